	.target	sm_80

	.elftype	@"ET_EXEC"


//--------------------- .note.nv.tkinfo           --------------------------
	.section	.note.nv.tkinfo,"",@"SHT_NOTE"
	.sectionflags	@"SHF_NOTE_NV_TKINFO"
	.tkinfo
        /*0018*/ 	.word	0x00000002
        /*0030*/ 	.string	""
        /*0030*/ 	.string	"ptxas"
        /*0030*/ 	.string	"Cuda compilation tools, release 13.0, V13.0.88"
        /*0030*/ 	.string	"Build cuda_13.0.r13.0/compiler.36424714_0"
        /*0030*/ 	.string	"-arch sm_80 -m 64 "



//--------------------- .note.nv.cuinfo           --------------------------
	.section	.note.nv.cuinfo,"",@"SHT_NOTE"
	.sectionflags	@"SHF_NOTE_NV_CUINFO"
        /*0018*/ 	.short	0x0002
        /*001a*/ 	.short	0x0050
        /*001c*/ 	.short	0x0082
	.zero		2


//--------------------- .nv.info                  --------------------------
	.section	.nv.info,"",@"SHT_CUDA_INFO"
	.align	4


	//----- nvinfo : EIATTR_REGCOUNT
	.align		4
        /*0000*/ 	.byte	0x04, 0x2f
        /*0002*/ 	.short	(.L_12 - .L_11)
	.align		4
.L_11:
        /*0004*/ 	.word	index@(_ZN7cutlass13device_kernelIN5flash19enable_sm80_to_sm89INS1_16FlashAttnFwdSm80INS1_25CollectiveMainloopFwdSm80ILi8ELi1ELb0EN4cute5tupleIJNS5_1CILi128EEENS7_ILi48EEENS7_ILi256EEEEEELi256ENS_10bfloat16_tEfNS_4arch4Sm80ELb1ELb0ELb0ELb1ELb1ELb1ELb1ELb1EEENS1_21CollectiveEpilogueFwdINS6_IJS8_SA_S9_EEENS6_IJNS7_ILi1EEESI_SI_EEESC_SE_Li256ELb1ELb1ELb1ELb0EEENS1_36VarlenDynamicPersistentTileSchedulerILi128ELi48ELi256ELi256ELb1ELb1ELb0ELb1ELb1ELb1EEEEEEEEEvNT_6ParamsE)
        /*0008*/ 	.word	0x000000ff


	//----- nvinfo : EIATTR_FRAME_SIZE
	.align		4
.L_12:
        /*000c*/ 	.byte	0x04, 0x11
        /*000e*/ 	.short	(.L_14 - .L_13)
	.align		4
.L_13:
        /*0010*/ 	.word	index@($__internal_105_$__cuda_sm70_votesync_ballot)
        /*0014*/ 	.word	0x00000000


	//----- nvinfo : EIATTR_FRAME_SIZE
	.align		4
.L_14:
        /*0018*/ 	.byte	0x04, 0x11
        /*001a*/ 	.short	(.L_16 - .L_15)
	.align		4
.L_15:
        /*001c*/ 	.word	index@($__internal_104_$__cuda_sm70_shflsync_up_p)
        /*0020*/ 	.word	0x00000000


	//----- nvinfo : EIATTR_FRAME_SIZE
	.align		4
.L_16:
        /*0024*/ 	.byte	0x04, 0x11
        /*0026*/ 	.short	(.L_18 - .L_17)
	.align		4
.L_17:
        /*0028*/ 	.word	index@($__internal_103_$__cuda_sm70_shflsync_idx_p)
        /*002c*/ 	.word	0x00000000


	//----- nvinfo : EIATTR_FRAME_SIZE
	.align		4
.L_18:
        /*0030*/ 	.byte	0x04, 0x11
        /*0032*/ 	.short	(.L_20 - .L_19)
	.align		4
.L_19:
        /*0034*/ 	.word	index@($__internal_102_$__cuda_sm70_shflsync_bfly_p)
        /*0038*/ 	.word	0x00000000


	//----- nvinfo : EIATTR_FRAME_SIZE
	.align		4
.L_20:
        /*003c*/ 	.byte	0x04, 0x11
        /*003e*/ 	.short	(.L_22 - .L_21)
	.align		4
.L_21:
        /*0040*/ 	.word	index@(_ZN7cutlass13device_kernelIN5flash19enable_sm80_to_sm89INS1_16FlashAttnFwdSm80INS1_25CollectiveMainloopFwdSm80ILi8ELi1ELb0EN4cute5tupleIJNS5_1CILi128EEENS7_ILi48EEENS7_ILi256EEEEEELi256ENS_10bfloat16_tEfNS_4arch4Sm80ELb1ELb0ELb0ELb1ELb1ELb1ELb1ELb1EEENS1_21CollectiveEpilogueFwdINS6_IJS8_SA_S9_EEENS6_IJNS7_ILi1EEESI_SI_EEESC_SE_Li256ELb1ELb1ELb1ELb0EEENS1_36VarlenDynamicPersistentTileSchedulerILi128ELi48ELi256ELi256ELb1ELb1ELb0ELb1ELb1ELb1EEEEEEEEEvNT_6ParamsE)
        /*0044*/ 	.word	0x00000198


	//----- nvinfo : EIATTR_REGCOUNT
	.align		4
.L_22:
        /*0048*/ 	.byte	0x04, 0x2f
        /*004a*/ 	.short	(.L_24 - .L_23)
	.align		4
.L_23:
        /*004c*/ 	.word	index@(_ZN7cutlass13device_kernelIN5flash19enable_sm80_to_sm89INS1_16FlashAttnFwdSm80INS1_25CollectiveMainloopFwdSm80ILi8ELi1ELb0EN4cute5tupleIJNS5_1CILi128EEENS7_ILi64EEENS7_ILi256EEEEEELi256ENS_10bfloat16_tEfNS_4arch4Sm80ELb1ELb0ELb0ELb1ELb1ELb0ELb1ELb1EEENS1_21CollectiveEpilogueFwdINS6_IJS8_SA_S9_EEENS6_IJNS7_ILi1EEESI_SI_EEESC_SE_Li256ELb1ELb1ELb1ELb0EEENS1_36VarlenDynamicPersistentTileSchedulerILi128ELi64ELi256ELi256ELb1ELb1ELb0ELb1ELb1ELb1EEEEEEEEEvNT_6ParamsE)
        /*0050*/ 	.word	0x000000ff


	//----- nvinfo : EIATTR_FRAME_SIZE
	.align		4
.L_24:
        /*0054*/ 	.byte	0x04, 0x11
        /*0056*/ 	.short	(.L_26 - .L_25)
	.align		4
.L_25:
        /*0058*/ 	.word	index@($__internal_101_$__cuda_sm70_votesync_ballot)
        /*005c*/ 	.word	0x00000000


	//----- nvinfo : EIATTR_FRAME_SIZE
	.align		4
.L_26:
        /*0060*/ 	.byte	0x04, 0x11
        /*0062*/ 	.short	(.L_28 - .L_27)
	.align		4
.L_27:
        /*0064*/ 	.word	index@($__internal_100_$__cuda_sm70_shflsync_up_p)
        /*0068*/ 	.word	0x00000000


	//----- nvinfo : EIATTR_FRAME_SIZE
	.align		4
.L_28:
        /*006c*/ 	.byte	0x04, 0x11
        /*006e*/ 	.short	(.L_30 - .L_29)
	.align		4
.L_29:
        /*0070*/ 	.word	index@($__internal_99_$__cuda_sm70_shflsync_idx_p)
        /*0074*/ 	.word	0x00000000


	//----- nvinfo : EIATTR_FRAME_SIZE
	.align		4
.L_30:
        /*0078*/ 	.byte	0x04, 0x11
        /*007a*/ 	.short	(.L_32 - .L_31)
	.align		4
.L_31:
        /*007c*/ 	.word	index@($__internal_98_$__cuda_sm70_shflsync_bfly_p)
        /*0080*/ 	.word	0x00000000


	//----- nvinfo : EIATTR_FRAME_SIZE
	.align		4
.L_32:
        /*0084*/ 	.byte	0x04, 0x11
        /*0086*/ 	.short	(.L_34 - .L_33)
	.align		4
.L_33:
        /*0088*/ 	.word	index@(_ZN7cutlass13device_kernelIN5flash19enable_sm80_to_sm89INS1_16FlashAttnFwdSm80INS1_25CollectiveMainloopFwdSm80ILi8ELi1ELb0EN4cute5tupleIJNS5_1CILi128EEENS7_ILi64EEENS7_ILi256EEEEEELi256ENS_10bfloat16_tEfNS_4arch4Sm80ELb1ELb0ELb0ELb1ELb1ELb0ELb1ELb1EEENS1_21CollectiveEpilogueFwdINS6_IJS8_SA_S9_EEENS6_IJNS7_ILi1EEESI_SI_EEESC_SE_Li256ELb1ELb1ELb1ELb0EEENS1_36VarlenDynamicPersistentTileSchedulerILi128ELi64ELi256ELi256ELb1ELb1ELb0ELb1ELb1ELb1EEEEEEEEEvNT_6ParamsE)
        /*008c*/ 	.word	0x00000038


	//----- nvinfo : EIATTR_REGCOUNT
	.align		4
.L_34:
        /*0090*/ 	.byte	0x04, 0x2f
        /*0092*/ 	.short	(.L_36 - .L_35)
	.align		4
.L_35:
        /*0094*/ 	.word	index@(_ZN7cutlass13device_kernelIN5flash19enable_sm80_to_sm89INS1_16FlashAttnFwdSm80INS1_25CollectiveMainloopFwdSm80ILi8ELi1ELb0EN4cute5tupleIJNS5_1CILi128EEENS7_ILi96EEENS7_ILi256EEEEEELi256ENS_10bfloat16_tEfNS_4arch4Sm80ELb1ELb0ELb0ELb0ELb1ELb0ELb1ELb1EEENS1_21CollectiveEpilogueFwdINS6_IJS8_SA_S9_EEENS6_IJNS7_ILi1EEESI_SI_EEESC_SE_Li256ELb0ELb1ELb1ELb0EEENS1_30DynamicPersistentTileSchedulerILi256ELi256ELb1ELb1ELb0EEEEEEEEEvNT_6ParamsE)
        /*0098*/ 	.word	0x000000ff


	//----- nvinfo : EIATTR_FRAME_SIZE
	.align		4
.L_36:
        /*009c*/ 	.byte	0x04, 0x11
        /*009e*/ 	.short	(.L_38 - .L_37)
	.align		4
.L_37:
        /*00a0*/ 	.word	index@($__internal_97_$__cuda_sm70_shflsync_idx_p)
        /*00a4*/ 	.word	0x00000000


	//----- nvinfo : EIATTR_FRAME_SIZE
	.align		4
.L_38:
        /*00a8*/ 	.byte	0x04, 0x11
        /*00aa*/ 	.short	(.L_40 - .L_39)
	.align		4
.L_39:
        /*00ac*/ 	.word	index@($__internal_96_$__cuda_sm70_shflsync_bfly_p)
        /*00b0*/ 	.word	0x00000000


	//----- nvinfo : EIATTR_FRAME_SIZE
	.align		4
.L_40:
        /*00b4*/ 	.byte	0x04, 0x11
        /*00b6*/ 	.short	(.L_42 - .L_41)
	.align		4
.L_41:
        /*00b8*/ 	.word	index@(_ZN7cutlass13device_kernelIN5flash19enable_sm80_to_sm89INS1_16FlashAttnFwdSm80INS1_25CollectiveMainloopFwdSm80ILi8ELi1ELb0EN4cute5tupleIJNS5_1CILi128EEENS7_ILi96EEENS7_ILi256EEEEEELi256ENS_10bfloat16_tEfNS_4arch4Sm80ELb1ELb0ELb0ELb0ELb1ELb0ELb1ELb1EEENS1_21CollectiveEpilogueFwdINS6_IJS8_SA_S9_EEENS6_IJNS7_ILi1EEESI_SI_EEESC_SE_Li256ELb0ELb1ELb1ELb0EEENS1_30DynamicPersistentTileSchedulerILi256ELi256ELb1ELb1ELb0EEEEEEEEEvNT_6ParamsE)
        /*00bc*/ 	.word	0x00000198


	//----- nvinfo : EIATTR_REGCOUNT
	.align		4
.L_42:
        /*00c0*/ 	.byte	0x04, 0x2f
        /*00c2*/ 	.short	(.L_44 - .L_43)
	.align		4
.L_43:
        /*00c4*/ 	.word	index@(_ZN7cutlass13device_kernelIN5flash19enable_sm80_to_sm89INS1_16FlashAttnFwdSm80INS1_25CollectiveMainloopFwdSm80ILi8ELi1ELb0EN4cute5tupleIJNS5_1CILi128EEENS7_ILi48EEENS7_ILi256EEEEEELi256ENS_10bfloat16_tEfNS_4arch4Sm80ELb0ELb1ELb0ELb1ELb1ELb1ELb1ELb1EEENS1_21CollectiveEpilogueFwdINS6_IJS8_SA_S9_EEENS6_IJNS7_ILi1EEESI_SI_EEESC_SE_Li256ELb1ELb1ELb1ELb0EEENS1_36VarlenDynamicPersistentTileSchedulerILi128ELi48ELi256ELi256ELb1ELb1ELb0ELb1ELb0ELb1EEEEEEEEEvNT_6ParamsE)
        /*00c8*/ 	.word	0x000000ff


	//----- nvinfo : EIATTR_FRAME_SIZE
	.align		4
.L_44:
        /*00cc*/ 	.byte	0x04, 0x11
        /*00ce*/ 	.short	(.L_46 - .L_45)
	.align		4
.L_45:
        /*00d0*/ 	.word	index@($__internal_95_$__cuda_sm70_votesync_ballot)
        /*00d4*/ 	.word	0x00000000


	//----- nvinfo : EIATTR_FRAME_SIZE
	.align		4
.L_46:
        /*00d8*/ 	.byte	0x04, 0x11
        /*00da*/ 	.short	(.L_48 - .L_47)
	.align		4
.L_47:
        /*00dc*/ 	.word	index@($__internal_94_$__cuda_sm70_shflsync_up_p)
        /*00e0*/ 	.word	0x00000000


	//----- nvinfo : EIATTR_FRAME_SIZE
	.align		4
.L_48:
        /*00e4*/ 	.byte	0x04, 0x11
        /*00e6*/ 	.short	(.L_50 - .L_49)
	.align		4
.L_49:
        /*00e8*/ 	.word	index@($__internal_93_$__cuda_sm70_shflsync_idx_p)
        /*00ec*/ 	.word	0x00000000


	//----- nvinfo : EIATTR_FRAME_SIZE
	.align		4
.L_50:
        /*00f0*/ 	.byte	0x04, 0x11
        /*00f2*/ 	.short	(.L_52 - .L_51)
	.align		4
.L_51:
        /*00f4*/ 	.word	index@($__internal_92_$__cuda_sm70_shflsync_bfly_p)
        /*00f8*/ 	.word	0x00000000


	//----- nvinfo : EIATTR_FRAME_SIZE
	.align		4
.L_52:
        /*00fc*/ 	.byte	0x04, 0x11
        /*00fe*/ 	.short	(.L_54 - .L_53)
	.align		4
.L_53:
        /*0100*/ 	.word	index@($_ZN7cutlass13device_kernelIN5flash19enable_sm80_to_sm89INS1_16FlashAttnFwdSm80INS1_25CollectiveMainloopFwdSm80ILi8ELi1ELb0EN4cute5tupleIJNS5_1CILi128EEENS7_ILi48EEENS7_ILi256EEEEEELi256ENS_10bfloat16_tEfNS_4arch4Sm80ELb0ELb1ELb0ELb1ELb1ELb1ELb1ELb1EEENS1_21CollectiveEpilogueFwdINS6_IJS8_SA_S9_EEENS6_IJNS7_ILi1EEESI_SI_EEESC_SE_Li256ELb1ELb1ELb1ELb0EEENS1_36VarlenDynamicPersistentTileSchedulerILi128ELi48ELi256ELi256ELb1ELb1ELb0ELb1ELb0ELb1EEEEEEEEEvNT_6ParamsE$_ZZN5flash25CollectiveMainloopFwdSm80ILi8ELi1ELb0EN4cute5tupleIJNS1_1CILi128EEENS3_ILi48EEENS3_ILi256EEEEEELi256EN7cutlass10bfloat16_tEfNS8_4arch4Sm80ELb0ELb1ELb0ELb1ELb1ELb1ELb1ELb1EE3mmaINS_16FlashAttnFwdSm80ISC_NS_21CollectiveEpilogueFwdINS2_IJS4_S6_S5_EEENS2_IJNS3_ILi1EEESH_SH_EEES9_SB_Li256ELb1ELb1ELb1ELb0EEENS_36VarlenDynamicPersistentTileSchedulerILi128ELi48ELi256ELi256ELb1ELb1ELb0ELb1ELb0ELb1EEEE13SharedStorageENS1_6TensorINS1_11ArrayEngineIfLm128EEENS1_6LayoutINS2_IJNS2_IJNS3_ILi2EEESS_EEESH_NS3_ILi32EEEEEENS2_IJNS2_IJSH_SS_EEENS3_ILi0EEENS3_ILi4EEEEEEEEEENS_7SoftmaxILi2ELi0EEEEEbRKNSC_6ParamsERT0_RT1_iRKNS_16SeqlenInfoQKNewKILb1ELb1EEENS2_IJiiiiEEERT_ENKUlvE_clEv)
        /*0104*/ 	.word	0x00000000


	//----- nvinfo : EIATTR_FRAME_SIZE
	.align		4
.L_54:
        /*0108*/ 	.byte	0x04, 0x11
        /*010a*/ 	.short	(.L_56 - .L_55)
	.align		4
.L_55:
        /*010c*/ 	.word	index@(_ZN7cutlass13device_kernelIN5flash19enable_sm80_to_sm89INS1_16FlashAttnFwdSm80INS1_25CollectiveMainloopFwdSm80ILi8ELi1ELb0EN4cute5tupleIJNS5_1CILi128EEENS7_ILi48EEENS7_ILi256EEEEEELi256ENS_10bfloat16_tEfNS_4arch4Sm80ELb0ELb1ELb0ELb1ELb1ELb1ELb1ELb1EEENS1_21CollectiveEpilogueFwdINS6_IJS8_SA_S9_EEENS6_IJNS7_ILi1EEESI_SI_EEESC_SE_Li256ELb1ELb1ELb1ELb0EEENS1_36VarlenDynamicPersistentTileSchedulerILi128ELi48ELi256ELi256ELb1ELb1ELb0ELb1ELb0ELb1EEEEEEEEEvNT_6ParamsE)
        /*0110*/ 	.word	0x000001e8


	//----- nvinfo : EIATTR_REGCOUNT
	.align		4
.L_56:
        /*0114*/ 	.byte	0x04, 0x2f
        /*0116*/ 	.short	(.L_58 - .L_57)
	.align		4
.L_57:
        /*0118*/ 	.word	index@(_ZN7cutlass13device_kernelIN5flash19enable_sm80_to_sm89INS1_16FlashAttnFwdSm80INS1_25CollectiveMainloopFwdSm80ILi8ELi1ELb0EN4cute5tupleIJNS5_1CILi128EEENS7_ILi64EEENS7_ILi256EEEEEELi256ENS_10bfloat16_tEfNS_4arch4Sm80ELb0ELb1ELb0ELb1ELb1ELb0ELb1ELb1EEENS1_21CollectiveEpilogueFwdINS6_IJS8_SA_S9_EEENS6_IJNS7_ILi1EEESI_SI_EEESC_SE_Li256ELb1ELb1ELb1ELb0EEENS1_36VarlenDynamicPersistentTileSchedulerILi128ELi64ELi256ELi256ELb1ELb1ELb0ELb1ELb0ELb1EEEEEEEEEvNT_6ParamsE)
        /*011c*/ 	.word	0x000000ff


	//----- nvinfo : EIATTR_FRAME_SIZE
	.align		4
.L_58:
        /*0120*/ 	.byte	0x04, 0x11
        /*0122*/ 	.short	(.L_60 - .L_59)
	.align		4
.L_59:
        /*0124*/ 	.word	index@($__internal_91_$__cuda_sm70_votesync_ballot)
        /*0128*/ 	.word	0x00000000


	//----- nvinfo : EIATTR_FRAME_SIZE
	.align		4
.L_60:
        /*012c*/ 	.byte	0x04, 0x11
        /*012e*/ 	.short	(.L_62 - .L_61)
	.align		4
.L_61:
        /*0130*/ 	.word	index@($__internal_90_$__cuda_sm70_shflsync_up_p)
        /*0134*/ 	.word	0x00000000


	//----- nvinfo : EIATTR_FRAME_SIZE
	.align		4
.L_62:
        /*0138*/ 	.byte	0x04, 0x11
        /*013a*/ 	.short	(.L_64 - .L_63)
	.align		4
.L_63:
        /*013c*/ 	.word	index@($__internal_89_$__cuda_sm70_shflsync_idx_p)
        /*0140*/ 	.word	0x00000000


	//----- nvinfo : EIATTR_FRAME_SIZE
	.align		4
.L_64:
        /*0144*/ 	.byte	0x04, 0x11
        /*0146*/ 	.short	(.L_66 - .L_65)
	.align		4
.L_65:
        /*0148*/ 	.word	index@($__internal_88_$__cuda_sm70_shflsync_bfly_p)
        /*014c*/ 	.word	0x00000000


	//----- nvinfo : EIATTR_FRAME_SIZE
	.align		4
.L_66:
        /*0150*/ 	.byte	0x04, 0x11
        /*0152*/ 	.short	(.L_68 - .L_67)
	.align		4
.L_67:
        /*0154*/ 	.word	index@(_ZN7cutlass13device_kernelIN5flash19enable_sm80_to_sm89INS1_16FlashAttnFwdSm80INS1_25CollectiveMainloopFwdSm80ILi8ELi1ELb0EN4cute5tupleIJNS5_1CILi128EEENS7_ILi64EEENS7_ILi256EEEEEELi256ENS_10bfloat16_tEfNS_4arch4Sm80ELb0ELb1ELb0ELb1ELb1ELb0ELb1ELb1EEENS1_21CollectiveEpilogueFwdINS6_IJS8_SA_S9_EEENS6_IJNS7_ILi1EEESI_SI_EEESC_SE_Li256ELb1ELb1ELb1ELb0EEENS1_36VarlenDynamicPersistentTileSchedulerILi128ELi64ELi256ELi256ELb1ELb1ELb0ELb1ELb0ELb1EEEEEEEEEvNT_6ParamsE)
        /*0158*/ 	.word	0x00000030


	//----- nvinfo : EIATTR_REGCOUNT
	.align		4
.L_68:
        /*015c*/ 	.byte	0x04, 0x2f
        /*015e*/ 	.short	(.L_70 - .L_69)
	.align		4
.L_69:
        /*0160*/ 	.word	index@(_ZN7cutlass13device_kernelIN5flash19enable_sm80_to_sm89INS1_16FlashAttnFwdSm80INS1_25CollectiveMainloopFwdSm80ILi8ELi1ELb0EN4cute5tupleIJNS5_1CILi128EEENS7_ILi64EEENS7_ILi256EEEEEELi256ENS_10bfloat16_tEfNS_4arch4Sm80ELb0ELb1ELb0ELb0ELb1ELb0ELb1ELb1EEENS1_21CollectiveEpilogueFwdINS6_IJS8_SA_S9_EEENS6_IJNS7_ILi1EEESI_SI_EEESC_SE_Li256ELb0ELb1ELb1ELb0EEENS1_19SingleTileSchedulerILb0ELb1ELb1ELi128EEEEEEEEEvNT_6ParamsE)
        /*0164*/ 	.word	0x000000ff


	//----- nvinfo : EIATTR_FRAME_SIZE
	.align		4
.L_70:
        /*0168*/ 	.byte	0x04, 0x11
        /*016a*/ 	.short	(.L_72 - .L_71)
	.align		4
.L_71:
        /*016c*/ 	.word	index@(_ZN7cutlass13device_kernelIN5flash19enable_sm80_to_sm89INS1_16FlashAttnFwdSm80INS1_25CollectiveMainloopFwdSm80ILi8ELi1ELb0EN4cute5tupleIJNS5_1CILi128EEENS7_ILi64EEENS7_ILi256EEEEEELi256ENS_10bfloat16_tEfNS_4arch4Sm80ELb0ELb1ELb0ELb0ELb1ELb0ELb1ELb1EEENS1_21CollectiveEpilogueFwdINS6_IJS8_SA_S9_EEENS6_IJNS7_ILi1EEESI_SI_EEESC_SE_Li256ELb0ELb1ELb1ELb0EEENS1_19SingleTileSchedulerILb0ELb1ELb1ELi128EEEEEEEEEvNT_6ParamsE)
        /*0170*/ 	.word	0x00000000


	//----- nvinfo : EIATTR_REGCOUNT
	.align		4
.L_72:
        /*0174*/ 	.byte	0x04, 0x2f
        /*0176*/ 	.short	(.L_74 - .L_73)
	.align		4
.L_73:
        /*0178*/ 	.word	index@(_ZN7cutlass13device_kernelIN5flash19enable_sm80_to_sm89INS1_16FlashAttnFwdSm80INS1_25CollectiveMainloopFwdSm80ILi8ELi1ELb0EN4cute5tupleIJNS5_1CILi128EEENS7_ILi48EEENS7_ILi256EEEEEELi256ENS_10bfloat16_tEfNS_4arch4Sm80ELb0ELb0ELb0ELb1ELb1ELb1ELb1ELb1EEENS1_21CollectiveEpilogueFwdINS6_IJS8_SA_S9_EEENS6_IJNS7_ILi1EEESI_SI_EEESC_SE_Li256ELb1ELb1ELb1ELb0EEENS1_36VarlenDynamicPersistentTileSchedulerILi128ELi48ELi256ELi256ELb1ELb1ELb0ELb0ELb1ELb1EEEEEEEEEvNT_6ParamsE)
        /*017c*/ 	.word	0x000000ff


	//----- nvinfo : EIATTR_FRAME_SIZE
	.align		4
.L_74:
        /*0180*/ 	.byte	0x04, 0x11
        /*0182*/ 	.short	(.L_76 - .L_75)
	.align		4
.L_75:
        /*0184*/ 	.word	index@($__internal_87_$__cuda_sm70_votesync_ballot)
        /*0188*/ 	.word	0x00000000


	//----- nvinfo : EIATTR_FRAME_SIZE
	.align		4
.L_76:
        /*018c*/ 	.byte	0x04, 0x11
        /*018e*/ 	.short	(.L_78 - .L_77)
	.align		4
.L_77:
        /*0190*/ 	.word	index@($__internal_86_$__cuda_sm70_shflsync_up_p)
        /*0194*/ 	.word	0x00000000


	//----- nvinfo : EIATTR_FRAME_SIZE
	.align		4
.L_78:
        /*0198*/ 	.byte	0x04, 0x11
        /*019a*/ 	.short	(.L_80 - .L_79)
	.align		4
.L_79:
        /*019c*/ 	.word	index@($__internal_85_$__cuda_sm70_shflsync_idx_p)
        /*01a0*/ 	.word	0x00000000


	//----- nvinfo : EIATTR_FRAME_SIZE
	.align		4
.L_80:
        /*01a4*/ 	.byte	0x04, 0x11
        /*01a6*/ 	.short	(.L_82 - .L_81)
	.align		4
.L_81:
        /*01a8*/ 	.word	index@($__internal_84_$__cuda_sm70_shflsync_bfly_p)
        /*01ac*/ 	.word	0x00000000


	//----- nvinfo : EIATTR_FRAME_SIZE
	.align		4
.L_82:
        /*01b0*/ 	.byte	0x04, 0x11
        /*01b2*/ 	.short	(.L_84 - .L_83)
	.align		4
.L_83:
        /*01b4*/ 	.word	index@(_ZN7cutlass13device_kernelIN5flash19enable_sm80_to_sm89INS1_16FlashAttnFwdSm80INS1_25CollectiveMainloopFwdSm80ILi8ELi1ELb0EN4cute5tupleIJNS5_1CILi128EEENS7_ILi48EEENS7_ILi256EEEEEELi256ENS_10bfloat16_tEfNS_4arch4Sm80ELb0ELb0ELb0ELb1ELb1ELb1ELb1ELb1EEENS1_21CollectiveEpilogueFwdINS6_IJS8_SA_S9_EEENS6_IJNS7_ILi1EEESI_SI_EEESC_SE_Li256ELb1ELb1ELb1ELb0EEENS1_36VarlenDynamicPersistentTileSchedulerILi128ELi48ELi256ELi256ELb1ELb1ELb0ELb0ELb1ELb1EEEEEEEEEvNT_6ParamsE)
        /*01b8*/ 	.word	0x00000190


	//----- nvinfo : EIATTR_REGCOUNT
	.align		4
.L_84:
        /*01bc*/ 	.byte	0x04, 0x2f
        /*01be*/ 	.short	(.L_86 - .L_85)
	.align		4
.L_85:
        /*01c0*/ 	.word	index@(_ZN7cutlass13device_kernelIN5flash19enable_sm80_to_sm89INS1_16FlashAttnFwdSm80INS1_25CollectiveMainloopFwdSm80ILi8ELi1ELb0EN4cute5tupleIJNS5_1CILi128EEENS7_ILi64EEENS7_ILi256EEEEEELi256ENS_10bfloat16_tEfNS_4arch4Sm80ELb0ELb0ELb0ELb1ELb1ELb0ELb1ELb1EEENS1_21CollectiveEpilogueFwdINS6_IJS8_SA_S9_EEENS6_IJNS7_ILi1EEESI_SI_EEESC_SE_Li256ELb1ELb1ELb1ELb0EEENS1_36VarlenDynamicPersistentTileSchedulerILi128ELi64ELi256ELi256ELb1ELb1ELb0ELb0ELb1ELb1EEEEEEEEEvNT_6ParamsE)
        /*01c4*/ 	.word	0x000000ff


	//----- nvinfo : EIATTR_FRAME_SIZE
	.align		4
.L_86:
        /*01c8*/ 	.byte	0x04, 0x11
        /*01ca*/ 	.short	(.L_88 - .L_87)
	.align		4
.L_87:
        /*01cc*/ 	.word	index@($__internal_83_$__cuda_sm70_votesync_ballot)
        /*01d0*/ 	.word	0x00000000


	//----- nvinfo : EIATTR_FRAME_SIZE
	.align		4
.L_88:
        /*01d4*/ 	.byte	0x04, 0x11
        /*01d6*/ 	.short	(.L_90 - .L_89)
	.align		4
.L_89:
        /*01d8*/ 	.word	index@($__internal_82_$__cuda_sm70_shflsync_up_p)
        /*01dc*/ 	.word	0x00000000


	//----- nvinfo : EIATTR_FRAME_SIZE
	.align		4
.L_90:
        /*01e0*/ 	.byte	0x04, 0x11
        /*01e2*/ 	.short	(.L_92 - .L_91)
	.align		4
.L_91:
        /*01e4*/ 	.word	index@($__internal_81_$__cuda_sm70_shflsync_idx_p)
        /*01e8*/ 	.word	0x00000000


	//----- nvinfo : EIATTR_FRAME_SIZE
	.align		4
.L_92:
        /*01ec*/ 	.byte	0x04, 0x11
        /*01ee*/ 	.short	(.L_94 - .L_93)
	.align		4
.L_93:
        /*01f0*/ 	.word	index@($__internal_80_$__cuda_sm70_shflsync_bfly_p)
        /*01f4*/ 	.word	0x00000000


	//----- nvinfo : EIATTR_FRAME_SIZE
	.align		4
.L_94:
        /*01f8*/ 	.byte	0x04, 0x11
        /*01fa*/ 	.short	(.L_96 - .L_95)
	.align		4
.L_95:
        /*01fc*/ 	.word	index@(_ZN7cutlass13device_kernelIN5flash19enable_sm80_to_sm89INS1_16FlashAttnFwdSm80INS1_25CollectiveMainloopFwdSm80ILi8ELi1ELb0EN4cute5tupleIJNS5_1CILi128EEENS7_ILi64EEENS7_ILi256EEEEEELi256ENS_10bfloat16_tEfNS_4arch4Sm80ELb0ELb0ELb0ELb1ELb1ELb0ELb1ELb1EEENS1_21CollectiveEpilogueFwdINS6_IJS8_SA_S9_EEENS6_IJNS7_ILi1EEESI_SI_EEESC_SE_Li256ELb1ELb1ELb1ELb0EEENS1_36VarlenDynamicPersistentTileSchedulerILi128ELi64ELi256ELi256ELb1ELb1ELb0ELb0ELb1ELb1EEEEEEEEEvNT_6ParamsE)
        /*0200*/ 	.word	0x00000158


	//----- nvinfo : EIATTR_REGCOUNT
	.align		4
.L_96:
        /*0204*/ 	.byte	0x04, 0x2f
        /*0206*/ 	.short	(.L_98 - .L_97)
	.align		4
.L_97:
        /*0208*/ 	.word	index@(_ZN7cutlass13device_kernelIN5flash19enable_sm80_to_sm89INS1_16FlashAttnFwdSm80INS1_25CollectiveMainloopFwdSm80ILi8ELi1ELb0EN4cute5tupleIJNS5_1CILi128EEENS7_ILi96EEENS7_ILi256EEEEEELi256ENS_10bfloat16_tEfNS_4arch4Sm80ELb0ELb0ELb0ELb0ELb1ELb0ELb1ELb1EEENS1_21CollectiveEpilogueFwdINS6_IJS8_SA_S9_EEENS6_IJNS7_ILi1EEESI_SI_EEESC_SE_Li256ELb0ELb1ELb1ELb0EEENS1_19SingleTileSchedulerILb0ELb1ELb1ELi128EEEEEEEEEvNT_6ParamsE)
        /*020c*/ 	.word	0x000000ff


	//----- nvinfo : EIATTR_FRAME_SIZE
	.align		4
.L_98:
        /*0210*/ 	.byte	0x04, 0x11
        /*0212*/ 	.short	(.L_100 - .L_99)
	.align		4
.L_99:
        /*0214*/ 	.word	index@(_ZN7cutlass13device_kernelIN5flash19enable_sm80_to_sm89INS1_16FlashAttnFwdSm80INS1_25CollectiveMainloopFwdSm80ILi8ELi1ELb0EN4cute5tupleIJNS5_1CILi128EEENS7_ILi96EEENS7_ILi256EEEEEELi256ENS_10bfloat16_tEfNS_4arch4Sm80ELb0ELb0ELb0ELb0ELb1ELb0ELb1ELb1EEENS1_21CollectiveEpilogueFwdINS6_IJS8_SA_S9_EEENS6_IJNS7_ILi1EEESI_SI_EEESC_SE_Li256ELb0ELb1ELb1ELb0EEENS1_19SingleTileSchedulerILb0ELb1ELb1ELi128EEEEEEEEEvNT_6ParamsE)
        /*0218*/ 	.word	0x00000048


	//----- nvinfo : EIATTR_REGCOUNT
	.align		4
.L_100:
        /*021c*/ 	.byte	0x04, 0x2f
        /*021e*/ 	.short	(.L_102 - .L_101)
	.align		4
.L_101:
        /*0220*/ 	.word	index@(_ZN7cutlass13device_kernelIN5flash19enable_sm80_to_sm89INS1_16FlashAttnFwdSm80INS1_25CollectiveMainloopFwdSm80ILi8ELi1ELb0EN4cute5tupleIJNS5_1CILi128EEENS7_ILi32EEENS7_ILi256EEEEEELi256ENS_10bfloat16_tEfNS_4arch4Sm80ELb1ELb0ELb0ELb1ELb1ELb1ELb1ELb1EEENS1_21CollectiveEpilogueFwdINS6_IJS8_SA_S9_EEENS6_IJNS7_ILi1EEESI_SI_EEESC_SE_Li256ELb1ELb1ELb1ELb0EEENS1_36VarlenDynamicPersistentTileSchedulerILi128ELi32ELi256ELi256ELb1ELb1ELb0ELb1ELb1ELb1EEEEEEEEEvNT_6ParamsE)
        /*0224*/ 	.word	0x000000ff


	//----- nvinfo : EIATTR_FRAME_SIZE
	.align		4
.L_102:
        /*0228*/ 	.byte	0x04, 0x11
        /*022a*/ 	.short	(.L_104 - .L_103)
	.align		4
.L_103:
        /*022c*/ 	.word	index@($__internal_79_$__cuda_sm70_votesync_ballot)
        /*0230*/ 	.word	0x00000000


	//----- nvinfo : EIATTR_FRAME_SIZE
	.align		4
.L_104:
        /*0234*/ 	.byte	0x04, 0x11
        /*0236*/ 	.short	(.L_106 - .L_105)
	.align		4
.L_105:
        /*0238*/ 	.word	index@($__internal_78_$__cuda_sm70_shflsync_up_p)
        /*023c*/ 	.word	0x00000000


	//----- nvinfo : EIATTR_FRAME_SIZE
	.align		4
.L_106:
        /*0240*/ 	.byte	0x04, 0x11
        /*0242*/ 	.short	(.L_108 - .L_107)
	.align		4
.L_107:
        /*0244*/ 	.word	index@($__internal_77_$__cuda_sm70_shflsync_idx_p)
        /*0248*/ 	.word	0x00000000


	//----- nvinfo : EIATTR_FRAME_SIZE
	.align		4
.L_108:
        /*024c*/ 	.byte	0x04, 0x11
        /*024e*/ 	.short	(.L_110 - .L_109)
	.align		4
.L_109:
        /*0250*/ 	.word	index@($__internal_76_$__cuda_sm70_shflsync_bfly_p)
        /*0254*/ 	.word	0x00000000


	//----- nvinfo : EIATTR_FRAME_SIZE
	.align		4
.L_110:
        /*0258*/ 	.byte	0x04, 0x11
        /*025a*/ 	.short	(.L_112 - .L_111)
	.align		4
.L_111:
        /*025c*/ 	.word	index@(_ZN7cutlass13device_kernelIN5flash19enable_sm80_to_sm89INS1_16FlashAttnFwdSm80INS1_25CollectiveMainloopFwdSm80ILi8ELi1ELb0EN4cute5tupleIJNS5_1CILi128EEENS7_ILi32EEENS7_ILi256EEEEEELi256ENS_10bfloat16_tEfNS_4arch4Sm80ELb1ELb0ELb0ELb1ELb1ELb1ELb1ELb1EEENS1_21CollectiveEpilogueFwdINS6_IJS8_SA_S9_EEENS6_IJNS7_ILi1EEESI_SI_EEESC_SE_Li256ELb1ELb1ELb1ELb0EEENS1_36VarlenDynamicPersistentTileSchedulerILi128ELi32ELi256ELi256ELb1ELb1ELb0ELb1ELb1ELb1EEEEEEEEEvNT_6ParamsE)
        /*0260*/ 	.word	0x00000048


	//----- nvinfo : EIATTR_REGCOUNT
	.align		4
.L_112:
        /*0264*/ 	.byte	0x04, 0x2f
        /*0266*/ 	.short	(.L_114 - .L_113)
	.align		4
.L_113:
        /*0268*/ 	.word	index@(_ZN7cutlass13device_kernelIN5flash19enable_sm80_to_sm89INS1_16FlashAttnFwdSm80INS1_25CollectiveMainloopFwdSm80ILi8ELi1ELb1EN4cute5tupleIJNS5_1CILi128EEENS7_ILi48EEENS7_ILi256EEEEEELi256ENS_10bfloat16_tEfNS_4arch4Sm80ELb1ELb0ELb0ELb1ELb1ELb0ELb1ELb1EEENS1_21CollectiveEpilogueFwdINS6_IJS8_SA_S9_EEENS6_IJNS7_ILi1EEESI_SI_EEESC_SE_Li256ELb1ELb1ELb1ELb0EEENS1_36VarlenDynamicPersistentTileSchedulerILi128ELi48ELi256ELi256ELb1ELb1ELb0ELb1ELb1ELb1EEEEEEEEEvNT_6ParamsE)
        /*026c*/ 	.word	0x000000ff


	//----- nvinfo : EIATTR_FRAME_SIZE
	.align		4
.L_114:
        /*0270*/ 	.byte	0x04, 0x11
        /*0272*/ 	.short	(.L_116 - .L_115)
	.align		4
.L_115:
        /*0274*/ 	.word	index@($__internal_75_$__cuda_sm70_votesync_ballot)
        /*0278*/ 	.word	0x00000000


	//----- nvinfo : EIATTR_FRAME_SIZE
	.align		4
.L_116:
        /*027c*/ 	.byte	0x04, 0x11
        /*027e*/ 	.short	(.L_118 - .L_117)
	.align		4
.L_117:
        /*0280*/ 	.word	index@($__internal_74_$__cuda_sm70_shflsync_up_p)
        /*0284*/ 	.word	0x00000000


	//----- nvinfo : EIATTR_FRAME_SIZE
	.align		4
.L_118:
        /*0288*/ 	.byte	0x04, 0x11
        /*028a*/ 	.short	(.L_120 - .L_119)
	.align		4
.L_119:
        /*028c*/ 	.word	index@($__internal_73_$__cuda_sm70_shflsync_idx_p)
        /*0290*/ 	.word	0x00000000


	//----- nvinfo : EIATTR_FRAME_SIZE
	.align		4
.L_120:
        /*0294*/ 	.byte	0x04, 0x11
        /*0296*/ 	.short	(.L_122 - .L_121)
	.align		4
.L_121:
        /*0298*/ 	.word	index@($__internal_72_$__cuda_sm70_shflsync_bfly_p)
        /*029c*/ 	.word	0x00000000


	//----- nvinfo : EIATTR_FRAME_SIZE
	.align		4
.L_122:
        /*02a0*/ 	.byte	0x04, 0x11
        /*02a2*/ 	.short	(.L_124 - .L_123)
	.align		4
.L_123:
        /*02a4*/ 	.word	index@(_ZN7cutlass13device_kernelIN5flash19enable_sm80_to_sm89INS1_16FlashAttnFwdSm80INS1_25CollectiveMainloopFwdSm80ILi8ELi1ELb1EN4cute5tupleIJNS5_1CILi128EEENS7_ILi48EEENS7_ILi256EEEEEELi256ENS_10bfloat16_tEfNS_4arch4Sm80ELb1ELb0ELb0ELb1ELb1ELb0ELb1ELb1EEENS1_21CollectiveEpilogueFwdINS6_IJS8_SA_S9_EEENS6_IJNS7_ILi1EEESI_SI_EEESC_SE_Li256ELb1ELb1ELb1ELb0EEENS1_36VarlenDynamicPersistentTileSchedulerILi128ELi48ELi256ELi256ELb1ELb1ELb0ELb1ELb1ELb1EEEEEEEEEvNT_6ParamsE)
        /*02a8*/ 	.word	0x00000220


	//----- nvinfo : EIATTR_REGCOUNT
	.align		4
.L_124:
        /*02ac*/ 	.byte	0x04, 0x2f
        /*02ae*/ 	.short	(.L_126 - .L_125)
	.align		4
.L_125:
        /*02b0*/ 	.word	index@(_ZN7cutlass13device_kernelIN5flash19enable_sm80_to_sm89INS1_16FlashAttnFwdSm80INS1_25CollectiveMainloopFwdSm80ILi8ELi1ELb1EN4cute5tupleIJNS5_1CILi128EEENS7_ILi64EEENS7_ILi256EEEEEELi256ENS_10bfloat16_tEfNS_4arch4Sm80ELb1ELb0ELb0ELb0ELb1ELb0ELb1ELb1EEENS1_21CollectiveEpilogueFwdINS6_IJS8_SA_S9_EEENS6_IJNS7_ILi1EEESI_SI_EEESC_SE_Li256ELb0ELb1ELb1ELb0EEENS1_30DynamicPersistentTileSchedulerILi256ELi256ELb1ELb1ELb0EEEEEEEEEvNT_6ParamsE)
        /*02b4*/ 	.word	0x000000ff


	//----- nvinfo : EIATTR_FRAME_SIZE
	.align		4
.L_126:
        /*02b8*/ 	.byte	0x04, 0x11
        /*02ba*/ 	.short	(.L_128 - .L_127)
	.align		4
.L_127:
        /*02bc*/ 	.word	index@($__internal_71_$__cuda_sm70_shflsync_idx_p)
        /*02c0*/ 	.word	0x00000000


	//----- nvinfo : EIATTR_FRAME_SIZE
	.align		4
.L_128:
        /*02c4*/ 	.byte	0x04, 0x11
        /*02c6*/ 	.short	(.L_130 - .L_129)
	.align		4
.L_129:
        /*02c8*/ 	.word	index@($__internal_70_$__cuda_sm70_shflsync_bfly_p)
        /*02cc*/ 	.word	0x00000000


	//----- nvinfo : EIATTR_FRAME_SIZE
	.align		4
.L_130:
        /*02d0*/ 	.byte	0x04, 0x11
        /*02d2*/ 	.short	(.L_132 - .L_131)
	.align		4
.L_131:
        /*02d4*/ 	.word	index@(_ZN7cutlass13device_kernelIN5flash19enable_sm80_to_sm89INS1_16FlashAttnFwdSm80INS1_25CollectiveMainloopFwdSm80ILi8ELi1ELb1EN4cute5tupleIJNS5_1CILi128EEENS7_ILi64EEENS7_ILi256EEEEEELi256ENS_10bfloat16_tEfNS_4arch4Sm80ELb1ELb0ELb0ELb0ELb1ELb0ELb1ELb1EEENS1_21CollectiveEpilogueFwdINS6_IJS8_SA_S9_EEENS6_IJNS7_ILi1EEESI_SI_EEESC_SE_Li256ELb0ELb1ELb1ELb0EEENS1_30DynamicPersistentTileSchedulerILi256ELi256ELb1ELb1ELb0EEEEEEEEEvNT_6ParamsE)
        /*02d8*/ 	.word	0x000001f8


	//----- nvinfo : EIATTR_REGCOUNT
	.align		4
.L_132:
        /*02dc*/ 	.byte	0x04, 0x2f
        /*02de*/ 	.short	(.L_134 - .L_133)
	.align		4
.L_133:
        /*02e0*/ 	.word	index@(_ZN7cutlass13device_kernelIN5flash19enable_sm80_to_sm89INS1_16FlashAttnFwdSm80INS1_25CollectiveMainloopFwdSm80ILi8ELi1ELb0EN4cute5tupleIJNS5_1CILi128EEENS7_ILi32EEENS7_ILi256EEEEEELi256ENS_10bfloat16_tEfNS_4arch4Sm80ELb0ELb1ELb0ELb1ELb1ELb1ELb1ELb1EEENS1_21CollectiveEpilogueFwdINS6_IJS8_SA_S9_EEENS6_IJNS7_ILi1EEESI_SI_EEESC_SE_Li256ELb1ELb1ELb1ELb0EEENS1_36VarlenDynamicPersistentTileSchedulerILi128ELi32ELi256ELi256ELb1ELb1ELb0ELb1ELb0ELb1EEEEEEEEEvNT_6ParamsE)
        /*02e4*/ 	.word	0x000000ff


	//----- nvinfo : EIATTR_FRAME_SIZE
	.align		4
.L_134:
        /*02e8*/ 	.byte	0x04, 0x11
        /*02ea*/ 	.short	(.L_136 - .L_135)
	.align		4
.L_135:
        /*02ec*/ 	.word	index@($__internal_69_$__cuda_sm70_votesync_ballot)
        /*02f0*/ 	.word	0x00000000


	//----- nvinfo : EIATTR_FRAME_SIZE
	.align		4
.L_136:
        /*02f4*/ 	.byte	0x04, 0x11
        /*02f6*/ 	.short	(.L_138 - .L_137)
	.align		4
.L_137:
        /*02f8*/ 	.word	index@($__internal_68_$__cuda_sm70_shflsync_up_p)
        /*02fc*/ 	.word	0x00000000


	//----- nvinfo : EIATTR_FRAME_SIZE
	.align		4
.L_138:
        /*0300*/ 	.byte	0x04, 0x11
        /*0302*/ 	.short	(.L_140 - .L_139)
	.align		4
.L_139:
        /*0304*/ 	.word	index@($__internal_67_$__cuda_sm70_shflsync_idx_p)
        /*0308*/ 	.word	0x00000000


	//----- nvinfo : EIATTR_FRAME_SIZE
	.align		4
.L_140:
        /*030c*/ 	.byte	0x04, 0x11
        /*030e*/ 	.short	(.L_142 - .L_141)
	.align		4
.L_141:
        /*0310*/ 	.word	index@($__internal_66_$__cuda_sm70_shflsync_bfly_p)
        /*0314*/ 	.word	0x00000000


	//----- nvinfo : EIATTR_FRAME_SIZE
	.align		4
.L_142:
        /*0318*/ 	.byte	0x04, 0x11
        /*031a*/ 	.short	(.L_144 - .L_143)
	.align		4
.L_143:
        /*031c*/ 	.word	index@(_ZN7cutlass13device_kernelIN5flash19enable_sm80_to_sm89INS1_16FlashAttnFwdSm80INS1_25CollectiveMainloopFwdSm80ILi8ELi1ELb0EN4cute5tupleIJNS5_1CILi128EEENS7_ILi32EEENS7_ILi256EEEEEELi256ENS_10bfloat16_tEfNS_4arch4Sm80ELb0ELb1ELb0ELb1ELb1ELb1ELb1ELb1EEENS1_21CollectiveEpilogueFwdINS6_IJS8_SA_S9_EEENS6_IJNS7_ILi1EEESI_SI_EEESC_SE_Li256ELb1ELb1ELb1ELb0EEENS1_36VarlenDynamicPersistentTileSchedulerILi128ELi32ELi256ELi256ELb1ELb1ELb0ELb1ELb0ELb1EEEEEEEEEvNT_6ParamsE)
        /*0320*/ 	.word	0x00000048


	//----- nvinfo : EIATTR_REGCOUNT
	.align		4
.L_144:
        /*0324*/ 	.byte	0x04, 0x2f
        /*0326*/ 	.short	(.L_146 - .L_145)
	.align		4
.L_145:
        /*0328*/ 	.word	index@(_ZN7cutlass13device_kernelIN5flash19enable_sm80_to_sm89INS1_16FlashAttnFwdSm80INS1_25CollectiveMainloopFwdSm80ILi8ELi1ELb1EN4cute5tupleIJNS5_1CILi128EEENS7_ILi48EEENS7_ILi256EEEEEELi256ENS_10bfloat16_tEfNS_4arch4Sm80ELb0ELb1ELb0ELb1ELb1ELb0ELb1ELb1EEENS1_21CollectiveEpilogueFwdINS6_IJS8_SA_S9_EEENS6_IJNS7_ILi1EEESI_SI_EEESC_SE_Li256ELb1ELb1ELb1ELb0EEENS1_36VarlenDynamicPersistentTileSchedulerILi128ELi48ELi256ELi256ELb1ELb1ELb0ELb1ELb0ELb1EEEEEEEEEvNT_6ParamsE)
        /*032c*/ 	.word	0x000000ff


	//----- nvinfo : EIATTR_FRAME_SIZE
	.align		4
.L_146:
        /*0330*/ 	.byte	0x04, 0x11
        /*0332*/ 	.short	(.L_148 - .L_147)
	.align		4
.L_147:
        /*0334*/ 	.word	index@($__internal_65_$__cuda_sm70_votesync_ballot)
        /*0338*/ 	.word	0x00000000


	//----- nvinfo : EIATTR_FRAME_SIZE
	.align		4
.L_148:
        /*033c*/ 	.byte	0x04, 0x11
        /*033e*/ 	.short	(.L_150 - .L_149)
	.align		4
.L_149:
        /*0340*/ 	.word	index@($__internal_64_$__cuda_sm70_shflsync_up_p)
        /*0344*/ 	.word	0x00000000


	//----- nvinfo : EIATTR_FRAME_SIZE
	.align		4
.L_150:
        /*0348*/ 	.byte	0x04, 0x11
        /*034a*/ 	.short	(.L_152 - .L_151)
	.align		4
.L_151:
        /*034c*/ 	.word	index@($__internal_63_$__cuda_sm70_shflsync_idx_p)
        /*0350*/ 	.word	0x00000000


	//----- nvinfo : EIATTR_FRAME_SIZE
	.align		4
.L_152:
        /*0354*/ 	.byte	0x04, 0x11
        /*0356*/ 	.short	(.L_154 - .L_153)
	.align		4
.L_153:
        /*0358*/ 	.word	index@($__internal_62_$__cuda_sm70_shflsync_bfly_p)
        /*035c*/ 	.word	0x00000000


	//----- nvinfo : EIATTR_FRAME_SIZE
	.align		4
.L_154:
        /*0360*/ 	.byte	0x04, 0x11
        /*0362*/ 	.short	(.L_156 - .L_155)
	.align		4
.L_155:
        /*0364*/ 	.word	index@(_ZN7cutlass13device_kernelIN5flash19enable_sm80_to_sm89INS1_16FlashAttnFwdSm80INS1_25CollectiveMainloopFwdSm80ILi8ELi1ELb1EN4cute5tupleIJNS5_1CILi128EEENS7_ILi48EEENS7_ILi256EEEEEELi256ENS_10bfloat16_tEfNS_4arch4Sm80ELb0ELb1ELb0ELb1ELb1ELb0ELb1ELb1EEENS1_21CollectiveEpilogueFwdINS6_IJS8_SA_S9_EEENS6_IJNS7_ILi1EEESI_SI_EEESC_SE_Li256ELb1ELb1ELb1ELb0EEENS1_36VarlenDynamicPersistentTileSchedulerILi128ELi48ELi256ELi256ELb1ELb1ELb0ELb1ELb0ELb1EEEEEEEEEvNT_6ParamsE)
        /*0368*/ 	.word	0x00000218


	//----- nvinfo : EIATTR_REGCOUNT
	.align		4
.L_156:
        /*036c*/ 	.byte	0x04, 0x2f
        /*036e*/ 	.short	(.L_158 - .L_157)
	.align		4
.L_157:
        /*0370*/ 	.word	index@(_ZN7cutlass13device_kernelIN5flash19enable_sm80_to_sm89INS1_16FlashAttnFwdSm80INS1_25CollectiveMainloopFwdSm80ILi8ELi1ELb1EN4cute5tupleIJNS5_1CILi128EEENS7_ILi48EEENS7_ILi256EEEEEELi256ENS_10bfloat16_tEfNS_4arch4Sm80ELb0ELb1ELb0ELb0ELb1ELb0ELb1ELb1EEENS1_21CollectiveEpilogueFwdINS6_IJS8_SA_S9_EEENS6_IJNS7_ILi1EEESI_SI_EEESC_SE_Li256ELb0ELb1ELb1ELb0EEENS1_19SingleTileSchedulerILb0ELb1ELb1ELi128EEEEEEEEEvNT_6ParamsE)
        /*0374*/ 	.word	0x000000ff


	//----- nvinfo : EIATTR_FRAME_SIZE
	.align		4
.L_158:
        /*0378*/ 	.byte	0x04, 0x11
        /*037a*/ 	.short	(.L_160 - .L_159)
	.align		4
.L_159:
        /*037c*/ 	.word	index@($__internal_61_$__cuda_sm70_shflsync_idx_p)
        /*0380*/ 	.word	0x00000000


	//----- nvinfo : EIATTR_FRAME_SIZE
	.align		4
.L_160:
        /*0384*/ 	.byte	0x04, 0x11
        /*0386*/ 	.short	(.L_162 - .L_161)
	.align		4
.L_161:
        /*0388*/ 	.word	index@(_ZN7cutlass13device_kernelIN5flash19enable_sm80_to_sm89INS1_16FlashAttnFwdSm80INS1_25CollectiveMainloopFwdSm80ILi8ELi1ELb1EN4cute5tupleIJNS5_1CILi128EEENS7_ILi48EEENS7_ILi256EEEEEELi256ENS_10bfloat16_tEfNS_4arch4Sm80ELb0ELb1ELb0ELb0ELb1ELb0ELb1ELb1EEENS1_21CollectiveEpilogueFwdINS6_IJS8_SA_S9_EEENS6_IJNS7_ILi1EEESI_SI_EEESC_SE_Li256ELb0ELb1ELb1ELb0EEENS1_19SingleTileSchedulerILb0ELb1ELb1ELi128EEEEEEEEEvNT_6ParamsE)
        /*038c*/ 	.word	0x00000078


	//----- nvinfo : EIATTR_REGCOUNT
	.align		4
.L_162:
        /*0390*/ 	.byte	0x04, 0x2f
        /*0392*/ 	.short	(.L_164 - .L_163)
	.align		4
.L_163:
        /*0394*/ 	.word	index@(_ZN7cutlass13device_kernelIN5flash19enable_sm80_to_sm89INS1_16FlashAttnFwdSm80INS1_25CollectiveMainloopFwdSm80ILi8ELi1ELb0EN4cute5tupleIJNS5_1CILi128EEENS7_ILi32EEENS7_ILi256EEEEEELi256ENS_10bfloat16_tEfNS_4arch4Sm80ELb0ELb0ELb0ELb1ELb1ELb1ELb1ELb1EEENS1_21CollectiveEpilogueFwdINS6_IJS8_SA_S9_EEENS6_IJNS7_ILi1EEESI_SI_EEESC_SE_Li256ELb1ELb1ELb1ELb0EEENS1_36VarlenDynamicPersistentTileSchedulerILi128ELi32ELi256ELi256ELb1ELb1ELb0ELb0ELb1ELb1EEEEEEEEEvNT_6ParamsE)
        /*0398*/ 	.word	0x000000ff


	//----- nvinfo : EIATTR_FRAME_SIZE
	.align		4
.L_164:
        /*039c*/ 	.byte	0x04, 0x11
        /*039e*/ 	.short	(.L_166 - .L_165)
	.align		4
.L_165:
        /*03a0*/ 	.word	index@($__internal_60_$__cuda_sm70_votesync_ballot)
        /*03a4*/ 	.word	0x00000000


	//----- nvinfo : EIATTR_FRAME_SIZE
	.align		4
.L_166:
        /*03a8*/ 	.byte	0x04, 0x11
        /*03aa*/ 	.short	(.L_168 - .L_167)
	.align		4
.L_167:
        /*03ac*/ 	.word	index@($__internal_59_$__cuda_sm70_shflsync_up_p)
        /*03b0*/ 	.word	0x00000000


	//----- nvinfo : EIATTR_FRAME_SIZE
	.align		4
.L_168:
        /*03b4*/ 	.byte	0x04, 0x11
        /*03b6*/ 	.short	(.L_170 - .L_169)
	.align		4
.L_169:
        /*03b8*/ 	.word	index@($__internal_58_$__cuda_sm70_shflsync_idx_p)
        /*03bc*/ 	.word	0x00000000


	//----- nvinfo : EIATTR_FRAME_SIZE
	.align		4
.L_170:
        /*03c0*/ 	.byte	0x04, 0x11
        /*03c2*/ 	.short	(.L_172 - .L_171)
	.align		4
.L_171:
        /*03c4*/ 	.word	index@($__internal_57_$__cuda_sm70_shflsync_bfly_p)
        /*03c8*/ 	.word	0x00000000


	//----- nvinfo : EIATTR_FRAME_SIZE
	.align		4
.L_172:
        /*03cc*/ 	.byte	0x04, 0x11
        /*03ce*/ 	.short	(.L_174 - .L_173)
	.align		4
.L_173:
        /*03d0*/ 	.word	index@(_ZN7cutlass13device_kernelIN5flash19enable_sm80_to_sm89INS1_16FlashAttnFwdSm80INS1_25CollectiveMainloopFwdSm80ILi8ELi1ELb0EN4cute5tupleIJNS5_1CILi128EEENS7_ILi32EEENS7_ILi256EEEEEELi256ENS_10bfloat16_tEfNS_4arch4Sm80ELb0ELb0ELb0ELb1ELb1ELb1ELb1ELb1EEENS1_21CollectiveEpilogueFwdINS6_IJS8_SA_S9_EEENS6_IJNS7_ILi1EEESI_SI_EEESC_SE_Li256ELb1ELb1ELb1ELb0EEENS1_36VarlenDynamicPersistentTileSchedulerILi128ELi32ELi256ELi256ELb1ELb1ELb0ELb0ELb1ELb1EEEEEEEEEvNT_6ParamsE)
        /*03d4*/ 	.word	0x00000058


	//----- nvinfo : EIATTR_REGCOUNT
	.align		4
.L_174:
        /*03d8*/ 	.byte	0x04, 0x2f
        /*03da*/ 	.short	(.L_176 - .L_175)
	.align		4
.L_175:
        /*03dc*/ 	.word	index@(_ZN7cutlass13device_kernelIN5flash19enable_sm80_to_sm89INS1_16FlashAttnFwdSm80INS1_25CollectiveMainloopFwdSm80ILi8ELi1ELb1EN4cute5tupleIJNS5_1CILi128EEENS7_ILi48EEENS7_ILi256EEEEEELi256ENS_10bfloat16_tEfNS_4arch4Sm80ELb0ELb0ELb0ELb1ELb1ELb0ELb1ELb1EEENS1_21CollectiveEpilogueFwdINS6_IJS8_SA_S9_EEENS6_IJNS7_ILi1EEESI_SI_EEESC_SE_Li256ELb1ELb1ELb1ELb0EEENS1_36VarlenDynamicPersistentTileSchedulerILi128ELi48ELi256ELi256ELb1ELb1ELb0ELb0ELb1ELb1EEEEEEEEEvNT_6ParamsE)
        /*03e0*/ 	.word	0x000000ff


	//----- nvinfo : EIATTR_FRAME_SIZE
	.align		4
.L_176:
        /*03e4*/ 	.byte	0x04, 0x11
        /*03e6*/ 	.short	(.L_178 - .L_177)
	.align		4
.L_177:
        /*03e8*/ 	.word	index@($__internal_56_$__cuda_sm70_votesync_ballot)
        /*03ec*/ 	.word	0x00000000


	//----- nvinfo : EIATTR_FRAME_SIZE
	.align		4
.L_178:
        /*03f0*/ 	.byte	0x04, 0x11
        /*03f2*/ 	.short	(.L_180 - .L_179)
	.align		4
.L_179:
        /*03f4*/ 	.word	index@($__internal_55_$__cuda_sm70_shflsync_up_p)
        /*03f8*/ 	.word	0x00000000


	//----- nvinfo : EIATTR_FRAME_SIZE
	.align		4
.L_180:
        /*03fc*/ 	.byte	0x04, 0x11
        /*03fe*/ 	.short	(.L_182 - .L_181)
	.align		4
.L_181:
        /*0400*/ 	.word	index@($__internal_54_$__cuda_sm70_shflsync_idx_p)
        /*0404*/ 	.word	0x00000000


	//----- nvinfo : EIATTR_FRAME_SIZE
	.align		4
.L_182:
        /*0408*/ 	.byte	0x04, 0x11
        /*040a*/ 	.short	(.L_184 - .L_183)
	.align		4
.L_183:
        /*040c*/ 	.word	index@($__internal_53_$__cuda_sm70_shflsync_bfly_p)
        /*0410*/ 	.word	0x00000000


	//----- nvinfo : EIATTR_FRAME_SIZE
	.align		4
.L_184:
        /*0414*/ 	.byte	0x04, 0x11
        /*0416*/ 	.short	(.L_186 - .L_185)
	.align		4
.L_185:
        /*0418*/ 	.word	index@(_ZN7cutlass13device_kernelIN5flash19enable_sm80_to_sm89INS1_16FlashAttnFwdSm80INS1_25CollectiveMainloopFwdSm80ILi8ELi1ELb1EN4cute5tupleIJNS5_1CILi128EEENS7_ILi48EEENS7_ILi256EEEEEELi256ENS_10bfloat16_tEfNS_4arch4Sm80ELb0ELb0ELb0ELb1ELb1ELb0ELb1ELb1EEENS1_21CollectiveEpilogueFwdINS6_IJS8_SA_S9_EEENS6_IJNS7_ILi1EEESI_SI_EEESC_SE_Li256ELb1ELb1ELb1ELb0EEENS1_36VarlenDynamicPersistentTileSchedulerILi128ELi48ELi256ELi256ELb1ELb1ELb0ELb0ELb1ELb1EEEEEEEEEvNT_6ParamsE)
        /*041c*/ 	.word	0x00000198


	//----- nvinfo : EIATTR_REGCOUNT
	.align		4
.L_186:
        /*0420*/ 	.byte	0x04, 0x2f
        /*0422*/ 	.short	(.L_188 - .L_187)
	.align		4
.L_187:
        /*0424*/ 	.word	index@(_ZN7cutlass13device_kernelIN5flash19enable_sm80_to_sm89INS1_16FlashAttnFwdSm80INS1_25CollectiveMainloopFwdSm80ILi8ELi1ELb1EN4cute5tupleIJNS5_1CILi128EEENS7_ILi64EEENS7_ILi256EEEEEELi256ENS_10bfloat16_tEfNS_4arch4Sm80ELb0ELb0ELb0ELb0ELb1ELb0ELb1ELb1EEENS1_21CollectiveEpilogueFwdINS6_IJS8_SA_S9_EEENS6_IJNS7_ILi1EEESI_SI_EEESC_SE_Li256ELb0ELb1ELb1ELb0EEENS1_19SingleTileSchedulerILb0ELb1ELb1ELi128EEEEEEEEEvNT_6ParamsE)
        /*0428*/ 	.word	0x000000ff


	//----- nvinfo : EIATTR_FRAME_SIZE
	.align		4
.L_188:
        /*042c*/ 	.byte	0x04, 0x11
        /*042e*/ 	.short	(.L_190 - .L_189)
	.align		4
.L_189:
        /*0430*/ 	.word	index@(_ZN7cutlass13device_kernelIN5flash19enable_sm80_to_sm89INS1_16FlashAttnFwdSm80INS1_25CollectiveMainloopFwdSm80ILi8ELi1ELb1EN4cute5tupleIJNS5_1CILi128EEENS7_ILi64EEENS7_ILi256EEEEEELi256ENS_10bfloat16_tEfNS_4arch4Sm80ELb0ELb0ELb0ELb0ELb1ELb0ELb1ELb1EEENS1_21CollectiveEpilogueFwdINS6_IJS8_SA_S9_EEENS6_IJNS7_ILi1EEESI_SI_EEESC_SE_Li256ELb0ELb1ELb1ELb0EEENS1_19SingleTileSchedulerILb0ELb1ELb1ELi128EEEEEEEEEvNT_6ParamsE)
        /*0434*/ 	.word	0x00000060


	//----- nvinfo : EIATTR_REGCOUNT
	.align		4
.L_190:
        /*0438*/ 	.byte	0x04, 0x2f
        /*043a*/ 	.short	(.L_192 - .L_191)
	.align		4
.L_191:
        /*043c*/ 	.word	index@(_ZN7cutlass13device_kernelIN5flash19enable_sm80_to_sm89INS1_16FlashAttnFwdSm80INS1_25CollectiveMainloopFwdSm80ILi8ELi1ELb0EN4cute5tupleIJNS5_1CILi128EEENS7_ILi48EEENS7_ILi256EEEEEELi256ENS_10bfloat16_tEfNS_4arch4Sm80ELb1ELb0ELb1ELb1ELb1ELb1ELb1ELb1EEENS1_21CollectiveEpilogueFwdINS6_IJS8_SA_S9_EEENS6_IJNS7_ILi1EEESI_SI_EEESC_SE_Li256ELb1ELb1ELb1ELb0EEENS1_36VarlenDynamicPersistentTileSchedulerILi128ELi48ELi256ELi256ELb1ELb1ELb0ELb1ELb1ELb1EEEEEEEEEvNT_6ParamsE)
        /*0440*/ 	.word	0x000000ff


	//----- nvinfo : EIATTR_FRAME_SIZE
	.align		4
.L_192:
        /*0444*/ 	.byte	0x04, 0x11
        /*0446*/ 	.short	(.L_194 - .L_193)
	.align		4
.L_193:
        /*0448*/ 	.word	index@($__internal_52_$__cuda_sm70_votesync_ballot)
        /*044c*/ 	.word	0x00000000


	//----- nvinfo : EIATTR_FRAME_SIZE
	.align		4
.L_194:
        /*0450*/ 	.byte	0x04, 0x11
        /*0452*/ 	.short	(.L_196 - .L_195)
	.align		4
.L_195:
        /*0454*/ 	.word	index@($__internal_51_$__cuda_sm70_shflsync_up_p)
        /*0458*/ 	.word	0x00000000


	//----- nvinfo : EIATTR_FRAME_SIZE
	.align		4
.L_196:
        /*045c*/ 	.byte	0x04, 0x11
        /*045e*/ 	.short	(.L_198 - .L_197)
	.align		4
.L_197:
        /*0460*/ 	.word	index@($__internal_50_$__cuda_sm70_shflsync_idx_p)
        /*0464*/ 	.word	0x00000000


	//----- nvinfo : EIATTR_FRAME_SIZE
	.align		4
.L_198:
        /*0468*/ 	.byte	0x04, 0x11
        /*046a*/ 	.short	(.L_200 - .L_199)
	.align		4
.L_199:
        /*046c*/ 	.word	index@($__internal_49_$__cuda_sm70_shflsync_bfly_p)
        /*0470*/ 	.word	0x00000000


	//----- nvinfo : EIATTR_FRAME_SIZE
	.align		4
.L_200:
        /*0474*/ 	.byte	0x04, 0x11
        /*0476*/ 	.short	(.L_202 - .L_201)
	.align		4
.L_201:
        /*0478*/ 	.word	index@($_ZN7cutlass13device_kernelIN5flash19enable_sm80_to_sm89INS1_16FlashAttnFwdSm80INS1_25CollectiveMainloopFwdSm80ILi8ELi1ELb0EN4cute5tupleIJNS5_1CILi128EEENS7_ILi48EEENS7_ILi256EEEEEELi256ENS_10bfloat16_tEfNS_4arch4Sm80ELb1ELb0ELb1ELb1ELb1ELb1ELb1ELb1EEENS1_21CollectiveEpilogueFwdINS6_IJS8_SA_S9_EEENS6_IJNS7_ILi1EEESI_SI_EEESC_SE_Li256ELb1ELb1ELb1ELb0EEENS1_36VarlenDynamicPersistentTileSchedulerILi128ELi48ELi256ELi256ELb1ELb1ELb0ELb1ELb1ELb1EEEEEEEEEvNT_6ParamsE$_ZZN5flash25CollectiveMainloopFwdSm80ILi8ELi1ELb0EN4cute5tupleIJNS1_1CILi128EEENS3_ILi48EEENS3_ILi256EEEEEELi256EN7cutlass10bfloat16_tEfNS8_4arch4Sm80ELb1ELb0ELb1ELb1ELb1ELb1ELb1ELb1EE3mmaINS_16FlashAttnFwdSm80ISC_NS_21CollectiveEpilogueFwdINS2_IJS4_S6_S5_EEENS2_IJNS3_ILi1EEESH_SH_EEES9_SB_Li256ELb1ELb1ELb1ELb0EEENS_36VarlenDynamicPersistentTileSchedulerILi128ELi48ELi256ELi256ELb1ELb1ELb0ELb1ELb1ELb1EEEE13SharedStorageENS1_6TensorINS1_11ArrayEngineIfLm128EEENS1_6LayoutINS2_IJNS2_IJNS3_ILi2EEESS_EEESH_NS3_ILi32EEEEEENS2_IJNS2_IJSH_SS_EEENS3_ILi0EEENS3_ILi4EEEEEEEEEENS_7SoftmaxILi2ELi0EEEEEbRKNSC_6ParamsERT0_RT1_iRKNS_16SeqlenInfoQKNewKILb1ELb1EEENS2_IJiiiiEEERT_ENKUlvE_clEv)
        /*047c*/ 	.word	0x00000000


	//----- nvinfo : EIATTR_FRAME_SIZE
	.align		4
.L_202:
        /*0480*/ 	.byte	0x04, 0x11
        /*0482*/ 	.short	(.L_204 - .L_203)
	.align		4
.L_203:
        /*0484*/ 	.word	index@(_ZN7cutlass13device_kernelIN5flash19enable_sm80_to_sm89INS1_16FlashAttnFwdSm80INS1_25CollectiveMainloopFwdSm80ILi8ELi1ELb0EN4cute5tupleIJNS5_1CILi128EEENS7_ILi48EEENS7_ILi256EEEEEELi256ENS_10bfloat16_tEfNS_4arch4Sm80ELb1ELb0ELb1ELb1ELb1ELb1ELb1ELb1EEENS1_21CollectiveEpilogueFwdINS6_IJS8_SA_S9_EEENS6_IJNS7_ILi1EEESI_SI_EEESC_SE_Li256ELb1ELb1ELb1ELb0EEENS1_36VarlenDynamicPersistentTileSchedulerILi128ELi48ELi256ELi256ELb1ELb1ELb0ELb1ELb1ELb1EEEEEEEEEvNT_6ParamsE)
        /*0488*/ 	.word	0x000001d0


	//----- nvinfo : EIATTR_REGCOUNT
	.align		4
.L_204:
        /*048c*/ 	.byte	0x04, 0x2f
        /*048e*/ 	.short	(.L_206 - .L_205)
	.align		4
.L_205:
        /*0490*/ 	.word	index@(_ZN7cutlass13device_kernelIN5flash19enable_sm80_to_sm89INS1_16FlashAttnFwdSm80INS1_25CollectiveMainloopFwdSm80ILi8ELi1ELb0EN4cute5tupleIJNS5_1CILi128EEENS7_ILi64EEENS7_ILi256EEEEEELi256ENS_10bfloat16_tEfNS_4arch4Sm80ELb1ELb0ELb1ELb1ELb1ELb0ELb1ELb1EEENS1_21CollectiveEpilogueFwdINS6_IJS8_SA_S9_EEENS6_IJNS7_ILi1EEESI_SI_EEESC_SE_Li256ELb1ELb1ELb1ELb0EEENS1_36VarlenDynamicPersistentTileSchedulerILi128ELi64ELi256ELi256ELb1ELb1ELb0ELb1ELb1ELb1EEEEEEEEEvNT_6ParamsE)
        /*0494*/ 	.word	0x000000ff


	//----- nvinfo : EIATTR_FRAME_SIZE
	.align		4
.L_206:
        /*0498*/ 	.byte	0x04, 0x11
        /*049a*/ 	.short	(.L_208 - .L_207)
	.align		4
.L_207:
        /*049c*/ 	.word	index@($__internal_48_$__cuda_sm70_votesync_ballot)
        /*04a0*/ 	.word	0x00000000


	//----- nvinfo : EIATTR_FRAME_SIZE
	.align		4
.L_208:
        /*04a4*/ 	.byte	0x04, 0x11
        /*04a6*/ 	.short	(.L_210 - .L_209)
	.align		4
.L_209:
        /*04a8*/ 	.word	index@($__internal_47_$__cuda_sm70_shflsync_up_p)
        /*04ac*/ 	.word	0x00000000


	//----- nvinfo : EIATTR_FRAME_SIZE
	.align		4
.L_210:
        /*04b0*/ 	.byte	0x04, 0x11
        /*04b2*/ 	.short	(.L_212 - .L_211)
	.align		4
.L_211:
        /*04b4*/ 	.word	index@($__internal_46_$__cuda_sm70_shflsync_idx_p)
        /*04b8*/ 	.word	0x00000000


	//----- nvinfo : EIATTR_FRAME_SIZE
	.align		4
.L_212:
        /*04bc*/ 	.byte	0x04, 0x11
        /*04be*/ 	.short	(.L_214 - .L_213)
	.align		4
.L_213:
        /*04c0*/ 	.word	index@($__internal_45_$__cuda_sm70_shflsync_bfly_p)
        /*04c4*/ 	.word	0x00000000


	//----- nvinfo : EIATTR_FRAME_SIZE
	.align		4
.L_214:
        /*04c8*/ 	.byte	0x04, 0x11
        /*04ca*/ 	.short	(.L_216 - .L_215)
	.align		4
.L_215:
        /*04cc*/ 	.word	index@(_ZN7cutlass13device_kernelIN5flash19enable_sm80_to_sm89INS1_16FlashAttnFwdSm80INS1_25CollectiveMainloopFwdSm80ILi8ELi1ELb0EN4cute5tupleIJNS5_1CILi128EEENS7_ILi64EEENS7_ILi256EEEEEELi256ENS_10bfloat16_tEfNS_4arch4Sm80ELb1ELb0ELb1ELb1ELb1ELb0ELb1ELb1EEENS1_21CollectiveEpilogueFwdINS6_IJS8_SA_S9_EEENS6_IJNS7_ILi1EEESI_SI_EEESC_SE_Li256ELb1ELb1ELb1ELb0EEENS1_36VarlenDynamicPersistentTileSchedulerILi128ELi64ELi256ELi256ELb1ELb1ELb0ELb1ELb1ELb1EEEEEEEEEvNT_6ParamsE)
        /*04d0*/ 	.word	0x00000038


	//----- nvinfo : EIATTR_REGCOUNT
	.align		4
.L_216:
        /*04d4*/ 	.byte	0x04, 0x2f
        /*04d6*/ 	.short	(.L_218 - .L_217)
	.align		4
.L_217:
        /*04d8*/ 	.word	index@(_ZN7cutlass13device_kernelIN5flash19enable_sm80_to_sm89INS1_16FlashAttnFwdSm80INS1_25CollectiveMainloopFwdSm80ILi8ELi1ELb0EN4cute5tupleIJNS5_1CILi128EEENS7_ILi96EEENS7_ILi256EEEEEELi256ENS_10bfloat16_tEfNS_4arch4Sm80ELb1ELb0ELb1ELb0ELb1ELb0ELb1ELb1EEENS1_21CollectiveEpilogueFwdINS6_IJS8_SA_S9_EEENS6_IJNS7_ILi1EEESI_SI_EEESC_SE_Li256ELb0ELb1ELb1ELb0EEENS1_30DynamicPersistentTileSchedulerILi256ELi256ELb1ELb1ELb0EEEEEEEEEvNT_6ParamsE)
        /*04dc*/ 	.word	0x000000ff


	//----- nvinfo : EIATTR_FRAME_SIZE
	.align		4
.L_218:
        /*04e0*/ 	.byte	0x04, 0x11
        /*04e2*/ 	.short	(.L_220 - .L_219)
	.align		4
.L_219:
        /*04e4*/ 	.word	index@($__internal_44_$__cuda_sm70_shflsync_idx_p)
        /*04e8*/ 	.word	0x00000000


	//----- nvinfo : EIATTR_FRAME_SIZE
	.align		4
.L_220:
        /*04ec*/ 	.byte	0x04, 0x11
        /*04ee*/ 	.short	(.L_222 - .L_221)
	.align		4
.L_221:
        /*04f0*/ 	.word	index@($__internal_43_$__cuda_sm70_shflsync_bfly_p)
        /*04f4*/ 	.word	0x00000000


	//----- nvinfo : EIATTR_FRAME_SIZE
	.align		4
.L_222:
        /*04f8*/ 	.byte	0x04, 0x11
        /*04fa*/ 	.short	(.L_224 - .L_223)
	.align		4
.L_223:
        /*04fc*/ 	.word	index@(_ZN7cutlass13device_kernelIN5flash19enable_sm80_to_sm89INS1_16FlashAttnFwdSm80INS1_25CollectiveMainloopFwdSm80ILi8ELi1ELb0EN4cute5tupleIJNS5_1CILi128EEENS7_ILi96EEENS7_ILi256EEEEEELi256ENS_10bfloat16_tEfNS_4arch4Sm80ELb1ELb0ELb1ELb0ELb1ELb0ELb1ELb1EEENS1_21CollectiveEpilogueFwdINS6_IJS8_SA_S9_EEENS6_IJNS7_ILi1EEESI_SI_EEESC_SE_Li256ELb0ELb1ELb1ELb0EEENS1_30DynamicPersistentTileSchedulerILi256ELi256ELb1ELb1ELb0EEEEEEEEEvNT_6ParamsE)
        /*0500*/ 	.word	0x000001a0


	//----- nvinfo : EIATTR_REGCOUNT
	.align		4
.L_224:
        /*0504*/ 	.byte	0x04, 0x2f
        /*0506*/ 	.short	(.L_226 - .L_225)
	.align		4
.L_225:
        /*0508*/ 	.word	index@(_ZN7cutlass13device_kernelIN5flash19enable_sm80_to_sm89INS1_16FlashAttnFwdSm80INS1_25CollectiveMainloopFwdSm80ILi8ELi1ELb0EN4cute5tupleIJNS5_1CILi128EEENS7_ILi48EEENS7_ILi256EEEEEELi256ENS_10bfloat16_tEfNS_4arch4Sm80ELb0ELb1ELb1ELb1ELb1ELb1ELb1ELb1EEENS1_21CollectiveEpilogueFwdINS6_IJS8_SA_S9_EEENS6_IJNS7_ILi1EEESI_SI_EEESC_SE_Li256ELb1ELb1ELb1ELb0EEENS1_36VarlenDynamicPersistentTileSchedulerILi128ELi48ELi256ELi256ELb1ELb1ELb0ELb1ELb0ELb1EEEEEEEEEvNT_6ParamsE)
        /*050c*/ 	.word	0x000000ff


	//----- nvinfo : EIATTR_FRAME_SIZE
	.align		4
.L_226:
        /*0510*/ 	.byte	0x04, 0x11
        /*0512*/ 	.short	(.L_228 - .L_227)
	.align		4
.L_227:
        /*0514*/ 	.word	index@($__internal_42_$__cuda_sm70_votesync_ballot)
        /*0518*/ 	.word	0x00000000


	//----- nvinfo : EIATTR_FRAME_SIZE
	.align		4
.L_228:
        /*051c*/ 	.byte	0x04, 0x11
        /*051e*/ 	.short	(.L_230 - .L_229)
	.align		4
.L_229:
        /*0520*/ 	.word	index@($__internal_41_$__cuda_sm70_shflsync_up_p)
        /*0524*/ 	.word	0x00000000


	//----- nvinfo : EIATTR_FRAME_SIZE
	.align		4
.L_230:
        /*0528*/ 	.byte	0x04, 0x11
        /*052a*/ 	.short	(.L_232 - .L_231)
	.align		4
.L_231:
        /*052c*/ 	.word	index@($__internal_40_$__cuda_sm70_shflsync_idx_p)
        /*0530*/ 	.word	0x00000000


	//----- nvinfo : EIATTR_FRAME_SIZE
	.align		4
.L_232:
        /*0534*/ 	.byte	0x04, 0x11
        /*0536*/ 	.short	(.L_234 - .L_233)
	.align		4
.L_233:
        /*0538*/ 	.word	index@($__internal_39_$__cuda_sm70_shflsync_bfly_p)
        /*053c*/ 	.word	0x00000000


	//----- nvinfo : EIATTR_FRAME_SIZE
	.align		4
.L_234:
        /*0540*/ 	.byte	0x04, 0x11
        /*0542*/ 	.short	(.L_236 - .L_235)
	.align		4
.L_235:
        /*0544*/ 	.word	index@($_ZN7cutlass13device_kernelIN5flash19enable_sm80_to_sm89INS1_16FlashAttnFwdSm80INS1_25CollectiveMainloopFwdSm80ILi8ELi1ELb0EN4cute5tupleIJNS5_1CILi128EEENS7_ILi48EEENS7_ILi256EEEEEELi256ENS_10bfloat16_tEfNS_4arch4Sm80ELb0ELb1ELb1ELb1ELb1ELb1ELb1ELb1EEENS1_21CollectiveEpilogueFwdINS6_IJS8_SA_S9_EEENS6_IJNS7_ILi1EEESI_SI_EEESC_SE_Li256ELb1ELb1ELb1ELb0EEENS1_36VarlenDynamicPersistentTileSchedulerILi128ELi48ELi256ELi256ELb1ELb1ELb0ELb1ELb0ELb1EEEEEEEEEvNT_6ParamsE$_ZZN5flash25CollectiveMainloopFwdSm80ILi8ELi1ELb0EN4cute5tupleIJNS1_1CILi128EEENS3_ILi48EEENS3_ILi256EEEEEELi256EN7cutlass10bfloat16_tEfNS8_4arch4Sm80ELb0ELb1ELb1ELb1ELb1ELb1ELb1ELb1EE3mmaINS_16FlashAttnFwdSm80ISC_NS_21CollectiveEpilogueFwdINS2_IJS4_S6_S5_EEENS2_IJNS3_ILi1EEESH_SH_EEES9_SB_Li256ELb1ELb1ELb1ELb0EEENS_36VarlenDynamicPersistentTileSchedulerILi128ELi48ELi256ELi256ELb1ELb1ELb0ELb1ELb0ELb1EEEE13SharedStorageENS1_6TensorINS1_11ArrayEngineIfLm128EEENS1_6LayoutINS2_IJNS2_IJNS3_ILi2EEESS_EEESH_NS3_ILi32EEEEEENS2_IJNS2_IJSH_SS_EEENS3_ILi0EEENS3_ILi4EEEEEEEEEENS_7SoftmaxILi2ELi0EEEEEbRKNSC_6ParamsERT0_RT1_iRKNS_16SeqlenInfoQKNewKILb1ELb1EEENS2_IJiiiiEEERT_ENKUlvE_clEv)
        /*0548*/ 	.word	0x00000000


	//----- nvinfo : EIATTR_FRAME_SIZE
	.align		4
.L_236:
        /*054c*/ 	.byte	0x04, 0x11
        /*054e*/ 	.short	(.L_238 - .L_237)
	.align		4
.L_237:
        /*0550*/ 	.word	index@(_ZN7cutlass13device_kernelIN5flash19enable_sm80_to_sm89INS1_16FlashAttnFwdSm80INS1_25CollectiveMainloopFwdSm80ILi8ELi1ELb0EN4cute5tupleIJNS5_1CILi128EEENS7_ILi48EEENS7_ILi256EEEEEELi256ENS_10bfloat16_tEfNS_4arch4Sm80ELb0ELb1ELb1ELb1ELb1ELb1ELb1ELb1EEENS1_21CollectiveEpilogueFwdINS6_IJS8_SA_S9_EEENS6_IJNS7_ILi1EEESI_SI_EEESC_SE_Li256ELb1ELb1ELb1ELb0EEENS1_36VarlenDynamicPersistentTileSchedulerILi128ELi48ELi256ELi256ELb1ELb1ELb0ELb1ELb0ELb1EEEEEEEEEvNT_6ParamsE)
        /*0554*/ 	.word	0x000001e8


	//----- nvinfo : EIATTR_REGCOUNT
	.align		4
.L_238:
        /*0558*/ 	.byte	0x04, 0x2f
        /*055a*/ 	.short	(.L_240 - .L_239)
	.align		4
.L_239:
        /*055c*/ 	.word	index@(_ZN7cutlass13device_kernelIN5flash19enable_sm80_to_sm89INS1_16FlashAttnFwdSm80INS1_25CollectiveMainloopFwdSm80ILi8ELi1ELb0EN4cute5tupleIJNS5_1CILi128EEENS7_ILi64EEENS7_ILi256EEEEEELi256ENS_10bfloat16_tEfNS_4arch4Sm80ELb0ELb1ELb1ELb1ELb1ELb0ELb1ELb1EEENS1_21CollectiveEpilogueFwdINS6_IJS8_SA_S9_EEENS6_IJNS7_ILi1EEESI_SI_EEESC_SE_Li256ELb1ELb1ELb1ELb0EEENS1_36VarlenDynamicPersistentTileSchedulerILi128ELi64ELi256ELi256ELb1ELb1ELb0ELb1ELb0ELb1EEEEEEEEEvNT_6ParamsE)
        /*0560*/ 	.word	0x000000ff


	//----- nvinfo : EIATTR_FRAME_SIZE
	.align		4
.L_240:
        /*0564*/ 	.byte	0x04, 0x11
        /*0566*/ 	.short	(.L_242 - .L_241)
	.align		4
.L_241:
        /*0568*/ 	.word	index@($__internal_38_$__cuda_sm70_votesync_ballot)
        /*056c*/ 	.word	0x00000000


	//----- nvinfo : EIATTR_FRAME_SIZE
	.align		4
.L_242:
        /*0570*/ 	.byte	0x04, 0x11
        /*0572*/ 	.short	(.L_244 - .L_243)
	.align		4
.L_243:
        /*0574*/ 	.word	index@($__internal_37_$__cuda_sm70_shflsync_up_p)
        /*0578*/ 	.word	0x00000000


	//----- nvinfo : EIATTR_FRAME_SIZE
	.align		4
.L_244:
        /*057c*/ 	.byte	0x04, 0x11
        /*057e*/ 	.short	(.L_246 - .L_245)
	.align		4
.L_245:
        /*0580*/ 	.word	index@($__internal_36_$__cuda_sm70_shflsync_idx_p)
        /*0584*/ 	.word	0x00000000


	//----- nvinfo : EIATTR_FRAME_SIZE
	.align		4
.L_246:
        /*0588*/ 	.byte	0x04, 0x11
        /*058a*/ 	.short	(.L_248 - .L_247)
	.align		4
.L_247:
        /*058c*/ 	.word	index@($__internal_35_$__cuda_sm70_shflsync_bfly_p)
        /*0590*/ 	.word	0x00000000


	//----- nvinfo : EIATTR_FRAME_SIZE
	.align		4
.L_248:
        /*0594*/ 	.byte	0x04, 0x11
        /*0596*/ 	.short	(.L_250 - .L_249)
	.align		4
.L_249:
        /*0598*/ 	.word	index@(_ZN7cutlass13device_kernelIN5flash19enable_sm80_to_sm89INS1_16FlashAttnFwdSm80INS1_25CollectiveMainloopFwdSm80ILi8ELi1ELb0EN4cute5tupleIJNS5_1CILi128EEENS7_ILi64EEENS7_ILi256EEEEEELi256ENS_10bfloat16_tEfNS_4arch4Sm80ELb0ELb1ELb1ELb1ELb1ELb0ELb1ELb1EEENS1_21CollectiveEpilogueFwdINS6_IJS8_SA_S9_EEENS6_IJNS7_ILi1EEESI_SI_EEESC_SE_Li256ELb1ELb1ELb1ELb0EEENS1_36VarlenDynamicPersistentTileSchedulerILi128ELi64ELi256ELi256ELb1ELb1ELb0ELb1ELb0ELb1EEEEEEEEEvNT_6ParamsE)
        /*059c*/ 	.word	0x00000030


	//----- nvinfo : EIATTR_REGCOUNT
	.align		4
.L_250:
        /*05a0*/ 	.byte	0x04, 0x2f
        /*05a2*/ 	.short	(.L_252 - .L_251)
	.align		4
.L_251:
        /*05a4*/ 	.word	index@(_ZN7cutlass13device_kernelIN5flash19enable_sm80_to_sm89INS1_16FlashAttnFwdSm80INS1_25CollectiveMainloopFwdSm80ILi8ELi1ELb0EN4cute5tupleIJNS5_1CILi128EEENS7_ILi64EEENS7_ILi256EEEEEELi256ENS_10bfloat16_tEfNS_4arch4Sm80ELb0ELb1ELb1ELb0ELb1ELb0ELb1ELb1EEENS1_21CollectiveEpilogueFwdINS6_IJS8_SA_S9_EEENS6_IJNS7_ILi1EEESI_SI_EEESC_SE_Li256ELb0ELb1ELb1ELb0EEENS1_19SingleTileSchedulerILb0ELb1ELb1ELi128EEEEEEEEEvNT_6ParamsE)
        /*05a8*/ 	.word	0x000000ff


	//----- nvinfo : EIATTR_FRAME_SIZE
	.align		4
.L_252:
        /*05ac*/ 	.byte	0x04, 0x11
        /*05ae*/ 	.short	(.L_254 - .L_253)
	.align		4
.L_253:
        /*05b0*/ 	.word	index@(_ZN7cutlass13device_kernelIN5flash19enable_sm80_to_sm89INS1_16FlashAttnFwdSm80INS1_25CollectiveMainloopFwdSm80ILi8ELi1ELb0EN4cute5tupleIJNS5_1CILi128EEENS7_ILi64EEENS7_ILi256EEEEEELi256ENS_10bfloat16_tEfNS_4arch4Sm80ELb0ELb1ELb1ELb0ELb1ELb0ELb1ELb1EEENS1_21CollectiveEpilogueFwdINS6_IJS8_SA_S9_EEENS6_IJNS7_ILi1EEESI_SI_EEESC_SE_Li256ELb0ELb1ELb1ELb0EEENS1_19SingleTileSchedulerILb0ELb1ELb1ELi128EEEEEEEEEvNT_6ParamsE)
        /*05b4*/ 	.word	0x00000008


	//----- nvinfo : EIATTR_REGCOUNT
	.align		4
.L_254:
        /*05b8*/ 	.byte	0x04, 0x2f
        /*05ba*/ 	.short	(.L_256 - .L_255)
	.align		4
.L_255:
        /*05bc*/ 	.word	index@(_ZN7cutlass13device_kernelIN5flash19enable_sm80_to_sm89INS1_16FlashAttnFwdSm80INS1_25CollectiveMainloopFwdSm80ILi8ELi1ELb0EN4cute5tupleIJNS5_1CILi128EEENS7_ILi48EEENS7_ILi256EEEEEELi256ENS_10bfloat16_tEfNS_4arch4Sm80ELb0ELb0ELb1ELb1ELb1ELb1ELb1ELb1EEENS1_21CollectiveEpilogueFwdINS6_IJS8_SA_S9_EEENS6_IJNS7_ILi1EEESI_SI_EEESC_SE_Li256ELb1ELb1ELb1ELb0EEENS1_36VarlenDynamicPersistentTileSchedulerILi128ELi48ELi256ELi256ELb1ELb1ELb0ELb0ELb1ELb1EEEEEEEEEvNT_6ParamsE)
        /*05c0*/ 	.word	0x000000ff


	//----- nvinfo : EIATTR_FRAME_SIZE
	.align		4
.L_256:
        /*05c4*/ 	.byte	0x04, 0x11
        /*05c6*/ 	.short	(.L_258 - .L_257)
	.align		4
.L_257:
        /*05c8*/ 	.word	index@($__internal_34_$__cuda_sm70_votesync_ballot)
        /*05cc*/ 	.word	0x00000000


	//----- nvinfo : EIATTR_FRAME_SIZE
	.align		4
.L_258:
        /*05d0*/ 	.byte	0x04, 0x11
        /*05d2*/ 	.short	(.L_260 - .L_259)
	.align		4
.L_259:
        /*05d4*/ 	.word	index@($__internal_33_$__cuda_sm70_shflsync_up_p)
        /*05d8*/ 	.word	0x00000000


	//----- nvinfo : EIATTR_FRAME_SIZE
	.align		4
.L_260:
        /*05dc*/ 	.byte	0x04, 0x11
        /*05de*/ 	.short	(.L_262 - .L_261)
	.align		4
.L_261:
        /*05e0*/ 	.word	index@($__internal_32_$__cuda_sm70_shflsync_idx_p)
        /*05e4*/ 	.word	0x00000000


	//----- nvinfo : EIATTR_FRAME_SIZE
	.align		4
.L_262:
        /*05e8*/ 	.byte	0x04, 0x11
        /*05ea*/ 	.short	(.L_264 - .L_263)
	.align		4
.L_263:
        /*05ec*/ 	.word	index@($__internal_31_$__cuda_sm70_shflsync_bfly_p)
        /*05f0*/ 	.word	0x00000000


	//----- nvinfo : EIATTR_FRAME_SIZE
	.align		4
.L_264:
        /*05f4*/ 	.byte	0x04, 0x11
        /*05f6*/ 	.short	(.L_266 - .L_265)
	.align		4
.L_265:
        /*05f8*/ 	.word	index@(_ZN7cutlass13device_kernelIN5flash19enable_sm80_to_sm89INS1_16FlashAttnFwdSm80INS1_25CollectiveMainloopFwdSm80ILi8ELi1ELb0EN4cute5tupleIJNS5_1CILi128EEENS7_ILi48EEENS7_ILi256EEEEEELi256ENS_10bfloat16_tEfNS_4arch4Sm80ELb0ELb0ELb1ELb1ELb1ELb1ELb1ELb1EEENS1_21CollectiveEpilogueFwdINS6_IJS8_SA_S9_EEENS6_IJNS7_ILi1EEESI_SI_EEESC_SE_Li256ELb1ELb1ELb1ELb0EEENS1_36VarlenDynamicPersistentTileSchedulerILi128ELi48ELi256ELi256ELb1ELb1ELb0ELb0ELb1ELb1EEEEEEEEEvNT_6ParamsE)
        /*05fc*/ 	.word	0x000001a0


	//----- nvinfo : EIATTR_REGCOUNT
	.align		4
.L_266:
        /*0600*/ 	.byte	0x04, 0x2f
        /*0602*/ 	.short	(.L_268 - .L_267)
	.align		4
.L_267:
        /*0604*/ 	.word	index@(_ZN7cutlass13device_kernelIN5flash19enable_sm80_to_sm89INS1_16FlashAttnFwdSm80INS1_25CollectiveMainloopFwdSm80ILi8ELi1ELb0EN4cute5tupleIJNS5_1CILi128EEENS7_ILi64EEENS7_ILi256EEEEEELi256ENS_10bfloat16_tEfNS_4arch4Sm80ELb0ELb0ELb1ELb1ELb1ELb0ELb1ELb1EEENS1_21CollectiveEpilogueFwdINS6_IJS8_SA_S9_EEENS6_IJNS7_ILi1EEESI_SI_EEESC_SE_Li256ELb1ELb1ELb1ELb0EEENS1_36VarlenDynamicPersistentTileSchedulerILi128ELi64ELi256ELi256ELb1ELb1ELb0ELb0ELb1ELb1EEEEEEEEEvNT_6ParamsE)
        /*0608*/ 	.word	0x000000ff


	//----- nvinfo : EIATTR_FRAME_SIZE
	.align		4
.L_268:
        /*060c*/ 	.byte	0x04, 0x11
        /*060e*/ 	.short	(.L_270 - .L_269)
	.align		4
.L_269:
        /*0610*/ 	.word	index@($__internal_30_$__cuda_sm70_votesync_ballot)
        /*0614*/ 	.word	0x00000000


	//----- nvinfo : EIATTR_FRAME_SIZE
	.align		4
.L_270:
        /*0618*/ 	.byte	0x04, 0x11
        /*061a*/ 	.short	(.L_272 - .L_271)
	.align		4
.L_271:
        /*061c*/ 	.word	index@($__internal_29_$__cuda_sm70_shflsync_up_p)
        /*0620*/ 	.word	0x00000000


	//----- nvinfo : EIATTR_FRAME_SIZE
	.align		4
.L_272:
        /*0624*/ 	.byte	0x04, 0x11
        /*0626*/ 	.short	(.L_274 - .L_273)
	.align		4
.L_273:
        /*0628*/ 	.word	index@($__internal_28_$__cuda_sm70_shflsync_idx_p)
        /*062c*/ 	.word	0x00000000


	//----- nvinfo : EIATTR_FRAME_SIZE
	.align		4
.L_274:
        /*0630*/ 	.byte	0x04, 0x11
        /*0632*/ 	.short	(.L_276 - .L_275)
	.align		4
.L_275:
        /*0634*/ 	.word	index@($__internal_27_$__cuda_sm70_shflsync_bfly_p)
        /*0638*/ 	.word	0x00000000


	//----- nvinfo : EIATTR_FRAME_SIZE
	.align		4
.L_276:
        /*063c*/ 	.byte	0x04, 0x11
        /*063e*/ 	.short	(.L_278 - .L_277)
	.align		4
.L_277:
        /*0640*/ 	.word	index@(_ZN7cutlass13device_kernelIN5flash19enable_sm80_to_sm89INS1_16FlashAttnFwdSm80INS1_25CollectiveMainloopFwdSm80ILi8ELi1ELb0EN4cute5tupleIJNS5_1CILi128EEENS7_ILi64EEENS7_ILi256EEEEEELi256ENS_10bfloat16_tEfNS_4arch4Sm80ELb0ELb0ELb1ELb1ELb1ELb0ELb1ELb1EEENS1_21CollectiveEpilogueFwdINS6_IJS8_SA_S9_EEENS6_IJNS7_ILi1EEESI_SI_EEESC_SE_Li256ELb1ELb1ELb1ELb0EEENS1_36VarlenDynamicPersistentTileSchedulerILi128ELi64ELi256ELi256ELb1ELb1ELb0ELb0ELb1ELb1EEEEEEEEEvNT_6ParamsE)
        /*0644*/ 	.word	0x00000158


	//----- nvinfo : EIATTR_REGCOUNT
	.align		4
.L_278:
        /*0648*/ 	.byte	0x04, 0x2f
        /*064a*/ 	.short	(.L_280 - .L_279)
	.align		4
.L_279:
        /*064c*/ 	.word	index@(_ZN7cutlass13device_kernelIN5flash19enable_sm80_to_sm89INS1_16FlashAttnFwdSm80INS1_25CollectiveMainloopFwdSm80ILi8ELi1ELb0EN4cute5tupleIJNS5_1CILi128EEENS7_ILi96EEENS7_ILi256EEEEEELi256ENS_10bfloat16_tEfNS_4arch4Sm80ELb0ELb0ELb1ELb0ELb1ELb0ELb1ELb1EEENS1_21CollectiveEpilogueFwdINS6_IJS8_SA_S9_EEENS6_IJNS7_ILi1EEESI_SI_EEESC_SE_Li256ELb0ELb1ELb1ELb0EEENS1_19SingleTileSchedulerILb0ELb1ELb1ELi128EEEEEEEEEvNT_6ParamsE)
        /*0650*/ 	.word	0x000000ff


	//----- nvinfo : EIATTR_FRAME_SIZE
	.align		4
.L_280:
        /*0654*/ 	.byte	0x04, 0x11
        /*0656*/ 	.short	(.L_282 - .L_281)
	.align		4
.L_281:
        /*0658*/ 	.word	index@(_ZN7cutlass13device_kernelIN5flash19enable_sm80_to_sm89INS1_16FlashAttnFwdSm80INS1_25CollectiveMainloopFwdSm80ILi8ELi1ELb0EN4cute5tupleIJNS5_1CILi128EEENS7_ILi96EEENS7_ILi256EEEEEELi256ENS_10bfloat16_tEfNS_4arch4Sm80ELb0ELb0ELb1ELb0ELb1ELb0ELb1ELb1EEENS1_21CollectiveEpilogueFwdINS6_IJS8_SA_S9_EEENS6_IJNS7_ILi1EEESI_SI_EEESC_SE_Li256ELb0ELb1ELb1ELb0EEENS1_19SingleTileSchedulerILb0ELb1ELb1ELi128EEEEEEEEEvNT_6ParamsE)
        /*065c*/ 	.word	0x00000060


	//----- nvinfo : EIATTR_REGCOUNT
	.align		4
.L_282:
        /*0660*/ 	.byte	0x04, 0x2f
        /*0662*/ 	.short	(.L_284 - .L_283)
	.align		4
.L_283:
        /*0664*/ 	.word	index@(_ZN7cutlass13device_kernelIN5flash19enable_sm80_to_sm89INS1_16FlashAttnFwdSm80INS1_25CollectiveMainloopFwdSm80ILi8ELi1ELb0EN4cute5tupleIJNS5_1CILi128EEENS7_ILi32EEENS7_ILi256EEEEEELi256ENS_10bfloat16_tEfNS_4arch4Sm80ELb1ELb0ELb1ELb1ELb1ELb1ELb1ELb1EEENS1_21CollectiveEpilogueFwdINS6_IJS8_SA_S9_EEENS6_IJNS7_ILi1EEESI_SI_EEESC_SE_Li256ELb1ELb1ELb1ELb0EEENS1_36VarlenDynamicPersistentTileSchedulerILi128ELi32ELi256ELi256ELb1ELb1ELb0ELb1ELb1ELb1EEEEEEEEEvNT_6ParamsE)
        /*0668*/ 	.word	0x000000ff


	//----- nvinfo : EIATTR_FRAME_SIZE
	.align		4
.L_284:
        /*066c*/ 	.byte	0x04, 0x11
        /*066e*/ 	.short	(.L_286 - .L_285)
	.align		4
.L_285:
        /*0670*/ 	.word	index@($__internal_26_$__cuda_sm70_votesync_ballot)
        /*0674*/ 	.word	0x00000000


	//----- nvinfo : EIATTR_FRAME_SIZE
	.align		4
.L_286:
        /*0678*/ 	.byte	0x04, 0x11
        /*067a*/ 	.short	(.L_288 - .L_287)
	.align		4
.L_287:
        /*067c*/ 	.word	index@($__internal_25_$__cuda_sm70_shflsync_up_p)
        /*0680*/ 	.word	0x00000000


	//----- nvinfo : EIATTR_FRAME_SIZE
	.align		4
.L_288:
        /*0684*/ 	.byte	0x04, 0x11
        /*0686*/ 	.short	(.L_290 - .L_289)
	.align		4
.L_289:
        /*0688*/ 	.word	index@($__internal_24_$__cuda_sm70_shflsync_idx_p)
        /*068c*/ 	.word	0x00000000


	//----- nvinfo : EIATTR_FRAME_SIZE
	.align		4
.L_290:
        /*0690*/ 	.byte	0x04, 0x11
        /*0692*/ 	.short	(.L_292 - .L_291)
	.align		4
.L_291:
        /*0694*/ 	.word	index@($__internal_23_$__cuda_sm70_shflsync_bfly_p)
        /*0698*/ 	.word	0x00000000


	//----- nvinfo : EIATTR_FRAME_SIZE
	.align		4
.L_292:
        /*069c*/ 	.byte	0x04, 0x11
        /*069e*/ 	.short	(.L_294 - .L_293)
	.align		4
.L_293:
        /*06a0*/ 	.word	index@(_ZN7cutlass13device_kernelIN5flash19enable_sm80_to_sm89INS1_16FlashAttnFwdSm80INS1_25CollectiveMainloopFwdSm80ILi8ELi1ELb0EN4cute5tupleIJNS5_1CILi128EEENS7_ILi32EEENS7_ILi256EEEEEELi256ENS_10bfloat16_tEfNS_4arch4Sm80ELb1ELb0ELb1ELb1ELb1ELb1ELb1ELb1EEENS1_21CollectiveEpilogueFwdINS6_IJS8_SA_S9_EEENS6_IJNS7_ILi1EEESI_SI_EEESC_SE_Li256ELb1ELb1ELb1ELb0EEENS1_36VarlenDynamicPersistentTileSchedulerILi128ELi32ELi256ELi256ELb1ELb1ELb0ELb1ELb1ELb1EEEEEEEEEvNT_6ParamsE)
        /*06a4*/ 	.word	0x00000048


	//----- nvinfo : EIATTR_REGCOUNT
	.align		4
.L_294:
        /*06a8*/ 	.byte	0x04, 0x2f
        /*06aa*/ 	.short	(.L_296 - .L_295)
	.align		4
.L_295:
        /*06ac*/ 	.word	index@(_ZN7cutlass13device_kernelIN5flash19enable_sm80_to_sm89INS1_16FlashAttnFwdSm80INS1_25CollectiveMainloopFwdSm80ILi8ELi1ELb1EN4cute5tupleIJNS5_1CILi128EEENS7_ILi48EEENS7_ILi256EEEEEELi256ENS_10bfloat16_tEfNS_4arch4Sm80ELb1ELb0ELb1ELb1ELb1ELb0ELb1ELb1EEENS1_21CollectiveEpilogueFwdINS6_IJS8_SA_S9_EEENS6_IJNS7_ILi1EEESI_SI_EEESC_SE_Li256ELb1ELb1ELb1ELb0EEENS1_36VarlenDynamicPersistentTileSchedulerILi128ELi48ELi256ELi256ELb1ELb1ELb0ELb1ELb1ELb1EEEEEEEEEvNT_6ParamsE)
        /*06b0*/ 	.word	0x000000ff


	//----- nvinfo : EIATTR_FRAME_SIZE
	.align		4
.L_296:
        /*06b4*/ 	.byte	0x04, 0x11
        /*06b6*/ 	.short	(.L_298 - .L_297)
	.align		4
.L_297:
        /*06b8*/ 	.word	index@($__internal_22_$__cuda_sm70_votesync_ballot)
        /*06bc*/ 	.word	0x00000000


	//----- nvinfo : EIATTR_FRAME_SIZE
	.align		4
.L_298:
        /*06c0*/ 	.byte	0x04, 0x11
        /*06c2*/ 	.short	(.L_300 - .L_299)
	.align		4
.L_299:
        /*06c4*/ 	.word	index@($__internal_21_$__cuda_sm70_shflsync_up_p)
        /*06c8*/ 	.word	0x00000000


	//----- nvinfo : EIATTR_FRAME_SIZE
	.align		4
.L_300:
        /*06cc*/ 	.byte	0x04, 0x11
        /*06ce*/ 	.short	(.L_302 - .L_301)
	.align		4
.L_301:
        /*06d0*/ 	.word	index@($__internal_20_$__cuda_sm70_shflsync_idx_p)
        /*06d4*/ 	.word	0x00000000


	//----- nvinfo : EIATTR_FRAME_SIZE
	.align		4
.L_302:
        /*06d8*/ 	.byte	0x04, 0x11
        /*06da*/ 	.short	(.L_304 - .L_303)
	.align		4
.L_303:
        /*06dc*/ 	.word	index@($__internal_19_$__cuda_sm70_shflsync_bfly_p)
        /*06e0*/ 	.word	0x00000000


	//----- nvinfo : EIATTR_FRAME_SIZE
	.align		4
.L_304:
        /*06e4*/ 	.byte	0x04, 0x11
        /*06e6*/ 	.short	(.L_306 - .L_305)
	.align		4
.L_305:
        /*06e8*/ 	.word	index@(_ZN7cutlass13device_kernelIN5flash19enable_sm80_to_sm89INS1_16FlashAttnFwdSm80INS1_25CollectiveMainloopFwdSm80ILi8ELi1ELb1EN4cute5tupleIJNS5_1CILi128EEENS7_ILi48EEENS7_ILi256EEEEEELi256ENS_10bfloat16_tEfNS_4arch4Sm80ELb1ELb0ELb1ELb1ELb1ELb0ELb1ELb1EEENS1_21CollectiveEpilogueFwdINS6_IJS8_SA_S9_EEENS6_IJNS7_ILi1EEESI_SI_EEESC_SE_Li256ELb1ELb1ELb1ELb0EEENS1_36VarlenDynamicPersistentTileSchedulerILi128ELi48ELi256ELi256ELb1ELb1ELb0ELb1ELb1ELb1EEEEEEEEEvNT_6ParamsE)
        /*06ec*/ 	.word	0x00000220


	//----- nvinfo : EIATTR_REGCOUNT
	.align		4
.L_306:
        /*06f0*/ 	.byte	0x04, 0x2f
        /*06f2*/ 	.short	(.L_308 - .L_307)
	.align		4
.L_307:
        /*06f4*/ 	.word	index@(_ZN7cutlass13device_kernelIN5flash19enable_sm80_to_sm89INS1_16FlashAttnFwdSm80INS1_25CollectiveMainloopFwdSm80ILi8ELi1ELb1EN4cute5tupleIJNS5_1CILi128EEENS7_ILi64EEENS7_ILi256EEEEEELi256ENS_10bfloat16_tEfNS_4arch4Sm80ELb1ELb0ELb1ELb0ELb1ELb0ELb1ELb1EEENS1_21CollectiveEpilogueFwdINS6_IJS8_SA_S9_EEENS6_IJNS7_ILi1EEESI_SI_EEESC_SE_Li256ELb0ELb1ELb1ELb0EEENS1_30DynamicPersistentTileSchedulerILi256ELi256ELb1ELb1ELb0EEEEEEEEEvNT_6ParamsE)
        /*06f8*/ 	.word	0x000000ff


	//----- nvinfo : EIATTR_FRAME_SIZE
	.align		4
.L_308:
        /*06fc*/ 	.byte	0x04, 0x11
        /*06fe*/ 	.short	(.L_310 - .L_309)
	.align		4
.L_309:
        /*0700*/ 	.word	index@($__internal_18_$__cuda_sm70_shflsync_idx_p)
        /*0704*/ 	.word	0x00000000


	//----- nvinfo : EIATTR_FRAME_SIZE
	.align		4
.L_310:
        /*0708*/ 	.byte	0x04, 0x11
        /*070a*/ 	.short	(.L_312 - .L_311)
	.align		4
.L_311:
        /*070c*/ 	.word	index@($__internal_17_$__cuda_sm70_shflsync_bfly_p)
        /*0710*/ 	.word	0x00000000


	//----- nvinfo : EIATTR_FRAME_SIZE
	.align		4
.L_312:
        /*0714*/ 	.byte	0x04, 0x11
        /*0716*/ 	.short	(.L_314 - .L_313)
	.align		4
.L_313:
        /*0718*/ 	.word	index@(_ZN7cutlass13device_kernelIN5flash19enable_sm80_to_sm89INS1_16FlashAttnFwdSm80INS1_25CollectiveMainloopFwdSm80ILi8ELi1ELb1EN4cute5tupleIJNS5_1CILi128EEENS7_ILi64EEENS7_ILi256EEEEEELi256ENS_10bfloat16_tEfNS_4arch4Sm80ELb1ELb0ELb1ELb0ELb1ELb0ELb1ELb1EEENS1_21CollectiveEpilogueFwdINS6_IJS8_SA_S9_EEENS6_IJNS7_ILi1EEESI_SI_EEESC_SE_Li256ELb0ELb1ELb1ELb0EEENS1_30DynamicPersistentTileSchedulerILi256ELi256ELb1ELb1ELb0EEEEEEEEEvNT_6ParamsE)
        /*071c*/ 	.word	0x00000210


	//----- nvinfo : EIATTR_REGCOUNT
	.align		4
.L_314:
        /*0720*/ 	.byte	0x04, 0x2f
        /*0722*/ 	.short	(.L_316 - .L_315)
	.align		4
.L_315:
        /*0724*/ 	.word	index@(_ZN7cutlass13device_kernelIN5flash19enable_sm80_to_sm89INS1_16FlashAttnFwdSm80INS1_25CollectiveMainloopFwdSm80ILi8ELi1ELb0EN4cute5tupleIJNS5_1CILi128EEENS7_ILi32EEENS7_ILi256EEEEEELi256ENS_10bfloat16_tEfNS_4arch4Sm80ELb0ELb1ELb1ELb1ELb1ELb1ELb1ELb1EEENS1_21CollectiveEpilogueFwdINS6_IJS8_SA_S9_EEENS6_IJNS7_ILi1EEESI_SI_EEESC_SE_Li256ELb1ELb1ELb1ELb0EEENS1_36VarlenDynamicPersistentTileSchedulerILi128ELi32ELi256ELi256ELb1ELb1ELb0ELb1ELb0ELb1EEEEEEEEEvNT_6ParamsE)
        /*0728*/ 	.word	0x000000ff


	//----- nvinfo : EIATTR_FRAME_SIZE
	.align		4
.L_316:
        /*072c*/ 	.byte	0x04, 0x11
        /*072e*/ 	.short	(.L_318 - .L_317)
	.align		4
.L_317:
        /*0730*/ 	.word	index@($__internal_16_$__cuda_sm70_votesync_ballot)
        /*0734*/ 	.word	0x00000000


	//----- nvinfo : EIATTR_FRAME_SIZE
	.align		4
.L_318:
        /*0738*/ 	.byte	0x04, 0x11
        /*073a*/ 	.short	(.L_320 - .L_319)
	.align		4
.L_319:
        /*073c*/ 	.word	index@($__internal_15_$__cuda_sm70_shflsync_up_p)
        /*0740*/ 	.word	0x00000000


	//----- nvinfo : EIATTR_FRAME_SIZE
	.align		4
.L_320:
        /*0744*/ 	.byte	0x04, 0x11
        /*0746*/ 	.short	(.L_322 - .L_321)
	.align		4
.L_321:
        /*0748*/ 	.word	index@($__internal_14_$__cuda_sm70_shflsync_idx_p)
        /*074c*/ 	.word	0x00000000


	//----- nvinfo : EIATTR_FRAME_SIZE
	.align		4
.L_322:
        /*0750*/ 	.byte	0x04, 0x11
        /*0752*/ 	.short	(.L_324 - .L_323)
	.align		4
.L_323:
        /*0754*/ 	.word	index@($__internal_13_$__cuda_sm70_shflsync_bfly_p)
        /*0758*/ 	.word	0x00000000


	//----- nvinfo : EIATTR_FRAME_SIZE
	.align		4
.L_324:
        /*075c*/ 	.byte	0x04, 0x11
        /*075e*/ 	.short	(.L_326 - .L_325)
	.align		4
.L_325:
        /*0760*/ 	.word	index@(_ZN7cutlass13device_kernelIN5flash19enable_sm80_to_sm89INS1_16FlashAttnFwdSm80INS1_25CollectiveMainloopFwdSm80ILi8ELi1ELb0EN4cute5tupleIJNS5_1CILi128EEENS7_ILi32EEENS7_ILi256EEEEEELi256ENS_10bfloat16_tEfNS_4arch4Sm80ELb0ELb1ELb1ELb1ELb1ELb1ELb1ELb1EEENS1_21CollectiveEpilogueFwdINS6_IJS8_SA_S9_EEENS6_IJNS7_ILi1EEESI_SI_EEESC_SE_Li256ELb1ELb1ELb1ELb0EEENS1_36VarlenDynamicPersistentTileSchedulerILi128ELi32ELi256ELi256ELb1ELb1ELb0ELb1ELb0ELb1EEEEEEEEEvNT_6ParamsE)
        /*0764*/ 	.word	0x00000048


	//----- nvinfo : EIATTR_REGCOUNT
	.align		4
.L_326:
        /*0768*/ 	.byte	0x04, 0x2f
        /*076a*/ 	.short	(.L_328 - .L_327)
	.align		4
.L_327:
        /*076c*/ 	.word	index@(_ZN7cutlass13device_kernelIN5flash19enable_sm80_to_sm89INS1_16FlashAttnFwdSm80INS1_25CollectiveMainloopFwdSm80ILi8ELi1ELb1EN4cute5tupleIJNS5_1CILi128EEENS7_ILi48EEENS7_ILi256EEEEEELi256ENS_10bfloat16_tEfNS_4arch4Sm80ELb0ELb1ELb1ELb1ELb1ELb0ELb1ELb1EEENS1_21CollectiveEpilogueFwdINS6_IJS8_SA_S9_EEENS6_IJNS7_ILi1EEESI_SI_EEESC_SE_Li256ELb1ELb1ELb1ELb0EEENS1_36VarlenDynamicPersistentTileSchedulerILi128ELi48ELi256ELi256ELb1ELb1ELb0ELb1ELb0ELb1EEEEEEEEEvNT_6ParamsE)
        /*0770*/ 	.word	0x000000ff


	//----- nvinfo : EIATTR_FRAME_SIZE
	.align		4
.L_328:
        /*0774*/ 	.byte	0x04, 0x11
        /*0776*/ 	.short	(.L_330 - .L_329)
	.align		4
.L_329:
        /*0778*/ 	.word	index@($__internal_12_$__cuda_sm70_votesync_ballot)
        /*077c*/ 	.word	0x00000000


	//----- nvinfo : EIATTR_FRAME_SIZE
	.align		4
.L_330:
        /*0780*/ 	.byte	0x04, 0x11
        /*0782*/ 	.short	(.L_332 - .L_331)
	.align		4
.L_331:
        /*0784*/ 	.word	index@($__internal_11_$__cuda_sm70_shflsync_up_p)
        /*0788*/ 	.word	0x00000000


	//----- nvinfo : EIATTR_FRAME_SIZE
	.align		4
.L_332:
        /*078c*/ 	.byte	0x04, 0x11
        /*078e*/ 	.short	(.L_334 - .L_333)
	.align		4
.L_333:
        /*0790*/ 	.word	index@($__internal_10_$__cuda_sm70_shflsync_idx_p)
        /*0794*/ 	.word	0x00000000


	//----- nvinfo : EIATTR_FRAME_SIZE
	.align		4
.L_334:
        /*0798*/ 	.byte	0x04, 0x11
        /*079a*/ 	.short	(.L_336 - .L_335)
	.align		4
.L_335:
        /*079c*/ 	.word	index@($__internal_9_$__cuda_sm70_shflsync_bfly_p)
        /*07a0*/ 	.word	0x00000000


	//----- nvinfo : EIATTR_FRAME_SIZE
	.align		4
.L_336:
        /*07a4*/ 	.byte	0x04, 0x11
        /*07a6*/ 	.short	(.L_338 - .L_337)
	.align		4
.L_337:
        /*07a8*/ 	.word	index@(_ZN7cutlass13device_kernelIN5flash19enable_sm80_to_sm89INS1_16FlashAttnFwdSm80INS1_25CollectiveMainloopFwdSm80ILi8ELi1ELb1EN4cute5tupleIJNS5_1CILi128EEENS7_ILi48EEENS7_ILi256EEEEEELi256ENS_10bfloat16_tEfNS_4arch4Sm80ELb0ELb1ELb1ELb1ELb1ELb0ELb1ELb1EEENS1_21CollectiveEpilogueFwdINS6_IJS8_SA_S9_EEENS6_IJNS7_ILi1EEESI_SI_EEESC_SE_Li256ELb1ELb1ELb1ELb0EEENS1_36VarlenDynamicPersistentTileSchedulerILi128ELi48ELi256ELi256ELb1ELb1ELb0ELb1ELb0ELb1EEEEEEEEEvNT_6ParamsE)
        /*07ac*/ 	.word	0x00000218


	//----- nvinfo : EIATTR_REGCOUNT
	.align		4
.L_338:
        /*07b0*/ 	.byte	0x04, 0x2f
        /*07b2*/ 	.short	(.L_340 - .L_339)
	.align		4
.L_339:
        /*07b4*/ 	.word	index@(_ZN7cutlass13device_kernelIN5flash19enable_sm80_to_sm89INS1_16FlashAttnFwdSm80INS1_25CollectiveMainloopFwdSm80ILi8ELi1ELb1EN4cute5tupleIJNS5_1CILi128EEENS7_ILi48EEENS7_ILi256EEEEEELi256ENS_10bfloat16_tEfNS_4arch4Sm80ELb0ELb1ELb1ELb0ELb1ELb0ELb1ELb1EEENS1_21CollectiveEpilogueFwdINS6_IJS8_SA_S9_EEENS6_IJNS7_ILi1EEESI_SI_EEESC_SE_Li256ELb0ELb1ELb1ELb0EEENS1_19SingleTileSchedulerILb0ELb1ELb1ELi128EEEEEEEEEvNT_6ParamsE)
        /*07b8*/ 	.word	0x000000ff


	//----- nvinfo : EIATTR_FRAME_SIZE
	.align		4
.L_340:
        /*07bc*/ 	.byte	0x04, 0x11
        /*07be*/ 	.short	(.L_342 - .L_341)
	.align		4
.L_341:
        /*07c0*/ 	.word	index@($__internal_8_$__cuda_sm70_shflsync_idx_p)
        /*07c4*/ 	.word	0x00000000


	//----- nvinfo : EIATTR_FRAME_SIZE
	.align		4
.L_342:
        /*07c8*/ 	.byte	0x04, 0x11
        /*07ca*/ 	.short	(.L_344 - .L_343)
	.align		4
.L_343:
        /*07cc*/ 	.word	index@(_ZN7cutlass13device_kernelIN5flash19enable_sm80_to_sm89INS1_16FlashAttnFwdSm80INS1_25CollectiveMainloopFwdSm80ILi8ELi1ELb1EN4cute5tupleIJNS5_1CILi128EEENS7_ILi48EEENS7_ILi256EEEEEELi256ENS_10bfloat16_tEfNS_4arch4Sm80ELb0ELb1ELb1ELb0ELb1ELb0ELb1ELb1EEENS1_21CollectiveEpilogueFwdINS6_IJS8_SA_S9_EEENS6_IJNS7_ILi1EEESI_SI_EEESC_SE_Li256ELb0ELb1ELb1ELb0EEENS1_19SingleTileSchedulerILb0ELb1ELb1ELi128EEEEEEEEEvNT_6ParamsE)
        /*07d0*/ 	.word	0x00000060


	//----- nvinfo : EIATTR_REGCOUNT
	.align		4
.L_344:
        /*07d4*/ 	.byte	0x04, 0x2f
        /*07d6*/ 	.short	(.L_346 - .L_345)
	.align		4
.L_345:
        /*07d8*/ 	.word	index@(_ZN7cutlass13device_kernelIN5flash19enable_sm80_to_sm89INS1_16FlashAttnFwdSm80INS1_25CollectiveMainloopFwdSm80ILi8ELi1ELb0EN4cute5tupleIJNS5_1CILi128EEENS7_ILi32EEENS7_ILi256EEEEEELi256ENS_10bfloat16_tEfNS_4arch4Sm80ELb0ELb0ELb1ELb1ELb1ELb1ELb1ELb1EEENS1_21CollectiveEpilogueFwdINS6_IJS8_SA_S9_EEENS6_IJNS7_ILi1EEESI_SI_EEESC_SE_Li256ELb1ELb1ELb1ELb0EEENS1_36VarlenDynamicPersistentTileSchedulerILi128ELi32ELi256ELi256ELb1ELb1ELb0ELb0ELb1ELb1EEEEEEEEEvNT_6ParamsE)
        /*07dc*/ 	.word	0x000000ff


	//----- nvinfo : EIATTR_FRAME_SIZE
	.align		4
.L_346:
        /*07e0*/ 	.byte	0x04, 0x11
        /*07e2*/ 	.short	(.L_348 - .L_347)
	.align		4
.L_347:
        /*07e4*/ 	.word	index@($__internal_7_$__cuda_sm70_votesync_ballot)
        /*07e8*/ 	.word	0x00000000


	//----- nvinfo : EIATTR_FRAME_SIZE
	.align		4
.L_348:
        /*07ec*/ 	.byte	0x04, 0x11
        /*07ee*/ 	.short	(.L_350 - .L_349)
	.align		4
.L_349:
        /*07f0*/ 	.word	index@($__internal_6_$__cuda_sm70_shflsync_up_p)
        /*07f4*/ 	.word	0x00000000


	//----- nvinfo : EIATTR_FRAME_SIZE
	.align		4
.L_350:
        /*07f8*/ 	.byte	0x04, 0x11
        /*07fa*/ 	.short	(.L_352 - .L_351)
	.align		4
.L_351:
        /*07fc*/ 	.word	index@($__internal_5_$__cuda_sm70_shflsync_idx_p)
        /*0800*/ 	.word	0x00000000


	//----- nvinfo : EIATTR_FRAME_SIZE
	.align		4
.L_352:
        /*0804*/ 	.byte	0x04, 0x11
        /*0806*/ 	.short	(.L_354 - .L_353)
	.align		4
.L_353:
        /*0808*/ 	.word	index@($__internal_4_$__cuda_sm70_shflsync_bfly_p)
        /*080c*/ 	.word	0x00000000


	//----- nvinfo : EIATTR_FRAME_SIZE
	.align		4
.L_354:
        /*0810*/ 	.byte	0x04, 0x11
        /*0812*/ 	.short	(.L_356 - .L_355)
	.align		4
.L_355:
        /*0814*/ 	.word	index@(_ZN7cutlass13device_kernelIN5flash19enable_sm80_to_sm89INS1_16FlashAttnFwdSm80INS1_25CollectiveMainloopFwdSm80ILi8ELi1ELb0EN4cute5tupleIJNS5_1CILi128EEENS7_ILi32EEENS7_ILi256EEEEEELi256ENS_10bfloat16_tEfNS_4arch4Sm80ELb0ELb0ELb1ELb1ELb1ELb1ELb1ELb1EEENS1_21CollectiveEpilogueFwdINS6_IJS8_SA_S9_EEENS6_IJNS7_ILi1EEESI_SI_EEESC_SE_Li256ELb1ELb1ELb1ELb0EEENS1_36VarlenDynamicPersistentTileSchedulerILi128ELi32ELi256ELi256ELb1ELb1ELb0ELb0ELb1ELb1EEEEEEEEEvNT_6ParamsE)
        /*0818*/ 	.word	0x00000058


	//----- nvinfo : EIATTR_REGCOUNT
	.align		4
.L_356:
        /*081c*/ 	.byte	0x04, 0x2f
        /*081e*/ 	.short	(.L_358 - .L_357)
	.align		4
.L_357:
        /*0820*/ 	.word	index@(_ZN7cutlass13device_kernelIN5flash19enable_sm80_to_sm89INS1_16FlashAttnFwdSm80INS1_25CollectiveMainloopFwdSm80ILi8ELi1ELb1EN4cute5tupleIJNS5_1CILi128EEENS7_ILi48EEENS7_ILi256EEEEEELi256ENS_10bfloat16_tEfNS_4arch4Sm80ELb0ELb0ELb1ELb1ELb1ELb0ELb1ELb1EEENS1_21CollectiveEpilogueFwdINS6_IJS8_SA_S9_EEENS6_IJNS7_ILi1EEESI_SI_EEESC_SE_Li256ELb1ELb1ELb1ELb0EEENS1_36VarlenDynamicPersistentTileSchedulerILi128ELi48ELi256ELi256ELb1ELb1ELb0ELb0ELb1ELb1EEEEEEEEEvNT_6ParamsE)
        /*0824*/ 	.word	0x000000ff


	//----- nvinfo : EIATTR_FRAME_SIZE
	.align		4
.L_358:
        /*0828*/ 	.byte	0x04, 0x11
        /*082a*/ 	.short	(.L_360 - .L_359)
	.align		4
.L_359:
        /*082c*/ 	.word	index@($__internal_3_$__cuda_sm70_votesync_ballot)
        /*0830*/ 	.word	0x00000000


	//----- nvinfo : EIATTR_FRAME_SIZE
	.align		4
.L_360:
        /*0834*/ 	.byte	0x04, 0x11
        /*0836*/ 	.short	(.L_362 - .L_361)
	.align		4
.L_361:
        /*0838*/ 	.word	index@($__internal_2_$__cuda_sm70_shflsync_up_p)
        /*083c*/ 	.word	0x00000000


	//----- nvinfo : EIATTR_FRAME_SIZE
	.align		4
.L_362:
        /*0840*/ 	.byte	0x04, 0x11
        /*0842*/ 	.short	(.L_364 - .L_363)
	.align		4
.L_363:
        /*0844*/ 	.word	index@($__internal_1_$__cuda_sm70_shflsync_idx_p)
        /*0848*/ 	.word	0x00000000


	//----- nvinfo : EIATTR_FRAME_SIZE
	.align		4
.L_364:
        /*084c*/ 	.byte	0x04, 0x11
        /*084e*/ 	.short	(.L_366 - .L_365)
	.align		4
.L_365:
        /*0850*/ 	.word	index@($__internal_0_$__cuda_sm70_shflsync_bfly_p)
        /*0854*/ 	.word	0x00000000


	//----- nvinfo : EIATTR_FRAME_SIZE
	.align		4
.L_366:
        /*0858*/ 	.byte	0x04, 0x11
        /*085a*/ 	.short	(.L_368 - .L_367)
	.align		4
.L_367:
        /*085c*/ 	.word	index@(_ZN7cutlass13device_kernelIN5flash19enable_sm80_to_sm89INS1_16FlashAttnFwdSm80INS1_25CollectiveMainloopFwdSm80ILi8ELi1ELb1EN4cute5tupleIJNS5_1CILi128EEENS7_ILi48EEENS7_ILi256EEEEEELi256ENS_10bfloat16_tEfNS_4arch4Sm80ELb0ELb0ELb1ELb1ELb1ELb0ELb1ELb1EEENS1_21CollectiveEpilogueFwdINS6_IJS8_SA_S9_EEENS6_IJNS7_ILi1EEESI_SI_EEESC_SE_Li256ELb1ELb1ELb1ELb0EEENS1_36VarlenDynamicPersistentTileSchedulerILi128ELi48ELi256ELi256ELb1ELb1ELb0ELb0ELb1ELb1EEEEEEEEEvNT_6ParamsE)
        /*0860*/ 	.word	0x00000190


	//----- nvinfo : EIATTR_REGCOUNT
	.align		4
.L_368:
        /*0864*/ 	.byte	0x04, 0x2f
        /*0866*/ 	.short	(.L_370 - .L_369)
	.align		4
.L_369:
        /*0868*/ 	.word	index@(_ZN7cutlass13device_kernelIN5flash19enable_sm80_to_sm89INS1_16FlashAttnFwdSm80INS1_25CollectiveMainloopFwdSm80ILi8ELi1ELb1EN4cute5tupleIJNS5_1CILi128EEENS7_ILi64EEENS7_ILi256EEEEEELi256ENS_10bfloat16_tEfNS_4arch4Sm80ELb0ELb0ELb1ELb0ELb1ELb0ELb1ELb1EEENS1_21CollectiveEpilogueFwdINS6_IJS8_SA_S9_EEENS6_IJNS7_ILi1EEESI_SI_EEESC_SE_Li256ELb0ELb1ELb1ELb0EEENS1_19SingleTileSchedulerILb0ELb1ELb1ELi128EEEEEEEEEvNT_6ParamsE)
        /*086c*/ 	.word	0x000000ff


	//----- nvinfo : EIATTR_FRAME_SIZE
	.align		4
.L_370:
        /*0870*/ 	.byte	0x04, 0x11
        /*0872*/ 	.short	(.L_372 - .L_371)
	.align		4
.L_371:
        /*0874*/ 	.word	index@(_ZN7cutlass13device_kernelIN5flash19enable_sm80_to_sm89INS1_16FlashAttnFwdSm80INS1_25CollectiveMainloopFwdSm80ILi8ELi1ELb1EN4cute5tupleIJNS5_1CILi128EEENS7_ILi64EEENS7_ILi256EEEEEELi256ENS_10bfloat16_tEfNS_4arch4Sm80ELb0ELb0ELb1ELb0ELb1ELb0ELb1ELb1EEENS1_21CollectiveEpilogueFwdINS6_IJS8_SA_S9_EEENS6_IJNS7_ILi1EEESI_SI_EEESC_SE_Li256ELb0ELb1ELb1ELb0EEENS1_19SingleTileSchedulerILb0ELb1ELb1ELi128EEEEEEEEEvNT_6ParamsE)
        /*0878*/ 	.word	0x00000068


	//----- nvinfo : EIATTR_MIN_STACK_SIZE
	.align		4
.L_372:
        /*087c*/ 	.byte	0x04, 0x12
        /*087e*/ 	.short	(.L_374 - .L_373)
	.align		4
.L_373:
        /*0880*/ 	.word	index@(_ZN7cutlass13device_kernelIN5flash19enable_sm80_to_sm89INS1_16FlashAttnFwdSm80INS1_25CollectiveMainloopFwdSm80ILi8ELi1ELb1EN4cute5tupleIJNS5_1CILi128EEENS7_ILi64EEENS7_ILi256EEEEEELi256ENS_10bfloat16_tEfNS_4arch4Sm80ELb0ELb0ELb1ELb0ELb1ELb0ELb1ELb1EEENS1_21CollectiveEpilogueFwdINS6_IJS8_SA_S9_EEENS6_IJNS7_ILi1EEESI_SI_EEESC_SE_Li256ELb0ELb1ELb1ELb0EEENS1_19SingleTileSchedulerILb0ELb1ELb1ELi128EEEEEEEEEvNT_6ParamsE)
        /*0884*/ 	.word	0x00000068


	//----- nvinfo : EIATTR_MIN_STACK_SIZE
	.align		4
.L_374:
        /*0888*/ 	.byte	0x04, 0x12
        /*088a*/ 	.short	(.L_376 - .L_375)
	.align		4
.L_375:
        /*088c*/ 	.word	index@(_ZN7cutlass13device_kernelIN5flash19enable_sm80_to_sm89INS1_16FlashAttnFwdSm80INS1_25CollectiveMainloopFwdSm80ILi8ELi1ELb1EN4cute5tupleIJNS5_1CILi128EEENS7_ILi48EEENS7_ILi256EEEEEELi256ENS_10bfloat16_tEfNS_4arch4Sm80ELb0ELb0ELb1ELb1ELb1ELb0ELb1ELb1EEENS1_21CollectiveEpilogueFwdINS6_IJS8_SA_S9_EEENS6_IJNS7_ILi1EEESI_SI_EEESC_SE_Li256ELb1ELb1ELb1ELb0EEENS1_36VarlenDynamicPersistentTileSchedulerILi128ELi48ELi256ELi256ELb1ELb1ELb0ELb0ELb1ELb1EEEEEEEEEvNT_6ParamsE)
        /*0890*/ 	.word	0x00000190


	//----- nvinfo : EIATTR_MIN_STACK_SIZE
	.align		4
.L_376:
        /*0894*/ 	.byte	0x04, 0x12
        /*0896*/ 	.short	(.L_378 - .L_377)
	.align		4
.L_377:
        /*0898*/ 	.word	index@(_ZN7cutlass13device_kernelIN5flash19enable_sm80_to_sm89INS1_16FlashAttnFwdSm80INS1_25CollectiveMainloopFwdSm80ILi8ELi1ELb0EN4cute5tupleIJNS5_1CILi128EEENS7_ILi32EEENS7_ILi256EEEEEELi256ENS_10bfloat16_tEfNS_4arch4Sm80ELb0ELb0ELb1ELb1ELb1ELb1ELb1ELb1EEENS1_21CollectiveEpilogueFwdINS6_IJS8_SA_S9_EEENS6_IJNS7_ILi1EEESI_SI_EEESC_SE_Li256ELb1ELb1ELb1ELb0EEENS1_36VarlenDynamicPersistentTileSchedulerILi128ELi32ELi256ELi256ELb1ELb1ELb0ELb0ELb1ELb1EEEEEEEEEvNT_6ParamsE)
        /*089c*/ 	.word	0x00000058


	//----- nvinfo : EIATTR_MIN_STACK_SIZE
	.align		4
.L_378:
        /*08a0*/ 	.byte	0x04, 0x12
        /*08a2*/ 	.short	(.L_380 - .L_379)
	.align		4
.L_379:
        /*08a4*/ 	.word	index@(_ZN7cutlass13device_kernelIN5flash19enable_sm80_to_sm89INS1_16FlashAttnFwdSm80INS1_25CollectiveMainloopFwdSm80ILi8ELi1ELb1EN4cute5tupleIJNS5_1CILi128EEENS7_ILi48EEENS7_ILi256EEEEEELi256ENS_10bfloat16_tEfNS_4arch4Sm80ELb0ELb1ELb1ELb0ELb1ELb0ELb1ELb1EEENS1_21CollectiveEpilogueFwdINS6_IJS8_SA_S9_EEENS6_IJNS7_ILi1EEESI_SI_EEESC_SE_Li256ELb0ELb1ELb1ELb0EEENS1_19SingleTileSchedulerILb0ELb1ELb1ELi128EEEEEEEEEvNT_6ParamsE)
        /*08a8*/ 	.word	0x00000060


	//----- nvinfo : EIATTR_MIN_STACK_SIZE
	.align		4
.L_380:
        /*08ac*/ 	.byte	0x04, 0x12
        /*08ae*/ 	.short	(.L_382 - .L_381)
	.align		4
.L_381:
        /*08b0*/ 	.word	index@(_ZN7cutlass13device_kernelIN5flash19enable_sm80_to_sm89INS1_16FlashAttnFwdSm80INS1_25CollectiveMainloopFwdSm80ILi8ELi1ELb1EN4cute5tupleIJNS5_1CILi128EEENS7_ILi48EEENS7_ILi256EEEEEELi256ENS_10bfloat16_tEfNS_4arch4Sm80ELb0ELb1ELb1ELb1ELb1ELb0ELb1ELb1EEENS1_21CollectiveEpilogueFwdINS6_IJS8_SA_S9_EEENS6_IJNS7_ILi1EEESI_SI_EEESC_SE_Li256ELb1ELb1ELb1ELb0EEENS1_36VarlenDynamicPersistentTileSchedulerILi128ELi48ELi256ELi256ELb1ELb1ELb0ELb1ELb0ELb1EEEEEEEEEvNT_6ParamsE)
        /*08b4*/ 	.word	0x00000218


	//----- nvinfo : EIATTR_MIN_STACK_SIZE
	.align		4
.L_382:
        /*08b8*/ 	.byte	0x04, 0x12
        /*08ba*/ 	.short	(.L_384 - .L_383)
	.align		4
.L_383:
        /*08bc*/ 	.word	index@(_ZN7cutlass13device_kernelIN5flash19enable_sm80_to_sm89INS1_16FlashAttnFwdSm80INS1_25CollectiveMainloopFwdSm80ILi8ELi1ELb0EN4cute5tupleIJNS5_1CILi128EEENS7_ILi32EEENS7_ILi256EEEEEELi256ENS_10bfloat16_tEfNS_4arch4Sm80ELb0ELb1ELb1ELb1ELb1ELb1ELb1ELb1EEENS1_21CollectiveEpilogueFwdINS6_IJS8_SA_S9_EEENS6_IJNS7_ILi1EEESI_SI_EEESC_SE_Li256ELb1ELb1ELb1ELb0EEENS1_36VarlenDynamicPersistentTileSchedulerILi128ELi32ELi256ELi256ELb1ELb1ELb0ELb1ELb0ELb1EEEEEEEEEvNT_6ParamsE)
        /*08c0*/ 	.word	0x00000048


	//----- nvinfo : EIATTR_MIN_STACK_SIZE
	.align		4
.L_384:
        /*08c4*/ 	.byte	0x04, 0x12
        /*08c6*/ 	.short	(.L_386 - .L_385)
	.align		4
.L_385:
        /*08c8*/ 	.word	index@(_ZN7cutlass13device_kernelIN5flash19enable_sm80_to_sm89INS1_16FlashAttnFwdSm80INS1_25CollectiveMainloopFwdSm80ILi8ELi1ELb1EN4cute5tupleIJNS5_1CILi128EEENS7_ILi64EEENS7_ILi256EEEEEELi256ENS_10bfloat16_tEfNS_4arch4Sm80ELb1ELb0ELb1ELb0ELb1ELb0ELb1ELb1EEENS1_21CollectiveEpilogueFwdINS6_IJS8_SA_S9_EEENS6_IJNS7_ILi1EEESI_SI_EEESC_SE_Li256ELb0ELb1ELb1ELb0EEENS1_30DynamicPersistentTileSchedulerILi256ELi256ELb1ELb1ELb0EEEEEEEEEvNT_6ParamsE)
        /*08cc*/ 	.word	0x00000210


	//----- nvinfo : EIATTR_MIN_STACK_SIZE
	.align		4
.L_386:
        /*08d0*/ 	.byte	0x04, 0x12
        /*08d2*/ 	.short	(.L_388 - .L_387)
	.align		4
.L_387:
        /*08d4*/ 	.word	index@(_ZN7cutlass13device_kernelIN5flash19enable_sm80_to_sm89INS1_16FlashAttnFwdSm80INS1_25CollectiveMainloopFwdSm80ILi8ELi1ELb1EN4cute5tupleIJNS5_1CILi128EEENS7_ILi48EEENS7_ILi256EEEEEELi256ENS_10bfloat16_tEfNS_4arch4Sm80ELb1ELb0ELb1ELb1ELb1ELb0ELb1ELb1EEENS1_21CollectiveEpilogueFwdINS6_IJS8_SA_S9_EEENS6_IJNS7_ILi1EEESI_SI_EEESC_SE_Li256ELb1ELb1ELb1ELb0EEENS1_36VarlenDynamicPersistentTileSchedulerILi128ELi48ELi256ELi256ELb1ELb1ELb0ELb1ELb1ELb1EEEEEEEEEvNT_6ParamsE)
        /*08d8*/ 	.word	0x00000220


	//----- nvinfo : EIATTR_MIN_STACK_SIZE
	.align		4
.L_388:
        /*08dc*/ 	.byte	0x04, 0x12
        /*08de*/ 	.short	(.L_390 - .L_389)
	.align		4
.L_389:
        /*08e0*/ 	.word	index@(_ZN7cutlass13device_kernelIN5flash19enable_sm80_to_sm89INS1_16FlashAttnFwdSm80INS1_25CollectiveMainloopFwdSm80ILi8ELi1ELb0EN4cute5tupleIJNS5_1CILi128EEENS7_ILi32EEENS7_ILi256EEEEEELi256ENS_10bfloat16_tEfNS_4arch4Sm80ELb1ELb0ELb1ELb1ELb1ELb1ELb1ELb1EEENS1_21CollectiveEpilogueFwdINS6_IJS8_SA_S9_EEENS6_IJNS7_ILi1EEESI_SI_EEESC_SE_Li256ELb1ELb1ELb1ELb0EEENS1_36VarlenDynamicPersistentTileSchedulerILi128ELi32ELi256ELi256ELb1ELb1ELb0ELb1ELb1ELb1EEEEEEEEEvNT_6ParamsE)
        /*08e4*/ 	.word	0x00000048


	//----- nvinfo : EIATTR_MIN_STACK_SIZE
	.align		4
.L_390:
        /*08e8*/ 	.byte	0x04, 0x12
        /*08ea*/ 	.short	(.L_392 - .L_391)
	.align		4
.L_391:
        /*08ec*/ 	.word	index@(_ZN7cutlass13device_kernelIN5flash19enable_sm80_to_sm89INS1_16FlashAttnFwdSm80INS1_25CollectiveMainloopFwdSm80ILi8ELi1ELb0EN4cute5tupleIJNS5_1CILi128EEENS7_ILi96EEENS7_ILi256EEEEEELi256ENS_10bfloat16_tEfNS_4arch4Sm80ELb0ELb0ELb1ELb0ELb1ELb0ELb1ELb1EEENS1_21CollectiveEpilogueFwdINS6_IJS8_SA_S9_EEENS6_IJNS7_ILi1EEESI_SI_EEESC_SE_Li256ELb0ELb1ELb1ELb0EEENS1_19SingleTileSchedulerILb0ELb1ELb1ELi128EEEEEEEEEvNT_6ParamsE)
        /*08f0*/ 	.word	0x00000060


	//----- nvinfo : EIATTR_MIN_STACK_SIZE
	.align		4
.L_392:
        /*08f4*/ 	.byte	0x04, 0x12
        /*08f6*/ 	.short	(.L_394 - .L_393)
	.align		4
.L_393:
        /*08f8*/ 	.word	index@(_ZN7cutlass13device_kernelIN5flash19enable_sm80_to_sm89INS1_16FlashAttnFwdSm80INS1_25CollectiveMainloopFwdSm80ILi8ELi1ELb0EN4cute5tupleIJNS5_1CILi128EEENS7_ILi64EEENS7_ILi256EEEEEELi256ENS_10bfloat16_tEfNS_4arch4Sm80ELb0ELb0ELb1ELb1ELb1ELb0ELb1ELb1EEENS1_21CollectiveEpilogueFwdINS6_IJS8_SA_S9_EEENS6_IJNS7_ILi1EEESI_SI_EEESC_SE_Li256ELb1ELb1ELb1ELb0EEENS1_36VarlenDynamicPersistentTileSchedulerILi128ELi64ELi256ELi256ELb1ELb1ELb0ELb0ELb1ELb1EEEEEEEEEvNT_6ParamsE)
        /*08fc*/ 	.word	0x00000158


	//----- nvinfo : EIATTR_MIN_STACK_SIZE
	.align		4
.L_394:
        /*0900*/ 	.byte	0x04, 0x12
        /*0902*/ 	.short	(.L_396 - .L_395)
	.align		4
.L_395:
        /*0904*/ 	.word	index@(_ZN7cutlass13device_kernelIN5flash19enable_sm80_to_sm89INS1_16FlashAttnFwdSm80INS1_25CollectiveMainloopFwdSm80ILi8ELi1ELb0EN4cute5tupleIJNS5_1CILi128EEENS7_ILi48EEENS7_ILi256EEEEEELi256ENS_10bfloat16_tEfNS_4arch4Sm80ELb0ELb0ELb1ELb1ELb1ELb1ELb1ELb1EEENS1_21CollectiveEpilogueFwdINS6_IJS8_SA_S9_EEENS6_IJNS7_ILi1EEESI_SI_EEESC_SE_Li256ELb1ELb1ELb1ELb0EEENS1_36VarlenDynamicPersistentTileSchedulerILi128ELi48ELi256ELi256ELb1ELb1ELb0ELb0ELb1ELb1EEEEEEEEEvNT_6ParamsE)
        /*0908*/ 	.word	0x000001a0


	//----- nvinfo : EIATTR_MIN_STACK_SIZE
	.align		4
.L_396:
        /*090c*/ 	.byte	0x04, 0x12
        /*090e*/ 	.short	(.L_398 - .L_397)
	.align		4
.L_397:
        /*0910*/ 	.word	index@(_ZN7cutlass13device_kernelIN5flash19enable_sm80_to_sm89INS1_16FlashAttnFwdSm80INS1_25CollectiveMainloopFwdSm80ILi8ELi1ELb0EN4cute5tupleIJNS5_1CILi128EEENS7_ILi64EEENS7_ILi256EEEEEELi256ENS_10bfloat16_tEfNS_4arch4Sm80ELb0ELb1ELb1ELb0ELb1ELb0ELb1ELb1EEENS1_21CollectiveEpilogueFwdINS6_IJS8_SA_S9_EEENS6_IJNS7_ILi1EEESI_SI_EEESC_SE_Li256ELb0ELb1ELb1ELb0EEENS1_19SingleTileSchedulerILb0ELb1ELb1ELi128EEEEEEEEEvNT_6ParamsE)
        /*0914*/ 	.word	0x00000008


	//----- nvinfo : EIATTR_MIN_STACK_SIZE
	.align		4
.L_398:
        /*0918*/ 	.byte	0x04, 0x12
        /*091a*/ 	.short	(.L_400 - .L_399)
	.align		4
.L_399:
        /*091c*/ 	.word	index@(_ZN7cutlass13device_kernelIN5flash19enable_sm80_to_sm89INS1_16FlashAttnFwdSm80INS1_25CollectiveMainloopFwdSm80ILi8ELi1ELb0EN4cute5tupleIJNS5_1CILi128EEENS7_ILi64EEENS7_ILi256EEEEEELi256ENS_10bfloat16_tEfNS_4arch4Sm80ELb0ELb1ELb1ELb1ELb1ELb0ELb1ELb1EEENS1_21CollectiveEpilogueFwdINS6_IJS8_SA_S9_EEENS6_IJNS7_ILi1EEESI_SI_EEESC_SE_Li256ELb1ELb1ELb1ELb0EEENS1_36VarlenDynamicPersistentTileSchedulerILi128ELi64ELi256ELi256ELb1ELb1ELb0ELb1ELb0ELb1EEEEEEEEEvNT_6ParamsE)
        /*0920*/ 	.word	0x00000030


	//----- nvinfo : EIATTR_MIN_STACK_SIZE
	.align		4
.L_400:
        /*0924*/ 	.byte	0x04, 0x12
        /*0926*/ 	.short	(.L_402 - .L_401)
	.align		4
.L_401:
        /*0928*/ 	.word	index@(_ZN7cutlass13device_kernelIN5flash19enable_sm80_to_sm89INS1_16FlashAttnFwdSm80INS1_25CollectiveMainloopFwdSm80ILi8ELi1ELb0EN4cute5tupleIJNS5_1CILi128EEENS7_ILi48EEENS7_ILi256EEEEEELi256ENS_10bfloat16_tEfNS_4arch4Sm80ELb0ELb1ELb1ELb1ELb1ELb1ELb1ELb1EEENS1_21CollectiveEpilogueFwdINS6_IJS8_SA_S9_EEENS6_IJNS7_ILi1EEESI_SI_EEESC_SE_Li256ELb1ELb1ELb1ELb0EEENS1_36VarlenDynamicPersistentTileSchedulerILi128ELi48ELi256ELi256ELb1ELb1ELb0ELb1ELb0ELb1EEEEEEEEEvNT_6ParamsE)
        /*092c*/ 	.word	0x000001e8


	//----- nvinfo : EIATTR_MIN_STACK_SIZE
	.align		4
.L_402:
        /*0930*/ 	.byte	0x04, 0x12
        /*0932*/ 	.short	(.L_404 - .L_403)
	.align		4
.L_403:
        /*0934*/ 	.word	index@(_ZN7cutlass13device_kernelIN5flash19enable_sm80_to_sm89INS1_16FlashAttnFwdSm80INS1_25CollectiveMainloopFwdSm80ILi8ELi1ELb0EN4cute5tupleIJNS5_1CILi128EEENS7_ILi96EEENS7_ILi256EEEEEELi256ENS_10bfloat16_tEfNS_4arch4Sm80ELb1ELb0ELb1ELb0ELb1ELb0ELb1ELb1EEENS1_21CollectiveEpilogueFwdINS6_IJS8_SA_S9_EEENS6_IJNS7_ILi1EEESI_SI_EEESC_SE_Li256ELb0ELb1ELb1ELb0EEENS1_30DynamicPersistentTileSchedulerILi256ELi256ELb1ELb1ELb0EEEEEEEEEvNT_6ParamsE)
        /*0938*/ 	.word	0x000001a0


	//----- nvinfo : EIATTR_MIN_STACK_SIZE
	.align		4
.L_404:
        /*093c*/ 	.byte	0x04, 0x12
        /*093e*/ 	.short	(.L_406 - .L_405)
	.align		4
.L_405:
        /*0940*/ 	.word	index@(_ZN7cutlass13device_kernelIN5flash19enable_sm80_to_sm89INS1_16FlashAttnFwdSm80INS1_25CollectiveMainloopFwdSm80ILi8ELi1ELb0EN4cute5tupleIJNS5_1CILi128EEENS7_ILi64EEENS7_ILi256EEEEEELi256ENS_10bfloat16_tEfNS_4arch4Sm80ELb1ELb0ELb1ELb1ELb1ELb0ELb1ELb1EEENS1_21CollectiveEpilogueFwdINS6_IJS8_SA_S9_EEENS6_IJNS7_ILi1EEESI_SI_EEESC_SE_Li256ELb1ELb1ELb1ELb0EEENS1_36VarlenDynamicPersistentTileSchedulerILi128ELi64ELi256ELi256ELb1ELb1ELb0ELb1ELb1ELb1EEEEEEEEEvNT_6ParamsE)
        /*0944*/ 	.word	0x00000038


	//----- nvinfo : EIATTR_MIN_STACK_SIZE
	.align		4
.L_406:
        /*0948*/ 	.byte	0x04, 0x12
        /*094a*/ 	.short	(.L_408 - .L_407)
	.align		4
.L_407:
        /*094c*/ 	.word	index@(_ZN7cutlass13device_kernelIN5flash19enable_sm80_to_sm89INS1_16FlashAttnFwdSm80INS1_25CollectiveMainloopFwdSm80ILi8ELi1ELb0EN4cute5tupleIJNS5_1CILi128EEENS7_ILi48EEENS7_ILi256EEEEEELi256ENS_10bfloat16_tEfNS_4arch4Sm80ELb1ELb0ELb1ELb1ELb1ELb1ELb1ELb1EEENS1_21CollectiveEpilogueFwdINS6_IJS8_SA_S9_EEENS6_IJNS7_ILi1EEESI_SI_EEESC_SE_Li256ELb1ELb1ELb1ELb0EEENS1_36VarlenDynamicPersistentTileSchedulerILi128ELi48ELi256ELi256ELb1ELb1ELb0ELb1ELb1ELb1EEEEEEEEEvNT_6ParamsE)
        /*0950*/ 	.word	0x000001d0


	//----- nvinfo : EIATTR_MIN_STACK_SIZE
	.align		4
.L_408:
        /*0954*/ 	.byte	0x04, 0x12
        /*0956*/ 	.short	(.L_410 - .L_409)
	.align		4
.L_409:
        /*0958*/ 	.word	index@(_ZN7cutlass13device_kernelIN5flash19enable_sm80_to_sm89INS1_16FlashAttnFwdSm80INS1_25CollectiveMainloopFwdSm80ILi8ELi1ELb1EN4cute5tupleIJNS5_1CILi128EEENS7_ILi64EEENS7_ILi256EEEEEELi256ENS_10bfloat16_tEfNS_4arch4Sm80ELb0ELb0ELb0ELb0ELb1ELb0ELb1ELb1EEENS1_21CollectiveEpilogueFwdINS6_IJS8_SA_S9_EEENS6_IJNS7_ILi1EEESI_SI_EEESC_SE_Li256ELb0ELb1ELb1ELb0EEENS1_19SingleTileSchedulerILb0ELb1ELb1ELi128EEEEEEEEEvNT_6ParamsE)
        /*095c*/ 	.word	0x00000060


	//----- nvinfo : EIATTR_MIN_STACK_SIZE
	.align		4
.L_410:
        /*0960*/ 	.byte	0x04, 0x12
        /*0962*/ 	.short	(.L_412 - .L_411)
	.align		4
.L_411:
        /*0964*/ 	.word	index@(_ZN7cutlass13device_kernelIN5flash19enable_sm80_to_sm89INS1_16FlashAttnFwdSm80INS1_25CollectiveMainloopFwdSm80ILi8ELi1ELb1EN4cute5tupleIJNS5_1CILi128EEENS7_ILi48EEENS7_ILi256EEEEEELi256ENS_10bfloat16_tEfNS_4arch4Sm80ELb0ELb0ELb0ELb1ELb1ELb0ELb1ELb1EEENS1_21CollectiveEpilogueFwdINS6_IJS8_SA_S9_EEENS6_IJNS7_ILi1EEESI_SI_EEESC_SE_Li256ELb1ELb1ELb1ELb0EEENS1_36VarlenDynamicPersistentTileSchedulerILi128ELi48ELi256ELi256ELb1ELb1ELb0ELb0ELb1ELb1EEEEEEEEEvNT_6ParamsE)
        /*0968*/ 	.word	0x00000198


	//----- nvinfo : EIATTR_MIN_STACK_SIZE
	.align		4
.L_412:
        /*096c*/ 	.byte	0x04, 0x12
        /*096e*/ 	.short	(.L_414 - .L_413)
	.align		4
.L_413:
        /*0970*/ 	.word	index@(_ZN7cutlass13device_kernelIN5flash19enable_sm80_to_sm89INS1_16FlashAttnFwdSm80INS1_25CollectiveMainloopFwdSm80ILi8ELi1ELb0EN4cute5tupleIJNS5_1CILi128EEENS7_ILi32EEENS7_ILi256EEEEEELi256ENS_10bfloat16_tEfNS_4arch4Sm80ELb0ELb0ELb0ELb1ELb1ELb1ELb1ELb1EEENS1_21CollectiveEpilogueFwdINS6_IJS8_SA_S9_EEENS6_IJNS7_ILi1EEESI_SI_EEESC_SE_Li256ELb1ELb1ELb1ELb0EEENS1_36VarlenDynamicPersistentTileSchedulerILi128ELi32ELi256ELi256ELb1ELb1ELb0ELb0ELb1ELb1EEEEEEEEEvNT_6ParamsE)
        /*0974*/ 	.word	0x00000058


	//----- nvinfo : EIATTR_MIN_STACK_SIZE
	.align		4
.L_414:
        /*0978*/ 	.byte	0x04, 0x12
        /*097a*/ 	.short	(.L_416 - .L_415)
	.align		4
.L_415:
        /*097c*/ 	.word	index@(_ZN7cutlass13device_kernelIN5flash19enable_sm80_to_sm89INS1_16FlashAttnFwdSm80INS1_25CollectiveMainloopFwdSm80ILi8ELi1ELb1EN4cute5tupleIJNS5_1CILi128EEENS7_ILi48EEENS7_ILi256EEEEEELi256ENS_10bfloat16_tEfNS_4arch4Sm80ELb0ELb1ELb0ELb0ELb1ELb0ELb1ELb1EEENS1_21CollectiveEpilogueFwdINS6_IJS8_SA_S9_EEENS6_IJNS7_ILi1EEESI_SI_EEESC_SE_Li256ELb0ELb1ELb1ELb0EEENS1_19SingleTileSchedulerILb0ELb1ELb1ELi128EEEEEEEEEvNT_6ParamsE)
        /*0980*/ 	.word	0x00000078


	//----- nvinfo : EIATTR_MIN_STACK_SIZE
	.align		4
.L_416:
        /*0984*/ 	.byte	0x04, 0x12
        /*0986*/ 	.short	(.L_418 - .L_417)
	.align		4
.L_417:
        /*0988*/ 	.word	index@(_ZN7cutlass13device_kernelIN5flash19enable_sm80_to_sm89INS1_16FlashAttnFwdSm80INS1_25CollectiveMainloopFwdSm80ILi8ELi1ELb1EN4cute5tupleIJNS5_1CILi128EEENS7_ILi48EEENS7_ILi256EEEEEELi256ENS_10bfloat16_tEfNS_4arch4Sm80ELb0ELb1ELb0ELb1ELb1ELb0ELb1ELb1EEENS1_21CollectiveEpilogueFwdINS6_IJS8_SA_S9_EEENS6_IJNS7_ILi1EEESI_SI_EEESC_SE_Li256ELb1ELb1ELb1ELb0EEENS1_36VarlenDynamicPersistentTileSchedulerILi128ELi48ELi256ELi256ELb1ELb1ELb0ELb1ELb0ELb1EEEEEEEEEvNT_6ParamsE)
        /*098c*/ 	.word	0x00000218


	//----- nvinfo : EIATTR_MIN_STACK_SIZE
	.align		4
.L_418:
        /*0990*/ 	.byte	0x04, 0x12
        /*0992*/ 	.short	(.L_420 - .L_419)
	.align		4
.L_419:
        /*0994*/ 	.word	index@(_ZN7cutlass13device_kernelIN5flash19enable_sm80_to_sm89INS1_16FlashAttnFwdSm80INS1_25CollectiveMainloopFwdSm80ILi8ELi1ELb0EN4cute5tupleIJNS5_1CILi128EEENS7_ILi32EEENS7_ILi256EEEEEELi256ENS_10bfloat16_tEfNS_4arch4Sm80ELb0ELb1ELb0ELb1ELb1ELb1ELb1ELb1EEENS1_21CollectiveEpilogueFwdINS6_IJS8_SA_S9_EEENS6_IJNS7_ILi1EEESI_SI_EEESC_SE_Li256ELb1ELb1ELb1ELb0EEENS1_36VarlenDynamicPersistentTileSchedulerILi128ELi32ELi256ELi256ELb1ELb1ELb0ELb1ELb0ELb1EEEEEEEEEvNT_6ParamsE)
        /*0998*/ 	.word	0x00000048


	//----- nvinfo : EIATTR_MIN_STACK_SIZE
	.align		4
.L_420:
        /*099c*/ 	.byte	0x04, 0x12
        /*099e*/ 	.short	(.L_422 - .L_421)
	.align		4
.L_421:
        /*09a0*/ 	.word	index@(_ZN7cutlass13device_kernelIN5flash19enable_sm80_to_sm89INS1_16FlashAttnFwdSm80INS1_25CollectiveMainloopFwdSm80ILi8ELi1ELb1EN4cute5tupleIJNS5_1CILi128EEENS7_ILi64EEENS7_ILi256EEEEEELi256ENS_10bfloat16_tEfNS_4arch4Sm80ELb1ELb0ELb0ELb0ELb1ELb0ELb1ELb1EEENS1_21CollectiveEpilogueFwdINS6_IJS8_SA_S9_EEENS6_IJNS7_ILi1EEESI_SI_EEESC_SE_Li256ELb0ELb1ELb1ELb0EEENS1_30DynamicPersistentTileSchedulerILi256ELi256ELb1ELb1ELb0EEEEEEEEEvNT_6ParamsE)
        /*09a4*/ 	.word	0x000001f8


	//----- nvinfo : EIATTR_MIN_STACK_SIZE
	.align		4
.L_422:
        /*09a8*/ 	.byte	0x04, 0x12
        /*09aa*/ 	.short	(.L_424 - .L_423)
	.align		4
.L_423:
        /*09ac*/ 	.word	index@(_ZN7cutlass13device_kernelIN5flash19enable_sm80_to_sm89INS1_16FlashAttnFwdSm80INS1_25CollectiveMainloopFwdSm80ILi8ELi1ELb1EN4cute5tupleIJNS5_1CILi128EEENS7_ILi48EEENS7_ILi256EEEEEELi256ENS_10bfloat16_tEfNS_4arch4Sm80ELb1ELb0ELb0ELb1ELb1ELb0ELb1ELb1EEENS1_21CollectiveEpilogueFwdINS6_IJS8_SA_S9_EEENS6_IJNS7_ILi1EEESI_SI_EEESC_SE_Li256ELb1ELb1ELb1ELb0EEENS1_36VarlenDynamicPersistentTileSchedulerILi128ELi48ELi256ELi256ELb1ELb1ELb0ELb1ELb1ELb1EEEEEEEEEvNT_6ParamsE)
        /*09b0*/ 	.word	0x00000220


	//----- nvinfo : EIATTR_MIN_STACK_SIZE
	.align		4
.L_424:
        /*09b4*/ 	.byte	0x04, 0x12
        /*09b6*/ 	.short	(.L_426 - .L_425)
	.align		4
.L_425:
        /*09b8*/ 	.word	index@(_ZN7cutlass13device_kernelIN5flash19enable_sm80_to_sm89INS1_16FlashAttnFwdSm80INS1_25CollectiveMainloopFwdSm80ILi8ELi1ELb0EN4cute5tupleIJNS5_1CILi128EEENS7_ILi32EEENS7_ILi256EEEEEELi256ENS_10bfloat16_tEfNS_4arch4Sm80ELb1ELb0ELb0ELb1ELb1ELb1ELb1ELb1EEENS1_21CollectiveEpilogueFwdINS6_IJS8_SA_S9_EEENS6_IJNS7_ILi1EEESI_SI_EEESC_SE_Li256ELb1ELb1ELb1ELb0EEENS1_36VarlenDynamicPersistentTileSchedulerILi128ELi32ELi256ELi256ELb1ELb1ELb0ELb1ELb1ELb1EEEEEEEEEvNT_6ParamsE)
        /*09bc*/ 	.word	0x00000048


	//----- nvinfo : EIATTR_MIN_STACK_SIZE
	.align		4
.L_426:
        /*09c0*/ 	.byte	0x04, 0x12
        /*09c2*/ 	.short	(.L_428 - .L_427)
	.align		4
.L_427:
        /*09c4*/ 	.word	index@(_ZN7cutlass13device_kernelIN5flash19enable_sm80_to_sm89INS1_16FlashAttnFwdSm80INS1_25CollectiveMainloopFwdSm80ILi8ELi1ELb0EN4cute5tupleIJNS5_1CILi128EEENS7_ILi96EEENS7_ILi256EEEEEELi256ENS_10bfloat16_tEfNS_4arch4Sm80ELb0ELb0ELb0ELb0ELb1ELb0ELb1ELb1EEENS1_21CollectiveEpilogueFwdINS6_IJS8_SA_S9_EEENS6_IJNS7_ILi1EEESI_SI_EEESC_SE_Li256ELb0ELb1ELb1ELb0EEENS1_19SingleTileSchedulerILb0ELb1ELb1ELi128EEEEEEEEEvNT_6ParamsE)
        /*09c8*/ 	.word	0x00000048


	//----- nvinfo : EIATTR_MIN_STACK_SIZE
	.align		4
.L_428:
        /*09cc*/ 	.byte	0x04, 0x12
        /*09ce*/ 	.short	(.L_430 - .L_429)
	.align		4
.L_429:
        /*09d0*/ 	.word	index@(_ZN7cutlass13device_kernelIN5flash19enable_sm80_to_sm89INS1_16FlashAttnFwdSm80INS1_25CollectiveMainloopFwdSm80ILi8ELi1ELb0EN4cute5tupleIJNS5_1CILi128EEENS7_ILi64EEENS7_ILi256EEEEEELi256ENS_10bfloat16_tEfNS_4arch4Sm80ELb0ELb0ELb0ELb1ELb1ELb0ELb1ELb1EEENS1_21CollectiveEpilogueFwdINS6_IJS8_SA_S9_EEENS6_IJNS7_ILi1EEESI_SI_EEESC_SE_Li256ELb1ELb1ELb1ELb0EEENS1_36VarlenDynamicPersistentTileSchedulerILi128ELi64ELi256ELi256ELb1ELb1ELb0ELb0ELb1ELb1EEEEEEEEEvNT_6ParamsE)
        /*09d4*/ 	.word	0x00000158


	//----- nvinfo : EIATTR_MIN_STACK_SIZE
	.align		4
.L_430:
        /*09d8*/ 	.byte	0x04, 0x12
        /*09da*/ 	.short	(.L_432 - .L_431)
	.align		4
.L_431:
        /*09dc*/ 	.word	index@(_ZN7cutlass13device_kernelIN5flash19enable_sm80_to_sm89INS1_16FlashAttnFwdSm80INS1_25CollectiveMainloopFwdSm80ILi8ELi1ELb0EN4cute5tupleIJNS5_1CILi128EEENS7_ILi48EEENS7_ILi256EEEEEELi256ENS_10bfloat16_tEfNS_4arch4Sm80ELb0ELb0ELb0ELb1ELb1ELb1ELb1ELb1EEENS1_21CollectiveEpilogueFwdINS6_IJS8_SA_S9_EEENS6_IJNS7_ILi1EEESI_SI_EEESC_SE_Li256ELb1ELb1ELb1ELb0EEENS1_36VarlenDynamicPersistentTileSchedulerILi128ELi48ELi256ELi256ELb1ELb1ELb0ELb0ELb1ELb1EEEEEEEEEvNT_6ParamsE)
        /*09e0*/ 	.word	0x00000190


	//----- nvinfo : EIATTR_MIN_STACK_SIZE
	.align		4
.L_432:
        /*09e4*/ 	.byte	0x04, 0x12
        /*09e6*/ 	.short	(.L_434 - .L_433)
	.align		4
.L_433:
        /*09e8*/ 	.word	index@(_ZN7cutlass13device_kernelIN5flash19enable_sm80_to_sm89INS1_16FlashAttnFwdSm80INS1_25CollectiveMainloopFwdSm80ILi8ELi1ELb0EN4cute5tupleIJNS5_1CILi128EEENS7_ILi64EEENS7_ILi256EEEEEELi256ENS_10bfloat16_tEfNS_4arch4Sm80ELb0ELb1ELb0ELb0ELb1ELb0ELb1ELb1EEENS1_21CollectiveEpilogueFwdINS6_IJS8_SA_S9_EEENS6_IJNS7_ILi1EEESI_SI_EEESC_SE_Li256ELb0ELb1ELb1ELb0EEENS1_19SingleTileSchedulerILb0ELb1ELb1ELi128EEEEEEEEEvNT_6ParamsE)
        /*09ec*/ 	.word	0x00000000


	//----- nvinfo : EIATTR_MIN_STACK_SIZE
	.align		4
.L_434:
        /*09f0*/ 	.byte	0x04, 0x12
        /*09f2*/ 	.short	(.L_436 - .L_435)
	.align		4
.L_435:
        /*09f4*/ 	.word	index@(_ZN7cutlass13device_kernelIN5flash19enable_sm80_to_sm89INS1_16FlashAttnFwdSm80INS1_25CollectiveMainloopFwdSm80ILi8ELi1ELb0EN4cute5tupleIJNS5_1CILi128EEENS7_ILi64EEENS7_ILi256EEEEEELi256ENS_10bfloat16_tEfNS_4arch4Sm80ELb0ELb1ELb0ELb1ELb1ELb0ELb1ELb1EEENS1_21CollectiveEpilogueFwdINS6_IJS8_SA_S9_EEENS6_IJNS7_ILi1EEESI_SI_EEESC_SE_Li256ELb1ELb1ELb1ELb0EEENS1_36VarlenDynamicPersistentTileSchedulerILi128ELi64ELi256ELi256ELb1ELb1ELb0ELb1ELb0ELb1EEEEEEEEEvNT_6ParamsE)
        /*09f8*/ 	.word	0x00000030


	//----- nvinfo : EIATTR_MIN_STACK_SIZE
	.align		4
.L_436:
        /*09fc*/ 	.byte	0x04, 0x12
        /*09fe*/ 	.short	(.L_438 - .L_437)
	.align		4
.L_437:
        /*0a00*/ 	.word	index@(_ZN7cutlass13device_kernelIN5flash19enable_sm80_to_sm89INS1_16FlashAttnFwdSm80INS1_25CollectiveMainloopFwdSm80ILi8ELi1ELb0EN4cute5tupleIJNS5_1CILi128EEENS7_ILi48EEENS7_ILi256EEEEEELi256ENS_10bfloat16_tEfNS_4arch4Sm80ELb0ELb1ELb0ELb1ELb1ELb1ELb1ELb1EEENS1_21CollectiveEpilogueFwdINS6_IJS8_SA_S9_EEENS6_IJNS7_ILi1EEESI_SI_EEESC_SE_Li256ELb1ELb1ELb1ELb0EEENS1_36VarlenDynamicPersistentTileSchedulerILi128ELi48ELi256ELi256ELb1ELb1ELb0ELb1ELb0ELb1EEEEEEEEEvNT_6ParamsE)
        /*0a04*/ 	.word	0x000001e8


	//----- nvinfo : EIATTR_MIN_STACK_SIZE
	.align		4
.L_438:
        /*0a08*/ 	.byte	0x04, 0x12
        /*0a0a*/ 	.short	(.L_440 - .L_439)
	.align		4
.L_439:
        /*0a0c*/ 	.word	index@(_ZN7cutlass13device_kernelIN5flash19enable_sm80_to_sm89INS1_16FlashAttnFwdSm80INS1_25CollectiveMainloopFwdSm80ILi8ELi1ELb0EN4cute5tupleIJNS5_1CILi128EEENS7_ILi96EEENS7_ILi256EEEEEELi256ENS_10bfloat16_tEfNS_4arch4Sm80ELb1ELb0ELb0ELb0ELb1ELb0ELb1ELb1EEENS1_21CollectiveEpilogueFwdINS6_IJS8_SA_S9_EEENS6_IJNS7_ILi1EEESI_SI_EEESC_SE_Li256ELb0ELb1ELb1ELb0EEENS1_30DynamicPersistentTileSchedulerILi256ELi256ELb1ELb1ELb0EEEEEEEEEvNT_6ParamsE)
        /*0a10*/ 	.word	0x00000198


	//----- nvinfo : EIATTR_MIN_STACK_SIZE
	.align		4
.L_440:
        /*0a14*/ 	.byte	0x04, 0x12
        /*0a16*/ 	.short	(.L_442 - .L_441)
	.align		4
.L_441:
        /*0a18*/ 	.word	index@(_ZN7cutlass13device_kernelIN5flash19enable_sm80_to_sm89INS1_16FlashAttnFwdSm80INS1_25CollectiveMainloopFwdSm80ILi8ELi1ELb0EN4cute5tupleIJNS5_1CILi128EEENS7_ILi64EEENS7_ILi256EEEEEELi256ENS_10bfloat16_tEfNS_4arch4Sm80ELb1ELb0ELb0ELb1ELb1ELb0ELb1ELb1EEENS1_21CollectiveEpilogueFwdINS6_IJS8_SA_S9_EEENS6_IJNS7_ILi1EEESI_SI_EEESC_SE_Li256ELb1ELb1ELb1ELb0EEENS1_36VarlenDynamicPersistentTileSchedulerILi128ELi64ELi256ELi256ELb1ELb1ELb0ELb1ELb1ELb1EEEEEEEEEvNT_6ParamsE)
        /*0a1c*/ 	.word	0x00000038


	//----- nvinfo : EIATTR_MIN_STACK_SIZE
	.align		4
.L_442:
        /*0a20*/ 	.byte	0x04, 0x12
        /*0a22*/ 	.short	(.L_444 - .L_443)
	.align		4
.L_443:
        /*0a24*/ 	.word	index@(_ZN7cutlass13device_kernelIN5flash19enable_sm80_to_sm89INS1_16FlashAttnFwdSm80INS1_25CollectiveMainloopFwdSm80ILi8ELi1ELb0EN4cute5tupleIJNS5_1CILi128EEENS7_ILi48EEENS7_ILi256EEEEEELi256ENS_10bfloat16_tEfNS_4arch4Sm80ELb1ELb0ELb0ELb1ELb1ELb1ELb1ELb1EEENS1_21CollectiveEpilogueFwdINS6_IJS8_SA_S9_EEENS6_IJNS7_ILi1EEESI_SI_EEESC_SE_Li256ELb1ELb1ELb1ELb0EEENS1_36VarlenDynamicPersistentTileSchedulerILi128ELi48ELi256ELi256ELb1ELb1ELb0ELb1ELb1ELb1EEEEEEEEEvNT_6ParamsE)
        /*0a28*/ 	.word	0x00000198
.L_444:


//--------------------- .nv.info._ZN7cutlass13device_kernelIN5flash19enable_sm80_to_sm89INS1_16FlashAttnFwdSm80INS1_25CollectiveMainloopFwdSm80ILi8ELi1ELb1EN4cute5tupleIJNS5_1CILi128EEENS7_ILi64EEENS7_ILi256EEEEEELi256ENS_10bfloat16_tEfNS_4arch4Sm80ELb0ELb0ELb1ELb0ELb1ELb0ELb1ELb1EEENS1_21CollectiveEpilogueFwdINS6_IJS8_SA_S9_EEENS6_IJNS7_ILi1EEESI_SI_EEESC_SE_Li256ELb0ELb1ELb1ELb0EEENS1_19SingleTileSchedulerILb0ELb1ELb1ELi128EEEEEEEEEvNT_6ParamsE --------------------------
	.section	.nv.info._ZN7cutlass13device_kernelIN5flash19enable_sm80_to_sm89INS1_16FlashAttnFwdSm80INS1_25CollectiveMainloopFwdSm80ILi8ELi1ELb1EN4cute5tupleIJNS5_1CILi128EEENS7_ILi64EEENS7_ILi256EEEEEELi256ENS_10bfloat16_tEfNS_4arch4Sm80ELb0ELb0ELb1ELb0ELb1ELb0ELb1ELb1EEENS1_21CollectiveEpilogueFwdINS6_IJS8_SA_S9_EEENS6_IJNS7_ILi1EEESI_SI_EEESC_SE_Li256ELb0ELb1ELb1ELb0EEENS1_19SingleTileSchedulerILb0ELb1ELb1ELi128EEEEEEEEEvNT_6ParamsE,"",@"SHT_CUDA_INFO"
	.sectionflags	@""
	.align	4


	//----- nvinfo : EIATTR_CUDA_API_VERSION
	.align		4
        /*0000*/ 	.byte	0x04, 0x37
        /*0002*/ 	.short	(.L_446 - .L_445)
.L_445:
        /*0004*/ 	.word	0x00000082


	//----- nvinfo : EIATTR_SW2861232_WAR
	.align		4
.L_446:
        /*0008*/ 	.byte	0x01, 0x35
	.zero		2


	//----- nvinfo : EIATTR_PARAM_CBANK
	.align		4
        /*000c*/ 	.byte	0x04, 0x0a
        /*000e*/ 	.short	(.L_448 - .L_447)
	.align		4
.L_447:
        /*0010*/ 	.word	index@(.nv.constant0._ZN7cutlass13device_kernelIN5flash19enable_sm80_to_sm89INS1_16FlashAttnFwdSm80INS1_25CollectiveMainloopFwdSm80ILi8ELi1ELb1EN4cute5tupleIJNS5_1CILi128EEENS7_ILi64EEENS7_ILi256EEEEEELi256ENS_10bfloat16_tEfNS_4arch4Sm80ELb0ELb0ELb1ELb0ELb1ELb0ELb1ELb1EEENS1_21CollectiveEpilogueFwdINS6_IJS8_SA_S9_EEENS6_IJNS7_ILi1EEESI_SI_EEESC_SE_Li256ELb0ELb1ELb1ELb0EEENS1_19SingleTileSchedulerILb0ELb1ELb1ELi128EEEEEEEEEvNT_6ParamsE)
        /*0014*/ 	.short	0x0160
        /*0016*/ 	.short	0x0418


	//----- nvinfo : EIATTR_CBANK_PARAM_SIZE
	.align		4
.L_448:
        /*0018*/ 	.byte	0x03, 0x19
        /*001a*/ 	.short	0x0418


	//----- nvinfo : EIATTR_KPARAM_INFO
	.align		4
        /*001c*/ 	.byte	0x04, 0x17
        /*001e*/ 	.short	(.L_450 - .L_449)
.L_449:
        /*0020*/ 	.word	0x00000000
        /*0024*/ 	.short	0x0000
        /*0026*/ 	.short	0x0000
        /*0028*/ 	.byte	0x00, 0xf0, 0x61, 0x10


	//----- nvinfo : EIATTR_MAXREG_COUNT
	.align		4
.L_450:
        /*002c*/ 	.byte	0x03, 0x1b
        /*002e*/ 	.short	0x00ff


	//----- nvinfo : EIATTR_NUM_BARRIERS
	.align		4
        /*0030*/ 	.byte	0x02, 0x4c
        /*0032*/ 	.byte	0x02
	.zero		1


	//----- nvinfo : EIATTR_ANNOTATIONS
	.align		4
        /*0034*/ 	.byte	0x04, 0x55
        /*0036*/ 	.short	(.L_452 - .L_451)


	//   ....[0]....
.L_451:
        /*0038*/ 	.word	0x00000001
        /*003c*/ 	.byte	0xc0, 0x0c, 0x00, 0x00, 0x01, 0x00, 0x00, 0x00, 0x30, 0x14, 0x00, 0x00, 0x01, 0x00, 0x00, 0x00
        /* <DEDUP_REMOVED lines=32> */
        /*024c*/ 	.byte	0xd0, 0x96, 0x00, 0x00, 0x01, 0x00, 0x00, 0x00, 0xe0, 0x96, 0x00, 0x00


	//----- nvinfo : EIATTR_MERCURY_ISA_VERSION
	.align		4
.L_452:
        /*0258*/ 	.byte	0x03, 0x5f
        /*025a*/ 	.short	0x0000


	//----- nvinfo : EIATTR_COOP_GROUP_MASK_REGIDS
	.align		4
        /*025c*/ 	.byte	0x04, 0x29
        /*025e*/ 	.short	(.L_454 - .L_453)


	//   ....[0]....
.L_453:
        /*0260*/ 	.word	0xffffffff


	//   ....[1]....
        /*0264*/ 	.word	0xffffffff


	//   ....[2]....
        /*0268*/ 	.word	0xffffffff


	//   ....[3]....
        /*026c*/ 	.word	0xffffffff


	//   ....[4]....
        /*0270*/ 	.word	0xffffffff


	//   ....[5]....
        /*0274*/ 	.word	0xffffffff


	//   ....[6]....
        /*0278*/ 	.word	0xffffffff


	//   ....[7]....
        /*027c*/ 	.word	0xffffffff


	//   ....[8]....
        /*0280*/ 	.word	0xffffffff


	//   ....[9]....
        /*0284*/ 	.word	0xffffffff


	//   ....[10]....
        /*0288*/ 	.word	0xffffffff


	//   ....[11]....
        /*028c*/ 	.word	0xffffffff


	//   ....[12]....
        /*0290*/ 	.word	0xffffffff


	//   ....[13]....
        /*0294*/ 	.word	0xffffffff


	//   ....[14]....
        /*0298*/ 	.word	0xffffffff


	//   ....[15]....
        /*029c*/ 	.word	0xffffffff


	//   ....[16]....
        /*02a0*/ 	.word	0xffffffff


	//   ....[17]....
        /*02a4*/ 	.word	0xffffffff


	//   ....[18]....
        /*02a8*/ 	.word	0xffffffff


	//   ....[19]....
        /*02ac*/ 	.word	0xffffffff


	//   ....[20]....
        /*02b0*/ 	.word	0xffffffff


	//   ....[21]....
        /*02b4*/ 	.word	0xffffffff


	//   ....[22]....
        /*02b8*/ 	.word	0xffffffff


	//   ....[23]....
        /*02bc*/ 	.word	0xffffffff


	//   ....[24]....
        /*02c0*/ 	.word	0xffffffff


	//   ....[25]....
        /*02c4*/ 	.word	0xffffffff


	//   ....[26]....
        /*02c8*/ 	.word	0xffffffff


	//   ....[27]....
        /*02cc*/ 	.word	0xffffffff


	//   ....[28]....
        /*02d0*/ 	.word	0xffffffff


	//   ....[29]....
        /*02d4*/ 	.word	0xffffffff


	//   ....[30]....
        /*02d8*/ 	.word	0xffffffff


	//   ....[31]....
        /*02dc*/ 	.word	0xffffffff


	//   ....[32]....
        /*02e0*/ 	.word	0xffffffff


	//   ....[33]....
        /*02e4*/ 	.word	0xffffffff


	//   ....[34]....
        /*02e8*/ 	.word	0xffffffff


	//   ....[35]....
        /*02ec*/ 	.word	0xffffffff


	//   ....[36]....
        /*02f0*/ 	.word	0xffffffff


	//   ....[37]....
        /*02f4*/ 	.word	0xffffffff


	//   ....[38]....
        /*02f8*/ 	.word	0xffffffff


	//   ....[39]....
        /*02fc*/ 	.word	0xffffffff


	//   ....[40]....
        /*0300*/ 	.word	0xffffffff


	//   ....[41]....
        /*0304*/ 	.word	0xffffffff


	//   ....[42]....
        /*0308*/ 	.word	0xffffffff


	//   ....[43]....
        /*030c*/ 	.word	0xffffffff


	//   ....[44]....
        /*0310*/ 	.word	0xffffffff


	//   ....[45]....
        /*0314*/ 	.word	0xffffffff


	//   ....[46]....
        /*0318*/ 	.word	0xffffffff


	//   ....[47]....
        /*031c*/ 	.word	0xffffffff


	//   ....[48]....
        /*0320*/ 	.word	0xffffffff


	//----- nvinfo : EIATTR_COOP_GROUP_INSTR_OFFSETS
	.align		4
.L_454:
        /*0324*/ 	.byte	0x04, 0x28
        /*0326*/ 	.short	(.L_456 - .L_455)


	//   ....[0]....
.L_455:
        /*0328*/ 	.word	0x00000060


	//   ....[1]....
        /*032c*/ 	.word	0x00001100


	//   ....[2]....
        /*0330*/ 	.word	0x00001140


	//   ....[3]....
        /*0334*/ 	.word	0x000011d0


	//   ....[4]....
        /*0338*/ 	.word	0x00001230


	//   ....[5]....
        /*033c*/ 	.word	0x00001450


	//   ....[6]....
        /*0340*/ 	.word	0x00001470


	//   ....[7]....
        /*0344*/ 	.word	0x000014f0


	//   ....[8]....
        /*0348*/ 	.word	0x00001500


	//   ....[9]....
        /*034c*/ 	.word	0x000015a0


	//   ....[10]....
        /*0350*/ 	.word	0x000015e0


	//   ....[11]....
        /*0354*/ 	.word	0x00001610


	//   ....[12]....
        /*0358*/ 	.word	0x00001620


	//   ....[13]....
        /*035c*/ 	.word	0x00001660


	//   ....[14]....
        /*0360*/ 	.word	0x00001680


	//   ....[15]....
        /*0364*/ 	.word	0x00001860


	//   ....[16]....
        /*0368*/ 	.word	0x00001880


	//   ....[17]....
        /*036c*/ 	.word	0x000033e0


	//   ....[18]....
        /*0370*/ 	.word	0x000033f0


	//   ....[19]....
        /*0374*/ 	.word	0x00003480


	//   ....[20]....
        /*0378*/ 	.word	0x000034a0


	//   ....[21]....
        /*037c*/ 	.word	0x00003bd0


	//   ....[22]....
        /*0380*/ 	.word	0x00003c70


	//   ....[23]....
        /*0384*/ 	.word	0x00003c90


	//   ....[24]....
        /*0388*/ 	.word	0x00003cf0


	//   ....[25]....
        /*038c*/ 	.word	0x00005fb0


	//   ....[26]....
        /*0390*/ 	.word	0x00005fc0


	//   ....[27]....
        /*0394*/ 	.word	0x00005fd0


	//   ....[28]....
        /*0398*/ 	.word	0x00005fe0


	//   ....[29]....
        /*039c*/ 	.word	0x00006410


	//   ....[30]....
        /*03a0*/ 	.word	0x00006420


	//   ....[31]....
        /*03a4*/ 	.word	0x00006430


	//   ....[32]....
        /*03a8*/ 	.word	0x00006440


	//   ....[33]....
        /*03ac*/ 	.word	0x000077f0


	//   ....[34]....
        /*03b0*/ 	.word	0x00007810


	//   ....[35]....
        /*03b4*/ 	.word	0x00007ec0


	//   ....[36]....
        /*03b8*/ 	.word	0x00007ee0


	//   ....[37]....
        /*03bc*/ 	.word	0x00009720


	//   ....[38]....
        /*03c0*/ 	.word	0x00009730


	//   ....[39]....
        /*03c4*/ 	.word	0x00009760


	//   ....[40]....
        /*03c8*/ 	.word	0x00009770


	//   ....[41]....
        /*03cc*/ 	.word	0x0000a650


	//   ....[42]....
        /*03d0*/ 	.word	0x0000a690


	//   ....[43]....
        /*03d4*/ 	.word	0x0000a6d0


	//   ....[44]....
        /*03d8*/ 	.word	0x0000a700


	//   ....[45]....
        /*03dc*/ 	.word	0x0000a7f0


	//   ....[46]....
        /*03e0*/ 	.word	0x0000a810


	//   ....[47]....
        /*03e4*/ 	.word	0x0000b430


	//   ....[48]....
        /*03e8*/ 	.word	0x0000b440


	//----- nvinfo : EIATTR_EXIT_INSTR_OFFSETS
	.align		4
.L_456:
        /*03ec*/ 	.byte	0x04, 0x1c
        /*03ee*/ 	.short	(.L_458 - .L_457)


	//   ....[0]....
.L_457:
        /*03f0*/ 	.word	0x000001c0


	//   ....[1]....
        /*03f4*/ 	.word	0x0000b450


	//   ....[2]....
        /*03f8*/ 	.word	0x0000bff0


	//   ....[3]....
        /*03fc*/ 	.word	0x0000c040


	//   ....[4]....
        /*0400*/ 	.word	0x0000c070


	//   ....[5]....
        /*0404*/ 	.word	0x0000c0d0


	//   ....[6]....
        /*0408*/ 	.word	0x0000c360


	//----- nvinfo : EIATTR_CTAIDZ_USED
	.align		4
.L_458:
        /*040c*/ 	.byte	0x01, 0x04
	.zero		2


	//----- nvinfo : EIATTR_MAX_THREADS
	.align		4
        /*0410*/ 	.byte	0x04, 0x05
        /*0412*/ 	.short	(.L_460 - .L_459)
.L_459:
        /*0414*/ 	.word	0x00000100
        /*0418*/ 	.word	0x00000001
        /*041c*/ 	.word	0x00000001


	//----- nvinfo : EIATTR_CRS_STACK_SIZE
	.align		4
.L_460:
        /*0420*/ 	.byte	0x04, 0x1e
        /*0422*/ 	.short	(.L_462 - .L_461)
.L_461:
        /*0424*/ 	.word	0x00000000
.L_462:


//--------------------- .nv.info._ZN7cutlass13device_kernelIN5flash19enable_sm80_to_sm89INS1_16FlashAttnFwdSm80INS1_25CollectiveMainloopFwdSm80ILi8ELi1ELb1EN4cute5tupleIJNS5_1CILi128EEENS7_ILi48EEENS7_ILi256EEEEEELi256ENS_10bfloat16_tEfNS_4arch4Sm80ELb0ELb0ELb1ELb1ELb1ELb0ELb1ELb1EEENS1_21CollectiveEpilogueFwdINS6_IJS8_SA_S9_EEENS6_IJNS7_ILi1EEESI_SI_EEESC_SE_Li256ELb1ELb1ELb1ELb0EEENS1_36VarlenDynamicPersistentTileSchedulerILi128ELi48ELi256ELi256ELb1ELb1ELb0ELb0ELb1ELb1EEEEEEEEEvNT_6ParamsE --------------------------
	.section	.nv.info._ZN7cutlass13device_kernelIN5flash19enable_sm80_to_sm89INS1_16FlashAttnFwdSm80INS1_25CollectiveMainloopFwdSm80ILi8ELi1ELb1EN4cute5tupleIJNS5_1CILi128EEENS7_ILi48EEENS7_ILi256EEEEEELi256ENS_10bfloat16_tEfNS_4arch4Sm80ELb0ELb0ELb1ELb1ELb1ELb0ELb1ELb1EEENS1_21CollectiveEpilogueFwdINS6_IJS8_SA_S9_EEENS6_IJNS7_ILi1EEESI_SI_EEESC_SE_Li256ELb1ELb1ELb1ELb0EEENS1_36VarlenDynamicPersistentTileSchedulerILi128ELi48ELi256ELi256ELb1ELb1ELb0ELb0ELb1ELb1EEEEEEEEEvNT_6ParamsE,"",@"SHT_CUDA_INFO"
	.sectionflags	@""
	.align	4


	//----- nvinfo : EIATTR_CUDA_API_VERSION
	.align		4
        /*0000*/ 	.byte	0x04, 0x37
        /*0002*/ 	.short	(.L_464 - .L_463)
.L_463:
        /*0004*/ 	.word	0x00000082


	//----- nvinfo : EIATTR_SW2861232_WAR
	.align		4
.L_464:
        /*0008*/ 	.byte	0x01, 0x35
	.zero		2


	//----- nvinfo : EIATTR_PARAM_CBANK
	.align		4
        /*000c*/ 	.byte	0x04, 0x0a
        /*000e*/ 	.short	(.L_466 - .L_465)
	.align		4
.L_465:
        /*0010*/ 	.word	index@(.nv.constant0._ZN7cutlass13device_kernelIN5flash19enable_sm80_to_sm89INS1_16FlashAttnFwdSm80INS1_25CollectiveMainloopFwdSm80ILi8ELi1ELb1EN4cute5tupleIJNS5_1CILi128EEENS7_ILi48EEENS7_ILi256EEEEEELi256ENS_10bfloat16_tEfNS_4arch4Sm80ELb0ELb0ELb1ELb1ELb1ELb0ELb1ELb1EEENS1_21CollectiveEpilogueFwdINS6_IJS8_SA_S9_EEENS6_IJNS7_ILi1EEESI_SI_EEESC_SE_Li256ELb1ELb1ELb1ELb0EEENS1_36VarlenDynamicPersistentTileSchedulerILi128ELi48ELi256ELi256ELb1ELb1ELb0ELb0ELb1ELb1EEEEEEEEEvNT_6ParamsE)
        /*0014*/ 	.short	0x0160
        /*0016*/ 	.short	0x0438


	//----- nvinfo : EIATTR_CBANK_PARAM_SIZE
	.align		4
.L_466:
        /*0018*/ 	.byte	0x03, 0x19
        /*001a*/ 	.short	0x0438


	//----- nvinfo : EIATTR_KPARAM_INFO
	.align		4
        /*001c*/ 	.byte	0x04, 0x17
        /*001e*/ 	.short	(.L_468 - .L_467)
.L_467:
        /*0020*/ 	.word	0x00000000
        /*0024*/ 	.short	0x0000
        /*0026*/ 	.short	0x0000
        /*0028*/ 	.byte	0x00, 0xf0, 0xe1, 0x10


	//----- nvinfo : EIATTR_MAXREG_COUNT
	.align		4
.L_468:
        /*002c*/ 	.byte	0x03, 0x1b
        /*002e*/ 	.short	0x00ff


	//----- nvinfo : EIATTR_NUM_BARRIERS
	.align		4
        /*0030*/ 	.byte	0x02, 0x4c
        /*0032*/ 	.byte	0x06
	.zero		1


	//----- nvinfo : EIATTR_ANNOTATIONS
	.align		4
        /*0034*/ 	.byte	0x04, 0x55
        /*0036*/ 	.short	(.L_470 - .L_469)


	//   ....[0]....
.L_469:
        /* <DEDUP_REMOVED lines=162> */
        /*0a4c*/ 	.byte	0xe0, 0x13, 0x01, 0x00


	//----- nvinfo : EIATTR_MERCURY_ISA_VERSION
	.align		4
.L_470:
        /*0a50*/ 	.byte	0x03, 0x5f
        /*0a52*/ 	.short	0x0000


	//----- nvinfo : EIATTR_INT_WARP_WIDE_INSTR_OFFSETS
	.align		4
        /*0a54*/ 	.byte	0x04, 0x31
        /*0a56*/ 	.short	(.L_472 - .L_471)


	//   ....[0]....
.L_471:
        /*0a58*/ 	.word	0x0000a4c0


	//   ....[1]....
        /*0a5c*/ 	.word	0x0000a540


	//----- nvinfo : EIATTR_COOP_GROUP_MASK_REGIDS
	.align		4
.L_472:
        /*0a60*/ 	.byte	0x04, 0x29
        /*0a62*/ 	.short	(.L_474 - .L_473)


	//   ....[0]....
.L_473:
        /*0a64*/ 	.word	0xffffffff


	//   ....[1]....
        /*0a68*/ 	.word	0xffffffff


	//   ....[2]....
        /*0a6c*/ 	.word	0xffffffff


	//   ....[3]....
        /*0a70*/ 	.word	0xffffffff


	//   ....[4]....
        /*0a74*/ 	.word	0xffffffff


	//   ....[5]....
        /*0a78*/ 	.word	0xffffffff


	//   ....[6]....
        /*0a7c*/ 	.word	0xffffffff


	//   ....[7]....
        /*0a80*/ 	.word	0xffffffff


	//   ....[8]....
        /*0a84*/ 	.word	0xffffffff


	//   ....[9]....
        /*0a88*/ 	.word	0xffffffff


	//   ....[10]....
        /*0a8c*/ 	.word	0xffffffff


	//   ....[11]....
        /*0a90*/ 	.word	0xffffffff


	//   ....[12]....
        /*0a94*/ 	.word	0xffffffff


	//   ....[13]....
        /*0a98*/ 	.word	0xffffffff


	//   ....[14]....
        /*0a9c*/ 	.word	0xffffffff


	//   ....[15]....
        /*0aa0*/ 	.word	0xffffffff


	//   ....[16]....
        /*0aa4*/ 	.word	0xffffffff


	//   ....[17]....
        /*0aa8*/ 	.word	0xffffffff


	//   ....[18]....
        /*0aac*/ 	.word	0xffffffff


	//   ....[19]....
        /*0ab0*/ 	.word	0xffffffff


	//   ....[20]....
        /*0ab4*/ 	.word	0xffffffff


	//   ....[21]....
        /*0ab8*/ 	.word	0xffffffff


	//   ....[22]....
        /*0abc*/ 	.word	0xffffffff


	//   ....[23]....
        /*0ac0*/ 	.word	0xffffffff


	//   ....[24]....
        /*0ac4*/ 	.word	0xffffffff


	//   ....[25]....
        /*0ac8*/ 	.word	0xffffffff


	//   ....[26]....
        /*0acc*/ 	.word	0xffffffff


	//   ....[27]....
        /*0ad0*/ 	.word	0xffffffff


	//   ....[28]....
        /*0ad4*/ 	.word	0xffffffff


	//   ....[29]....
        /*0ad8*/ 	.word	0xffffffff


	//   ....[30]....
        /*0adc*/ 	.word	0xffffffff


	//   ....[31]....
        /*0ae0*/ 	.word	0xffffffff


	//   ....[32]....
        /*0ae4*/ 	.word	0xffffffff


	//   ....[33]....
        /*0ae8*/ 	.word	0xffffffff


	//   ....[34]....
        /*0aec*/ 	.word	0xffffffff


	//   ....[35]....
        /*0af0*/ 	.word	0xffffffff


	//   ....[36]....
        /*0af4*/ 	.word	0xffffffff


	//   ....[37]....
        /*0af8*/ 	.word	0xffffffff


	//   ....[38]....
        /*0afc*/ 	.word	0xffffffff


	//   ....[39]....
        /*0b00*/ 	.word	0xffffffff


	//   ....[40]....
        /*0b04*/ 	.word	0xffffffff


	//   ....[41]....
        /*0b08*/ 	.word	0xffffffff


	//   ....[42]....
        /*0b0c*/ 	.word	0xffffffff


	//   ....[43]....
        /*0b10*/ 	.word	0xffffffff


	//   ....[44]....
        /*0b14*/ 	.word	0xffffffff


	//   ....[45]....
        /*0b18*/ 	.word	0xffffffff


	//   ....[46]....
        /*0b1c*/ 	.word	0xffffffff


	//   ....[47]....
        /*0b20*/ 	.word	0xffffffff


	//   ....[48]....
        /*0b24*/ 	.word	0xffffffff


	//   ....[49]....
        /*0b28*/ 	.word	0xffffffff


	//   ....[50]....
        /*0b2c*/ 	.word	0xffffffff


	//   ....[51]....
        /*0b30*/ 	.word	0xffffffff


	//   ....[52]....
        /*0b34*/ 	.word	0xffffffff


	//   ....[53]....
        /*0b38*/ 	.word	0xffffffff


	//   ....[54]....
        /*0b3c*/ 	.word	0xffffffff


	//   ....[55]....
        /*0b40*/ 	.word	0xffffffff


	//   ....[56]....
        /*0b44*/ 	.word	0xffffffff


	//   ....[57]....
        /*0b48*/ 	.word	0xffffffff


	//   ....[58]....
        /*0b4c*/ 	.word	0xffffffff


	//   ....[59]....
        /*0b50*/ 	.word	0xffffffff


	//   ....[60]....
        /*0b54*/ 	.word	0xffffffff


	//   ....[61]....
        /*0b58*/ 	.word	0xffffffff


	//   ....[62]....
        /*0b5c*/ 	.word	0xffffffff


	//   ....[63]....
        /*0b60*/ 	.word	0xffffffff


	//   ....[64]....
        /*0b64*/ 	.word	0xffffffff


	//   ....[65]....
        /*0b68*/ 	.word	0xffffffff


	//   ....[66]....
        /*0b6c*/ 	.word	0xffffffff


	//   ....[67]....
        /*0b70*/ 	.word	0xffffffff


	//   ....[68]....
        /*0b74*/ 	.word	0xffffffff


	//   ....[69]....
        /*0b78*/ 	.word	0xffffffff


	//   ....[70]....
        /*0b7c*/ 	.word	0xffffffff


	//   ....[71]....
        /*0b80*/ 	.word	0xffffffff


	//   ....[72]....
        /*0b84*/ 	.word	0xffffffff


	//   ....[73]....
        /*0b88*/ 	.word	0xffffffff


	//   ....[74]....
        /*0b8c*/ 	.word	0xffffffff


	//   ....[75]....
        /*0b90*/ 	.word	0xffffffff


	//   ....[76]....
        /*0b94*/ 	.word	0xffffffff


	//   ....[77]....
        /*0b98*/ 	.word	0xffffffff


	//   ....[78]....
        /*0b9c*/ 	.word	0xffffffff


	//   ....[79]....
        /*0ba0*/ 	.word	0xffffffff


	//   ....[80]....
        /*0ba4*/ 	.word	0xffffffff


	//   ....[81]....
        /*0ba8*/ 	.word	0xffffffff


	//   ....[82]....
        /*0bac*/ 	.word	0xffffffff


	//   ....[83]....
        /*0bb0*/ 	.word	0xffffffff


	//   ....[84]....
        /*0bb4*/ 	.word	0xffffffff


	//   ....[85]....
        /*0bb8*/ 	.word	0xffffffff


	//   ....[86]....
        /*0bbc*/ 	.word	0xffffffff


	//   ....[87]....
        /*0bc0*/ 	.word	0xffffffff


	//   ....[88]....
        /*0bc4*/ 	.word	0xffffffff


	//   ....[89]....
        /*0bc8*/ 	.word	0xffffffff


	//   ....[90]....
        /*0bcc*/ 	.word	0xffffffff


	//   ....[91]....
        /*0bd0*/ 	.word	0xffffffff


	//   ....[92]....
        /*0bd4*/ 	.word	0xffffffff


	//   ....[93]....
        /*0bd8*/ 	.word	0xffffffff


	//   ....[94]....
        /*0bdc*/ 	.word	0xffffffff


	//   ....[95]....
        /*0be0*/ 	.word	0xffffffff


	//   ....[96]....
        /*0be4*/ 	.word	0xffffffff


	//   ....[97]....
        /*0be8*/ 	.word	0xffffffff


	//   ....[98]....
        /*0bec*/ 	.word	0xffffffff


	//   ....[99]....
        /*0bf0*/ 	.word	0xffffffff


	//   ....[100]....
        /*0bf4*/ 	.word	0xffffffff


	//   ....[101]....
        /*0bf8*/ 	.word	0xffffffff


	//   ....[102]....
        /*0bfc*/ 	.word	0xffffffff


	//   ....[103]....
        /*0c00*/ 	.word	0xffffffff


	//   ....[104]....
        /*0c04*/ 	.word	0xffffffff


	//   ....[105]....
        /*0c08*/ 	.word	0xffffffff


	//   ....[106]....
        /*0c0c*/ 	.word	0xffffffff


	//   ....[107]....
        /*0c10*/ 	.word	0xffffffff


	//   ....[108]....
        /*0c14*/ 	.word	0xffffffff


	//   ....[109]....
        /*0c18*/ 	.word	0xffffffff


	//   ....[110]....
        /*0c1c*/ 	.word	0xffffffff


	//   ....[111]....
        /*0c20*/ 	.word	0xffffffff


	//   ....[112]....
        /*0c24*/ 	.word	0xffffffff


	//   ....[113]....
        /*0c28*/ 	.word	0xffffffff


	//   ....[114]....
        /*0c2c*/ 	.word	0xffffffff


	//   ....[115]....
        /*0c30*/ 	.word	0xffffffff


	//   ....[116]....
        /*0c34*/ 	.word	0xffffffff


	//   ....[117]....
        /*0c38*/ 	.word	0xffffffff


	//   ....[118]....
        /*0c3c*/ 	.word	0xffffffff


	//   ....[119]....
        /*0c40*/ 	.word	0xffffffff


	//   ....[120]....
        /*0c44*/ 	.word	0xffffffff


	//   ....[121]....
        /*0c48*/ 	.word	0xffffffff


	//   ....[122]....
        /*0c4c*/ 	.word	0xffffffff


	//   ....[123]....
        /*0c50*/ 	.word	0xffffffff


	//   ....[124]....
        /*0c54*/ 	.word	0xffffffff


	//   ....[125]....
        /*0c58*/ 	.word	0xffffffff


	//   ....[126]....
        /*0c5c*/ 	.word	0xffffffff


	//   ....[127]....
        /*0c60*/ 	.word	0xffffffff


	//   ....[128]....
        /*0c64*/ 	.word	0xffffffff


	//   ....[129]....
        /*0c68*/ 	.word	0xffffffff


	//   ....[130]....
        /*0c6c*/ 	.word	0xffffffff


	//   ....[131]....
        /*0c70*/ 	.word	0xffffffff


	//   ....[132]....
        /*0c74*/ 	.word	0xffffffff


	//   ....[133]....
        /*0c78*/ 	.word	0xffffffff


	//   ....[134]....
        /*0c7c*/ 	.word	0xffffffff


	//   ....[135]....
        /*0c80*/ 	.word	0xffffffff


	//   ....[136]....
        /*0c84*/ 	.word	0xffffffff


	//   ....[137]....
        /*0c88*/ 	.word	0xffffffff


	//   ....[138]....
        /*0c8c*/ 	.word	0xffffffff


	//   ....[139]....
        /*0c90*/ 	.word	0xffffffff


	//   ....[140]....
        /*0c94*/ 	.word	0xffffffff


	//   ....[141]....
        /*0c98*/ 	.word	0xffffffff


	//   ....[142]....
        /*0c9c*/ 	.word	0xffffffff


	//   ....[143]....
        /*0ca0*/ 	.word	0xffffffff


	//   ....[144]....
        /*0ca4*/ 	.word	0xffffffff


	//   ....[145]....
        /*0ca8*/ 	.word	0xffffffff


	//   ....[146]....
        /*0cac*/ 	.word	0xffffffff


	//   ....[147]....
        /*0cb0*/ 	.word	0xffffffff


	//   ....[148]....
        /*0cb4*/ 	.word	0xffffffff


	//   ....[149]....
        /*0cb8*/ 	.word	0xffffffff


	//   ....[150]....
        /*0cbc*/ 	.word	0xffffffff


	//   ....[151]....
        /*0cc0*/ 	.word	0xffffffff


	//   ....[152]....
        /*0cc4*/ 	.word	0xffffffff


	//   ....[153]....
        /*0cc8*/ 	.word	0xffffffff


	//   ....[154]....
        /*0ccc*/ 	.word	0xffffffff


	//   ....[155]....
        /*0cd0*/ 	.word	0xffffffff


	//   ....[156]....
        /*0cd4*/ 	.word	0xffffffff


	//   ....[157]....
        /*0cd8*/ 	.word	0xffffffff


	//   ....[158]....
        /*0cdc*/ 	.word	0xffffffff


	//   ....[159]....
        /*0ce0*/ 	.word	0xffffffff


	//   ....[160]....
        /*0ce4*/ 	.word	0xffffffff


	//   ....[161]....
        /*0ce8*/ 	.word	0xffffffff


	//   ....[162]....
        /*0cec*/ 	.word	0xffffffff


	//   ....[163]....
        /*0cf0*/ 	.word	0xffffffff


	//   ....[164]....
        /*0cf4*/ 	.word	0xffffffff


	//   ....[165]....
        /*0cf8*/ 	.word	0xffffffff


	//   ....[166]....
        /*0cfc*/ 	.word	0xffffffff


	//   ....[167]....
        /*0d00*/ 	.word	0xffffffff


	//   ....[168]....
        /*0d04*/ 	.word	0xffffffff


	//   ....[169]....
        /*0d08*/ 	.word	0xffffffff


	//   ....[170]....
        /*0d0c*/ 	.word	0xffffffff


	//   ....[171]....
        /*0d10*/ 	.word	0xffffffff


	//----- nvinfo : EIATTR_COOP_GROUP_INSTR_OFFSETS
	.align		4
.L_474:
        /*0d14*/ 	.byte	0x04, 0x28
        /*0d16*/ 	.short	(.L_476 - .L_475)


	//   ....[0]....
.L_475:
        /*0d18*/ 	.word	0x00000050


	//   ....[1]....
        /*0d1c*/ 	.word	0x00000200


	//   ....[2]....
        /*0d20*/ 	.word	0x00000230


	//   ....[3]....
        /*0d24*/ 	.word	0x00000260


	//   ....[4]....
        /*0d28*/ 	.word	0x00000290


	//   ....[5]....
        /*0d2c*/ 	.word	0x000002c0


	//   ....[6]....
        /*0d30*/ 	.word	0x000002f0


	//   ....[7]....
        /*0d34*/ 	.word	0x00000460


	//   ....[8]....
        /*0d38*/ 	.word	0x000004a0


	//   ....[9]....
        /*0d3c*/ 	.word	0x000004d0


	//   ....[10]....
        /*0d40*/ 	.word	0x00000500


	//   ....[11]....
        /*0d44*/ 	.word	0x00000530


	//   ....[12]....
        /*0d48*/ 	.word	0x00000560


	//   ....[13]....
        /*0d4c*/ 	.word	0x000005f0


	//   ....[14]....
        /*0d50*/ 	.word	0x00000620


	//   ....[15]....
        /*0d54*/ 	.word	0x00000640


	//   ....[16]....
        /*0d58*/ 	.word	0x000006a0


	//   ....[17]....
        /*0d5c*/ 	.word	0x00002b60


	//   ....[18]....
        /*0d60*/ 	.word	0x00002b80


	//   ....[19]....
        /*0d64*/ 	.word	0x00002bb0


	//   ....[20]....
        /*0d68*/ 	.word	0x00002c20


	//   ....[21]....
        /*0d6c*/ 	.word	0x00002db0


	//   ....[22]....
        /*0d70*/ 	.word	0x00002df0


	//   ....[23]....
        /*0d74*/ 	.word	0x00002f30


	//   ....[24]....
        /*0d78*/ 	.word	0x00002fd0


	//   ....[25]....
        /*0d7c*/ 	.word	0x00003100


	//   ....[26]....
        /*0d80*/ 	.word	0x00003120


	//   ....[27]....
        /*0d84*/ 	.word	0x000031b0


	//   ....[28]....
        /*0d88*/ 	.word	0x00003210


	//   ....[29]....
        /*0d8c*/ 	.word	0x000034d0


	//   ....[30]....
        /*0d90*/ 	.word	0x000034e0


	//   ....[31]....
        /*0d94*/ 	.word	0x000038e0


	//   ....[32]....
        /*0d98*/ 	.word	0x000038f0


	//   ....[33]....
        /*0d9c*/ 	.word	0x00004a70


	//   ....[34]....
        /*0da0*/ 	.word	0x00004a90


	//   ....[35]....
        /*0da4*/ 	.word	0x00004c80


	//   ....[36]....
        /*0da8*/ 	.word	0x00004c90


	//   ....[37]....
        /*0dac*/ 	.word	0x00005230


	//   ....[38]....
        /*0db0*/ 	.word	0x00005260


	//   ....[39]....
        /*0db4*/ 	.word	0x00005270


	//   ....[40]....
        /*0db8*/ 	.word	0x000052a0


	//   ....[41]....
        /*0dbc*/ 	.word	0x00006910


	//   ....[42]....
        /*0dc0*/ 	.word	0x00006930


	//   ....[43]....
        /*0dc4*/ 	.word	0x00006b10


	//   ....[44]....
        /*0dc8*/ 	.word	0x00006b20


	//   ....[45]....
        /*0dcc*/ 	.word	0x00007c70


	//   ....[46]....
        /*0dd0*/ 	.word	0x00007c90


	//   ....[47]....
        /*0dd4*/ 	.word	0x00007e50


	//   ....[48]....
        /*0dd8*/ 	.word	0x00007e60


	//   ....[49]....
        /*0ddc*/ 	.word	0x000081b0


	//   ....[50]....
        /*0de0*/ 	.word	0x000081e0


	//   ....[51]....
        /*0de4*/ 	.word	0x00008200


	//   ....[52]....
        /*0de8*/ 	.word	0x00008220


	//   ....[53]....
        /*0dec*/ 	.word	0x00009ab0


	//   ....[54]....
        /*0df0*/ 	.word	0x00009ac0


	//   ....[55]....
        /*0df4*/ 	.word	0x00009af0


	//   ....[56]....
        /*0df8*/ 	.word	0x00009b00


	//   ....[57]....
        /*0dfc*/ 	.word	0x0000b3b0


	//   ....[58]....
        /*0e00*/ 	.word	0x0000b3c0


	//   ....[59]....
        /*0e04*/ 	.word	0x0000b3e0


	//   ....[60]....
        /*0e08*/ 	.word	0x0000b3f0


	//   ....[61]....
        /*0e0c*/ 	.word	0x0000b820


	//   ....[62]....
        /*0e10*/ 	.word	0x0000b840


	//   ....[63]....
        /*0e14*/ 	.word	0x0000baa0


	//   ....[64]....
        /*0e18*/ 	.word	0x0000bab0


	//   ....[65]....
        /*0e1c*/ 	.word	0x0000bcc0


	//   ....[66]....
        /*0e20*/ 	.word	0x0000bce0


	//   ....[67]....
        /*0e24*/ 	.word	0x0000bef0


	//   ....[68]....
        /*0e28*/ 	.word	0x0000bf00


	//   ....[69]....
        /*0e2c*/ 	.word	0x0000c300


	//   ....[70]....
        /*0e30*/ 	.word	0x0000c320


	//   ....[71]....
        /*0e34*/ 	.word	0x0000cf70


	//   ....[72]....
        /*0e38*/ 	.word	0x0000cf80


	//   ....[73]....
        /*0e3c*/ 	.word	0x0000e3b0


	//   ....[74]....
        /*0e40*/ 	.word	0x0000e3d0


	//   ....[75]....
        /*0e44*/ 	.word	0x0000e640


	//   ....[76]....
        /*0e48*/ 	.word	0x0000e650


	//   ....[77]....
        /*0e4c*/ 	.word	0x0000e860


	//   ....[78]....
        /*0e50*/ 	.word	0x0000e880


	//   ....[79]....
        /*0e54*/ 	.word	0x0000ea90


	//   ....[80]....
        /*0e58*/ 	.word	0x0000eaa0


	//   ....[81]....
        /*0e5c*/ 	.word	0x0000ed70


	//   ....[82]....
        /*0e60*/ 	.word	0x0000ed90


	//   ....[83]....
        /*0e64*/ 	.word	0x0000eec0


	//   ....[84]....
        /*0e68*/ 	.word	0x0000ef00


	//   ....[85]....
        /*0e6c*/ 	.word	0x0000ef30


	//   ....[86]....
        /*0e70*/ 	.word	0x0000ef60


	//   ....[87]....
        /*0e74*/ 	.word	0x0000ef90


	//   ....[88]....
        /*0e78*/ 	.word	0x0000efc0


	//   ....[89]....
        /*0e7c*/ 	.word	0x0000f120


	//   ....[90]....
        /*0e80*/ 	.word	0x0000f160


	//   ....[91]....
        /*0e84*/ 	.word	0x0000f190


	//   ....[92]....
        /*0e88*/ 	.word	0x0000f1c0


	//   ....[93]....
        /*0e8c*/ 	.word	0x0000f1f0


	//   ....[94]....
        /*0e90*/ 	.word	0x0000f220


	//   ....[95]....
        /*0e94*/ 	.word	0x0000f2b0


	//   ....[96]....
        /*0e98*/ 	.word	0x0000f2e0


	//   ....[97]....
        /*0e9c*/ 	.word	0x0000f2f0


	//   ....[98]....
        /*0ea0*/ 	.word	0x0000f350


	//   ....[99]....
        /*0ea4*/ 	.word	0x0000f930


	//   ....[100]....
        /*0ea8*/ 	.word	0x0000f990


	//   ....[101]....
        /*0eac*/ 	.word	0x0000f9e0


	//   ....[102]....
        /*0eb0*/ 	.word	0x0000fa30


	//   ....[103]....
        /*0eb4*/ 	.word	0x0000fa80


	//   ....[104]....
        /*0eb8*/ 	.word	0x0000faf0


	//   ....[105]....
        /*0ebc*/ 	.word	0x0000fb30


	//   ....[106]....
        /*0ec0*/ 	.word	0x0000fba0


	//   ....[107]....
        /*0ec4*/ 	.word	0x0000fc10


	//   ....[108]....
        /*0ec8*/ 	.word	0x0000fc70


	//   ....[109]....
        /*0ecc*/ 	.word	0x0000fce0


	//   ....[110]....
        /*0ed0*/ 	.word	0x0000fd40


	//   ....[111]....
        /*0ed4*/ 	.word	0x0000fda0


	//   ....[112]....
        /*0ed8*/ 	.word	0x0000fe10


	//   ....[113]....
        /*0edc*/ 	.word	0x0000fe70


	//   ....[114]....
        /*0ee0*/ 	.word	0x0000fed0


	//   ....[115]....
        /*0ee4*/ 	.word	0x0000ff10


	//   ....[116]....
        /*0ee8*/ 	.word	0x0000ff50


	//   ....[117]....
        /*0eec*/ 	.word	0x0000ffa0


	//   ....[118]....
        /*0ef0*/ 	.word	0x0000fff0


	//   ....[119]....
        /*0ef4*/ 	.word	0x00010060


	//   ....[120]....
        /*0ef8*/ 	.word	0x000100c0


	//   ....[121]....
        /*0efc*/ 	.word	0x00010120


	//   ....[122]....
        /*0f00*/ 	.word	0x00010180


	//   ....[123]....
        /*0f04*/ 	.word	0x000101f0


	//   ....[124]....
        /*0f08*/ 	.word	0x00010250


	//   ....[125]....
        /*0f0c*/ 	.word	0x000102b0


	//   ....[126]....
        /*0f10*/ 	.word	0x000102f0


	//   ....[127]....
        /*0f14*/ 	.word	0x00010330


	//   ....[128]....
        /*0f18*/ 	.word	0x00010380


	//   ....[129]....
        /*0f1c*/ 	.word	0x000103c0


	//   ....[130]....
        /*0f20*/ 	.word	0x00010410


	//   ....[131]....
        /*0f24*/ 	.word	0x00010460


	//   ....[132]....
        /*0f28*/ 	.word	0x000104b0


	//   ....[133]....
        /*0f2c*/ 	.word	0x00010500


	//   ....[134]....
        /*0f30*/ 	.word	0x00010570


	//   ....[135]....
        /*0f34*/ 	.word	0x000105e0


	//   ....[136]....
        /*0f38*/ 	.word	0x00010640


	//   ....[137]....
        /*0f3c*/ 	.word	0x000106a0


	//   ....[138]....
        /*0f40*/ 	.word	0x00010700


	//   ....[139]....
        /*0f44*/ 	.word	0x00010770


	//   ....[140]....
        /*0f48*/ 	.word	0x000107d0


	//   ....[141]....
        /*0f4c*/ 	.word	0x00010830


	//   ....[142]....
        /*0f50*/ 	.word	0x00010890


	//   ....[143]....
        /*0f54*/ 	.word	0x00010900


	//   ....[144]....
        /*0f58*/ 	.word	0x00010960


	//   ....[145]....
        /*0f5c*/ 	.word	0x000109c0


	//   ....[146]....
        /*0f60*/ 	.word	0x00010a20


	//   ....[147]....
        /*0f64*/ 	.word	0x00010a90


	//   ....[148]....
        /*0f68*/ 	.word	0x00010af0


	//   ....[149]....
        /*0f6c*/ 	.word	0x00010b50


	//   ....[150]....
        /*0f70*/ 	.word	0x00010bb0


	//   ....[151]....
        /*0f74*/ 	.word	0x00010c20


	//   ....[152]....
        /*0f78*/ 	.word	0x00010c80


	//   ....[153]....
        /*0f7c*/ 	.word	0x00010ce0


	//   ....[154]....
        /*0f80*/ 	.word	0x00010d40


	//   ....[155]....
        /*0f84*/ 	.word	0x00010db0


	//   ....[156]....
        /*0f88*/ 	.word	0x00010e00


	//   ....[157]....
        /*0f8c*/ 	.word	0x00010e40


	//   ....[158]....
        /*0f90*/ 	.word	0x00010e90


	//   ....[159]....
        /*0f94*/ 	.word	0x00010ee0


	//   ....[160]....
        /*0f98*/ 	.word	0x00010f30


	//   ....[161]....
        /*0f9c*/ 	.word	0x00010fa0


	//   ....[162]....
        /*0fa0*/ 	.word	0x00010fe0


	//   ....[163]....
        /*0fa4*/ 	.word	0x00011030


	//   ....[164]....
        /*0fa8*/ 	.word	0x00011080


	//   ....[165]....
        /*0fac*/ 	.word	0x000110d0


	//   ....[166]....
        /*0fb0*/ 	.word	0x00011120


	//   ....[167]....
        /*0fb4*/ 	.word	0x00011190


	//   ....[168]....
        /*0fb8*/ 	.word	0x000111d0


	//   ....[169]....
        /*0fbc*/ 	.word	0x00011240


	//   ....[170]....
        /*0fc0*/ 	.word	0x000112a0


	//   ....[171]....
        /*0fc4*/ 	.word	0x00011310


	//----- nvinfo : EIATTR_EXIT_INSTR_OFFSETS
	.align		4
.L_476:
        /*0fc8*/ 	.byte	0x04, 0x1c
        /*0fca*/ 	.short	(.L_478 - .L_477)


	//   ....[0]....
.L_477:
        /*0fcc*/ 	.word	0x00000c10


	//   ....[1]....
        /*0fd0*/ 	.word	0x0000f8f0


	//----- nvinfo : EIATTR_MAX_THREADS
	.align		4
.L_478:
        /*0fd4*/ 	.byte	0x04, 0x05
        /*0fd6*/ 	.short	(.L_480 - .L_479)
.L_479:
        /*0fd8*/ 	.word	0x00000100
        /*0fdc*/ 	.word	0x00000001
        /*0fe0*/ 	.word	0x00000001


	//----- nvinfo : EIATTR_CRS_STACK_SIZE
	.align		4
.L_480:
        /*0fe4*/ 	.byte	0x04, 0x1e
        /*0fe6*/ 	.short	(.L_482 - .L_481)
.L_481:
        /*0fe8*/ 	.word	0x00000000
.L_482:


//--------------------- .nv.info._ZN7cutlass13device_kernelIN5flash19enable_sm80_to_sm89INS1_16FlashAttnFwdSm80INS1_25CollectiveMainloopFwdSm80ILi8ELi1ELb0EN4cute5tupleIJNS5_1CILi128EEENS7_ILi32EEENS7_ILi256EEEEEELi256ENS_10bfloat16_tEfNS_4arch4Sm80ELb0ELb0ELb1ELb1ELb1ELb1ELb1ELb1EEENS1_21CollectiveEpilogueFwdINS6_IJS8_SA_S9_EEENS6_IJNS7_ILi1EEESI_SI_EEESC_SE_Li256ELb1ELb1ELb1ELb0EEENS1_36VarlenDynamicPersistentTileSchedulerILi128ELi32ELi256ELi256ELb1ELb1ELb0ELb0ELb1ELb1EEEEEEEEEvNT_6ParamsE --------------------------
	.section	.nv.info._ZN7cutlass13device_kernelIN5flash19enable_sm80_to_sm89INS1_16FlashAttnFwdSm80INS1_25CollectiveMainloopFwdSm80ILi8ELi1ELb0EN4cute5tupleIJNS5_1CILi128EEENS7_ILi32EEENS7_ILi256EEEEEELi256ENS_10bfloat16_tEfNS_4arch4Sm80ELb0ELb0ELb1ELb1ELb1ELb1ELb1ELb1EEENS1_21CollectiveEpilogueFwdINS6_IJS8_SA_S9_EEENS6_IJNS7_ILi1EEESI_SI_EEESC_SE_Li256ELb1ELb1ELb1ELb0EEENS1_36VarlenDynamicPersistentTileSchedulerILi128ELi32ELi256ELi256ELb1ELb1ELb0ELb0ELb1ELb1EEEEEEEEEvNT_6ParamsE,"",@"SHT_CUDA_INFO"
	.sectionflags	@""
	.align	4


	//----- nvinfo : EIATTR_CUDA_API_VERSION
	.align		4
        /*0000*/ 	.byte	0x04, 0x37
        /*0002*/ 	.short	(.L_484 - .L_483)
.L_483:
        /*0004*/ 	.word	0x00000082


	//----- nvinfo : EIATTR_SW2861232_WAR
	.align		4
.L_484:
        /*0008*/ 	.byte	0x01, 0x35
	.zero		2


	//----- nvinfo : EIATTR_PARAM_CBANK
	.align		4
        /*000c*/ 	.byte	0x04, 0x0a
        /*000e*/ 	.short	(.L_486 - .L_485)
	.align		4
.L_485:
        /*0010*/ 	.word	index@(.nv.constant0._ZN7cutlass13device_kernelIN5flash19enable_sm80_to_sm89INS1_16FlashAttnFwdSm80INS1_25CollectiveMainloopFwdSm80ILi8ELi1ELb0EN4cute5tupleIJNS5_1CILi128EEENS7_ILi32EEENS7_ILi256EEEEEELi256ENS_10bfloat16_tEfNS_4arch4Sm80ELb0ELb0ELb1ELb1ELb1ELb1ELb1ELb1EEENS1_21CollectiveEpilogueFwdINS6_IJS8_SA_S9_EEENS6_IJNS7_ILi1EEESI_SI_EEESC_SE_Li256ELb1ELb1ELb1ELb0EEENS1_36VarlenDynamicPersistentTileSchedulerILi128ELi32ELi256ELi256ELb1ELb1ELb0ELb0ELb1ELb1EEEEEEEEEvNT_6ParamsE)
        /*0014*/ 	.short	0x0160
        /*0016*/ 	.short	0x0438


	//----- nvinfo : EIATTR_CBANK_PARAM_SIZE
	.align		4
.L_486:
        /*0018*/ 	.byte	0x03, 0x19
        /*001a*/ 	.short	0x0438


	//----- nvinfo : EIATTR_KPARAM_INFO
	.align		4
        /*001c*/ 	.byte	0x04, 0x17
        /*001e*/ 	.short	(.L_488 - .L_487)
.L_487:
        /*0020*/ 	.word	0x00000000
        /*0024*/ 	.short	0x0000
        /*0026*/ 	.short	0x0000
        /*0028*/ 	.byte	0x00, 0xf0, 0xe1, 0x10


	//----- nvinfo : EIATTR_MAXREG_COUNT
	.align		4
.L_488:
        /*002c*/ 	.byte	0x03, 0x1b
        /*002e*/ 	.short	0x00ff


	//----- nvinfo : EIATTR_NUM_BARRIERS
	.align		4
        /*0030*/ 	.byte	0x02, 0x4c
        /*0032*/ 	.byte	0x06
	.zero		1


	//----- nvinfo : EIATTR_ANNOTATIONS
	.align		4
        /*0034*/ 	.byte	0x04, 0x55
        /*0036*/ 	.short	(.L_490 - .L_489)


	//   ....[0]....
.L_489:
        /* <DEDUP_REMOVED lines=25> */


	//----- nvinfo : EIATTR_MERCURY_ISA_VERSION
	.align		4
.L_490:
        /*01b0*/ 	.byte	0x03, 0x5f
        /*01b2*/ 	.short	0x0000


	//----- nvinfo : EIATTR_INT_WARP_WIDE_INSTR_OFFSETS
	.align		4
        /*01b4*/ 	.byte	0x04, 0x31
        /*01b6*/ 	.short	(.L_492 - .L_491)


	//   ....[0]....
.L_491:
        /*01b8*/ 	.word	0x00012500


	//   ....[1]....
        /*01bc*/ 	.word	0x00012570


	//----- nvinfo : EIATTR_COOP_GROUP_MASK_REGIDS
	.align		4
.L_492:
        /*01c0*/ 	.byte	0x04, 0x29
        /*01c2*/ 	.short	(.L_494 - .L_493)


	//   ....[0]....
.L_493:
        /*01c4*/ 	.word	0xffffffff


	//   ....[1]....
        /*01c8*/ 	.word	0xffffffff


	//   ....[2]....
        /*01cc*/ 	.word	0xffffffff


	//   ....[3]....
        /*01d0*/ 	.word	0xffffffff


	//   ....[4]....
        /*01d4*/ 	.word	0xffffffff


	//   ....[5]....
        /*01d8*/ 	.word	0xffffffff


	//   ....[6]....
        /*01dc*/ 	.word	0xffffffff


	//   ....[7]....
        /*01e0*/ 	.word	0xffffffff


	//   ....[8]....
        /*01e4*/ 	.word	0xffffffff


	//   ....[9]....
        /*01e8*/ 	.word	0xffffffff


	//   ....[10]....
        /*01ec*/ 	.word	0xffffffff


	//   ....[11]....
        /*01f0*/ 	.word	0xffffffff


	//   ....[12]....
        /*01f4*/ 	.word	0xffffffff


	//   ....[13]....
        /*01f8*/ 	.word	0xffffffff


	//   ....[14]....
        /*01fc*/ 	.word	0xffffffff


	//   ....[15]....
        /*0200*/ 	.word	0xffffffff


	//   ....[16]....
        /*0204*/ 	.word	0xffffffff


	//   ....[17]....
        /*0208*/ 	.word	0xffffffff


	//   ....[18]....
        /*020c*/ 	.word	0xffffffff


	//   ....[19]....
        /*0210*/ 	.word	0xffffffff


	//   ....[20]....
        /*0214*/ 	.word	0xffffffff


	//   ....[21]....
        /*0218*/ 	.word	0xffffffff


	//   ....[22]....
        /*021c*/ 	.word	0xffffffff


	//   ....[23]....
        /*0220*/ 	.word	0xffffffff


	//   ....[24]....
        /*0224*/ 	.word	0xffffffff


	//   ....[25]....
        /*0228*/ 	.word	0xffffffff


	//   ....[26]....
        /*022c*/ 	.word	0xffffffff


	//   ....[27]....
        /*0230*/ 	.word	0xffffffff


	//   ....[28]....
        /*0234*/ 	.word	0xffffffff


	//   ....[29]....
        /*0238*/ 	.word	0xffffffff


	//   ....[30]....
        /*023c*/ 	.word	0xffffffff


	//   ....[31]....
        /*0240*/ 	.word	0xffffffff


	//   ....[32]....
        /*0244*/ 	.word	0xffffffff


	//   ....[33]....
        /*0248*/ 	.word	0xffffffff


	//   ....[34]....
        /*024c*/ 	.word	0xffffffff


	//   ....[35]....
        /*0250*/ 	.word	0xffffffff


	//   ....[36]....
        /*0254*/ 	.word	0xffffffff


	//   ....[37]....
        /*0258*/ 	.word	0xffffffff


	//   ....[38]....
        /*025c*/ 	.word	0xffffffff


	//   ....[39]....
        /*0260*/ 	.word	0xffffffff


	//   ....[40]....
        /*0264*/ 	.word	0xffffffff


	//   ....[41]....
        /*0268*/ 	.word	0xffffffff


	//   ....[42]....
        /*026c*/ 	.word	0xffffffff


	//   ....[43]....
        /*0270*/ 	.word	0xffffffff


	//   ....[44]....
        /*0274*/ 	.word	0xffffffff


	//   ....[45]....
        /*0278*/ 	.word	0xffffffff


	//   ....[46]....
        /*027c*/ 	.word	0xffffffff


	//   ....[47]....
        /*0280*/ 	.word	0xffffffff


	//   ....[48]....
        /*0284*/ 	.word	0xffffffff


	//   ....[49]....
        /*0288*/ 	.word	0xffffffff


	//   ....[50]....
        /*028c*/ 	.word	0xffffffff


	//   ....[51]....
        /*0290*/ 	.word	0xffffffff


	//   ....[52]....
        /*0294*/ 	.word	0xffffffff


	//   ....[53]....
        /*0298*/ 	.word	0xffffffff


	//   ....[54]....
        /*029c*/ 	.word	0xffffffff


	//   ....[55]....
        /*02a0*/ 	.word	0xffffffff


	//   ....[56]....
        /*02a4*/ 	.word	0xffffffff


	//   ....[57]....
        /*02a8*/ 	.word	0xffffffff


	//   ....[58]....
        /*02ac*/ 	.word	0xffffffff


	//   ....[59]....
        /*02b0*/ 	.word	0xffffffff


	//   ....[60]....
        /*02b4*/ 	.word	0xffffffff


	//   ....[61]....
        /*02b8*/ 	.word	0xffffffff


	//   ....[62]....
        /*02bc*/ 	.word	0xffffffff


	//   ....[63]....
        /*02c0*/ 	.word	0xffffffff


	//   ....[64]....
        /*02c4*/ 	.word	0xffffffff


	//   ....[65]....
        /*02c8*/ 	.word	0xffffffff


	//   ....[66]....
        /*02cc*/ 	.word	0xffffffff


	//   ....[67]....
        /*02d0*/ 	.word	0xffffffff


	//   ....[68]....
        /*02d4*/ 	.word	0xffffffff


	//   ....[69]....
        /*02d8*/ 	.word	0xffffffff


	//   ....[70]....
        /*02dc*/ 	.word	0xffffffff


	//   ....[71]....
        /*02e0*/ 	.word	0xffffffff


	//   ....[72]....
        /*02e4*/ 	.word	0xffffffff


	//   ....[73]....
        /*02e8*/ 	.word	0xffffffff


	//   ....[74]....
        /*02ec*/ 	.word	0xffffffff


	//   ....[75]....
        /*02f0*/ 	.word	0xffffffff


	//   ....[76]....
        /*02f4*/ 	.word	0xffffffff


	//   ....[77]....
        /*02f8*/ 	.word	0xffffffff


	//   ....[78]....
        /*02fc*/ 	.word	0xffffffff


	//   ....[79]....
        /*0300*/ 	.word	0xffffffff


	//   ....[80]....
        /*0304*/ 	.word	0xffffffff


	//   ....[81]....
        /*0308*/ 	.word	0xffffffff


	//   ....[82]....
        /*030c*/ 	.word	0xffffffff


	//   ....[83]....
        /*0310*/ 	.word	0xffffffff


	//   ....[84]....
        /*0314*/ 	.word	0xffffffff


	//   ....[85]....
        /*0318*/ 	.word	0xffffffff


	//   ....[86]....
        /*031c*/ 	.word	0xffffffff


	//   ....[87]....
        /*0320*/ 	.word	0xffffffff


	//   ....[88]....
        /*0324*/ 	.word	0xffffffff


	//   ....[89]....
        /*0328*/ 	.word	0xffffffff


	//   ....[90]....
        /*032c*/ 	.word	0xffffffff


	//   ....[91]....
        /*0330*/ 	.word	0xffffffff


	//   ....[92]....
        /*0334*/ 	.word	0xffffffff


	//   ....[93]....
        /*0338*/ 	.word	0xffffffff


	//   ....[94]....
        /*033c*/ 	.word	0xffffffff


	//   ....[95]....
        /*0340*/ 	.word	0xffffffff


	//   ....[96]....
        /*0344*/ 	.word	0xffffffff


	//   ....[97]....
        /*0348*/ 	.word	0xffffffff


	//   ....[98]....
        /*034c*/ 	.word	0xffffffff


	//   ....[99]....
        /*0350*/ 	.word	0xffffffff


	//   ....[100]....
        /*0354*/ 	.word	0xffffffff


	//   ....[101]....
        /*0358*/ 	.word	0xffffffff


	//   ....[102]....
        /*035c*/ 	.word	0xffffffff


	//   ....[103]....
        /*0360*/ 	.word	0xffffffff


	//   ....[104]....
        /*0364*/ 	.word	0xffffffff


	//   ....[105]....
        /*0368*/ 	.word	0xffffffff


	//   ....[106]....
        /*036c*/ 	.word	0xffffffff


	//   ....[107]....
        /*0370*/ 	.word	0xffffffff


	//   ....[108]....
        /*0374*/ 	.word	0xffffffff


	//   ....[109]....
        /*0378*/ 	.word	0xffffffff


	//   ....[110]....
        /*037c*/ 	.word	0xffffffff


	//   ....[111]....
        /*0380*/ 	.word	0xffffffff


	//   ....[112]....
        /*0384*/ 	.word	0xffffffff


	//   ....[113]....
        /*0388*/ 	.word	0xffffffff


	//   ....[114]....
        /*038c*/ 	.word	0xffffffff


	//   ....[115]....
        /*0390*/ 	.word	0xffffffff


	//   ....[116]....
        /*0394*/ 	.word	0xffffffff


	//   ....[117]....
        /*0398*/ 	.word	0xffffffff


	//   ....[118]....
        /*039c*/ 	.word	0xffffffff


	//   ....[119]....
        /*03a0*/ 	.word	0xffffffff


	//   ....[120]....
        /*03a4*/ 	.word	0xffffffff


	//   ....[121]....
        /*03a8*/ 	.word	0xffffffff


	//   ....[122]....
        /*03ac*/ 	.word	0xffffffff


	//   ....[123]....
        /*03b0*/ 	.word	0xffffffff


	//   ....[124]....
        /*03b4*/ 	.word	0xffffffff


	//   ....[125]....
        /*03b8*/ 	.word	0xffffffff


	//   ....[126]....
        /*03bc*/ 	.word	0xffffffff


	//   ....[127]....
        /*03c0*/ 	.word	0xffffffff


	//   ....[128]....
        /*03c4*/ 	.word	0xffffffff


	//   ....[129]....
        /*03c8*/ 	.word	0xffffffff


	//   ....[130]....
        /*03cc*/ 	.word	0xffffffff


	//   ....[131]....
        /*03d0*/ 	.word	0xffffffff


	//   ....[132]....
        /*03d4*/ 	.word	0xffffffff


	//   ....[133]....
        /*03d8*/ 	.word	0xffffffff


	//   ....[134]....
        /*03dc*/ 	.word	0xffffffff


	//   ....[135]....
        /*03e0*/ 	.word	0xffffffff


	//   ....[136]....
        /*03e4*/ 	.word	0xffffffff


	//   ....[137]....
        /*03e8*/ 	.word	0xffffffff


	//   ....[138]....
        /*03ec*/ 	.word	0xffffffff


	//   ....[139]....
        /*03f0*/ 	.word	0xffffffff


	//   ....[140]....
        /*03f4*/ 	.word	0xffffffff


	//   ....[141]....
        /*03f8*/ 	.word	0xffffffff


	//   ....[142]....
        /*03fc*/ 	.word	0xffffffff


	//   ....[143]....
        /*0400*/ 	.word	0xffffffff


	//   ....[144]....
        /*0404*/ 	.word	0xffffffff


	//   ....[145]....
        /*0408*/ 	.word	0xffffffff


	//   ....[146]....
        /*040c*/ 	.word	0xffffffff


	//   ....[147]....
        /*0410*/ 	.word	0xffffffff


	//   ....[148]....
        /*0414*/ 	.word	0xffffffff


	//   ....[149]....
        /*0418*/ 	.word	0xffffffff


	//   ....[150]....
        /*041c*/ 	.word	0xffffffff


	//   ....[151]....
        /*0420*/ 	.word	0xffffffff


	//   ....[152]....
        /*0424*/ 	.word	0xffffffff


	//   ....[153]....
        /*0428*/ 	.word	0xffffffff


	//   ....[154]....
        /*042c*/ 	.word	0xffffffff


	//   ....[155]....
        /*0430*/ 	.word	0xffffffff


	//   ....[156]....
        /*0434*/ 	.word	0xffffffff


	//   ....[157]....
        /*0438*/ 	.word	0xffffffff


	//   ....[158]....
        /*043c*/ 	.word	0xffffffff


	//   ....[159]....
        /*0440*/ 	.word	0xffffffff


	//   ....[160]....
        /*0444*/ 	.word	0xffffffff


	//   ....[161]....
        /*0448*/ 	.word	0xffffffff


	//   ....[162]....
        /*044c*/ 	.word	0xffffffff


	//   ....[163]....
        /*0450*/ 	.word	0xffffffff


	//   ....[164]....
        /*0454*/ 	.word	0xffffffff


	//   ....[165]....
        /*0458*/ 	.word	0xffffffff


	//   ....[166]....
        /*045c*/ 	.word	0xffffffff


	//   ....[167]....
        /*0460*/ 	.word	0xffffffff


	//   ....[168]....
        /*0464*/ 	.word	0xffffffff


	//   ....[169]....
        /*0468*/ 	.word	0xffffffff


	//   ....[170]....
        /*046c*/ 	.word	0xffffffff


	//   ....[171]....
        /*0470*/ 	.word	0xffffffff


	//   ....[172]....
        /*0474*/ 	.word	0xffffffff


	//   ....[173]....
        /*0478*/ 	.word	0xffffffff


	//   ....[174]....
        /*047c*/ 	.word	0xffffffff


	//   ....[175]....
        /*0480*/ 	.word	0xffffffff


	//   ....[176]....
        /*0484*/ 	.word	0xffffffff


	//   ....[177]....
        /*0488*/ 	.word	0xffffffff


	//----- nvinfo : EIATTR_COOP_GROUP_INSTR_OFFSETS
	.align		4
.L_494:
        /*048c*/ 	.byte	0x04, 0x28
        /*048e*/ 	.short	(.L_496 - .L_495)


	//   ....[0]....
.L_495:
        /*0490*/ 	.word	0x00000050


	//   ....[1]....
        /*0494*/ 	.word	0x000001e0


	//   ....[2]....
        /*0498*/ 	.word	0x00000210


	//   ....[3]....
        /*049c*/ 	.word	0x00000240


	//   ....[4]....
        /*04a0*/ 	.word	0x00000270


	//   ....[5]....
        /*04a4*/ 	.word	0x000002a0


	//   ....[6]....
        /*04a8*/ 	.word	0x000002d0


	//   ....[7]....
        /*04ac*/ 	.word	0x00000440


	//   ....[8]....
        /*04b0*/ 	.word	0x00000480


	//   ....[9]....
        /*04b4*/ 	.word	0x000004b0


	//   ....[10]....
        /*04b8*/ 	.word	0x000004e0


	//   ....[11]....
        /*04bc*/ 	.word	0x00000510


	//   ....[12]....
        /*04c0*/ 	.word	0x00000540


	//   ....[13]....
        /*04c4*/ 	.word	0x000005d0


	//   ....[14]....
        /*04c8*/ 	.word	0x00000600


	//   ....[15]....
        /*04cc*/ 	.word	0x00000620


	//   ....[16]....
        /*04d0*/ 	.word	0x00000680


	//   ....[17]....
        /*04d4*/ 	.word	0x000033b0


	//   ....[18]....
        /*04d8*/ 	.word	0x000033c0


	//   ....[19]....
        /*04dc*/ 	.word	0x000045e0


	//   ....[20]....
        /*04e0*/ 	.word	0x000045f0


	//   ....[21]....
        /*04e4*/ 	.word	0x00005700


	//   ....[22]....
        /*04e8*/ 	.word	0x00005720


	//   ....[23]....
        /*04ec*/ 	.word	0x00005ae0


	//   ....[24]....
        /*04f0*/ 	.word	0x00005af0


	//   ....[25]....
        /*04f4*/ 	.word	0x000067a0


	//   ....[26]....
        /*04f8*/ 	.word	0x000067c0


	//   ....[27]....
        /*04fc*/ 	.word	0x00006940


	//   ....[28]....
        /*0500*/ 	.word	0x00006950


	//   ....[29]....
        /*0504*/ 	.word	0x00006ab0


	//   ....[30]....
        /*0508*/ 	.word	0x00006ad0


	//   ....[31]....
        /*050c*/ 	.word	0x00006c30


	//   ....[32]....
        /*0510*/ 	.word	0x00006c40


	//   ....[33]....
        /*0514*/ 	.word	0x00007050


	//   ....[34]....
        /*0518*/ 	.word	0x00007060


	//   ....[35]....
        /*051c*/ 	.word	0x000072d0


	//   ....[36]....
        /*0520*/ 	.word	0x00007310


	//   ....[37]....
        /*0524*/ 	.word	0x00007350


	//   ....[38]....
        /*0528*/ 	.word	0x00007380


	//   ....[39]....
        /*052c*/ 	.word	0x0000a430


	//   ....[40]....
        /*0530*/ 	.word	0x0000a470


	//   ....[41]....
        /*0534*/ 	.word	0x0000a4b0


	//   ....[42]....
        /*0538*/ 	.word	0x0000a4e0


	//   ....[43]....
        /*053c*/ 	.word	0x0000db50


	//   ....[44]....
        /*0540*/ 	.word	0x0000db60


	//   ....[45]....
        /*0544*/ 	.word	0x0000e810


	//   ....[46]....
        /*0548*/ 	.word	0x0000e830


	//   ....[47]....
        /*054c*/ 	.word	0x0000ebe0


	//   ....[48]....
        /*0550*/ 	.word	0x0000ebf0


	//   ....[49]....
        /*0554*/ 	.word	0x0000ec20


	//   ....[50]....
        /*0558*/ 	.word	0x0000ec30


	//   ....[51]....
        /*055c*/ 	.word	0x0000f980


	//   ....[52]....
        /*0560*/ 	.word	0x0000f990


	//   ....[53]....
        /*0564*/ 	.word	0x00010570


	//   ....[54]....
        /*0568*/ 	.word	0x00010590


	//   ....[55]....
        /*056c*/ 	.word	0x000107d0


	//   ....[56]....
        /*0570*/ 	.word	0x000107f0


	//   ....[57]....
        /*0574*/ 	.word	0x00010810


	//   ....[58]....
        /*0578*/ 	.word	0x00010830


	//   ....[59]....
        /*057c*/ 	.word	0x00011af0


	//   ....[60]....
        /*0580*/ 	.word	0x00011b20


	//   ....[61]....
        /*0584*/ 	.word	0x00011b40


	//   ....[62]....
        /*0588*/ 	.word	0x00011b60


	//   ....[63]....
        /*058c*/ 	.word	0x000132e0


	//   ....[64]....
        /*0590*/ 	.word	0x00013300


	//   ....[65]....
        /*0594*/ 	.word	0x00013310


	//   ....[66]....
        /*0598*/ 	.word	0x00013330


	//   ....[67]....
        /*059c*/ 	.word	0x000136f0


	//   ....[68]....
        /*05a0*/ 	.word	0x00013710


	//   ....[69]....
        /*05a4*/ 	.word	0x00013870


	//   ....[70]....
        /*05a8*/ 	.word	0x00013880


	//   ....[71]....
        /*05ac*/ 	.word	0x000139f0


	//   ....[72]....
        /*05b0*/ 	.word	0x00013a10


	//   ....[73]....
        /*05b4*/ 	.word	0x00013b80


	//   ....[74]....
        /*05b8*/ 	.word	0x00013b90


	//   ....[75]....
        /*05bc*/ 	.word	0x00013ef0


	//   ....[76]....
        /*05c0*/ 	.word	0x00013f10


	//   ....[77]....
        /*05c4*/ 	.word	0x00014c80


	//   ....[78]....
        /*05c8*/ 	.word	0x00014c90


	//   ....[79]....
        /*05cc*/ 	.word	0x000161d0


	//   ....[80]....
        /*05d0*/ 	.word	0x000161f0


	//   ....[81]....
        /*05d4*/ 	.word	0x00016360


	//   ....[82]....
        /*05d8*/ 	.word	0x00016370


	//   ....[83]....
        /*05dc*/ 	.word	0x000164e0


	//   ....[84]....
        /*05e0*/ 	.word	0x00016500


	//   ....[85]....
        /*05e4*/ 	.word	0x00016670


	//   ....[86]....
        /*05e8*/ 	.word	0x00016680


	//   ....[87]....
        /*05ec*/ 	.word	0x00016890


	//   ....[88]....
        /*05f0*/ 	.word	0x000168b0


	//   ....[89]....
        /*05f4*/ 	.word	0x000169d0


	//   ....[90]....
        /*05f8*/ 	.word	0x00016a10


	//   ....[91]....
        /*05fc*/ 	.word	0x00016a40


	//   ....[92]....
        /*0600*/ 	.word	0x00016a70


	//   ....[93]....
        /*0604*/ 	.word	0x00016aa0


	//   ....[94]....
        /*0608*/ 	.word	0x00016ad0


	//   ....[95]....
        /*060c*/ 	.word	0x00016c30


	//   ....[96]....
        /*0610*/ 	.word	0x00016c70


	//   ....[97]....
        /*0614*/ 	.word	0x00016ca0


	//   ....[98]....
        /*0618*/ 	.word	0x00016cd0


	//   ....[99]....
        /*061c*/ 	.word	0x00016d00


	//   ....[100]....
        /*0620*/ 	.word	0x00016d30


	//   ....[101]....
        /*0624*/ 	.word	0x00016dc0


	//   ....[102]....
        /*0628*/ 	.word	0x00016df0


	//   ....[103]....
        /*062c*/ 	.word	0x00016e00


	//   ....[104]....
        /*0630*/ 	.word	0x00016e60


	//   ....[105]....
        /*0634*/ 	.word	0x000173a0


	//   ....[106]....
        /*0638*/ 	.word	0x00017400


	//   ....[107]....
        /*063c*/ 	.word	0x00017450


	//   ....[108]....
        /*0640*/ 	.word	0x000174a0


	//   ....[109]....
        /*0644*/ 	.word	0x000174f0


	//   ....[110]....
        /*0648*/ 	.word	0x00017560


	//   ....[111]....
        /*064c*/ 	.word	0x000175b0


	//   ....[112]....
        /*0650*/ 	.word	0x00017610


	//   ....[113]....
        /*0654*/ 	.word	0x00017680


	//   ....[114]....
        /*0658*/ 	.word	0x000176e0


	//   ....[115]....
        /*065c*/ 	.word	0x00017750


	//   ....[116]....
        /*0660*/ 	.word	0x000177c0


	//   ....[117]....
        /*0664*/ 	.word	0x00017830


	//   ....[118]....
        /*0668*/ 	.word	0x00017890


	//   ....[119]....
        /*066c*/ 	.word	0x00017900


	//   ....[120]....
        /*0670*/ 	.word	0x00017970


	//   ....[121]....
        /*0674*/ 	.word	0x000179e0


	//   ....[122]....
        /*0678*/ 	.word	0x00017a40


	//   ....[123]....
        /*067c*/ 	.word	0x00017ab0


	//   ....[124]....
        /*0680*/ 	.word	0x00017b20


	//   ....[125]....
        /*0684*/ 	.word	0x00017b70


	//   ....[126]....
        /*0688*/ 	.word	0x00017bb0


	//   ....[127]....
        /*068c*/ 	.word	0x00017c00


	//   ....[128]....
        /*0690*/ 	.word	0x00017c50


	//   ....[129]....
        /*0694*/ 	.word	0x00017cb0


	//   ....[130]....
        /*0698*/ 	.word	0x00017d20


	//   ....[131]....
        /*069c*/ 	.word	0x00017d90


	//   ....[132]....
        /*06a0*/ 	.word	0x00017de0


	//   ....[133]....
        /*06a4*/ 	.word	0x00017e20


	//   ....[134]....
        /*06a8*/ 	.word	0x00017e70


	//   ....[135]....
        /*06ac*/ 	.word	0x00017eb0


	//   ....[136]....
        /*06b0*/ 	.word	0x00017f00


	//   ....[137]....
        /*06b4*/ 	.word	0x00017f50


	//   ....[138]....
        /*06b8*/ 	.word	0x00017fa0


	//   ....[139]....
        /*06bc*/ 	.word	0x00017fe0


	//   ....[140]....
        /*06c0*/ 	.word	0x00018050


	//   ....[141]....
        /*06c4*/ 	.word	0x000180c0


	//   ....[142]....
        /*06c8*/ 	.word	0x00018130


	//   ....[143]....
        /*06cc*/ 	.word	0x00018190


	//   ....[144]....
        /*06d0*/ 	.word	0x00018200


	//   ....[145]....
        /*06d4*/ 	.word	0x00018270


	//   ....[146]....
        /*06d8*/ 	.word	0x000182e0


	//   ....[147]....
        /*06dc*/ 	.word	0x00018340


	//   ....[148]....
        /*06e0*/ 	.word	0x000183b0


	//   ....[149]....
        /*06e4*/ 	.word	0x00018420


	//   ....[150]....
        /*06e8*/ 	.word	0x00018490


	//   ....[151]....
        /*06ec*/ 	.word	0x000184f0


	//   ....[152]....
        /*06f0*/ 	.word	0x00018560


	//   ....[153]....
        /*06f4*/ 	.word	0x000185d0


	//   ....[154]....
        /*06f8*/ 	.word	0x00018640


	//   ....[155]....
        /*06fc*/ 	.word	0x000186a0


	//   ....[156]....
        /*0700*/ 	.word	0x00018710


	//   ....[157]....
        /*0704*/ 	.word	0x00018780


	//   ....[158]....
        /*0708*/ 	.word	0x000187f0


	//   ....[159]....
        /*070c*/ 	.word	0x00018850


	//   ....[160]....
        /*0710*/ 	.word	0x000188c0


	//   ....[161]....
        /*0714*/ 	.word	0x00018930


	//   ....[162]....
        /*0718*/ 	.word	0x00018980


	//   ....[163]....
        /*071c*/ 	.word	0x000189c0


	//   ....[164]....
        /*0720*/ 	.word	0x00018a10


	//   ....[165]....
        /*0724*/ 	.word	0x00018a60


	//   ....[166]....
        /*0728*/ 	.word	0x00018ab0


	//   ....[167]....
        /*072c*/ 	.word	0x00018b20


	//   ....[168]....
        /*0730*/ 	.word	0x00018b70


	//   ....[169]....
        /*0734*/ 	.word	0x00018bc0


	//   ....[170]....
        /*0738*/ 	.word	0x00018c10


	//   ....[171]....
        /*073c*/ 	.word	0x00018c60


	//   ....[172]....
        /*0740*/ 	.word	0x00018cb0


	//   ....[173]....
        /*0744*/ 	.word	0x00018d20


	//   ....[174]....
        /*0748*/ 	.word	0x00018d70


	//   ....[175]....
        /*074c*/ 	.word	0x00018dd0


	//   ....[176]....
        /*0750*/ 	.word	0x00018e30


	//   ....[177]....
        /*0754*/ 	.word	0x00018ea0


	//----- nvinfo : EIATTR_EXIT_INSTR_OFFSETS
	.align		4
.L_496:
        /*0758*/ 	.byte	0x04, 0x1c
        /*075a*/ 	.short	(.L_498 - .L_497)


	//   ....[0]....
.L_497:
        /*075c*/ 	.word	0x00000b40


	//   ....[1]....
        /*0760*/ 	.word	0x00017360


	//----- nvinfo : EIATTR_MAX_THREADS
	.align		4
.L_498:
        /*0764*/ 	.byte	0x04, 0x05
        /*0766*/ 	.short	(.L_500 - .L_499)
.L_499:
        /*0768*/ 	.word	0x00000100
        /*076c*/ 	.word	0x00000001
        /*0770*/ 	.word	0x00000001


	//----- nvinfo : EIATTR_CRS_STACK_SIZE
	.align		4
.L_500:
        /*0774*/ 	.byte	0x04, 0x1e
        /*0776*/ 	.short	(.L_502 - .L_501)
.L_501:
        /*0778*/ 	.word	0x00000000
.L_502:


//--------------------- .nv.info._ZN7cutlass13device_kernelIN5flash19enable_sm80_to_sm89INS1_16FlashAttnFwdSm80INS1_25CollectiveMainloopFwdSm80ILi8ELi1ELb1EN4cute5tupleIJNS5_1CILi128EEENS7_ILi48EEENS7_ILi256EEEEEELi256ENS_10bfloat16_tEfNS_4arch4Sm80ELb0ELb1ELb1ELb0ELb1ELb0ELb1ELb1EEENS1_21CollectiveEpilogueFwdINS6_IJS8_SA_S9_EEENS6_IJNS7_ILi1EEESI_SI_EEESC_SE_Li256ELb0ELb1ELb1ELb0EEENS1_19SingleTileSchedulerILb0ELb1ELb1ELi128EEEEEEEEEvNT_6ParamsE --------------------------
	.section	.nv.info._ZN7cutlass13device_kernelIN5flash19enable_sm80_to_sm89INS1_16FlashAttnFwdSm80INS1_25CollectiveMainloopFwdSm80ILi8ELi1ELb1EN4cute5tupleIJNS5_1CILi128EEENS7_ILi48EEENS7_ILi256EEEEEELi256ENS_10bfloat16_tEfNS_4arch4Sm80ELb0ELb1ELb1ELb0ELb1ELb0ELb1ELb1EEENS1_21CollectiveEpilogueFwdINS6_IJS8_SA_S9_EEENS6_IJNS7_ILi1EEESI_SI_EEESC_SE_Li256ELb0ELb1ELb1ELb0EEENS1_19SingleTileSchedulerILb0ELb1ELb1ELi128EEEEEEEEEvNT_6ParamsE,"",@"SHT_CUDA_INFO"
	.sectionflags	@""
	.align	4


	//----- nvinfo : EIATTR_CUDA_API_VERSION
	.align		4
        /*0000*/ 	.byte	0x04, 0x37
        /*0002*/ 	.short	(.L_504 - .L_503)
.L_503:
        /*0004*/ 	.word	0x00000082


	//----- nvinfo : EIATTR_SW2861232_WAR
	.align		4
.L_504:
        /*0008*/ 	.byte	0x01, 0x35
	.zero		2


	//----- nvinfo : EIATTR_PARAM_CBANK
	.align		4
        /*000c*/ 	.byte	0x04, 0x0a
        /*000e*/ 	.short	(.L_506 - .L_505)
	.align		4
.L_505:
        /*0010*/ 	.word	index@(.nv.constant0._ZN7cutlass13device_kernelIN5flash19enable_sm80_to_sm89INS1_16FlashAttnFwdSm80INS1_25CollectiveMainloopFwdSm80ILi8ELi1ELb1EN4cute5tupleIJNS5_1CILi128EEENS7_ILi48EEENS7_ILi256EEEEEELi256ENS_10bfloat16_tEfNS_4arch4Sm80ELb0ELb1ELb1ELb0ELb1ELb0ELb1ELb1EEENS1_21CollectiveEpilogueFwdINS6_IJS8_SA_S9_EEENS6_IJNS7_ILi1EEESI_SI_EEESC_SE_Li256ELb0ELb1ELb1ELb0EEENS1_19SingleTileSchedulerILb0ELb1ELb1ELi128EEEEEEEEEvNT_6ParamsE)
        /*0014*/ 	.short	0x0160
        /*0016*/ 	.short	0x0418


	//----- nvinfo : EIATTR_CBANK_PARAM_SIZE
	.align		4
.L_506:
        /*0018*/ 	.byte	0x03, 0x19
        /*001a*/ 	.short	0x0418


	//----- nvinfo : EIATTR_KPARAM_INFO
	.align		4
        /*001c*/ 	.byte	0x04, 0x17
        /*001e*/ 	.short	(.L_508 - .L_507)
.L_507:
        /*0020*/ 	.word	0x00000000
        /*0024*/ 	.short	0x0000
        /*0026*/ 	.short	0x0000
        /*0028*/ 	.byte	0x00, 0xf0, 0x61, 0x10


	//----- nvinfo : EIATTR_MAXREG_COUNT
	.align		4
.L_508:
        /*002c*/ 	.byte	0x03, 0x1b
        /*002e*/ 	.short	0x00ff


	//----- nvinfo : EIATTR_NUM_BARRIERS
	.align		4
        /*0030*/ 	.byte	0x02, 0x4c
        /*0032*/ 	.byte	0x02
	.zero		1


	//----- nvinfo : EIATTR_ANNOTATIONS
	.align		4
        /*0034*/ 	.byte	0x04, 0x55
        /*0036*/ 	.short	(.L_510 - .L_509)


	//   ....[0]....
.L_509:
        /* <DEDUP_REMOVED lines=81> */


	//----- nvinfo : EIATTR_MERCURY_ISA_VERSION
	.align		4
.L_510:
        /*0538*/ 	.byte	0x03, 0x5f
        /*053a*/ 	.short	0x0000


	//----- nvinfo : EIATTR_COOP_GROUP_MASK_REGIDS
	.align		4
        /*053c*/ 	.byte	0x04, 0x29
        /*053e*/ 	.short	(.L_512 - .L_511)


	//   ....[0]....
.L_511:
        /*0540*/ 	.word	0xffffffff


	//   ....[1]....
        /*0544*/ 	.word	0xffffffff


	//   ....[2]....
        /*0548*/ 	.word	0xffffffff


	//   ....[3]....
        /*054c*/ 	.word	0xffffffff


	//   ....[4]....
        /*0550*/ 	.word	0xffffffff


	//   ....[5]....
        /*0554*/ 	.word	0xffffffff


	//   ....[6]....
        /*0558*/ 	.word	0xffffffff


	//   ....[7]....
        /*055c*/ 	.word	0xffffffff


	//   ....[8]....
        /*0560*/ 	.word	0xffffffff


	//   ....[9]....
        /*0564*/ 	.word	0xffffffff


	//   ....[10]....
        /*0568*/ 	.word	0xffffffff


	//   ....[11]....
        /*056c*/ 	.word	0xffffffff


	//   ....[12]....
        /*0570*/ 	.word	0xffffffff


	//   ....[13]....
        /*0574*/ 	.word	0xffffffff


	//   ....[14]....
        /*0578*/ 	.word	0xffffffff


	//   ....[15]....
        /*057c*/ 	.word	0xffffffff


	//   ....[16]....
        /*0580*/ 	.word	0xffffffff


	//   ....[17]....
        /*0584*/ 	.word	0xffffffff


	//   ....[18]....
        /*0588*/ 	.word	0xffffffff


	//   ....[19]....
        /*058c*/ 	.word	0xffffffff


	//   ....[20]....
        /*0590*/ 	.word	0xffffffff


	//   ....[21]....
        /*0594*/ 	.word	0xffffffff


	//   ....[22]....
        /*0598*/ 	.word	0xffffffff


	//   ....[23]....
        /*059c*/ 	.word	0xffffffff


	//   ....[24]....
        /*05a0*/ 	.word	0xffffffff


	//   ....[25]....
        /*05a4*/ 	.word	0xffffffff


	//   ....[26]....
        /*05a8*/ 	.word	0xffffffff


	//   ....[27]....
        /*05ac*/ 	.word	0xffffffff


	//   ....[28]....
        /*05b0*/ 	.word	0xffffffff


	//   ....[29]....
        /*05b4*/ 	.word	0xffffffff


	//   ....[30]....
        /*05b8*/ 	.word	0xffffffff


	//   ....[31]....
        /*05bc*/ 	.word	0xffffffff


	//   ....[32]....
        /*05c0*/ 	.word	0xffffffff


	//   ....[33]....
        /*05c4*/ 	.word	0xffffffff


	//   ....[34]....
        /*05c8*/ 	.word	0xffffffff


	//   ....[35]....
        /*05cc*/ 	.word	0xffffffff


	//   ....[36]....
        /*05d0*/ 	.word	0xffffffff


	//   ....[37]....
        /*05d4*/ 	.word	0xffffffff


	//   ....[38]....
        /*05d8*/ 	.word	0xffffffff


	//   ....[39]....
        /*05dc*/ 	.word	0xffffffff


	//   ....[40]....
        /*05e0*/ 	.word	0xffffffff


	//   ....[41]....
        /*05e4*/ 	.word	0xffffffff


	//   ....[42]....
        /*05e8*/ 	.word	0xffffffff


	//   ....[43]....
        /*05ec*/ 	.word	0xffffffff


	//   ....[44]....
        /*05f0*/ 	.word	0xffffffff


	//   ....[45]....
        /*05f4*/ 	.word	0xffffffff


	//   ....[46]....
        /*05f8*/ 	.word	0xffffffff


	//   ....[47]....
        /*05fc*/ 	.word	0xffffffff


	//   ....[48]....
        /*0600*/ 	.word	0xffffffff


	//   ....[49]....
        /*0604*/ 	.word	0xffffffff


	//   ....[50]....
        /*0608*/ 	.word	0xffffffff


	//   ....[51]....
        /*060c*/ 	.word	0xffffffff


	//   ....[52]....
        /*0610*/ 	.word	0xffffffff


	//   ....[53]....
        /*0614*/ 	.word	0xffffffff


	//   ....[54]....
        /*0618*/ 	.word	0xffffffff


	//   ....[55]....
        /*061c*/ 	.word	0xffffffff


	//   ....[56]....
        /*0620*/ 	.word	0xffffffff


	//   ....[57]....
        /*0624*/ 	.word	0xffffffff


	//   ....[58]....
        /*0628*/ 	.word	0xffffffff


	//   ....[59]....
        /*062c*/ 	.word	0xffffffff


	//   ....[60]....
        /*0630*/ 	.word	0xffffffff


	//   ....[61]....
        /*0634*/ 	.word	0xffffffff


	//   ....[62]....
        /*0638*/ 	.word	0xffffffff


	//   ....[63]....
        /*063c*/ 	.word	0xffffffff


	//   ....[64]....
        /*0640*/ 	.word	0xffffffff


	//   ....[65]....
        /*0644*/ 	.word	0xffffffff


	//   ....[66]....
        /*0648*/ 	.word	0xffffffff


	//   ....[67]....
        /*064c*/ 	.word	0xffffffff


	//   ....[68]....
        /*0650*/ 	.word	0xffffffff


	//   ....[69]....
        /*0654*/ 	.word	0xffffffff


	//   ....[70]....
        /*0658*/ 	.word	0xffffffff


	//   ....[71]....
        /*065c*/ 	.word	0xffffffff


	//   ....[72]....
        /*0660*/ 	.word	0xffffffff


	//   ....[73]....
        /*0664*/ 	.word	0xffffffff


	//   ....[74]....
        /*0668*/ 	.word	0xffffffff


	//   ....[75]....
        /*066c*/ 	.word	0xffffffff


	//   ....[76]....
        /*0670*/ 	.word	0xffffffff


	//   ....[77]....
        /*0674*/ 	.word	0xffffffff


	//   ....[78]....
        /*0678*/ 	.word	0xffffffff


	//   ....[79]....
        /*067c*/ 	.word	0xffffffff


	//   ....[80]....
        /*0680*/ 	.word	0xffffffff


	//   ....[81]....
        /*0684*/ 	.word	0xffffffff


	//   ....[82]....
        /*0688*/ 	.word	0xffffffff


	//   ....[83]....
        /*068c*/ 	.word	0xffffffff


	//   ....[84]....
        /*0690*/ 	.word	0xffffffff


	//   ....[85]....
        /*0694*/ 	.word	0xffffffff


	//   ....[86]....
        /*0698*/ 	.word	0xffffffff


	//----- nvinfo : EIATTR_COOP_GROUP_INSTR_OFFSETS
	.align		4
.L_512:
        /*069c*/ 	.byte	0x04, 0x28
        /*069e*/ 	.short	(.L_514 - .L_513)


	//   ....[0]....
.L_513:
        /*06a0*/ 	.word	0x00000060


	//   ....[1]....
        /*06a4*/ 	.word	0x00001710


	//   ....[2]....
        /*06a8*/ 	.word	0x00001740


	//   ....[3]....
        /*06ac*/ 	.word	0x00001770


	//   ....[4]....
        /*06b0*/ 	.word	0x000017b0


	//   ....[5]....
        /*06b4*/ 	.word	0x000017e0


	//   ....[6]....
        /*06b8*/ 	.word	0x000019d0


	//   ....[7]....
        /*06bc*/ 	.word	0x000019f0


	//   ....[8]....
        /*06c0*/ 	.word	0x00001a00


	//   ....[9]....
        /*06c4*/ 	.word	0x00001b70


	//   ....[10]....
        /*06c8*/ 	.word	0x00001bb0


	//   ....[11]....
        /*06cc*/ 	.word	0x00001bd0


	//   ....[12]....
        /*06d0*/ 	.word	0x00001c60


	//   ....[13]....
        /*06d4*/ 	.word	0x00002100


	//   ....[14]....
        /*06d8*/ 	.word	0x00002130


	//   ....[15]....
        /*06dc*/ 	.word	0x000025a0


	//   ....[16]....
        /*06e0*/ 	.word	0x000025b0


	//   ....[17]....
        /*06e4*/ 	.word	0x00003680


	//   ....[18]....
        /*06e8*/ 	.word	0x00003690


	//   ....[19]....
        /*06ec*/ 	.word	0x000037a0


	//   ....[20]....
        /*06f0*/ 	.word	0x000037c0


	//   ....[21]....
        /*06f4*/ 	.word	0x00003c40


	//   ....[22]....
        /*06f8*/ 	.word	0x00004340


	//   ....[23]....
        /*06fc*/ 	.word	0x00004bf0


	//   ....[24]....
        /*0700*/ 	.word	0x00004c90


	//   ....[25]....
        /*0704*/ 	.word	0x00004cb0


	//   ....[26]....
        /*0708*/ 	.word	0x00004db0


	//   ....[27]....
        /*070c*/ 	.word	0x00006060


	//   ....[28]....
        /*0710*/ 	.word	0x00006080


	//   ....[29]....
        /*0714*/ 	.word	0x000061d0


	//   ....[30]....
        /*0718*/ 	.word	0x000061e0


	//   ....[31]....
        /*071c*/ 	.word	0x00007280


	//   ....[32]....
        /*0720*/ 	.word	0x000072c0


	//   ....[33]....
        /*0724*/ 	.word	0x000072d0


	//   ....[34]....
        /*0728*/ 	.word	0x000072e0


	//   ....[35]....
        /*072c*/ 	.word	0x00007590


	//   ....[36]....
        /*0730*/ 	.word	0x000078c0


	//   ....[37]....
        /*0734*/ 	.word	0x00007f70


	//   ....[38]....
        /*0738*/ 	.word	0x00007f90


	//   ....[39]....
        /*073c*/ 	.word	0x000087b0


	//   ....[40]....
        /*0740*/ 	.word	0x000088b0


	//   ....[41]....
        /*0744*/ 	.word	0x0000a210


	//   ....[42]....
        /*0748*/ 	.word	0x0000a220


	//   ....[43]....
        /*074c*/ 	.word	0x0000a390


	//   ....[44]....
        /*0750*/ 	.word	0x0000a3a0


	//   ....[45]....
        /*0754*/ 	.word	0x0000b3b0


	//   ....[46]....
        /*0758*/ 	.word	0x0000b3f0


	//   ....[47]....
        /*075c*/ 	.word	0x0000b400


	//   ....[48]....
        /*0760*/ 	.word	0x0000b410


	//   ....[49]....
        /*0764*/ 	.word	0x0000b700


	//   ....[50]....
        /*0768*/ 	.word	0x0000b720


	//   ....[51]....
        /*076c*/ 	.word	0x0000bd30


	//   ....[52]....
        /*0770*/ 	.word	0x0000bd50


	//   ....[53]....
        /*0774*/ 	.word	0x0000d3a0


	//   ....[54]....
        /*0778*/ 	.word	0x0000d3c0


	//   ....[55]....
        /*077c*/ 	.word	0x0000d570


	//   ....[56]....
        /*0780*/ 	.word	0x0000d580


	//   ....[57]....
        /*0784*/ 	.word	0x0000e580


	//   ....[58]....
        /*0788*/ 	.word	0x0000e5a0


	//   ....[59]....
        /*078c*/ 	.word	0x0000e5b0


	//   ....[60]....
        /*0790*/ 	.word	0x0000e5c0


	//   ....[61]....
        /*0794*/ 	.word	0x0000e8d0


	//   ....[62]....
        /*0798*/ 	.word	0x0000eda0


	//   ....[63]....
        /*079c*/ 	.word	0x0000f280


	//   ....[64]....
        /*07a0*/ 	.word	0x0000f2a0


	//   ....[65]....
        /*07a4*/ 	.word	0x0000faa0


	//   ....[66]....
        /*07a8*/ 	.word	0x0000fbc0


	//   ....[67]....
        /*07ac*/ 	.word	0x00010f80


	//   ....[68]....
        /*07b0*/ 	.word	0x00010f90


	//   ....[69]....
        /*07b4*/ 	.word	0x00010fc0


	//   ....[70]....
        /*07b8*/ 	.word	0x00010fd0


	//   ....[71]....
        /*07bc*/ 	.word	0x00011ef0


	//   ....[72]....
        /*07c0*/ 	.word	0x00011f20


	//   ....[73]....
        /*07c4*/ 	.word	0x00011f50


	//   ....[74]....
        /*07c8*/ 	.word	0x00011f80


	//   ....[75]....
        /*07cc*/ 	.word	0x00012020


	//   ....[76]....
        /*07d0*/ 	.word	0x00012070


	//   ....[77]....
        /*07d4*/ 	.word	0x00012c80


	//   ....[78]....
        /*07d8*/ 	.word	0x00012c90


	//   ....[79]....
        /*07dc*/ 	.word	0x00013c00


	//   ....[80]....
        /*07e0*/ 	.word	0x00013c60


	//   ....[81]....
        /*07e4*/ 	.word	0x00013cc0


	//   ....[82]....
        /*07e8*/ 	.word	0x00013d20


	//   ....[83]....
        /*07ec*/ 	.word	0x00013d70


	//   ....[84]....
        /*07f0*/ 	.word	0x00013dd0


	//   ....[85]....
        /*07f4*/ 	.word	0x00013e20


	//   ....[86]....
        /*07f8*/ 	.word	0x00013e80


	//----- nvinfo : EIATTR_EXIT_INSTR_OFFSETS
	.align		4
.L_514:
        /*07fc*/ 	.byte	0x04, 0x1c
        /*07fe*/ 	.short	(.L_516 - .L_515)


	//   ....[0]....
.L_515:
        /*0800*/ 	.word	0x000001c0


	//   ....[1]....
        /*0804*/ 	.word	0x00012ca0


	//   ....[2]....
        /*0808*/ 	.word	0x00013840


	//   ....[3]....
        /*080c*/ 	.word	0x00013890


	//   ....[4]....
        /*0810*/ 	.word	0x000138c0


	//   ....[5]....
        /*0814*/ 	.word	0x00013920


	//   ....[6]....
        /*0818*/ 	.word	0x00013bb0


	//----- nvinfo : EIATTR_CTAIDZ_USED
	.align		4
.L_516:
        /*081c*/ 	.byte	0x01, 0x04
	.zero		2


	//----- nvinfo : EIATTR_MAX_THREADS
	.align		4
        /*0820*/ 	.byte	0x04, 0x05
        /*0822*/ 	.short	(.L_518 - .L_517)
.L_517:
        /*0824*/ 	.word	0x00000100
        /*0828*/ 	.word	0x00000001
        /*082c*/ 	.word	0x00000001


	//----- nvinfo : EIATTR_CRS_STACK_SIZE
	.align		4
.L_518:
        /*0830*/ 	.byte	0x04, 0x1e
        /*0832*/ 	.short	(.L_520 - .L_519)
.L_519:
        /*0834*/ 	.word	0x00000000
.L_520:


//--------------------- .nv.info._ZN7cutlass13device_kernelIN5flash19enable_sm80_to_sm89INS1_16FlashAttnFwdSm80INS1_25CollectiveMainloopFwdSm80ILi8ELi1ELb1EN4cute5tupleIJNS5_1CILi128EEENS7_ILi48EEENS7_ILi256EEEEEELi256ENS_10bfloat16_tEfNS_4arch4Sm80ELb0ELb1ELb1ELb1ELb1ELb0ELb1ELb1EEENS1_21CollectiveEpilogueFwdINS6_IJS8_SA_S9_EEENS6_IJNS7_ILi1EEESI_SI_EEESC_SE_Li256ELb1ELb1ELb1ELb0EEENS1_36VarlenDynamicPersistentTileSchedulerILi128ELi48ELi256ELi256ELb1ELb1ELb0ELb1ELb0ELb1EEEEEEEEEvNT_6ParamsE --------------------------
	.section	.nv.info._ZN7cutlass13device_kernelIN5flash19enable_sm80_to_sm89INS1_16FlashAttnFwdSm80INS1_25CollectiveMainloopFwdSm80ILi8ELi1ELb1EN4cute5tupleIJNS5_1CILi128EEENS7_ILi48EEENS7_ILi256EEEEEELi256ENS_10bfloat16_tEfNS_4arch4Sm80ELb0ELb1ELb1ELb1ELb1ELb0ELb1ELb1EEENS1_21CollectiveEpilogueFwdINS6_IJS8_SA_S9_EEENS6_IJNS7_ILi1EEESI_SI_EEESC_SE_Li256ELb1ELb1ELb1ELb0EEENS1_36VarlenDynamicPersistentTileSchedulerILi128ELi48ELi256ELi256ELb1ELb1ELb0ELb1ELb0ELb1EEEEEEEEEvNT_6ParamsE,"",@"SHT_CUDA_INFO"
	.sectionflags	@""
	.align	4


	//----- nvinfo : EIATTR_CUDA_API_VERSION
	.align		4
        /*0000*/ 	.byte	0x04, 0x37
        /*0002*/ 	.short	(.L_522 - .L_521)
.L_521:
        /*0004*/ 	.word	0x00000082


	//----- nvinfo : EIATTR_SW2861232_WAR
	.align		4
.L_522:
        /*0008*/ 	.byte	0x01, 0x35
	.zero		2


	//----- nvinfo : EIATTR_PARAM_CBANK
	.align		4
        /*000c*/ 	.byte	0x04, 0x0a
        /*000e*/ 	.short	(.L_524 - .L_523)
	.align		4
.L_523:
        /*0010*/ 	.word	index@(.nv.constant0._ZN7cutlass13device_kernelIN5flash19enable_sm80_to_sm89INS1_16FlashAttnFwdSm80INS1_25CollectiveMainloopFwdSm80ILi8ELi1ELb1EN4cute5tupleIJNS5_1CILi128EEENS7_ILi48EEENS7_ILi256EEEEEELi256ENS_10bfloat16_tEfNS_4arch4Sm80ELb0ELb1ELb1ELb1ELb1ELb0ELb1ELb1EEENS1_21CollectiveEpilogueFwdINS6_IJS8_SA_S9_EEENS6_IJNS7_ILi1EEESI_SI_EEESC_SE_Li256ELb1ELb1ELb1ELb0EEENS1_36VarlenDynamicPersistentTileSchedulerILi128ELi48ELi256ELi256ELb1ELb1ELb0ELb1ELb0ELb1EEEEEEEEEvNT_6ParamsE)
        /*0014*/ 	.short	0x0160
        /*0016*/ 	.short	0x0438


	//----- nvinfo : EIATTR_CBANK_PARAM_SIZE
	.align		4
.L_524:
        /*0018*/ 	.byte	0x03, 0x19
        /*001a*/ 	.short	0x0438


	//----- nvinfo : EIATTR_KPARAM_INFO
	.align		4
        /*001c*/ 	.byte	0x04, 0x17
        /*001e*/ 	.short	(.L_526 - .L_525)
.L_525:
        /*0020*/ 	.word	0x00000000
        /*0024*/ 	.short	0x0000
        /*0026*/ 	.short	0x0000
        /*0028*/ 	.byte	0x00, 0xf0, 0xe1, 0x10


	//----- nvinfo : EIATTR_MAXREG_COUNT
	.align		4
.L_526:
        /*002c*/ 	.byte	0x03, 0x1b
        /*002e*/ 	.short	0x00ff


	//----- nvinfo : EIATTR_NUM_BARRIERS
	.align		4
        /*0030*/ 	.byte	0x02, 0x4c
        /*0032*/ 	.byte	0x06
	.zero		1


	//----- nvinfo : EIATTR_ANNOTATIONS
	.align		4
        /*0034*/ 	.byte	0x04, 0x55
        /*0036*/ 	.short	(.L_528 - .L_527)


	//   ....[0]....
.L_527:
        /* <DEDUP_REMOVED lines=476> */


	//----- nvinfo : EIATTR_MERCURY_ISA_VERSION
	.align		4
.L_528:
        /*1de8*/ 	.byte	0x03, 0x5f
        /*1dea*/ 	.short	0x0000


	//----- nvinfo : EIATTR_INT_WARP_WIDE_INSTR_OFFSETS
	.align		4
        /*1dec*/ 	.byte	0x04, 0x31
        /*1dee*/ 	.short	(.L_530 - .L_529)


	//   ....[0]....
.L_529:
        /*1df0*/ 	.word	0x000144f0


	//   ....[1]....
        /*1df4*/ 	.word	0x00014570


	//----- nvinfo : EIATTR_COOP_GROUP_MASK_REGIDS
	.align		4
.L_530:
        /*1df8*/ 	.byte	0x04, 0x29
        /*1dfa*/ 	.short	(.L_532 - .L_531)


	//   ....[0]....
.L_531:
        /*1dfc*/ 	.word	0xffffffff


	//   ....[1]....
        /*1e00*/ 	.word	0xffffffff


	//   ....[2]....
        /*1e04*/ 	.word	0xffffffff


	//   ....[3]....
        /*1e08*/ 	.word	0xffffffff


	//   ....[4]....
        /*1e0c*/ 	.word	0xffffffff


	//   ....[5]....
        /*1e10*/ 	.word	0xffffffff


	//   ....[6]....
        /*1e14*/ 	.word	0xffffffff


	//   ....[7]....
        /*1e18*/ 	.word	0xffffffff


	//   ....[8]....
        /*1e1c*/ 	.word	0xffffffff


	//   ....[9]....
        /*1e20*/ 	.word	0xffffffff


	//   ....[10]....
        /*1e24*/ 	.word	0xffffffff


	//   ....[11]....
        /*1e28*/ 	.word	0xffffffff


	//   ....[12]....
        /*1e2c*/ 	.word	0xffffffff


	//   ....[13]....
        /*1e30*/ 	.word	0xffffffff


	//   ....[14]....
        /*1e34*/ 	.word	0xffffffff


	//   ....[15]....
        /*1e38*/ 	.word	0xffffffff


	//   ....[16]....
        /*1e3c*/ 	.word	0xffffffff


	//   ....[17]....
        /*1e40*/ 	.word	0xffffffff


	//   ....[18]....
        /*1e44*/ 	.word	0xffffffff


	//   ....[19]....
        /*1e48*/ 	.word	0xffffffff


	//   ....[20]....
        /*1e4c*/ 	.word	0xffffffff


	//   ....[21]....
        /*1e50*/ 	.word	0xffffffff


	//   ....[22]....
        /*1e54*/ 	.word	0xffffffff


	//   ....[23]....
        /*1e58*/ 	.word	0xffffffff


	//   ....[24]....
        /*1e5c*/ 	.word	0xffffffff


	//   ....[25]....
        /*1e60*/ 	.word	0xffffffff


	//   ....[26]....
        /*1e64*/ 	.word	0xffffffff


	//   ....[27]....
        /*1e68*/ 	.word	0xffffffff


	//   ....[28]....
        /*1e6c*/ 	.word	0xffffffff


	//   ....[29]....
        /*1e70*/ 	.word	0xffffffff


	//   ....[30]....
        /*1e74*/ 	.word	0xffffffff


	//   ....[31]....
        /*1e78*/ 	.word	0xffffffff


	//   ....[32]....
        /*1e7c*/ 	.word	0xffffffff


	//   ....[33]....
        /*1e80*/ 	.word	0xffffffff


	//   ....[34]....
        /*1e84*/ 	.word	0xffffffff


	//   ....[35]....
        /*1e88*/ 	.word	0xffffffff


	//   ....[36]....
        /*1e8c*/ 	.word	0xffffffff


	//   ....[37]....
        /*1e90*/ 	.word	0xffffffff


	//   ....[38]....
        /*1e94*/ 	.word	0xffffffff


	//   ....[39]....
        /*1e98*/ 	.word	0xffffffff


	//   ....[40]....
        /*1e9c*/ 	.word	0xffffffff


	//   ....[41]....
        /*1ea0*/ 	.word	0xffffffff


	//   ....[42]....
        /*1ea4*/ 	.word	0xffffffff


	//   ....[43]....
        /*1ea8*/ 	.word	0xffffffff


	//   ....[44]....
        /*1eac*/ 	.word	0xffffffff


	//   ....[45]....
        /*1eb0*/ 	.word	0xffffffff


	//   ....[46]....
        /*1eb4*/ 	.word	0xffffffff


	//   ....[47]....
        /*1eb8*/ 	.word	0xffffffff


	//   ....[48]....
        /*1ebc*/ 	.word	0xffffffff


	//   ....[49]....
        /*1ec0*/ 	.word	0xffffffff


	//   ....[50]....
        /*1ec4*/ 	.word	0xffffffff


	//   ....[51]....
        /*1ec8*/ 	.word	0xffffffff


	//   ....[52]....
        /*1ecc*/ 	.word	0xffffffff


	//   ....[53]....
        /*1ed0*/ 	.word	0xffffffff


	//   ....[54]....
        /*1ed4*/ 	.word	0xffffffff


	//   ....[55]....
        /*1ed8*/ 	.word	0xffffffff


	//   ....[56]....
        /*1edc*/ 	.word	0xffffffff


	//   ....[57]....
        /*1ee0*/ 	.word	0xffffffff


	//   ....[58]....
        /*1ee4*/ 	.word	0xffffffff


	//   ....[59]....
        /*1ee8*/ 	.word	0xffffffff


	//   ....[60]....
        /*1eec*/ 	.word	0xffffffff


	//   ....[61]....
        /*1ef0*/ 	.word	0xffffffff


	//   ....[62]....
        /*1ef4*/ 	.word	0xffffffff


	//   ....[63]....
        /*1ef8*/ 	.word	0xffffffff


	//   ....[64]....
        /*1efc*/ 	.word	0xffffffff


	//   ....[65]....
        /*1f00*/ 	.word	0xffffffff


	//   ....[66]....
        /*1f04*/ 	.word	0xffffffff


	//   ....[67]....
        /*1f08*/ 	.word	0xffffffff


	//   ....[68]....
        /*1f0c*/ 	.word	0xffffffff


	//   ....[69]....
        /*1f10*/ 	.word	0xffffffff


	//   ....[70]....
        /*1f14*/ 	.word	0xffffffff


	//   ....[71]....
        /*1f18*/ 	.word	0xffffffff


	//   ....[72]....
        /*1f1c*/ 	.word	0xffffffff


	//   ....[73]....
        /*1f20*/ 	.word	0xffffffff


	//   ....[74]....
        /*1f24*/ 	.word	0xffffffff


	//   ....[75]....
        /*1f28*/ 	.word	0xffffffff


	//   ....[76]....
        /*1f2c*/ 	.word	0xffffffff


	//   ....[77]....
        /*1f30*/ 	.word	0xffffffff


	//   ....[78]....
        /*1f34*/ 	.word	0xffffffff


	//   ....[79]....
        /*1f38*/ 	.word	0xffffffff


	//   ....[80]....
        /*1f3c*/ 	.word	0xffffffff


	//   ....[81]....
        /*1f40*/ 	.word	0xffffffff


	//   ....[82]....
        /*1f44*/ 	.word	0xffffffff


	//   ....[83]....
        /*1f48*/ 	.word	0xffffffff


	//   ....[84]....
        /*1f4c*/ 	.word	0xffffffff


	//   ....[85]....
        /*1f50*/ 	.word	0xffffffff


	//   ....[86]....
        /*1f54*/ 	.word	0xffffffff


	//   ....[87]....
        /*1f58*/ 	.word	0xffffffff


	//   ....[88]....
        /*1f5c*/ 	.word	0xffffffff


	//   ....[89]....
        /*1f60*/ 	.word	0xffffffff


	//   ....[90]....
        /*1f64*/ 	.word	0xffffffff


	//   ....[91]....
        /*1f68*/ 	.word	0xffffffff


	//   ....[92]....
        /*1f6c*/ 	.word	0xffffffff


	//   ....[93]....
        /*1f70*/ 	.word	0xffffffff


	//   ....[94]....
        /*1f74*/ 	.word	0xffffffff


	//   ....[95]....
        /*1f78*/ 	.word	0xffffffff


	//   ....[96]....
        /*1f7c*/ 	.word	0xffffffff


	//   ....[97]....
        /*1f80*/ 	.word	0xffffffff


	//   ....[98]....
        /*1f84*/ 	.word	0xffffffff


	//   ....[99]....
        /*1f88*/ 	.word	0xffffffff


	//   ....[100]....
        /*1f8c*/ 	.word	0xffffffff


	//   ....[101]....
        /*1f90*/ 	.word	0xffffffff


	//   ....[102]....
        /*1f94*/ 	.word	0xffffffff


	//   ....[103]....
        /*1f98*/ 	.word	0xffffffff


	//   ....[104]....
        /*1f9c*/ 	.word	0xffffffff


	//   ....[105]....
        /*1fa0*/ 	.word	0xffffffff


	//   ....[106]....
        /*1fa4*/ 	.word	0xffffffff


	//   ....[107]....
        /*1fa8*/ 	.word	0xffffffff


	//   ....[108]....
        /*1fac*/ 	.word	0xffffffff


	//   ....[109]....
        /*1fb0*/ 	.word	0xffffffff


	//   ....[110]....
        /*1fb4*/ 	.word	0xffffffff


	//   ....[111]....
        /*1fb8*/ 	.word	0xffffffff


	//   ....[112]....
        /*1fbc*/ 	.word	0xffffffff


	//   ....[113]....
        /*1fc0*/ 	.word	0xffffffff


	//   ....[114]....
        /*1fc4*/ 	.word	0xffffffff


	//   ....[115]....
        /*1fc8*/ 	.word	0xffffffff


	//   ....[116]....
        /*1fcc*/ 	.word	0xffffffff


	//   ....[117]....
        /*1fd0*/ 	.word	0xffffffff


	//   ....[118]....
        /*1fd4*/ 	.word	0xffffffff


	//   ....[119]....
        /*1fd8*/ 	.word	0xffffffff


	//   ....[120]....
        /*1fdc*/ 	.word	0xffffffff


	//   ....[121]....
        /*1fe0*/ 	.word	0xffffffff


	//   ....[122]....
        /*1fe4*/ 	.word	0xffffffff


	//   ....[123]....
        /*1fe8*/ 	.word	0xffffffff


	//   ....[124]....
        /*1fec*/ 	.word	0xffffffff


	//   ....[125]....
        /*1ff0*/ 	.word	0xffffffff


	//   ....[126]....
        /*1ff4*/ 	.word	0xffffffff


	//   ....[127]....
        /*1ff8*/ 	.word	0xffffffff


	//   ....[128]....
        /*1ffc*/ 	.word	0xffffffff


	//   ....[129]....
        /*2000*/ 	.word	0xffffffff


	//   ....[130]....
        /*2004*/ 	.word	0xffffffff


	//   ....[131]....
        /*2008*/ 	.word	0xffffffff


	//   ....[132]....
        /*200c*/ 	.word	0xffffffff


	//   ....[133]....
        /*2010*/ 	.word	0xffffffff


	//   ....[134]....
        /*2014*/ 	.word	0xffffffff


	//   ....[135]....
        /*2018*/ 	.word	0xffffffff


	//   ....[136]....
        /*201c*/ 	.word	0xffffffff


	//   ....[137]....
        /*2020*/ 	.word	0xffffffff


	//   ....[138]....
        /*2024*/ 	.word	0xffffffff


	//   ....[139]....
        /*2028*/ 	.word	0xffffffff


	//   ....[140]....
        /*202c*/ 	.word	0xffffffff


	//   ....[141]....
        /*2030*/ 	.word	0xffffffff


	//   ....[142]....
        /*2034*/ 	.word	0xffffffff


	//   ....[143]....
        /*2038*/ 	.word	0xffffffff


	//   ....[144]....
        /*203c*/ 	.word	0xffffffff


	//   ....[145]....
        /*2040*/ 	.word	0xffffffff


	//   ....[146]....
        /*2044*/ 	.word	0xffffffff


	//   ....[147]....
        /*2048*/ 	.word	0xffffffff


	//   ....[148]....
        /*204c*/ 	.word	0xffffffff


	//   ....[149]....
        /*2050*/ 	.word	0xffffffff


	//   ....[150]....
        /*2054*/ 	.word	0xffffffff


	//   ....[151]....
        /*2058*/ 	.word	0xffffffff


	//   ....[152]....
        /*205c*/ 	.word	0xffffffff


	//   ....[153]....
        /*2060*/ 	.word	0xffffffff


	//   ....[154]....
        /*2064*/ 	.word	0xffffffff


	//   ....[155]....
        /*2068*/ 	.word	0xffffffff


	//   ....[156]....
        /*206c*/ 	.word	0xffffffff


	//   ....[157]....
        /*2070*/ 	.word	0xffffffff


	//   ....[158]....
        /*2074*/ 	.word	0xffffffff


	//   ....[159]....
        /*2078*/ 	.word	0xffffffff


	//   ....[160]....
        /*207c*/ 	.word	0xffffffff


	//   ....[161]....
        /*2080*/ 	.word	0xffffffff


	//   ....[162]....
        /*2084*/ 	.word	0xffffffff


	//   ....[163]....
        /*2088*/ 	.word	0xffffffff


	//   ....[164]....
        /*208c*/ 	.word	0xffffffff


	//   ....[165]....
        /*2090*/ 	.word	0xffffffff


	//   ....[166]....
        /*2094*/ 	.word	0xffffffff


	//   ....[167]....
        /*2098*/ 	.word	0xffffffff


	//   ....[168]....
        /*209c*/ 	.word	0xffffffff


	//   ....[169]....
        /*20a0*/ 	.word	0xffffffff


	//   ....[170]....
        /*20a4*/ 	.word	0xffffffff


	//   ....[171]....
        /*20a8*/ 	.word	0xffffffff


	//   ....[172]....
        /*20ac*/ 	.word	0xffffffff


	//   ....[173]....
        /*20b0*/ 	.word	0xffffffff


	//   ....[174]....
        /*20b4*/ 	.word	0xffffffff


	//   ....[175]....
        /*20b8*/ 	.word	0xffffffff


	//   ....[176]....
        /*20bc*/ 	.word	0xffffffff


	//   ....[177]....
        /*20c0*/ 	.word	0xffffffff


	//   ....[178]....
        /*20c4*/ 	.word	0xffffffff


	//   ....[179]....
        /*20c8*/ 	.word	0xffffffff


	//   ....[180]....
        /*20cc*/ 	.word	0xffffffff


	//   ....[181]....
        /*20d0*/ 	.word	0xffffffff


	//   ....[182]....
        /*20d4*/ 	.word	0xffffffff


	//   ....[183]....
        /*20d8*/ 	.word	0xffffffff


	//   ....[184]....
        /*20dc*/ 	.word	0xffffffff


	//   ....[185]....
        /*20e0*/ 	.word	0xffffffff


	//   ....[186]....
        /*20e4*/ 	.word	0xffffffff


	//   ....[187]....
        /*20e8*/ 	.word	0xffffffff


	//   ....[188]....
        /*20ec*/ 	.word	0xffffffff


	//   ....[189]....
        /*20f0*/ 	.word	0xffffffff


	//   ....[190]....
        /*20f4*/ 	.word	0xffffffff


	//   ....[191]....
        /*20f8*/ 	.word	0xffffffff


	//   ....[192]....
        /*20fc*/ 	.word	0xffffffff


	//   ....[193]....
        /*2100*/ 	.word	0xffffffff


	//   ....[194]....
        /*2104*/ 	.word	0xffffffff


	//   ....[195]....
        /*2108*/ 	.word	0xffffffff


	//   ....[196]....
        /*210c*/ 	.word	0xffffffff


	//   ....[197]....
        /*2110*/ 	.word	0xffffffff


	//   ....[198]....
        /*2114*/ 	.word	0xffffffff


	//   ....[199]....
        /*2118*/ 	.word	0xffffffff


	//   ....[200]....
        /*211c*/ 	.word	0xffffffff


	//   ....[201]....
        /*2120*/ 	.word	0xffffffff


	//   ....[202]....
        /*2124*/ 	.word	0xffffffff


	//   ....[203]....
        /*2128*/ 	.word	0xffffffff


	//   ....[204]....
        /*212c*/ 	.word	0xffffffff


	//   ....[205]....
        /*2130*/ 	.word	0xffffffff


	//   ....[206]....
        /*2134*/ 	.word	0xffffffff


	//   ....[207]....
        /*2138*/ 	.word	0xffffffff


	//   ....[208]....
        /*213c*/ 	.word	0xffffffff


	//   ....[209]....
        /*2140*/ 	.word	0xffffffff


	//   ....[210]....
        /*2144*/ 	.word	0xffffffff


	//   ....[211]....
        /*2148*/ 	.word	0xffffffff


	//   ....[212]....
        /*214c*/ 	.word	0xffffffff


	//   ....[213]....
        /*2150*/ 	.word	0xffffffff


	//   ....[214]....
        /*2154*/ 	.word	0xffffffff


	//   ....[215]....
        /*2158*/ 	.word	0xffffffff


	//   ....[216]....
        /*215c*/ 	.word	0xffffffff


	//   ....[217]....
        /*2160*/ 	.word	0xffffffff


	//   ....[218]....
        /*2164*/ 	.word	0xffffffff


	//   ....[219]....
        /*2168*/ 	.word	0xffffffff


	//   ....[220]....
        /*216c*/ 	.word	0xffffffff


	//   ....[221]....
        /*2170*/ 	.word	0xffffffff


	//   ....[222]....
        /*2174*/ 	.word	0xffffffff


	//   ....[223]....
        /*2178*/ 	.word	0xffffffff


	//   ....[224]....
        /*217c*/ 	.word	0xffffffff


	//   ....[225]....
        /*2180*/ 	.word	0xffffffff


	//   ....[226]....
        /*2184*/ 	.word	0xffffffff


	//   ....[227]....
        /*2188*/ 	.word	0xffffffff


	//   ....[228]....
        /*218c*/ 	.word	0xffffffff


	//   ....[229]....
        /*2190*/ 	.word	0xffffffff


	//   ....[230]....
        /*2194*/ 	.word	0xffffffff


	//   ....[231]....
        /*2198*/ 	.word	0xffffffff


	//----- nvinfo : EIATTR_COOP_GROUP_INSTR_OFFSETS
	.align		4
.L_532:
        /*219c*/ 	.byte	0x04, 0x28
        /*219e*/ 	.short	(.L_534 - .L_533)


	//   ....[0]....
.L_533:
        /*21a0*/ 	.word	0x00000050


	//   ....[1]....
        /*21a4*/ 	.word	0x00000200


	//   ....[2]....
        /*21a8*/ 	.word	0x00000230


	//   ....[3]....
        /*21ac*/ 	.word	0x00000260


	//   ....[4]....
        /*21b0*/ 	.word	0x00000290


	//   ....[5]....
        /*21b4*/ 	.word	0x000002c0


	//   ....[6]....
        /*21b8*/ 	.word	0x000002f0


	//   ....[7]....
        /*21bc*/ 	.word	0x00000450


	//   ....[8]....
        /*21c0*/ 	.word	0x00000490


	//   ....[9]....
        /*21c4*/ 	.word	0x000004c0


	//   ....[10]....
        /*21c8*/ 	.word	0x000004f0


	//   ....[11]....
        /*21cc*/ 	.word	0x00000520


	//   ....[12]....
        /*21d0*/ 	.word	0x00000550


	//   ....[13]....
        /*21d4*/ 	.word	0x000005e0


	//   ....[14]....
        /*21d8*/ 	.word	0x00000630


	//   ....[15]....
        /*21dc*/ 	.word	0x00000650


	//   ....[16]....
        /*21e0*/ 	.word	0x000006b0


	//   ....[17]....
        /*21e4*/ 	.word	0x00003550


	//   ....[18]....
        /*21e8*/ 	.word	0x00003580


	//   ....[19]....
        /*21ec*/ 	.word	0x000035b0


	//   ....[20]....
        /*21f0*/ 	.word	0x000035d0


	//   ....[21]....
        /*21f4*/ 	.word	0x000037b0


	//   ....[22]....
        /*21f8*/ 	.word	0x000037d0


	//   ....[23]....
        /*21fc*/ 	.word	0x00003810


	//   ....[24]....
        /*2200*/ 	.word	0x00003840


	//   ....[25]....
        /*2204*/ 	.word	0x00003a90


	//   ....[26]....
        /*2208*/ 	.word	0x00003ac0


	//   ....[27]....
        /*220c*/ 	.word	0x00003cc0


	//   ....[28]....
        /*2210*/ 	.word	0x00003d10


	//   ....[29]....
        /*2214*/ 	.word	0x00003ff0


	//   ....[30]....
        /*2218*/ 	.word	0x00004000


	//   ....[31]....
        /*221c*/ 	.word	0x00004500


	//   ....[32]....
        /*2220*/ 	.word	0x00004510


	//   ....[33]....
        /*2224*/ 	.word	0x00005760


	//   ....[34]....
        /*2228*/ 	.word	0x00005780


	//   ....[35]....
        /*222c*/ 	.word	0x000059e0


	//   ....[36]....
        /*2230*/ 	.word	0x000059f0


	//   ....[37]....
        /*2234*/ 	.word	0x00005d60


	//   ....[38]....
        /*2238*/ 	.word	0x00006320


	//   ....[39]....
        /*223c*/ 	.word	0x00006910


	//   ....[40]....
        /*2240*/ 	.word	0x00006940


	//   ....[41]....
        /*2244*/ 	.word	0x00006960


	//   ....[42]....
        /*2248*/ 	.word	0x00006970


	//   ....[43]....
        /*224c*/ 	.word	0x00008190


	//   ....[44]....
        /*2250*/ 	.word	0x000081b0


	//   ....[45]....
        /*2254*/ 	.word	0x00008400


	//   ....[46]....
        /*2258*/ 	.word	0x00008410


	//   ....[47]....
        /*225c*/ 	.word	0x00009500


	//   ....[48]....
        /*2260*/ 	.word	0x00009520


	//   ....[49]....
        /*2264*/ 	.word	0x00009790


	//   ....[50]....
        /*2268*/ 	.word	0x000097a0


	//   ....[51]....
        /*226c*/ 	.word	0x00009b20


	//   ....[52]....
        /*2270*/ 	.word	0x0000a140


	//   ....[53]....
        /*2274*/ 	.word	0x0000a7f0


	//   ....[54]....
        /*2278*/ 	.word	0x0000a820


	//   ....[55]....
        /*227c*/ 	.word	0x0000a840


	//   ....[56]....
        /*2280*/ 	.word	0x0000a860


	//   ....[57]....
        /*2284*/ 	.word	0x0000c690


	//   ....[58]....
        /*2288*/ 	.word	0x0000c6b0


	//   ....[59]....
        /*228c*/ 	.word	0x0000c900


	//   ....[60]....
        /*2290*/ 	.word	0x0000c910


	//   ....[61]....
        /*2294*/ 	.word	0x0000d9d0


	//   ....[62]....
        /*2298*/ 	.word	0x0000d9f0


	//   ....[63]....
        /*229c*/ 	.word	0x0000dc60


	//   ....[64]....
        /*22a0*/ 	.word	0x0000dc70


	//   ....[65]....
        /*22a4*/ 	.word	0x0000e090


	//   ....[66]....
        /*22a8*/ 	.word	0x0000e0c0


	//   ....[67]....
        /*22ac*/ 	.word	0x0000e0e0


	//   ....[68]....
        /*22b0*/ 	.word	0x0000e100


	//   ....[69]....
        /*22b4*/ 	.word	0x0000fc10


	//   ....[70]....
        /*22b8*/ 	.word	0x0000fd00


	//   ....[71]....
        /*22bc*/ 	.word	0x0000fe70


	//   ....[72]....
        /*22c0*/ 	.word	0x0000fe80


	//   ....[73]....
        /*22c4*/ 	.word	0x00010f70


	//   ....[74]....
        /*22c8*/ 	.word	0x00010f90


	//   ....[75]....
        /*22cc*/ 	.word	0x00011140


	//   ....[76]....
        /*22d0*/ 	.word	0x00011150


	//   ....[77]....
        /*22d4*/ 	.word	0x00011410


	//   ....[78]....
        /*22d8*/ 	.word	0x00011a30


	//   ....[79]....
        /*22dc*/ 	.word	0x000120e0


	//   ....[80]....
        /*22e0*/ 	.word	0x00012110


	//   ....[81]....
        /*22e4*/ 	.word	0x00012130


	//   ....[82]....
        /*22e8*/ 	.word	0x00012150


	//   ....[83]....
        /*22ec*/ 	.word	0x00013ab0


	//   ....[84]....
        /*22f0*/ 	.word	0x00013b00


	//   ....[85]....
        /*22f4*/ 	.word	0x00013b20


	//   ....[86]....
        /*22f8*/ 	.word	0x00013b30


	//   ....[87]....
        /*22fc*/ 	.word	0x000153b0


	//   ....[88]....
        /*2300*/ 	.word	0x000153d0


	//   ....[89]....
        /*2304*/ 	.word	0x000153f0


	//   ....[90]....
        /*2308*/ 	.word	0x00015410


	//   ....[91]....
        /*230c*/ 	.word	0x000157d0


	//   ....[92]....
        /*2310*/ 	.word	0x000157f0


	//   ....[93]....
        /*2314*/ 	.word	0x00015a30


	//   ....[94]....
        /*2318*/ 	.word	0x00015a40


	//   ....[95]....
        /*231c*/ 	.word	0x00015c30


	//   ....[96]....
        /*2320*/ 	.word	0x00015c50


	//   ....[97]....
        /*2324*/ 	.word	0x00015e40


	//   ....[98]....
        /*2328*/ 	.word	0x00015e50


	//   ....[99]....
        /*232c*/ 	.word	0x00016230


	//   ....[100]....
        /*2330*/ 	.word	0x00016250


	//   ....[101]....
        /*2334*/ 	.word	0x00016ea0


	//   ....[102]....
        /*2338*/ 	.word	0x00016eb0


	//   ....[103]....
        /*233c*/ 	.word	0x00018330


	//   ....[104]....
        /*2340*/ 	.word	0x00018350


	//   ....[105]....
        /*2344*/ 	.word	0x000185a0


	//   ....[106]....
        /*2348*/ 	.word	0x000185b0


	//   ....[107]....
        /*234c*/ 	.word	0x000187a0


	//   ....[108]....
        /*2350*/ 	.word	0x000187c0


	//   ....[109]....
        /*2354*/ 	.word	0x000189b0


	//   ....[110]....
        /*2358*/ 	.word	0x000189c0


	//   ....[111]....
        /*235c*/ 	.word	0x00018c70


	//   ....[112]....
        /*2360*/ 	.word	0x00018c90


	//   ....[113]....
        /*2364*/ 	.word	0x00018dc0


	//   ....[114]....
        /*2368*/ 	.word	0x00018e00


	//   ....[115]....
        /*236c*/ 	.word	0x00018e30


	//   ....[116]....
        /*2370*/ 	.word	0x00018e60


	//   ....[117]....
        /*2374*/ 	.word	0x00018e90


	//   ....[118]....
        /*2378*/ 	.word	0x00018ec0


	//   ....[119]....
        /*237c*/ 	.word	0x00019020


	//   ....[120]....
        /*2380*/ 	.word	0x00019060


	//   ....[121]....
        /*2384*/ 	.word	0x00019090


	//   ....[122]....
        /*2388*/ 	.word	0x000190c0


	//   ....[123]....
        /*238c*/ 	.word	0x000190f0


	//   ....[124]....
        /*2390*/ 	.word	0x00019120


	//   ....[125]....
        /*2394*/ 	.word	0x000191b0


	//   ....[126]....
        /*2398*/ 	.word	0x00019210


	//   ....[127]....
        /*239c*/ 	.word	0x00019220


	//   ....[128]....
        /*23a0*/ 	.word	0x00019280


	//   ....[129]....
        /*23a4*/ 	.word	0x00019cf0


	//   ....[130]....
        /*23a8*/ 	.word	0x00019d50


	//   ....[131]....
        /*23ac*/ 	.word	0x00019da0


	//   ....[132]....
        /*23b0*/ 	.word	0x00019df0


	//   ....[133]....
        /*23b4*/ 	.word	0x00019e40


	//   ....[134]....
        /*23b8*/ 	.word	0x00019ed0


	//   ....[135]....
        /*23bc*/ 	.word	0x00019f20


	//   ....[136]....
        /*23c0*/ 	.word	0x00019fb0


	//   ....[137]....
        /*23c4*/ 	.word	0x0001a040


	//   ....[138]....
        /*23c8*/ 	.word	0x0001a0d0


	//   ....[139]....
        /*23cc*/ 	.word	0x0001a160


	//   ....[140]....
        /*23d0*/ 	.word	0x0001a1e0


	//   ....[141]....
        /*23d4*/ 	.word	0x0001a270


	//   ....[142]....
        /*23d8*/ 	.word	0x0001a300


	//   ....[143]....
        /*23dc*/ 	.word	0x0001a390


	//   ....[144]....
        /*23e0*/ 	.word	0x0001a410


	//   ....[145]....
        /*23e4*/ 	.word	0x0001a4a0


	//   ....[146]....
        /*23e8*/ 	.word	0x0001a530


	//   ....[147]....
        /*23ec*/ 	.word	0x0001a580


	//   ....[148]....
        /*23f0*/ 	.word	0x0001a5c0


	//   ....[149]....
        /*23f4*/ 	.word	0x0001a610


	//   ....[150]....
        /*23f8*/ 	.word	0x0001a660


	//   ....[151]....
        /*23fc*/ 	.word	0x0001a6f0


	//   ....[152]....
        /*2400*/ 	.word	0x0001a780


	//   ....[153]....
        /*2404*/ 	.word	0x0001a810


	//   ....[154]....
        /*2408*/ 	.word	0x0001a890


	//   ....[155]....
        /*240c*/ 	.word	0x0001a920


	//   ....[156]....
        /*2410*/ 	.word	0x0001a9b0


	//   ....[157]....
        /*2414*/ 	.word	0x0001aa40


	//   ....[158]....
        /*2418*/ 	.word	0x0001aac0


	//   ....[159]....
        /*241c*/ 	.word	0x0001ab50


	//   ....[160]....
        /*2420*/ 	.word	0x0001abe0


	//   ....[161]....
        /*2424*/ 	.word	0x0001ac30


	//   ....[162]....
        /*2428*/ 	.word	0x0001ac70


	//   ....[163]....
        /*242c*/ 	.word	0x0001acc0


	//   ....[164]....
        /*2430*/ 	.word	0x0001ad00


	//   ....[165]....
        /*2434*/ 	.word	0x0001ad80


	//   ....[166]....
        /*2438*/ 	.word	0x0001ae10


	//   ....[167]....
        /*243c*/ 	.word	0x0001aea0


	//   ....[168]....
        /*2440*/ 	.word	0x0001af20


	//   ....[169]....
        /*2444*/ 	.word	0x0001afb0


	//   ....[170]....
        /*2448*/ 	.word	0x0001b040


	//   ....[171]....
        /*244c*/ 	.word	0x0001b0d0


	//   ....[172]....
        /*2450*/ 	.word	0x0001b150


	//   ....[173]....
        /*2454*/ 	.word	0x0001b1a0


	//   ....[174]....
        /*2458*/ 	.word	0x0001b1e0


	//   ....[175]....
        /*245c*/ 	.word	0x0001b230


	//   ....[176]....
        /*2460*/ 	.word	0x0001b270


	//   ....[177]....
        /*2464*/ 	.word	0x0001b2f0


	//   ....[178]....
        /*2468*/ 	.word	0x0001b380


	//   ....[179]....
        /*246c*/ 	.word	0x0001b400


	//   ....[180]....
        /*2470*/ 	.word	0x0001b490


	//   ....[181]....
        /*2474*/ 	.word	0x0001b520


	//   ....[182]....
        /*2478*/ 	.word	0x0001b5b0


	//   ....[183]....
        /*247c*/ 	.word	0x0001b630


	//   ....[184]....
        /*2480*/ 	.word	0x0001b6c0


	//   ....[185]....
        /*2484*/ 	.word	0x0001b750


	//   ....[186]....
        /*2488*/ 	.word	0x0001b7a0


	//   ....[187]....
        /*248c*/ 	.word	0x0001b7e0


	//   ....[188]....
        /*2490*/ 	.word	0x0001b830


	//   ....[189]....
        /*2494*/ 	.word	0x0001b870


	//   ....[190]....
        /*2498*/ 	.word	0x0001b8c0


	//   ....[191]....
        /*249c*/ 	.word	0x0001b910


	//   ....[192]....
        /*24a0*/ 	.word	0x0001b960


	//   ....[193]....
        /*24a4*/ 	.word	0x0001b9b0


	//   ....[194]....
        /*24a8*/ 	.word	0x0001ba40


	//   ....[195]....
        /*24ac*/ 	.word	0x0001bad0


	//   ....[196]....
        /*24b0*/ 	.word	0x0001bb60


	//   ....[197]....
        /*24b4*/ 	.word	0x0001bbe0


	//   ....[198]....
        /*24b8*/ 	.word	0x0001bc70


	//   ....[199]....
        /*24bc*/ 	.word	0x0001bd00


	//   ....[200]....
        /*24c0*/ 	.word	0x0001bd90


	//   ....[201]....
        /*24c4*/ 	.word	0x0001be10


	//   ....[202]....
        /*24c8*/ 	.word	0x0001bea0


	//   ....[203]....
        /*24cc*/ 	.word	0x0001bf30


	//   ....[204]....
        /*24d0*/ 	.word	0x0001bfc0


	//   ....[205]....
        /*24d4*/ 	.word	0x0001c040


	//   ....[206]....
        /*24d8*/ 	.word	0x0001c0d0


	//   ....[207]....
        /*24dc*/ 	.word	0x0001c160


	//   ....[208]....
        /*24e0*/ 	.word	0x0001c1f0


	//   ....[209]....
        /*24e4*/ 	.word	0x0001c270


	//   ....[210]....
        /*24e8*/ 	.word	0x0001c300


	//   ....[211]....
        /*24ec*/ 	.word	0x0001c390


	//   ....[212]....
        /*24f0*/ 	.word	0x0001c420


	//   ....[213]....
        /*24f4*/ 	.word	0x0001c4a0


	//   ....[214]....
        /*24f8*/ 	.word	0x0001c530


	//   ....[215]....
        /*24fc*/ 	.word	0x0001c5c0


	//   ....[216]....
        /*2500*/ 	.word	0x0001c610


	//   ....[217]....
        /*2504*/ 	.word	0x0001c650


	//   ....[218]....
        /*2508*/ 	.word	0x0001c6a0


	//   ....[219]....
        /*250c*/ 	.word	0x0001c6f0


	//   ....[220]....
        /*2510*/ 	.word	0x0001c740


	//   ....[221]....
        /*2514*/ 	.word	0x0001c7d0


	//   ....[222]....
        /*2518*/ 	.word	0x0001c820


	//   ....[223]....
        /*251c*/ 	.word	0x0001c870


	//   ....[224]....
        /*2520*/ 	.word	0x0001c8c0


	//   ....[225]....
        /*2524*/ 	.word	0x0001c910


	//   ....[226]....
        /*2528*/ 	.word	0x0001c960


	//   ....[227]....
        /*252c*/ 	.word	0x0001c9f0


	//   ....[228]....
        /*2530*/ 	.word	0x0001ca40


	//   ....[229]....
        /*2534*/ 	.word	0x0001cad0


	//   ....[230]....
        /*2538*/ 	.word	0x0001cb50


	//   ....[231]....
        /*253c*/ 	.word	0x0001cbe0


	//----- nvinfo : EIATTR_EXIT_INSTR_OFFSETS
	.align		4
.L_534:
        /*2540*/ 	.byte	0x04, 0x1c
        /*2542*/ 	.short	(.L_536 - .L_535)


	//   ....[0]....
.L_535:
        /*2544*/ 	.word	0x000010d0


	//   ....[1]....
        /*2548*/ 	.word	0x00019cb0


	//----- nvinfo : EIATTR_MAX_THREADS
	.align		4
.L_536:
        /*254c*/ 	.byte	0x04, 0x05
        /*254e*/ 	.short	(.L_538 - .L_537)
.L_537:
        /*2550*/ 	.word	0x00000100
        /*2554*/ 	.word	0x00000001
        /*2558*/ 	.word	0x00000001


	//----- nvinfo : EIATTR_CRS_STACK_SIZE
	.align		4
.L_538:
        /*255c*/ 	.byte	0x04, 0x1e
        /*255e*/ 	.short	(.L_540 - .L_539)
.L_539:
        /*2560*/ 	.word	0x00000000
.L_540:


//--------------------- .nv.info._ZN7cutlass13device_kernelIN5flash19enable_sm80_to_sm89INS1_16FlashAttnFwdSm80INS1_25CollectiveMainloopFwdSm80ILi8ELi1ELb0EN4cute5tupleIJNS5_1CILi128EEENS7_ILi32EEENS7_ILi256EEEEEELi256ENS_10bfloat16_tEfNS_4arch4Sm80ELb0ELb1ELb1ELb1ELb1ELb1ELb1ELb1EEENS1_21CollectiveEpilogueFwdINS6_IJS8_SA_S9_EEENS6_IJNS7_ILi1EEESI_SI_EEESC_SE_Li256ELb1ELb1ELb1ELb0EEENS1_36VarlenDynamicPersistentTileSchedulerILi128ELi32ELi256ELi256ELb1ELb1ELb0ELb1ELb0ELb1EEEEEEEEEvNT_6ParamsE --------------------------
	.section	.nv.info._ZN7cutlass13device_kernelIN5flash19enable_sm80_to_sm89INS1_16FlashAttnFwdSm80INS1_25CollectiveMainloopFwdSm80ILi8ELi1ELb0EN4cute5tupleIJNS5_1CILi128EEENS7_ILi32EEENS7_ILi256EEEEEELi256ENS_10bfloat16_tEfNS_4arch4Sm80ELb0ELb1ELb1ELb1ELb1ELb1ELb1ELb1EEENS1_21CollectiveEpilogueFwdINS6_IJS8_SA_S9_EEENS6_IJNS7_ILi1EEESI_SI_EEESC_SE_Li256ELb1ELb1ELb1ELb0EEENS1_36VarlenDynamicPersistentTileSchedulerILi128ELi32ELi256ELi256ELb1ELb1ELb0ELb1ELb0ELb1EEEEEEEEEvNT_6ParamsE,"",@"SHT_CUDA_INFO"
	.sectionflags	@""
	.align	4


	//----- nvinfo : EIATTR_CUDA_API_VERSION
	.align		4
        /*0000*/ 	.byte	0x04, 0x37
        /*0002*/ 	.short	(.L_542 - .L_541)
.L_541:
        /*0004*/ 	.word	0x00000082


	//----- nvinfo : EIATTR_SW2861232_WAR
	.align		4
.L_542:
        /*0008*/ 	.byte	0x01, 0x35
	.zero		2


	//----- nvinfo : EIATTR_PARAM_CBANK
	.align		4
        /*000c*/ 	.byte	0x04, 0x0a
        /*000e*/ 	.short	(.L_544 - .L_543)
	.align		4
.L_543:
        /*0010*/ 	.word	index@(.nv.constant0._ZN7cutlass13device_kernelIN5flash19enable_sm80_to_sm89INS1_16FlashAttnFwdSm80INS1_25CollectiveMainloopFwdSm80ILi8ELi1ELb0EN4cute5tupleIJNS5_1CILi128EEENS7_ILi32EEENS7_ILi256EEEEEELi256ENS_10bfloat16_tEfNS_4arch4Sm80ELb0ELb1ELb1ELb1ELb1ELb1ELb1ELb1EEENS1_21CollectiveEpilogueFwdINS6_IJS8_SA_S9_EEENS6_IJNS7_ILi1EEESI_SI_EEESC_SE_Li256ELb1ELb1ELb1ELb0EEENS1_36VarlenDynamicPersistentTileSchedulerILi128ELi32ELi256ELi256ELb1ELb1ELb0ELb1ELb0ELb1EEEEEEEEEvNT_6ParamsE)
        /*0014*/ 	.short	0x0160
        /*0016*/ 	.short	0x0438


	//----- nvinfo : EIATTR_CBANK_PARAM_SIZE
	.align		4
.L_544:
        /*0018*/ 	.byte	0x03, 0x19
        /*001a*/ 	.short	0x0438


	//----- nvinfo : EIATTR_KPARAM_INFO
	.align		4
        /*001c*/ 	.byte	0x04, 0x17
        /*001e*/ 	.short	(.L_546 - .L_545)
.L_545:
        /*0020*/ 	.word	0x00000000
        /*0024*/ 	.short	0x0000
        /*0026*/ 	.short	0x0000
        /*0028*/ 	.byte	0x00, 0xf0, 0xe1, 0x10


	//----- nvinfo : EIATTR_MAXREG_COUNT
	.align		4
.L_546:
        /*002c*/ 	.byte	0x03, 0x1b
        /*002e*/ 	.short	0x00ff


	//----- nvinfo : EIATTR_NUM_BARRIERS
	.align		4
        /*0030*/ 	.byte	0x02, 0x4c
        /*0032*/ 	.byte	0x06
	.zero		1


	//----- nvinfo : EIATTR_ANNOTATIONS
	.align		4
        /*0034*/ 	.byte	0x04, 0x55
        /*0036*/ 	.short	(.L_548 - .L_547)


	//   ....[0]....
.L_547:
        /* <DEDUP_REMOVED lines=21> */


	//----- nvinfo : EIATTR_MERCURY_ISA_VERSION
	.align		4
.L_548:
        /*0170*/ 	.byte	0x03, 0x5f
        /*0172*/ 	.short	0x0000


	//----- nvinfo : EIATTR_INT_WARP_WIDE_INSTR_OFFSETS
	.align		4
        /*0174*/ 	.byte	0x04, 0x31
        /*0176*/ 	.short	(.L_550 - .L_549)


	//   ....[0]....
.L_549:
        /*0178*/ 	.word	0x0001bed0


	//   ....[1]....
        /*017c*/ 	.word	0x0001bf40


	//----- nvinfo : EIATTR_COOP_GROUP_MASK_REGIDS
	.align		4
.L_550:
        /*0180*/ 	.byte	0x04, 0x29
        /*0182*/ 	.short	(.L_552 - .L_551)


	//   ....[0]....
.L_551:
        /*0184*/ 	.word	0xffffffff


	//   ....[1]....
        /*0188*/ 	.word	0xffffffff


	//   ....[2]....
        /*018c*/ 	.word	0xffffffff


	//   ....[3]....
        /*0190*/ 	.word	0xffffffff


	//   ....[4]....
        /*0194*/ 	.word	0xffffffff


	//   ....[5]....
        /*0198*/ 	.word	0xffffffff


	//   ....[6]....
        /*019c*/ 	.word	0xffffffff


	//   ....[7]....
        /*01a0*/ 	.word	0xffffffff


	//   ....[8]....
        /*01a4*/ 	.word	0xffffffff


	//   ....[9]....
        /*01a8*/ 	.word	0xffffffff


	//   ....[10]....
        /*01ac*/ 	.word	0xffffffff


	//   ....[11]....
        /*01b0*/ 	.word	0xffffffff


	//   ....[12]....
        /*01b4*/ 	.word	0xffffffff


	//   ....[13]....
        /*01b8*/ 	.word	0xffffffff


	//   ....[14]....
        /*01bc*/ 	.word	0xffffffff


	//   ....[15]....
        /*01c0*/ 	.word	0xffffffff


	//   ....[16]....
        /*01c4*/ 	.word	0xffffffff


	//   ....[17]....
        /*01c8*/ 	.word	0xffffffff


	//   ....[18]....
        /*01cc*/ 	.word	0xffffffff


	//   ....[19]....
        /*01d0*/ 	.word	0xffffffff


	//   ....[20]....
        /*01d4*/ 	.word	0xffffffff


	//   ....[21]....
        /*01d8*/ 	.word	0xffffffff


	//   ....[22]....
        /*01dc*/ 	.word	0xffffffff


	//   ....[23]....
        /*01e0*/ 	.word	0xffffffff


	//   ....[24]....
        /*01e4*/ 	.word	0xffffffff


	//   ....[25]....
        /*01e8*/ 	.word	0xffffffff


	//   ....[26]....
        /*01ec*/ 	.word	0xffffffff


	//   ....[27]....
        /*01f0*/ 	.word	0xffffffff


	//   ....[28]....
        /*01f4*/ 	.word	0xffffffff


	//   ....[29]....
        /*01f8*/ 	.word	0xffffffff


	//   ....[30]....
        /*01fc*/ 	.word	0xffffffff


	//   ....[31]....
        /*0200*/ 	.word	0xffffffff


	//   ....[32]....
        /*0204*/ 	.word	0xffffffff


	//   ....[33]....
        /*0208*/ 	.word	0xffffffff


	//   ....[34]....
        /*020c*/ 	.word	0xffffffff


	//   ....[35]....
        /*0210*/ 	.word	0xffffffff


	//   ....[36]....
        /*0214*/ 	.word	0xffffffff


	//   ....[37]....
        /*0218*/ 	.word	0xffffffff


	//   ....[38]....
        /*021c*/ 	.word	0xffffffff


	//   ....[39]....
        /*0220*/ 	.word	0xffffffff


	//   ....[40]....
        /*0224*/ 	.word	0xffffffff


	//   ....[41]....
        /*0228*/ 	.word	0xffffffff


	//   ....[42]....
        /*022c*/ 	.word	0xffffffff


	//   ....[43]....
        /*0230*/ 	.word	0xffffffff


	//   ....[44]....
        /*0234*/ 	.word	0xffffffff


	//   ....[45]....
        /*0238*/ 	.word	0xffffffff


	//   ....[46]....
        /*023c*/ 	.word	0xffffffff


	//   ....[47]....
        /*0240*/ 	.word	0xffffffff


	//   ....[48]....
        /*0244*/ 	.word	0xffffffff


	//   ....[49]....
        /*0248*/ 	.word	0xffffffff


	//   ....[50]....
        /*024c*/ 	.word	0xffffffff


	//   ....[51]....
        /*0250*/ 	.word	0xffffffff


	//   ....[52]....
        /*0254*/ 	.word	0xffffffff


	//   ....[53]....
        /*0258*/ 	.word	0xffffffff


	//   ....[54]....
        /*025c*/ 	.word	0xffffffff


	//   ....[55]....
        /*0260*/ 	.word	0xffffffff


	//   ....[56]....
        /*0264*/ 	.word	0xffffffff


	//   ....[57]....
        /*0268*/ 	.word	0xffffffff


	//   ....[58]....
        /*026c*/ 	.word	0xffffffff


	//   ....[59]....
        /*0270*/ 	.word	0xffffffff


	//   ....[60]....
        /*0274*/ 	.word	0xffffffff


	//   ....[61]....
        /*0278*/ 	.word	0xffffffff


	//   ....[62]....
        /*027c*/ 	.word	0xffffffff


	//   ....[63]....
        /*0280*/ 	.word	0xffffffff


	//   ....[64]....
        /*0284*/ 	.word	0xffffffff


	//   ....[65]....
        /*0288*/ 	.word	0xffffffff


	//   ....[66]....
        /*028c*/ 	.word	0xffffffff


	//   ....[67]....
        /*0290*/ 	.word	0xffffffff


	//   ....[68]....
        /*0294*/ 	.word	0xffffffff


	//   ....[69]....
        /*0298*/ 	.word	0xffffffff


	//   ....[70]....
        /*029c*/ 	.word	0xffffffff


	//   ....[71]....
        /*02a0*/ 	.word	0xffffffff


	//   ....[72]....
        /*02a4*/ 	.word	0xffffffff


	//   ....[73]....
        /*02a8*/ 	.word	0xffffffff


	//   ....[74]....
        /*02ac*/ 	.word	0xffffffff


	//   ....[75]....
        /*02b0*/ 	.word	0xffffffff


	//   ....[76]....
        /*02b4*/ 	.word	0xffffffff


	//   ....[77]....
        /*02b8*/ 	.word	0xffffffff


	//   ....[78]....
        /*02bc*/ 	.word	0xffffffff


	//   ....[79]....
        /*02c0*/ 	.word	0xffffffff


	//   ....[80]....
        /*02c4*/ 	.word	0xffffffff


	//   ....[81]....
        /*02c8*/ 	.word	0xffffffff


	//   ....[82]....
        /*02cc*/ 	.word	0xffffffff


	//   ....[83]....
        /*02d0*/ 	.word	0xffffffff


	//   ....[84]....
        /*02d4*/ 	.word	0xffffffff


	//   ....[85]....
        /*02d8*/ 	.word	0xffffffff


	//   ....[86]....
        /*02dc*/ 	.word	0xffffffff


	//   ....[87]....
        /*02e0*/ 	.word	0xffffffff


	//   ....[88]....
        /*02e4*/ 	.word	0xffffffff


	//   ....[89]....
        /*02e8*/ 	.word	0xffffffff


	//   ....[90]....
        /*02ec*/ 	.word	0xffffffff


	//   ....[91]....
        /*02f0*/ 	.word	0xffffffff


	//   ....[92]....
        /*02f4*/ 	.word	0xffffffff


	//   ....[93]....
        /*02f8*/ 	.word	0xffffffff


	//   ....[94]....
        /*02fc*/ 	.word	0xffffffff


	//   ....[95]....
        /*0300*/ 	.word	0xffffffff


	//   ....[96]....
        /*0304*/ 	.word	0xffffffff


	//   ....[97]....
        /*0308*/ 	.word	0xffffffff


	//   ....[98]....
        /*030c*/ 	.word	0xffffffff


	//   ....[99]....
        /*0310*/ 	.word	0xffffffff


	//   ....[100]....
        /*0314*/ 	.word	0xffffffff


	//   ....[101]....
        /*0318*/ 	.word	0xffffffff


	//   ....[102]....
        /*031c*/ 	.word	0xffffffff


	//   ....[103]....
        /*0320*/ 	.word	0xffffffff


	//   ....[104]....
        /*0324*/ 	.word	0xffffffff


	//   ....[105]....
        /*0328*/ 	.word	0xffffffff


	//   ....[106]....
        /*032c*/ 	.word	0xffffffff


	//   ....[107]....
        /*0330*/ 	.word	0xffffffff


	//   ....[108]....
        /*0334*/ 	.word	0xffffffff


	//   ....[109]....
        /*0338*/ 	.word	0xffffffff


	//   ....[110]....
        /*033c*/ 	.word	0xffffffff


	//   ....[111]....
        /*0340*/ 	.word	0xffffffff


	//   ....[112]....
        /*0344*/ 	.word	0xffffffff


	//   ....[113]....
        /*0348*/ 	.word	0xffffffff


	//   ....[114]....
        /*034c*/ 	.word	0xffffffff


	//   ....[115]....
        /*0350*/ 	.word	0xffffffff


	//   ....[116]....
        /*0354*/ 	.word	0xffffffff


	//   ....[117]....
        /*0358*/ 	.word	0xffffffff


	//   ....[118]....
        /*035c*/ 	.word	0xffffffff


	//   ....[119]....
        /*0360*/ 	.word	0xffffffff


	//   ....[120]....
        /*0364*/ 	.word	0xffffffff


	//   ....[121]....
        /*0368*/ 	.word	0xffffffff


	//   ....[122]....
        /*036c*/ 	.word	0xffffffff


	//   ....[123]....
        /*0370*/ 	.word	0xffffffff


	//   ....[124]....
        /*0374*/ 	.word	0xffffffff


	//   ....[125]....
        /*0378*/ 	.word	0xffffffff


	//   ....[126]....
        /*037c*/ 	.word	0xffffffff


	//   ....[127]....
        /*0380*/ 	.word	0xffffffff


	//   ....[128]....
        /*0384*/ 	.word	0xffffffff


	//   ....[129]....
        /*0388*/ 	.word	0xffffffff


	//   ....[130]....
        /*038c*/ 	.word	0xffffffff


	//   ....[131]....
        /*0390*/ 	.word	0xffffffff


	//   ....[132]....
        /*0394*/ 	.word	0xffffffff


	//   ....[133]....
        /*0398*/ 	.word	0xffffffff


	//   ....[134]....
        /*039c*/ 	.word	0xffffffff


	//   ....[135]....
        /*03a0*/ 	.word	0xffffffff


	//   ....[136]....
        /*03a4*/ 	.word	0xffffffff


	//   ....[137]....
        /*03a8*/ 	.word	0xffffffff


	//   ....[138]....
        /*03ac*/ 	.word	0xffffffff


	//   ....[139]....
        /*03b0*/ 	.word	0xffffffff


	//   ....[140]....
        /*03b4*/ 	.word	0xffffffff


	//   ....[141]....
        /*03b8*/ 	.word	0xffffffff


	//   ....[142]....
        /*03bc*/ 	.word	0xffffffff


	//   ....[143]....
        /*03c0*/ 	.word	0xffffffff


	//   ....[144]....
        /*03c4*/ 	.word	0xffffffff


	//   ....[145]....
        /*03c8*/ 	.word	0xffffffff


	//   ....[146]....
        /*03cc*/ 	.word	0xffffffff


	//   ....[147]....
        /*03d0*/ 	.word	0xffffffff


	//   ....[148]....
        /*03d4*/ 	.word	0xffffffff


	//   ....[149]....
        /*03d8*/ 	.word	0xffffffff


	//   ....[150]....
        /*03dc*/ 	.word	0xffffffff


	//   ....[151]....
        /*03e0*/ 	.word	0xffffffff


	//   ....[152]....
        /*03e4*/ 	.word	0xffffffff


	//   ....[153]....
        /*03e8*/ 	.word	0xffffffff


	//   ....[154]....
        /*03ec*/ 	.word	0xffffffff


	//   ....[155]....
        /*03f0*/ 	.word	0xffffffff


	//   ....[156]....
        /*03f4*/ 	.word	0xffffffff


	//   ....[157]....
        /*03f8*/ 	.word	0xffffffff


	//   ....[158]....
        /*03fc*/ 	.word	0xffffffff


	//   ....[159]....
        /*0400*/ 	.word	0xffffffff


	//   ....[160]....
        /*0404*/ 	.word	0xffffffff


	//   ....[161]....
        /*0408*/ 	.word	0xffffffff


	//   ....[162]....
        /*040c*/ 	.word	0xffffffff


	//   ....[163]....
        /*0410*/ 	.word	0xffffffff


	//   ....[164]....
        /*0414*/ 	.word	0xffffffff


	//   ....[165]....
        /*0418*/ 	.word	0xffffffff


	//   ....[166]....
        /*041c*/ 	.word	0xffffffff


	//   ....[167]....
        /*0420*/ 	.word	0xffffffff


	//   ....[168]....
        /*0424*/ 	.word	0xffffffff


	//   ....[169]....
        /*0428*/ 	.word	0xffffffff


	//   ....[170]....
        /*042c*/ 	.word	0xffffffff


	//   ....[171]....
        /*0430*/ 	.word	0xffffffff


	//   ....[172]....
        /*0434*/ 	.word	0xffffffff


	//   ....[173]....
        /*0438*/ 	.word	0xffffffff


	//   ....[174]....
        /*043c*/ 	.word	0xffffffff


	//   ....[175]....
        /*0440*/ 	.word	0xffffffff


	//   ....[176]....
        /*0444*/ 	.word	0xffffffff


	//   ....[177]....
        /*0448*/ 	.word	0xffffffff


	//   ....[178]....
        /*044c*/ 	.word	0xffffffff


	//   ....[179]....
        /*0450*/ 	.word	0xffffffff


	//   ....[180]....
        /*0454*/ 	.word	0xffffffff


	//   ....[181]....
        /*0458*/ 	.word	0xffffffff


	//   ....[182]....
        /*045c*/ 	.word	0xffffffff


	//   ....[183]....
        /*0460*/ 	.word	0xffffffff


	//   ....[184]....
        /*0464*/ 	.word	0xffffffff


	//   ....[185]....
        /*0468*/ 	.word	0xffffffff


	//   ....[186]....
        /*046c*/ 	.word	0xffffffff


	//   ....[187]....
        /*0470*/ 	.word	0xffffffff


	//   ....[188]....
        /*0474*/ 	.word	0xffffffff


	//   ....[189]....
        /*0478*/ 	.word	0xffffffff


	//   ....[190]....
        /*047c*/ 	.word	0xffffffff


	//   ....[191]....
        /*0480*/ 	.word	0xffffffff


	//   ....[192]....
        /*0484*/ 	.word	0xffffffff


	//   ....[193]....
        /*0488*/ 	.word	0xffffffff


	//   ....[194]....
        /*048c*/ 	.word	0xffffffff


	//   ....[195]....
        /*0490*/ 	.word	0xffffffff


	//   ....[196]....
        /*0494*/ 	.word	0xffffffff


	//   ....[197]....
        /*0498*/ 	.word	0xffffffff


	//   ....[198]....
        /*049c*/ 	.word	0xffffffff


	//   ....[199]....
        /*04a0*/ 	.word	0xffffffff


	//   ....[200]....
        /*04a4*/ 	.word	0xffffffff


	//   ....[201]....
        /*04a8*/ 	.word	0xffffffff


	//   ....[202]....
        /*04ac*/ 	.word	0xffffffff


	//   ....[203]....
        /*04b0*/ 	.word	0xffffffff


	//   ....[204]....
        /*04b4*/ 	.word	0xffffffff


	//   ....[205]....
        /*04b8*/ 	.word	0xffffffff


	//   ....[206]....
        /*04bc*/ 	.word	0xffffffff


	//   ....[207]....
        /*04c0*/ 	.word	0xffffffff


	//   ....[208]....
        /*04c4*/ 	.word	0xffffffff


	//   ....[209]....
        /*04c8*/ 	.word	0xffffffff


	//   ....[210]....
        /*04cc*/ 	.word	0xffffffff


	//   ....[211]....
        /*04d0*/ 	.word	0xffffffff


	//   ....[212]....
        /*04d4*/ 	.word	0xffffffff


	//   ....[213]....
        /*04d8*/ 	.word	0xffffffff


	//   ....[214]....
        /*04dc*/ 	.word	0xffffffff


	//   ....[215]....
        /*04e0*/ 	.word	0xffffffff


	//   ....[216]....
        /*04e4*/ 	.word	0xffffffff


	//   ....[217]....
        /*04e8*/ 	.word	0xffffffff


	//   ....[218]....
        /*04ec*/ 	.word	0xffffffff


	//   ....[219]....
        /*04f0*/ 	.word	0xffffffff


	//   ....[220]....
        /*04f4*/ 	.word	0xffffffff


	//   ....[221]....
        /*04f8*/ 	.word	0xffffffff


	//   ....[222]....
        /*04fc*/ 	.word	0xffffffff


	//   ....[223]....
        /*0500*/ 	.word	0xffffffff


	//   ....[224]....
        /*0504*/ 	.word	0xffffffff


	//   ....[225]....
        /*0508*/ 	.word	0xffffffff


	//   ....[226]....
        /*050c*/ 	.word	0xffffffff


	//   ....[227]....
        /*0510*/ 	.word	0xffffffff


	//   ....[228]....
        /*0514*/ 	.word	0xffffffff


	//   ....[229]....
        /*0518*/ 	.word	0xffffffff


	//   ....[230]....
        /*051c*/ 	.word	0xffffffff


	//   ....[231]....
        /*0520*/ 	.word	0xffffffff


	//   ....[232]....
        /*0524*/ 	.word	0xffffffff


	//   ....[233]....
        /*0528*/ 	.word	0xffffffff


	//   ....[234]....
        /*052c*/ 	.word	0xffffffff


	//   ....[235]....
        /*0530*/ 	.word	0xffffffff


	//   ....[236]....
        /*0534*/ 	.word	0xffffffff


	//   ....[237]....
        /*0538*/ 	.word	0xffffffff


	//   ....[238]....
        /*053c*/ 	.word	0xffffffff


	//   ....[239]....
        /*0540*/ 	.word	0xffffffff


	//   ....[240]....
        /*0544*/ 	.word	0xffffffff


	//   ....[241]....
        /*0548*/ 	.word	0xffffffff


	//   ....[242]....
        /*054c*/ 	.word	0xffffffff


	//   ....[243]....
        /*0550*/ 	.word	0xffffffff


	//   ....[244]....
        /*0554*/ 	.word	0xffffffff


	//   ....[245]....
        /*0558*/ 	.word	0xffffffff


	//----- nvinfo : EIATTR_COOP_GROUP_INSTR_OFFSETS
	.align		4
.L_552:
        /*055c*/ 	.byte	0x04, 0x28
        /*055e*/ 	.short	(.L_554 - .L_553)


	//   ....[0]....
.L_553:
        /*0560*/ 	.word	0x00000050


	//   ....[1]....
        /*0564*/ 	.word	0x000001e0


	//   ....[2]....
        /*0568*/ 	.word	0x00000210


	//   ....[3]....
        /*056c*/ 	.word	0x00000240


	//   ....[4]....
        /*0570*/ 	.word	0x00000270


	//   ....[5]....
        /*0574*/ 	.word	0x000002a0


	//   ....[6]....
        /*0578*/ 	.word	0x000002d0


	//   ....[7]....
        /*057c*/ 	.word	0x00000430


	//   ....[8]....
        /*0580*/ 	.word	0x00000470


	//   ....[9]....
        /*0584*/ 	.word	0x000004a0


	//   ....[10]....
        /*0588*/ 	.word	0x000004d0


	//   ....[11]....
        /*058c*/ 	.word	0x00000500


	//   ....[12]....
        /*0590*/ 	.word	0x00000530


	//   ....[13]....
        /*0594*/ 	.word	0x000005c0


	//   ....[14]....
        /*0598*/ 	.word	0x00000600


	//   ....[15]....
        /*059c*/ 	.word	0x00000620


	//   ....[16]....
        /*05a0*/ 	.word	0x00000680


	//   ....[17]....
        /*05a4*/ 	.word	0x00003b00


	//   ....[18]....
        /*05a8*/ 	.word	0x00003b10


	//   ....[19]....
        /*05ac*/ 	.word	0x00004d30


	//   ....[20]....
        /*05b0*/ 	.word	0x00004d40


	//   ....[21]....
        /*05b4*/ 	.word	0x00005e50


	//   ....[22]....
        /*05b8*/ 	.word	0x00005e70


	//   ....[23]....
        /*05bc*/ 	.word	0x00006230


	//   ....[24]....
        /*05c0*/ 	.word	0x00006240


	//   ....[25]....
        /*05c4*/ 	.word	0x000072b0


	//   ....[26]....
        /*05c8*/ 	.word	0x000072d0


	//   ....[27]....
        /*05cc*/ 	.word	0x00007450


	//   ....[28]....
        /*05d0*/ 	.word	0x00007460


	//   ....[29]....
        /*05d4*/ 	.word	0x000075e0


	//   ....[30]....
        /*05d8*/ 	.word	0x00007600


	//   ....[31]....
        /*05dc*/ 	.word	0x00007780


	//   ....[32]....
        /*05e0*/ 	.word	0x00007790


	//   ....[33]....
        /*05e4*/ 	.word	0x00007b80


	//   ....[34]....
        /*05e8*/ 	.word	0x00007b90


	//   ....[35]....
        /*05ec*/ 	.word	0x00007f70


	//   ....[36]....
        /*05f0*/ 	.word	0x00007f90


	//   ....[37]....
        /*05f4*/ 	.word	0x00007fb0


	//   ....[38]....
        /*05f8*/ 	.word	0x00007fd0


	//   ....[39]....
        /*05fc*/ 	.word	0x000084b0


	//   ....[40]....
        /*0600*/ 	.word	0x000084f0


	//   ....[41]....
        /*0604*/ 	.word	0x00008530


	//   ....[42]....
        /*0608*/ 	.word	0x00008570


	//   ....[43]....
        /*060c*/ 	.word	0x000088c0


	//   ....[44]....
        /*0610*/ 	.word	0x00008a40


	//   ....[45]....
        /*0614*/ 	.word	0x00008a80


	//   ....[46]....
        /*0618*/ 	.word	0x00008ac0


	//   ....[47]....
        /*061c*/ 	.word	0x00008e30


	//   ....[48]....
        /*0620*/ 	.word	0x00008ea0


	//   ....[49]....
        /*0624*/ 	.word	0x00008ef0


	//   ....[50]....
        /*0628*/ 	.word	0x00008fe0


	//   ....[51]....
        /*062c*/ 	.word	0x0000c940


	//   ....[52]....
        /*0630*/ 	.word	0x0000c990


	//   ....[53]....
        /*0634*/ 	.word	0x0000c9b0


	//   ....[54]....
        /*0638*/ 	.word	0x0000c9c0


	//   ....[55]....
        /*063c*/ 	.word	0x0000cbf0


	//   ....[56]....
        /*0640*/ 	.word	0x0000cc60


	//   ....[57]....
        /*0644*/ 	.word	0x0000ccb0


	//   ....[58]....
        /*0648*/ 	.word	0x0000cd00


	//   ....[59]....
        /*064c*/ 	.word	0x0000cfd0


	//   ....[60]....
        /*0650*/ 	.word	0x0000d0b0


	//   ....[61]....
        /*0654*/ 	.word	0x0000d100


	//   ....[62]....
        /*0658*/ 	.word	0x0000d180


	//   ....[63]....
        /*065c*/ 	.word	0x0000d440


	//   ....[64]....
        /*0660*/ 	.word	0x0000d480


	//   ....[65]....
        /*0664*/ 	.word	0x0000d4d0


	//   ....[66]....
        /*0668*/ 	.word	0x0000d520


	//   ....[67]....
        /*066c*/ 	.word	0x000113b0


	//   ....[68]....
        /*0670*/ 	.word	0x000113d0


	//   ....[69]....
        /*0674*/ 	.word	0x000120d0


	//   ....[70]....
        /*0678*/ 	.word	0x000120f0


	//   ....[71]....
        /*067c*/ 	.word	0x00012330


	//   ....[72]....
        /*0680*/ 	.word	0x00012690


	//   ....[73]....
        /*0684*/ 	.word	0x00012ac0


	//   ....[74]....
        /*0688*/ 	.word	0x00012af0


	//   ....[75]....
        /*068c*/ 	.word	0x00012b00


	//   ....[76]....
        /*0690*/ 	.word	0x00012b30


	//   ....[77]....
        /*0694*/ 	.word	0x00013980


	//   ....[78]....
        /*0698*/ 	.word	0x000139a0


	//   ....[79]....
        /*069c*/ 	.word	0x000145b0


	//   ....[80]....
        /*06a0*/ 	.word	0x000145d0


	//   ....[81]....
        /*06a4*/ 	.word	0x000147f0


	//   ....[82]....
        /*06a8*/ 	.word	0x00014b80


	//   ....[83]....
        /*06ac*/ 	.word	0x00015000


	//   ....[84]....
        /*06b0*/ 	.word	0x00015030


	//   ....[85]....
        /*06b4*/ 	.word	0x00015050


	//   ....[86]....
        /*06b8*/ 	.word	0x00015070


	//   ....[87]....
        /*06bc*/ 	.word	0x00016760


	//   ....[88]....
        /*06c0*/ 	.word	0x00016780


	//   ....[89]....
        /*06c4*/ 	.word	0x000173c0


	//   ....[90]....
        /*06c8*/ 	.word	0x000173e0


	//   ....[91]....
        /*06cc*/ 	.word	0x00017660


	//   ....[92]....
        /*06d0*/ 	.word	0x00017690


	//   ....[93]....
        /*06d4*/ 	.word	0x000176b0


	//   ....[94]....
        /*06d8*/ 	.word	0x000176d0


	//   ....[95]....
        /*06dc*/ 	.word	0x00018b10


	//   ....[96]....
        /*06e0*/ 	.word	0x00018b30


	//   ....[97]....
        /*06e4*/ 	.word	0x00019720


	//   ....[98]....
        /*06e8*/ 	.word	0x00019740


	//   ....[99]....
        /*06ec*/ 	.word	0x00019920


	//   ....[100]....
        /*06f0*/ 	.word	0x00019cb0


	//   ....[101]....
        /*06f4*/ 	.word	0x0001a130


	//   ....[102]....
        /*06f8*/ 	.word	0x0001a160


	//   ....[103]....
        /*06fc*/ 	.word	0x0001a180


	//   ....[104]....
        /*0700*/ 	.word	0x0001a1a0


	//   ....[105]....
        /*0704*/ 	.word	0x0001b4c0


	//   ....[106]....
        /*0708*/ 	.word	0x0001b4f0


	//   ....[107]....
        /*070c*/ 	.word	0x0001b510


	//   ....[108]....
        /*0710*/ 	.word	0x0001b530


	//   ....[109]....
        /*0714*/ 	.word	0x0001ccb0


	//   ....[110]....
        /*0718*/ 	.word	0x0001ccd0


	//   ....[111]....
        /*071c*/ 	.word	0x0001cce0


	//   ....[112]....
        /*0720*/ 	.word	0x0001ccf0


	//   ....[113]....
        /*0724*/ 	.word	0x0001d0b0


	//   ....[114]....
        /*0728*/ 	.word	0x0001d0d0


	//   ....[115]....
        /*072c*/ 	.word	0x0001d230


	//   ....[116]....
        /*0730*/ 	.word	0x0001d240


	//   ....[117]....
        /*0734*/ 	.word	0x0001d3b0


	//   ....[118]....
        /*0738*/ 	.word	0x0001d3d0


	//   ....[119]....
        /*073c*/ 	.word	0x0001d540


	//   ....[120]....
        /*0740*/ 	.word	0x0001d550


	//   ....[121]....
        /*0744*/ 	.word	0x0001d8b0


	//   ....[122]....
        /*0748*/ 	.word	0x0001d8d0


	//   ....[123]....
        /*074c*/ 	.word	0x0001e600


	//   ....[124]....
        /*0750*/ 	.word	0x0001e610


	//   ....[125]....
        /*0754*/ 	.word	0x0001fb10


	//   ....[126]....
        /*0758*/ 	.word	0x0001fb30


	//   ....[127]....
        /*075c*/ 	.word	0x0001fca0


	//   ....[128]....
        /*0760*/ 	.word	0x0001fcb0


	//   ....[129]....
        /*0764*/ 	.word	0x0001fe20


	//   ....[130]....
        /*0768*/ 	.word	0x0001fe40


	//   ....[131]....
        /*076c*/ 	.word	0x0001ffb0


	//   ....[132]....
        /*0770*/ 	.word	0x0001ffc0


	//   ....[133]....
        /*0774*/ 	.word	0x000201d0


	//   ....[134]....
        /*0778*/ 	.word	0x000201f0


	//   ....[135]....
        /*077c*/ 	.word	0x00020310


	//   ....[136]....
        /*0780*/ 	.word	0x00020350


	//   ....[137]....
        /*0784*/ 	.word	0x00020380


	//   ....[138]....
        /*0788*/ 	.word	0x000203b0


	//   ....[139]....
        /*078c*/ 	.word	0x000203e0


	//   ....[140]....
        /*0790*/ 	.word	0x00020410


	//   ....[141]....
        /*0794*/ 	.word	0x00020570


	//   ....[142]....
        /*0798*/ 	.word	0x000205b0


	//   ....[143]....
        /*079c*/ 	.word	0x000205e0


	//   ....[144]....
        /*07a0*/ 	.word	0x00020610


	//   ....[145]....
        /*07a4*/ 	.word	0x00020640


	//   ....[146]....
        /*07a8*/ 	.word	0x00020670


	//   ....[147]....
        /*07ac*/ 	.word	0x00020700


	//   ....[148]....
        /*07b0*/ 	.word	0x00020740


	//   ....[149]....
        /*07b4*/ 	.word	0x00020750


	//   ....[150]....
        /*07b8*/ 	.word	0x000207b0


	//   ....[151]....
        /*07bc*/ 	.word	0x00021180


	//   ....[152]....
        /*07c0*/ 	.word	0x000211e0


	//   ....[153]....
        /*07c4*/ 	.word	0x00021230


	//   ....[154]....
        /*07c8*/ 	.word	0x00021280


	//   ....[155]....
        /*07cc*/ 	.word	0x000212d0


	//   ....[156]....
        /*07d0*/ 	.word	0x00021340


	//   ....[157]....
        /*07d4*/ 	.word	0x00021380


	//   ....[158]....
        /*07d8*/ 	.word	0x000213f0


	//   ....[159]....
        /*07dc*/ 	.word	0x00021460


	//   ....[160]....
        /*07e0*/ 	.word	0x000214c0


	//   ....[161]....
        /*07e4*/ 	.word	0x00021530


	//   ....[162]....
        /*07e8*/ 	.word	0x000215a0


	//   ....[163]....
        /*07ec*/ 	.word	0x00021600


	//   ....[164]....
        /*07f0*/ 	.word	0x00021660


	//   ....[165]....
        /*07f4*/ 	.word	0x000216c0


	//   ....[166]....
        /*07f8*/ 	.word	0x00021730


	//   ....[167]....
        /*07fc*/ 	.word	0x00021790


	//   ....[168]....
        /*0800*/ 	.word	0x000217f0


	//   ....[169]....
        /*0804*/ 	.word	0x00021840


	//   ....[170]....
        /*0808*/ 	.word	0x000218b0


	//   ....[171]....
        /*080c*/ 	.word	0x00021910


	//   ....[172]....
        /*0810*/ 	.word	0x00021980


	//   ....[173]....
        /*0814*/ 	.word	0x000219d0


	//   ....[174]....
        /*0818*/ 	.word	0x00021a10


	//   ....[175]....
        /*081c*/ 	.word	0x00021a60


	//   ....[176]....
        /*0820*/ 	.word	0x00021ab0


	//   ....[177]....
        /*0824*/ 	.word	0x00021b10


	//   ....[178]....
        /*0828*/ 	.word	0x00021b80


	//   ....[179]....
        /*082c*/ 	.word	0x00021bd0


	//   ....[180]....
        /*0830*/ 	.word	0x00021c40


	//   ....[181]....
        /*0834*/ 	.word	0x00021ca0


	//   ....[182]....
        /*0838*/ 	.word	0x00021d10


	//   ....[183]....
        /*083c*/ 	.word	0x00021d60


	//   ....[184]....
        /*0840*/ 	.word	0x00021da0


	//   ....[185]....
        /*0844*/ 	.word	0x00021df0


	//   ....[186]....
        /*0848*/ 	.word	0x00021e30


	//   ....[187]....
        /*084c*/ 	.word	0x00021e80


	//   ....[188]....
        /*0850*/ 	.word	0x00021ef0


	//   ....[189]....
        /*0854*/ 	.word	0x00021f40


	//   ....[190]....
        /*0858*/ 	.word	0x00021fb0


	//   ....[191]....
        /*085c*/ 	.word	0x00021ff0


	//   ....[192]....
        /*0860*/ 	.word	0x00022030


	//   ....[193]....
        /*0864*/ 	.word	0x00022080


	//   ....[194]....
        /*0868*/ 	.word	0x000220c0


	//   ....[195]....
        /*086c*/ 	.word	0x00022110


	//   ....[196]....
        /*0870*/ 	.word	0x00022160


	//   ....[197]....
        /*0874*/ 	.word	0x000221d0


	//   ....[198]....
        /*0878*/ 	.word	0x00022230


	//   ....[199]....
        /*087c*/ 	.word	0x000222a0


	//   ....[200]....
        /*0880*/ 	.word	0x000222f0


	//   ....[201]....
        /*0884*/ 	.word	0x00022330


	//   ....[202]....
        /*0888*/ 	.word	0x00022380


	//   ....[203]....
        /*088c*/ 	.word	0x000223c0


	//   ....[204]....
        /*0890*/ 	.word	0x00022410


	//   ....[205]....
        /*0894*/ 	.word	0x00022460


	//   ....[206]....
        /*0898*/ 	.word	0x000224b0


	//   ....[207]....
        /*089c*/ 	.word	0x000224f0


	//   ....[208]....
        /*08a0*/ 	.word	0x00022560


	//   ....[209]....
        /*08a4*/ 	.word	0x000225d0


	//   ....[210]....
        /*08a8*/ 	.word	0x00022630


	//   ....[211]....
        /*08ac*/ 	.word	0x00022690


	//   ....[212]....
        /*08b0*/ 	.word	0x000226f0


	//   ....[213]....
        /*08b4*/ 	.word	0x00022760


	//   ....[214]....
        /*08b8*/ 	.word	0x000227c0


	//   ....[215]....
        /*08bc*/ 	.word	0x00022820


	//   ....[216]....
        /*08c0*/ 	.word	0x00022880


	//   ....[217]....
        /*08c4*/ 	.word	0x000228f0


	//   ....[218]....
        /*08c8*/ 	.word	0x00022950


	//   ....[219]....
        /*08cc*/ 	.word	0x000229b0


	//   ....[220]....
        /*08d0*/ 	.word	0x00022a10


	//   ....[221]....
        /*08d4*/ 	.word	0x00022a80


	//   ....[222]....
        /*08d8*/ 	.word	0x00022ae0


	//   ....[223]....
        /*08dc*/ 	.word	0x00022b40


	//   ....[224]....
        /*08e0*/ 	.word	0x00022ba0


	//   ....[225]....
        /*08e4*/ 	.word	0x00022c10


	//   ....[226]....
        /*08e8*/ 	.word	0x00022c70


	//   ....[227]....
        /*08ec*/ 	.word	0x00022cd0


	//   ....[228]....
        /*08f0*/ 	.word	0x00022d30


	//   ....[229]....
        /*08f4*/ 	.word	0x00022da0


	//   ....[230]....
        /*08f8*/ 	.word	0x00022df0


	//   ....[231]....
        /*08fc*/ 	.word	0x00022e30


	//   ....[232]....
        /*0900*/ 	.word	0x00022e80


	//   ....[233]....
        /*0904*/ 	.word	0x00022ed0


	//   ....[234]....
        /*0908*/ 	.word	0x00022f20


	//   ....[235]....
        /*090c*/ 	.word	0x00022f90


	//   ....[236]....
        /*0910*/ 	.word	0x00022fd0


	//   ....[237]....
        /*0914*/ 	.word	0x00023020


	//   ....[238]....
        /*0918*/ 	.word	0x00023070


	//   ....[239]....
        /*091c*/ 	.word	0x000230c0


	//   ....[240]....
        /*0920*/ 	.word	0x00023110


	//   ....[241]....
        /*0924*/ 	.word	0x00023180


	//   ....[242]....
        /*0928*/ 	.word	0x000231c0


	//   ....[243]....
        /*092c*/ 	.word	0x00023230


	//   ....[244]....
        /*0930*/ 	.word	0x00023290


	//   ....[245]....
        /*0934*/ 	.word	0x00023300


	//----- nvinfo : EIATTR_EXIT_INSTR_OFFSETS
	.align		4
.L_554:
        /*0938*/ 	.byte	0x04, 0x1c
        /*093a*/ 	.short	(.L_556 - .L_555)


	//   ....[0]....
.L_555:
        /*093c*/ 	.word	0x00000fe0


	//   ....[1]....
        /*0940*/ 	.word	0x00021140


	//----- nvinfo : EIATTR_MAX_THREADS
	.align		4
.L_556:
        /*0944*/ 	.byte	0x04, 0x05
        /*0946*/ 	.short	(.L_558 - .L_557)
.L_557:
        /*0948*/ 	.word	0x00000100
        /*094c*/ 	.word	0x00000001
        /*0950*/ 	.word	0x00000001


	//----- nvinfo : EIATTR_CRS_STACK_SIZE
	.align		4
.L_558:
        /*0954*/ 	.byte	0x04, 0x1e
        /*0956*/ 	.short	(.L_560 - .L_559)
.L_559:
        /*0958*/ 	.word	0x00000000
.L_560:


//--------------------- .nv.info._ZN7cutlass13device_kernelIN5flash19enable_sm80_to_sm89INS1_16FlashAttnFwdSm80INS1_25CollectiveMainloopFwdSm80ILi8ELi1ELb1EN4cute5tupleIJNS5_1CILi128EEENS7_ILi64EEENS7_ILi256EEEEEELi256ENS_10bfloat16_tEfNS_4arch4Sm80ELb1ELb0ELb1ELb0ELb1ELb0ELb1ELb1EEENS1_21CollectiveEpilogueFwdINS6_IJS8_SA_S9_EEENS6_IJNS7_ILi1EEESI_SI_EEESC_SE_Li256ELb0ELb1ELb1ELb0EEENS1_30DynamicPersistentTileSchedulerILi256ELi256ELb1ELb1ELb0EEEEEEEEEvNT_6ParamsE --------------------------
	.section	.nv.info._ZN7cutlass13device_kernelIN5flash19enable_sm80_to_sm89INS1_16FlashAttnFwdSm80INS1_25CollectiveMainloopFwdSm80ILi8ELi1ELb1EN4cute5tupleIJNS5_1CILi128EEENS7_ILi64EEENS7_ILi256EEEEEELi256ENS_10bfloat16_tEfNS_4arch4Sm80ELb1ELb0ELb1ELb0ELb1ELb0ELb1ELb1EEENS1_21CollectiveEpilogueFwdINS6_IJS8_SA_S9_EEENS6_IJNS7_ILi1EEESI_SI_EEESC_SE_Li256ELb0ELb1ELb1ELb0EEENS1_30DynamicPersistentTileSchedulerILi256ELi256ELb1ELb1ELb0EEEEEEEEEvNT_6ParamsE,"",@"SHT_CUDA_INFO"
	.sectionflags	@""
	.align	4


	//----- nvinfo : EIATTR_CUDA_API_VERSION
	.align		4
        /*0000*/ 	.byte	0x04, 0x37
        /*0002*/ 	.short	(.L_562 - .L_561)
.L_561:
        /*0004*/ 	.word	0x00000082


	//----- nvinfo : EIATTR_SW2861232_WAR
	.align		4
.L_562:
        /*0008*/ 	.byte	0x01, 0x35
	.zero		2


	//----- nvinfo : EIATTR_PARAM_CBANK
	.align		4
        /*000c*/ 	.byte	0x04, 0x0a
        /*000e*/ 	.short	(.L_564 - .L_563)
	.align		4
.L_563:
        /*0010*/ 	.word	index@(.nv.constant0._ZN7cutlass13device_kernelIN5flash19enable_sm80_to_sm89INS1_16FlashAttnFwdSm80INS1_25CollectiveMainloopFwdSm80ILi8ELi1ELb1EN4cute5tupleIJNS5_1CILi128EEENS7_ILi64EEENS7_ILi256EEEEEELi256ENS_10bfloat16_tEfNS_4arch4Sm80ELb1ELb0ELb1ELb0ELb1ELb0ELb1ELb1EEENS1_21CollectiveEpilogueFwdINS6_IJS8_SA_S9_EEENS6_IJNS7_ILi1EEESI_SI_EEESC_SE_Li256ELb0ELb1ELb1ELb0EEENS1_30DynamicPersistentTileSchedulerILi256ELi256ELb1ELb1ELb0EEEEEEEEEvNT_6ParamsE)
        /*0014*/ 	.short	0x0160
        /*0016*/ 	.short	0x0428


	//----- nvinfo : EIATTR_CBANK_PARAM_SIZE
	.align		4
.L_564:
        /*0018*/ 	.byte	0x03, 0x19
        /*001a*/ 	.short	0x0428


	//----- nvinfo : EIATTR_KPARAM_INFO
	.align		4
        /*001c*/ 	.byte	0x04, 0x17
        /*001e*/ 	.short	(.L_566 - .L_565)
.L_565:
        /*0020*/ 	.word	0x00000000
        /*0024*/ 	.short	0x0000
        /*0026*/ 	.short	0x0000
        /*0028*/ 	.byte	0x00, 0xf0, 0xa1, 0x10


	//----- nvinfo : EIATTR_MAXREG_COUNT
	.align		4
.L_566:
        /*002c*/ 	.byte	0x03, 0x1b
        /*002e*/ 	.short	0x00ff


	//----- nvinfo : EIATTR_NUM_BARRIERS
	.align		4
        /*0030*/ 	.byte	0x02, 0x4c
        /*0032*/ 	.byte	0x06
	.zero		1


	//----- nvinfo : EIATTR_ANNOTATIONS
	.align		4
        /*0034*/ 	.byte	0x04, 0x55
        /*0036*/ 	.short	(.L_568 - .L_567)


	//   ....[0]....
.L_567:
        /* <DEDUP_REMOVED lines=223> */


	//----- nvinfo : EIATTR_MERCURY_ISA_VERSION
	.align		4
.L_568:
        /*0e10*/ 	.byte	0x03, 0x5f
        /*0e12*/ 	.short	0x0000


	//----- nvinfo : EIATTR_INT_WARP_WIDE_INSTR_OFFSETS
	.align		4
        /*0e14*/ 	.byte	0x04, 0x31
        /*0e16*/ 	.short	(.L_570 - .L_569)


	//   ....[0]....
.L_569:
        /*0e18*/ 	.word	0x0000faa0


	//   ....[1]....
        /*0e1c*/ 	.word	0x0000fb20


	//----- nvinfo : EIATTR_COOP_GROUP_MASK_REGIDS
	.align		4
.L_570:
        /*0e20*/ 	.byte	0x04, 0x29
        /*0e22*/ 	.short	(.L_572 - .L_571)


	//   ....[0]....
.L_571:
        /*0e24*/ 	.word	0xffffffff


	//   ....[1]....
        /*0e28*/ 	.word	0xffffffff


	//   ....[2]....
        /*0e2c*/ 	.word	0xffffffff


	//   ....[3]....
        /*0e30*/ 	.word	0xffffffff


	//   ....[4]....
        /*0e34*/ 	.word	0xffffffff


	//   ....[5]....
        /*0e38*/ 	.word	0xffffffff


	//   ....[6]....
        /*0e3c*/ 	.word	0xffffffff


	//   ....[7]....
        /*0e40*/ 	.word	0xffffffff


	//   ....[8]....
        /*0e44*/ 	.word	0xffffffff


	//   ....[9]....
        /*0e48*/ 	.word	0xffffffff


	//   ....[10]....
        /*0e4c*/ 	.word	0xffffffff


	//   ....[11]....
        /*0e50*/ 	.word	0xffffffff


	//   ....[12]....
        /*0e54*/ 	.word	0xffffffff


	//   ....[13]....
        /*0e58*/ 	.word	0xffffffff


	//   ....[14]....
        /*0e5c*/ 	.word	0xffffffff


	//   ....[15]....
        /*0e60*/ 	.word	0xffffffff


	//   ....[16]....
        /*0e64*/ 	.word	0xffffffff


	//   ....[17]....
        /*0e68*/ 	.word	0xffffffff


	//   ....[18]....
        /*0e6c*/ 	.word	0xffffffff


	//   ....[19]....
        /*0e70*/ 	.word	0xffffffff


	//   ....[20]....
        /*0e74*/ 	.word	0xffffffff


	//   ....[21]....
        /*0e78*/ 	.word	0xffffffff


	//   ....[22]....
        /*0e7c*/ 	.word	0xffffffff


	//   ....[23]....
        /*0e80*/ 	.word	0xffffffff


	//   ....[24]....
        /*0e84*/ 	.word	0xffffffff


	//   ....[25]....
        /*0e88*/ 	.word	0xffffffff


	//   ....[26]....
        /*0e8c*/ 	.word	0xffffffff


	//   ....[27]....
        /*0e90*/ 	.word	0xffffffff


	//   ....[28]....
        /*0e94*/ 	.word	0xffffffff


	//   ....[29]....
        /*0e98*/ 	.word	0xffffffff


	//   ....[30]....
        /*0e9c*/ 	.word	0xffffffff


	//   ....[31]....
        /*0ea0*/ 	.word	0xffffffff


	//   ....[32]....
        /*0ea4*/ 	.word	0xffffffff


	//   ....[33]....
        /*0ea8*/ 	.word	0xffffffff


	//   ....[34]....
        /*0eac*/ 	.word	0xffffffff


	//   ....[35]....
        /*0eb0*/ 	.word	0xffffffff


	//   ....[36]....
        /*0eb4*/ 	.word	0xffffffff


	//   ....[37]....
        /*0eb8*/ 	.word	0xffffffff


	//   ....[38]....
        /*0ebc*/ 	.word	0xffffffff


	//   ....[39]....
        /*0ec0*/ 	.word	0xffffffff


	//   ....[40]....
        /*0ec4*/ 	.word	0xffffffff


	//   ....[41]....
        /*0ec8*/ 	.word	0xffffffff


	//   ....[42]....
        /*0ecc*/ 	.word	0xffffffff


	//   ....[43]....
        /*0ed0*/ 	.word	0xffffffff


	//   ....[44]....
        /*0ed4*/ 	.word	0xffffffff


	//   ....[45]....
        /*0ed8*/ 	.word	0xffffffff


	//   ....[46]....
        /*0edc*/ 	.word	0xffffffff


	//   ....[47]....
        /*0ee0*/ 	.word	0xffffffff


	//   ....[48]....
        /*0ee4*/ 	.word	0xffffffff


	//   ....[49]....
        /*0ee8*/ 	.word	0xffffffff


	//   ....[50]....
        /*0eec*/ 	.word	0xffffffff


	//   ....[51]....
        /*0ef0*/ 	.word	0xffffffff


	//   ....[52]....
        /*0ef4*/ 	.word	0xffffffff


	//   ....[53]....
        /*0ef8*/ 	.word	0xffffffff


	//   ....[54]....
        /*0efc*/ 	.word	0xffffffff


	//   ....[55]....
        /*0f00*/ 	.word	0xffffffff


	//   ....[56]....
        /*0f04*/ 	.word	0xffffffff


	//   ....[57]....
        /*0f08*/ 	.word	0xffffffff


	//   ....[58]....
        /*0f0c*/ 	.word	0xffffffff


	//   ....[59]....
        /*0f10*/ 	.word	0xffffffff


	//   ....[60]....
        /*0f14*/ 	.word	0xffffffff


	//   ....[61]....
        /*0f18*/ 	.word	0xffffffff


	//   ....[62]....
        /*0f1c*/ 	.word	0xffffffff


	//   ....[63]....
        /*0f20*/ 	.word	0xffffffff


	//   ....[64]....
        /*0f24*/ 	.word	0xffffffff


	//   ....[65]....
        /*0f28*/ 	.word	0xffffffff


	//   ....[66]....
        /*0f2c*/ 	.word	0xffffffff


	//   ....[67]....
        /*0f30*/ 	.word	0xffffffff


	//   ....[68]....
        /*0f34*/ 	.word	0xffffffff


	//   ....[69]....
        /*0f38*/ 	.word	0xffffffff


	//   ....[70]....
        /*0f3c*/ 	.word	0xffffffff


	//   ....[71]....
        /*0f40*/ 	.word	0xffffffff


	//   ....[72]....
        /*0f44*/ 	.word	0xffffffff


	//   ....[73]....
        /*0f48*/ 	.word	0xffffffff


	//   ....[74]....
        /*0f4c*/ 	.word	0xffffffff


	//   ....[75]....
        /*0f50*/ 	.word	0xffffffff


	//   ....[76]....
        /*0f54*/ 	.word	0xffffffff


	//   ....[77]....
        /*0f58*/ 	.word	0xffffffff


	//   ....[78]....
        /*0f5c*/ 	.word	0xffffffff


	//   ....[79]....
        /*0f60*/ 	.word	0xffffffff


	//   ....[80]....
        /*0f64*/ 	.word	0xffffffff


	//   ....[81]....
        /*0f68*/ 	.word	0xffffffff


	//   ....[82]....
        /*0f6c*/ 	.word	0xffffffff


	//   ....[83]....
        /*0f70*/ 	.word	0xffffffff


	//   ....[84]....
        /*0f74*/ 	.word	0xffffffff


	//   ....[85]....
        /*0f78*/ 	.word	0xffffffff


	//   ....[86]....
        /*0f7c*/ 	.word	0xffffffff


	//   ....[87]....
        /*0f80*/ 	.word	0xffffffff


	//   ....[88]....
        /*0f84*/ 	.word	0xffffffff


	//   ....[89]....
        /*0f88*/ 	.word	0xffffffff


	//   ....[90]....
        /*0f8c*/ 	.word	0xffffffff


	//   ....[91]....
        /*0f90*/ 	.word	0xffffffff


	//   ....[92]....
        /*0f94*/ 	.word	0xffffffff


	//   ....[93]....
        /*0f98*/ 	.word	0xffffffff


	//   ....[94]....
        /*0f9c*/ 	.word	0xffffffff


	//   ....[95]....
        /*0fa0*/ 	.word	0xffffffff


	//   ....[96]....
        /*0fa4*/ 	.word	0xffffffff


	//   ....[97]....
        /*0fa8*/ 	.word	0xffffffff


	//   ....[98]....
        /*0fac*/ 	.word	0xffffffff


	//   ....[99]....
        /*0fb0*/ 	.word	0xffffffff


	//   ....[100]....
        /*0fb4*/ 	.word	0xffffffff


	//   ....[101]....
        /*0fb8*/ 	.word	0xffffffff


	//   ....[102]....
        /*0fbc*/ 	.word	0xffffffff


	//   ....[103]....
        /*0fc0*/ 	.word	0xffffffff


	//   ....[104]....
        /*0fc4*/ 	.word	0xffffffff


	//----- nvinfo : EIATTR_COOP_GROUP_INSTR_OFFSETS
	.align		4
.L_572:
        /*0fc8*/ 	.byte	0x04, 0x28
        /*0fca*/ 	.short	(.L_574 - .L_573)


	//   ....[0]....
.L_573:
        /*0fcc*/ 	.word	0x00000050


	//   ....[1]....
        /*0fd0*/ 	.word	0x00002010


	//   ....[2]....
        /*0fd4*/ 	.word	0x00002030


	//   ....[3]....
        /*0fd8*/ 	.word	0x00002060


	//   ....[4]....
        /*0fdc*/ 	.word	0x00002080


	//   ....[5]....
        /*0fe0*/ 	.word	0x00002250


	//   ....[6]....
        /*0fe4*/ 	.word	0x00002270


	//   ....[7]....
        /*0fe8*/ 	.word	0x000022b0


	//   ....[8]....
        /*0fec*/ 	.word	0x000022f0


	//   ....[9]....
        /*0ff0*/ 	.word	0x000025f0


	//   ....[10]....
        /*0ff4*/ 	.word	0x00002610


	//   ....[11]....
        /*0ff8*/ 	.word	0x00002650


	//   ....[12]....
        /*0ffc*/ 	.word	0x00002670


	//   ....[13]....
        /*1000*/ 	.word	0x00002a50


	//   ....[14]....
        /*1004*/ 	.word	0x00002b50


	//   ....[15]....
        /*1008*/ 	.word	0x00002ba0


	//   ....[16]....
        /*100c*/ 	.word	0x00002bc0


	//   ....[17]....
        /*1010*/ 	.word	0x00004320


	//   ....[18]....
        /*1014*/ 	.word	0x00004390


	//   ....[19]....
        /*1018*/ 	.word	0x00004430


	//   ....[20]....
        /*101c*/ 	.word	0x00004470


	//   ....[21]....
        /*1020*/ 	.word	0x000047e0


	//   ....[22]....
        /*1024*/ 	.word	0x00004a20


	//   ....[23]....
        /*1028*/ 	.word	0x00004e20


	//   ....[24]....
        /*102c*/ 	.word	0x00004e40


	//   ....[25]....
        /*1030*/ 	.word	0x00004e60


	//   ....[26]....
        /*1034*/ 	.word	0x00004e80


	//   ....[27]....
        /*1038*/ 	.word	0x00006b60


	//   ....[28]....
        /*103c*/ 	.word	0x00006be0


	//   ....[29]....
        /*1040*/ 	.word	0x00006ce0


	//   ....[30]....
        /*1044*/ 	.word	0x00006d10


	//   ....[31]....
        /*1048*/ 	.word	0x000084c0


	//   ....[32]....
        /*104c*/ 	.word	0x00008530


	//   ....[33]....
        /*1050*/ 	.word	0x00008640


	//   ....[34]....
        /*1054*/ 	.word	0x00008670


	//   ....[35]....
        /*1058*/ 	.word	0x00008990


	//   ....[36]....
        /*105c*/ 	.word	0x00008c40


	//   ....[37]....
        /*1060*/ 	.word	0x00008f80


	//   ....[38]....
        /*1064*/ 	.word	0x00008fa0


	//   ....[39]....
        /*1068*/ 	.word	0x000090d0


	//   ....[40]....
        /*106c*/ 	.word	0x000090f0


	//   ....[41]....
        /*1070*/ 	.word	0x0000b350


	//   ....[42]....
        /*1074*/ 	.word	0x0000b3d0


	//   ....[43]....
        /*1078*/ 	.word	0x0000b4c0


	//   ....[44]....
        /*107c*/ 	.word	0x0000b4d0


	//   ....[45]....
        /*1080*/ 	.word	0x0000cbe0


	//   ....[46]....
        /*1084*/ 	.word	0x0000cc20


	//   ....[47]....
        /*1088*/ 	.word	0x0000cd10


	//   ....[48]....
        /*108c*/ 	.word	0x0000cd40


	//   ....[49]....
        /*1090*/ 	.word	0x0000d100


	//   ....[50]....
        /*1094*/ 	.word	0x0000d120


	//   ....[51]....
        /*1098*/ 	.word	0x0000d140


	//   ....[52]....
        /*109c*/ 	.word	0x0000d160


	//   ....[53]....
        /*10a0*/ 	.word	0x0000f010


	//   ....[54]....
        /*10a4*/ 	.word	0x0000f060


	//   ....[55]....
        /*10a8*/ 	.word	0x0000f080


	//   ....[56]....
        /*10ac*/ 	.word	0x0000f0a0


	//   ....[57]....
        /*10b0*/ 	.word	0x0000fc70


	//   ....[58]....
        /*10b4*/ 	.word	0x000104a0


	//   ....[59]....
        /*10b8*/ 	.word	0x000104b0


	//   ....[60]....
        /*10bc*/ 	.word	0x000104c0


	//   ....[61]....
        /*10c0*/ 	.word	0x000104d0


	//   ....[62]....
        /*10c4*/ 	.word	0x00010600


	//   ....[63]....
        /*10c8*/ 	.word	0x00010620


	//   ....[64]....
        /*10cc*/ 	.word	0x00010e50


	//   ....[65]....
        /*10d0*/ 	.word	0x00010e60


	//   ....[66]....
        /*10d4*/ 	.word	0x000119f0


	//   ....[67]....
        /*10d8*/ 	.word	0x00011b00


	//   ....[68]....
        /*10dc*/ 	.word	0x00011b70


	//   ....[69]....
        /*10e0*/ 	.word	0x00011d80


	//   ....[70]....
        /*10e4*/ 	.word	0x00011de0


	//   ....[71]....
        /*10e8*/ 	.word	0x00011e40


	//   ....[72]....
        /*10ec*/ 	.word	0x00011ea0


	//   ....[73]....
        /*10f0*/ 	.word	0x000122e0


	//   ....[74]....
        /*10f4*/ 	.word	0x00012330


	//   ....[75]....
        /*10f8*/ 	.word	0x00012380


	//   ....[76]....
        /*10fc*/ 	.word	0x000123d0


	//   ....[77]....
        /*1100*/ 	.word	0x00012440


	//   ....[78]....
        /*1104*/ 	.word	0x000124b0


	//   ....[79]....
        /*1108*/ 	.word	0x000126d0


	//   ....[80]....
        /*110c*/ 	.word	0x00012730


	//   ....[81]....
        /*1110*/ 	.word	0x00012790


	//   ....[82]....
        /*1114*/ 	.word	0x00012800


	//   ....[83]....
        /*1118*/ 	.word	0x00012a10


	//   ....[84]....
        /*111c*/ 	.word	0x00012a70


	//   ....[85]....
        /*1120*/ 	.word	0x00012ad0


	//   ....[86]....
        /*1124*/ 	.word	0x00012b30


	//   ....[87]....
        /*1128*/ 	.word	0x00013000


	//   ....[88]....
        /*112c*/ 	.word	0x00013040


	//   ....[89]....
        /*1130*/ 	.word	0x00013090


	//   ....[90]....
        /*1134*/ 	.word	0x000130d0


	//   ....[91]....
        /*1138*/ 	.word	0x00013130


	//   ....[92]....
        /*113c*/ 	.word	0x00013190


	//   ....[93]....
        /*1140*/ 	.word	0x00013200


	//   ....[94]....
        /*1144*/ 	.word	0x00013390


	//   ....[95]....
        /*1148*/ 	.word	0x000133f0


	//   ....[96]....
        /*114c*/ 	.word	0x00013430


	//   ....[97]....
        /*1150*/ 	.word	0x00013470


	//   ....[98]....
        /*1154*/ 	.word	0x000134c0


	//   ....[99]....
        /*1158*/ 	.word	0x00013500


	//   ....[100]....
        /*115c*/ 	.word	0x00013550


	//   ....[101]....
        /*1160*/ 	.word	0x000135b0


	//   ....[102]....
        /*1164*/ 	.word	0x00013600


	//   ....[103]....
        /*1168*/ 	.word	0x00013650


	//   ....[104]....
        /*116c*/ 	.word	0x000136c0


	//----- nvinfo : EIATTR_EXIT_INSTR_OFFSETS
	.align		4
.L_574:
        /*1170*/ 	.byte	0x04, 0x1c
        /*1172*/ 	.short	(.L_576 - .L_575)


	//   ....[0]....
.L_575:
        /*1174*/ 	.word	0x000000a0


	//   ....[1]....
        /*1178*/ 	.word	0x00011ab0


	//----- nvinfo : EIATTR_MAX_THREADS
	.align		4
.L_576:
        /*117c*/ 	.byte	0x04, 0x05
        /*117e*/ 	.short	(.L_578 - .L_577)
.L_577:
        /*1180*/ 	.word	0x00000100
        /*1184*/ 	.word	0x00000001
        /*1188*/ 	.word	0x00000001


	//----- nvinfo : EIATTR_CRS_STACK_SIZE
	.align		4
.L_578:
        /*118c*/ 	.byte	0x04, 0x1e
        /*118e*/ 	.short	(.L_580 - .L_579)
.L_579:
        /*1190*/ 	.word	0x00000000
.L_580:


//--------------------- .nv.info._ZN7cutlass13device_kernelIN5flash19enable_sm80_to_sm89INS1_16FlashAttnFwdSm80INS1_25CollectiveMainloopFwdSm80ILi8ELi1ELb1EN4cute5tupleIJNS5_1CILi128EEENS7_ILi48EEENS7_ILi256EEEEEELi256ENS_10bfloat16_tEfNS_4arch4Sm80ELb1ELb0ELb1ELb1ELb1ELb0ELb1ELb1EEENS1_21CollectiveEpilogueFwdINS6_IJS8_SA_S9_EEENS6_IJNS7_ILi1EEESI_SI_EEESC_SE_Li256ELb1ELb1ELb1ELb0EEENS1_36VarlenDynamicPersistentTileSchedulerILi128ELi48ELi256ELi256ELb1ELb1ELb0ELb1ELb1ELb1EEEEEEEEEvNT_6ParamsE --------------------------
	.section	.nv.info._ZN7cutlass13device_kernelIN5flash19enable_sm80_to_sm89INS1_16FlashAttnFwdSm80INS1_25CollectiveMainloopFwdSm80ILi8ELi1ELb1EN4cute5tupleIJNS5_1CILi128EEENS7_ILi48EEENS7_ILi256EEEEEELi256ENS_10bfloat16_tEfNS_4arch4Sm80ELb1ELb0ELb1ELb1ELb1ELb0ELb1ELb1EEENS1_21CollectiveEpilogueFwdINS6_IJS8_SA_S9_EEENS6_IJNS7_ILi1EEESI_SI_EEESC_SE_Li256ELb1ELb1ELb1ELb0EEENS1_36VarlenDynamicPersistentTileSchedulerILi128ELi48ELi256ELi256ELb1ELb1ELb0ELb1ELb1ELb1EEEEEEEEEvNT_6ParamsE,"",@"SHT_CUDA_INFO"
	.sectionflags	@""
	.align	4


	//----- nvinfo : EIATTR_CUDA_API_VERSION
	.align		4
        /*0000*/ 	.byte	0x04, 0x37
        /*0002*/ 	.short	(.L_582 - .L_581)
.L_581:
        /*0004*/ 	.word	0x00000082


	//----- nvinfo : EIATTR_SW2861232_WAR
	.align		4
.L_582:
        /*0008*/ 	.byte	0x01, 0x35
	.zero		2


	//----- nvinfo : EIATTR_PARAM_CBANK
	.align		4
        /*000c*/ 	.byte	0x04, 0x0a
        /*000e*/ 	.short	(.L_584 - .L_583)
	.align		4
.L_583:
        /*0010*/ 	.word	index@(.nv.constant0._ZN7cutlass13device_kernelIN5flash19enable_sm80_to_sm89INS1_16FlashAttnFwdSm80INS1_25CollectiveMainloopFwdSm80ILi8ELi1ELb1EN4cute5tupleIJNS5_1CILi128EEENS7_ILi48EEENS7_ILi256EEEEEELi256ENS_10bfloat16_tEfNS_4arch4Sm80ELb1ELb0ELb1ELb1ELb1ELb0ELb1ELb1EEENS1_21CollectiveEpilogueFwdINS6_IJS8_SA_S9_EEENS6_IJNS7_ILi1EEESI_SI_EEESC_SE_Li256ELb1ELb1ELb1ELb0EEENS1_36VarlenDynamicPersistentTileSchedulerILi128ELi48ELi256ELi256ELb1ELb1ELb0ELb1ELb1ELb1EEEEEEEEEvNT_6ParamsE)
        /*0014*/ 	.short	0x0160
        /*0016*/ 	.short	0x0438


	//----- nvinfo : EIATTR_CBANK_PARAM_SIZE
	.align		4
.L_584:
        /*0018*/ 	.byte	0x03, 0x19
        /*001a*/ 	.short	0x0438


	//----- nvinfo : EIATTR_KPARAM_INFO
	.align		4
        /*001c*/ 	.byte	0x04, 0x17
        /*001e*/ 	.short	(.L_586 - .L_585)
.L_585:
        /*0020*/ 	.word	0x00000000
        /*0024*/ 	.short	0x0000
        /*0026*/ 	.short	0x0000
        /*0028*/ 	.byte	0x00, 0xf0, 0xe1, 0x10


	//----- nvinfo : EIATTR_MAXREG_COUNT
	.align		4
.L_586:
        /*002c*/ 	.byte	0x03, 0x1b
        /*002e*/ 	.short	0x00ff


	//----- nvinfo : EIATTR_NUM_BARRIERS
	.align		4
        /*0030*/ 	.byte	0x02, 0x4c
        /*0032*/ 	.byte	0x06
	.zero		1


	//----- nvinfo : EIATTR_ANNOTATIONS
	.align		4
        /*0034*/ 	.byte	0x04, 0x55
        /*0036*/ 	.short	(.L_588 - .L_587)


	//   ....[0]....
.L_587:
        /* <DEDUP_REMOVED lines=350> */


	//----- nvinfo : EIATTR_MERCURY_ISA_VERSION
	.align		4
.L_588:
        /*1608*/ 	.byte	0x03, 0x5f
        /*160a*/ 	.short	0x0000


	//----- nvinfo : EIATTR_INT_WARP_WIDE_INSTR_OFFSETS
	.align		4
        /*160c*/ 	.byte	0x04, 0x31
        /*160e*/ 	.short	(.L_590 - .L_589)


	//   ....[0]....
.L_589:
        /*1610*/ 	.word	0x0000ec10


	//   ....[1]....
        /*1614*/ 	.word	0x0000ec90


	//----- nvinfo : EIATTR_COOP_GROUP_MASK_REGIDS
	.align		4
.L_590:
        /*1618*/ 	.byte	0x04, 0x29
        /*161a*/ 	.short	(.L_592 - .L_591)


	//   ....[0]....
.L_591:
        /*161c*/ 	.word	0xffffffff


	//   ....[1]....
        /*1620*/ 	.word	0xffffffff


	//   ....[2]....
        /*1624*/ 	.word	0xffffffff


	//   ....[3]....
        /*1628*/ 	.word	0xffffffff


	//   ....[4]....
        /*162c*/ 	.word	0xffffffff


	//   ....[5]....
        /*1630*/ 	.word	0xffffffff


	//   ....[6]....
        /*1634*/ 	.word	0xffffffff


	//   ....[7]....
        /*1638*/ 	.word	0xffffffff


	//   ....[8]....
        /*163c*/ 	.word	0xffffffff


	//   ....[9]....
        /*1640*/ 	.word	0xffffffff


	//   ....[10]....
        /*1644*/ 	.word	0xffffffff


	//   ....[11]....
        /*1648*/ 	.word	0xffffffff


	//   ....[12]....
        /*164c*/ 	.word	0xffffffff


	//   ....[13]....
        /*1650*/ 	.word	0xffffffff


	//   ....[14]....
        /*1654*/ 	.word	0xffffffff


	//   ....[15]....
        /*1658*/ 	.word	0xffffffff


	//   ....[16]....
        /*165c*/ 	.word	0xffffffff


	//   ....[17]....
        /*1660*/ 	.word	0xffffffff


	//   ....[18]....
        /*1664*/ 	.word	0xffffffff


	//   ....[19]....
        /*1668*/ 	.word	0xffffffff


	//   ....[20]....
        /*166c*/ 	.word	0xffffffff


	//   ....[21]....
        /*1670*/ 	.word	0xffffffff


	//   ....[22]....
        /*1674*/ 	.word	0xffffffff


	//   ....[23]....
        /*1678*/ 	.word	0xffffffff


	//   ....[24]....
        /*167c*/ 	.word	0xffffffff


	//   ....[25]....
        /*1680*/ 	.word	0xffffffff


	//   ....[26]....
        /*1684*/ 	.word	0xffffffff


	//   ....[27]....
        /*1688*/ 	.word	0xffffffff


	//   ....[28]....
        /*168c*/ 	.word	0xffffffff


	//   ....[29]....
        /*1690*/ 	.word	0xffffffff


	//   ....[30]....
        /*1694*/ 	.word	0xffffffff


	//   ....[31]....
        /*1698*/ 	.word	0xffffffff


	//   ....[32]....
        /*169c*/ 	.word	0xffffffff


	//   ....[33]....
        /*16a0*/ 	.word	0xffffffff


	//   ....[34]....
        /*16a4*/ 	.word	0xffffffff


	//   ....[35]....
        /*16a8*/ 	.word	0xffffffff


	//   ....[36]....
        /*16ac*/ 	.word	0xffffffff


	//   ....[37]....
        /*16b0*/ 	.word	0xffffffff


	//   ....[38]....
        /*16b4*/ 	.word	0xffffffff


	//   ....[39]....
        /*16b8*/ 	.word	0xffffffff


	//   ....[40]....
        /*16bc*/ 	.word	0xffffffff


	//   ....[41]....
        /*16c0*/ 	.word	0xffffffff


	//   ....[42]....
        /*16c4*/ 	.word	0xffffffff


	//   ....[43]....
        /*16c8*/ 	.word	0xffffffff


	//   ....[44]....
        /*16cc*/ 	.word	0xffffffff


	//   ....[45]....
        /*16d0*/ 	.word	0xffffffff


	//   ....[46]....
        /*16d4*/ 	.word	0xffffffff


	//   ....[47]....
        /*16d8*/ 	.word	0xffffffff


	//   ....[48]....
        /*16dc*/ 	.word	0xffffffff


	//   ....[49]....
        /*16e0*/ 	.word	0xffffffff


	//   ....[50]....
        /*16e4*/ 	.word	0xffffffff


	//   ....[51]....
        /*16e8*/ 	.word	0xffffffff


	//   ....[52]....
        /*16ec*/ 	.word	0xffffffff


	//   ....[53]....
        /*16f0*/ 	.word	0xffffffff


	//   ....[54]....
        /*16f4*/ 	.word	0xffffffff


	//   ....[55]....
        /*16f8*/ 	.word	0xffffffff


	//   ....[56]....
        /*16fc*/ 	.word	0xffffffff


	//   ....[57]....
        /*1700*/ 	.word	0xffffffff


	//   ....[58]....
        /*1704*/ 	.word	0xffffffff


	//   ....[59]....
        /*1708*/ 	.word	0xffffffff


	//   ....[60]....
        /*170c*/ 	.word	0xffffffff


	//   ....[61]....
        /*1710*/ 	.word	0xffffffff


	//   ....[62]....
        /*1714*/ 	.word	0xffffffff


	//   ....[63]....
        /*1718*/ 	.word	0xffffffff


	//   ....[64]....
        /*171c*/ 	.word	0xffffffff


	//   ....[65]....
        /*1720*/ 	.word	0xffffffff


	//   ....[66]....
        /*1724*/ 	.word	0xffffffff


	//   ....[67]....
        /*1728*/ 	.word	0xffffffff


	//   ....[68]....
        /*172c*/ 	.word	0xffffffff


	//   ....[69]....
        /*1730*/ 	.word	0xffffffff


	//   ....[70]....
        /*1734*/ 	.word	0xffffffff


	//   ....[71]....
        /*1738*/ 	.word	0xffffffff


	//   ....[72]....
        /*173c*/ 	.word	0xffffffff


	//   ....[73]....
        /*1740*/ 	.word	0xffffffff


	//   ....[74]....
        /*1744*/ 	.word	0xffffffff


	//   ....[75]....
        /*1748*/ 	.word	0xffffffff


	//   ....[76]....
        /*174c*/ 	.word	0xffffffff


	//   ....[77]....
        /*1750*/ 	.word	0xffffffff


	//   ....[78]....
        /*1754*/ 	.word	0xffffffff


	//   ....[79]....
        /*1758*/ 	.word	0xffffffff


	//   ....[80]....
        /*175c*/ 	.word	0xffffffff


	//   ....[81]....
        /*1760*/ 	.word	0xffffffff


	//   ....[82]....
        /*1764*/ 	.word	0xffffffff


	//   ....[83]....
        /*1768*/ 	.word	0xffffffff


	//   ....[84]....
        /*176c*/ 	.word	0xffffffff


	//   ....[85]....
        /*1770*/ 	.word	0xffffffff


	//   ....[86]....
        /*1774*/ 	.word	0xffffffff


	//   ....[87]....
        /*1778*/ 	.word	0xffffffff


	//   ....[88]....
        /*177c*/ 	.word	0xffffffff


	//   ....[89]....
        /*1780*/ 	.word	0xffffffff


	//   ....[90]....
        /*1784*/ 	.word	0xffffffff


	//   ....[91]....
        /*1788*/ 	.word	0xffffffff


	//   ....[92]....
        /*178c*/ 	.word	0xffffffff


	//   ....[93]....
        /*1790*/ 	.word	0xffffffff


	//   ....[94]....
        /*1794*/ 	.word	0xffffffff


	//   ....[95]....
        /*1798*/ 	.word	0xffffffff


	//   ....[96]....
        /*179c*/ 	.word	0xffffffff


	//   ....[97]....
        /*17a0*/ 	.word	0xffffffff


	//   ....[98]....
        /*17a4*/ 	.word	0xffffffff


	//   ....[99]....
        /*17a8*/ 	.word	0xffffffff


	//   ....[100]....
        /*17ac*/ 	.word	0xffffffff


	//   ....[101]....
        /*17b0*/ 	.word	0xffffffff


	//   ....[102]....
        /*17b4*/ 	.word	0xffffffff


	//   ....[103]....
        /*17b8*/ 	.word	0xffffffff


	//   ....[104]....
        /*17bc*/ 	.word	0xffffffff


	//   ....[105]....
        /*17c0*/ 	.word	0xffffffff


	//   ....[106]....
        /*17c4*/ 	.word	0xffffffff


	//   ....[107]....
        /*17c8*/ 	.word	0xffffffff


	//   ....[108]....
        /*17cc*/ 	.word	0xffffffff


	//   ....[109]....
        /*17d0*/ 	.word	0xffffffff


	//   ....[110]....
        /*17d4*/ 	.word	0xffffffff


	//   ....[111]....
        /*17d8*/ 	.word	0xffffffff


	//   ....[112]....
        /*17dc*/ 	.word	0xffffffff


	//   ....[113]....
        /*17e0*/ 	.word	0xffffffff


	//   ....[114]....
        /*17e4*/ 	.word	0xffffffff


	//   ....[115]....
        /*17e8*/ 	.word	0xffffffff


	//   ....[116]....
        /*17ec*/ 	.word	0xffffffff


	//   ....[117]....
        /*17f0*/ 	.word	0xffffffff


	//   ....[118]....
        /*17f4*/ 	.word	0xffffffff


	//   ....[119]....
        /*17f8*/ 	.word	0xffffffff


	//   ....[120]....
        /*17fc*/ 	.word	0xffffffff


	//   ....[121]....
        /*1800*/ 	.word	0xffffffff


	//   ....[122]....
        /*1804*/ 	.word	0xffffffff


	//   ....[123]....
        /*1808*/ 	.word	0xffffffff


	//   ....[124]....
        /*180c*/ 	.word	0xffffffff


	//   ....[125]....
        /*1810*/ 	.word	0xffffffff


	//   ....[126]....
        /*1814*/ 	.word	0xffffffff


	//   ....[127]....
        /*1818*/ 	.word	0xffffffff


	//   ....[128]....
        /*181c*/ 	.word	0xffffffff


	//   ....[129]....
        /*1820*/ 	.word	0xffffffff


	//   ....[130]....
        /*1824*/ 	.word	0xffffffff


	//   ....[131]....
        /*1828*/ 	.word	0xffffffff


	//   ....[132]....
        /*182c*/ 	.word	0xffffffff


	//   ....[133]....
        /*1830*/ 	.word	0xffffffff


	//   ....[134]....
        /*1834*/ 	.word	0xffffffff


	//   ....[135]....
        /*1838*/ 	.word	0xffffffff


	//   ....[136]....
        /*183c*/ 	.word	0xffffffff


	//   ....[137]....
        /*1840*/ 	.word	0xffffffff


	//   ....[138]....
        /*1844*/ 	.word	0xffffffff


	//   ....[139]....
        /*1848*/ 	.word	0xffffffff


	//   ....[140]....
        /*184c*/ 	.word	0xffffffff


	//   ....[141]....
        /*1850*/ 	.word	0xffffffff


	//   ....[142]....
        /*1854*/ 	.word	0xffffffff


	//   ....[143]....
        /*1858*/ 	.word	0xffffffff


	//   ....[144]....
        /*185c*/ 	.word	0xffffffff


	//   ....[145]....
        /*1860*/ 	.word	0xffffffff


	//   ....[146]....
        /*1864*/ 	.word	0xffffffff


	//   ....[147]....
        /*1868*/ 	.word	0xffffffff


	//   ....[148]....
        /*186c*/ 	.word	0xffffffff


	//   ....[149]....
        /*1870*/ 	.word	0xffffffff


	//   ....[150]....
        /*1874*/ 	.word	0xffffffff


	//   ....[151]....
        /*1878*/ 	.word	0xffffffff


	//   ....[152]....
        /*187c*/ 	.word	0xffffffff


	//   ....[153]....
        /*1880*/ 	.word	0xffffffff


	//   ....[154]....
        /*1884*/ 	.word	0xffffffff


	//   ....[155]....
        /*1888*/ 	.word	0xffffffff


	//   ....[156]....
        /*188c*/ 	.word	0xffffffff


	//   ....[157]....
        /*1890*/ 	.word	0xffffffff


	//   ....[158]....
        /*1894*/ 	.word	0xffffffff


	//   ....[159]....
        /*1898*/ 	.word	0xffffffff


	//   ....[160]....
        /*189c*/ 	.word	0xffffffff


	//   ....[161]....
        /*18a0*/ 	.word	0xffffffff


	//   ....[162]....
        /*18a4*/ 	.word	0xffffffff


	//   ....[163]....
        /*18a8*/ 	.word	0xffffffff


	//   ....[164]....
        /*18ac*/ 	.word	0xffffffff


	//   ....[165]....
        /*18b0*/ 	.word	0xffffffff


	//   ....[166]....
        /*18b4*/ 	.word	0xffffffff


	//   ....[167]....
        /*18b8*/ 	.word	0xffffffff


	//   ....[168]....
        /*18bc*/ 	.word	0xffffffff


	//   ....[169]....
        /*18c0*/ 	.word	0xffffffff


	//   ....[170]....
        /*18c4*/ 	.word	0xffffffff


	//   ....[171]....
        /*18c8*/ 	.word	0xffffffff


	//   ....[172]....
        /*18cc*/ 	.word	0xffffffff


	//   ....[173]....
        /*18d0*/ 	.word	0xffffffff


	//   ....[174]....
        /*18d4*/ 	.word	0xffffffff


	//   ....[175]....
        /*18d8*/ 	.word	0xffffffff


	//   ....[176]....
        /*18dc*/ 	.word	0xffffffff


	//   ....[177]....
        /*18e0*/ 	.word	0xffffffff


	//   ....[178]....
        /*18e4*/ 	.word	0xffffffff


	//   ....[179]....
        /*18e8*/ 	.word	0xffffffff


	//   ....[180]....
        /*18ec*/ 	.word	0xffffffff


	//   ....[181]....
        /*18f0*/ 	.word	0xffffffff


	//   ....[182]....
        /*18f4*/ 	.word	0xffffffff


	//   ....[183]....
        /*18f8*/ 	.word	0xffffffff


	//   ....[184]....
        /*18fc*/ 	.word	0xffffffff


	//   ....[185]....
        /*1900*/ 	.word	0xffffffff


	//   ....[186]....
        /*1904*/ 	.word	0xffffffff


	//   ....[187]....
        /*1908*/ 	.word	0xffffffff


	//   ....[188]....
        /*190c*/ 	.word	0xffffffff


	//   ....[189]....
        /*1910*/ 	.word	0xffffffff


	//   ....[190]....
        /*1914*/ 	.word	0xffffffff


	//   ....[191]....
        /*1918*/ 	.word	0xffffffff


	//   ....[192]....
        /*191c*/ 	.word	0xffffffff


	//   ....[193]....
        /*1920*/ 	.word	0xffffffff


	//   ....[194]....
        /*1924*/ 	.word	0xffffffff


	//   ....[195]....
        /*1928*/ 	.word	0xffffffff


	//   ....[196]....
        /*192c*/ 	.word	0xffffffff


	//   ....[197]....
        /*1930*/ 	.word	0xffffffff


	//   ....[198]....
        /*1934*/ 	.word	0xffffffff


	//   ....[199]....
        /*1938*/ 	.word	0xffffffff


	//   ....[200]....
        /*193c*/ 	.word	0xffffffff


	//   ....[201]....
        /*1940*/ 	.word	0xffffffff


	//   ....[202]....
        /*1944*/ 	.word	0xffffffff


	//   ....[203]....
        /*1948*/ 	.word	0xffffffff


	//----- nvinfo : EIATTR_COOP_GROUP_INSTR_OFFSETS
	.align		4
.L_592:
        /*194c*/ 	.byte	0x04, 0x28
        /*194e*/ 	.short	(.L_594 - .L_593)


	//   ....[0]....
.L_593:
        /*1950*/ 	.word	0x00000050


	//   ....[1]....
        /*1954*/ 	.word	0x00000200


	//   ....[2]....
        /*1958*/ 	.word	0x00000230


	//   ....[3]....
        /*195c*/ 	.word	0x00000260


	//   ....[4]....
        /*1960*/ 	.word	0x00000290


	//   ....[5]....
        /*1964*/ 	.word	0x000002c0


	//   ....[6]....
        /*1968*/ 	.word	0x000002f0


	//   ....[7]....
        /*196c*/ 	.word	0x00000450


	//   ....[8]....
        /*1970*/ 	.word	0x00000490


	//   ....[9]....
        /*1974*/ 	.word	0x000004c0


	//   ....[10]....
        /*1978*/ 	.word	0x000004f0


	//   ....[11]....
        /*197c*/ 	.word	0x00000520


	//   ....[12]....
        /*1980*/ 	.word	0x00000550


	//   ....[13]....
        /*1984*/ 	.word	0x000005e0


	//   ....[14]....
        /*1988*/ 	.word	0x00000630


	//   ....[15]....
        /*198c*/ 	.word	0x00000650


	//   ....[16]....
        /*1990*/ 	.word	0x000006b0


	//   ....[17]....
        /*1994*/ 	.word	0x000032f0


	//   ....[18]....
        /*1998*/ 	.word	0x00003320


	//   ....[19]....
        /*199c*/ 	.word	0x00003350


	//   ....[20]....
        /*19a0*/ 	.word	0x00003370


	//   ....[21]....
        /*19a4*/ 	.word	0x00003560


	//   ....[22]....
        /*19a8*/ 	.word	0x00003580


	//   ....[23]....
        /*19ac*/ 	.word	0x00003660


	//   ....[24]....
        /*19b0*/ 	.word	0x000036b0


	//   ....[25]....
        /*19b4*/ 	.word	0x00003820


	//   ....[26]....
        /*19b8*/ 	.word	0x00003840


	//   ....[27]....
        /*19bc*/ 	.word	0x00003960


	//   ....[28]....
        /*19c0*/ 	.word	0x00003af0


	//   ....[29]....
        /*19c4*/ 	.word	0x00003d80


	//   ....[30]....
        /*19c8*/ 	.word	0x00003d90


	//   ....[31]....
        /*19cc*/ 	.word	0x00004260


	//   ....[32]....
        /*19d0*/ 	.word	0x00004270


	//   ....[33]....
        /*19d4*/ 	.word	0x00005490


	//   ....[34]....
        /*19d8*/ 	.word	0x000054b0


	//   ....[35]....
        /*19dc*/ 	.word	0x00005710


	//   ....[36]....
        /*19e0*/ 	.word	0x00005720


	//   ....[37]....
        /*19e4*/ 	.word	0x00005a40


	//   ....[38]....
        /*19e8*/ 	.word	0x00005c00


	//   ....[39]....
        /*19ec*/ 	.word	0x00005f00


	//   ....[40]....
        /*19f0*/ 	.word	0x00005f20


	//   ....[41]....
        /*19f4*/ 	.word	0x00005f50


	//   ....[42]....
        /*19f8*/ 	.word	0x00005f60


	//   ....[43]....
        /*19fc*/ 	.word	0x00007630


	//   ....[44]....
        /*1a00*/ 	.word	0x00007650


	//   ....[45]....
        /*1a04*/ 	.word	0x000078b0


	//   ....[46]....
        /*1a08*/ 	.word	0x000078c0


	//   ....[47]....
        /*1a0c*/ 	.word	0x00008990


	//   ....[48]....
        /*1a10*/ 	.word	0x000089b0


	//   ....[49]....
        /*1a14*/ 	.word	0x00008be0


	//   ....[50]....
        /*1a18*/ 	.word	0x00008bf0


	//   ....[51]....
        /*1a1c*/ 	.word	0x00008f10


	//   ....[52]....
        /*1a20*/ 	.word	0x00009100


	//   ....[53]....
        /*1a24*/ 	.word	0x00009360


	//   ....[54]....
        /*1a28*/ 	.word	0x00009380


	//   ....[55]....
        /*1a2c*/ 	.word	0x00009460


	//   ....[56]....
        /*1a30*/ 	.word	0x00009480


	//   ....[57]....
        /*1a34*/ 	.word	0x0000aff0


	//   ....[58]....
        /*1a38*/ 	.word	0x0000b0d0


	//   ....[59]....
        /*1a3c*/ 	.word	0x0000b250


	//   ....[60]....
        /*1a40*/ 	.word	0x0000b260


	//   ....[61]....
        /*1a44*/ 	.word	0x0000c310


	//   ....[62]....
        /*1a48*/ 	.word	0x0000c330


	//   ....[63]....
        /*1a4c*/ 	.word	0x0000c4e0


	//   ....[64]....
        /*1a50*/ 	.word	0x0000c4f0


	//   ....[65]....
        /*1a54*/ 	.word	0x0000c850


	//   ....[66]....
        /*1a58*/ 	.word	0x0000c880


	//   ....[67]....
        /*1a5c*/ 	.word	0x0000c8a0


	//   ....[68]....
        /*1a60*/ 	.word	0x0000c8c0


	//   ....[69]....
        /*1a64*/ 	.word	0x0000e1d0


	//   ....[70]....
        /*1a68*/ 	.word	0x0000e220


	//   ....[71]....
        /*1a6c*/ 	.word	0x0000e240


	//   ....[72]....
        /*1a70*/ 	.word	0x0000e250


	//   ....[73]....
        /*1a74*/ 	.word	0x0000fb00


	//   ....[74]....
        /*1a78*/ 	.word	0x0000fb20


	//   ....[75]....
        /*1a7c*/ 	.word	0x0000fb40


	//   ....[76]....
        /*1a80*/ 	.word	0x0000fb60


	//   ....[77]....
        /*1a84*/ 	.word	0x0000ff10


	//   ....[78]....
        /*1a88*/ 	.word	0x0000ff30


	//   ....[79]....
        /*1a8c*/ 	.word	0x00010170


	//   ....[80]....
        /*1a90*/ 	.word	0x00010180


	//   ....[81]....
        /*1a94*/ 	.word	0x00010370


	//   ....[82]....
        /*1a98*/ 	.word	0x00010390


	//   ....[83]....
        /*1a9c*/ 	.word	0x00010580


	//   ....[84]....
        /*1aa0*/ 	.word	0x00010590


	//   ....[85]....
        /*1aa4*/ 	.word	0x00010970


	//   ....[86]....
        /*1aa8*/ 	.word	0x00010990


	//   ....[87]....
        /*1aac*/ 	.word	0x000115e0


	//   ....[88]....
        /*1ab0*/ 	.word	0x000115f0


	//   ....[89]....
        /*1ab4*/ 	.word	0x00012aa0


	//   ....[90]....
        /*1ab8*/ 	.word	0x00012ac0


	//   ....[91]....
        /*1abc*/ 	.word	0x00012d10


	//   ....[92]....
        /*1ac0*/ 	.word	0x00012d20


	//   ....[93]....
        /*1ac4*/ 	.word	0x00012f10


	//   ....[94]....
        /*1ac8*/ 	.word	0x00012f30


	//   ....[95]....
        /*1acc*/ 	.word	0x00013120


	//   ....[96]....
        /*1ad0*/ 	.word	0x00013130


	//   ....[97]....
        /*1ad4*/ 	.word	0x000133e0


	//   ....[98]....
        /*1ad8*/ 	.word	0x00013400


	//   ....[99]....
        /*1adc*/ 	.word	0x00013530


	//   ....[100]....
        /*1ae0*/ 	.word	0x00013570


	//   ....[101]....
        /*1ae4*/ 	.word	0x000135a0


	//   ....[102]....
        /*1ae8*/ 	.word	0x000135d0


	//   ....[103]....
        /*1aec*/ 	.word	0x00013600


	//   ....[104]....
        /*1af0*/ 	.word	0x00013630


	//   ....[105]....
        /*1af4*/ 	.word	0x00013790


	//   ....[106]....
        /*1af8*/ 	.word	0x000137d0


	//   ....[107]....
        /*1afc*/ 	.word	0x00013800


	//   ....[108]....
        /*1b00*/ 	.word	0x00013830


	//   ....[109]....
        /*1b04*/ 	.word	0x00013860


	//   ....[110]....
        /*1b08*/ 	.word	0x00013890


	//   ....[111]....
        /*1b0c*/ 	.word	0x00013920


	//   ....[112]....
        /*1b10*/ 	.word	0x00013980


	//   ....[113]....
        /*1b14*/ 	.word	0x00013990


	//   ....[114]....
        /*1b18*/ 	.word	0x000139f0


	//   ....[115]....
        /*1b1c*/ 	.word	0x00014460


	//   ....[116]....
        /*1b20*/ 	.word	0x000144c0


	//   ....[117]....
        /*1b24*/ 	.word	0x00014510


	//   ....[118]....
        /*1b28*/ 	.word	0x00014560


	//   ....[119]....
        /*1b2c*/ 	.word	0x000145b0


	//   ....[120]....
        /*1b30*/ 	.word	0x00014620


	//   ....[121]....
        /*1b34*/ 	.word	0x00014660


	//   ....[122]....
        /*1b38*/ 	.word	0x000146d0


	//   ....[123]....
        /*1b3c*/ 	.word	0x00014740


	//   ....[124]....
        /*1b40*/ 	.word	0x000147a0


	//   ....[125]....
        /*1b44*/ 	.word	0x00014810


	//   ....[126]....
        /*1b48*/ 	.word	0x00014870


	//   ....[127]....
        /*1b4c*/ 	.word	0x000148d0


	//   ....[128]....
        /*1b50*/ 	.word	0x00014940


	//   ....[129]....
        /*1b54*/ 	.word	0x000149a0


	//   ....[130]....
        /*1b58*/ 	.word	0x00014a00


	//   ....[131]....
        /*1b5c*/ 	.word	0x00014a60


	//   ....[132]....
        /*1b60*/ 	.word	0x00014ac0


	//   ....[133]....
        /*1b64*/ 	.word	0x00014e00


	//   ....[134]....
        /*1b68*/ 	.word	0x00014e50


	//   ....[135]....
        /*1b6c*/ 	.word	0x00014ea0


	//   ....[136]....
        /*1b70*/ 	.word	0x00014ee0


	//   ....[137]....
        /*1b74*/ 	.word	0x00014f50


	//   ....[138]....
        /*1b78*/ 	.word	0x00014fc0


	//   ....[139]....
        /*1b7c*/ 	.word	0x00015020


	//   ....[140]....
        /*1b80*/ 	.word	0x00015080


	//   ....[141]....
        /*1b84*/ 	.word	0x000150e0


	//   ....[142]....
        /*1b88*/ 	.word	0x00015150


	//   ....[143]....
        /*1b8c*/ 	.word	0x000151b0


	//   ....[144]....
        /*1b90*/ 	.word	0x00015210


	//   ....[145]....
        /*1b94*/ 	.word	0x00015270


	//   ....[146]....
        /*1b98*/ 	.word	0x000152d0


	//   ....[147]....
        /*1b9c*/ 	.word	0x00015650


	//   ....[148]....
        /*1ba0*/ 	.word	0x00015690


	//   ....[149]....
        /*1ba4*/ 	.word	0x000156e0


	//   ....[150]....
        /*1ba8*/ 	.word	0x00015720


	//   ....[151]....
        /*1bac*/ 	.word	0x00015780


	//   ....[152]....
        /*1bb0*/ 	.word	0x000157e0


	//   ....[153]....
        /*1bb4*/ 	.word	0x00015840


	//   ....[154]....
        /*1bb8*/ 	.word	0x000158a0


	//   ....[155]....
        /*1bbc*/ 	.word	0x00015910


	//   ....[156]....
        /*1bc0*/ 	.word	0x00015970


	//   ....[157]....
        /*1bc4*/ 	.word	0x000159d0


	//   ....[158]....
        /*1bc8*/ 	.word	0x00015a10


	//   ....[159]....
        /*1bcc*/ 	.word	0x00015a50


	//   ....[160]....
        /*1bd0*/ 	.word	0x00015aa0


	//   ....[161]....
        /*1bd4*/ 	.word	0x00015ae0


	//   ....[162]....
        /*1bd8*/ 	.word	0x00015b30


	//   ....[163]....
        /*1bdc*/ 	.word	0x00015b80


	//   ....[164]....
        /*1be0*/ 	.word	0x00015bd0


	//   ....[165]....
        /*1be4*/ 	.word	0x00015c20


	//   ....[166]....
        /*1be8*/ 	.word	0x00015c90


	//   ....[167]....
        /*1bec*/ 	.word	0x00015d00


	//   ....[168]....
        /*1bf0*/ 	.word	0x00015d60


	//   ....[169]....
        /*1bf4*/ 	.word	0x00015dc0


	//   ....[170]....
        /*1bf8*/ 	.word	0x00015e20


	//   ....[171]....
        /*1bfc*/ 	.word	0x00015e90


	//   ....[172]....
        /*1c00*/ 	.word	0x00015ef0


	//   ....[173]....
        /*1c04*/ 	.word	0x00015f50


	//   ....[174]....
        /*1c08*/ 	.word	0x00015fb0


	//   ....[175]....
        /*1c0c*/ 	.word	0x00016020


	//   ....[176]....
        /*1c10*/ 	.word	0x00016080


	//   ....[177]....
        /*1c14*/ 	.word	0x000160e0


	//   ....[178]....
        /*1c18*/ 	.word	0x00016140


	//   ....[179]....
        /*1c1c*/ 	.word	0x000161b0


	//   ....[180]....
        /*1c20*/ 	.word	0x00016210


	//   ....[181]....
        /*1c24*/ 	.word	0x00016270


	//   ....[182]....
        /*1c28*/ 	.word	0x000162d0


	//   ....[183]....
        /*1c2c*/ 	.word	0x00016340


	//   ....[184]....
        /*1c30*/ 	.word	0x000163a0


	//   ....[185]....
        /*1c34*/ 	.word	0x00016400


	//   ....[186]....
        /*1c38*/ 	.word	0x00016460


	//   ....[187]....
        /*1c3c*/ 	.word	0x000164d0


	//   ....[188]....
        /*1c40*/ 	.word	0x00016520


	//   ....[189]....
        /*1c44*/ 	.word	0x00016560


	//   ....[190]....
        /*1c48*/ 	.word	0x000165b0


	//   ....[191]....
        /*1c4c*/ 	.word	0x00016600


	//   ....[192]....
        /*1c50*/ 	.word	0x00016650


	//   ....[193]....
        /*1c54*/ 	.word	0x000166c0


	//   ....[194]....
        /*1c58*/ 	.word	0x00016700


	//   ....[195]....
        /*1c5c*/ 	.word	0x00016750


	//   ....[196]....
        /*1c60*/ 	.word	0x000167a0


	//   ....[197]....
        /*1c64*/ 	.word	0x000167f0


	//   ....[198]....
        /*1c68*/ 	.word	0x00016840


	//   ....[199]....
        /*1c6c*/ 	.word	0x000168b0


	//   ....[200]....
        /*1c70*/ 	.word	0x000168f0


	//   ....[201]....
        /*1c74*/ 	.word	0x00016960


	//   ....[202]....
        /*1c78*/ 	.word	0x000169c0


	//   ....[203]....
        /*1c7c*/ 	.word	0x00016a30


	//----- nvinfo : EIATTR_EXIT_INSTR_OFFSETS
	.align		4
.L_594:
        /*1c80*/ 	.byte	0x04, 0x1c
        /*1c82*/ 	.short	(.L_596 - .L_595)


	//   ....[0]....
.L_595:
        /*1c84*/ 	.word	0x000010d0


	//   ....[1]....
        /*1c88*/ 	.word	0x00014420


	//----- nvinfo : EIATTR_MAX_THREADS
	.align		4
.L_596:
        /*1c8c*/ 	.byte	0x04, 0x05
        /*1c8e*/ 	.short	(.L_598 - .L_597)
.L_597:
        /*1c90*/ 	.word	0x00000100
        /*1c94*/ 	.word	0x00000001
        /*1c98*/ 	.word	0x00000001


	//----- nvinfo : EIATTR_CRS_STACK_SIZE
	.align		4
.L_598:
        /*1c9c*/ 	.byte	0x04, 0x1e
        /*1c9e*/ 	.short	(.L_600 - .L_599)
.L_599:
        /*1ca0*/ 	.word	0x00000000
.L_600:


//--------------------- .nv.info._ZN7cutlass13device_kernelIN5flash19enable_sm80_to_sm89INS1_16FlashAttnFwdSm80INS1_25CollectiveMainloopFwdSm80ILi8ELi1ELb0EN4cute5tupleIJNS5_1CILi128EEENS7_ILi32EEENS7_ILi256EEEEEELi256ENS_10bfloat16_tEfNS_4arch4Sm80ELb1ELb0ELb1ELb1ELb1ELb1ELb1ELb1EEENS1_21CollectiveEpilogueFwdINS6_IJS8_SA_S9_EEENS6_IJNS7_ILi1EEESI_SI_EEESC_SE_Li256ELb1ELb1ELb1ELb0EEENS1_36VarlenDynamicPersistentTileSchedulerILi128ELi32ELi256ELi256ELb1ELb1ELb0ELb1ELb1ELb1EEEEEEEEEvNT_6ParamsE --------------------------
	.section	.nv.info._ZN7cutlass13device_kernelIN5flash19enable_sm80_to_sm89INS1_16FlashAttnFwdSm80INS1_25CollectiveMainloopFwdSm80ILi8ELi1ELb0EN4cute5tupleIJNS5_1CILi128EEENS7_ILi32EEENS7_ILi256EEEEEELi256ENS_10bfloat16_tEfNS_4arch4Sm80ELb1ELb0ELb1ELb1ELb1ELb1ELb1ELb1EEENS1_21CollectiveEpilogueFwdINS6_IJS8_SA_S9_EEENS6_IJNS7_ILi1EEESI_SI_EEESC_SE_Li256ELb1ELb1ELb1ELb0EEENS1_36VarlenDynamicPersistentTileSchedulerILi128ELi32ELi256ELi256ELb1ELb1ELb0ELb1ELb1ELb1EEEEEEEEEvNT_6ParamsE,"",@"SHT_CUDA_INFO"
	.sectionflags	@""
	.align	4


	//----- nvinfo : EIATTR_CUDA_API_VERSION
	.align		4
        /*0000*/ 	.byte	0x04, 0x37
        /*0002*/ 	.short	(.L_602 - .L_601)
.L_601:
        /*0004*/ 	.word	0x00000082


	//----- nvinfo : EIATTR_SW2861232_WAR
	.align		4
.L_602:
        /*0008*/ 	.byte	0x01, 0x35
	.zero		2


	//----- nvinfo : EIATTR_PARAM_CBANK
	.align		4
        /*000c*/ 	.byte	0x04, 0x0a
        /*000e*/ 	.short	(.L_604 - .L_603)
	.align		4
.L_603:
        /*0010*/ 	.word	index@(.nv.constant0._ZN7cutlass13device_kernelIN5flash19enable_sm80_to_sm89INS1_16FlashAttnFwdSm80INS1_25CollectiveMainloopFwdSm80ILi8ELi1ELb0EN4cute5tupleIJNS5_1CILi128EEENS7_ILi32EEENS7_ILi256EEEEEELi256ENS_10bfloat16_tEfNS_4arch4Sm80ELb1ELb0ELb1ELb1ELb1ELb1ELb1ELb1EEENS1_21CollectiveEpilogueFwdINS6_IJS8_SA_S9_EEENS6_IJNS7_ILi1EEESI_SI_EEESC_SE_Li256ELb1ELb1ELb1ELb0EEENS1_36VarlenDynamicPersistentTileSchedulerILi128ELi32ELi256ELi256ELb1ELb1ELb0ELb1ELb1ELb1EEEEEEEEEvNT_6ParamsE)
        /*0014*/ 	.short	0x0160
        /*0016*/ 	.short	0x0438


	//----- nvinfo : EIATTR_CBANK_PARAM_SIZE
	.align		4
.L_604:
        /*0018*/ 	.byte	0x03, 0x19
        /*001a*/ 	.short	0x0438


	//----- nvinfo : EIATTR_KPARAM_INFO
	.align		4
        /*001c*/ 	.byte	0x04, 0x17
        /*001e*/ 	.short	(.L_606 - .L_605)
.L_605:
        /*0020*/ 	.word	0x00000000
        /*0024*/ 	.short	0x0000
        /*0026*/ 	.short	0x0000
        /*0028*/ 	.byte	0x00, 0xf0, 0xe1, 0x10


	//----- nvinfo : EIATTR_MAXREG_COUNT
	.align		4
.L_606:
        /*002c*/ 	.byte	0x03, 0x1b
        /*002e*/ 	.short	0x00ff


	//----- nvinfo : EIATTR_NUM_BARRIERS
	.align		4
        /*0030*/ 	.byte	0x02, 0x4c
        /*0032*/ 	.byte	0x06
	.zero		1


	//----- nvinfo : EIATTR_ANNOTATIONS
	.align		4
        /*0034*/ 	.byte	0x04, 0x55
        /*0036*/ 	.short	(.L_608 - .L_607)


	//   ....[0]....
.L_607:
        /* <DEDUP_REMOVED lines=21> */


	//----- nvinfo : EIATTR_MERCURY_ISA_VERSION
	.align		4
.L_608:
        /*0170*/ 	.byte	0x03, 0x5f
        /*0172*/ 	.short	0x0000


	//----- nvinfo : EIATTR_INT_WARP_WIDE_INSTR_OFFSETS
	.align		4
        /*0174*/ 	.byte	0x04, 0x31
        /*0176*/ 	.short	(.L_610 - .L_609)


	//   ....[0]....
.L_609:
        /*0178*/ 	.word	0x00018090


	//   ....[1]....
        /*017c*/ 	.word	0x00018100


	//----- nvinfo : EIATTR_COOP_GROUP_MASK_REGIDS
	.align		4
.L_610:
        /*0180*/ 	.byte	0x04, 0x29
        /*0182*/ 	.short	(.L_612 - .L_611)


	//   ....[0]....
.L_611:
        /*0184*/ 	.word	0xffffffff


	//   ....[1]....
        /*0188*/ 	.word	0xffffffff


	//   ....[2]....
        /*018c*/ 	.word	0xffffffff


	//   ....[3]....
        /*0190*/ 	.word	0xffffffff


	//   ....[4]....
        /*0194*/ 	.word	0xffffffff


	//   ....[5]....
        /*0198*/ 	.word	0xffffffff


	//   ....[6]....
        /*019c*/ 	.word	0xffffffff


	//   ....[7]....
        /*01a0*/ 	.word	0xffffffff


	//   ....[8]....
        /*01a4*/ 	.word	0xffffffff


	//   ....[9]....
        /*01a8*/ 	.word	0xffffffff


	//   ....[10]....
        /*01ac*/ 	.word	0xffffffff


	//   ....[11]....
        /*01b0*/ 	.word	0xffffffff


	//   ....[12]....
        /*01b4*/ 	.word	0xffffffff


	//   ....[13]....
        /*01b8*/ 	.word	0xffffffff


	//   ....[14]....
        /*01bc*/ 	.word	0xffffffff


	//   ....[15]....
        /*01c0*/ 	.word	0xffffffff


	//   ....[16]....
        /*01c4*/ 	.word	0xffffffff


	//   ....[17]....
        /*01c8*/ 	.word	0xffffffff


	//   ....[18]....
        /*01cc*/ 	.word	0xffffffff


	//   ....[19]....
        /*01d0*/ 	.word	0xffffffff


	//   ....[20]....
        /*01d4*/ 	.word	0xffffffff


	//   ....[21]....
        /*01d8*/ 	.word	0xffffffff


	//   ....[22]....
        /*01dc*/ 	.word	0xffffffff


	//   ....[23]....
        /*01e0*/ 	.word	0xffffffff


	//   ....[24]....
        /*01e4*/ 	.word	0xffffffff


	//   ....[25]....
        /*01e8*/ 	.word	0xffffffff


	//   ....[26]....
        /*01ec*/ 	.word	0xffffffff


	//   ....[27]....
        /*01f0*/ 	.word	0xffffffff


	//   ....[28]....
        /*01f4*/ 	.word	0xffffffff


	//   ....[29]....
        /*01f8*/ 	.word	0xffffffff


	//   ....[30]....
        /*01fc*/ 	.word	0xffffffff


	//   ....[31]....
        /*0200*/ 	.word	0xffffffff


	//   ....[32]....
        /*0204*/ 	.word	0xffffffff


	//   ....[33]....
        /*0208*/ 	.word	0xffffffff


	//   ....[34]....
        /*020c*/ 	.word	0xffffffff


	//   ....[35]....
        /*0210*/ 	.word	0xffffffff


	//   ....[36]....
        /*0214*/ 	.word	0xffffffff


	//   ....[37]....
        /*0218*/ 	.word	0xffffffff


	//   ....[38]....
        /*021c*/ 	.word	0xffffffff


	//   ....[39]....
        /*0220*/ 	.word	0xffffffff


	//   ....[40]....
        /*0224*/ 	.word	0xffffffff


	//   ....[41]....
        /*0228*/ 	.word	0xffffffff


	//   ....[42]....
        /*022c*/ 	.word	0xffffffff


	//   ....[43]....
        /*0230*/ 	.word	0xffffffff


	//   ....[44]....
        /*0234*/ 	.word	0xffffffff


	//   ....[45]....
        /*0238*/ 	.word	0xffffffff


	//   ....[46]....
        /*023c*/ 	.word	0xffffffff


	//   ....[47]....
        /*0240*/ 	.word	0xffffffff


	//   ....[48]....
        /*0244*/ 	.word	0xffffffff


	//   ....[49]....
        /*0248*/ 	.word	0xffffffff


	//   ....[50]....
        /*024c*/ 	.word	0xffffffff


	//   ....[51]....
        /*0250*/ 	.word	0xffffffff


	//   ....[52]....
        /*0254*/ 	.word	0xffffffff


	//   ....[53]....
        /*0258*/ 	.word	0xffffffff


	//   ....[54]....
        /*025c*/ 	.word	0xffffffff


	//   ....[55]....
        /*0260*/ 	.word	0xffffffff


	//   ....[56]....
        /*0264*/ 	.word	0xffffffff


	//   ....[57]....
        /*0268*/ 	.word	0xffffffff


	//   ....[58]....
        /*026c*/ 	.word	0xffffffff


	//   ....[59]....
        /*0270*/ 	.word	0xffffffff


	//   ....[60]....
        /*0274*/ 	.word	0xffffffff


	//   ....[61]....
        /*0278*/ 	.word	0xffffffff


	//   ....[62]....
        /*027c*/ 	.word	0xffffffff


	//   ....[63]....
        /*0280*/ 	.word	0xffffffff


	//   ....[64]....
        /*0284*/ 	.word	0xffffffff


	//   ....[65]....
        /*0288*/ 	.word	0xffffffff


	//   ....[66]....
        /*028c*/ 	.word	0xffffffff


	//   ....[67]....
        /*0290*/ 	.word	0xffffffff


	//   ....[68]....
        /*0294*/ 	.word	0xffffffff


	//   ....[69]....
        /*0298*/ 	.word	0xffffffff


	//   ....[70]....
        /*029c*/ 	.word	0xffffffff


	//   ....[71]....
        /*02a0*/ 	.word	0xffffffff


	//   ....[72]....
        /*02a4*/ 	.word	0xffffffff


	//   ....[73]....
        /*02a8*/ 	.word	0xffffffff


	//   ....[74]....
        /*02ac*/ 	.word	0xffffffff


	//   ....[75]....
        /*02b0*/ 	.word	0xffffffff


	//   ....[76]....
        /*02b4*/ 	.word	0xffffffff


	//   ....[77]....
        /*02b8*/ 	.word	0xffffffff


	//   ....[78]....
        /*02bc*/ 	.word	0xffffffff


	//   ....[79]....
        /*02c0*/ 	.word	0xffffffff


	//   ....[80]....
        /*02c4*/ 	.word	0xffffffff


	//   ....[81]....
        /*02c8*/ 	.word	0xffffffff


	//   ....[82]....
        /*02cc*/ 	.word	0xffffffff


	//   ....[83]....
        /*02d0*/ 	.word	0xffffffff


	//   ....[84]....
        /*02d4*/ 	.word	0xffffffff


	//   ....[85]....
        /*02d8*/ 	.word	0xffffffff


	//   ....[86]....
        /*02dc*/ 	.word	0xffffffff


	//   ....[87]....
        /*02e0*/ 	.word	0xffffffff


	//   ....[88]....
        /*02e4*/ 	.word	0xffffffff


	//   ....[89]....
        /*02e8*/ 	.word	0xffffffff


	//   ....[90]....
        /*02ec*/ 	.word	0xffffffff


	//   ....[91]....
        /*02f0*/ 	.word	0xffffffff


	//   ....[92]....
        /*02f4*/ 	.word	0xffffffff


	//   ....[93]....
        /*02f8*/ 	.word	0xffffffff


	//   ....[94]....
        /*02fc*/ 	.word	0xffffffff


	//   ....[95]....
        /*0300*/ 	.word	0xffffffff


	//   ....[96]....
        /*0304*/ 	.word	0xffffffff


	//   ....[97]....
        /*0308*/ 	.word	0xffffffff


	//   ....[98]....
        /*030c*/ 	.word	0xffffffff


	//   ....[99]....
        /*0310*/ 	.word	0xffffffff


	//   ....[100]....
        /*0314*/ 	.word	0xffffffff


	//   ....[101]....
        /*0318*/ 	.word	0xffffffff


	//   ....[102]....
        /*031c*/ 	.word	0xffffffff


	//   ....[103]....
        /*0320*/ 	.word	0xffffffff


	//   ....[104]....
        /*0324*/ 	.word	0xffffffff


	//   ....[105]....
        /*0328*/ 	.word	0xffffffff


	//   ....[106]....
        /*032c*/ 	.word	0xffffffff


	//   ....[107]....
        /*0330*/ 	.word	0xffffffff


	//   ....[108]....
        /*0334*/ 	.word	0xffffffff


	//   ....[109]....
        /*0338*/ 	.word	0xffffffff


	//   ....[110]....
        /*033c*/ 	.word	0xffffffff


	//   ....[111]....
        /*0340*/ 	.word	0xffffffff


	//   ....[112]....
        /*0344*/ 	.word	0xffffffff


	//   ....[113]....
        /*0348*/ 	.word	0xffffffff


	//   ....[114]....
        /*034c*/ 	.word	0xffffffff


	//   ....[115]....
        /*0350*/ 	.word	0xffffffff


	//   ....[116]....
        /*0354*/ 	.word	0xffffffff


	//   ....[117]....
        /*0358*/ 	.word	0xffffffff


	//   ....[118]....
        /*035c*/ 	.word	0xffffffff


	//   ....[119]....
        /*0360*/ 	.word	0xffffffff


	//   ....[120]....
        /*0364*/ 	.word	0xffffffff


	//   ....[121]....
        /*0368*/ 	.word	0xffffffff


	//   ....[122]....
        /*036c*/ 	.word	0xffffffff


	//   ....[123]....
        /*0370*/ 	.word	0xffffffff


	//   ....[124]....
        /*0374*/ 	.word	0xffffffff


	//   ....[125]....
        /*0378*/ 	.word	0xffffffff


	//   ....[126]....
        /*037c*/ 	.word	0xffffffff


	//   ....[127]....
        /*0380*/ 	.word	0xffffffff


	//   ....[128]....
        /*0384*/ 	.word	0xffffffff


	//   ....[129]....
        /*0388*/ 	.word	0xffffffff


	//   ....[130]....
        /*038c*/ 	.word	0xffffffff


	//   ....[131]....
        /*0390*/ 	.word	0xffffffff


	//   ....[132]....
        /*0394*/ 	.word	0xffffffff


	//   ....[133]....
        /*0398*/ 	.word	0xffffffff


	//   ....[134]....
        /*039c*/ 	.word	0xffffffff


	//   ....[135]....
        /*03a0*/ 	.word	0xffffffff


	//   ....[136]....
        /*03a4*/ 	.word	0xffffffff


	//   ....[137]....
        /*03a8*/ 	.word	0xffffffff


	//   ....[138]....
        /*03ac*/ 	.word	0xffffffff


	//   ....[139]....
        /*03b0*/ 	.word	0xffffffff


	//   ....[140]....
        /*03b4*/ 	.word	0xffffffff


	//   ....[141]....
        /*03b8*/ 	.word	0xffffffff


	//   ....[142]....
        /*03bc*/ 	.word	0xffffffff


	//   ....[143]....
        /*03c0*/ 	.word	0xffffffff


	//   ....[144]....
        /*03c4*/ 	.word	0xffffffff


	//   ....[145]....
        /*03c8*/ 	.word	0xffffffff


	//   ....[146]....
        /*03cc*/ 	.word	0xffffffff


	//   ....[147]....
        /*03d0*/ 	.word	0xffffffff


	//   ....[148]....
        /*03d4*/ 	.word	0xffffffff


	//   ....[149]....
        /*03d8*/ 	.word	0xffffffff


	//   ....[150]....
        /*03dc*/ 	.word	0xffffffff


	//   ....[151]....
        /*03e0*/ 	.word	0xffffffff


	//   ....[152]....
        /*03e4*/ 	.word	0xffffffff


	//   ....[153]....
        /*03e8*/ 	.word	0xffffffff


	//   ....[154]....
        /*03ec*/ 	.word	0xffffffff


	//   ....[155]....
        /*03f0*/ 	.word	0xffffffff


	//   ....[156]....
        /*03f4*/ 	.word	0xffffffff


	//   ....[157]....
        /*03f8*/ 	.word	0xffffffff


	//   ....[158]....
        /*03fc*/ 	.word	0xffffffff


	//   ....[159]....
        /*0400*/ 	.word	0xffffffff


	//   ....[160]....
        /*0404*/ 	.word	0xffffffff


	//   ....[161]....
        /*0408*/ 	.word	0xffffffff


	//   ....[162]....
        /*040c*/ 	.word	0xffffffff


	//   ....[163]....
        /*0410*/ 	.word	0xffffffff


	//   ....[164]....
        /*0414*/ 	.word	0xffffffff


	//   ....[165]....
        /*0418*/ 	.word	0xffffffff


	//   ....[166]....
        /*041c*/ 	.word	0xffffffff


	//   ....[167]....
        /*0420*/ 	.word	0xffffffff


	//   ....[168]....
        /*0424*/ 	.word	0xffffffff


	//   ....[169]....
        /*0428*/ 	.word	0xffffffff


	//   ....[170]....
        /*042c*/ 	.word	0xffffffff


	//   ....[171]....
        /*0430*/ 	.word	0xffffffff


	//   ....[172]....
        /*0434*/ 	.word	0xffffffff


	//   ....[173]....
        /*0438*/ 	.word	0xffffffff


	//   ....[174]....
        /*043c*/ 	.word	0xffffffff


	//   ....[175]....
        /*0440*/ 	.word	0xffffffff


	//   ....[176]....
        /*0444*/ 	.word	0xffffffff


	//   ....[177]....
        /*0448*/ 	.word	0xffffffff


	//   ....[178]....
        /*044c*/ 	.word	0xffffffff


	//   ....[179]....
        /*0450*/ 	.word	0xffffffff


	//   ....[180]....
        /*0454*/ 	.word	0xffffffff


	//   ....[181]....
        /*0458*/ 	.word	0xffffffff


	//   ....[182]....
        /*045c*/ 	.word	0xffffffff


	//   ....[183]....
        /*0460*/ 	.word	0xffffffff


	//   ....[184]....
        /*0464*/ 	.word	0xffffffff


	//   ....[185]....
        /*0468*/ 	.word	0xffffffff


	//   ....[186]....
        /*046c*/ 	.word	0xffffffff


	//   ....[187]....
        /*0470*/ 	.word	0xffffffff


	//   ....[188]....
        /*0474*/ 	.word	0xffffffff


	//   ....[189]....
        /*0478*/ 	.word	0xffffffff


	//   ....[190]....
        /*047c*/ 	.word	0xffffffff


	//   ....[191]....
        /*0480*/ 	.word	0xffffffff


	//   ....[192]....
        /*0484*/ 	.word	0xffffffff


	//   ....[193]....
        /*0488*/ 	.word	0xffffffff


	//   ....[194]....
        /*048c*/ 	.word	0xffffffff


	//   ....[195]....
        /*0490*/ 	.word	0xffffffff


	//   ....[196]....
        /*0494*/ 	.word	0xffffffff


	//   ....[197]....
        /*0498*/ 	.word	0xffffffff


	//   ....[198]....
        /*049c*/ 	.word	0xffffffff


	//   ....[199]....
        /*04a0*/ 	.word	0xffffffff


	//   ....[200]....
        /*04a4*/ 	.word	0xffffffff


	//   ....[201]....
        /*04a8*/ 	.word	0xffffffff


	//   ....[202]....
        /*04ac*/ 	.word	0xffffffff


	//   ....[203]....
        /*04b0*/ 	.word	0xffffffff


	//   ....[204]....
        /*04b4*/ 	.word	0xffffffff


	//   ....[205]....
        /*04b8*/ 	.word	0xffffffff


	//   ....[206]....
        /*04bc*/ 	.word	0xffffffff


	//   ....[207]....
        /*04c0*/ 	.word	0xffffffff


	//   ....[208]....
        /*04c4*/ 	.word	0xffffffff


	//   ....[209]....
        /*04c8*/ 	.word	0xffffffff


	//   ....[210]....
        /*04cc*/ 	.word	0xffffffff


	//   ....[211]....
        /*04d0*/ 	.word	0xffffffff


	//   ....[212]....
        /*04d4*/ 	.word	0xffffffff


	//   ....[213]....
        /*04d8*/ 	.word	0xffffffff


	//   ....[214]....
        /*04dc*/ 	.word	0xffffffff


	//   ....[215]....
        /*04e0*/ 	.word	0xffffffff


	//   ....[216]....
        /*04e4*/ 	.word	0xffffffff


	//   ....[217]....
        /*04e8*/ 	.word	0xffffffff


	//   ....[218]....
        /*04ec*/ 	.word	0xffffffff


	//   ....[219]....
        /*04f0*/ 	.word	0xffffffff


	//   ....[220]....
        /*04f4*/ 	.word	0xffffffff


	//   ....[221]....
        /*04f8*/ 	.word	0xffffffff


	//   ....[222]....
        /*04fc*/ 	.word	0xffffffff


	//   ....[223]....
        /*0500*/ 	.word	0xffffffff


	//   ....[224]....
        /*0504*/ 	.word	0xffffffff


	//   ....[225]....
        /*0508*/ 	.word	0xffffffff


	//----- nvinfo : EIATTR_COOP_GROUP_INSTR_OFFSETS
	.align		4
.L_612:
        /*050c*/ 	.byte	0x04, 0x28
        /*050e*/ 	.short	(.L_614 - .L_613)


	//   ....[0]....
.L_613:
        /*0510*/ 	.word	0x00000050


	//   ....[1]....
        /*0514*/ 	.word	0x000001e0


	//   ....[2]....
        /*0518*/ 	.word	0x00000210


	//   ....[3]....
        /*051c*/ 	.word	0x00000240


	//   ....[4]....
        /*0520*/ 	.word	0x00000270


	//   ....[5]....
        /*0524*/ 	.word	0x000002a0


	//   ....[6]....
        /*0528*/ 	.word	0x000002d0


	//   ....[7]....
        /*052c*/ 	.word	0x00000430


	//   ....[8]....
        /*0530*/ 	.word	0x00000470


	//   ....[9]....
        /*0534*/ 	.word	0x000004a0


	//   ....[10]....
        /*0538*/ 	.word	0x000004d0


	//   ....[11]....
        /*053c*/ 	.word	0x00000500


	//   ....[12]....
        /*0540*/ 	.word	0x00000530


	//   ....[13]....
        /*0544*/ 	.word	0x000005c0


	//   ....[14]....
        /*0548*/ 	.word	0x00000600


	//   ....[15]....
        /*054c*/ 	.word	0x00000620


	//   ....[16]....
        /*0550*/ 	.word	0x00000680


	//   ....[17]....
        /*0554*/ 	.word	0x00003890


	//   ....[18]....
        /*0558*/ 	.word	0x000038a0


	//   ....[19]....
        /*055c*/ 	.word	0x00004ac0


	//   ....[20]....
        /*0560*/ 	.word	0x00004ad0


	//   ....[21]....
        /*0564*/ 	.word	0x00005be0


	//   ....[22]....
        /*0568*/ 	.word	0x00005c00


	//   ....[23]....
        /*056c*/ 	.word	0x00005fc0


	//   ....[24]....
        /*0570*/ 	.word	0x00005fd0


	//   ....[25]....
        /*0574*/ 	.word	0x00006d00


	//   ....[26]....
        /*0578*/ 	.word	0x00006d20


	//   ....[27]....
        /*057c*/ 	.word	0x00006ea0


	//   ....[28]....
        /*0580*/ 	.word	0x00006eb0


	//   ....[29]....
        /*0584*/ 	.word	0x00007030


	//   ....[30]....
        /*0588*/ 	.word	0x00007050


	//   ....[31]....
        /*058c*/ 	.word	0x000071d0


	//   ....[32]....
        /*0590*/ 	.word	0x000071e0


	//   ....[33]....
        /*0594*/ 	.word	0x000075e0


	//   ....[34]....
        /*0598*/ 	.word	0x000075f0


	//   ....[35]....
        /*059c*/ 	.word	0x000079d0


	//   ....[36]....
        /*05a0*/ 	.word	0x000079f0


	//   ....[37]....
        /*05a4*/ 	.word	0x00007a10


	//   ....[38]....
        /*05a8*/ 	.word	0x00007a30


	//   ....[39]....
        /*05ac*/ 	.word	0x00007dc0


	//   ....[40]....
        /*05b0*/ 	.word	0x00007ef0


	//   ....[41]....
        /*05b4*/ 	.word	0x00007f50


	//   ....[42]....
        /*05b8*/ 	.word	0x00007f90


	//   ....[43]....
        /*05bc*/ 	.word	0x00008490


	//   ....[44]....
        /*05c0*/ 	.word	0x000084d0


	//   ....[45]....
        /*05c4*/ 	.word	0x00008510


	//   ....[46]....
        /*05c8*/ 	.word	0x00008550


	//   ....[47]....
        /*05cc*/ 	.word	0x000088a0


	//   ....[48]....
        /*05d0*/ 	.word	0x00008900


	//   ....[49]....
        /*05d4*/ 	.word	0x00008950


	//   ....[50]....
        /*05d8*/ 	.word	0x00008a50


	//   ....[51]....
        /*05dc*/ 	.word	0x0000c3b0


	//   ....[52]....
        /*05e0*/ 	.word	0x0000c400


	//   ....[53]....
        /*05e4*/ 	.word	0x0000c420


	//   ....[54]....
        /*05e8*/ 	.word	0x0000c430


	//   ....[55]....
        /*05ec*/ 	.word	0x0000c650


	//   ....[56]....
        /*05f0*/ 	.word	0x0000c6d0


	//   ....[57]....
        /*05f4*/ 	.word	0x0000c720


	//   ....[58]....
        /*05f8*/ 	.word	0x0000c790


	//   ....[59]....
        /*05fc*/ 	.word	0x0000ca40


	//   ....[60]....
        /*0600*/ 	.word	0x0000cbe0


	//   ....[61]....
        /*0604*/ 	.word	0x0000cc20


	//   ....[62]....
        /*0608*/ 	.word	0x0000cc60


	//   ....[63]....
        /*060c*/ 	.word	0x0000cef0


	//   ....[64]....
        /*0610*/ 	.word	0x0000cf60


	//   ....[65]....
        /*0614*/ 	.word	0x0000cfb0


	//   ....[66]....
        /*0618*/ 	.word	0x0000cff0


	//   ....[67]....
        /*061c*/ 	.word	0x00010e60


	//   ....[68]....
        /*0620*/ 	.word	0x00010e80


	//   ....[69]....
        /*0624*/ 	.word	0x00011b70


	//   ....[70]....
        /*0628*/ 	.word	0x00011b90


	//   ....[71]....
        /*062c*/ 	.word	0x00011db0


	//   ....[72]....
        /*0630*/ 	.word	0x00011ef0


	//   ....[73]....
        /*0634*/ 	.word	0x000120f0


	//   ....[74]....
        /*0638*/ 	.word	0x00012110


	//   ....[75]....
        /*063c*/ 	.word	0x00012130


	//   ....[76]....
        /*0640*/ 	.word	0x00012150


	//   ....[77]....
        /*0644*/ 	.word	0x00012e10


	//   ....[78]....
        /*0648*/ 	.word	0x00012e30


	//   ....[79]....
        /*064c*/ 	.word	0x00013a70


	//   ....[80]....
        /*0650*/ 	.word	0x00013a90


	//   ....[81]....
        /*0654*/ 	.word	0x00013cb0


	//   ....[82]....
        /*0658*/ 	.word	0x00013de0


	//   ....[83]....
        /*065c*/ 	.word	0x00013f80


	//   ....[84]....
        /*0660*/ 	.word	0x00013fa0


	//   ....[85]....
        /*0664*/ 	.word	0x00014040


	//   ....[86]....
        /*0668*/ 	.word	0x00014060


	//   ....[87]....
        /*066c*/ 	.word	0x00015500


	//   ....[88]....
        /*0670*/ 	.word	0x00015520


	//   ....[89]....
        /*0674*/ 	.word	0x00016110


	//   ....[90]....
        /*0678*/ 	.word	0x00016130


	//   ....[91]....
        /*067c*/ 	.word	0x00016360


	//   ....[92]....
        /*0680*/ 	.word	0x00016380


	//   ....[93]....
        /*0684*/ 	.word	0x000163a0


	//   ....[94]....
        /*0688*/ 	.word	0x000163c0


	//   ....[95]....
        /*068c*/ 	.word	0x00017680


	//   ....[96]....
        /*0690*/ 	.word	0x000176b0


	//   ....[97]....
        /*0694*/ 	.word	0x000176d0


	//   ....[98]....
        /*0698*/ 	.word	0x000176f0


	//   ....[99]....
        /*069c*/ 	.word	0x00018e70


	//   ....[100]....
        /*06a0*/ 	.word	0x00018e90


	//   ....[101]....
        /*06a4*/ 	.word	0x00018ea0


	//   ....[102]....
        /*06a8*/ 	.word	0x00018eb0


	//   ....[103]....
        /*06ac*/ 	.word	0x00019270


	//   ....[104]....
        /*06b0*/ 	.word	0x00019290


	//   ....[105]....
        /*06b4*/ 	.word	0x000193f0


	//   ....[106]....
        /*06b8*/ 	.word	0x00019400


	//   ....[107]....
        /*06bc*/ 	.word	0x00019570


	//   ....[108]....
        /*06c0*/ 	.word	0x00019590


	//   ....[109]....
        /*06c4*/ 	.word	0x00019700


	//   ....[110]....
        /*06c8*/ 	.word	0x00019710


	//   ....[111]....
        /*06cc*/ 	.word	0x00019a70


	//   ....[112]....
        /*06d0*/ 	.word	0x00019a90


	//   ....[113]....
        /*06d4*/ 	.word	0x0001a820


	//   ....[114]....
        /*06d8*/ 	.word	0x0001a830


	//   ....[115]....
        /*06dc*/ 	.word	0x0001bd90


	//   ....[116]....
        /*06e0*/ 	.word	0x0001bdb0


	//   ....[117]....
        /*06e4*/ 	.word	0x0001bf20


	//   ....[118]....
        /*06e8*/ 	.word	0x0001bf30


	//   ....[119]....
        /*06ec*/ 	.word	0x0001c0a0


	//   ....[120]....
        /*06f0*/ 	.word	0x0001c0c0


	//   ....[121]....
        /*06f4*/ 	.word	0x0001c230


	//   ....[122]....
        /*06f8*/ 	.word	0x0001c240


	//   ....[123]....
        /*06fc*/ 	.word	0x0001c450


	//   ....[124]....
        /*0700*/ 	.word	0x0001c470


	//   ....[125]....
        /*0704*/ 	.word	0x0001c590


	//   ....[126]....
        /*0708*/ 	.word	0x0001c5d0


	//   ....[127]....
        /*070c*/ 	.word	0x0001c600


	//   ....[128]....
        /*0710*/ 	.word	0x0001c630


	//   ....[129]....
        /*0714*/ 	.word	0x0001c660


	//   ....[130]....
        /*0718*/ 	.word	0x0001c690


	//   ....[131]....
        /*071c*/ 	.word	0x0001c7f0


	//   ....[132]....
        /*0720*/ 	.word	0x0001c830


	//   ....[133]....
        /*0724*/ 	.word	0x0001c860


	//   ....[134]....
        /*0728*/ 	.word	0x0001c890


	//   ....[135]....
        /*072c*/ 	.word	0x0001c8c0


	//   ....[136]....
        /*0730*/ 	.word	0x0001c8f0


	//   ....[137]....
        /*0734*/ 	.word	0x0001c980


	//   ....[138]....
        /*0738*/ 	.word	0x0001c9c0


	//   ....[139]....
        /*073c*/ 	.word	0x0001c9d0


	//   ....[140]....
        /*0740*/ 	.word	0x0001ca30


	//   ....[141]....
        /*0744*/ 	.word	0x0001d400


	//   ....[142]....
        /*0748*/ 	.word	0x0001d460


	//   ....[143]....
        /*074c*/ 	.word	0x0001d4b0


	//   ....[144]....
        /*0750*/ 	.word	0x0001d500


	//   ....[145]....
        /*0754*/ 	.word	0x0001d550


	//   ....[146]....
        /*0758*/ 	.word	0x0001d5c0


	//   ....[147]....
        /*075c*/ 	.word	0x0001d600


	//   ....[148]....
        /*0760*/ 	.word	0x0001d670


	//   ....[149]....
        /*0764*/ 	.word	0x0001d6e0


	//   ....[150]....
        /*0768*/ 	.word	0x0001d740


	//   ....[151]....
        /*076c*/ 	.word	0x0001d7b0


	//   ....[152]....
        /*0770*/ 	.word	0x0001d820


	//   ....[153]....
        /*0774*/ 	.word	0x0001d880


	//   ....[154]....
        /*0778*/ 	.word	0x0001d8e0


	//   ....[155]....
        /*077c*/ 	.word	0x0001d940


	//   ....[156]....
        /*0780*/ 	.word	0x0001d9b0


	//   ....[157]....
        /*0784*/ 	.word	0x0001da10


	//   ....[158]....
        /*0788*/ 	.word	0x0001da70


	//   ....[159]....
        /*078c*/ 	.word	0x0001dac0


	//   ....[160]....
        /*0790*/ 	.word	0x0001db30


	//   ....[161]....
        /*0794*/ 	.word	0x0001db90


	//   ....[162]....
        /*0798*/ 	.word	0x0001dbf0


	//   ....[163]....
        /*079c*/ 	.word	0x0001de30


	//   ....[164]....
        /*07a0*/ 	.word	0x0001de80


	//   ....[165]....
        /*07a4*/ 	.word	0x0001ded0


	//   ....[166]....
        /*07a8*/ 	.word	0x0001df20


	//   ....[167]....
        /*07ac*/ 	.word	0x0001df80


	//   ....[168]....
        /*07b0*/ 	.word	0x0001dff0


	//   ....[169]....
        /*07b4*/ 	.word	0x0001e040


	//   ....[170]....
        /*07b8*/ 	.word	0x0001e0b0


	//   ....[171]....
        /*07bc*/ 	.word	0x0001e110


	//   ....[172]....
        /*07c0*/ 	.word	0x0001e170


	//   ....[173]....
        /*07c4*/ 	.word	0x0001e3b0


	//   ....[174]....
        /*07c8*/ 	.word	0x0001e3f0


	//   ....[175]....
        /*07cc*/ 	.word	0x0001e440


	//   ....[176]....
        /*07d0*/ 	.word	0x0001e480


	//   ....[177]....
        /*07d4*/ 	.word	0x0001e4d0


	//   ....[178]....
        /*07d8*/ 	.word	0x0001e520


	//   ....[179]....
        /*07dc*/ 	.word	0x0001e590


	//   ....[180]....
        /*07e0*/ 	.word	0x0001e5d0


	//   ....[181]....
        /*07e4*/ 	.word	0x0001e610


	//   ....[182]....
        /*07e8*/ 	.word	0x0001e660


	//   ....[183]....
        /*07ec*/ 	.word	0x0001e6a0


	//   ....[184]....
        /*07f0*/ 	.word	0x0001e6f0


	//   ....[185]....
        /*07f4*/ 	.word	0x0001e740


	//   ....[186]....
        /*07f8*/ 	.word	0x0001e790


	//   ....[187]....
        /*07fc*/ 	.word	0x0001e7d0


	//   ....[188]....
        /*0800*/ 	.word	0x0001e840


	//   ....[189]....
        /*0804*/ 	.word	0x0001e8b0


	//   ....[190]....
        /*0808*/ 	.word	0x0001e910


	//   ....[191]....
        /*080c*/ 	.word	0x0001e970


	//   ....[192]....
        /*0810*/ 	.word	0x0001e9d0


	//   ....[193]....
        /*0814*/ 	.word	0x0001ea40


	//   ....[194]....
        /*0818*/ 	.word	0x0001eaa0


	//   ....[195]....
        /*081c*/ 	.word	0x0001eb00


	//   ....[196]....
        /*0820*/ 	.word	0x0001eb60


	//   ....[197]....
        /*0824*/ 	.word	0x0001ebd0


	//   ....[198]....
        /*0828*/ 	.word	0x0001ec30


	//   ....[199]....
        /*082c*/ 	.word	0x0001ec90


	//   ....[200]....
        /*0830*/ 	.word	0x0001ecf0


	//   ....[201]....
        /*0834*/ 	.word	0x0001ed60


	//   ....[202]....
        /*0838*/ 	.word	0x0001edc0


	//   ....[203]....
        /*083c*/ 	.word	0x0001ee20


	//   ....[204]....
        /*0840*/ 	.word	0x0001ee80


	//   ....[205]....
        /*0844*/ 	.word	0x0001eef0


	//   ....[206]....
        /*0848*/ 	.word	0x0001ef50


	//   ....[207]....
        /*084c*/ 	.word	0x0001efb0


	//   ....[208]....
        /*0850*/ 	.word	0x0001f010


	//   ....[209]....
        /*0854*/ 	.word	0x0001f080


	//   ....[210]....
        /*0858*/ 	.word	0x0001f0d0


	//   ....[211]....
        /*085c*/ 	.word	0x0001f110


	//   ....[212]....
        /*0860*/ 	.word	0x0001f160


	//   ....[213]....
        /*0864*/ 	.word	0x0001f1b0


	//   ....[214]....
        /*0868*/ 	.word	0x0001f200


	//   ....[215]....
        /*086c*/ 	.word	0x0001f270


	//   ....[216]....
        /*0870*/ 	.word	0x0001f2b0


	//   ....[217]....
        /*0874*/ 	.word	0x0001f300


	//   ....[218]....
        /*0878*/ 	.word	0x0001f350


	//   ....[219]....
        /*087c*/ 	.word	0x0001f3a0


	//   ....[220]....
        /*0880*/ 	.word	0x0001f3f0


	//   ....[221]....
        /*0884*/ 	.word	0x0001f460


	//   ....[222]....
        /*0888*/ 	.word	0x0001f4a0


	//   ....[223]....
        /*088c*/ 	.word	0x0001f510


	//   ....[224]....
        /*0890*/ 	.word	0x0001f570


	//   ....[225]....
        /*0894*/ 	.word	0x0001f5e0


	//----- nvinfo : EIATTR_EXIT_INSTR_OFFSETS
	.align		4
.L_614:
        /*0898*/ 	.byte	0x04, 0x1c
        /*089a*/ 	.short	(.L_616 - .L_615)


	//   ....[0]....
.L_615:
        /*089c*/ 	.word	0x00000fe0


	//   ....[1]....
        /*08a0*/ 	.word	0x0001d3c0


	//----- nvinfo : EIATTR_MAX_THREADS
	.align		4
.L_616:
        /*08a4*/ 	.byte	0x04, 0x05
        /*08a6*/ 	.short	(.L_618 - .L_617)
.L_617:
        /*08a8*/ 	.word	0x00000100
        /*08ac*/ 	.word	0x00000001
        /*08b0*/ 	.word	0x00000001


	//----- nvinfo : EIATTR_CRS_STACK_SIZE
	.align		4
.L_618:
        /*08b4*/ 	.byte	0x04, 0x1e
        /*08b6*/ 	.short	(.L_620 - .L_619)
.L_619:
        /*08b8*/ 	.word	0x00000000
.L_620:


//--------------------- .nv.info._ZN7cutlass13device_kernelIN5flash19enable_sm80_to_sm89INS1_16FlashAttnFwdSm80INS1_25CollectiveMainloopFwdSm80ILi8ELi1ELb0EN4cute5tupleIJNS5_1CILi128EEENS7_ILi96EEENS7_ILi256EEEEEELi256ENS_10bfloat16_tEfNS_4arch4Sm80ELb0ELb0ELb1ELb0ELb1ELb0ELb1ELb1EEENS1_21CollectiveEpilogueFwdINS6_IJS8_SA_S9_EEENS6_IJNS7_ILi1EEESI_SI_EEESC_SE_Li256ELb0ELb1ELb1ELb0EEENS1_19SingleTileSchedulerILb0ELb1ELb1ELi128EEEEEEEEEvNT_6ParamsE --------------------------
	.section	.nv.info._ZN7cutlass13device_kernelIN5flash19enable_sm80_to_sm89INS1_16FlashAttnFwdSm80INS1_25CollectiveMainloopFwdSm80ILi8ELi1ELb0EN4cute5tupleIJNS5_1CILi128EEENS7_ILi96EEENS7_ILi256EEEEEELi256ENS_10bfloat16_tEfNS_4arch4Sm80ELb0ELb0ELb1ELb0ELb1ELb0ELb1ELb1EEENS1_21CollectiveEpilogueFwdINS6_IJS8_SA_S9_EEENS6_IJNS7_ILi1EEESI_SI_EEESC_SE_Li256ELb0ELb1ELb1ELb0EEENS1_19SingleTileSchedulerILb0ELb1ELb1ELi128EEEEEEEEEvNT_6ParamsE,"",@"SHT_CUDA_INFO"
	.sectionflags	@""
	.align	4


	//----- nvinfo : EIATTR_CUDA_API_VERSION
	.align		4
        /*0000*/ 	.byte	0x04, 0x37
        /*0002*/ 	.short	(.L_622 - .L_621)
.L_621:
        /*0004*/ 	.word	0x00000082


	//----- nvinfo : EIATTR_SW2861232_WAR
	.align		4
.L_622:
        /*0008*/ 	.byte	0x01, 0x35
	.zero		2


	//----- nvinfo : EIATTR_PARAM_CBANK
	.align		4
        /*000c*/ 	.byte	0x04, 0x0a
        /*000e*/ 	.short	(.L_624 - .L_623)
	.align		4
.L_623:
        /*0010*/ 	.word	index@(.nv.constant0._ZN7cutlass13device_kernelIN5flash19enable_sm80_to_sm89INS1_16FlashAttnFwdSm80INS1_25CollectiveMainloopFwdSm80ILi8ELi1ELb0EN4cute5tupleIJNS5_1CILi128EEENS7_ILi96EEENS7_ILi256EEEEEELi256ENS_10bfloat16_tEfNS_4arch4Sm80ELb0ELb0ELb1ELb0ELb1ELb0ELb1ELb1EEENS1_21CollectiveEpilogueFwdINS6_IJS8_SA_S9_EEENS6_IJNS7_ILi1EEESI_SI_EEESC_SE_Li256ELb0ELb1ELb1ELb0EEENS1_19SingleTileSchedulerILb0ELb1ELb1ELi128EEEEEEEEEvNT_6ParamsE)
        /*0014*/ 	.short	0x0160
        /*0016*/ 	.short	0x0418


	//----- nvinfo : EIATTR_CBANK_PARAM_SIZE
	.align		4
.L_624:
        /*0018*/ 	.byte	0x03, 0x19
        /*001a*/ 	.short	0x0418


	//----- nvinfo : EIATTR_KPARAM_INFO
	.align		4
        /*001c*/ 	.byte	0x04, 0x17
        /*001e*/ 	.short	(.L_626 - .L_625)
.L_625:
        /*0020*/ 	.word	0x00000000
        /*0024*/ 	.short	0x0000
        /*0026*/ 	.short	0x0000
        /*0028*/ 	.byte	0x00, 0xf0, 0x61, 0x10


	//----- nvinfo : EIATTR_MAXREG_COUNT
	.align		4
.L_626:
        /*002c*/ 	.byte	0x03, 0x1b
        /*002e*/ 	.short	0x00ff


	//----- nvinfo : EIATTR_NUM_BARRIERS
	.align		4
        /*0030*/ 	.byte	0x02, 0x4c
        /*0032*/ 	.byte	0x02
	.zero		1


	//----- nvinfo : EIATTR_ANNOTATIONS
	.align		4
        /*0034*/ 	.byte	0x04, 0x55
        /*0036*/ 	.short	(.L_628 - .L_627)


	//   ....[0]....
.L_627:
        /* <DEDUP_REMOVED lines=31> */


	//----- nvinfo : EIATTR_MERCURY_ISA_VERSION
	.align		4
.L_628:
        /*0218*/ 	.byte	0x03, 0x5f
        /*021a*/ 	.short	0x0000


	//----- nvinfo : EIATTR_COOP_GROUP_MASK_REGIDS
	.align		4
        /*021c*/ 	.byte	0x04, 0x29
        /*021e*/ 	.short	(.L_630 - .L_629)


	//   ....[0]....
.L_629:
        /*0220*/ 	.word	0xffffffff


	//   ....[1]....
        /*0224*/ 	.word	0xffffffff


	//   ....[2]....
        /*0228*/ 	.word	0xffffffff


	//   ....[3]....
        /*022c*/ 	.word	0xffffffff


	//   ....[4]....
        /*0230*/ 	.word	0xffffffff


	//   ....[5]....
        /*0234*/ 	.word	0xffffffff


	//   ....[6]....
        /*0238*/ 	.word	0xffffffff


	//   ....[7]....
        /*023c*/ 	.word	0xffffffff


	//   ....[8]....
        /*0240*/ 	.word	0xffffffff


	//   ....[9]....
        /*0244*/ 	.word	0xffffffff


	//   ....[10]....
        /*0248*/ 	.word	0xffffffff


	//   ....[11]....
        /*024c*/ 	.word	0xffffffff


	//   ....[12]....
        /*0250*/ 	.word	0xffffffff


	//   ....[13]....
        /*0254*/ 	.word	0xffffffff


	//   ....[14]....
        /*0258*/ 	.word	0xffffffff


	//   ....[15]....
        /*025c*/ 	.word	0xffffffff


	//   ....[16]....
        /*0260*/ 	.word	0xffffffff


	//   ....[17]....
        /*0264*/ 	.word	0xffffffff


	//   ....[18]....
        /*0268*/ 	.word	0xffffffff


	//   ....[19]....
        /*026c*/ 	.word	0xffffffff


	//   ....[20]....
        /*0270*/ 	.word	0xffffffff


	//   ....[21]....
        /*0274*/ 	.word	0xffffffff


	//   ....[22]....
        /*0278*/ 	.word	0xffffffff


	//   ....[23]....
        /*027c*/ 	.word	0xffffffff


	//   ....[24]....
        /*0280*/ 	.word	0xffffffff


	//   ....[25]....
        /*0284*/ 	.word	0xffffffff


	//   ....[26]....
        /*0288*/ 	.word	0xffffffff


	//   ....[27]....
        /*028c*/ 	.word	0xffffffff


	//   ....[28]....
        /*0290*/ 	.word	0xffffffff


	//   ....[29]....
        /*0294*/ 	.word	0xffffffff


	//   ....[30]....
        /*0298*/ 	.word	0xffffffff


	//   ....[31]....
        /*029c*/ 	.word	0xffffffff


	//   ....[32]....
        /*02a0*/ 	.word	0xffffffff


	//   ....[33]....
        /*02a4*/ 	.word	0xffffffff


	//   ....[34]....
        /*02a8*/ 	.word	0xffffffff


	//   ....[35]....
        /*02ac*/ 	.word	0xffffffff


	//   ....[36]....
        /*02b0*/ 	.word	0xffffffff


	//   ....[37]....
        /*02b4*/ 	.word	0xffffffff


	//   ....[38]....
        /*02b8*/ 	.word	0xffffffff


	//   ....[39]....
        /*02bc*/ 	.word	0xffffffff


	//   ....[40]....
        /*02c0*/ 	.word	0xffffffff


	//   ....[41]....
        /*02c4*/ 	.word	0xffffffff


	//   ....[42]....
        /*02c8*/ 	.word	0xffffffff


	//   ....[43]....
        /*02cc*/ 	.word	0xffffffff


	//   ....[44]....
        /*02d0*/ 	.word	0xffffffff


	//   ....[45]....
        /*02d4*/ 	.word	0xffffffff


	//   ....[46]....
        /*02d8*/ 	.word	0xffffffff


	//   ....[47]....
        /*02dc*/ 	.word	0xffffffff


	//   ....[48]....
        /*02e0*/ 	.word	0xffffffff


	//   ....[49]....
        /*02e4*/ 	.word	0xffffffff


	//   ....[50]....
        /*02e8*/ 	.word	0xffffffff


	//   ....[51]....
        /*02ec*/ 	.word	0xffffffff


	//   ....[52]....
        /*02f0*/ 	.word	0xffffffff


	//   ....[53]....
        /*02f4*/ 	.word	0xffffffff


	//   ....[54]....
        /*02f8*/ 	.word	0xffffffff


	//   ....[55]....
        /*02fc*/ 	.word	0xffffffff


	//   ....[56]....
        /*0300*/ 	.word	0xffffffff


	//   ....[57]....
        /*0304*/ 	.word	0xffffffff


	//   ....[58]....
        /*0308*/ 	.word	0xffffffff


	//----- nvinfo : EIATTR_COOP_GROUP_INSTR_OFFSETS
	.align		4
.L_630:
        /*030c*/ 	.byte	0x04, 0x28
        /*030e*/ 	.short	(.L_632 - .L_631)


	//   ....[0]....
.L_631:
        /*0310*/ 	.word	0x00000060


	//   ....[1]....
        /*0314*/ 	.word	0x00000ea0


	//   ....[2]....
        /*0318*/ 	.word	0x00000ed0


	//   ....[3]....
        /*031c*/ 	.word	0x00001150


	//   ....[4]....
        /*0320*/ 	.word	0x00001180


	//   ....[5]....
        /*0324*/ 	.word	0x000012f0


	//   ....[6]....
        /*0328*/ 	.word	0x00001320


	//   ....[7]....
        /*032c*/ 	.word	0x00001480


	//   ....[8]....
        /*0330*/ 	.word	0x000014c0


	//   ....[9]....
        /*0334*/ 	.word	0x00001c50


	//   ....[10]....
        /*0338*/ 	.word	0x00001c80


	//   ....[11]....
        /*033c*/ 	.word	0x00001cb0


	//   ....[12]....
        /*0340*/ 	.word	0x00001cf0


	//   ....[13]....
        /*0344*/ 	.word	0x00001d30


	//   ....[14]....
        /*0348*/ 	.word	0x00001d70


	//   ....[15]....
        /*034c*/ 	.word	0x00001da0


	//   ....[16]....
        /*0350*/ 	.word	0x00001dd0


	//   ....[17]....
        /*0354*/ 	.word	0x00001e00


	//   ....[18]....
        /*0358*/ 	.word	0x00001e30


	//   ....[19]....
        /*035c*/ 	.word	0x00001f40


	//   ....[20]....
        /*0360*/ 	.word	0x00001f80


	//   ....[21]....
        /*0364*/ 	.word	0x000041b0


	//   ....[22]....
        /*0368*/ 	.word	0x000041e0


	//   ....[23]....
        /*036c*/ 	.word	0x00004210


	//   ....[24]....
        /*0370*/ 	.word	0x00004230


	//   ....[25]....
        /*0374*/ 	.word	0x000042d0


	//   ....[26]....
        /*0378*/ 	.word	0x000042e0


	//   ....[27]....
        /*037c*/ 	.word	0x00004dc0


	//   ....[28]....
        /*0380*/ 	.word	0x00004e50


	//   ....[29]....
        /*0384*/ 	.word	0x00004e80


	//   ....[30]....
        /*0388*/ 	.word	0x00004f00


	//   ....[31]....
        /*038c*/ 	.word	0x00006e50


	//   ....[32]....
        /*0390*/ 	.word	0x00006e60


	//   ....[33]....
        /*0394*/ 	.word	0x00006e70


	//   ....[34]....
        /*0398*/ 	.word	0x00006e80


	//   ....[35]....
        /*039c*/ 	.word	0x00006e90


	//   ....[36]....
        /*03a0*/ 	.word	0x00006ea0


	//   ....[37]....
        /*03a4*/ 	.word	0x000073e0


	//   ....[38]....
        /*03a8*/ 	.word	0x00007400


	//   ....[39]....
        /*03ac*/ 	.word	0x00007420


	//   ....[40]....
        /*03b0*/ 	.word	0x00007430


	//   ....[41]....
        /*03b4*/ 	.word	0x00007450


	//   ....[42]....
        /*03b8*/ 	.word	0x00007480


	//   ....[43]....
        /*03bc*/ 	.word	0x00009450


	//   ....[44]....
        /*03c0*/ 	.word	0x00009460


	//   ....[45]....
        /*03c4*/ 	.word	0x00009480


	//   ....[46]....
        /*03c8*/ 	.word	0x000094a0


	//   ....[47]....
        /*03cc*/ 	.word	0x0000bcc0


	//   ....[48]....
        /*03d0*/ 	.word	0x0000bce0


	//   ....[49]....
        /*03d4*/ 	.word	0x0000bd50


	//   ....[50]....
        /*03d8*/ 	.word	0x0000bd80


	//   ....[51]....
        /*03dc*/ 	.word	0x0000cc00


	//   ....[52]....
        /*03e0*/ 	.word	0x0000cc40


	//   ....[53]....
        /*03e4*/ 	.word	0x0000cc70


	//   ....[54]....
        /*03e8*/ 	.word	0x0000ccb0


	//   ....[55]....
        /*03ec*/ 	.word	0x0000cd50


	//   ....[56]....
        /*03f0*/ 	.word	0x0000cd70


	//   ....[57]....
        /*03f4*/ 	.word	0x0000d9c0


	//   ....[58]....
        /*03f8*/ 	.word	0x0000d9d0


	//----- nvinfo : EIATTR_EXIT_INSTR_OFFSETS
	.align		4
.L_632:
        /*03fc*/ 	.byte	0x04, 0x1c
        /*03fe*/ 	.short	(.L_634 - .L_633)


	//   ....[0]....
.L_633:
        /*0400*/ 	.word	0x000001c0


	//   ....[1]....
        /*0404*/ 	.word	0x0000d9e0


	//   ....[2]....
        /*0408*/ 	.word	0x0000e580


	//   ....[3]....
        /*040c*/ 	.word	0x0000e5d0


	//   ....[4]....
        /*0410*/ 	.word	0x0000e600


	//   ....[5]....
        /*0414*/ 	.word	0x0000e660


	//   ....[6]....
        /*0418*/ 	.word	0x0000e8f0


	//----- nvinfo : EIATTR_CTAIDZ_USED
	.align		4
.L_634:
        /*041c*/ 	.byte	0x01, 0x04
	.zero		2


	//----- nvinfo : EIATTR_MAX_THREADS
	.align		4
        /*0420*/ 	.byte	0x04, 0x05
        /*0422*/ 	.short	(.L_636 - .L_635)
.L_635:
        /*0424*/ 	.word	0x00000100
        /*0428*/ 	.word	0x00000001
        /*042c*/ 	.word	0x00000001


	//----- nvinfo : EIATTR_CRS_STACK_SIZE
	.align		4
.L_636:
        /*0430*/ 	.byte	0x04, 0x1e
        /*0432*/ 	.short	(.L_638 - .L_637)
.L_637:
        /*0434*/ 	.word	0x00000000
.L_638:


//--------------------- .nv.info._ZN7cutlass13device_kernelIN5flash19enable_sm80_to_sm89INS1_16FlashAttnFwdSm80INS1_25CollectiveMainloopFwdSm80ILi8ELi1ELb0EN4cute5tupleIJNS5_1CILi128EEENS7_ILi64EEENS7_ILi256EEEEEELi256ENS_10bfloat16_tEfNS_4arch4Sm80ELb0ELb0ELb1ELb1ELb1ELb0ELb1ELb1EEENS1_21CollectiveEpilogueFwdINS6_IJS8_SA_S9_EEENS6_IJNS7_ILi1EEESI_SI_EEESC_SE_Li256ELb1ELb1ELb1ELb0EEENS1_36VarlenDynamicPersistentTileSchedulerILi128ELi64ELi256ELi256ELb1ELb1ELb0ELb0ELb1ELb1EEEEEEEEEvNT_6ParamsE --------------------------
	.section	.nv.info._ZN7cutlass13device_kernelIN5flash19enable_sm80_to_sm89INS1_16FlashAttnFwdSm80INS1_25CollectiveMainloopFwdSm80ILi8ELi1ELb0EN4cute5tupleIJNS5_1CILi128EEENS7_ILi64EEENS7_ILi256EEEEEELi256ENS_10bfloat16_tEfNS_4arch4Sm80ELb0ELb0ELb1ELb1ELb1ELb0ELb1ELb1EEENS1_21CollectiveEpilogueFwdINS6_IJS8_SA_S9_EEENS6_IJNS7_ILi1EEESI_SI_EEESC_SE_Li256ELb1ELb1ELb1ELb0EEENS1_36VarlenDynamicPersistentTileSchedulerILi128ELi64ELi256ELi256ELb1ELb1ELb0ELb0ELb1ELb1EEEEEEEEEvNT_6ParamsE,"",@"SHT_CUDA_INFO"
	.sectionflags	@""
	.align	4


	//----- nvinfo : EIATTR_CUDA_API_VERSION
	.align		4
        /*0000*/ 	.byte	0x04, 0x37
        /*0002*/ 	.short	(.L_640 - .L_639)
.L_639:
        /*0004*/ 	.word	0x00000082


	//----- nvinfo : EIATTR_SW2861232_WAR
	.align		4
.L_640:
        /*0008*/ 	.byte	0x01, 0x35
	.zero		2


	//----- nvinfo : EIATTR_PARAM_CBANK
	.align		4
        /*000c*/ 	.byte	0x04, 0x0a
        /*000e*/ 	.short	(.L_642 - .L_641)
	.align		4
.L_641:
        /*0010*/ 	.word	index@(.nv.constant0._ZN7cutlass13device_kernelIN5flash19enable_sm80_to_sm89INS1_16FlashAttnFwdSm80INS1_25CollectiveMainloopFwdSm80ILi8ELi1ELb0EN4cute5tupleIJNS5_1CILi128EEENS7_ILi64EEENS7_ILi256EEEEEELi256ENS_10bfloat16_tEfNS_4arch4Sm80ELb0ELb0ELb1ELb1ELb1ELb0ELb1ELb1EEENS1_21CollectiveEpilogueFwdINS6_IJS8_SA_S9_EEENS6_IJNS7_ILi1EEESI_SI_EEESC_SE_Li256ELb1ELb1ELb1ELb0EEENS1_36VarlenDynamicPersistentTileSchedulerILi128ELi64ELi256ELi256ELb1ELb1ELb0ELb0ELb1ELb1EEEEEEEEEvNT_6ParamsE)
        /*0014*/ 	.short	0x0160
        /*0016*/ 	.short	0x0438


	//----- nvinfo : EIATTR_CBANK_PARAM_SIZE
	.align		4
.L_642:
        /*0018*/ 	.byte	0x03, 0x19
        /*001a*/ 	.short	0x0438


	//----- nvinfo : EIATTR_KPARAM_INFO
	.align		4
        /*001c*/ 	.byte	0x04, 0x17
        /*001e*/ 	.short	(.L_644 - .L_643)
.L_643:
        /*0020*/ 	.word	0x00000000
        /*0024*/ 	.short	0x0000
        /*0026*/ 	.short	0x0000
        /*0028*/ 	.byte	0x00, 0xf0, 0xe1, 0x10


	//----- nvinfo : EIATTR_MAXREG_COUNT
	.align		4
.L_644:
        /*002c*/ 	.byte	0x03, 0x1b
        /*002e*/ 	.short	0x00ff


	//----- nvinfo : EIATTR_NUM_BARRIERS
	.align		4
        /*0030*/ 	.byte	0x02, 0x4c
        /*0032*/ 	.byte	0x06
	.zero		1


	//----- nvinfo : EIATTR_ANNOTATIONS
	.align		4
        /*0034*/ 	.byte	0x04, 0x55
        /*0036*/ 	.short	(.L_646 - .L_645)


	//   ....[0]....
.L_645:
        /* <DEDUP_REMOVED lines=141> */


	//----- nvinfo : EIATTR_MERCURY_ISA_VERSION
	.align		4
.L_646:
        /*08f0*/ 	.byte	0x03, 0x5f
        /*08f2*/ 	.short	0x0000


	//----- nvinfo : EIATTR_INT_WARP_WIDE_INSTR_OFFSETS
	.align		4
        /*08f4*/ 	.byte	0x04, 0x31
        /*08f6*/ 	.short	(.L_648 - .L_647)


	//   ....[0]....
.L_647:
        /*08f8*/ 	.word	0x0000b150


	//   ....[1]....
        /*08fc*/ 	.word	0x0000b1d0


	//----- nvinfo : EIATTR_COOP_GROUP_MASK_REGIDS
	.align		4
.L_648:
        /*0900*/ 	.byte	0x04, 0x29
        /*0902*/ 	.short	(.L_650 - .L_649)


	//   ....[0]....
.L_649:
        /*0904*/ 	.word	0xffffffff


	//   ....[1]....
        /*0908*/ 	.word	0xffffffff


	//   ....[2]....
        /*090c*/ 	.word	0xffffffff


	//   ....[3]....
        /*0910*/ 	.word	0xffffffff


	//   ....[4]....
        /*0914*/ 	.word	0xffffffff


	//   ....[5]....
        /*0918*/ 	.word	0xffffffff


	//   ....[6]....
        /*091c*/ 	.word	0xffffffff


	//   ....[7]....
        /*0920*/ 	.word	0xffffffff


	//   ....[8]....
        /*0924*/ 	.word	0xffffffff


	//   ....[9]....
        /*0928*/ 	.word	0xffffffff


	//   ....[10]....
        /*092c*/ 	.word	0xffffffff


	//   ....[11]....
        /*0930*/ 	.word	0xffffffff


	//   ....[12]....
        /*0934*/ 	.word	0xffffffff


	//   ....[13]....
        /*0938*/ 	.word	0xffffffff


	//   ....[14]....
        /*093c*/ 	.word	0xffffffff


	//   ....[15]....
        /*0940*/ 	.word	0xffffffff


	//   ....[16]....
        /*0944*/ 	.word	0xffffffff


	//   ....[17]....
        /*0948*/ 	.word	0xffffffff


	//   ....[18]....
        /*094c*/ 	.word	0xffffffff


	//   ....[19]....
        /*0950*/ 	.word	0xffffffff


	//   ....[20]....
        /*0954*/ 	.word	0xffffffff


	//   ....[21]....
        /*0958*/ 	.word	0xffffffff


	//   ....[22]....
        /*095c*/ 	.word	0xffffffff


	//   ....[23]....
        /*0960*/ 	.word	0xffffffff


	//   ....[24]....
        /*0964*/ 	.word	0xffffffff


	//   ....[25]....
        /*0968*/ 	.word	0xffffffff


	//   ....[26]....
        /*096c*/ 	.word	0xffffffff


	//   ....[27]....
        /*0970*/ 	.word	0xffffffff


	//   ....[28]....
        /*0974*/ 	.word	0xffffffff


	//   ....[29]....
        /*0978*/ 	.word	0xffffffff


	//   ....[30]....
        /*097c*/ 	.word	0xffffffff


	//   ....[31]....
        /*0980*/ 	.word	0xffffffff


	//   ....[32]....
        /*0984*/ 	.word	0xffffffff


	//   ....[33]....
        /*0988*/ 	.word	0xffffffff


	//   ....[34]....
        /*098c*/ 	.word	0xffffffff


	//   ....[35]....
        /*0990*/ 	.word	0xffffffff


	//   ....[36]....
        /*0994*/ 	.word	0xffffffff


	//   ....[37]....
        /*0998*/ 	.word	0xffffffff


	//   ....[38]....
        /*099c*/ 	.word	0xffffffff


	//   ....[39]....
        /*09a0*/ 	.word	0xffffffff


	//   ....[40]....
        /*09a4*/ 	.word	0xffffffff


	//   ....[41]....
        /*09a8*/ 	.word	0xffffffff


	//   ....[42]....
        /*09ac*/ 	.word	0xffffffff


	//   ....[43]....
        /*09b0*/ 	.word	0xffffffff


	//   ....[44]....
        /*09b4*/ 	.word	0xffffffff


	//   ....[45]....
        /*09b8*/ 	.word	0xffffffff


	//   ....[46]....
        /*09bc*/ 	.word	0xffffffff


	//   ....[47]....
        /*09c0*/ 	.word	0xffffffff


	//   ....[48]....
        /*09c4*/ 	.word	0xffffffff


	//   ....[49]....
        /*09c8*/ 	.word	0xffffffff


	//   ....[50]....
        /*09cc*/ 	.word	0xffffffff


	//   ....[51]....
        /*09d0*/ 	.word	0xffffffff


	//   ....[52]....
        /*09d4*/ 	.word	0xffffffff


	//   ....[53]....
        /*09d8*/ 	.word	0xffffffff


	//   ....[54]....
        /*09dc*/ 	.word	0xffffffff


	//   ....[55]....
        /*09e0*/ 	.word	0xffffffff


	//   ....[56]....
        /*09e4*/ 	.word	0xffffffff


	//   ....[57]....
        /*09e8*/ 	.word	0xffffffff


	//   ....[58]....
        /*09ec*/ 	.word	0xffffffff


	//   ....[59]....
        /*09f0*/ 	.word	0xffffffff


	//   ....[60]....
        /*09f4*/ 	.word	0xffffffff


	//   ....[61]....
        /*09f8*/ 	.word	0xffffffff


	//   ....[62]....
        /*09fc*/ 	.word	0xffffffff


	//   ....[63]....
        /*0a00*/ 	.word	0xffffffff


	//   ....[64]....
        /*0a04*/ 	.word	0xffffffff


	//   ....[65]....
        /*0a08*/ 	.word	0xffffffff


	//   ....[66]....
        /*0a0c*/ 	.word	0xffffffff


	//   ....[67]....
        /*0a10*/ 	.word	0xffffffff


	//   ....[68]....
        /*0a14*/ 	.word	0xffffffff


	//   ....[69]....
        /*0a18*/ 	.word	0xffffffff


	//   ....[70]....
        /*0a1c*/ 	.word	0xffffffff


	//   ....[71]....
        /*0a20*/ 	.word	0xffffffff


	//   ....[72]....
        /*0a24*/ 	.word	0xffffffff


	//   ....[73]....
        /*0a28*/ 	.word	0xffffffff


	//   ....[74]....
        /*0a2c*/ 	.word	0xffffffff


	//   ....[75]....
        /*0a30*/ 	.word	0xffffffff


	//   ....[76]....
        /*0a34*/ 	.word	0xffffffff


	//   ....[77]....
        /*0a38*/ 	.word	0xffffffff


	//   ....[78]....
        /*0a3c*/ 	.word	0xffffffff


	//   ....[79]....
        /*0a40*/ 	.word	0xffffffff


	//   ....[80]....
        /*0a44*/ 	.word	0xffffffff


	//   ....[81]....
        /*0a48*/ 	.word	0xffffffff


	//   ....[82]....
        /*0a4c*/ 	.word	0xffffffff


	//   ....[83]....
        /*0a50*/ 	.word	0xffffffff


	//   ....[84]....
        /*0a54*/ 	.word	0xffffffff


	//   ....[85]....
        /*0a58*/ 	.word	0xffffffff


	//   ....[86]....
        /*0a5c*/ 	.word	0xffffffff


	//   ....[87]....
        /*0a60*/ 	.word	0xffffffff


	//   ....[88]....
        /*0a64*/ 	.word	0xffffffff


	//   ....[89]....
        /*0a68*/ 	.word	0xffffffff


	//   ....[90]....
        /*0a6c*/ 	.word	0xffffffff


	//   ....[91]....
        /*0a70*/ 	.word	0xffffffff


	//   ....[92]....
        /*0a74*/ 	.word	0xffffffff


	//   ....[93]....
        /*0a78*/ 	.word	0xffffffff


	//   ....[94]....
        /*0a7c*/ 	.word	0xffffffff


	//   ....[95]....
        /*0a80*/ 	.word	0xffffffff


	//   ....[96]....
        /*0a84*/ 	.word	0xffffffff


	//   ....[97]....
        /*0a88*/ 	.word	0xffffffff


	//   ....[98]....
        /*0a8c*/ 	.word	0xffffffff


	//   ....[99]....
        /*0a90*/ 	.word	0xffffffff


	//   ....[100]....
        /*0a94*/ 	.word	0xffffffff


	//   ....[101]....
        /*0a98*/ 	.word	0xffffffff


	//   ....[102]....
        /*0a9c*/ 	.word	0xffffffff


	//   ....[103]....
        /*0aa0*/ 	.word	0xffffffff


	//   ....[104]....
        /*0aa4*/ 	.word	0xffffffff


	//   ....[105]....
        /*0aa8*/ 	.word	0xffffffff


	//   ....[106]....
        /*0aac*/ 	.word	0xffffffff


	//   ....[107]....
        /*0ab0*/ 	.word	0xffffffff


	//   ....[108]....
        /*0ab4*/ 	.word	0xffffffff


	//   ....[109]....
        /*0ab8*/ 	.word	0xffffffff


	//   ....[110]....
        /*0abc*/ 	.word	0xffffffff


	//   ....[111]....
        /*0ac0*/ 	.word	0xffffffff


	//   ....[112]....
        /*0ac4*/ 	.word	0xffffffff


	//   ....[113]....
        /*0ac8*/ 	.word	0xffffffff


	//   ....[114]....
        /*0acc*/ 	.word	0xffffffff


	//   ....[115]....
        /*0ad0*/ 	.word	0xffffffff


	//   ....[116]....
        /*0ad4*/ 	.word	0xffffffff


	//   ....[117]....
        /*0ad8*/ 	.word	0xffffffff


	//   ....[118]....
        /*0adc*/ 	.word	0xffffffff


	//   ....[119]....
        /*0ae0*/ 	.word	0xffffffff


	//   ....[120]....
        /*0ae4*/ 	.word	0xffffffff


	//   ....[121]....
        /*0ae8*/ 	.word	0xffffffff


	//   ....[122]....
        /*0aec*/ 	.word	0xffffffff


	//   ....[123]....
        /*0af0*/ 	.word	0xffffffff


	//   ....[124]....
        /*0af4*/ 	.word	0xffffffff


	//   ....[125]....
        /*0af8*/ 	.word	0xffffffff


	//   ....[126]....
        /*0afc*/ 	.word	0xffffffff


	//   ....[127]....
        /*0b00*/ 	.word	0xffffffff


	//   ....[128]....
        /*0b04*/ 	.word	0xffffffff


	//   ....[129]....
        /*0b08*/ 	.word	0xffffffff


	//   ....[130]....
        /*0b0c*/ 	.word	0xffffffff


	//   ....[131]....
        /*0b10*/ 	.word	0xffffffff


	//   ....[132]....
        /*0b14*/ 	.word	0xffffffff


	//   ....[133]....
        /*0b18*/ 	.word	0xffffffff


	//   ....[134]....
        /*0b1c*/ 	.word	0xffffffff


	//   ....[135]....
        /*0b20*/ 	.word	0xffffffff


	//   ....[136]....
        /*0b24*/ 	.word	0xffffffff


	//   ....[137]....
        /*0b28*/ 	.word	0xffffffff


	//   ....[138]....
        /*0b2c*/ 	.word	0xffffffff


	//   ....[139]....
        /*0b30*/ 	.word	0xffffffff


	//   ....[140]....
        /*0b34*/ 	.word	0xffffffff


	//   ....[141]....
        /*0b38*/ 	.word	0xffffffff


	//   ....[142]....
        /*0b3c*/ 	.word	0xffffffff


	//   ....[143]....
        /*0b40*/ 	.word	0xffffffff


	//   ....[144]....
        /*0b44*/ 	.word	0xffffffff


	//   ....[145]....
        /*0b48*/ 	.word	0xffffffff


	//   ....[146]....
        /*0b4c*/ 	.word	0xffffffff


	//   ....[147]....
        /*0b50*/ 	.word	0xffffffff


	//   ....[148]....
        /*0b54*/ 	.word	0xffffffff


	//   ....[149]....
        /*0b58*/ 	.word	0xffffffff


	//   ....[150]....
        /*0b5c*/ 	.word	0xffffffff


	//   ....[151]....
        /*0b60*/ 	.word	0xffffffff


	//   ....[152]....
        /*0b64*/ 	.word	0xffffffff


	//   ....[153]....
        /*0b68*/ 	.word	0xffffffff


	//   ....[154]....
        /*0b6c*/ 	.word	0xffffffff


	//   ....[155]....
        /*0b70*/ 	.word	0xffffffff


	//   ....[156]....
        /*0b74*/ 	.word	0xffffffff


	//   ....[157]....
        /*0b78*/ 	.word	0xffffffff


	//   ....[158]....
        /*0b7c*/ 	.word	0xffffffff


	//   ....[159]....
        /*0b80*/ 	.word	0xffffffff


	//   ....[160]....
        /*0b84*/ 	.word	0xffffffff


	//   ....[161]....
        /*0b88*/ 	.word	0xffffffff


	//   ....[162]....
        /*0b8c*/ 	.word	0xffffffff


	//   ....[163]....
        /*0b90*/ 	.word	0xffffffff


	//   ....[164]....
        /*0b94*/ 	.word	0xffffffff


	//   ....[165]....
        /*0b98*/ 	.word	0xffffffff


	//   ....[166]....
        /*0b9c*/ 	.word	0xffffffff


	//   ....[167]....
        /*0ba0*/ 	.word	0xffffffff


	//   ....[168]....
        /*0ba4*/ 	.word	0xffffffff


	//   ....[169]....
        /*0ba8*/ 	.word	0xffffffff


	//   ....[170]....
        /*0bac*/ 	.word	0xffffffff


	//   ....[171]....
        /*0bb0*/ 	.word	0xffffffff


	//   ....[172]....
        /*0bb4*/ 	.word	0xffffffff


	//   ....[173]....
        /*0bb8*/ 	.word	0xffffffff


	//   ....[174]....
        /*0bbc*/ 	.word	0xffffffff


	//   ....[175]....
        /*0bc0*/ 	.word	0xffffffff


	//----- nvinfo : EIATTR_COOP_GROUP_INSTR_OFFSETS
	.align		4
.L_650:
        /*0bc4*/ 	.byte	0x04, 0x28
        /*0bc6*/ 	.short	(.L_652 - .L_651)


	//   ....[0]....
.L_651:
        /*0bc8*/ 	.word	0x00000050


	//   ....[1]....
        /*0bcc*/ 	.word	0x00000200


	//   ....[2]....
        /*0bd0*/ 	.word	0x00000230


	//   ....[3]....
        /*0bd4*/ 	.word	0x00000260


	//   ....[4]....
        /*0bd8*/ 	.word	0x00000290


	//   ....[5]....
        /*0bdc*/ 	.word	0x000002c0


	//   ....[6]....
        /*0be0*/ 	.word	0x000002f0


	//   ....[7]....
        /*0be4*/ 	.word	0x00000460


	//   ....[8]....
        /*0be8*/ 	.word	0x000004a0


	//   ....[9]....
        /*0bec*/ 	.word	0x000004d0


	//   ....[10]....
        /*0bf0*/ 	.word	0x00000500


	//   ....[11]....
        /*0bf4*/ 	.word	0x00000530


	//   ....[12]....
        /*0bf8*/ 	.word	0x00000560


	//   ....[13]....
        /*0bfc*/ 	.word	0x000005f0


	//   ....[14]....
        /*0c00*/ 	.word	0x00000620


	//   ....[15]....
        /*0c04*/ 	.word	0x00000640


	//   ....[16]....
        /*0c08*/ 	.word	0x000006a0


	//   ....[17]....
        /*0c0c*/ 	.word	0x00002960


	//   ....[18]....
        /*0c10*/ 	.word	0x00002980


	//   ....[19]....
        /*0c14*/ 	.word	0x00002b50


	//   ....[20]....
        /*0c18*/ 	.word	0x00002b60


	//   ....[21]....
        /*0c1c*/ 	.word	0x00002d10


	//   ....[22]....
        /*0c20*/ 	.word	0x00002d30


	//   ....[23]....
        /*0c24*/ 	.word	0x00002ee0


	//   ....[24]....
        /*0c28*/ 	.word	0x00002ef0


	//   ....[25]....
        /*0c2c*/ 	.word	0x000034a0


	//   ....[26]....
        /*0c30*/ 	.word	0x000034d0


	//   ....[27]....
        /*0c34*/ 	.word	0x000034f0


	//   ....[28]....
        /*0c38*/ 	.word	0x00003500


	//   ....[29]....
        /*0c3c*/ 	.word	0x00003700


	//   ....[30]....
        /*0c40*/ 	.word	0x00003720


	//   ....[31]....
        /*0c44*/ 	.word	0x00003870


	//   ....[32]....
        /*0c48*/ 	.word	0x000039f0


	//   ....[33]....
        /*0c4c*/ 	.word	0x00004e10


	//   ....[34]....
        /*0c50*/ 	.word	0x00004e30


	//   ....[35]....
        /*0c54*/ 	.word	0x00004f00


	//   ....[36]....
        /*0c58*/ 	.word	0x00004f60


	//   ....[37]....
        /*0c5c*/ 	.word	0x00005670


	//   ....[38]....
        /*0c60*/ 	.word	0x00005680


	//   ....[39]....
        /*0c64*/ 	.word	0x000056b0


	//   ....[40]....
        /*0c68*/ 	.word	0x000056c0


	//   ....[41]....
        /*0c6c*/ 	.word	0x00006fa0


	//   ....[42]....
        /*0c70*/ 	.word	0x00006fb0


	//   ....[43]....
        /*0c74*/ 	.word	0x00006ff0


	//   ....[44]....
        /*0c78*/ 	.word	0x00007000


	//   ....[45]....
        /*0c7c*/ 	.word	0x000085d0


	//   ....[46]....
        /*0c80*/ 	.word	0x000085f0


	//   ....[47]....
        /*0c84*/ 	.word	0x00008700


	//   ....[48]....
        /*0c88*/ 	.word	0x00008720


	//   ....[49]....
        /*0c8c*/ 	.word	0x00008a90


	//   ....[50]....
        /*0c90*/ 	.word	0x00008ab0


	//   ....[51]....
        /*0c94*/ 	.word	0x00008ad0


	//   ....[52]....
        /*0c98*/ 	.word	0x00008af0


	//   ....[53]....
        /*0c9c*/ 	.word	0x0000a730


	//   ....[54]....
        /*0ca0*/ 	.word	0x0000a760


	//   ....[55]....
        /*0ca4*/ 	.word	0x0000a780


	//   ....[56]....
        /*0ca8*/ 	.word	0x0000a790


	//   ....[57]....
        /*0cac*/ 	.word	0x0000c030


	//   ....[58]....
        /*0cb0*/ 	.word	0x0000c040


	//   ....[59]....
        /*0cb4*/ 	.word	0x0000c060


	//   ....[60]....
        /*0cb8*/ 	.word	0x0000c080


	//   ....[61]....
        /*0cbc*/ 	.word	0x0000c430


	//   ....[62]....
        /*0cc0*/ 	.word	0x0000c450


	//   ....[63]....
        /*0cc4*/ 	.word	0x0000c610


	//   ....[64]....
        /*0cc8*/ 	.word	0x0000c620


	//   ....[65]....
        /*0ccc*/ 	.word	0x0000c7d0


	//   ....[66]....
        /*0cd0*/ 	.word	0x0000c7f0


	//   ....[67]....
        /*0cd4*/ 	.word	0x0000c9a0


	//   ....[68]....
        /*0cd8*/ 	.word	0x0000c9b0


	//   ....[69]....
        /*0cdc*/ 	.word	0x0000cd50


	//   ....[70]....
        /*0ce0*/ 	.word	0x0000cd70


	//   ....[71]....
        /*0ce4*/ 	.word	0x0000d9c0


	//   ....[72]....
        /*0ce8*/ 	.word	0x0000d9d0


	//   ....[73]....
        /*0cec*/ 	.word	0x0000ee70


	//   ....[74]....
        /*0cf0*/ 	.word	0x0000ee90


	//   ....[75]....
        /*0cf4*/ 	.word	0x0000f060


	//   ....[76]....
        /*0cf8*/ 	.word	0x0000f070


	//   ....[77]....
        /*0cfc*/ 	.word	0x0000f220


	//   ....[78]....
        /*0d00*/ 	.word	0x0000f240


	//   ....[79]....
        /*0d04*/ 	.word	0x0000f3f0


	//   ....[80]....
        /*0d08*/ 	.word	0x0000f400


	//   ....[81]....
        /*0d0c*/ 	.word	0x0000f670


	//   ....[82]....
        /*0d10*/ 	.word	0x0000f690


	//   ....[83]....
        /*0d14*/ 	.word	0x0000f7c0


	//   ....[84]....
        /*0d18*/ 	.word	0x0000f800


	//   ....[85]....
        /*0d1c*/ 	.word	0x0000f830


	//   ....[86]....
        /*0d20*/ 	.word	0x0000f860


	//   ....[87]....
        /*0d24*/ 	.word	0x0000f890


	//   ....[88]....
        /*0d28*/ 	.word	0x0000f8c0


	//   ....[89]....
        /*0d2c*/ 	.word	0x0000fa20


	//   ....[90]....
        /*0d30*/ 	.word	0x0000fa60


	//   ....[91]....
        /*0d34*/ 	.word	0x0000fa90


	//   ....[92]....
        /*0d38*/ 	.word	0x0000fac0


	//   ....[93]....
        /*0d3c*/ 	.word	0x0000faf0


	//   ....[94]....
        /*0d40*/ 	.word	0x0000fb20


	//   ....[95]....
        /*0d44*/ 	.word	0x0000fbb0


	//   ....[96]....
        /*0d48*/ 	.word	0x0000fbe0


	//   ....[97]....
        /*0d4c*/ 	.word	0x0000fbf0


	//   ....[98]....
        /*0d50*/ 	.word	0x0000fc50


	//   ....[99]....
        /*0d54*/ 	.word	0x00010230


	//   ....[100]....
        /*0d58*/ 	.word	0x00010290


	//   ....[101]....
        /*0d5c*/ 	.word	0x000102e0


	//   ....[102]....
        /*0d60*/ 	.word	0x00010330


	//   ....[103]....
        /*0d64*/ 	.word	0x00010380


	//   ....[104]....
        /*0d68*/ 	.word	0x000103f0


	//   ....[105]....
        /*0d6c*/ 	.word	0x00010440


	//   ....[106]....
        /*0d70*/ 	.word	0x000104a0


	//   ....[107]....
        /*0d74*/ 	.word	0x00010510


	//   ....[108]....
        /*0d78*/ 	.word	0x00010570


	//   ....[109]....
        /*0d7c*/ 	.word	0x000105e0


	//   ....[110]....
        /*0d80*/ 	.word	0x00010650


	//   ....[111]....
        /*0d84*/ 	.word	0x000106c0


	//   ....[112]....
        /*0d88*/ 	.word	0x00010720


	//   ....[113]....
        /*0d8c*/ 	.word	0x00010790


	//   ....[114]....
        /*0d90*/ 	.word	0x00010800


	//   ....[115]....
        /*0d94*/ 	.word	0x00010870


	//   ....[116]....
        /*0d98*/ 	.word	0x000108d0


	//   ....[117]....
        /*0d9c*/ 	.word	0x00010940


	//   ....[118]....
        /*0da0*/ 	.word	0x000109b0


	//   ....[119]....
        /*0da4*/ 	.word	0x00010b50


	//   ....[120]....
        /*0da8*/ 	.word	0x00010bb0


	//   ....[121]....
        /*0dac*/ 	.word	0x00010c00


	//   ....[122]....
        /*0db0*/ 	.word	0x00010c40


	//   ....[123]....
        /*0db4*/ 	.word	0x00010c90


	//   ....[124]....
        /*0db8*/ 	.word	0x00010ce0


	//   ....[125]....
        /*0dbc*/ 	.word	0x00010d50


	//   ....[126]....
        /*0dc0*/ 	.word	0x00010dc0


	//   ....[127]....
        /*0dc4*/ 	.word	0x00010e30


	//   ....[128]....
        /*0dc8*/ 	.word	0x00010fb0


	//   ....[129]....
        /*0dcc*/ 	.word	0x00011010


	//   ....[130]....
        /*0dd0*/ 	.word	0x00011060


	//   ....[131]....
        /*0dd4*/ 	.word	0x000110a0


	//   ....[132]....
        /*0dd8*/ 	.word	0x000110f0


	//   ....[133]....
        /*0ddc*/ 	.word	0x00011130


	//   ....[134]....
        /*0de0*/ 	.word	0x00011180


	//   ....[135]....
        /*0de4*/ 	.word	0x000111d0


	//   ....[136]....
        /*0de8*/ 	.word	0x00011220


	//   ....[137]....
        /*0dec*/ 	.word	0x00011260


	//   ....[138]....
        /*0df0*/ 	.word	0x000112d0


	//   ....[139]....
        /*0df4*/ 	.word	0x00011340


	//   ....[140]....
        /*0df8*/ 	.word	0x000113b0


	//   ....[141]....
        /*0dfc*/ 	.word	0x00011410


	//   ....[142]....
        /*0e00*/ 	.word	0x00011480


	//   ....[143]....
        /*0e04*/ 	.word	0x000114f0


	//   ....[144]....
        /*0e08*/ 	.word	0x00011560


	//   ....[145]....
        /*0e0c*/ 	.word	0x000115c0


	//   ....[146]....
        /*0e10*/ 	.word	0x00011630


	//   ....[147]....
        /*0e14*/ 	.word	0x000116a0


	//   ....[148]....
        /*0e18*/ 	.word	0x00011710


	//   ....[149]....
        /*0e1c*/ 	.word	0x00011770


	//   ....[150]....
        /*0e20*/ 	.word	0x000117e0


	//   ....[151]....
        /*0e24*/ 	.word	0x00011850


	//   ....[152]....
        /*0e28*/ 	.word	0x000118c0


	//   ....[153]....
        /*0e2c*/ 	.word	0x00011920


	//   ....[154]....
        /*0e30*/ 	.word	0x00011990


	//   ....[155]....
        /*0e34*/ 	.word	0x00011a00


	//   ....[156]....
        /*0e38*/ 	.word	0x00011a70


	//   ....[157]....
        /*0e3c*/ 	.word	0x00011ad0


	//   ....[158]....
        /*0e40*/ 	.word	0x00011b40


	//   ....[159]....
        /*0e44*/ 	.word	0x00011bb0


	//   ....[160]....
        /*0e48*/ 	.word	0x00011c00


	//   ....[161]....
        /*0e4c*/ 	.word	0x00011c40


	//   ....[162]....
        /*0e50*/ 	.word	0x00011c90


	//   ....[163]....
        /*0e54*/ 	.word	0x00011ce0


	//   ....[164]....
        /*0e58*/ 	.word	0x00011d30


	//   ....[165]....
        /*0e5c*/ 	.word	0x00011da0


	//   ....[166]....
        /*0e60*/ 	.word	0x00011df0


	//   ....[167]....
        /*0e64*/ 	.word	0x00011e40


	//   ....[168]....
        /*0e68*/ 	.word	0x00011e90


	//   ....[169]....
        /*0e6c*/ 	.word	0x00011ee0


	//   ....[170]....
        /*0e70*/ 	.word	0x00011f30


	//   ....[171]....
        /*0e74*/ 	.word	0x00011fa0


	//   ....[172]....
        /*0e78*/ 	.word	0x00011ff0


	//   ....[173]....
        /*0e7c*/ 	.word	0x00012050


	//   ....[174]....
        /*0e80*/ 	.word	0x000120b0


	//   ....[175]....
        /*0e84*/ 	.word	0x00012120


	//----- nvinfo : EIATTR_EXIT_INSTR_OFFSETS
	.align		4
.L_652:
        /*0e88*/ 	.byte	0x04, 0x1c
        /*0e8a*/ 	.short	(.L_654 - .L_653)


	//   ....[0]....
.L_653:
        /*0e8c*/ 	.word	0x00000c10


	//   ....[1]....
        /*0e90*/ 	.word	0x000101f0


	//----- nvinfo : EIATTR_MAX_THREADS
	.align		4
.L_654:
        /*0e94*/ 	.byte	0x04, 0x05
        /*0e96*/ 	.short	(.L_656 - .L_655)
.L_655:
        /*0e98*/ 	.word	0x00000100
        /*0e9c*/ 	.word	0x00000001
        /*0ea0*/ 	.word	0x00000001


	//----- nvinfo : EIATTR_CRS_STACK_SIZE
	.align		4
.L_656:
        /*0ea4*/ 	.byte	0x04, 0x1e
        /*0ea6*/ 	.short	(.L_658 - .L_657)
.L_657:
        /*0ea8*/ 	.word	0x00000000
.L_658:


//--------------------- .nv.info._ZN7cutlass13device_kernelIN5flash19enable_sm80_to_sm89INS1_16FlashAttnFwdSm80INS1_25CollectiveMainloopFwdSm80ILi8ELi1ELb0EN4cute5tupleIJNS5_1CILi128EEENS7_ILi48EEENS7_ILi256EEEEEELi256ENS_10bfloat16_tEfNS_4arch4Sm80ELb0ELb0ELb1ELb1ELb1ELb1ELb1ELb1EEENS1_21CollectiveEpilogueFwdINS6_IJS8_SA_S9_EEENS6_IJNS7_ILi1EEESI_SI_EEESC_SE_Li256ELb1ELb1ELb1ELb0EEENS1_36VarlenDynamicPersistentTileSchedulerILi128ELi48ELi256ELi256ELb1ELb1ELb0ELb0ELb1ELb1EEEEEEEEEvNT_6ParamsE --------------------------
	.section	.nv.info._ZN7cutlass13device_kernelIN5flash19enable_sm80_to_sm89INS1_16FlashAttnFwdSm80INS1_25CollectiveMainloopFwdSm80ILi8ELi1ELb0EN4cute5tupleIJNS5_1CILi128EEENS7_ILi48EEENS7_ILi256EEEEEELi256ENS_10bfloat16_tEfNS_4arch4Sm80ELb0ELb0ELb1ELb1ELb1ELb1ELb1ELb1EEENS1_21CollectiveEpilogueFwdINS6_IJS8_SA_S9_EEENS6_IJNS7_ILi1EEESI_SI_EEESC_SE_Li256ELb1ELb1ELb1ELb0EEENS1_36VarlenDynamicPersistentTileSchedulerILi128ELi48ELi256ELi256ELb1ELb1ELb0ELb0ELb1ELb1EEEEEEEEEvNT_6ParamsE,"",@"SHT_CUDA_INFO"
	.sectionflags	@""
	.align	4


	//----- nvinfo : EIATTR_CUDA_API_VERSION
	.align		4
        /*0000*/ 	.byte	0x04, 0x37
        /*0002*/ 	.short	(.L_660 - .L_659)
.L_659:
        /*0004*/ 	.word	0x00000082


	//----- nvinfo : EIATTR_SW2861232_WAR
	.align		4
.L_660:
        /*0008*/ 	.byte	0x01, 0x35
	.zero		2


	//----- nvinfo : EIATTR_PARAM_CBANK
	.align		4
        /*000c*/ 	.byte	0x04, 0x0a
        /*000e*/ 	.short	(.L_662 - .L_661)
	.align		4
.L_661:
        /*0010*/ 	.word	index@(.nv.constant0._ZN7cutlass13device_kernelIN5flash19enable_sm80_to_sm89INS1_16FlashAttnFwdSm80INS1_25CollectiveMainloopFwdSm80ILi8ELi1ELb0EN4cute5tupleIJNS5_1CILi128EEENS7_ILi48EEENS7_ILi256EEEEEELi256ENS_10bfloat16_tEfNS_4arch4Sm80ELb0ELb0ELb1ELb1ELb1ELb1ELb1ELb1EEENS1_21CollectiveEpilogueFwdINS6_IJS8_SA_S9_EEENS6_IJNS7_ILi1EEESI_SI_EEESC_SE_Li256ELb1ELb1ELb1ELb0EEENS1_36VarlenDynamicPersistentTileSchedulerILi128ELi48ELi256ELi256ELb1ELb1ELb0ELb0ELb1ELb1EEEEEEEEEvNT_6ParamsE)
        /*0014*/ 	.short	0x0160
        /*0016*/ 	.short	0x0438


	//----- nvinfo : EIATTR_CBANK_PARAM_SIZE
	.align		4
.L_662:
        /*0018*/ 	.byte	0x03, 0x19
        /*001a*/ 	.short	0x0438


	//----- nvinfo : EIATTR_KPARAM_INFO
	.align		4
        /*001c*/ 	.byte	0x04, 0x17
        /*001e*/ 	.short	(.L_664 - .L_663)
.L_663:
        /*0020*/ 	.word	0x00000000
        /*0024*/ 	.short	0x0000
        /*0026*/ 	.short	0x0000
        /*0028*/ 	.byte	0x00, 0xf0, 0xe1, 0x10


	//----- nvinfo : EIATTR_MAXREG_COUNT
	.align		4
.L_664:
        /*002c*/ 	.byte	0x03, 0x1b
        /*002e*/ 	.short	0x00ff


	//----- nvinfo : EIATTR_NUM_BARRIERS
	.align		4
        /*0030*/ 	.byte	0x02, 0x4c
        /*0032*/ 	.byte	0x06
	.zero		1


	//----- nvinfo : EIATTR_ANNOTATIONS
	.align		4
        /*0034*/ 	.byte	0x04, 0x55
        /*0036*/ 	.short	(.L_666 - .L_665)


	//   ....[0]....
.L_665:
        /* <DEDUP_REMOVED lines=165> */


	//----- nvinfo : EIATTR_MERCURY_ISA_VERSION
	.align		4
.L_666:
        /*0a70*/ 	.byte	0x03, 0x5f
        /*0a72*/ 	.short	0x0000


	//----- nvinfo : EIATTR_INT_WARP_WIDE_INSTR_OFFSETS
	.align		4
        /*0a74*/ 	.byte	0x04, 0x31
        /*0a76*/ 	.short	(.L_668 - .L_667)


	//   ....[0]....
.L_667:
        /*0a78*/ 	.word	0x000175d0


	//   ....[1]....
        /*0a7c*/ 	.word	0x00017640


	//----- nvinfo : EIATTR_COOP_GROUP_MASK_REGIDS
	.align		4
.L_668:
        /*0a80*/ 	.byte	0x04, 0x29
        /*0a82*/ 	.short	(.L_670 - .L_669)


	//   ....[0]....
.L_669:
        /*0a84*/ 	.word	0xffffffff


	//   ....[1]....
        /*0a88*/ 	.word	0xffffffff


	//   ....[2]....
        /*0a8c*/ 	.word	0xffffffff


	//   ....[3]....
        /*0a90*/ 	.word	0xffffffff


	//   ....[4]....
        /*0a94*/ 	.word	0xffffffff


	//   ....[5]....
        /*0a98*/ 	.word	0xffffffff


	//   ....[6]....
        /*0a9c*/ 	.word	0xffffffff


	//   ....[7]....
        /*0aa0*/ 	.word	0xffffffff


	//   ....[8]....
        /*0aa4*/ 	.word	0xffffffff


	//   ....[9]....
        /*0aa8*/ 	.word	0xffffffff


	//   ....[10]....
        /*0aac*/ 	.word	0xffffffff


	//   ....[11]....
        /*0ab0*/ 	.word	0xffffffff


	//   ....[12]....
        /*0ab4*/ 	.word	0xffffffff


	//   ....[13]....
        /*0ab8*/ 	.word	0xffffffff


	//   ....[14]....
        /*0abc*/ 	.word	0xffffffff


	//   ....[15]....
        /*0ac0*/ 	.word	0xffffffff


	//   ....[16]....
        /*0ac4*/ 	.word	0xffffffff


	//   ....[17]....
        /*0ac8*/ 	.word	0xffffffff


	//   ....[18]....
        /*0acc*/ 	.word	0xffffffff


	//   ....[19]....
        /*0ad0*/ 	.word	0xffffffff


	//   ....[20]....
        /*0ad4*/ 	.word	0xffffffff


	//   ....[21]....
        /*0ad8*/ 	.word	0xffffffff


	//   ....[22]....
        /*0adc*/ 	.word	0xffffffff


	//   ....[23]....
        /*0ae0*/ 	.word	0xffffffff


	//   ....[24]....
        /*0ae4*/ 	.word	0xffffffff


	//   ....[25]....
        /*0ae8*/ 	.word	0xffffffff


	//   ....[26]....
        /*0aec*/ 	.word	0xffffffff


	//   ....[27]....
        /*0af0*/ 	.word	0xffffffff


	//   ....[28]....
        /*0af4*/ 	.word	0xffffffff


	//   ....[29]....
        /*0af8*/ 	.word	0xffffffff


	//   ....[30]....
        /*0afc*/ 	.word	0xffffffff


	//   ....[31]....
        /*0b00*/ 	.word	0xffffffff


	//   ....[32]....
        /*0b04*/ 	.word	0xffffffff


	//   ....[33]....
        /*0b08*/ 	.word	0xffffffff


	//   ....[34]....
        /*0b0c*/ 	.word	0xffffffff


	//   ....[35]....
        /*0b10*/ 	.word	0xffffffff


	//   ....[36]....
        /*0b14*/ 	.word	0xffffffff


	//   ....[37]....
        /*0b18*/ 	.word	0xffffffff


	//   ....[38]....
        /*0b1c*/ 	.word	0xffffffff


	//   ....[39]....
        /*0b20*/ 	.word	0xffffffff


	//   ....[40]....
        /*0b24*/ 	.word	0xffffffff


	//   ....[41]....
        /*0b28*/ 	.word	0xffffffff


	//   ....[42]....
        /*0b2c*/ 	.word	0xffffffff


	//   ....[43]....
        /*0b30*/ 	.word	0xffffffff


	//   ....[44]....
        /*0b34*/ 	.word	0xffffffff


	//   ....[45]....
        /*0b38*/ 	.word	0xffffffff


	//   ....[46]....
        /*0b3c*/ 	.word	0xffffffff


	//   ....[47]....
        /*0b40*/ 	.word	0xffffffff


	//   ....[48]....
        /*0b44*/ 	.word	0xffffffff


	//   ....[49]....
        /*0b48*/ 	.word	0xffffffff


	//   ....[50]....
        /*0b4c*/ 	.word	0xffffffff


	//   ....[51]....
        /*0b50*/ 	.word	0xffffffff


	//   ....[52]....
        /*0b54*/ 	.word	0xffffffff


	//   ....[53]....
        /*0b58*/ 	.word	0xffffffff


	//   ....[54]....
        /*0b5c*/ 	.word	0xffffffff


	//   ....[55]....
        /*0b60*/ 	.word	0xffffffff


	//   ....[56]....
        /*0b64*/ 	.word	0xffffffff


	//   ....[57]....
        /*0b68*/ 	.word	0xffffffff


	//   ....[58]....
        /*0b6c*/ 	.word	0xffffffff


	//   ....[59]....
        /*0b70*/ 	.word	0xffffffff


	//   ....[60]....
        /*0b74*/ 	.word	0xffffffff


	//   ....[61]....
        /*0b78*/ 	.word	0xffffffff


	//   ....[62]....
        /*0b7c*/ 	.word	0xffffffff


	//   ....[63]....
        /*0b80*/ 	.word	0xffffffff


	//   ....[64]....
        /*0b84*/ 	.word	0xffffffff


	//   ....[65]....
        /*0b88*/ 	.word	0xffffffff


	//   ....[66]....
        /*0b8c*/ 	.word	0xffffffff


	//   ....[67]....
        /*0b90*/ 	.word	0xffffffff


	//   ....[68]....
        /*0b94*/ 	.word	0xffffffff


	//   ....[69]....
        /*0b98*/ 	.word	0xffffffff


	//   ....[70]....
        /*0b9c*/ 	.word	0xffffffff


	//   ....[71]....
        /*0ba0*/ 	.word	0xffffffff


	//   ....[72]....
        /*0ba4*/ 	.word	0xffffffff


	//   ....[73]....
        /*0ba8*/ 	.word	0xffffffff


	//   ....[74]....
        /*0bac*/ 	.word	0xffffffff


	//   ....[75]....
        /*0bb0*/ 	.word	0xffffffff


	//   ....[76]....
        /*0bb4*/ 	.word	0xffffffff


	//   ....[77]....
        /*0bb8*/ 	.word	0xffffffff


	//   ....[78]....
        /*0bbc*/ 	.word	0xffffffff


	//   ....[79]....
        /*0bc0*/ 	.word	0xffffffff


	//   ....[80]....
        /*0bc4*/ 	.word	0xffffffff


	//   ....[81]....
        /*0bc8*/ 	.word	0xffffffff


	//   ....[82]....
        /*0bcc*/ 	.word	0xffffffff


	//   ....[83]....
        /*0bd0*/ 	.word	0xffffffff


	//   ....[84]....
        /*0bd4*/ 	.word	0xffffffff


	//   ....[85]....
        /*0bd8*/ 	.word	0xffffffff


	//   ....[86]....
        /*0bdc*/ 	.word	0xffffffff


	//   ....[87]....
        /*0be0*/ 	.word	0xffffffff


	//   ....[88]....
        /*0be4*/ 	.word	0xffffffff


	//   ....[89]....
        /*0be8*/ 	.word	0xffffffff


	//   ....[90]....
        /*0bec*/ 	.word	0xffffffff


	//   ....[91]....
        /*0bf0*/ 	.word	0xffffffff


	//   ....[92]....
        /*0bf4*/ 	.word	0xffffffff


	//   ....[93]....
        /*0bf8*/ 	.word	0xffffffff


	//   ....[94]....
        /*0bfc*/ 	.word	0xffffffff


	//   ....[95]....
        /*0c00*/ 	.word	0xffffffff


	//   ....[96]....
        /*0c04*/ 	.word	0xffffffff


	//   ....[97]....
        /*0c08*/ 	.word	0xffffffff


	//   ....[98]....
        /*0c0c*/ 	.word	0xffffffff


	//   ....[99]....
        /*0c10*/ 	.word	0xffffffff


	//   ....[100]....
        /*0c14*/ 	.word	0xffffffff


	//   ....[101]....
        /*0c18*/ 	.word	0xffffffff


	//   ....[102]....
        /*0c1c*/ 	.word	0xffffffff


	//   ....[103]....
        /*0c20*/ 	.word	0xffffffff


	//   ....[104]....
        /*0c24*/ 	.word	0xffffffff


	//   ....[105]....
        /*0c28*/ 	.word	0xffffffff


	//   ....[106]....
        /*0c2c*/ 	.word	0xffffffff


	//   ....[107]....
        /*0c30*/ 	.word	0xffffffff


	//   ....[108]....
        /*0c34*/ 	.word	0xffffffff


	//   ....[109]....
        /*0c38*/ 	.word	0xffffffff


	//   ....[110]....
        /*0c3c*/ 	.word	0xffffffff


	//   ....[111]....
        /*0c40*/ 	.word	0xffffffff


	//   ....[112]....
        /*0c44*/ 	.word	0xffffffff


	//   ....[113]....
        /*0c48*/ 	.word	0xffffffff


	//   ....[114]....
        /*0c4c*/ 	.word	0xffffffff


	//   ....[115]....
        /*0c50*/ 	.word	0xffffffff


	//   ....[116]....
        /*0c54*/ 	.word	0xffffffff


	//   ....[117]....
        /*0c58*/ 	.word	0xffffffff


	//   ....[118]....
        /*0c5c*/ 	.word	0xffffffff


	//   ....[119]....
        /*0c60*/ 	.word	0xffffffff


	//   ....[120]....
        /*0c64*/ 	.word	0xffffffff


	//   ....[121]....
        /*0c68*/ 	.word	0xffffffff


	//   ....[122]....
        /*0c6c*/ 	.word	0xffffffff


	//   ....[123]....
        /*0c70*/ 	.word	0xffffffff


	//   ....[124]....
        /*0c74*/ 	.word	0xffffffff


	//   ....[125]....
        /*0c78*/ 	.word	0xffffffff


	//   ....[126]....
        /*0c7c*/ 	.word	0xffffffff


	//   ....[127]....
        /*0c80*/ 	.word	0xffffffff


	//   ....[128]....
        /*0c84*/ 	.word	0xffffffff


	//   ....[129]....
        /*0c88*/ 	.word	0xffffffff


	//   ....[130]....
        /*0c8c*/ 	.word	0xffffffff


	//   ....[131]....
        /*0c90*/ 	.word	0xffffffff


	//   ....[132]....
        /*0c94*/ 	.word	0xffffffff


	//   ....[133]....
        /*0c98*/ 	.word	0xffffffff


	//   ....[134]....
        /*0c9c*/ 	.word	0xffffffff


	//   ....[135]....
        /*0ca0*/ 	.word	0xffffffff


	//   ....[136]....
        /*0ca4*/ 	.word	0xffffffff


	//   ....[137]....
        /*0ca8*/ 	.word	0xffffffff


	//   ....[138]....
        /*0cac*/ 	.word	0xffffffff


	//   ....[139]....
        /*0cb0*/ 	.word	0xffffffff


	//   ....[140]....
        /*0cb4*/ 	.word	0xffffffff


	//   ....[141]....
        /*0cb8*/ 	.word	0xffffffff


	//   ....[142]....
        /*0cbc*/ 	.word	0xffffffff


	//   ....[143]....
        /*0cc0*/ 	.word	0xffffffff


	//   ....[144]....
        /*0cc4*/ 	.word	0xffffffff


	//   ....[145]....
        /*0cc8*/ 	.word	0xffffffff


	//   ....[146]....
        /*0ccc*/ 	.word	0xffffffff


	//   ....[147]....
        /*0cd0*/ 	.word	0xffffffff


	//   ....[148]....
        /*0cd4*/ 	.word	0xffffffff


	//   ....[149]....
        /*0cd8*/ 	.word	0xffffffff


	//   ....[150]....
        /*0cdc*/ 	.word	0xffffffff


	//   ....[151]....
        /*0ce0*/ 	.word	0xffffffff


	//   ....[152]....
        /*0ce4*/ 	.word	0xffffffff


	//   ....[153]....
        /*0ce8*/ 	.word	0xffffffff


	//   ....[154]....
        /*0cec*/ 	.word	0xffffffff


	//   ....[155]....
        /*0cf0*/ 	.word	0xffffffff


	//   ....[156]....
        /*0cf4*/ 	.word	0xffffffff


	//   ....[157]....
        /*0cf8*/ 	.word	0xffffffff


	//   ....[158]....
        /*0cfc*/ 	.word	0xffffffff


	//   ....[159]....
        /*0d00*/ 	.word	0xffffffff


	//   ....[160]....
        /*0d04*/ 	.word	0xffffffff


	//   ....[161]....
        /*0d08*/ 	.word	0xffffffff


	//   ....[162]....
        /*0d0c*/ 	.word	0xffffffff


	//   ....[163]....
        /*0d10*/ 	.word	0xffffffff


	//   ....[164]....
        /*0d14*/ 	.word	0xffffffff


	//   ....[165]....
        /*0d18*/ 	.word	0xffffffff


	//   ....[166]....
        /*0d1c*/ 	.word	0xffffffff


	//   ....[167]....
        /*0d20*/ 	.word	0xffffffff


	//   ....[168]....
        /*0d24*/ 	.word	0xffffffff


	//   ....[169]....
        /*0d28*/ 	.word	0xffffffff


	//   ....[170]....
        /*0d2c*/ 	.word	0xffffffff


	//   ....[171]....
        /*0d30*/ 	.word	0xffffffff


	//   ....[172]....
        /*0d34*/ 	.word	0xffffffff


	//   ....[173]....
        /*0d38*/ 	.word	0xffffffff


	//   ....[174]....
        /*0d3c*/ 	.word	0xffffffff


	//   ....[175]....
        /*0d40*/ 	.word	0xffffffff


	//   ....[176]....
        /*0d44*/ 	.word	0xffffffff


	//   ....[177]....
        /*0d48*/ 	.word	0xffffffff


	//   ....[178]....
        /*0d4c*/ 	.word	0xffffffff


	//   ....[179]....
        /*0d50*/ 	.word	0xffffffff


	//   ....[180]....
        /*0d54*/ 	.word	0xffffffff


	//   ....[181]....
        /*0d58*/ 	.word	0xffffffff


	//   ....[182]....
        /*0d5c*/ 	.word	0xffffffff


	//   ....[183]....
        /*0d60*/ 	.word	0xffffffff


	//   ....[184]....
        /*0d64*/ 	.word	0xffffffff


	//   ....[185]....
        /*0d68*/ 	.word	0xffffffff


	//   ....[186]....
        /*0d6c*/ 	.word	0xffffffff


	//   ....[187]....
        /*0d70*/ 	.word	0xffffffff


	//   ....[188]....
        /*0d74*/ 	.word	0xffffffff


	//   ....[189]....
        /*0d78*/ 	.word	0xffffffff


	//   ....[190]....
        /*0d7c*/ 	.word	0xffffffff


	//   ....[191]....
        /*0d80*/ 	.word	0xffffffff


	//   ....[192]....
        /*0d84*/ 	.word	0xffffffff


	//   ....[193]....
        /*0d88*/ 	.word	0xffffffff


	//   ....[194]....
        /*0d8c*/ 	.word	0xffffffff


	//   ....[195]....
        /*0d90*/ 	.word	0xffffffff


	//   ....[196]....
        /*0d94*/ 	.word	0xffffffff


	//   ....[197]....
        /*0d98*/ 	.word	0xffffffff


	//   ....[198]....
        /*0d9c*/ 	.word	0xffffffff


	//   ....[199]....
        /*0da0*/ 	.word	0xffffffff


	//   ....[200]....
        /*0da4*/ 	.word	0xffffffff


	//   ....[201]....
        /*0da8*/ 	.word	0xffffffff


	//   ....[202]....
        /*0dac*/ 	.word	0xffffffff


	//   ....[203]....
        /*0db0*/ 	.word	0xffffffff


	//----- nvinfo : EIATTR_COOP_GROUP_INSTR_OFFSETS
	.align		4
.L_670:
        /*0db4*/ 	.byte	0x04, 0x28
        /*0db6*/ 	.short	(.L_672 - .L_671)


	//   ....[0]....
.L_671:
        /*0db8*/ 	.word	0x00000050


	//   ....[1]....
        /*0dbc*/ 	.word	0x00000200


	//   ....[2]....
        /*0dc0*/ 	.word	0x00000230


	//   ....[3]....
        /*0dc4*/ 	.word	0x00000260


	//   ....[4]....
        /*0dc8*/ 	.word	0x00000290


	//   ....[5]....
        /*0dcc*/ 	.word	0x000002c0


	//   ....[6]....
        /*0dd0*/ 	.word	0x000002f0


	//   ....[7]....
        /*0dd4*/ 	.word	0x00000460


	//   ....[8]....
        /*0dd8*/ 	.word	0x000004a0


	//   ....[9]....
        /*0ddc*/ 	.word	0x000004d0


	//   ....[10]....
        /*0de0*/ 	.word	0x00000500


	//   ....[11]....
        /*0de4*/ 	.word	0x00000530


	//   ....[12]....
        /*0de8*/ 	.word	0x00000560


	//   ....[13]....
        /*0dec*/ 	.word	0x000005f0


	//   ....[14]....
        /*0df0*/ 	.word	0x00000620


	//   ....[15]....
        /*0df4*/ 	.word	0x00000640


	//   ....[16]....
        /*0df8*/ 	.word	0x000006a0


	//   ....[17]....
        /*0dfc*/ 	.word	0x00003fb0


	//   ....[18]....
        /*0e00*/ 	.word	0x00004030


	//   ....[19]....
        /*0e04*/ 	.word	0x00005020


	//   ....[20]....
        /*0e08*/ 	.word	0x00005030


	//   ....[21]....
        /*0e0c*/ 	.word	0x00006550


	//   ....[22]....
        /*0e10*/ 	.word	0x000065c0


	//   ....[23]....
        /*0e14*/ 	.word	0x00007660


	//   ....[24]....
        /*0e18*/ 	.word	0x00007670


	//   ....[25]....
        /*0e1c*/ 	.word	0x00008610


	//   ....[26]....
        /*0e20*/ 	.word	0x00008640


	//   ....[27]....
        /*0e24*/ 	.word	0x00008800


	//   ....[28]....
        /*0e28*/ 	.word	0x00008820


	//   ....[29]....
        /*0e2c*/ 	.word	0x00008c50


	//   ....[30]....
        /*0e30*/ 	.word	0x00008d10


	//   ....[31]....
        /*0e34*/ 	.word	0x00008eb0


	//   ....[32]....
        /*0e38*/ 	.word	0x00008ed0


	//   ....[33]....
        /*0e3c*/ 	.word	0x00009d90


	//   ....[34]....
        /*0e40*/ 	.word	0x00009db0


	//   ....[35]....
        /*0e44*/ 	.word	0x00009f40


	//   ....[36]....
        /*0e48*/ 	.word	0x00009f50


	//   ....[37]....
        /*0e4c*/ 	.word	0x0000a0c0


	//   ....[38]....
        /*0e50*/ 	.word	0x0000a0e0


	//   ....[39]....
        /*0e54*/ 	.word	0x0000a250


	//   ....[40]....
        /*0e58*/ 	.word	0x0000a260


	//   ....[41]....
        /*0e5c*/ 	.word	0x0000a6f0


	//   ....[42]....
        /*0e60*/ 	.word	0x0000a710


	//   ....[43]....
        /*0e64*/ 	.word	0x0000a800


	//   ....[44]....
        /*0e68*/ 	.word	0x0000a810


	//   ....[45]....
        /*0e6c*/ 	.word	0x0000aa70


	//   ....[46]....
        /*0e70*/ 	.word	0x0000aab0


	//   ....[47]....
        /*0e74*/ 	.word	0x0000aaf0


	//   ....[48]....
        /*0e78*/ 	.word	0x0000ab30


	//   ....[49]....
        /*0e7c*/ 	.word	0x0000dbe0


	//   ....[50]....
        /*0e80*/ 	.word	0x0000dc20


	//   ....[51]....
        /*0e84*/ 	.word	0x0000dc60


	//   ....[52]....
        /*0e88*/ 	.word	0x0000dca0


	//   ....[53]....
        /*0e8c*/ 	.word	0x00011300


	//   ....[54]....
        /*0e90*/ 	.word	0x00011330


	//   ....[55]....
        /*0e94*/ 	.word	0x00011520


	//   ....[56]....
        /*0e98*/ 	.word	0x00011530


	//   ....[57]....
        /*0e9c*/ 	.word	0x00012600


	//   ....[58]....
        /*0ea0*/ 	.word	0x00012620


	//   ....[59]....
        /*0ea4*/ 	.word	0x00012780


	//   ....[60]....
        /*0ea8*/ 	.word	0x00012790


	//   ....[61]....
        /*0eac*/ 	.word	0x00012ca0


	//   ....[62]....
        /*0eb0*/ 	.word	0x00012cd0


	//   ....[63]....
        /*0eb4*/ 	.word	0x00012ce0


	//   ....[64]....
        /*0eb8*/ 	.word	0x00012d10


	//   ....[65]....
        /*0ebc*/ 	.word	0x00013e30


	//   ....[66]....
        /*0ec0*/ 	.word	0x00013e40


	//   ....[67]....
        /*0ec4*/ 	.word	0x00013f80


	//   ....[68]....
        /*0ec8*/ 	.word	0x00013f90


	//   ....[69]....
        /*0ecc*/ 	.word	0x00014ff0


	//   ....[70]....
        /*0ed0*/ 	.word	0x00015010


	//   ....[71]....
        /*0ed4*/ 	.word	0x00015130


	//   ....[72]....
        /*0ed8*/ 	.word	0x00015140


	//   ....[73]....
        /*0edc*/ 	.word	0x000153f0


	//   ....[74]....
        /*0ee0*/ 	.word	0x00015420


	//   ....[75]....
        /*0ee4*/ 	.word	0x00015440


	//   ....[76]....
        /*0ee8*/ 	.word	0x00015460


	//   ....[77]....
        /*0eec*/ 	.word	0x00016bc0


	//   ....[78]....
        /*0ef0*/ 	.word	0x00016be0


	//   ....[79]....
        /*0ef4*/ 	.word	0x00016c00


	//   ....[80]....
        /*0ef8*/ 	.word	0x00016c20


	//   ....[81]....
        /*0efc*/ 	.word	0x000184c0


	//   ....[82]....
        /*0f00*/ 	.word	0x000184e0


	//   ....[83]....
        /*0f04*/ 	.word	0x000184f0


	//   ....[84]....
        /*0f08*/ 	.word	0x00018500


	//   ....[85]....
        /*0f0c*/ 	.word	0x000188c0


	//   ....[86]....
        /*0f10*/ 	.word	0x000188e0


	//   ....[87]....
        /*0f14*/ 	.word	0x00018a40


	//   ....[88]....
        /*0f18*/ 	.word	0x00018a50


	//   ....[89]....
        /*0f1c*/ 	.word	0x00018bc0


	//   ....[90]....
        /*0f20*/ 	.word	0x00018be0


	//   ....[91]....
        /*0f24*/ 	.word	0x00018d50


	//   ....[92]....
        /*0f28*/ 	.word	0x00018d60


	//   ....[93]....
        /*0f2c*/ 	.word	0x00019100


	//   ....[94]....
        /*0f30*/ 	.word	0x00019120


	//   ....[95]....
        /*0f34*/ 	.word	0x00019d60


	//   ....[96]....
        /*0f38*/ 	.word	0x00019d70


	//   ....[97]....
        /*0f3c*/ 	.word	0x0001b210


	//   ....[98]....
        /*0f40*/ 	.word	0x0001b230


	//   ....[99]....
        /*0f44*/ 	.word	0x0001b3a0


	//   ....[100]....
        /*0f48*/ 	.word	0x0001b3b0


	//   ....[101]....
        /*0f4c*/ 	.word	0x0001b520


	//   ....[102]....
        /*0f50*/ 	.word	0x0001b540


	//   ....[103]....
        /*0f54*/ 	.word	0x0001b6b0


	//   ....[104]....
        /*0f58*/ 	.word	0x0001b6c0


	//   ....[105]....
        /*0f5c*/ 	.word	0x0001b8f0


	//   ....[106]....
        /*0f60*/ 	.word	0x0001b910


	//   ....[107]....
        /*0f64*/ 	.word	0x0001ba40


	//   ....[108]....
        /*0f68*/ 	.word	0x0001ba80


	//   ....[109]....
        /*0f6c*/ 	.word	0x0001bab0


	//   ....[110]....
        /*0f70*/ 	.word	0x0001bae0


	//   ....[111]....
        /*0f74*/ 	.word	0x0001bb10


	//   ....[112]....
        /*0f78*/ 	.word	0x0001bb40


	//   ....[113]....
        /*0f7c*/ 	.word	0x0001bcb0


	//   ....[114]....
        /*0f80*/ 	.word	0x0001bcf0


	//   ....[115]....
        /*0f84*/ 	.word	0x0001bd20


	//   ....[116]....
        /*0f88*/ 	.word	0x0001bd50


	//   ....[117]....
        /*0f8c*/ 	.word	0x0001bd80


	//   ....[118]....
        /*0f90*/ 	.word	0x0001bdb0


	//   ....[119]....
        /*0f94*/ 	.word	0x0001be40


	//   ....[120]....
        /*0f98*/ 	.word	0x0001be70


	//   ....[121]....
        /*0f9c*/ 	.word	0x0001be80


	//   ....[122]....
        /*0fa0*/ 	.word	0x0001bee0


	//   ....[123]....
        /*0fa4*/ 	.word	0x0001c4d0


	//   ....[124]....
        /*0fa8*/ 	.word	0x0001c530


	//   ....[125]....
        /*0fac*/ 	.word	0x0001c590


	//   ....[126]....
        /*0fb0*/ 	.word	0x0001c5f0


	//   ....[127]....
        /*0fb4*/ 	.word	0x0001c650


	//   ....[128]....
        /*0fb8*/ 	.word	0x0001c6c0


	//   ....[129]....
        /*0fbc*/ 	.word	0x0001c710


	//   ....[130]....
        /*0fc0*/ 	.word	0x0001c770


	//   ....[131]....
        /*0fc4*/ 	.word	0x0001c7e0


	//   ....[132]....
        /*0fc8*/ 	.word	0x0001c840


	//   ....[133]....
        /*0fcc*/ 	.word	0x0001c8b0


	//   ....[134]....
        /*0fd0*/ 	.word	0x0001c920


	//   ....[135]....
        /*0fd4*/ 	.word	0x0001c990


	//   ....[136]....
        /*0fd8*/ 	.word	0x0001c9f0


	//   ....[137]....
        /*0fdc*/ 	.word	0x0001ca60


	//   ....[138]....
        /*0fe0*/ 	.word	0x0001cad0


	//   ....[139]....
        /*0fe4*/ 	.word	0x0001cb40


	//   ....[140]....
        /*0fe8*/ 	.word	0x0001cba0


	//   ....[141]....
        /*0fec*/ 	.word	0x0001cc10


	//   ....[142]....
        /*0ff0*/ 	.word	0x0001cc70


	//   ....[143]....
        /*0ff4*/ 	.word	0x0001cce0


	//   ....[144]....
        /*0ff8*/ 	.word	0x0001cd50


	//   ....[145]....
        /*0ffc*/ 	.word	0x0001cdc0


	//   ....[146]....
        /*1000*/ 	.word	0x0001ce20


	//   ....[147]....
        /*1004*/ 	.word	0x0001ce80


	//   ....[148]....
        /*1008*/ 	.word	0x0001cee0


	//   ....[149]....
        /*100c*/ 	.word	0x0001cf30


	//   ....[150]....
        /*1010*/ 	.word	0x0001cf80


	//   ....[151]....
        /*1014*/ 	.word	0x0001cff0


	//   ....[152]....
        /*1018*/ 	.word	0x0001d060


	//   ....[153]....
        /*101c*/ 	.word	0x0001d0c0


	//   ....[154]....
        /*1020*/ 	.word	0x0001d130


	//   ....[155]....
        /*1024*/ 	.word	0x0001d1a0


	//   ....[156]....
        /*1028*/ 	.word	0x0001d210


	//   ....[157]....
        /*102c*/ 	.word	0x0001d270


	//   ....[158]....
        /*1030*/ 	.word	0x0001d2c0


	//   ....[159]....
        /*1034*/ 	.word	0x0001d310


	//   ....[160]....
        /*1038*/ 	.word	0x0001d360


	//   ....[161]....
        /*103c*/ 	.word	0x0001d3a0


	//   ....[162]....
        /*1040*/ 	.word	0x0001d400


	//   ....[163]....
        /*1044*/ 	.word	0x0001d440


	//   ....[164]....
        /*1048*/ 	.word	0x0001d490


	//   ....[165]....
        /*104c*/ 	.word	0x0001d4d0


	//   ....[166]....
        /*1050*/ 	.word	0x0001d540


	//   ....[167]....
        /*1054*/ 	.word	0x0001d5b0


	//   ....[168]....
        /*1058*/ 	.word	0x0001d620


	//   ....[169]....
        /*105c*/ 	.word	0x0001d680


	//   ....[170]....
        /*1060*/ 	.word	0x0001d6f0


	//   ....[171]....
        /*1064*/ 	.word	0x0001d760


	//   ....[172]....
        /*1068*/ 	.word	0x0001d7d0


	//   ....[173]....
        /*106c*/ 	.word	0x0001d830


	//   ....[174]....
        /*1070*/ 	.word	0x0001d8a0


	//   ....[175]....
        /*1074*/ 	.word	0x0001d910


	//   ....[176]....
        /*1078*/ 	.word	0x0001d980


	//   ....[177]....
        /*107c*/ 	.word	0x0001d9e0


	//   ....[178]....
        /*1080*/ 	.word	0x0001da50


	//   ....[179]....
        /*1084*/ 	.word	0x0001dac0


	//   ....[180]....
        /*1088*/ 	.word	0x0001db30


	//   ....[181]....
        /*108c*/ 	.word	0x0001db90


	//   ....[182]....
        /*1090*/ 	.word	0x0001dc00


	//   ....[183]....
        /*1094*/ 	.word	0x0001dc70


	//   ....[184]....
        /*1098*/ 	.word	0x0001dce0


	//   ....[185]....
        /*109c*/ 	.word	0x0001dd40


	//   ....[186]....
        /*10a0*/ 	.word	0x0001ddb0


	//   ....[187]....
        /*10a4*/ 	.word	0x0001de20


	//   ....[188]....
        /*10a8*/ 	.word	0x0001de80


	//   ....[189]....
        /*10ac*/ 	.word	0x0001ded0


	//   ....[190]....
        /*10b0*/ 	.word	0x0001df30


	//   ....[191]....
        /*10b4*/ 	.word	0x0001df90


	//   ....[192]....
        /*10b8*/ 	.word	0x0001dff0


	//   ....[193]....
        /*10bc*/ 	.word	0x0001e060


	//   ....[194]....
        /*10c0*/ 	.word	0x0001e0c0


	//   ....[195]....
        /*10c4*/ 	.word	0x0001e120


	//   ....[196]....
        /*10c8*/ 	.word	0x0001e180


	//   ....[197]....
        /*10cc*/ 	.word	0x0001e1e0


	//   ....[198]....
        /*10d0*/ 	.word	0x0001e240


	//   ....[199]....
        /*10d4*/ 	.word	0x0001e2b0


	//   ....[200]....
        /*10d8*/ 	.word	0x0001e300


	//   ....[201]....
        /*10dc*/ 	.word	0x0001e360


	//   ....[202]....
        /*10e0*/ 	.word	0x0001e3c0


	//   ....[203]....
        /*10e4*/ 	.word	0x0001e430


	//----- nvinfo : EIATTR_EXIT_INSTR_OFFSETS
	.align		4
.L_672:
        /*10e8*/ 	.byte	0x04, 0x1c
        /*10ea*/ 	.short	(.L_674 - .L_673)


	//   ....[0]....
.L_673:
        /*10ec*/ 	.word	0x00000c10


	//   ....[1]....
        /*10f0*/ 	.word	0x0001c490


	//----- nvinfo : EIATTR_MAX_THREADS
	.align		4
.L_674:
        /*10f4*/ 	.byte	0x04, 0x05
        /*10f6*/ 	.short	(.L_676 - .L_675)
.L_675:
        /*10f8*/ 	.word	0x00000100
        /*10fc*/ 	.word	0x00000001
        /*1100*/ 	.word	0x00000001


	//----- nvinfo : EIATTR_CRS_STACK_SIZE
	.align		4
.L_676:
        /*1104*/ 	.byte	0x04, 0x1e
        /*1106*/ 	.short	(.L_678 - .L_677)
.L_677:
        /*1108*/ 	.word	0x00000000
.L_678:


//--------------------- .nv.info._ZN7cutlass13device_kernelIN5flash19enable_sm80_to_sm89INS1_16FlashAttnFwdSm80INS1_25CollectiveMainloopFwdSm80ILi8ELi1ELb0EN4cute5tupleIJNS5_1CILi128EEENS7_ILi64EEENS7_ILi256EEEEEELi256ENS_10bfloat16_tEfNS_4arch4Sm80ELb0ELb1ELb1ELb0ELb1ELb0ELb1ELb1EEENS1_21CollectiveEpilogueFwdINS6_IJS8_SA_S9_EEENS6_IJNS7_ILi1EEESI_SI_EEESC_SE_Li256ELb0ELb1ELb1ELb0EEENS1_19SingleTileSchedulerILb0ELb1ELb1ELi128EEEEEEEEEvNT_6ParamsE --------------------------
	.section	.nv.info._ZN7cutlass13device_kernelIN5flash19enable_sm80_to_sm89INS1_16FlashAttnFwdSm80INS1_25CollectiveMainloopFwdSm80ILi8ELi1ELb0EN4cute5tupleIJNS5_1CILi128EEENS7_ILi64EEENS7_ILi256EEEEEELi256ENS_10bfloat16_tEfNS_4arch4Sm80ELb0ELb1ELb1ELb0ELb1ELb0ELb1ELb1EEENS1_21CollectiveEpilogueFwdINS6_IJS8_SA_S9_EEENS6_IJNS7_ILi1EEESI_SI_EEESC_SE_Li256ELb0ELb1ELb1ELb0EEENS1_19SingleTileSchedulerILb0ELb1ELb1ELi128EEEEEEEEEvNT_6ParamsE,"",@"SHT_CUDA_INFO"
	.sectionflags	@""
	.align	4


	//----- nvinfo : EIATTR_CUDA_API_VERSION
	.align		4
        /*0000*/ 	.byte	0x04, 0x37
        /*0002*/ 	.short	(.L_680 - .L_679)
.L_679:
        /*0004*/ 	.word	0x00000082


	//----- nvinfo : EIATTR_SW2861232_WAR
	.align		4
.L_680:
        /*0008*/ 	.byte	0x01, 0x35
	.zero		2


	//----- nvinfo : EIATTR_PARAM_CBANK
	.align		4
        /*000c*/ 	.byte	0x04, 0x0a
        /*000e*/ 	.short	(.L_682 - .L_681)
	.align		4
.L_681:
        /*0010*/ 	.word	index@(.nv.constant0._ZN7cutlass13device_kernelIN5flash19enable_sm80_to_sm89INS1_16FlashAttnFwdSm80INS1_25CollectiveMainloopFwdSm80ILi8ELi1ELb0EN4cute5tupleIJNS5_1CILi128EEENS7_ILi64EEENS7_ILi256EEEEEELi256ENS_10bfloat16_tEfNS_4arch4Sm80ELb0ELb1ELb1ELb0ELb1ELb0ELb1ELb1EEENS1_21CollectiveEpilogueFwdINS6_IJS8_SA_S9_EEENS6_IJNS7_ILi1EEESI_SI_EEESC_SE_Li256ELb0ELb1ELb1ELb0EEENS1_19SingleTileSchedulerILb0ELb1ELb1ELi128EEEEEEEEEvNT_6ParamsE)
        /*0014*/ 	.short	0x0160
        /*0016*/ 	.short	0x0418


	//----- nvinfo : EIATTR_CBANK_PARAM_SIZE
	.align		4
.L_682:
        /*0018*/ 	.byte	0x03, 0x19
        /*001a*/ 	.short	0x0418


	//----- nvinfo : EIATTR_KPARAM_INFO
	.align		4
        /*001c*/ 	.byte	0x04, 0x17
        /*001e*/ 	.short	(.L_684 - .L_683)
.L_683:
        /*0020*/ 	.word	0x00000000
        /*0024*/ 	.short	0x0000
        /*0026*/ 	.short	0x0000
        /*0028*/ 	.byte	0x00, 0xf0, 0x61, 0x10


	//----- nvinfo : EIATTR_MAXREG_COUNT
	.align		4
.L_684:
        /*002c*/ 	.byte	0x03, 0x1b
        /*002e*/ 	.short	0x00ff


	//----- nvinfo : EIATTR_NUM_BARRIERS
	.align		4
        /*0030*/ 	.byte	0x02, 0x4c
        /*0032*/ 	.byte	0x02
	.zero		1


	//----- nvinfo : EIATTR_ANNOTATIONS
	.align		4
        /*0034*/ 	.byte	0x04, 0x55
        /*0036*/ 	.short	(.L_686 - .L_685)


	//   ....[0]....
.L_685:
        /*0038*/ 	.word	0x00000001
        /*003c*/ 	.byte	0xd0, 0xc1, 0x00, 0x00, 0x01, 0x00, 0x00, 0x00, 0xb0, 0xc8, 0x00, 0x00


	//----- nvinfo : EIATTR_MERCURY_ISA_VERSION
	.align		4
.L_686:
        /*0048*/ 	.byte	0x03, 0x5f
        /*004a*/ 	.short	0x0000


	//----- nvinfo : EIATTR_COOP_GROUP_MASK_REGIDS
	.align		4
        /*004c*/ 	.byte	0x04, 0x29
        /*004e*/ 	.short	(.L_688 - .L_687)


	//   ....[0]....
.L_687:
        /*0050*/ 	.word	0xffffffff


	//   ....[1]....
        /*0054*/ 	.word	0xffffffff


	//   ....[2]....
        /*0058*/ 	.word	0xffffffff


	//   ....[3]....
        /*005c*/ 	.word	0xffffffff


	//   ....[4]....
        /*0060*/ 	.word	0xffffffff


	//   ....[5]....
        /*0064*/ 	.word	0xffffffff


	//   ....[6]....
        /*0068*/ 	.word	0xffffffff


	//   ....[7]....
        /*006c*/ 	.word	0xffffffff


	//   ....[8]....
        /*0070*/ 	.word	0xffffffff


	//   ....[9]....
        /*0074*/ 	.word	0xffffffff


	//   ....[10]....
        /*0078*/ 	.word	0xffffffff


	//   ....[11]....
        /*007c*/ 	.word	0xffffffff


	//   ....[12]....
        /*0080*/ 	.word	0xffffffff


	//   ....[13]....
        /*0084*/ 	.word	0xffffffff


	//   ....[14]....
        /*0088*/ 	.word	0xffffffff


	//   ....[15]....
        /*008c*/ 	.word	0xffffffff


	//   ....[16]....
        /*0090*/ 	.word	0xffffffff


	//   ....[17]....
        /*0094*/ 	.word	0xffffffff


	//   ....[18]....
        /*0098*/ 	.word	0xffffffff


	//   ....[19]....
        /*009c*/ 	.word	0xffffffff


	//   ....[20]....
        /*00a0*/ 	.word	0xffffffff


	//   ....[21]....
        /*00a4*/ 	.word	0xffffffff


	//   ....[22]....
        /*00a8*/ 	.word	0xffffffff


	//   ....[23]....
        /*00ac*/ 	.word	0xffffffff


	//   ....[24]....
        /*00b0*/ 	.word	0xffffffff


	//   ....[25]....
        /*00b4*/ 	.word	0xffffffff


	//   ....[26]....
        /*00b8*/ 	.word	0xffffffff


	//   ....[27]....
        /*00bc*/ 	.word	0xffffffff


	//   ....[28]....
        /*00c0*/ 	.word	0xffffffff


	//   ....[29]....
        /*00c4*/ 	.word	0xffffffff


	//   ....[30]....
        /*00c8*/ 	.word	0xffffffff


	//   ....[31]....
        /*00cc*/ 	.word	0xffffffff


	//   ....[32]....
        /*00d0*/ 	.word	0xffffffff


	//   ....[33]....
        /*00d4*/ 	.word	0xffffffff


	//   ....[34]....
        /*00d8*/ 	.word	0xffffffff


	//   ....[35]....
        /*00dc*/ 	.word	0xffffffff


	//   ....[36]....
        /*00e0*/ 	.word	0xffffffff


	//   ....[37]....
        /*00e4*/ 	.word	0xffffffff


	//   ....[38]....
        /*00e8*/ 	.word	0xffffffff


	//   ....[39]....
        /*00ec*/ 	.word	0xffffffff


	//   ....[40]....
        /*00f0*/ 	.word	0xffffffff


	//   ....[41]....
        /*00f4*/ 	.word	0xffffffff


	//   ....[42]....
        /*00f8*/ 	.word	0xffffffff


	//   ....[43]....
        /*00fc*/ 	.word	0xffffffff


	//   ....[44]....
        /*0100*/ 	.word	0xffffffff


	//   ....[45]....
        /*0104*/ 	.word	0xffffffff


	//   ....[46]....
        /*0108*/ 	.word	0xffffffff


	//   ....[47]....
        /*010c*/ 	.word	0xffffffff


	//   ....[48]....
        /*0110*/ 	.word	0xffffffff


	//   ....[49]....
        /*0114*/ 	.word	0xffffffff


	//   ....[50]....
        /*0118*/ 	.word	0xffffffff


	//   ....[51]....
        /*011c*/ 	.word	0xffffffff


	//   ....[52]....
        /*0120*/ 	.word	0xffffffff


	//   ....[53]....
        /*0124*/ 	.word	0xffffffff


	//   ....[54]....
        /*0128*/ 	.word	0xffffffff


	//   ....[55]....
        /*012c*/ 	.word	0xffffffff


	//   ....[56]....
        /*0130*/ 	.word	0xffffffff


	//   ....[57]....
        /*0134*/ 	.word	0xffffffff


	//   ....[58]....
        /*0138*/ 	.word	0xffffffff


	//   ....[59]....
        /*013c*/ 	.word	0xffffffff


	//   ....[60]....
        /*0140*/ 	.word	0xffffffff


	//   ....[61]....
        /*0144*/ 	.word	0xffffffff


	//   ....[62]....
        /*0148*/ 	.word	0xffffffff


	//   ....[63]....
        /*014c*/ 	.word	0xffffffff


	//   ....[64]....
        /*0150*/ 	.word	0xffffffff


	//   ....[65]....
        /*0154*/ 	.word	0xffffffff


	//   ....[66]....
        /*0158*/ 	.word	0xffffffff


	//   ....[67]....
        /*015c*/ 	.word	0xffffffff


	//   ....[68]....
        /*0160*/ 	.word	0xffffffff


	//   ....[69]....
        /*0164*/ 	.word	0xffffffff


	//   ....[70]....
        /*0168*/ 	.word	0xffffffff


	//   ....[71]....
        /*016c*/ 	.word	0xffffffff


	//   ....[72]....
        /*0170*/ 	.word	0xffffffff


	//   ....[73]....
        /*0174*/ 	.word	0xffffffff


	//   ....[74]....
        /*0178*/ 	.word	0xffffffff


	//   ....[75]....
        /*017c*/ 	.word	0xffffffff


	//   ....[76]....
        /*0180*/ 	.word	0xffffffff


	//   ....[77]....
        /*0184*/ 	.word	0xffffffff


	//   ....[78]....
        /*0188*/ 	.word	0xffffffff


	//----- nvinfo : EIATTR_COOP_GROUP_INSTR_OFFSETS
	.align		4
.L_688:
        /*018c*/ 	.byte	0x04, 0x28
        /*018e*/ 	.short	(.L_690 - .L_689)


	//   ....[0]....
.L_689:
        /*0190*/ 	.word	0x00000060


	//   ....[1]....
        /*0194*/ 	.word	0x000013e0


	//   ....[2]....
        /*0198*/ 	.word	0x00001410


	//   ....[3]....
        /*019c*/ 	.word	0x000016a0


	//   ....[4]....
        /*01a0*/ 	.word	0x000016d0


	//   ....[5]....
        /*01a4*/ 	.word	0x00001840


	//   ....[6]....
        /*01a8*/ 	.word	0x00001870


	//   ....[7]....
        /*01ac*/ 	.word	0x000019d0


	//   ....[8]....
        /*01b0*/ 	.word	0x00001a10


	//   ....[9]....
        /*01b4*/ 	.word	0x00002140


	//   ....[10]....
        /*01b8*/ 	.word	0x00002170


	//   ....[11]....
        /*01bc*/ 	.word	0x000021a0


	//   ....[12]....
        /*01c0*/ 	.word	0x000021d0


	//   ....[13]....
        /*01c4*/ 	.word	0x00002200


	//   ....[14]....
        /*01c8*/ 	.word	0x00002230


	//   ....[15]....
        /*01cc*/ 	.word	0x00002250


	//   ....[16]....
        /*01d0*/ 	.word	0x00002270


	//   ....[17]....
        /*01d4*/ 	.word	0x00003870


	//   ....[18]....
        /*01d8*/ 	.word	0x000038a0


	//   ....[19]....
        /*01dc*/ 	.word	0x000038b0


	//   ....[20]....
        /*01e0*/ 	.word	0x000038c0


	//   ....[21]....
        /*01e4*/ 	.word	0x00003e00


	//   ....[22]....
        /*01e8*/ 	.word	0x00004080


	//   ....[23]....
        /*01ec*/ 	.word	0x00004d20


	//   ....[24]....
        /*01f0*/ 	.word	0x00004db0


	//   ....[25]....
        /*01f4*/ 	.word	0x00004e10


	//   ....[26]....
        /*01f8*/ 	.word	0x00004ee0


	//   ....[27]....
        /*01fc*/ 	.word	0x000065b0


	//   ....[28]....
        /*0200*/ 	.word	0x000065d0


	//   ....[29]....
        /*0204*/ 	.word	0x000065e0


	//   ....[30]....
        /*0208*/ 	.word	0x000065f0


	//   ....[31]....
        /*020c*/ 	.word	0x00007b00


	//   ....[32]....
        /*0210*/ 	.word	0x00007b30


	//   ....[33]....
        /*0214*/ 	.word	0x00007b40


	//   ....[34]....
        /*0218*/ 	.word	0x00007b50


	//   ....[35]....
        /*021c*/ 	.word	0x00007de0


	//   ....[36]....
        /*0220*/ 	.word	0x00008020


	//   ....[37]....
        /*0224*/ 	.word	0x00008980


	//   ....[38]....
        /*0228*/ 	.word	0x00008bd0


	//   ....[39]....
        /*022c*/ 	.word	0x00008ca0


	//   ....[40]....
        /*0230*/ 	.word	0x00008db0


	//   ....[41]....
        /*0234*/ 	.word	0x0000b110


	//   ....[42]....
        /*0238*/ 	.word	0x0000b140


	//   ....[43]....
        /*023c*/ 	.word	0x0000b150


	//   ....[44]....
        /*0240*/ 	.word	0x0000b160


	//   ....[45]....
        /*0244*/ 	.word	0x0000c680


	//   ....[46]....
        /*0248*/ 	.word	0x0000c6b0


	//   ....[47]....
        /*024c*/ 	.word	0x0000c6c0


	//   ....[48]....
        /*0250*/ 	.word	0x0000c6d0


	//   ....[49]....
        /*0254*/ 	.word	0x0000ca60


	//   ....[50]....
        /*0258*/ 	.word	0x0000caf0


	//   ....[51]....
        /*025c*/ 	.word	0x0000cb80


	//   ....[52]....
        /*0260*/ 	.word	0x0000cba0


	//   ....[53]....
        /*0264*/ 	.word	0x0000eb90


	//   ....[54]....
        /*0268*/ 	.word	0x0000eba0


	//   ....[55]....
        /*026c*/ 	.word	0x0000ecc0


	//   ....[56]....
        /*0270*/ 	.word	0x0000ed10


	//   ....[57]....
        /*0274*/ 	.word	0x00010060


	//   ....[58]....
        /*0278*/ 	.word	0x00010070


	//   ....[59]....
        /*027c*/ 	.word	0x00010080


	//   ....[60]....
        /*0280*/ 	.word	0x00010090


	//   ....[61]....
        /*0284*/ 	.word	0x000102d0


	//   ....[62]....
        /*0288*/ 	.word	0x00010500


	//   ....[63]....
        /*028c*/ 	.word	0x00010fd0


	//   ....[64]....
        /*0290*/ 	.word	0x00011140


	//   ....[65]....
        /*0294*/ 	.word	0x00011170


	//   ....[66]....
        /*0298*/ 	.word	0x00011200


	//   ....[67]....
        /*029c*/ 	.word	0x00012de0


	//   ....[68]....
        /*02a0*/ 	.word	0x00012e10


	//   ....[69]....
        /*02a4*/ 	.word	0x00012e60


	//   ....[70]....
        /*02a8*/ 	.word	0x00012e70


	//   ....[71]....
        /*02ac*/ 	.word	0x00013d40


	//   ....[72]....
        /*02b0*/ 	.word	0x00013d70


	//   ....[73]....
        /*02b4*/ 	.word	0x00013db0


	//   ....[74]....
        /*02b8*/ 	.word	0x00013de0


	//   ....[75]....
        /*02bc*/ 	.word	0x00013ed0


	//   ....[76]....
        /*02c0*/ 	.word	0x00013ee0


	//   ....[77]....
        /*02c4*/ 	.word	0x00014b10


	//   ....[78]....
        /*02c8*/ 	.word	0x00014b20


	//----- nvinfo : EIATTR_EXIT_INSTR_OFFSETS
	.align		4
.L_690:
        /*02cc*/ 	.byte	0x04, 0x1c
        /*02ce*/ 	.short	(.L_692 - .L_691)


	//   ....[0]....
.L_691:
        /*02d0*/ 	.word	0x000001c0


	//   ....[1]....
        /*02d4*/ 	.word	0x00014b30


	//   ....[2]....
        /*02d8*/ 	.word	0x000156d0


	//   ....[3]....
        /*02dc*/ 	.word	0x00015720


	//   ....[4]....
        /*02e0*/ 	.word	0x00015750


	//   ....[5]....
        /*02e4*/ 	.word	0x000157b0


	//   ....[6]....
        /*02e8*/ 	.word	0x00015a40


	//----- nvinfo : EIATTR_CTAIDZ_USED
	.align		4
.L_692:
        /*02ec*/ 	.byte	0x01, 0x04
	.zero		2


	//----- nvinfo : EIATTR_MAX_THREADS
	.align		4
        /*02f0*/ 	.byte	0x04, 0x05
        /*02f2*/ 	.short	(.L_694 - .L_693)
.L_693:
        /*02f4*/ 	.word	0x00000100
        /*02f8*/ 	.word	0x00000001
        /*02fc*/ 	.word	0x00000001


	//----- nvinfo : EIATTR_CRS_STACK_SIZE
	.align		4
.L_694:
        /*0300*/ 	.byte	0x04, 0x1e
        /*0302*/ 	.short	(.L_696 - .L_695)
.L_695:
        /*0304*/ 	.word	0x00000000
.L_696:


//--------------------- .nv.info._ZN7cutlass13device_kernelIN5flash19enable_sm80_to_sm89INS1_16FlashAttnFwdSm80INS1_25CollectiveMainloopFwdSm80ILi8ELi1ELb0EN4cute5tupleIJNS5_1CILi128EEENS7_ILi64EEENS7_ILi256EEEEEELi256ENS_10bfloat16_tEfNS_4arch4Sm80ELb0ELb1ELb1ELb1ELb1ELb0ELb1ELb1EEENS1_21CollectiveEpilogueFwdINS6_IJS8_SA_S9_EEENS6_IJNS7_ILi1EEESI_SI_EEESC_SE_Li256ELb1ELb1ELb1ELb0EEENS1_36VarlenDynamicPersistentTileSchedulerILi128ELi64ELi256ELi256ELb1ELb1ELb0ELb1ELb0ELb1EEEEEEEEEvNT_6ParamsE --------------------------
	.section	.nv.info._ZN7cutlass13device_kernelIN5flash19enable_sm80_to_sm89INS1_16FlashAttnFwdSm80INS1_25CollectiveMainloopFwdSm80ILi8ELi1ELb0EN4cute5tupleIJNS5_1CILi128EEENS7_ILi64EEENS7_ILi256EEEEEELi256ENS_10bfloat16_tEfNS_4arch4Sm80ELb0ELb1ELb1ELb1ELb1ELb0ELb1ELb1EEENS1_21CollectiveEpilogueFwdINS6_IJS8_SA_S9_EEENS6_IJNS7_ILi1EEESI_SI_EEESC_SE_Li256ELb1ELb1ELb1ELb0EEENS1_36VarlenDynamicPersistentTileSchedulerILi128ELi64ELi256ELi256ELb1ELb1ELb0ELb1ELb0ELb1EEEEEEEEEvNT_6ParamsE,"",@"SHT_CUDA_INFO"
	.sectionflags	@""
	.align	4


	//----- nvinfo : EIATTR_CUDA_API_VERSION
	.align		4
        /*0000*/ 	.byte	0x04, 0x37
        /*0002*/ 	.short	(.L_698 - .L_697)
.L_697:
        /*0004*/ 	.word	0x00000082


	//----- nvinfo : EIATTR_SW2861232_WAR
	.align		4
.L_698:
        /*0008*/ 	.byte	0x01, 0x35
	.zero		2


	//----- nvinfo : EIATTR_PARAM_CBANK
	.align		4
        /*000c*/ 	.byte	0x04, 0x0a
        /*000e*/ 	.short	(.L_700 - .L_699)
	.align		4
.L_699:
        /*0010*/ 	.word	index@(.nv.constant0._ZN7cutlass13device_kernelIN5flash19enable_sm80_to_sm89INS1_16FlashAttnFwdSm80INS1_25CollectiveMainloopFwdSm80ILi8ELi1ELb0EN4cute5tupleIJNS5_1CILi128EEENS7_ILi64EEENS7_ILi256EEEEEELi256ENS_10bfloat16_tEfNS_4arch4Sm80ELb0ELb1ELb1ELb1ELb1ELb0ELb1ELb1EEENS1_21CollectiveEpilogueFwdINS6_IJS8_SA_S9_EEENS6_IJNS7_ILi1EEESI_SI_EEESC_SE_Li256ELb1ELb1ELb1ELb0EEENS1_36VarlenDynamicPersistentTileSchedulerILi128ELi64ELi256ELi256ELb1ELb1ELb0ELb1ELb0ELb1EEEEEEEEEvNT_6ParamsE)
        /*0014*/ 	.short	0x0160
        /*0016*/ 	.short	0x0438


	//----- nvinfo : EIATTR_CBANK_PARAM_SIZE
	.align		4
.L_700:
        /*0018*/ 	.byte	0x03, 0x19
        /*001a*/ 	.short	0x0438


	//----- nvinfo : EIATTR_KPARAM_INFO
	.align		4
        /*001c*/ 	.byte	0x04, 0x17
        /*001e*/ 	.short	(.L_702 - .L_701)
.L_701:
        /*0020*/ 	.word	0x00000000
        /*0024*/ 	.short	0x0000
        /*0026*/ 	.short	0x0000
        /*0028*/ 	.byte	0x00, 0xf0, 0xe1, 0x10


	//----- nvinfo : EIATTR_MAXREG_COUNT
	.align		4
.L_702:
        /*002c*/ 	.byte	0x03, 0x1b
        /*002e*/ 	.short	0x00ff


	//----- nvinfo : EIATTR_NUM_BARRIERS
	.align		4
        /*0030*/ 	.byte	0x02, 0x4c
        /*0032*/ 	.byte	0x06
	.zero		1


	//----- nvinfo : EIATTR_ANNOTATIONS
	.align		4
        /*0034*/ 	.byte	0x04, 0x55
        /*0036*/ 	.short	(.L_704 - .L_703)


	//   ....[0]....
.L_703:
        /* <DEDUP_REMOVED lines=15> */


	//----- nvinfo : EIATTR_MERCURY_ISA_VERSION
	.align		4
.L_704:
        /*0118*/ 	.byte	0x03, 0x5f
        /*011a*/ 	.short	0x0000


	//----- nvinfo : EIATTR_INT_WARP_WIDE_INSTR_OFFSETS
	.align		4
        /*011c*/ 	.byte	0x04, 0x31
        /*011e*/ 	.short	(.L_706 - .L_705)


	//   ....[0]....
.L_705:
        /*0120*/ 	.word	0x00014c30


	//   ....[1]....
        /*0124*/ 	.word	0x00014cb0


	//----- nvinfo : EIATTR_COOP_GROUP_MASK_REGIDS
	.align		4
.L_706:
        /*0128*/ 	.byte	0x04, 0x29
        /*012a*/ 	.short	(.L_708 - .L_707)


	//   ....[0]....
.L_707:
        /*012c*/ 	.word	0xffffffff


	//   ....[1]....
        /*0130*/ 	.word	0xffffffff


	//   ....[2]....
        /*0134*/ 	.word	0xffffffff


	//   ....[3]....
        /*0138*/ 	.word	0xffffffff


	//   ....[4]....
        /*013c*/ 	.word	0xffffffff


	//   ....[5]....
        /*0140*/ 	.word	0xffffffff


	//   ....[6]....
        /*0144*/ 	.word	0xffffffff


	//   ....[7]....
        /*0148*/ 	.word	0xffffffff


	//   ....[8]....
        /*014c*/ 	.word	0xffffffff


	//   ....[9]....
        /*0150*/ 	.word	0xffffffff


	//   ....[10]....
        /*0154*/ 	.word	0xffffffff


	//   ....[11]....
        /*0158*/ 	.word	0xffffffff


	//   ....[12]....
        /*015c*/ 	.word	0xffffffff


	//   ....[13]....
        /*0160*/ 	.word	0xffffffff


	//   ....[14]....
        /*0164*/ 	.word	0xffffffff


	//   ....[15]....
        /*0168*/ 	.word	0xffffffff


	//   ....[16]....
        /*016c*/ 	.word	0xffffffff


	//   ....[17]....
        /*0170*/ 	.word	0xffffffff


	//   ....[18]....
        /*0174*/ 	.word	0xffffffff


	//   ....[19]....
        /*0178*/ 	.word	0xffffffff


	//   ....[20]....
        /*017c*/ 	.word	0xffffffff


	//   ....[21]....
        /*0180*/ 	.word	0xffffffff


	//   ....[22]....
        /*0184*/ 	.word	0xffffffff


	//   ....[23]....
        /*0188*/ 	.word	0xffffffff


	//   ....[24]....
        /*018c*/ 	.word	0xffffffff


	//   ....[25]....
        /*0190*/ 	.word	0xffffffff


	//   ....[26]....
        /*0194*/ 	.word	0xffffffff


	//   ....[27]....
        /*0198*/ 	.word	0xffffffff


	//   ....[28]....
        /*019c*/ 	.word	0xffffffff


	//   ....[29]....
        /*01a0*/ 	.word	0xffffffff


	//   ....[30]....
        /*01a4*/ 	.word	0xffffffff


	//   ....[31]....
        /*01a8*/ 	.word	0xffffffff


	//   ....[32]....
        /*01ac*/ 	.word	0xffffffff


	//   ....[33]....
        /*01b0*/ 	.word	0xffffffff


	//   ....[34]....
        /*01b4*/ 	.word	0xffffffff


	//   ....[35]....
        /*01b8*/ 	.word	0xffffffff


	//   ....[36]....
        /*01bc*/ 	.word	0xffffffff


	//   ....[37]....
        /*01c0*/ 	.word	0xffffffff


	//   ....[38]....
        /*01c4*/ 	.word	0xffffffff


	//   ....[39]....
        /*01c8*/ 	.word	0xffffffff


	//   ....[40]....
        /*01cc*/ 	.word	0xffffffff


	//   ....[41]....
        /*01d0*/ 	.word	0xffffffff


	//   ....[42]....
        /*01d4*/ 	.word	0xffffffff


	//   ....[43]....
        /*01d8*/ 	.word	0xffffffff


	//   ....[44]....
        /*01dc*/ 	.word	0xffffffff


	//   ....[45]....
        /*01e0*/ 	.word	0xffffffff


	//   ....[46]....
        /*01e4*/ 	.word	0xffffffff


	//   ....[47]....
        /*01e8*/ 	.word	0xffffffff


	//   ....[48]....
        /*01ec*/ 	.word	0xffffffff


	//   ....[49]....
        /*01f0*/ 	.word	0xffffffff


	//   ....[50]....
        /*01f4*/ 	.word	0xffffffff


	//   ....[51]....
        /*01f8*/ 	.word	0xffffffff


	//   ....[52]....
        /*01fc*/ 	.word	0xffffffff


	//   ....[53]....
        /*0200*/ 	.word	0xffffffff


	//   ....[54]....
        /*0204*/ 	.word	0xffffffff


	//   ....[55]....
        /*0208*/ 	.word	0xffffffff


	//   ....[56]....
        /*020c*/ 	.word	0xffffffff


	//   ....[57]....
        /*0210*/ 	.word	0xffffffff


	//   ....[58]....
        /*0214*/ 	.word	0xffffffff


	//   ....[59]....
        /*0218*/ 	.word	0xffffffff


	//   ....[60]....
        /*021c*/ 	.word	0xffffffff


	//   ....[61]....
        /*0220*/ 	.word	0xffffffff


	//   ....[62]....
        /*0224*/ 	.word	0xffffffff


	//   ....[63]....
        /*0228*/ 	.word	0xffffffff


	//   ....[64]....
        /*022c*/ 	.word	0xffffffff


	//   ....[65]....
        /*0230*/ 	.word	0xffffffff


	//   ....[66]....
        /*0234*/ 	.word	0xffffffff


	//   ....[67]....
        /*0238*/ 	.word	0xffffffff


	//   ....[68]....
        /*023c*/ 	.word	0xffffffff


	//   ....[69]....
        /*0240*/ 	.word	0xffffffff


	//   ....[70]....
        /*0244*/ 	.word	0xffffffff


	//   ....[71]....
        /*0248*/ 	.word	0xffffffff


	//   ....[72]....
        /*024c*/ 	.word	0xffffffff


	//   ....[73]....
        /*0250*/ 	.word	0xffffffff


	//   ....[74]....
        /*0254*/ 	.word	0xffffffff


	//   ....[75]....
        /*0258*/ 	.word	0xffffffff


	//   ....[76]....
        /*025c*/ 	.word	0xffffffff


	//   ....[77]....
        /*0260*/ 	.word	0xffffffff


	//   ....[78]....
        /*0264*/ 	.word	0xffffffff


	//   ....[79]....
        /*0268*/ 	.word	0xffffffff


	//   ....[80]....
        /*026c*/ 	.word	0xffffffff


	//   ....[81]....
        /*0270*/ 	.word	0xffffffff


	//   ....[82]....
        /*0274*/ 	.word	0xffffffff


	//   ....[83]....
        /*0278*/ 	.word	0xffffffff


	//   ....[84]....
        /*027c*/ 	.word	0xffffffff


	//   ....[85]....
        /*0280*/ 	.word	0xffffffff


	//   ....[86]....
        /*0284*/ 	.word	0xffffffff


	//   ....[87]....
        /*0288*/ 	.word	0xffffffff


	//   ....[88]....
        /*028c*/ 	.word	0xffffffff


	//   ....[89]....
        /*0290*/ 	.word	0xffffffff


	//   ....[90]....
        /*0294*/ 	.word	0xffffffff


	//   ....[91]....
        /*0298*/ 	.word	0xffffffff


	//   ....[92]....
        /*029c*/ 	.word	0xffffffff


	//   ....[93]....
        /*02a0*/ 	.word	0xffffffff


	//   ....[94]....
        /*02a4*/ 	.word	0xffffffff


	//   ....[95]....
        /*02a8*/ 	.word	0xffffffff


	//   ....[96]....
        /*02ac*/ 	.word	0xffffffff


	//   ....[97]....
        /*02b0*/ 	.word	0xffffffff


	//   ....[98]....
        /*02b4*/ 	.word	0xffffffff


	//   ....[99]....
        /*02b8*/ 	.word	0xffffffff


	//   ....[100]....
        /*02bc*/ 	.word	0xffffffff


	//   ....[101]....
        /*02c0*/ 	.word	0xffffffff


	//   ....[102]....
        /*02c4*/ 	.word	0xffffffff


	//   ....[103]....
        /*02c8*/ 	.word	0xffffffff


	//   ....[104]....
        /*02cc*/ 	.word	0xffffffff


	//   ....[105]....
        /*02d0*/ 	.word	0xffffffff


	//   ....[106]....
        /*02d4*/ 	.word	0xffffffff


	//   ....[107]....
        /*02d8*/ 	.word	0xffffffff


	//   ....[108]....
        /*02dc*/ 	.word	0xffffffff


	//   ....[109]....
        /*02e0*/ 	.word	0xffffffff


	//   ....[110]....
        /*02e4*/ 	.word	0xffffffff


	//   ....[111]....
        /*02e8*/ 	.word	0xffffffff


	//   ....[112]....
        /*02ec*/ 	.word	0xffffffff


	//   ....[113]....
        /*02f0*/ 	.word	0xffffffff


	//   ....[114]....
        /*02f4*/ 	.word	0xffffffff


	//   ....[115]....
        /*02f8*/ 	.word	0xffffffff


	//   ....[116]....
        /*02fc*/ 	.word	0xffffffff


	//   ....[117]....
        /*0300*/ 	.word	0xffffffff


	//   ....[118]....
        /*0304*/ 	.word	0xffffffff


	//   ....[119]....
        /*0308*/ 	.word	0xffffffff


	//   ....[120]....
        /*030c*/ 	.word	0xffffffff


	//   ....[121]....
        /*0310*/ 	.word	0xffffffff


	//   ....[122]....
        /*0314*/ 	.word	0xffffffff


	//   ....[123]....
        /*0318*/ 	.word	0xffffffff


	//   ....[124]....
        /*031c*/ 	.word	0xffffffff


	//   ....[125]....
        /*0320*/ 	.word	0xffffffff


	//   ....[126]....
        /*0324*/ 	.word	0xffffffff


	//   ....[127]....
        /*0328*/ 	.word	0xffffffff


	//   ....[128]....
        /*032c*/ 	.word	0xffffffff


	//   ....[129]....
        /*0330*/ 	.word	0xffffffff


	//   ....[130]....
        /*0334*/ 	.word	0xffffffff


	//   ....[131]....
        /*0338*/ 	.word	0xffffffff


	//   ....[132]....
        /*033c*/ 	.word	0xffffffff


	//   ....[133]....
        /*0340*/ 	.word	0xffffffff


	//   ....[134]....
        /*0344*/ 	.word	0xffffffff


	//   ....[135]....
        /*0348*/ 	.word	0xffffffff


	//   ....[136]....
        /*034c*/ 	.word	0xffffffff


	//   ....[137]....
        /*0350*/ 	.word	0xffffffff


	//   ....[138]....
        /*0354*/ 	.word	0xffffffff


	//   ....[139]....
        /*0358*/ 	.word	0xffffffff


	//   ....[140]....
        /*035c*/ 	.word	0xffffffff


	//   ....[141]....
        /*0360*/ 	.word	0xffffffff


	//   ....[142]....
        /*0364*/ 	.word	0xffffffff


	//   ....[143]....
        /*0368*/ 	.word	0xffffffff


	//   ....[144]....
        /*036c*/ 	.word	0xffffffff


	//   ....[145]....
        /*0370*/ 	.word	0xffffffff


	//   ....[146]....
        /*0374*/ 	.word	0xffffffff


	//   ....[147]....
        /*0378*/ 	.word	0xffffffff


	//   ....[148]....
        /*037c*/ 	.word	0xffffffff


	//   ....[149]....
        /*0380*/ 	.word	0xffffffff


	//   ....[150]....
        /*0384*/ 	.word	0xffffffff


	//   ....[151]....
        /*0388*/ 	.word	0xffffffff


	//   ....[152]....
        /*038c*/ 	.word	0xffffffff


	//   ....[153]....
        /*0390*/ 	.word	0xffffffff


	//   ....[154]....
        /*0394*/ 	.word	0xffffffff


	//   ....[155]....
        /*0398*/ 	.word	0xffffffff


	//   ....[156]....
        /*039c*/ 	.word	0xffffffff


	//   ....[157]....
        /*03a0*/ 	.word	0xffffffff


	//   ....[158]....
        /*03a4*/ 	.word	0xffffffff


	//   ....[159]....
        /*03a8*/ 	.word	0xffffffff


	//   ....[160]....
        /*03ac*/ 	.word	0xffffffff


	//   ....[161]....
        /*03b0*/ 	.word	0xffffffff


	//   ....[162]....
        /*03b4*/ 	.word	0xffffffff


	//   ....[163]....
        /*03b8*/ 	.word	0xffffffff


	//   ....[164]....
        /*03bc*/ 	.word	0xffffffff


	//   ....[165]....
        /*03c0*/ 	.word	0xffffffff


	//   ....[166]....
        /*03c4*/ 	.word	0xffffffff


	//   ....[167]....
        /*03c8*/ 	.word	0xffffffff


	//   ....[168]....
        /*03cc*/ 	.word	0xffffffff


	//   ....[169]....
        /*03d0*/ 	.word	0xffffffff


	//   ....[170]....
        /*03d4*/ 	.word	0xffffffff


	//   ....[171]....
        /*03d8*/ 	.word	0xffffffff


	//   ....[172]....
        /*03dc*/ 	.word	0xffffffff


	//   ....[173]....
        /*03e0*/ 	.word	0xffffffff


	//   ....[174]....
        /*03e4*/ 	.word	0xffffffff


	//   ....[175]....
        /*03e8*/ 	.word	0xffffffff


	//   ....[176]....
        /*03ec*/ 	.word	0xffffffff


	//   ....[177]....
        /*03f0*/ 	.word	0xffffffff


	//   ....[178]....
        /*03f4*/ 	.word	0xffffffff


	//   ....[179]....
        /*03f8*/ 	.word	0xffffffff


	//   ....[180]....
        /*03fc*/ 	.word	0xffffffff


	//   ....[181]....
        /*0400*/ 	.word	0xffffffff


	//   ....[182]....
        /*0404*/ 	.word	0xffffffff


	//   ....[183]....
        /*0408*/ 	.word	0xffffffff


	//   ....[184]....
        /*040c*/ 	.word	0xffffffff


	//   ....[185]....
        /*0410*/ 	.word	0xffffffff


	//   ....[186]....
        /*0414*/ 	.word	0xffffffff


	//   ....[187]....
        /*0418*/ 	.word	0xffffffff


	//   ....[188]....
        /*041c*/ 	.word	0xffffffff


	//   ....[189]....
        /*0420*/ 	.word	0xffffffff


	//   ....[190]....
        /*0424*/ 	.word	0xffffffff


	//   ....[191]....
        /*0428*/ 	.word	0xffffffff


	//   ....[192]....
        /*042c*/ 	.word	0xffffffff


	//   ....[193]....
        /*0430*/ 	.word	0xffffffff


	//   ....[194]....
        /*0434*/ 	.word	0xffffffff


	//   ....[195]....
        /*0438*/ 	.word	0xffffffff


	//   ....[196]....
        /*043c*/ 	.word	0xffffffff


	//   ....[197]....
        /*0440*/ 	.word	0xffffffff


	//   ....[198]....
        /*0444*/ 	.word	0xffffffff


	//   ....[199]....
        /*0448*/ 	.word	0xffffffff


	//   ....[200]....
        /*044c*/ 	.word	0xffffffff


	//   ....[201]....
        /*0450*/ 	.word	0xffffffff


	//   ....[202]....
        /*0454*/ 	.word	0xffffffff


	//   ....[203]....
        /*0458*/ 	.word	0xffffffff


	//   ....[204]....
        /*045c*/ 	.word	0xffffffff


	//   ....[205]....
        /*0460*/ 	.word	0xffffffff


	//   ....[206]....
        /*0464*/ 	.word	0xffffffff


	//   ....[207]....
        /*0468*/ 	.word	0xffffffff


	//   ....[208]....
        /*046c*/ 	.word	0xffffffff


	//   ....[209]....
        /*0470*/ 	.word	0xffffffff


	//   ....[210]....
        /*0474*/ 	.word	0xffffffff


	//   ....[211]....
        /*0478*/ 	.word	0xffffffff


	//   ....[212]....
        /*047c*/ 	.word	0xffffffff


	//   ....[213]....
        /*0480*/ 	.word	0xffffffff


	//   ....[214]....
        /*0484*/ 	.word	0xffffffff


	//   ....[215]....
        /*0488*/ 	.word	0xffffffff


	//   ....[216]....
        /*048c*/ 	.word	0xffffffff


	//   ....[217]....
        /*0490*/ 	.word	0xffffffff


	//   ....[218]....
        /*0494*/ 	.word	0xffffffff


	//   ....[219]....
        /*0498*/ 	.word	0xffffffff


	//   ....[220]....
        /*049c*/ 	.word	0xffffffff


	//   ....[221]....
        /*04a0*/ 	.word	0xffffffff


	//   ....[222]....
        /*04a4*/ 	.word	0xffffffff


	//   ....[223]....
        /*04a8*/ 	.word	0xffffffff


	//   ....[224]....
        /*04ac*/ 	.word	0xffffffff


	//   ....[225]....
        /*04b0*/ 	.word	0xffffffff


	//   ....[226]....
        /*04b4*/ 	.word	0xffffffff


	//   ....[227]....
        /*04b8*/ 	.word	0xffffffff


	//   ....[228]....
        /*04bc*/ 	.word	0xffffffff


	//   ....[229]....
        /*04c0*/ 	.word	0xffffffff


	//   ....[230]....
        /*04c4*/ 	.word	0xffffffff


	//   ....[231]....
        /*04c8*/ 	.word	0xffffffff


	//   ....[232]....
        /*04cc*/ 	.word	0xffffffff


	//   ....[233]....
        /*04d0*/ 	.word	0xffffffff


	//   ....[234]....
        /*04d4*/ 	.word	0xffffffff


	//   ....[235]....
        /*04d8*/ 	.word	0xffffffff


	//----- nvinfo : EIATTR_COOP_GROUP_INSTR_OFFSETS
	.align		4
.L_708:
        /*04dc*/ 	.byte	0x04, 0x28
        /*04de*/ 	.short	(.L_710 - .L_709)


	//   ....[0]....
.L_709:
        /*04e0*/ 	.word	0x00000050


	//   ....[1]....
        /*04e4*/ 	.word	0x000001e0


	//   ....[2]....
        /*04e8*/ 	.word	0x00000210


	//   ....[3]....
        /*04ec*/ 	.word	0x00000240


	//   ....[4]....
        /*04f0*/ 	.word	0x00000270


	//   ....[5]....
        /*04f4*/ 	.word	0x000002a0


	//   ....[6]....
        /*04f8*/ 	.word	0x000002d0


	//   ....[7]....
        /*04fc*/ 	.word	0x00000430


	//   ....[8]....
        /*0500*/ 	.word	0x00000470


	//   ....[9]....
        /*0504*/ 	.word	0x000004a0


	//   ....[10]....
        /*0508*/ 	.word	0x000004d0


	//   ....[11]....
        /*050c*/ 	.word	0x00000500


	//   ....[12]....
        /*0510*/ 	.word	0x00000530


	//   ....[13]....
        /*0514*/ 	.word	0x000005c0


	//   ....[14]....
        /*0518*/ 	.word	0x00000600


	//   ....[15]....
        /*051c*/ 	.word	0x00000620


	//   ....[16]....
        /*0520*/ 	.word	0x00000680


	//   ....[17]....
        /*0524*/ 	.word	0x00002c40


	//   ....[18]....
        /*0528*/ 	.word	0x00002c60


	//   ....[19]....
        /*052c*/ 	.word	0x00002e10


	//   ....[20]....
        /*0530*/ 	.word	0x00002e20


	//   ....[21]....
        /*0534*/ 	.word	0x00002fc0


	//   ....[22]....
        /*0538*/ 	.word	0x00002fe0


	//   ....[23]....
        /*053c*/ 	.word	0x00003180


	//   ....[24]....
        /*0540*/ 	.word	0x00003190


	//   ....[25]....
        /*0544*/ 	.word	0x000036a0


	//   ....[26]....
        /*0548*/ 	.word	0x000036c0


	//   ....[27]....
        /*054c*/ 	.word	0x000036d0


	//   ....[28]....
        /*0550*/ 	.word	0x00003720


	//   ....[29]....
        /*0554*/ 	.word	0x00003950


	//   ....[30]....
        /*0558*/ 	.word	0x00003970


	//   ....[31]....
        /*055c*/ 	.word	0x00003980


	//   ....[32]....
        /*0560*/ 	.word	0x00003990


	//   ....[33]....
        /*0564*/ 	.word	0x00005070


	//   ....[34]....
        /*0568*/ 	.word	0x00005090


	//   ....[35]....
        /*056c*/ 	.word	0x000051d0


	//   ....[36]....
        /*0570*/ 	.word	0x000051f0


	//   ....[37]....
        /*0574*/ 	.word	0x000054d0


	//   ....[38]....
        /*0578*/ 	.word	0x000059b0


	//   ....[39]....
        /*057c*/ 	.word	0x00006060


	//   ....[40]....
        /*0580*/ 	.word	0x00006090


	//   ....[41]....
        /*0584*/ 	.word	0x000060a0


	//   ....[42]....
        /*0588*/ 	.word	0x000060d0


	//   ....[43]....
        /*058c*/ 	.word	0x00007990


	//   ....[44]....
        /*0590*/ 	.word	0x000079b0


	//   ....[45]....
        /*0594*/ 	.word	0x00007aa0


	//   ....[46]....
        /*0598*/ 	.word	0x00007ad0


	//   ....[47]....
        /*059c*/ 	.word	0x00009060


	//   ....[48]....
        /*05a0*/ 	.word	0x00009080


	//   ....[49]....
        /*05a4*/ 	.word	0x000091a0


	//   ....[50]....
        /*05a8*/ 	.word	0x000091d0


	//   ....[51]....
        /*05ac*/ 	.word	0x000094c0


	//   ....[52]....
        /*05b0*/ 	.word	0x000099d0


	//   ....[53]....
        /*05b4*/ 	.word	0x0000a0d0


	//   ....[54]....
        /*05b8*/ 	.word	0x0000a100


	//   ....[55]....
        /*05bc*/ 	.word	0x0000a120


	//   ....[56]....
        /*05c0*/ 	.word	0x0000a140


	//   ....[57]....
        /*05c4*/ 	.word	0x0000c2a0


	//   ....[58]....
        /*05c8*/ 	.word	0x0000c2c0


	//   ....[59]....
        /*05cc*/ 	.word	0x0000c3b0


	//   ....[60]....
        /*05d0*/ 	.word	0x0000c3e0


	//   ....[61]....
        /*05d4*/ 	.word	0x0000d970


	//   ....[62]....
        /*05d8*/ 	.word	0x0000d990


	//   ....[63]....
        /*05dc*/ 	.word	0x0000dab0


	//   ....[64]....
        /*05e0*/ 	.word	0x0000dae0


	//   ....[65]....
        /*05e4*/ 	.word	0x0000df00


	//   ....[66]....
        /*05e8*/ 	.word	0x0000df30


	//   ....[67]....
        /*05ec*/ 	.word	0x0000df50


	//   ....[68]....
        /*05f0*/ 	.word	0x0000df70


	//   ....[69]....
        /*05f4*/ 	.word	0x0000fef0


	//   ....[70]....
        /*05f8*/ 	.word	0x0000ff00


	//   ....[71]....
        /*05fc*/ 	.word	0x0000ff50


	//   ....[72]....
        /*0600*/ 	.word	0x0000ff80


	//   ....[73]....
        /*0604*/ 	.word	0x00011590


	//   ....[74]....
        /*0608*/ 	.word	0x000115b0


	//   ....[75]....
        /*060c*/ 	.word	0x000116c0


	//   ....[76]....
        /*0610*/ 	.word	0x000116e0


	//   ....[77]....
        /*0614*/ 	.word	0x00011900


	//   ....[78]....
        /*0618*/ 	.word	0x00011e10


	//   ....[79]....
        /*061c*/ 	.word	0x00012510


	//   ....[80]....
        /*0620*/ 	.word	0x00012540


	//   ....[81]....
        /*0624*/ 	.word	0x00012560


	//   ....[82]....
        /*0628*/ 	.word	0x00012580


	//   ....[83]....
        /*062c*/ 	.word	0x00014220


	//   ....[84]....
        /*0630*/ 	.word	0x00014250


	//   ....[85]....
        /*0634*/ 	.word	0x00014270


	//   ....[86]....
        /*0638*/ 	.word	0x00014280


	//   ....[87]....
        /*063c*/ 	.word	0x00015aa0


	//   ....[88]....
        /*0640*/ 	.word	0x00015ab0


	//   ....[89]....
        /*0644*/ 	.word	0x00015ad0


	//   ....[90]....
        /*0648*/ 	.word	0x00015af0


	//   ....[91]....
        /*064c*/ 	.word	0x00015e80


	//   ....[92]....
        /*0650*/ 	.word	0x00015ea0


	//   ....[93]....
        /*0654*/ 	.word	0x00016050


	//   ....[94]....
        /*0658*/ 	.word	0x00016060


	//   ....[95]....
        /*065c*/ 	.word	0x00016210


	//   ....[96]....
        /*0660*/ 	.word	0x00016230


	//   ....[97]....
        /*0664*/ 	.word	0x000163e0


	//   ....[98]....
        /*0668*/ 	.word	0x000163f0


	//   ....[99]....
        /*066c*/ 	.word	0x00016790


	//   ....[100]....
        /*0670*/ 	.word	0x000167b0


	//   ....[101]....
        /*0674*/ 	.word	0x000175e0


	//   ....[102]....
        /*0678*/ 	.word	0x000175f0


	//   ....[103]....
        /*067c*/ 	.word	0x00018bf0


	//   ....[104]....
        /*0680*/ 	.word	0x00018c10


	//   ....[105]....
        /*0684*/ 	.word	0x00018dd0


	//   ....[106]....
        /*0688*/ 	.word	0x00018de0


	//   ....[107]....
        /*068c*/ 	.word	0x00018f90


	//   ....[108]....
        /*0690*/ 	.word	0x00018fb0


	//   ....[109]....
        /*0694*/ 	.word	0x00019160


	//   ....[110]....
        /*0698*/ 	.word	0x00019170


	//   ....[111]....
        /*069c*/ 	.word	0x000193c0


	//   ....[112]....
        /*06a0*/ 	.word	0x000193e0


	//   ....[113]....
        /*06a4*/ 	.word	0x00019500


	//   ....[114]....
        /*06a8*/ 	.word	0x00019540


	//   ....[115]....
        /*06ac*/ 	.word	0x00019570


	//   ....[116]....
        /*06b0*/ 	.word	0x000195a0


	//   ....[117]....
        /*06b4*/ 	.word	0x000195d0


	//   ....[118]....
        /*06b8*/ 	.word	0x00019600


	//   ....[119]....
        /*06bc*/ 	.word	0x00019750


	//   ....[120]....
        /*06c0*/ 	.word	0x00019790


	//   ....[121]....
        /*06c4*/ 	.word	0x000197c0


	//   ....[122]....
        /*06c8*/ 	.word	0x000197f0


	//   ....[123]....
        /*06cc*/ 	.word	0x00019820


	//   ....[124]....
        /*06d0*/ 	.word	0x00019850


	//   ....[125]....
        /*06d4*/ 	.word	0x000198e0


	//   ....[126]....
        /*06d8*/ 	.word	0x00019920


	//   ....[127]....
        /*06dc*/ 	.word	0x00019930


	//   ....[128]....
        /*06e0*/ 	.word	0x00019990


	//   ....[129]....
        /*06e4*/ 	.word	0x0001a340


	//   ....[130]....
        /*06e8*/ 	.word	0x0001a3a0


	//   ....[131]....
        /*06ec*/ 	.word	0x0001a3f0


	//   ....[132]....
        /*06f0*/ 	.word	0x0001a440


	//   ....[133]....
        /*06f4*/ 	.word	0x0001a490


	//   ....[134]....
        /*06f8*/ 	.word	0x0001a500


	//   ....[135]....
        /*06fc*/ 	.word	0x0001a550


	//   ....[136]....
        /*0700*/ 	.word	0x0001a5c0


	//   ....[137]....
        /*0704*/ 	.word	0x0001a630


	//   ....[138]....
        /*0708*/ 	.word	0x0001a6a0


	//   ....[139]....
        /*070c*/ 	.word	0x0001a710


	//   ....[140]....
        /*0710*/ 	.word	0x0001a780


	//   ....[141]....
        /*0714*/ 	.word	0x0001a7f0


	//   ....[142]....
        /*0718*/ 	.word	0x0001a850


	//   ....[143]....
        /*071c*/ 	.word	0x0001a8c0


	//   ....[144]....
        /*0720*/ 	.word	0x0001a930


	//   ....[145]....
        /*0724*/ 	.word	0x0001a9a0


	//   ....[146]....
        /*0728*/ 	.word	0x0001aa00


	//   ....[147]....
        /*072c*/ 	.word	0x0001aa70


	//   ....[148]....
        /*0730*/ 	.word	0x0001aae0


	//   ....[149]....
        /*0734*/ 	.word	0x0001aca0


	//   ....[150]....
        /*0738*/ 	.word	0x0001ad00


	//   ....[151]....
        /*073c*/ 	.word	0x0001ad70


	//   ....[152]....
        /*0740*/ 	.word	0x0001ade0


	//   ....[153]....
        /*0744*/ 	.word	0x0001ae30


	//   ....[154]....
        /*0748*/ 	.word	0x0001ae70


	//   ....[155]....
        /*074c*/ 	.word	0x0001aec0


	//   ....[156]....
        /*0750*/ 	.word	0x0001af10


	//   ....[157]....
        /*0754*/ 	.word	0x0001af80


	//   ....[158]....
        /*0758*/ 	.word	0x0001aff0


	//   ....[159]....
        /*075c*/ 	.word	0x0001b1b0


	//   ....[160]....
        /*0760*/ 	.word	0x0001b210


	//   ....[161]....
        /*0764*/ 	.word	0x0001b280


	//   ....[162]....
        /*0768*/ 	.word	0x0001b2f0


	//   ....[163]....
        /*076c*/ 	.word	0x0001b4b0


	//   ....[164]....
        /*0770*/ 	.word	0x0001b510


	//   ....[165]....
        /*0774*/ 	.word	0x0001b580


	//   ....[166]....
        /*0778*/ 	.word	0x0001b5f0


	//   ....[167]....
        /*077c*/ 	.word	0x0001b640


	//   ....[168]....
        /*0780*/ 	.word	0x0001b680


	//   ....[169]....
        /*0784*/ 	.word	0x0001b6d0


	//   ....[170]....
        /*0788*/ 	.word	0x0001b710


	//   ....[171]....
        /*078c*/ 	.word	0x0001b770


	//   ....[172]....
        /*0790*/ 	.word	0x0001b7e0


	//   ....[173]....
        /*0794*/ 	.word	0x0001b9a0


	//   ....[174]....
        /*0798*/ 	.word	0x0001ba00


	//   ....[175]....
        /*079c*/ 	.word	0x0001ba70


	//   ....[176]....
        /*07a0*/ 	.word	0x0001bae0


	//   ....[177]....
        /*07a4*/ 	.word	0x0001bca0


	//   ....[178]....
        /*07a8*/ 	.word	0x0001bd00


	//   ....[179]....
        /*07ac*/ 	.word	0x0001bd50


	//   ....[180]....
        /*07b0*/ 	.word	0x0001bd90


	//   ....[181]....
        /*07b4*/ 	.word	0x0001bde0


	//   ....[182]....
        /*07b8*/ 	.word	0x0001be20


	//   ....[183]....
        /*07bc*/ 	.word	0x0001be80


	//   ....[184]....
        /*07c0*/ 	.word	0x0001bef0


	//   ....[185]....
        /*07c4*/ 	.word	0x0001bf60


	//   ....[186]....
        /*07c8*/ 	.word	0x0001c0e0


	//   ....[187]....
        /*07cc*/ 	.word	0x0001c140


	//   ....[188]....
        /*07d0*/ 	.word	0x0001c1b0


	//   ....[189]....
        /*07d4*/ 	.word	0x0001c220


	//   ....[190]....
        /*07d8*/ 	.word	0x0001c270


	//   ....[191]....
        /*07dc*/ 	.word	0x0001c2b0


	//   ....[192]....
        /*07e0*/ 	.word	0x0001c300


	//   ....[193]....
        /*07e4*/ 	.word	0x0001c340


	//   ....[194]....
        /*07e8*/ 	.word	0x0001c390


	//   ....[195]....
        /*07ec*/ 	.word	0x0001c3e0


	//   ....[196]....
        /*07f0*/ 	.word	0x0001c430


	//   ....[197]....
        /*07f4*/ 	.word	0x0001c470


	//   ....[198]....
        /*07f8*/ 	.word	0x0001c4e0


	//   ....[199]....
        /*07fc*/ 	.word	0x0001c550


	//   ....[200]....
        /*0800*/ 	.word	0x0001c5c0


	//   ....[201]....
        /*0804*/ 	.word	0x0001c620


	//   ....[202]....
        /*0808*/ 	.word	0x0001c690


	//   ....[203]....
        /*080c*/ 	.word	0x0001c700


	//   ....[204]....
        /*0810*/ 	.word	0x0001c770


	//   ....[205]....
        /*0814*/ 	.word	0x0001c7d0


	//   ....[206]....
        /*0818*/ 	.word	0x0001c840


	//   ....[207]....
        /*081c*/ 	.word	0x0001c8b0


	//   ....[208]....
        /*0820*/ 	.word	0x0001c920


	//   ....[209]....
        /*0824*/ 	.word	0x0001c980


	//   ....[210]....
        /*0828*/ 	.word	0x0001c9f0


	//   ....[211]....
        /*082c*/ 	.word	0x0001ca60


	//   ....[212]....
        /*0830*/ 	.word	0x0001cad0


	//   ....[213]....
        /*0834*/ 	.word	0x0001cb30


	//   ....[214]....
        /*0838*/ 	.word	0x0001cba0


	//   ....[215]....
        /*083c*/ 	.word	0x0001cc10


	//   ....[216]....
        /*0840*/ 	.word	0x0001cc80


	//   ....[217]....
        /*0844*/ 	.word	0x0001cce0


	//   ....[218]....
        /*0848*/ 	.word	0x0001cd50


	//   ....[219]....
        /*084c*/ 	.word	0x0001cdc0


	//   ....[220]....
        /*0850*/ 	.word	0x0001ce10


	//   ....[221]....
        /*0854*/ 	.word	0x0001ce50


	//   ....[222]....
        /*0858*/ 	.word	0x0001cea0


	//   ....[223]....
        /*085c*/ 	.word	0x0001cef0


	//   ....[224]....
        /*0860*/ 	.word	0x0001cf40


	//   ....[225]....
        /*0864*/ 	.word	0x0001cfb0


	//   ....[226]....
        /*0868*/ 	.word	0x0001d000


	//   ....[227]....
        /*086c*/ 	.word	0x0001d050


	//   ....[228]....
        /*0870*/ 	.word	0x0001d0a0


	//   ....[229]....
        /*0874*/ 	.word	0x0001d0f0


	//   ....[230]....
        /*0878*/ 	.word	0x0001d140


	//   ....[231]....
        /*087c*/ 	.word	0x0001d1b0


	//   ....[232]....
        /*0880*/ 	.word	0x0001d200


	//   ....[233]....
        /*0884*/ 	.word	0x0001d270


	//   ....[234]....
        /*0888*/ 	.word	0x0001d2d0


	//   ....[235]....
        /*088c*/ 	.word	0x0001d340


	//----- nvinfo : EIATTR_EXIT_INSTR_OFFSETS
	.align		4
.L_710:
        /*0890*/ 	.byte	0x04, 0x1c
        /*0892*/ 	.short	(.L_712 - .L_711)


	//   ....[0]....
.L_711:
        /*0894*/ 	.word	0x00000fe0


	//   ....[1]....
        /*0898*/ 	.word	0x0001a300


	//----- nvinfo : EIATTR_MAX_THREADS
	.align		4
.L_712:
        /*089c*/ 	.byte	0x04, 0x05
        /*089e*/ 	.short	(.L_714 - .L_713)
.L_713:
        /*08a0*/ 	.word	0x00000100
        /*08a4*/ 	.word	0x00000001
        /*08a8*/ 	.word	0x00000001


	//----- nvinfo : EIATTR_CRS_STACK_SIZE
	.align		4
.L_714:
        /*08ac*/ 	.byte	0x04, 0x1e
        /*08ae*/ 	.short	(.L_716 - .L_715)
.L_715:
        /*08b0*/ 	.word	0x00000000
.L_716:


//--------------------- .nv.info._ZN7cutlass13device_kernelIN5flash19enable_sm80_to_sm89INS1_16FlashAttnFwdSm80INS1_25CollectiveMainloopFwdSm80ILi8ELi1ELb0EN4cute5tupleIJNS5_1CILi128EEENS7_ILi48EEENS7_ILi256EEEEEELi256ENS_10bfloat16_tEfNS_4arch4Sm80ELb0ELb1ELb1ELb1ELb1ELb1ELb1ELb1EEENS1_21CollectiveEpilogueFwdINS6_IJS8_SA_S9_EEENS6_IJNS7_ILi1EEESI_SI_EEESC_SE_Li256ELb1ELb1ELb1ELb0EEENS1_36VarlenDynamicPersistentTileSchedulerILi128ELi48ELi256ELi256ELb1ELb1ELb0ELb1ELb0ELb1EEEEEEEEEvNT_6ParamsE --------------------------
	.section	.nv.info._ZN7cutlass13device_kernelIN5flash19enable_sm80_to_sm89INS1_16FlashAttnFwdSm80INS1_25CollectiveMainloopFwdSm80ILi8ELi1ELb0EN4cute5tupleIJNS5_1CILi128EEENS7_ILi48EEENS7_ILi256EEEEEELi256ENS_10bfloat16_tEfNS_4arch4Sm80ELb0ELb1ELb1ELb1ELb1ELb1ELb1ELb1EEENS1_21CollectiveEpilogueFwdINS6_IJS8_SA_S9_EEENS6_IJNS7_ILi1EEESI_SI_EEESC_SE_Li256ELb1ELb1ELb1ELb0EEENS1_36VarlenDynamicPersistentTileSchedulerILi128ELi48ELi256ELi256ELb1ELb1ELb0ELb1ELb0ELb1EEEEEEEEEvNT_6ParamsE,"",@"SHT_CUDA_INFO"
	.sectionflags	@""
	.align	4


	//----- nvinfo : EIATTR_CUDA_API_VERSION
	.align		4
        /*0000*/ 	.byte	0x04, 0x37
        /*0002*/ 	.short	(.L_718 - .L_717)
.L_717:
        /*0004*/ 	.word	0x00000082


	//----- nvinfo : EIATTR_SW2861232_WAR
	.align		4
.L_718:
        /*0008*/ 	.byte	0x01, 0x35
	.zero		2


	//----- nvinfo : EIATTR_PARAM_CBANK
	.align		4
        /*000c*/ 	.byte	0x04, 0x0a
        /*000e*/ 	.short	(.L_720 - .L_719)
	.align		4
.L_719:
        /*0010*/ 	.word	index@(.nv.constant0._ZN7cutlass13device_kernelIN5flash19enable_sm80_to_sm89INS1_16FlashAttnFwdSm80INS1_25CollectiveMainloopFwdSm80ILi8ELi1ELb0EN4cute5tupleIJNS5_1CILi128EEENS7_ILi48EEENS7_ILi256EEEEEELi256ENS_10bfloat16_tEfNS_4arch4Sm80ELb0ELb1ELb1ELb1ELb1ELb1ELb1ELb1EEENS1_21CollectiveEpilogueFwdINS6_IJS8_SA_S9_EEENS6_IJNS7_ILi1EEESI_SI_EEESC_SE_Li256ELb1ELb1ELb1ELb0EEENS1_36VarlenDynamicPersistentTileSchedulerILi128ELi48ELi256ELi256ELb1ELb1ELb0ELb1ELb0ELb1EEEEEEEEEvNT_6ParamsE)
        /*0014*/ 	.short	0x0160
        /*0016*/ 	.short	0x0438


	//----- nvinfo : EIATTR_CBANK_PARAM_SIZE
	.align		4
.L_720:
        /*0018*/ 	.byte	0x03, 0x19
        /*001a*/ 	.short	0x0438


	//----- nvinfo : EIATTR_KPARAM_INFO
	.align		4
        /*001c*/ 	.byte	0x04, 0x17
        /*001e*/ 	.short	(.L_722 - .L_721)
.L_721:
        /*0020*/ 	.word	0x00000000
        /*0024*/ 	.short	0x0000
        /*0026*/ 	.short	0x0000
        /*0028*/ 	.byte	0x00, 0xf0, 0xe1, 0x10


	//----- nvinfo : EIATTR_MAXREG_COUNT
	.align		4
.L_722:
        /*002c*/ 	.byte	0x03, 0x1b
        /*002e*/ 	.short	0x00ff


	//----- nvinfo : EIATTR_NUM_BARRIERS
	.align		4
        /*0030*/ 	.byte	0x02, 0x4c
        /*0032*/ 	.byte	0x06
	.zero		1


	//----- nvinfo : EIATTR_ANNOTATIONS
	.align		4
        /*0034*/ 	.byte	0x04, 0x55
        /*0036*/ 	.short	(.L_724 - .L_723)


	//   ....[0]....
.L_723:
        /* <DEDUP_REMOVED lines=160> */


	//----- nvinfo : EIATTR_MERCURY_ISA_VERSION
	.align		4
.L_724:
        /*0a20*/ 	.byte	0x03, 0x5f
        /*0a22*/ 	.short	0x0000


	//----- nvinfo : EIATTR_INT_WARP_WIDE_INSTR_OFFSETS
	.align		4
        /*0a24*/ 	.byte	0x04, 0x31
        /*0a26*/ 	.short	(.L_726 - .L_725)


	//   ....[0]....
.L_725:
        /*0a28*/ 	.word	0x0001ac40


	//   ....[1]....
        /*0a2c*/ 	.word	0x0001acc0


	//----- nvinfo : EIATTR_COOP_GROUP_MASK_REGIDS
	.align		4
.L_726:
        /*0a30*/ 	.byte	0x04, 0x29
        /*0a32*/ 	.short	(.L_728 - .L_727)


	//   ....[0]....
.L_727:
        /*0a34*/ 	.word	0xffffffff


	//   ....[1]....
        /*0a38*/ 	.word	0xffffffff


	//   ....[2]....
        /*0a3c*/ 	.word	0xffffffff


	//   ....[3]....
        /*0a40*/ 	.word	0xffffffff


	//   ....[4]....
        /*0a44*/ 	.word	0xffffffff


	//   ....[5]....
        /*0a48*/ 	.word	0xffffffff


	//   ....[6]....
        /*0a4c*/ 	.word	0xffffffff


	//   ....[7]....
        /*0a50*/ 	.word	0xffffffff


	//   ....[8]....
        /*0a54*/ 	.word	0xffffffff


	//   ....[9]....
        /*0a58*/ 	.word	0xffffffff


	//   ....[10]....
        /*0a5c*/ 	.word	0xffffffff


	//   ....[11]....
        /*0a60*/ 	.word	0xffffffff


	//   ....[12]....
        /*0a64*/ 	.word	0xffffffff


	//   ....[13]....
        /*0a68*/ 	.word	0xffffffff


	//   ....[14]....
        /*0a6c*/ 	.word	0xffffffff


	//   ....[15]....
        /*0a70*/ 	.word	0xffffffff


	//   ....[16]....
        /*0a74*/ 	.word	0xffffffff


	//   ....[17]....
        /*0a78*/ 	.word	0xffffffff


	//   ....[18]....
        /*0a7c*/ 	.word	0xffffffff


	//   ....[19]....
        /*0a80*/ 	.word	0xffffffff


	//   ....[20]....
        /*0a84*/ 	.word	0xffffffff


	//   ....[21]....
        /*0a88*/ 	.word	0xffffffff


	//   ....[22]....
        /*0a8c*/ 	.word	0xffffffff


	//   ....[23]....
        /*0a90*/ 	.word	0xffffffff


	//   ....[24]....
        /*0a94*/ 	.word	0xffffffff


	//   ....[25]....
        /*0a98*/ 	.word	0xffffffff


	//   ....[26]....
        /*0a9c*/ 	.word	0xffffffff


	//   ....[27]....
        /*0aa0*/ 	.word	0xffffffff


	//   ....[28]....
        /*0aa4*/ 	.word	0xffffffff


	//   ....[29]....
        /*0aa8*/ 	.word	0xffffffff


	//   ....[30]....
        /*0aac*/ 	.word	0xffffffff


	//   ....[31]....
        /*0ab0*/ 	.word	0xffffffff


	//   ....[32]....
        /*0ab4*/ 	.word	0xffffffff


	//   ....[33]....
        /*0ab8*/ 	.word	0xffffffff


	//   ....[34]....
        /*0abc*/ 	.word	0xffffffff


	//   ....[35]....
        /*0ac0*/ 	.word	0xffffffff


	//   ....[36]....
        /*0ac4*/ 	.word	0xffffffff


	//   ....[37]....
        /*0ac8*/ 	.word	0xffffffff


	//   ....[38]....
        /*0acc*/ 	.word	0xffffffff


	//   ....[39]....
        /*0ad0*/ 	.word	0xffffffff


	//   ....[40]....
        /*0ad4*/ 	.word	0xffffffff


	//   ....[41]....
        /*0ad8*/ 	.word	0xffffffff


	//   ....[42]....
        /*0adc*/ 	.word	0xffffffff


	//   ....[43]....
        /*0ae0*/ 	.word	0xffffffff


	//   ....[44]....
        /*0ae4*/ 	.word	0xffffffff


	//   ....[45]....
        /*0ae8*/ 	.word	0xffffffff


	//   ....[46]....
        /*0aec*/ 	.word	0xffffffff


	//   ....[47]....
        /*0af0*/ 	.word	0xffffffff


	//   ....[48]....
        /*0af4*/ 	.word	0xffffffff


	//   ....[49]....
        /*0af8*/ 	.word	0xffffffff


	//   ....[50]....
        /*0afc*/ 	.word	0xffffffff


	//   ....[51]....
        /*0b00*/ 	.word	0xffffffff


	//   ....[52]....
        /*0b04*/ 	.word	0xffffffff


	//   ....[53]....
        /*0b08*/ 	.word	0xffffffff


	//   ....[54]....
        /*0b0c*/ 	.word	0xffffffff


	//   ....[55]....
        /*0b10*/ 	.word	0xffffffff


	//   ....[56]....
        /*0b14*/ 	.word	0xffffffff


	//   ....[57]....
        /*0b18*/ 	.word	0xffffffff


	//   ....[58]....
        /*0b1c*/ 	.word	0xffffffff


	//   ....[59]....
        /*0b20*/ 	.word	0xffffffff


	//   ....[60]....
        /*0b24*/ 	.word	0xffffffff


	//   ....[61]....
        /*0b28*/ 	.word	0xffffffff


	//   ....[62]....
        /*0b2c*/ 	.word	0xffffffff


	//   ....[63]....
        /*0b30*/ 	.word	0xffffffff


	//   ....[64]....
        /*0b34*/ 	.word	0xffffffff


	//   ....[65]....
        /*0b38*/ 	.word	0xffffffff


	//   ....[66]....
        /*0b3c*/ 	.word	0xffffffff


	//   ....[67]....
        /*0b40*/ 	.word	0xffffffff


	//   ....[68]....
        /*0b44*/ 	.word	0xffffffff


	//   ....[69]....
        /*0b48*/ 	.word	0xffffffff


	//   ....[70]....
        /*0b4c*/ 	.word	0xffffffff


	//   ....[71]....
        /*0b50*/ 	.word	0xffffffff


	//   ....[72]....
        /*0b54*/ 	.word	0xffffffff


	//   ....[73]....
        /*0b58*/ 	.word	0xffffffff


	//   ....[74]....
        /*0b5c*/ 	.word	0xffffffff


	//   ....[75]....
        /*0b60*/ 	.word	0xffffffff


	//   ....[76]....
        /*0b64*/ 	.word	0xffffffff


	//   ....[77]....
        /*0b68*/ 	.word	0xffffffff


	//   ....[78]....
        /*0b6c*/ 	.word	0xffffffff


	//   ....[79]....
        /*0b70*/ 	.word	0xffffffff


	//   ....[80]....
        /*0b74*/ 	.word	0xffffffff


	//   ....[81]....
        /*0b78*/ 	.word	0xffffffff


	//   ....[82]....
        /*0b7c*/ 	.word	0xffffffff


	//   ....[83]....
        /*0b80*/ 	.word	0xffffffff


	//   ....[84]....
        /*0b84*/ 	.word	0xffffffff


	//   ....[85]....
        /*0b88*/ 	.word	0xffffffff


	//   ....[86]....
        /*0b8c*/ 	.word	0xffffffff


	//   ....[87]....
        /*0b90*/ 	.word	0xffffffff


	//   ....[88]....
        /*0b94*/ 	.word	0xffffffff


	//   ....[89]....
        /*0b98*/ 	.word	0xffffffff


	//   ....[90]....
        /*0b9c*/ 	.word	0xffffffff


	//   ....[91]....
        /*0ba0*/ 	.word	0xffffffff


	//   ....[92]....
        /*0ba4*/ 	.word	0xffffffff


	//   ....[93]....
        /*0ba8*/ 	.word	0xffffffff


	//   ....[94]....
        /*0bac*/ 	.word	0xffffffff


	//   ....[95]....
        /*0bb0*/ 	.word	0xffffffff


	//   ....[96]....
        /*0bb4*/ 	.word	0xffffffff


	//   ....[97]....
        /*0bb8*/ 	.word	0xffffffff


	//   ....[98]....
        /*0bbc*/ 	.word	0xffffffff


	//   ....[99]....
        /*0bc0*/ 	.word	0xffffffff


	//   ....[100]....
        /*0bc4*/ 	.word	0xffffffff


	//   ....[101]....
        /*0bc8*/ 	.word	0xffffffff


	//   ....[102]....
        /*0bcc*/ 	.word	0xffffffff


	//   ....[103]....
        /*0bd0*/ 	.word	0xffffffff


	//   ....[104]....
        /*0bd4*/ 	.word	0xffffffff


	//   ....[105]....
        /*0bd8*/ 	.word	0xffffffff


	//   ....[106]....
        /*0bdc*/ 	.word	0xffffffff


	//   ....[107]....
        /*0be0*/ 	.word	0xffffffff


	//   ....[108]....
        /*0be4*/ 	.word	0xffffffff


	//   ....[109]....
        /*0be8*/ 	.word	0xffffffff


	//   ....[110]....
        /*0bec*/ 	.word	0xffffffff


	//   ....[111]....
        /*0bf0*/ 	.word	0xffffffff


	//   ....[112]....
        /*0bf4*/ 	.word	0xffffffff


	//   ....[113]....
        /*0bf8*/ 	.word	0xffffffff


	//   ....[114]....
        /*0bfc*/ 	.word	0xffffffff


	//   ....[115]....
        /*0c00*/ 	.word	0xffffffff


	//   ....[116]....
        /*0c04*/ 	.word	0xffffffff


	//   ....[117]....
        /*0c08*/ 	.word	0xffffffff


	//   ....[118]....
        /*0c0c*/ 	.word	0xffffffff


	//   ....[119]....
        /*0c10*/ 	.word	0xffffffff


	//   ....[120]....
        /*0c14*/ 	.word	0xffffffff


	//   ....[121]....
        /*0c18*/ 	.word	0xffffffff


	//   ....[122]....
        /*0c1c*/ 	.word	0xffffffff


	//   ....[123]....
        /*0c20*/ 	.word	0xffffffff


	//   ....[124]....
        /*0c24*/ 	.word	0xffffffff


	//   ....[125]....
        /*0c28*/ 	.word	0xffffffff


	//   ....[126]....
        /*0c2c*/ 	.word	0xffffffff


	//   ....[127]....
        /*0c30*/ 	.word	0xffffffff


	//   ....[128]....
        /*0c34*/ 	.word	0xffffffff


	//   ....[129]....
        /*0c38*/ 	.word	0xffffffff


	//   ....[130]....
        /*0c3c*/ 	.word	0xffffffff


	//   ....[131]....
        /*0c40*/ 	.word	0xffffffff


	//   ....[132]....
        /*0c44*/ 	.word	0xffffffff


	//   ....[133]....
        /*0c48*/ 	.word	0xffffffff


	//   ....[134]....
        /*0c4c*/ 	.word	0xffffffff


	//   ....[135]....
        /*0c50*/ 	.word	0xffffffff


	//   ....[136]....
        /*0c54*/ 	.word	0xffffffff


	//   ....[137]....
        /*0c58*/ 	.word	0xffffffff


	//   ....[138]....
        /*0c5c*/ 	.word	0xffffffff


	//   ....[139]....
        /*0c60*/ 	.word	0xffffffff


	//   ....[140]....
        /*0c64*/ 	.word	0xffffffff


	//   ....[141]....
        /*0c68*/ 	.word	0xffffffff


	//   ....[142]....
        /*0c6c*/ 	.word	0xffffffff


	//   ....[143]....
        /*0c70*/ 	.word	0xffffffff


	//   ....[144]....
        /*0c74*/ 	.word	0xffffffff


	//   ....[145]....
        /*0c78*/ 	.word	0xffffffff


	//   ....[146]....
        /*0c7c*/ 	.word	0xffffffff


	//   ....[147]....
        /*0c80*/ 	.word	0xffffffff


	//   ....[148]....
        /*0c84*/ 	.word	0xffffffff


	//   ....[149]....
        /*0c88*/ 	.word	0xffffffff


	//   ....[150]....
        /*0c8c*/ 	.word	0xffffffff


	//   ....[151]....
        /*0c90*/ 	.word	0xffffffff


	//   ....[152]....
        /*0c94*/ 	.word	0xffffffff


	//   ....[153]....
        /*0c98*/ 	.word	0xffffffff


	//   ....[154]....
        /*0c9c*/ 	.word	0xffffffff


	//   ....[155]....
        /*0ca0*/ 	.word	0xffffffff


	//   ....[156]....
        /*0ca4*/ 	.word	0xffffffff


	//   ....[157]....
        /*0ca8*/ 	.word	0xffffffff


	//   ....[158]....
        /*0cac*/ 	.word	0xffffffff


	//   ....[159]....
        /*0cb0*/ 	.word	0xffffffff


	//   ....[160]....
        /*0cb4*/ 	.word	0xffffffff


	//   ....[161]....
        /*0cb8*/ 	.word	0xffffffff


	//   ....[162]....
        /*0cbc*/ 	.word	0xffffffff


	//   ....[163]....
        /*0cc0*/ 	.word	0xffffffff


	//   ....[164]....
        /*0cc4*/ 	.word	0xffffffff


	//   ....[165]....
        /*0cc8*/ 	.word	0xffffffff


	//   ....[166]....
        /*0ccc*/ 	.word	0xffffffff


	//   ....[167]....
        /*0cd0*/ 	.word	0xffffffff


	//   ....[168]....
        /*0cd4*/ 	.word	0xffffffff


	//   ....[169]....
        /*0cd8*/ 	.word	0xffffffff


	//   ....[170]....
        /*0cdc*/ 	.word	0xffffffff


	//   ....[171]....
        /*0ce0*/ 	.word	0xffffffff


	//   ....[172]....
        /*0ce4*/ 	.word	0xffffffff


	//   ....[173]....
        /*0ce8*/ 	.word	0xffffffff


	//   ....[174]....
        /*0cec*/ 	.word	0xffffffff


	//   ....[175]....
        /*0cf0*/ 	.word	0xffffffff


	//   ....[176]....
        /*0cf4*/ 	.word	0xffffffff


	//   ....[177]....
        /*0cf8*/ 	.word	0xffffffff


	//   ....[178]....
        /*0cfc*/ 	.word	0xffffffff


	//   ....[179]....
        /*0d00*/ 	.word	0xffffffff


	//   ....[180]....
        /*0d04*/ 	.word	0xffffffff


	//   ....[181]....
        /*0d08*/ 	.word	0xffffffff


	//   ....[182]....
        /*0d0c*/ 	.word	0xffffffff


	//   ....[183]....
        /*0d10*/ 	.word	0xffffffff


	//   ....[184]....
        /*0d14*/ 	.word	0xffffffff


	//   ....[185]....
        /*0d18*/ 	.word	0xffffffff


	//   ....[186]....
        /*0d1c*/ 	.word	0xffffffff


	//   ....[187]....
        /*0d20*/ 	.word	0xffffffff


	//   ....[188]....
        /*0d24*/ 	.word	0xffffffff


	//   ....[189]....
        /*0d28*/ 	.word	0xffffffff


	//   ....[190]....
        /*0d2c*/ 	.word	0xffffffff


	//   ....[191]....
        /*0d30*/ 	.word	0xffffffff


	//   ....[192]....
        /*0d34*/ 	.word	0xffffffff


	//   ....[193]....
        /*0d38*/ 	.word	0xffffffff


	//   ....[194]....
        /*0d3c*/ 	.word	0xffffffff


	//   ....[195]....
        /*0d40*/ 	.word	0xffffffff


	//   ....[196]....
        /*0d44*/ 	.word	0xffffffff


	//   ....[197]....
        /*0d48*/ 	.word	0xffffffff


	//   ....[198]....
        /*0d4c*/ 	.word	0xffffffff


	//   ....[199]....
        /*0d50*/ 	.word	0xffffffff


	//   ....[200]....
        /*0d54*/ 	.word	0xffffffff


	//   ....[201]....
        /*0d58*/ 	.word	0xffffffff


	//   ....[202]....
        /*0d5c*/ 	.word	0xffffffff


	//   ....[203]....
        /*0d60*/ 	.word	0xffffffff


	//   ....[204]....
        /*0d64*/ 	.word	0xffffffff


	//   ....[205]....
        /*0d68*/ 	.word	0xffffffff


	//   ....[206]....
        /*0d6c*/ 	.word	0xffffffff


	//   ....[207]....
        /*0d70*/ 	.word	0xffffffff


	//   ....[208]....
        /*0d74*/ 	.word	0xffffffff


	//   ....[209]....
        /*0d78*/ 	.word	0xffffffff


	//   ....[210]....
        /*0d7c*/ 	.word	0xffffffff


	//   ....[211]....
        /*0d80*/ 	.word	0xffffffff


	//   ....[212]....
        /*0d84*/ 	.word	0xffffffff


	//   ....[213]....
        /*0d88*/ 	.word	0xffffffff


	//   ....[214]....
        /*0d8c*/ 	.word	0xffffffff


	//   ....[215]....
        /*0d90*/ 	.word	0xffffffff


	//   ....[216]....
        /*0d94*/ 	.word	0xffffffff


	//   ....[217]....
        /*0d98*/ 	.word	0xffffffff


	//   ....[218]....
        /*0d9c*/ 	.word	0xffffffff


	//   ....[219]....
        /*0da0*/ 	.word	0xffffffff


	//   ....[220]....
        /*0da4*/ 	.word	0xffffffff


	//   ....[221]....
        /*0da8*/ 	.word	0xffffffff


	//   ....[222]....
        /*0dac*/ 	.word	0xffffffff


	//   ....[223]....
        /*0db0*/ 	.word	0xffffffff


	//   ....[224]....
        /*0db4*/ 	.word	0xffffffff


	//   ....[225]....
        /*0db8*/ 	.word	0xffffffff


	//   ....[226]....
        /*0dbc*/ 	.word	0xffffffff


	//   ....[227]....
        /*0dc0*/ 	.word	0xffffffff


	//   ....[228]....
        /*0dc4*/ 	.word	0xffffffff


	//   ....[229]....
        /*0dc8*/ 	.word	0xffffffff


	//   ....[230]....
        /*0dcc*/ 	.word	0xffffffff


	//   ....[231]....
        /*0dd0*/ 	.word	0xffffffff


	//   ....[232]....
        /*0dd4*/ 	.word	0xffffffff


	//   ....[233]....
        /*0dd8*/ 	.word	0xffffffff


	//   ....[234]....
        /*0ddc*/ 	.word	0xffffffff


	//   ....[235]....
        /*0de0*/ 	.word	0xffffffff


	//   ....[236]....
        /*0de4*/ 	.word	0xffffffff


	//   ....[237]....
        /*0de8*/ 	.word	0xffffffff


	//   ....[238]....
        /*0dec*/ 	.word	0xffffffff


	//   ....[239]....
        /*0df0*/ 	.word	0xffffffff


	//   ....[240]....
        /*0df4*/ 	.word	0xffffffff


	//   ....[241]....
        /*0df8*/ 	.word	0xffffffff


	//   ....[242]....
        /*0dfc*/ 	.word	0xffffffff


	//   ....[243]....
        /*0e00*/ 	.word	0xffffffff


	//   ....[244]....
        /*0e04*/ 	.word	0xffffffff


	//   ....[245]....
        /*0e08*/ 	.word	0xffffffff


	//   ....[246]....
        /*0e0c*/ 	.word	0xffffffff


	//   ....[247]....
        /*0e10*/ 	.word	0xffffffff


	//   ....[248]....
        /*0e14*/ 	.word	0xffffffff


	//   ....[249]....
        /*0e18*/ 	.word	0xffffffff


	//   ....[250]....
        /*0e1c*/ 	.word	0xffffffff


	//   ....[251]....
        /*0e20*/ 	.word	0xffffffff


	//   ....[252]....
        /*0e24*/ 	.word	0xffffffff


	//   ....[253]....
        /*0e28*/ 	.word	0xffffffff


	//   ....[254]....
        /*0e2c*/ 	.word	0xffffffff


	//   ....[255]....
        /*0e30*/ 	.word	0xffffffff


	//   ....[0]....
        /*0e34*/ 	.word	0xffffffff


	//   ....[1]....
        /*0e38*/ 	.word	0xffffffff


	//   ....[2]....
        /*0e3c*/ 	.word	0xffffffff


	//   ....[3]....
        /*0e40*/ 	.word	0xffffffff


	//   ....[4]....
        /*0e44*/ 	.word	0xffffffff


	//   ....[5]....
        /*0e48*/ 	.word	0xffffffff


	//   ....[6]....
        /*0e4c*/ 	.word	0xffffffff


	//   ....[7]....
        /*0e50*/ 	.word	0xffffffff


	//   ....[8]....
        /*0e54*/ 	.word	0xffffffff


	//   ....[9]....
        /*0e58*/ 	.word	0xffffffff


	//   ....[10]....
        /*0e5c*/ 	.word	0xffffffff


	//   ....[11]....
        /*0e60*/ 	.word	0xffffffff


	//   ....[12]....
        /*0e64*/ 	.word	0xffffffff


	//   ....[13]....
        /*0e68*/ 	.word	0xffffffff


	//   ....[14]....
        /*0e6c*/ 	.word	0xffffffff


	//   ....[15]....
        /*0e70*/ 	.word	0xffffffff


	//   ....[16]....
        /*0e74*/ 	.word	0xffffffff


	//   ....[17]....
        /*0e78*/ 	.word	0xffffffff


	//   ....[18]....
        /*0e7c*/ 	.word	0xffffffff


	//   ....[19]....
        /*0e80*/ 	.word	0xffffffff


	//   ....[20]....
        /*0e84*/ 	.word	0xffffffff


	//   ....[21]....
        /*0e88*/ 	.word	0xffffffff


	//   ....[22]....
        /*0e8c*/ 	.word	0xffffffff


	//   ....[23]....
        /*0e90*/ 	.word	0xffffffff


	//   ....[24]....
        /*0e94*/ 	.word	0xffffffff


	//   ....[25]....
        /*0e98*/ 	.word	0xffffffff


	//   ....[26]....
        /*0e9c*/ 	.word	0xffffffff


	//   ....[27]....
        /*0ea0*/ 	.word	0xffffffff


	//   ....[28]....
        /*0ea4*/ 	.word	0xffffffff


	//   ....[29]....
        /*0ea8*/ 	.word	0xffffffff


	//   ....[30]....
        /*0eac*/ 	.word	0xffffffff


	//   ....[31]....
        /*0eb0*/ 	.word	0xffffffff


	//   ....[32]....
        /*0eb4*/ 	.word	0xffffffff


	//   ....[33]....
        /*0eb8*/ 	.word	0xffffffff


	//   ....[34]....
        /*0ebc*/ 	.word	0xffffffff


	//   ....[35]....
        /*0ec0*/ 	.word	0xffffffff


	//   ....[36]....
        /*0ec4*/ 	.word	0xffffffff


	//   ....[37]....
        /*0ec8*/ 	.word	0xffffffff


	//   ....[38]....
        /*0ecc*/ 	.word	0xffffffff


	//   ....[39]....
        /*0ed0*/ 	.word	0xffffffff


	//   ....[40]....
        /*0ed4*/ 	.word	0xffffffff


	//   ....[41]....
        /*0ed8*/ 	.word	0xffffffff


	//   ....[42]....
        /*0edc*/ 	.word	0xffffffff


	//   ....[43]....
        /*0ee0*/ 	.word	0xffffffff


	//   ....[44]....
        /*0ee4*/ 	.word	0xffffffff


	//   ....[45]....
        /*0ee8*/ 	.word	0xffffffff


	//   ....[46]....
        /*0eec*/ 	.word	0xffffffff


	//   ....[47]....
        /*0ef0*/ 	.word	0xffffffff


	//   ....[48]....
        /*0ef4*/ 	.word	0xffffffff


	//   ....[49]....
        /*0ef8*/ 	.word	0xffffffff


	//   ....[50]....
        /*0efc*/ 	.word	0xffffffff


	//   ....[51]....
        /*0f00*/ 	.word	0xffffffff


	//   ....[52]....
        /*0f04*/ 	.word	0xffffffff


	//   ....[53]....
        /*0f08*/ 	.word	0xffffffff


	//   ....[54]....
        /*0f0c*/ 	.word	0xffffffff


	//   ....[55]....
        /*0f10*/ 	.word	0xffffffff


	//   ....[56]....
        /*0f14*/ 	.word	0xffffffff


	//   ....[57]....
        /*0f18*/ 	.word	0xffffffff


	//   ....[58]....
        /*0f1c*/ 	.word	0xffffffff


	//   ....[59]....
        /*0f20*/ 	.word	0xffffffff


	//   ....[60]....
        /*0f24*/ 	.word	0xffffffff


	//   ....[61]....
        /*0f28*/ 	.word	0xffffffff


	//   ....[62]....
        /*0f2c*/ 	.word	0xffffffff


	//   ....[63]....
        /*0f30*/ 	.word	0xffffffff


	//   ....[64]....
        /*0f34*/ 	.word	0xffffffff


	//----- nvinfo : EIATTR_COOP_GROUP_INSTR_OFFSETS
	.align		4
.L_728:
        /*0f38*/ 	.byte	0x04, 0x28
        /*0f3a*/ 	.short	(.L_730 - .L_729)


	//   ....[0]....
.L_729:
        /*0f3c*/ 	.word	0x00000060


	//   ....[1]....
        /*0f40*/ 	.word	0x00000260


	//   ....[2]....
        /*0f44*/ 	.word	0x00000290


	//   ....[3]....
        /*0f48*/ 	.word	0x000002c0


	//   ....[4]....
        /*0f4c*/ 	.word	0x000002f0


	//   ....[5]....
        /*0f50*/ 	.word	0x00000320


	//   ....[6]....
        /*0f54*/ 	.word	0x00000350


	//   ....[7]....
        /*0f58*/ 	.word	0x000004d0


	//   ....[8]....
        /*0f5c*/ 	.word	0x00000510


	//   ....[9]....
        /*0f60*/ 	.word	0x00000540


	//   ....[10]....
        /*0f64*/ 	.word	0x00000570


	//   ....[11]....
        /*0f68*/ 	.word	0x000005a0


	//   ....[12]....
        /*0f6c*/ 	.word	0x000005d0


	//   ....[13]....
        /*0f70*/ 	.word	0x00000660


	//   ....[14]....
        /*0f74*/ 	.word	0x000006b0


	//   ....[15]....
        /*0f78*/ 	.word	0x000006d0


	//   ....[16]....
        /*0f7c*/ 	.word	0x00000730


	//   ....[17]....
        /*0f80*/ 	.word	0x000044a0


	//   ....[18]....
        /*0f84*/ 	.word	0x00004510


	//   ....[19]....
        /*0f88*/ 	.word	0x00005530


	//   ....[20]....
        /*0f8c*/ 	.word	0x00005540


	//   ....[21]....
        /*0f90*/ 	.word	0x00006a90


	//   ....[22]....
        /*0f94*/ 	.word	0x00006b10


	//   ....[23]....
        /*0f98*/ 	.word	0x00007bf0


	//   ....[24]....
        /*0f9c*/ 	.word	0x00007c00


	//   ....[25]....
        /*0fa0*/ 	.word	0x00008bc0


	//   ....[26]....
        /*0fa4*/ 	.word	0x00008bf0


	//   ....[27]....
        /*0fa8*/ 	.word	0x00008db0


	//   ....[28]....
        /*0fac*/ 	.word	0x00008dd0


	//   ....[29]....
        /*0fb0*/ 	.word	0x000092b0


	//   ....[30]....
        /*0fb4*/ 	.word	0x000092d0


	//   ....[31]....
        /*0fb8*/ 	.word	0x00009460


	//   ....[32]....
        /*0fbc*/ 	.word	0x00009480


	//   ....[33]....
        /*0fc0*/ 	.word	0x0000a870


	//   ....[34]....
        /*0fc4*/ 	.word	0x0000a890


	//   ....[35]....
        /*0fc8*/ 	.word	0x0000aa00


	//   ....[36]....
        /*0fcc*/ 	.word	0x0000aa10


	//   ....[37]....
        /*0fd0*/ 	.word	0x0000ab80


	//   ....[38]....
        /*0fd4*/ 	.word	0x0000aba0


	//   ....[39]....
        /*0fd8*/ 	.word	0x0000ad10


	//   ....[40]....
        /*0fdc*/ 	.word	0x0000ad20


	//   ....[41]....
        /*0fe0*/ 	.word	0x0000b400


	//   ....[42]....
        /*0fe4*/ 	.word	0x0000b440


	//   ....[43]....
        /*0fe8*/ 	.word	0x0000b470


	//   ....[44]....
        /*0fec*/ 	.word	0x0000b4a0


	//   ....[45]....
        /*0ff0*/ 	.word	0x0000b970


	//   ....[46]....
        /*0ff4*/ 	.word	0x0000b980


	//   ....[47]....
        /*0ff8*/ 	.word	0x0000bb60


	//   ....[48]....
        /*0ffc*/ 	.word	0x0000bb70


	//   ....[49]....
        /*1000*/ 	.word	0x0000cd00


	//   ....[50]....
        /*1004*/ 	.word	0x0000cd20


	//   ....[51]....
        /*1008*/ 	.word	0x0000cee0


	//   ....[52]....
        /*100c*/ 	.word	0x0000cef0


	//   ....[53]....
        /*1010*/ 	.word	0x0000d350


	//   ....[54]....
        /*1014*/ 	.word	0x0000d8d0


	//   ....[55]....
        /*1018*/ 	.word	0x0000de80


	//   ....[56]....
        /*101c*/ 	.word	0x0000deb0


	//   ....[57]....
        /*1020*/ 	.word	0x0000dec0


	//   ....[58]....
        /*1024*/ 	.word	0x0000def0


	//   ....[59]....
        /*1028*/ 	.word	0x0000f460


	//   ....[60]....
        /*102c*/ 	.word	0x0000f480


	//   ....[61]....
        /*1030*/ 	.word	0x0000f6b0


	//   ....[62]....
        /*1034*/ 	.word	0x0000f6c0


	//   ....[63]....
        /*1038*/ 	.word	0x000107b0


	//   ....[64]....
        /*103c*/ 	.word	0x000107d0


	//   ....[65]....
        /*1040*/ 	.word	0x00010970


	//   ....[66]....
        /*1044*/ 	.word	0x00010980


	//   ....[67]....
        /*1048*/ 	.word	0x00010c40


	//   ....[68]....
        /*104c*/ 	.word	0x000111e0


	//   ....[69]....
        /*1050*/ 	.word	0x000117d0


	//   ....[70]....
        /*1054*/ 	.word	0x00011800


	//   ....[71]....
        /*1058*/ 	.word	0x00011820


	//   ....[72]....
        /*105c*/ 	.word	0x00011840


	//   ....[73]....
        /*1060*/ 	.word	0x00013460


	//   ....[74]....
        /*1064*/ 	.word	0x00013480


	//   ....[75]....
        /*1068*/ 	.word	0x000136b0


	//   ....[76]....
        /*106c*/ 	.word	0x000136c0


	//   ....[77]....
        /*1070*/ 	.word	0x000147b0


	//   ....[78]....
        /*1074*/ 	.word	0x000147d0


	//   ....[79]....
        /*1078*/ 	.word	0x00014970


	//   ....[80]....
        /*107c*/ 	.word	0x00014980


	//   ....[81]....
        /*1080*/ 	.word	0x00014cb0


	//   ....[82]....
        /*1084*/ 	.word	0x00014ce0


	//   ....[83]....
        /*1088*/ 	.word	0x00014d00


	//   ....[84]....
        /*108c*/ 	.word	0x00014d20


	//   ....[85]....
        /*1090*/ 	.word	0x00016650


	//   ....[86]....
        /*1094*/ 	.word	0x00016670


	//   ....[87]....
        /*1098*/ 	.word	0x000168a0


	//   ....[88]....
        /*109c*/ 	.word	0x000168b0


	//   ....[89]....
        /*10a0*/ 	.word	0x00017980


	//   ....[90]....
        /*10a4*/ 	.word	0x000179a0


	//   ....[91]....
        /*10a8*/ 	.word	0x00017b30


	//   ....[92]....
        /*10ac*/ 	.word	0x00017b40


	//   ....[93]....
        /*10b0*/ 	.word	0x00017e00


	//   ....[94]....
        /*10b4*/ 	.word	0x000183c0


	//   ....[95]....
        /*10b8*/ 	.word	0x000189d0


	//   ....[96]....
        /*10bc*/ 	.word	0x00018a00


	//   ....[97]....
        /*10c0*/ 	.word	0x00018a20


	//   ....[98]....
        /*10c4*/ 	.word	0x00018a40


	//   ....[99]....
        /*10c8*/ 	.word	0x0001a220


	//   ....[100]....
        /*10cc*/ 	.word	0x0001a250


	//   ....[101]....
        /*10d0*/ 	.word	0x0001a270


	//   ....[102]....
        /*10d4*/ 	.word	0x0001a280


	//   ....[103]....
        /*10d8*/ 	.word	0x0001bb10


	//   ....[104]....
        /*10dc*/ 	.word	0x0001bb20


	//   ....[105]....
        /*10e0*/ 	.word	0x0001bb40


	//   ....[106]....
        /*10e4*/ 	.word	0x0001bb50


	//   ....[107]....
        /*10e8*/ 	.word	0x0001bf00


	//   ....[108]....
        /*10ec*/ 	.word	0x0001bf20


	//   ....[109]....
        /*10f0*/ 	.word	0x0001c090


	//   ....[110]....
        /*10f4*/ 	.word	0x0001c0a0


	//   ....[111]....
        /*10f8*/ 	.word	0x0001c210


	//   ....[112]....
        /*10fc*/ 	.word	0x0001c230


	//   ....[113]....
        /*1100*/ 	.word	0x0001c3a0


	//   ....[114]....
        /*1104*/ 	.word	0x0001c3b0


	//   ....[115]....
        /*1108*/ 	.word	0x0001c730


	//   ....[116]....
        /*110c*/ 	.word	0x0001c750


	//   ....[117]....
        /*1110*/ 	.word	0x0001d440


	//   ....[118]....
        /*1114*/ 	.word	0x0001d450


	//   ....[119]....
        /*1118*/ 	.word	0x0001e8e0


	//   ....[120]....
        /*111c*/ 	.word	0x0001e900


	//   ....[121]....
        /*1120*/ 	.word	0x0001ea70


	//   ....[122]....
        /*1124*/ 	.word	0x0001ea80


	//   ....[123]....
        /*1128*/ 	.word	0x0001ebf0


	//   ....[124]....
        /*112c*/ 	.word	0x0001ec10


	//   ....[125]....
        /*1130*/ 	.word	0x0001ed80


	//   ....[126]....
        /*1134*/ 	.word	0x0001ed90


	//   ....[127]....
        /*1138*/ 	.word	0x0001eff0


	//   ....[128]....
        /*113c*/ 	.word	0x0001f010


	//   ....[129]....
        /*1140*/ 	.word	0x0001f140


	//   ....[130]....
        /*1144*/ 	.word	0x0001f180


	//   ....[131]....
        /*1148*/ 	.word	0x0001f1b0


	//   ....[132]....
        /*114c*/ 	.word	0x0001f1e0


	//   ....[133]....
        /*1150*/ 	.word	0x0001f210


	//   ....[134]....
        /*1154*/ 	.word	0x0001f240


	//   ....[135]....
        /*1158*/ 	.word	0x0001f3b0


	//   ....[136]....
        /*115c*/ 	.word	0x0001f3f0


	//   ....[137]....
        /*1160*/ 	.word	0x0001f420


	//   ....[138]....
        /*1164*/ 	.word	0x0001f450


	//   ....[139]....
        /*1168*/ 	.word	0x0001f480


	//   ....[140]....
        /*116c*/ 	.word	0x0001f4b0


	//   ....[141]....
        /*1170*/ 	.word	0x0001f540


	//   ....[142]....
        /*1174*/ 	.word	0x0001f5a0


	//   ....[143]....
        /*1178*/ 	.word	0x0001f5b0


	//   ....[144]....
        /*117c*/ 	.word	0x0001f610


	//   ....[145]....
        /*1180*/ 	.word	0x00020080


	//   ....[146]....
        /*1184*/ 	.word	0x000200e0


	//   ....[147]....
        /*1188*/ 	.word	0x00020130


	//   ....[148]....
        /*118c*/ 	.word	0x00020180


	//   ....[149]....
        /*1190*/ 	.word	0x000201d0


	//   ....[150]....
        /*1194*/ 	.word	0x00020240


	//   ....[151]....
        /*1198*/ 	.word	0x00020290


	//   ....[152]....
        /*119c*/ 	.word	0x00020300


	//   ....[153]....
        /*11a0*/ 	.word	0x00020370


	//   ....[154]....
        /*11a4*/ 	.word	0x000203e0


	//   ....[155]....
        /*11a8*/ 	.word	0x00020450


	//   ....[156]....
        /*11ac*/ 	.word	0x000204c0


	//   ....[157]....
        /*11b0*/ 	.word	0x00020530


	//   ....[158]....
        /*11b4*/ 	.word	0x00020590


	//   ....[159]....
        /*11b8*/ 	.word	0x00020600


	//   ....[160]....
        /*11bc*/ 	.word	0x00020670


	//   ....[161]....
        /*11c0*/ 	.word	0x000206e0


	//   ....[162]....
        /*11c4*/ 	.word	0x00020740


	//   ....[163]....
        /*11c8*/ 	.word	0x000207b0


	//   ....[164]....
        /*11cc*/ 	.word	0x00020820


	//   ....[165]....
        /*11d0*/ 	.word	0x00020880


	//   ....[166]....
        /*11d4*/ 	.word	0x000208f0


	//   ....[167]....
        /*11d8*/ 	.word	0x00020960


	//   ....[168]....
        /*11dc*/ 	.word	0x000209d0


	//   ....[169]....
        /*11e0*/ 	.word	0x00020a30


	//   ....[170]....
        /*11e4*/ 	.word	0x00020aa0


	//   ....[171]....
        /*11e8*/ 	.word	0x00020b10


	//   ....[172]....
        /*11ec*/ 	.word	0x00020b70


	//   ....[173]....
        /*11f0*/ 	.word	0x00020bc0


	//   ....[174]....
        /*11f4*/ 	.word	0x00020c10


	//   ....[175]....
        /*11f8*/ 	.word	0x00020c60


	//   ....[176]....
        /*11fc*/ 	.word	0x00020cc0


	//   ....[177]....
        /*1200*/ 	.word	0x00020d30


	//   ....[178]....
        /*1204*/ 	.word	0x00020da0


	//   ....[179]....
        /*1208*/ 	.word	0x00020e00


	//   ....[180]....
        /*120c*/ 	.word	0x00020e70


	//   ....[181]....
        /*1210*/ 	.word	0x00020ee0


	//   ....[182]....
        /*1214*/ 	.word	0x00020f50


	//   ....[183]....
        /*1218*/ 	.word	0x00020fb0


	//   ....[184]....
        /*121c*/ 	.word	0x00021020


	//   ....[185]....
        /*1220*/ 	.word	0x00021090


	//   ....[186]....
        /*1224*/ 	.word	0x000210e0


	//   ....[187]....
        /*1228*/ 	.word	0x00021130


	//   ....[188]....
        /*122c*/ 	.word	0x00021180


	//   ....[189]....
        /*1230*/ 	.word	0x000211c0


	//   ....[190]....
        /*1234*/ 	.word	0x00021230


	//   ....[191]....
        /*1238*/ 	.word	0x000212a0


	//   ....[192]....
        /*123c*/ 	.word	0x00021310


	//   ....[193]....
        /*1240*/ 	.word	0x00021370


	//   ....[194]....
        /*1244*/ 	.word	0x000213e0


	//   ....[195]....
        /*1248*/ 	.word	0x00021450


	//   ....[196]....
        /*124c*/ 	.word	0x000214c0


	//   ....[197]....
        /*1250*/ 	.word	0x00021520


	//   ....[198]....
        /*1254*/ 	.word	0x00021570


	//   ....[199]....
        /*1258*/ 	.word	0x000215c0


	//   ....[200]....
        /*125c*/ 	.word	0x00021610


	//   ....[201]....
        /*1260*/ 	.word	0x00021650


	//   ....[202]....
        /*1264*/ 	.word	0x000216c0


	//   ....[203]....
        /*1268*/ 	.word	0x00021730


	//   ....[204]....
        /*126c*/ 	.word	0x00021790


	//   ....[205]....
        /*1270*/ 	.word	0x00021800


	//   ....[206]....
        /*1274*/ 	.word	0x00021870


	//   ....[207]....
        /*1278*/ 	.word	0x000218e0


	//   ....[208]....
        /*127c*/ 	.word	0x00021940


	//   ....[209]....
        /*1280*/ 	.word	0x000219b0


	//   ....[210]....
        /*1284*/ 	.word	0x00021a20


	//   ....[211]....
        /*1288*/ 	.word	0x00021a70


	//   ....[212]....
        /*128c*/ 	.word	0x00021ac0


	//   ....[213]....
        /*1290*/ 	.word	0x00021b10


	//   ....[214]....
        /*1294*/ 	.word	0x00021b50


	//   ....[215]....
        /*1298*/ 	.word	0x00021bb0


	//   ....[216]....
        /*129c*/ 	.word	0x00021c10


	//   ....[217]....
        /*12a0*/ 	.word	0x00021c60


	//   ....[218]....
        /*12a4*/ 	.word	0x00021cb0


	//   ....[219]....
        /*12a8*/ 	.word	0x00021d20


	//   ....[220]....
        /*12ac*/ 	.word	0x00021d90


	//   ....[221]....
        /*12b0*/ 	.word	0x00021e00


	//   ....[222]....
        /*12b4*/ 	.word	0x00021e60


	//   ....[223]....
        /*12b8*/ 	.word	0x00021ed0


	//   ....[224]....
        /*12bc*/ 	.word	0x00021f40


	//   ....[225]....
        /*12c0*/ 	.word	0x00021fb0


	//   ....[226]....
        /*12c4*/ 	.word	0x00022010


	//   ....[227]....
        /*12c8*/ 	.word	0x00022080


	//   ....[228]....
        /*12cc*/ 	.word	0x000220f0


	//   ....[229]....
        /*12d0*/ 	.word	0x00022160


	//   ....[230]....
        /*12d4*/ 	.word	0x000221c0


	//   ....[231]....
        /*12d8*/ 	.word	0x00022230


	//   ....[232]....
        /*12dc*/ 	.word	0x000222a0


	//   ....[233]....
        /*12e0*/ 	.word	0x00022310


	//   ....[234]....
        /*12e4*/ 	.word	0x00022370


	//   ....[235]....
        /*12e8*/ 	.word	0x000223e0


	//   ....[236]....
        /*12ec*/ 	.word	0x00022450


	//   ....[237]....
        /*12f0*/ 	.word	0x000224c0


	//   ....[238]....
        /*12f4*/ 	.word	0x00022520


	//   ....[239]....
        /*12f8*/ 	.word	0x00022590


	//   ....[240]....
        /*12fc*/ 	.word	0x00022600


	//   ....[241]....
        /*1300*/ 	.word	0x00022650


	//   ....[242]....
        /*1304*/ 	.word	0x00022690


	//   ....[243]....
        /*1308*/ 	.word	0x000226e0


	//   ....[244]....
        /*130c*/ 	.word	0x00022730


	//   ....[245]....
        /*1310*/ 	.word	0x00022780


	//   ....[246]....
        /*1314*/ 	.word	0x000227f0


	//   ....[247]....
        /*1318*/ 	.word	0x00022840


	//   ....[248]....
        /*131c*/ 	.word	0x00022890


	//   ....[249]....
        /*1320*/ 	.word	0x000228e0


	//   ....[250]....
        /*1324*/ 	.word	0x00022930


	//   ....[251]....
        /*1328*/ 	.word	0x00022980


	//   ....[252]....
        /*132c*/ 	.word	0x000229f0


	//   ....[253]....
        /*1330*/ 	.word	0x00022a40


	//   ....[254]....
        /*1334*/ 	.word	0x00022ab0


	//   ....[255]....
        /*1338*/ 	.word	0x00022b10


	//   ....[0]....
        /*133c*/ 	.word	0x00022b80


	//   ....[1]....
        /*1340*/ 	.word	0x00022fb0


	//   ....[2]....
        /*1344*/ 	.word	0x00022fd0


	//   ....[3]....
        /*1348*/ 	.word	0x00022ff0


	//   ....[4]....
        /*134c*/ 	.word	0x00023000


	//   ....[5]....
        /*1350*/ 	.word	0x00023550


	//   ....[6]....
        /*1354*/ 	.word	0x00023560


	//   ....[7]....
        /*1358*/ 	.word	0x00023570


	//   ....[8]....
        /*135c*/ 	.word	0x00023580


	//   ....[9]....
        /*1360*/ 	.word	0x00023a90


	//   ....[10]....
        /*1364*/ 	.word	0x00023ab0


	//   ....[11]....
        /*1368*/ 	.word	0x00023ad0


	//   ....[12]....
        /*136c*/ 	.word	0x00023ae0


	//   ....[13]....
        /*1370*/ 	.word	0x00024030


	//   ....[14]....
        /*1374*/ 	.word	0x00024050


	//   ....[15]....
        /*1378*/ 	.word	0x00024060


	//   ....[16]....
        /*137c*/ 	.word	0x00024070


	//   ....[17]....
        /*1380*/ 	.word	0x00027c70


	//   ....[18]....
        /*1384*/ 	.word	0x00027c90


	//   ....[19]....
        /*1388*/ 	.word	0x00027cb0


	//   ....[20]....
        /*138c*/ 	.word	0x00027cc0


	//   ....[21]....
        /*1390*/ 	.word	0x000280b0


	//   ....[22]....
        /*1394*/ 	.word	0x000280c0


	//   ....[23]....
        /*1398*/ 	.word	0x000280d0


	//   ....[24]....
        /*139c*/ 	.word	0x000280e0


	//   ....[25]....
        /*13a0*/ 	.word	0x000284f0


	//   ....[26]....
        /*13a4*/ 	.word	0x00028510


	//   ....[27]....
        /*13a8*/ 	.word	0x00028530


	//   ....[28]....
        /*13ac*/ 	.word	0x00028540


	//   ....[29]....
        /*13b0*/ 	.word	0x00028970


	//   ....[30]....
        /*13b4*/ 	.word	0x00028990


	//   ....[31]....
        /*13b8*/ 	.word	0x000289b0


	//   ....[32]....
        /*13bc*/ 	.word	0x000289c0


	//   ....[33]....
        /*13c0*/ 	.word	0x0002cb90


	//   ....[34]....
        /*13c4*/ 	.word	0x0002cc00


	//   ....[35]....
        /*13c8*/ 	.word	0x0002cc70


	//   ....[36]....
        /*13cc*/ 	.word	0x0002ccd0


	//   ....[37]....
        /*13d0*/ 	.word	0x0002cd40


	//   ....[38]....
        /*13d4*/ 	.word	0x0002cda0


	//   ....[39]....
        /*13d8*/ 	.word	0x0002ce10


	//   ....[40]....
        /*13dc*/ 	.word	0x0002ce70


	//   ....[41]....
        /*13e0*/ 	.word	0x0002cee0


	//   ....[42]....
        /*13e4*/ 	.word	0x0002cf50


	//   ....[43]....
        /*13e8*/ 	.word	0x0002cfc0


	//   ....[44]....
        /*13ec*/ 	.word	0x0002d020


	//   ....[45]....
        /*13f0*/ 	.word	0x0002d090


	//   ....[46]....
        /*13f4*/ 	.word	0x0002d100


	//   ....[47]....
        /*13f8*/ 	.word	0x0002d160


	//   ....[48]....
        /*13fc*/ 	.word	0x0002d1c0


	//   ....[49]....
        /*1400*/ 	.word	0x0002d230


	//   ....[50]....
        /*1404*/ 	.word	0x0002d2a0


	//   ....[51]....
        /*1408*/ 	.word	0x0002d310


	//   ....[52]....
        /*140c*/ 	.word	0x0002d370


	//   ....[53]....
        /*1410*/ 	.word	0x0002d3e0


	//   ....[54]....
        /*1414*/ 	.word	0x0002d440


	//   ....[55]....
        /*1418*/ 	.word	0x0002d4a0


	//   ....[56]....
        /*141c*/ 	.word	0x0002d500


	//   ....[57]....
        /*1420*/ 	.word	0x0002d570


	//   ....[58]....
        /*1424*/ 	.word	0x0002d5e0


	//   ....[59]....
        /*1428*/ 	.word	0x0002d650


	//   ....[60]....
        /*142c*/ 	.word	0x0002d6b0


	//   ....[61]....
        /*1430*/ 	.word	0x0002d720


	//   ....[62]....
        /*1434*/ 	.word	0x0002d790


	//   ....[63]....
        /*1438*/ 	.word	0x0002d800


	//   ....[64]....
        /*143c*/ 	.word	0x0002d860


	//----- nvinfo : EIATTR_EXIT_INSTR_OFFSETS
	.align		4
.L_730:
        /*1440*/ 	.byte	0x04, 0x1c
        /*1442*/ 	.short	(.L_732 - .L_731)


	//   ....[0]....
.L_731:
        /*1444*/ 	.word	0x00001170


	//   ....[1]....
        /*1448*/ 	.word	0x00020040


	//----- nvinfo : EIATTR_MAX_THREADS
	.align		4
.L_732:
        /*144c*/ 	.byte	0x04, 0x05
        /*144e*/ 	.short	(.L_734 - .L_733)
.L_733:
        /*1450*/ 	.word	0x00000100
        /*1454*/ 	.word	0x00000001
        /*1458*/ 	.word	0x00000001


	//----- nvinfo : EIATTR_CRS_STACK_SIZE
	.align		4
.L_734:
        /*145c*/ 	.byte	0x04, 0x1e
        /*145e*/ 	.short	(.L_736 - .L_735)
.L_735:
        /*1460*/ 	.word	0x00000000
.L_736:


//--------------------- .nv.info._ZN7cutlass13device_kernelIN5flash19enable_sm80_to_sm89INS1_16FlashAttnFwdSm80INS1_25CollectiveMainloopFwdSm80ILi8ELi1ELb0EN4cute5tupleIJNS5_1CILi128EEENS7_ILi96EEENS7_ILi256EEEEEELi256ENS_10bfloat16_tEfNS_4arch4Sm80ELb1ELb0ELb1ELb0ELb1ELb0ELb1ELb1EEENS1_21CollectiveEpilogueFwdINS6_IJS8_SA_S9_EEENS6_IJNS7_ILi1EEESI_SI_EEESC_SE_Li256ELb0ELb1ELb1ELb0EEENS1_30DynamicPersistentTileSchedulerILi256ELi256ELb1ELb1ELb0EEEEEEEEEvNT_6ParamsE --------------------------
	.section	.nv.info._ZN7cutlass13device_kernelIN5flash19enable_sm80_to_sm89INS1_16FlashAttnFwdSm80INS1_25CollectiveMainloopFwdSm80ILi8ELi1ELb0EN4cute5tupleIJNS5_1CILi128EEENS7_ILi96EEENS7_ILi256EEEEEELi256ENS_10bfloat16_tEfNS_4arch4Sm80ELb1ELb0ELb1ELb0ELb1ELb0ELb1ELb1EEENS1_21CollectiveEpilogueFwdINS6_IJS8_SA_S9_EEENS6_IJNS7_ILi1EEESI_SI_EEESC_SE_Li256ELb0ELb1ELb1ELb0EEENS1_30DynamicPersistentTileSchedulerILi256ELi256ELb1ELb1ELb0EEEEEEEEEvNT_6ParamsE,"",@"SHT_CUDA_INFO"
	.sectionflags	@""
	.align	4


	//----- nvinfo : EIATTR_CUDA_API_VERSION
	.align		4
        /*0000*/ 	.byte	0x04, 0x37
        /*0002*/ 	.short	(.L_738 - .L_737)
.L_737:
        /*0004*/ 	.word	0x00000082


	//----- nvinfo : EIATTR_SW2861232_WAR
	.align		4
.L_738:
        /*0008*/ 	.byte	0x01, 0x35
	.zero		2


	//----- nvinfo : EIATTR_PARAM_CBANK
	.align		4
        /*000c*/ 	.byte	0x04, 0x0a
        /*000e*/ 	.short	(.L_740 - .L_739)
	.align		4
.L_739:
        /*0010*/ 	.word	index@(.nv.constant0._ZN7cutlass13device_kernelIN5flash19enable_sm80_to_sm89INS1_16FlashAttnFwdSm80INS1_25CollectiveMainloopFwdSm80ILi8ELi1ELb0EN4cute5tupleIJNS5_1CILi128EEENS7_ILi96EEENS7_ILi256EEEEEELi256ENS_10bfloat16_tEfNS_4arch4Sm80ELb1ELb0ELb1ELb0ELb1ELb0ELb1ELb1EEENS1_21CollectiveEpilogueFwdINS6_IJS8_SA_S9_EEENS6_IJNS7_ILi1EEESI_SI_EEESC_SE_Li256ELb0ELb1ELb1ELb0EEENS1_30DynamicPersistentTileSchedulerILi256ELi256ELb1ELb1ELb0EEEEEEEEEvNT_6ParamsE)
        /*0014*/ 	.short	0x0160
        /*0016*/ 	.short	0x0428


	//----- nvinfo : EIATTR_CBANK_PARAM_SIZE
	.align		4
.L_740:
        /*0018*/ 	.byte	0x03, 0x19
        /*001a*/ 	.short	0x0428


	//----- nvinfo : EIATTR_KPARAM_INFO
	.align		4
        /*001c*/ 	.byte	0x04, 0x17
        /*001e*/ 	.short	(.L_742 - .L_741)
.L_741:
        /*0020*/ 	.word	0x00000000
        /*0024*/ 	.short	0x0000
        /*0026*/ 	.short	0x0000
        /*0028*/ 	.byte	0x00, 0xf0, 0xa1, 0x10


	//----- nvinfo : EIATTR_MAXREG_COUNT
	.align		4
.L_742:
        /*002c*/ 	.byte	0x03, 0x1b
        /*002e*/ 	.short	0x00ff


	//----- nvinfo : EIATTR_NUM_BARRIERS
	.align		4
        /*0030*/ 	.byte	0x02, 0x4c
        /*0032*/ 	.byte	0x06
	.zero		1


	//----- nvinfo : EIATTR_ANNOTATIONS
	.align		4
        /*0034*/ 	.byte	0x04, 0x55
        /*0036*/ 	.short	(.L_744 - .L_743)


	//   ....[0]....
.L_743:
        /* <DEDUP_REMOVED lines=175> */


	//----- nvinfo : EIATTR_MERCURY_ISA_VERSION
	.align		4
.L_744:
        /*0b10*/ 	.byte	0x03, 0x5f
        /*0b12*/ 	.short	0x0000


	//----- nvinfo : EIATTR_INT_WARP_WIDE_INSTR_OFFSETS
	.align		4
        /*0b14*/ 	.byte	0x04, 0x31
        /*0b16*/ 	.short	(.L_746 - .L_745)


	//   ....[0]....
.L_745:
        /*0b18*/ 	.word	0x00013a30


	//   ....[1]....
        /*0b1c*/ 	.word	0x00013ab0


	//----- nvinfo : EIATTR_COOP_GROUP_MASK_REGIDS
	.align		4
.L_746:
        /*0b20*/ 	.byte	0x04, 0x29
        /*0b22*/ 	.short	(.L_748 - .L_747)


	//   ....[0]....
.L_747:
        /*0b24*/ 	.word	0xffffffff


	//   ....[1]....
        /*0b28*/ 	.word	0xffffffff


	//   ....[2]....
        /*0b2c*/ 	.word	0xffffffff


	//   ....[3]....
        /*0b30*/ 	.word	0xffffffff


	//   ....[4]....
        /*0b34*/ 	.word	0xffffffff


	//   ....[5]....
        /*0b38*/ 	.word	0xffffffff


	//   ....[6]....
        /*0b3c*/ 	.word	0xffffffff


	//   ....[7]....
        /*0b40*/ 	.word	0xffffffff


	//   ....[8]....
        /*0b44*/ 	.word	0xffffffff


	//   ....[9]....
        /*0b48*/ 	.word	0xffffffff


	//   ....[10]....
        /*0b4c*/ 	.word	0xffffffff


	//   ....[11]....
        /*0b50*/ 	.word	0xffffffff


	//   ....[12]....
        /*0b54*/ 	.word	0xffffffff


	//   ....[13]....
        /*0b58*/ 	.word	0xffffffff


	//   ....[14]....
        /*0b5c*/ 	.word	0xffffffff


	//   ....[15]....
        /*0b60*/ 	.word	0xffffffff


	//   ....[16]....
        /*0b64*/ 	.word	0xffffffff


	//   ....[17]....
        /*0b68*/ 	.word	0xffffffff


	//   ....[18]....
        /*0b6c*/ 	.word	0xffffffff


	//   ....[19]....
        /*0b70*/ 	.word	0xffffffff


	//   ....[20]....
        /*0b74*/ 	.word	0xffffffff


	//   ....[21]....
        /*0b78*/ 	.word	0xffffffff


	//   ....[22]....
        /*0b7c*/ 	.word	0xffffffff


	//   ....[23]....
        /*0b80*/ 	.word	0xffffffff


	//   ....[24]....
        /*0b84*/ 	.word	0xffffffff


	//   ....[25]....
        /*0b88*/ 	.word	0xffffffff


	//   ....[26]....
        /*0b8c*/ 	.word	0xffffffff


	//   ....[27]....
        /*0b90*/ 	.word	0xffffffff


	//   ....[28]....
        /*0b94*/ 	.word	0xffffffff


	//   ....[29]....
        /*0b98*/ 	.word	0xffffffff


	//   ....[30]....
        /*0b9c*/ 	.word	0xffffffff


	//   ....[31]....
        /*0ba0*/ 	.word	0xffffffff


	//   ....[32]....
        /*0ba4*/ 	.word	0xffffffff


	//   ....[33]....
        /*0ba8*/ 	.word	0xffffffff


	//   ....[34]....
        /*0bac*/ 	.word	0xffffffff


	//   ....[35]....
        /*0bb0*/ 	.word	0xffffffff


	//   ....[36]....
        /*0bb4*/ 	.word	0xffffffff


	//   ....[37]....
        /*0bb8*/ 	.word	0xffffffff


	//   ....[38]....
        /*0bbc*/ 	.word	0xffffffff


	//   ....[39]....
        /*0bc0*/ 	.word	0xffffffff


	//   ....[40]....
        /*0bc4*/ 	.word	0xffffffff


	//   ....[41]....
        /*0bc8*/ 	.word	0xffffffff


	//   ....[42]....
        /*0bcc*/ 	.word	0xffffffff


	//   ....[43]....
        /*0bd0*/ 	.word	0xffffffff


	//   ....[44]....
        /*0bd4*/ 	.word	0xffffffff


	//   ....[45]....
        /*0bd8*/ 	.word	0xffffffff


	//   ....[46]....
        /*0bdc*/ 	.word	0xffffffff


	//   ....[47]....
        /*0be0*/ 	.word	0xffffffff


	//   ....[48]....
        /*0be4*/ 	.word	0xffffffff


	//   ....[49]....
        /*0be8*/ 	.word	0xffffffff


	//   ....[50]....
        /*0bec*/ 	.word	0xffffffff


	//   ....[51]....
        /*0bf0*/ 	.word	0xffffffff


	//   ....[52]....
        /*0bf4*/ 	.word	0xffffffff


	//   ....[53]....
        /*0bf8*/ 	.word	0xffffffff


	//   ....[54]....
        /*0bfc*/ 	.word	0xffffffff


	//   ....[55]....
        /*0c00*/ 	.word	0xffffffff


	//   ....[56]....
        /*0c04*/ 	.word	0xffffffff


	//   ....[57]....
        /*0c08*/ 	.word	0xffffffff


	//   ....[58]....
        /*0c0c*/ 	.word	0xffffffff


	//   ....[59]....
        /*0c10*/ 	.word	0xffffffff


	//   ....[60]....
        /*0c14*/ 	.word	0xffffffff


	//   ....[61]....
        /*0c18*/ 	.word	0xffffffff


	//   ....[62]....
        /*0c1c*/ 	.word	0xffffffff


	//   ....[63]....
        /*0c20*/ 	.word	0xffffffff


	//   ....[64]....
        /*0c24*/ 	.word	0xffffffff


	//   ....[65]....
        /*0c28*/ 	.word	0xffffffff


	//   ....[66]....
        /*0c2c*/ 	.word	0xffffffff


	//   ....[67]....
        /*0c30*/ 	.word	0xffffffff


	//   ....[68]....
        /*0c34*/ 	.word	0xffffffff


	//   ....[69]....
        /*0c38*/ 	.word	0xffffffff


	//   ....[70]....
        /*0c3c*/ 	.word	0xffffffff


	//   ....[71]....
        /*0c40*/ 	.word	0xffffffff


	//   ....[72]....
        /*0c44*/ 	.word	0xffffffff


	//   ....[73]....
        /*0c48*/ 	.word	0xffffffff


	//   ....[74]....
        /*0c4c*/ 	.word	0xffffffff


	//   ....[75]....
        /*0c50*/ 	.word	0xffffffff


	//   ....[76]....
        /*0c54*/ 	.word	0xffffffff


	//   ....[77]....
        /*0c58*/ 	.word	0xffffffff


	//   ....[78]....
        /*0c5c*/ 	.word	0xffffffff


	//   ....[79]....
        /*0c60*/ 	.word	0xffffffff


	//   ....[80]....
        /*0c64*/ 	.word	0xffffffff


	//   ....[81]....
        /*0c68*/ 	.word	0xffffffff


	//   ....[82]....
        /*0c6c*/ 	.word	0xffffffff


	//   ....[83]....
        /*0c70*/ 	.word	0xffffffff


	//   ....[84]....
        /*0c74*/ 	.word	0xffffffff


	//   ....[85]....
        /*0c78*/ 	.word	0xffffffff


	//   ....[86]....
        /*0c7c*/ 	.word	0xffffffff


	//   ....[87]....
        /*0c80*/ 	.word	0xffffffff


	//   ....[88]....
        /*0c84*/ 	.word	0xffffffff


	//   ....[89]....
        /*0c88*/ 	.word	0xffffffff


	//   ....[90]....
        /*0c8c*/ 	.word	0xffffffff


	//   ....[91]....
        /*0c90*/ 	.word	0xffffffff


	//   ....[92]....
        /*0c94*/ 	.word	0xffffffff


	//   ....[93]....
        /*0c98*/ 	.word	0xffffffff


	//   ....[94]....
        /*0c9c*/ 	.word	0xffffffff


	//   ....[95]....
        /*0ca0*/ 	.word	0xffffffff


	//   ....[96]....
        /*0ca4*/ 	.word	0xffffffff


	//   ....[97]....
        /*0ca8*/ 	.word	0xffffffff


	//   ....[98]....
        /*0cac*/ 	.word	0xffffffff


	//   ....[99]....
        /*0cb0*/ 	.word	0xffffffff


	//   ....[100]....
        /*0cb4*/ 	.word	0xffffffff


	//   ....[101]....
        /*0cb8*/ 	.word	0xffffffff


	//   ....[102]....
        /*0cbc*/ 	.word	0xffffffff


	//   ....[103]....
        /*0cc0*/ 	.word	0xffffffff


	//   ....[104]....
        /*0cc4*/ 	.word	0xffffffff


	//   ....[105]....
        /*0cc8*/ 	.word	0xffffffff


	//   ....[106]....
        /*0ccc*/ 	.word	0xffffffff


	//   ....[107]....
        /*0cd0*/ 	.word	0xffffffff


	//   ....[108]....
        /*0cd4*/ 	.word	0xffffffff


	//   ....[109]....
        /*0cd8*/ 	.word	0xffffffff


	//   ....[110]....
        /*0cdc*/ 	.word	0xffffffff


	//   ....[111]....
        /*0ce0*/ 	.word	0xffffffff


	//   ....[112]....
        /*0ce4*/ 	.word	0xffffffff


	//   ....[113]....
        /*0ce8*/ 	.word	0xffffffff


	//   ....[114]....
        /*0cec*/ 	.word	0xffffffff


	//   ....[115]....
        /*0cf0*/ 	.word	0xffffffff


	//   ....[116]....
        /*0cf4*/ 	.word	0xffffffff


	//   ....[117]....
        /*0cf8*/ 	.word	0xffffffff


	//   ....[118]....
        /*0cfc*/ 	.word	0xffffffff


	//   ....[119]....
        /*0d00*/ 	.word	0xffffffff


	//   ....[120]....
        /*0d04*/ 	.word	0xffffffff


	//   ....[121]....
        /*0d08*/ 	.word	0xffffffff


	//   ....[122]....
        /*0d0c*/ 	.word	0xffffffff


	//   ....[123]....
        /*0d10*/ 	.word	0xffffffff


	//   ....[124]....
        /*0d14*/ 	.word	0xffffffff


	//   ....[125]....
        /*0d18*/ 	.word	0xffffffff


	//   ....[126]....
        /*0d1c*/ 	.word	0xffffffff


	//   ....[127]....
        /*0d20*/ 	.word	0xffffffff


	//   ....[128]....
        /*0d24*/ 	.word	0xffffffff


	//   ....[129]....
        /*0d28*/ 	.word	0xffffffff


	//   ....[130]....
        /*0d2c*/ 	.word	0xffffffff


	//   ....[131]....
        /*0d30*/ 	.word	0xffffffff


	//   ....[132]....
        /*0d34*/ 	.word	0xffffffff


	//   ....[133]....
        /*0d38*/ 	.word	0xffffffff


	//   ....[134]....
        /*0d3c*/ 	.word	0xffffffff


	//----- nvinfo : EIATTR_COOP_GROUP_INSTR_OFFSETS
	.align		4
.L_748:
        /*0d40*/ 	.byte	0x04, 0x28
        /*0d42*/ 	.short	(.L_750 - .L_749)


	//   ....[0]....
.L_749:
        /*0d44*/ 	.word	0x00000050


	//   ....[1]....
        /*0d48*/ 	.word	0x00001dc0


	//   ....[2]....
        /*0d4c*/ 	.word	0x00001de0


	//   ....[3]....
        /*0d50*/ 	.word	0x00002030


	//   ....[4]....
        /*0d54*/ 	.word	0x00002040


	//   ....[5]....
        /*0d58*/ 	.word	0x00002220


	//   ....[6]....
        /*0d5c*/ 	.word	0x00002240


	//   ....[7]....
        /*0d60*/ 	.word	0x00002420


	//   ....[8]....
        /*0d64*/ 	.word	0x00002430


	//   ....[9]....
        /*0d68*/ 	.word	0x00002a90


	//   ....[10]....
        /*0d6c*/ 	.word	0x00002ab0


	//   ....[11]....
        /*0d70*/ 	.word	0x00002ac0


	//   ....[12]....
        /*0d74*/ 	.word	0x00002af0


	//   ....[13]....
        /*0d78*/ 	.word	0x00002c30


	//   ....[14]....
        /*0d7c*/ 	.word	0x00002c70


	//   ....[15]....
        /*0d80*/ 	.word	0x00002ec0


	//   ....[16]....
        /*0d84*/ 	.word	0x00002f80


	//   ....[17]....
        /*0d88*/ 	.word	0x00002f90


	//   ....[18]....
        /*0d8c*/ 	.word	0x00002fa0


	//   ....[19]....
        /*0d90*/ 	.word	0x00003290


	//   ....[20]....
        /*0d94*/ 	.word	0x000032d0


	//   ....[21]....
        /*0d98*/ 	.word	0x00005090


	//   ....[22]....
        /*0d9c*/ 	.word	0x000050f0


	//   ....[23]....
        /*0da0*/ 	.word	0x00005100


	//   ....[24]....
        /*0da4*/ 	.word	0x00005110


	//   ....[25]....
        /*0da8*/ 	.word	0x000051f0


	//   ....[26]....
        /*0dac*/ 	.word	0x00005240


	//   ....[27]....
        /*0db0*/ 	.word	0x000055f0


	//   ....[28]....
        /*0db4*/ 	.word	0x00005930


	//   ....[29]....
        /*0db8*/ 	.word	0x00005f30


	//   ....[30]....
        /*0dbc*/ 	.word	0x00005f50


	//   ....[31]....
        /*0dc0*/ 	.word	0x00005f70


	//   ....[32]....
        /*0dc4*/ 	.word	0x00005f90


	//   ....[33]....
        /*0dc8*/ 	.word	0x000085b0


	//   ....[34]....
        /*0dcc*/ 	.word	0x00008610


	//   ....[35]....
        /*0dd0*/ 	.word	0x00008620


	//   ....[36]....
        /*0dd4*/ 	.word	0x00008690


	//   ....[37]....
        /*0dd8*/ 	.word	0x00008750


	//   ....[38]....
        /*0ddc*/ 	.word	0x00008810


	//   ....[39]....
        /*0de0*/ 	.word	0x0000a6f0


	//   ....[40]....
        /*0de4*/ 	.word	0x0000a750


	//   ....[41]....
        /*0de8*/ 	.word	0x0000a760


	//   ....[42]....
        /*0dec*/ 	.word	0x0000a7d0


	//   ....[43]....
        /*0df0*/ 	.word	0x0000a890


	//   ....[44]....
        /*0df4*/ 	.word	0x0000a950


	//   ....[45]....
        /*0df8*/ 	.word	0x0000ac50


	//   ....[46]....
        /*0dfc*/ 	.word	0x0000afb0


	//   ....[47]....
        /*0e00*/ 	.word	0x0000b450


	//   ....[48]....
        /*0e04*/ 	.word	0x0000b470


	//   ....[49]....
        /*0e08*/ 	.word	0x0000b610


	//   ....[50]....
        /*0e0c*/ 	.word	0x0000b630


	//   ....[51]....
        /*0e10*/ 	.word	0x0000e110


	//   ....[52]....
        /*0e14*/ 	.word	0x0000e170


	//   ....[53]....
        /*0e18*/ 	.word	0x0000e180


	//   ....[54]....
        /*0e1c*/ 	.word	0x0000e190


	//   ....[55]....
        /*0e20*/ 	.word	0x0000e290


	//   ....[56]....
        /*0e24*/ 	.word	0x0000e350


	//   ....[57]....
        /*0e28*/ 	.word	0x000101a0


	//   ....[58]....
        /*0e2c*/ 	.word	0x000101c0


	//   ....[59]....
        /*0e30*/ 	.word	0x000102c0


	//   ....[60]....
        /*0e34*/ 	.word	0x000102e0


	//   ....[61]....
        /*0e38*/ 	.word	0x00010310


	//   ....[62]....
        /*0e3c*/ 	.word	0x000103a0


	//   ....[63]....
        /*0e40*/ 	.word	0x00010830


	//   ....[64]....
        /*0e44*/ 	.word	0x00010850


	//   ....[65]....
        /*0e48*/ 	.word	0x00010870


	//   ....[66]....
        /*0e4c*/ 	.word	0x00010890


	//   ....[67]....
        /*0e50*/ 	.word	0x00012fa0


	//   ....[68]....
        /*0e54*/ 	.word	0x00012ff0


	//   ....[69]....
        /*0e58*/ 	.word	0x00013010


	//   ....[70]....
        /*0e5c*/ 	.word	0x00013030


	//   ....[71]....
        /*0e60*/ 	.word	0x00013c00


	//   ....[72]....
        /*0e64*/ 	.word	0x00014420


	//   ....[73]....
        /*0e68*/ 	.word	0x00014430


	//   ....[74]....
        /*0e6c*/ 	.word	0x00014460


	//   ....[75]....
        /*0e70*/ 	.word	0x00014480


	//   ....[76]....
        /*0e74*/ 	.word	0x00014590


	//   ....[77]....
        /*0e78*/ 	.word	0x000145b0


	//   ....[78]....
        /*0e7c*/ 	.word	0x00014de0


	//   ....[79]....
        /*0e80*/ 	.word	0x00014df0


	//   ....[80]....
        /*0e84*/ 	.word	0x00015980


	//   ....[81]....
        /*0e88*/ 	.word	0x00015a90


	//   ....[82]....
        /*0e8c*/ 	.word	0x00015b00


	//   ....[83]....
        /*0e90*/ 	.word	0x00015b60


	//   ....[84]....
        /*0e94*/ 	.word	0x00015bc0


	//   ....[85]....
        /*0e98*/ 	.word	0x00015c20


	//   ....[86]....
        /*0e9c*/ 	.word	0x00015c90


	//   ....[87]....
        /*0ea0*/ 	.word	0x00015cf0


	//   ....[88]....
        /*0ea4*/ 	.word	0x00015d50


	//   ....[89]....
        /*0ea8*/ 	.word	0x00015db0


	//   ....[90]....
        /*0eac*/ 	.word	0x00015e20


	//   ....[91]....
        /*0eb0*/ 	.word	0x00016020


	//   ....[92]....
        /*0eb4*/ 	.word	0x00016080


	//   ....[93]....
        /*0eb8*/ 	.word	0x00016280


	//   ....[94]....
        /*0ebc*/ 	.word	0x000162e0


	//   ....[95]....
        /*0ec0*/ 	.word	0x00016340


	//   ....[96]....
        /*0ec4*/ 	.word	0x000163a0


	//   ....[97]....
        /*0ec8*/ 	.word	0x000169e0


	//   ....[98]....
        /*0ecc*/ 	.word	0x00016a30


	//   ....[99]....
        /*0ed0*/ 	.word	0x00016a80


	//   ....[100]....
        /*0ed4*/ 	.word	0x00016ad0


	//   ....[101]....
        /*0ed8*/ 	.word	0x00016b40


	//   ....[102]....
        /*0edc*/ 	.word	0x00016bb0


	//   ....[103]....
        /*0ee0*/ 	.word	0x00016db0


	//   ....[104]....
        /*0ee4*/ 	.word	0x00016e10


	//   ....[105]....
        /*0ee8*/ 	.word	0x00017010


	//   ....[106]....
        /*0eec*/ 	.word	0x00017070


	//   ....[107]....
        /*0ef0*/ 	.word	0x000170d0


	//   ....[108]....
        /*0ef4*/ 	.word	0x00017140


	//   ....[109]....
        /*0ef8*/ 	.word	0x00017340


	//   ....[110]....
        /*0efc*/ 	.word	0x000173a0


	//   ....[111]....
        /*0f00*/ 	.word	0x000175a0


	//   ....[112]....
        /*0f04*/ 	.word	0x00017600


	//   ....[113]....
        /*0f08*/ 	.word	0x00017660


	//   ....[114]....
        /*0f0c*/ 	.word	0x000176c0


	//   ....[115]....
        /*0f10*/ 	.word	0x00017d30


	//   ....[116]....
        /*0f14*/ 	.word	0x00017d70


	//   ....[117]....
        /*0f18*/ 	.word	0x00017dc0


	//   ....[118]....
        /*0f1c*/ 	.word	0x00017e00


	//   ....[119]....
        /*0f20*/ 	.word	0x00017e60


	//   ....[120]....
        /*0f24*/ 	.word	0x00017ec0


	//   ....[121]....
        /*0f28*/ 	.word	0x00017f30


	//   ....[122]....
        /*0f2c*/ 	.word	0x000180b0


	//   ....[123]....
        /*0f30*/ 	.word	0x00018110


	//   ....[124]....
        /*0f34*/ 	.word	0x00018290


	//   ....[125]....
        /*0f38*/ 	.word	0x000182f0


	//   ....[126]....
        /*0f3c*/ 	.word	0x00018330


	//   ....[127]....
        /*0f40*/ 	.word	0x00018370


	//   ....[128]....
        /*0f44*/ 	.word	0x000183c0


	//   ....[129]....
        /*0f48*/ 	.word	0x00018400


	//   ....[130]....
        /*0f4c*/ 	.word	0x00018450


	//   ....[131]....
        /*0f50*/ 	.word	0x000184b0


	//   ....[132]....
        /*0f54*/ 	.word	0x00018500


	//   ....[133]....
        /*0f58*/ 	.word	0x00018550


	//   ....[134]....
        /*0f5c*/ 	.word	0x000185c0


	//----- nvinfo : EIATTR_EXIT_INSTR_OFFSETS
	.align		4
.L_750:
        /*0f60*/ 	.byte	0x04, 0x1c
        /*0f62*/ 	.short	(.L_752 - .L_751)


	//   ....[0]....
.L_751:
        /*0f64*/ 	.word	0x000000a0


	//   ....[1]....
        /*0f68*/ 	.word	0x00015a40


	//----- nvinfo : EIATTR_MAX_THREADS
	.align		4
.L_752:
        /*0f6c*/ 	.byte	0x04, 0x05
        /*0f6e*/ 	.short	(.L_754 - .L_753)
.L_753:
        /*0f70*/ 	.word	0x00000100
        /*0f74*/ 	.word	0x00000001
        /*0f78*/ 	.word	0x00000001


	//----- nvinfo : EIATTR_CRS_STACK_SIZE
	.align		4
.L_754:
        /*0f7c*/ 	.byte	0x04, 0x1e
        /*0f7e*/ 	.short	(.L_756 - .L_755)
.L_755:
        /*0f80*/ 	.word	0x00000000
.L_756:


//--------------------- .nv.info._ZN7cutlass13device_kernelIN5flash19enable_sm80_to_sm89INS1_16FlashAttnFwdSm80INS1_25CollectiveMainloopFwdSm80ILi8ELi1ELb0EN4cute5tupleIJNS5_1CILi128EEENS7_ILi64EEENS7_ILi256EEEEEELi256ENS_10bfloat16_tEfNS_4arch4Sm80ELb1ELb0ELb1ELb1ELb1ELb0ELb1ELb1EEENS1_21CollectiveEpilogueFwdINS6_IJS8_SA_S9_EEENS6_IJNS7_ILi1EEESI_SI_EEESC_SE_Li256ELb1ELb1ELb1ELb0EEENS1_36VarlenDynamicPersistentTileSchedulerILi128ELi64ELi256ELi256ELb1ELb1ELb0ELb1ELb1ELb1EEEEEEEEEvNT_6ParamsE --------------------------
	.section	.nv.info._ZN7cutlass13device_kernelIN5flash19enable_sm80_to_sm89INS1_16FlashAttnFwdSm80INS1_25CollectiveMainloopFwdSm80ILi8ELi1ELb0EN4cute5tupleIJNS5_1CILi128EEENS7_ILi64EEENS7_ILi256EEEEEELi256ENS_10bfloat16_tEfNS_4arch4Sm80ELb1ELb0ELb1ELb1ELb1ELb0ELb1ELb1EEENS1_21CollectiveEpilogueFwdINS6_IJS8_SA_S9_EEENS6_IJNS7_ILi1EEESI_SI_EEESC_SE_Li256ELb1ELb1ELb1ELb0EEENS1_36VarlenDynamicPersistentTileSchedulerILi128ELi64ELi256ELi256ELb1ELb1ELb0ELb1ELb1ELb1EEEEEEEEEvNT_6ParamsE,"",@"SHT_CUDA_INFO"
	.sectionflags	@""
	.align	4


	//----- nvinfo : EIATTR_CUDA_API_VERSION
	.align		4
        /*0000*/ 	.byte	0x04, 0x37
        /*0002*/ 	.short	(.L_758 - .L_757)
.L_757:
        /*0004*/ 	.word	0x00000082


	//----- nvinfo : EIATTR_SW2861232_WAR
	.align		4
.L_758:
        /*0008*/ 	.byte	0x01, 0x35
	.zero		2


	//----- nvinfo : EIATTR_PARAM_CBANK
	.align		4
        /*000c*/ 	.byte	0x04, 0x0a
        /*000e*/ 	.short	(.L_760 - .L_759)
	.align		4
.L_759:
        /*0010*/ 	.word	index@(.nv.constant0._ZN7cutlass13device_kernelIN5flash19enable_sm80_to_sm89INS1_16FlashAttnFwdSm80INS1_25CollectiveMainloopFwdSm80ILi8ELi1ELb0EN4cute5tupleIJNS5_1CILi128EEENS7_ILi64EEENS7_ILi256EEEEEELi256ENS_10bfloat16_tEfNS_4arch4Sm80ELb1ELb0ELb1ELb1ELb1ELb0ELb1ELb1EEENS1_21CollectiveEpilogueFwdINS6_IJS8_SA_S9_EEENS6_IJNS7_ILi1EEESI_SI_EEESC_SE_Li256ELb1ELb1ELb1ELb0EEENS1_36VarlenDynamicPersistentTileSchedulerILi128ELi64ELi256ELi256ELb1ELb1ELb0ELb1ELb1ELb1EEEEEEEEEvNT_6ParamsE)
        /*0014*/ 	.short	0x0160
        /*0016*/ 	.short	0x0438


	//----- nvinfo : EIATTR_CBANK_PARAM_SIZE
	.align		4
.L_760:
        /*0018*/ 	.byte	0x03, 0x19
        /*001a*/ 	.short	0x0438


	//----- nvinfo : EIATTR_KPARAM_INFO
	.align		4
        /*001c*/ 	.byte	0x04, 0x17
        /*001e*/ 	.short	(.L_762 - .L_761)
.L_761:
        /*0020*/ 	.word	0x00000000
        /*0024*/ 	.short	0x0000
        /*0026*/ 	.short	0x0000
        /*0028*/ 	.byte	0x00, 0xf0, 0xe1, 0x10


	//----- nvinfo : EIATTR_MAXREG_COUNT
	.align		4
.L_762:
        /*002c*/ 	.byte	0x03, 0x1b
        /*002e*/ 	.short	0x00ff


	//----- nvinfo : EIATTR_NUM_BARRIERS
	.align		4
        /*0030*/ 	.byte	0x02, 0x4c
        /*0032*/ 	.byte	0x06
	.zero		1


	//----- nvinfo : EIATTR_ANNOTATIONS
	.align		4
        /*0034*/ 	.byte	0x04, 0x55
        /*0036*/ 	.short	(.L_764 - .L_763)


	//   ....[0]....
.L_763:
        /* <DEDUP_REMOVED lines=18> */


	//----- nvinfo : EIATTR_MERCURY_ISA_VERSION
	.align		4
.L_764:
        /*0140*/ 	.byte	0x03, 0x5f
        /*0142*/ 	.short	0x0000


	//----- nvinfo : EIATTR_INT_WARP_WIDE_INSTR_OFFSETS
	.align		4
        /*0144*/ 	.byte	0x04, 0x31
        /*0146*/ 	.short	(.L_766 - .L_765)


	//   ....[0]....
.L_765:
        /*0148*/ 	.word	0x0000f250


	//   ....[1]....
        /*014c*/ 	.word	0x0000f2d0


	//----- nvinfo : EIATTR_COOP_GROUP_MASK_REGIDS
	.align		4
.L_766:
        /*0150*/ 	.byte	0x04, 0x29
        /*0152*/ 	.short	(.L_768 - .L_767)


	//   ....[0]....
.L_767:
        /*0154*/ 	.word	0xffffffff


	//   ....[1]....
        /*0158*/ 	.word	0xffffffff


	//   ....[2]....
        /*015c*/ 	.word	0xffffffff


	//   ....[3]....
        /*0160*/ 	.word	0xffffffff


	//   ....[4]....
        /*0164*/ 	.word	0xffffffff


	//   ....[5]....
        /*0168*/ 	.word	0xffffffff


	//   ....[6]....
        /*016c*/ 	.word	0xffffffff


	//   ....[7]....
        /*0170*/ 	.word	0xffffffff


	//   ....[8]....
        /*0174*/ 	.word	0xffffffff


	//   ....[9]....
        /*0178*/ 	.word	0xffffffff


	//   ....[10]....
        /*017c*/ 	.word	0xffffffff


	//   ....[11]....
        /*0180*/ 	.word	0xffffffff


	//   ....[12]....
        /*0184*/ 	.word	0xffffffff


	//   ....[13]....
        /*0188*/ 	.word	0xffffffff


	//   ....[14]....
        /*018c*/ 	.word	0xffffffff


	//   ....[15]....
        /*0190*/ 	.word	0xffffffff


	//   ....[16]....
        /*0194*/ 	.word	0xffffffff


	//   ....[17]....
        /*0198*/ 	.word	0xffffffff


	//   ....[18]....
        /*019c*/ 	.word	0xffffffff


	//   ....[19]....
        /*01a0*/ 	.word	0xffffffff


	//   ....[20]....
        /*01a4*/ 	.word	0xffffffff


	//   ....[21]....
        /*01a8*/ 	.word	0xffffffff


	//   ....[22]....
        /*01ac*/ 	.word	0xffffffff


	//   ....[23]....
        /*01b0*/ 	.word	0xffffffff


	//   ....[24]....
        /*01b4*/ 	.word	0xffffffff


	//   ....[25]....
        /*01b8*/ 	.word	0xffffffff


	//   ....[26]....
        /*01bc*/ 	.word	0xffffffff


	//   ....[27]....
        /*01c0*/ 	.word	0xffffffff


	//   ....[28]....
        /*01c4*/ 	.word	0xffffffff


	//   ....[29]....
        /*01c8*/ 	.word	0xffffffff


	//   ....[30]....
        /*01cc*/ 	.word	0xffffffff


	//   ....[31]....
        /*01d0*/ 	.word	0xffffffff


	//   ....[32]....
        /*01d4*/ 	.word	0xffffffff


	//   ....[33]....
        /*01d8*/ 	.word	0xffffffff


	//   ....[34]....
        /*01dc*/ 	.word	0xffffffff


	//   ....[35]....
        /*01e0*/ 	.word	0xffffffff


	//   ....[36]....
        /*01e4*/ 	.word	0xffffffff


	//   ....[37]....
        /*01e8*/ 	.word	0xffffffff


	//   ....[38]....
        /*01ec*/ 	.word	0xffffffff


	//   ....[39]....
        /*01f0*/ 	.word	0xffffffff


	//   ....[40]....
        /*01f4*/ 	.word	0xffffffff


	//   ....[41]....
        /*01f8*/ 	.word	0xffffffff


	//   ....[42]....
        /*01fc*/ 	.word	0xffffffff


	//   ....[43]....
        /*0200*/ 	.word	0xffffffff


	//   ....[44]....
        /*0204*/ 	.word	0xffffffff


	//   ....[45]....
        /*0208*/ 	.word	0xffffffff


	//   ....[46]....
        /*020c*/ 	.word	0xffffffff


	//   ....[47]....
        /*0210*/ 	.word	0xffffffff


	//   ....[48]....
        /*0214*/ 	.word	0xffffffff


	//   ....[49]....
        /*0218*/ 	.word	0xffffffff


	//   ....[50]....
        /*021c*/ 	.word	0xffffffff


	//   ....[51]....
        /*0220*/ 	.word	0xffffffff


	//   ....[52]....
        /*0224*/ 	.word	0xffffffff


	//   ....[53]....
        /*0228*/ 	.word	0xffffffff


	//   ....[54]....
        /*022c*/ 	.word	0xffffffff


	//   ....[55]....
        /*0230*/ 	.word	0xffffffff


	//   ....[56]....
        /*0234*/ 	.word	0xffffffff


	//   ....[57]....
        /*0238*/ 	.word	0xffffffff


	//   ....[58]....
        /*023c*/ 	.word	0xffffffff


	//   ....[59]....
        /*0240*/ 	.word	0xffffffff


	//   ....[60]....
        /*0244*/ 	.word	0xffffffff


	//   ....[61]....
        /*0248*/ 	.word	0xffffffff


	//   ....[62]....
        /*024c*/ 	.word	0xffffffff


	//   ....[63]....
        /*0250*/ 	.word	0xffffffff


	//   ....[64]....
        /*0254*/ 	.word	0xffffffff


	//   ....[65]....
        /*0258*/ 	.word	0xffffffff


	//   ....[66]....
        /*025c*/ 	.word	0xffffffff


	//   ....[67]....
        /*0260*/ 	.word	0xffffffff


	//   ....[68]....
        /*0264*/ 	.word	0xffffffff


	//   ....[69]....
        /*0268*/ 	.word	0xffffffff


	//   ....[70]....
        /*026c*/ 	.word	0xffffffff


	//   ....[71]....
        /*0270*/ 	.word	0xffffffff


	//   ....[72]....
        /*0274*/ 	.word	0xffffffff


	//   ....[73]....
        /*0278*/ 	.word	0xffffffff


	//   ....[74]....
        /*027c*/ 	.word	0xffffffff


	//   ....[75]....
        /*0280*/ 	.word	0xffffffff


	//   ....[76]....
        /*0284*/ 	.word	0xffffffff


	//   ....[77]....
        /*0288*/ 	.word	0xffffffff


	//   ....[78]....
        /*028c*/ 	.word	0xffffffff


	//   ....[79]....
        /*0290*/ 	.word	0xffffffff


	//   ....[80]....
        /*0294*/ 	.word	0xffffffff


	//   ....[81]....
        /*0298*/ 	.word	0xffffffff


	//   ....[82]....
        /*029c*/ 	.word	0xffffffff


	//   ....[83]....
        /*02a0*/ 	.word	0xffffffff


	//   ....[84]....
        /*02a4*/ 	.word	0xffffffff


	//   ....[85]....
        /*02a8*/ 	.word	0xffffffff


	//   ....[86]....
        /*02ac*/ 	.word	0xffffffff


	//   ....[87]....
        /*02b0*/ 	.word	0xffffffff


	//   ....[88]....
        /*02b4*/ 	.word	0xffffffff


	//   ....[89]....
        /*02b8*/ 	.word	0xffffffff


	//   ....[90]....
        /*02bc*/ 	.word	0xffffffff


	//   ....[91]....
        /*02c0*/ 	.word	0xffffffff


	//   ....[92]....
        /*02c4*/ 	.word	0xffffffff


	//   ....[93]....
        /*02c8*/ 	.word	0xffffffff


	//   ....[94]....
        /*02cc*/ 	.word	0xffffffff


	//   ....[95]....
        /*02d0*/ 	.word	0xffffffff


	//   ....[96]....
        /*02d4*/ 	.word	0xffffffff


	//   ....[97]....
        /*02d8*/ 	.word	0xffffffff


	//   ....[98]....
        /*02dc*/ 	.word	0xffffffff


	//   ....[99]....
        /*02e0*/ 	.word	0xffffffff


	//   ....[100]....
        /*02e4*/ 	.word	0xffffffff


	//   ....[101]....
        /*02e8*/ 	.word	0xffffffff


	//   ....[102]....
        /*02ec*/ 	.word	0xffffffff


	//   ....[103]....
        /*02f0*/ 	.word	0xffffffff


	//   ....[104]....
        /*02f4*/ 	.word	0xffffffff


	//   ....[105]....
        /*02f8*/ 	.word	0xffffffff


	//   ....[106]....
        /*02fc*/ 	.word	0xffffffff


	//   ....[107]....
        /*0300*/ 	.word	0xffffffff


	//   ....[108]....
        /*0304*/ 	.word	0xffffffff


	//   ....[109]....
        /*0308*/ 	.word	0xffffffff


	//   ....[110]....
        /*030c*/ 	.word	0xffffffff


	//   ....[111]....
        /*0310*/ 	.word	0xffffffff


	//   ....[112]....
        /*0314*/ 	.word	0xffffffff


	//   ....[113]....
        /*0318*/ 	.word	0xffffffff


	//   ....[114]....
        /*031c*/ 	.word	0xffffffff


	//   ....[115]....
        /*0320*/ 	.word	0xffffffff


	//   ....[116]....
        /*0324*/ 	.word	0xffffffff


	//   ....[117]....
        /*0328*/ 	.word	0xffffffff


	//   ....[118]....
        /*032c*/ 	.word	0xffffffff


	//   ....[119]....
        /*0330*/ 	.word	0xffffffff


	//   ....[120]....
        /*0334*/ 	.word	0xffffffff


	//   ....[121]....
        /*0338*/ 	.word	0xffffffff


	//   ....[122]....
        /*033c*/ 	.word	0xffffffff


	//   ....[123]....
        /*0340*/ 	.word	0xffffffff


	//   ....[124]....
        /*0344*/ 	.word	0xffffffff


	//   ....[125]....
        /*0348*/ 	.word	0xffffffff


	//   ....[126]....
        /*034c*/ 	.word	0xffffffff


	//   ....[127]....
        /*0350*/ 	.word	0xffffffff


	//   ....[128]....
        /*0354*/ 	.word	0xffffffff


	//   ....[129]....
        /*0358*/ 	.word	0xffffffff


	//   ....[130]....
        /*035c*/ 	.word	0xffffffff


	//   ....[131]....
        /*0360*/ 	.word	0xffffffff


	//   ....[132]....
        /*0364*/ 	.word	0xffffffff


	//   ....[133]....
        /*0368*/ 	.word	0xffffffff


	//   ....[134]....
        /*036c*/ 	.word	0xffffffff


	//   ....[135]....
        /*0370*/ 	.word	0xffffffff


	//   ....[136]....
        /*0374*/ 	.word	0xffffffff


	//   ....[137]....
        /*0378*/ 	.word	0xffffffff


	//   ....[138]....
        /*037c*/ 	.word	0xffffffff


	//   ....[139]....
        /*0380*/ 	.word	0xffffffff


	//   ....[140]....
        /*0384*/ 	.word	0xffffffff


	//   ....[141]....
        /*0388*/ 	.word	0xffffffff


	//   ....[142]....
        /*038c*/ 	.word	0xffffffff


	//   ....[143]....
        /*0390*/ 	.word	0xffffffff


	//   ....[144]....
        /*0394*/ 	.word	0xffffffff


	//   ....[145]....
        /*0398*/ 	.word	0xffffffff


	//   ....[146]....
        /*039c*/ 	.word	0xffffffff


	//   ....[147]....
        /*03a0*/ 	.word	0xffffffff


	//   ....[148]....
        /*03a4*/ 	.word	0xffffffff


	//   ....[149]....
        /*03a8*/ 	.word	0xffffffff


	//   ....[150]....
        /*03ac*/ 	.word	0xffffffff


	//   ....[151]....
        /*03b0*/ 	.word	0xffffffff


	//   ....[152]....
        /*03b4*/ 	.word	0xffffffff


	//   ....[153]....
        /*03b8*/ 	.word	0xffffffff


	//   ....[154]....
        /*03bc*/ 	.word	0xffffffff


	//   ....[155]....
        /*03c0*/ 	.word	0xffffffff


	//   ....[156]....
        /*03c4*/ 	.word	0xffffffff


	//   ....[157]....
        /*03c8*/ 	.word	0xffffffff


	//   ....[158]....
        /*03cc*/ 	.word	0xffffffff


	//   ....[159]....
        /*03d0*/ 	.word	0xffffffff


	//   ....[160]....
        /*03d4*/ 	.word	0xffffffff


	//   ....[161]....
        /*03d8*/ 	.word	0xffffffff


	//   ....[162]....
        /*03dc*/ 	.word	0xffffffff


	//   ....[163]....
        /*03e0*/ 	.word	0xffffffff


	//   ....[164]....
        /*03e4*/ 	.word	0xffffffff


	//   ....[165]....
        /*03e8*/ 	.word	0xffffffff


	//   ....[166]....
        /*03ec*/ 	.word	0xffffffff


	//   ....[167]....
        /*03f0*/ 	.word	0xffffffff


	//   ....[168]....
        /*03f4*/ 	.word	0xffffffff


	//   ....[169]....
        /*03f8*/ 	.word	0xffffffff


	//   ....[170]....
        /*03fc*/ 	.word	0xffffffff


	//   ....[171]....
        /*0400*/ 	.word	0xffffffff


	//   ....[172]....
        /*0404*/ 	.word	0xffffffff


	//   ....[173]....
        /*0408*/ 	.word	0xffffffff


	//   ....[174]....
        /*040c*/ 	.word	0xffffffff


	//   ....[175]....
        /*0410*/ 	.word	0xffffffff


	//   ....[176]....
        /*0414*/ 	.word	0xffffffff


	//   ....[177]....
        /*0418*/ 	.word	0xffffffff


	//   ....[178]....
        /*041c*/ 	.word	0xffffffff


	//   ....[179]....
        /*0420*/ 	.word	0xffffffff


	//   ....[180]....
        /*0424*/ 	.word	0xffffffff


	//   ....[181]....
        /*0428*/ 	.word	0xffffffff


	//   ....[182]....
        /*042c*/ 	.word	0xffffffff


	//   ....[183]....
        /*0430*/ 	.word	0xffffffff


	//   ....[184]....
        /*0434*/ 	.word	0xffffffff


	//   ....[185]....
        /*0438*/ 	.word	0xffffffff


	//   ....[186]....
        /*043c*/ 	.word	0xffffffff


	//   ....[187]....
        /*0440*/ 	.word	0xffffffff


	//   ....[188]....
        /*0444*/ 	.word	0xffffffff


	//   ....[189]....
        /*0448*/ 	.word	0xffffffff


	//   ....[190]....
        /*044c*/ 	.word	0xffffffff


	//   ....[191]....
        /*0450*/ 	.word	0xffffffff


	//   ....[192]....
        /*0454*/ 	.word	0xffffffff


	//   ....[193]....
        /*0458*/ 	.word	0xffffffff


	//   ....[194]....
        /*045c*/ 	.word	0xffffffff


	//   ....[195]....
        /*0460*/ 	.word	0xffffffff


	//   ....[196]....
        /*0464*/ 	.word	0xffffffff


	//   ....[197]....
        /*0468*/ 	.word	0xffffffff


	//   ....[198]....
        /*046c*/ 	.word	0xffffffff


	//   ....[199]....
        /*0470*/ 	.word	0xffffffff


	//   ....[200]....
        /*0474*/ 	.word	0xffffffff


	//   ....[201]....
        /*0478*/ 	.word	0xffffffff


	//   ....[202]....
        /*047c*/ 	.word	0xffffffff


	//   ....[203]....
        /*0480*/ 	.word	0xffffffff


	//   ....[204]....
        /*0484*/ 	.word	0xffffffff


	//   ....[205]....
        /*0488*/ 	.word	0xffffffff


	//   ....[206]....
        /*048c*/ 	.word	0xffffffff


	//   ....[207]....
        /*0490*/ 	.word	0xffffffff


	//----- nvinfo : EIATTR_COOP_GROUP_INSTR_OFFSETS
	.align		4
.L_768:
        /*0494*/ 	.byte	0x04, 0x28
        /*0496*/ 	.short	(.L_770 - .L_769)


	//   ....[0]....
.L_769:
        /*0498*/ 	.word	0x00000050


	//   ....[1]....
        /*049c*/ 	.word	0x000001e0


	//   ....[2]....
        /*04a0*/ 	.word	0x00000210


	//   ....[3]....
        /*04a4*/ 	.word	0x00000240


	//   ....[4]....
        /*04a8*/ 	.word	0x00000270


	//   ....[5]....
        /*04ac*/ 	.word	0x000002a0


	//   ....[6]....
        /*04b0*/ 	.word	0x000002d0


	//   ....[7]....
        /*04b4*/ 	.word	0x00000430


	//   ....[8]....
        /*04b8*/ 	.word	0x00000470


	//   ....[9]....
        /*04bc*/ 	.word	0x000004a0


	//   ....[10]....
        /*04c0*/ 	.word	0x000004d0


	//   ....[11]....
        /*04c4*/ 	.word	0x00000500


	//   ....[12]....
        /*04c8*/ 	.word	0x00000530


	//   ....[13]....
        /*04cc*/ 	.word	0x000005c0


	//   ....[14]....
        /*04d0*/ 	.word	0x00000600


	//   ....[15]....
        /*04d4*/ 	.word	0x00000620


	//   ....[16]....
        /*04d8*/ 	.word	0x00000680


	//   ....[17]....
        /*04dc*/ 	.word	0x00002990


	//   ....[18]....
        /*04e0*/ 	.word	0x000029b0


	//   ....[19]....
        /*04e4*/ 	.word	0x00002b60


	//   ....[20]....
        /*04e8*/ 	.word	0x00002b70


	//   ....[21]....
        /*04ec*/ 	.word	0x00002d10


	//   ....[22]....
        /*04f0*/ 	.word	0x00002d30


	//   ....[23]....
        /*04f4*/ 	.word	0x00002ed0


	//   ....[24]....
        /*04f8*/ 	.word	0x00002ee0


	//   ....[25]....
        /*04fc*/ 	.word	0x000033f0


	//   ....[26]....
        /*0500*/ 	.word	0x00003410


	//   ....[27]....
        /*0504*/ 	.word	0x00003420


	//   ....[28]....
        /*0508*/ 	.word	0x00003430


	//   ....[29]....
        /*050c*/ 	.word	0x00003610


	//   ....[30]....
        /*0510*/ 	.word	0x00003640


	//   ....[31]....
        /*0514*/ 	.word	0x00003670


	//   ....[32]....
        /*0518*/ 	.word	0x00003690


	//   ....[33]....
        /*051c*/ 	.word	0x00004d30


	//   ....[34]....
        /*0520*/ 	.word	0x00004d50


	//   ....[35]....
        /*0524*/ 	.word	0x00004e70


	//   ....[36]....
        /*0528*/ 	.word	0x00004ec0


	//   ....[37]....
        /*052c*/ 	.word	0x00005150


	//   ....[38]....
        /*0530*/ 	.word	0x00005390


	//   ....[39]....
        /*0534*/ 	.word	0x00005790


	//   ....[40]....
        /*0538*/ 	.word	0x000057b0


	//   ....[41]....
        /*053c*/ 	.word	0x000057d0


	//   ....[42]....
        /*0540*/ 	.word	0x000057f0


	//   ....[43]....
        /*0544*/ 	.word	0x00006f30


	//   ....[44]....
        /*0548*/ 	.word	0x00006f50


	//   ....[45]....
        /*054c*/ 	.word	0x00007060


	//   ....[46]....
        /*0550*/ 	.word	0x00007090


	//   ....[47]....
        /*0554*/ 	.word	0x000085e0


	//   ....[48]....
        /*0558*/ 	.word	0x00008600


	//   ....[49]....
        /*055c*/ 	.word	0x00008700


	//   ....[50]....
        /*0560*/ 	.word	0x00008730


	//   ....[51]....
        /*0564*/ 	.word	0x000089f0


	//   ....[52]....
        /*0568*/ 	.word	0x00008c20


	//   ....[53]....
        /*056c*/ 	.word	0x00008f40


	//   ....[54]....
        /*0570*/ 	.word	0x00008f60


	//   ....[55]....
        /*0574*/ 	.word	0x00009080


	//   ....[56]....
        /*0578*/ 	.word	0x000090a0


	//   ....[57]....
        /*057c*/ 	.word	0x0000b080


	//   ....[58]....
        /*0580*/ 	.word	0x0000b090


	//   ....[59]....
        /*0584*/ 	.word	0x0000b0e0


	//   ....[60]....
        /*0588*/ 	.word	0x0000b100


	//   ....[61]....
        /*058c*/ 	.word	0x0000c6c0


	//   ....[62]....
        /*0590*/ 	.word	0x0000c6e0


	//   ....[63]....
        /*0594*/ 	.word	0x0000c7f0


	//   ....[64]....
        /*0598*/ 	.word	0x0000c810


	//   ....[65]....
        /*059c*/ 	.word	0x0000cba0


	//   ....[66]....
        /*05a0*/ 	.word	0x0000cbc0


	//   ....[67]....
        /*05a4*/ 	.word	0x0000cbe0


	//   ....[68]....
        /*05a8*/ 	.word	0x0000cc00


	//   ....[69]....
        /*05ac*/ 	.word	0x0000e840


	//   ....[70]....
        /*05b0*/ 	.word	0x0000e870


	//   ....[71]....
        /*05b4*/ 	.word	0x0000e890


	//   ....[72]....
        /*05b8*/ 	.word	0x0000e8a0


	//   ....[73]....
        /*05bc*/ 	.word	0x00010100


	//   ....[74]....
        /*05c0*/ 	.word	0x00010110


	//   ....[75]....
        /*05c4*/ 	.word	0x00010120


	//   ....[76]....
        /*05c8*/ 	.word	0x00010130


	//   ....[77]....
        /*05cc*/ 	.word	0x000104c0


	//   ....[78]....
        /*05d0*/ 	.word	0x000104e0


	//   ....[79]....
        /*05d4*/ 	.word	0x00010690


	//   ....[80]....
        /*05d8*/ 	.word	0x000106a0


	//   ....[81]....
        /*05dc*/ 	.word	0x00010850


	//   ....[82]....
        /*05e0*/ 	.word	0x00010870


	//   ....[83]....
        /*05e4*/ 	.word	0x00010a20


	//   ....[84]....
        /*05e8*/ 	.word	0x00010a30


	//   ....[85]....
        /*05ec*/ 	.word	0x00010dd0


	//   ....[86]....
        /*05f0*/ 	.word	0x00010df0


	//   ....[87]....
        /*05f4*/ 	.word	0x00011c20


	//   ....[88]....
        /*05f8*/ 	.word	0x00011c30


	//   ....[89]....
        /*05fc*/ 	.word	0x00013150


	//   ....[90]....
        /*0600*/ 	.word	0x00013170


	//   ....[91]....
        /*0604*/ 	.word	0x00013330


	//   ....[92]....
        /*0608*/ 	.word	0x00013340


	//   ....[93]....
        /*060c*/ 	.word	0x000134f0


	//   ....[94]....
        /*0610*/ 	.word	0x00013510


	//   ....[95]....
        /*0614*/ 	.word	0x000136c0


	//   ....[96]....
        /*0618*/ 	.word	0x000136d0


	//   ....[97]....
        /*061c*/ 	.word	0x00013920


	//   ....[98]....
        /*0620*/ 	.word	0x00013940


	//   ....[99]....
        /*0624*/ 	.word	0x00013a60


	//   ....[100]....
        /*0628*/ 	.word	0x00013aa0


	//   ....[101]....
        /*062c*/ 	.word	0x00013ad0


	//   ....[102]....
        /*0630*/ 	.word	0x00013b00


	//   ....[103]....
        /*0634*/ 	.word	0x00013b30


	//   ....[104]....
        /*0638*/ 	.word	0x00013b60


	//   ....[105]....
        /*063c*/ 	.word	0x00013cb0


	//   ....[106]....
        /*0640*/ 	.word	0x00013cf0


	//   ....[107]....
        /*0644*/ 	.word	0x00013d20


	//   ....[108]....
        /*0648*/ 	.word	0x00013d50


	//   ....[109]....
        /*064c*/ 	.word	0x00013d80


	//   ....[110]....
        /*0650*/ 	.word	0x00013db0


	//   ....[111]....
        /*0654*/ 	.word	0x00013e40


	//   ....[112]....
        /*0658*/ 	.word	0x00013e80


	//   ....[113]....
        /*065c*/ 	.word	0x00013e90


	//   ....[114]....
        /*0660*/ 	.word	0x00013ef0


	//   ....[115]....
        /*0664*/ 	.word	0x000148a0


	//   ....[116]....
        /*0668*/ 	.word	0x00014900


	//   ....[117]....
        /*066c*/ 	.word	0x00014950


	//   ....[118]....
        /*0670*/ 	.word	0x000149a0


	//   ....[119]....
        /*0674*/ 	.word	0x000149f0


	//   ....[120]....
        /*0678*/ 	.word	0x00014a60


	//   ....[121]....
        /*067c*/ 	.word	0x00014ab0


	//   ....[122]....
        /*0680*/ 	.word	0x00014b20


	//   ....[123]....
        /*0684*/ 	.word	0x00014b90


	//   ....[124]....
        /*0688*/ 	.word	0x00014c00


	//   ....[125]....
        /*068c*/ 	.word	0x00014c70


	//   ....[126]....
        /*0690*/ 	.word	0x00014ce0


	//   ....[127]....
        /*0694*/ 	.word	0x00014d50


	//   ....[128]....
        /*0698*/ 	.word	0x00014db0


	//   ....[129]....
        /*069c*/ 	.word	0x00014e20


	//   ....[130]....
        /*06a0*/ 	.word	0x00014e90


	//   ....[131]....
        /*06a4*/ 	.word	0x00014f00


	//   ....[132]....
        /*06a8*/ 	.word	0x00014f60


	//   ....[133]....
        /*06ac*/ 	.word	0x00014fd0


	//   ....[134]....
        /*06b0*/ 	.word	0x00015040


	//   ....[135]....
        /*06b4*/ 	.word	0x00015200


	//   ....[136]....
        /*06b8*/ 	.word	0x00015260


	//   ....[137]....
        /*06bc*/ 	.word	0x000152d0


	//   ....[138]....
        /*06c0*/ 	.word	0x00015340


	//   ....[139]....
        /*06c4*/ 	.word	0x00015780


	//   ....[140]....
        /*06c8*/ 	.word	0x000157d0


	//   ....[141]....
        /*06cc*/ 	.word	0x00015820


	//   ....[142]....
        /*06d0*/ 	.word	0x00015860


	//   ....[143]....
        /*06d4*/ 	.word	0x000158d0


	//   ....[144]....
        /*06d8*/ 	.word	0x00015940


	//   ....[145]....
        /*06dc*/ 	.word	0x00015b00


	//   ....[146]....
        /*06e0*/ 	.word	0x00015b60


	//   ....[147]....
        /*06e4*/ 	.word	0x00015bd0


	//   ....[148]....
        /*06e8*/ 	.word	0x00015c40


	//   ....[149]....
        /*06ec*/ 	.word	0x00015e00


	//   ....[150]....
        /*06f0*/ 	.word	0x00015e60


	//   ....[151]....
        /*06f4*/ 	.word	0x00015ed0


	//   ....[152]....
        /*06f8*/ 	.word	0x00015f40


	//   ....[153]....
        /*06fc*/ 	.word	0x00016380


	//   ....[154]....
        /*0700*/ 	.word	0x000163c0


	//   ....[155]....
        /*0704*/ 	.word	0x00016410


	//   ....[156]....
        /*0708*/ 	.word	0x00016450


	//   ....[157]....
        /*070c*/ 	.word	0x000164b0


	//   ....[158]....
        /*0710*/ 	.word	0x00016520


	//   ....[159]....
        /*0714*/ 	.word	0x00016590


	//   ....[160]....
        /*0718*/ 	.word	0x00016710


	//   ....[161]....
        /*071c*/ 	.word	0x00016770


	//   ....[162]....
        /*0720*/ 	.word	0x000167c0


	//   ....[163]....
        /*0724*/ 	.word	0x00016800


	//   ....[164]....
        /*0728*/ 	.word	0x00016850


	//   ....[165]....
        /*072c*/ 	.word	0x00016890


	//   ....[166]....
        /*0730*/ 	.word	0x000168e0


	//   ....[167]....
        /*0734*/ 	.word	0x00016930


	//   ....[168]....
        /*0738*/ 	.word	0x00016980


	//   ....[169]....
        /*073c*/ 	.word	0x000169c0


	//   ....[170]....
        /*0740*/ 	.word	0x00016a30


	//   ....[171]....
        /*0744*/ 	.word	0x00016aa0


	//   ....[172]....
        /*0748*/ 	.word	0x00016b10


	//   ....[173]....
        /*074c*/ 	.word	0x00016b70


	//   ....[174]....
        /*0750*/ 	.word	0x00016be0


	//   ....[175]....
        /*0754*/ 	.word	0x00016c50


	//   ....[176]....
        /*0758*/ 	.word	0x00016cc0


	//   ....[177]....
        /*075c*/ 	.word	0x00016d20


	//   ....[178]....
        /*0760*/ 	.word	0x00016d90


	//   ....[179]....
        /*0764*/ 	.word	0x00016e00


	//   ....[180]....
        /*0768*/ 	.word	0x00016e70


	//   ....[181]....
        /*076c*/ 	.word	0x00016ed0


	//   ....[182]....
        /*0770*/ 	.word	0x00016f40


	//   ....[183]....
        /*0774*/ 	.word	0x00016fb0


	//   ....[184]....
        /*0778*/ 	.word	0x00017020


	//   ....[185]....
        /*077c*/ 	.word	0x00017080


	//   ....[186]....
        /*0780*/ 	.word	0x000170f0


	//   ....[187]....
        /*0784*/ 	.word	0x00017160


	//   ....[188]....
        /*0788*/ 	.word	0x000171d0


	//   ....[189]....
        /*078c*/ 	.word	0x00017230


	//   ....[190]....
        /*0790*/ 	.word	0x000172a0


	//   ....[191]....
        /*0794*/ 	.word	0x00017310


	//   ....[192]....
        /*0798*/ 	.word	0x00017360


	//   ....[193]....
        /*079c*/ 	.word	0x000173a0


	//   ....[194]....
        /*07a0*/ 	.word	0x000173f0


	//   ....[195]....
        /*07a4*/ 	.word	0x00017440


	//   ....[196]....
        /*07a8*/ 	.word	0x00017490


	//   ....[197]....
        /*07ac*/ 	.word	0x00017500


	//   ....[198]....
        /*07b0*/ 	.word	0x00017550


	//   ....[199]....
        /*07b4*/ 	.word	0x000175a0


	//   ....[200]....
        /*07b8*/ 	.word	0x000175f0


	//   ....[201]....
        /*07bc*/ 	.word	0x00017640


	//   ....[202]....
        /*07c0*/ 	.word	0x00017690


	//   ....[203]....
        /*07c4*/ 	.word	0x00017700


	//   ....[204]....
        /*07c8*/ 	.word	0x00017750


	//   ....[205]....
        /*07cc*/ 	.word	0x000177c0


	//   ....[206]....
        /*07d0*/ 	.word	0x00017820


	//   ....[207]....
        /*07d4*/ 	.word	0x00017890


	//----- nvinfo : EIATTR_EXIT_INSTR_OFFSETS
	.align		4
.L_770:
        /*07d8*/ 	.byte	0x04, 0x1c
        /*07da*/ 	.short	(.L_772 - .L_771)


	//   ....[0]....
.L_771:
        /*07dc*/ 	.word	0x00000fe0


	//   ....[1]....
        /*07e0*/ 	.word	0x00014860


	//----- nvinfo : EIATTR_MAX_THREADS
	.align		4
.L_772:
        /*07e4*/ 	.byte	0x04, 0x05
        /*07e6*/ 	.short	(.L_774 - .L_773)
.L_773:
        /*07e8*/ 	.word	0x00000100
        /*07ec*/ 	.word	0x00000001
        /*07f0*/ 	.word	0x00000001


	//----- nvinfo : EIATTR_CRS_STACK_SIZE
	.align		4
.L_774:
        /*07f4*/ 	.byte	0x04, 0x1e
        /*07f6*/ 	.short	(.L_776 - .L_775)
.L_775:
        /*07f8*/ 	.word	0x00000000
.L_776:


//--------------------- .nv.info._ZN7cutlass13device_kernelIN5flash19enable_sm80_to_sm89INS1_16FlashAttnFwdSm80INS1_25CollectiveMainloopFwdSm80ILi8ELi1ELb0EN4cute5tupleIJNS5_1CILi128EEENS7_ILi48EEENS7_ILi256EEEEEELi256ENS_10bfloat16_tEfNS_4arch4Sm80ELb1ELb0ELb1ELb1ELb1ELb1ELb1ELb1EEENS1_21CollectiveEpilogueFwdINS6_IJS8_SA_S9_EEENS6_IJNS7_ILi1EEESI_SI_EEESC_SE_Li256ELb1ELb1ELb1ELb0EEENS1_36VarlenDynamicPersistentTileSchedulerILi128ELi48ELi256ELi256ELb1ELb1ELb0ELb1ELb1ELb1EEEEEEEEEvNT_6ParamsE --------------------------
	.section	.nv.info._ZN7cutlass13device_kernelIN5flash19enable_sm80_to_sm89INS1_16FlashAttnFwdSm80INS1_25CollectiveMainloopFwdSm80ILi8ELi1ELb0EN4cute5tupleIJNS5_1CILi128EEENS7_ILi48EEENS7_ILi256EEEEEELi256ENS_10bfloat16_tEfNS_4arch4Sm80ELb1ELb0ELb1ELb1ELb1ELb1ELb1ELb1EEENS1_21CollectiveEpilogueFwdINS6_IJS8_SA_S9_EEENS6_IJNS7_ILi1EEESI_SI_EEESC_SE_Li256ELb1ELb1ELb1ELb0EEENS1_36VarlenDynamicPersistentTileSchedulerILi128ELi48ELi256ELi256ELb1ELb1ELb0ELb1ELb1ELb1EEEEEEEEEvNT_6ParamsE,"",@"SHT_CUDA_INFO"
	.sectionflags	@""
	.align	4


	//----- nvinfo : EIATTR_CUDA_API_VERSION
	.align		4
        /*0000*/ 	.byte	0x04, 0x37
        /*0002*/ 	.short	(.L_778 - .L_777)
.L_777:
        /*0004*/ 	.word	0x00000082


	//----- nvinfo : EIATTR_SW2861232_WAR
	.align		4
.L_778:
        /*0008*/ 	.byte	0x01, 0x35
	.zero		2


	//----- nvinfo : EIATTR_PARAM_CBANK
	.align		4
        /*000c*/ 	.byte	0x04, 0x0a
        /*000e*/ 	.short	(.L_780 - .L_779)
	.align		4
.L_779:
        /*0010*/ 	.word	index@(.nv.constant0._ZN7cutlass13device_kernelIN5flash19enable_sm80_to_sm89INS1_16FlashAttnFwdSm80INS1_25CollectiveMainloopFwdSm80ILi8ELi1ELb0EN4cute5tupleIJNS5_1CILi128EEENS7_ILi48EEENS7_ILi256EEEEEELi256ENS_10bfloat16_tEfNS_4arch4Sm80ELb1ELb0ELb1ELb1ELb1ELb1ELb1ELb1EEENS1_21CollectiveEpilogueFwdINS6_IJS8_SA_S9_EEENS6_IJNS7_ILi1EEESI_SI_EEESC_SE_Li256ELb1ELb1ELb1ELb0EEENS1_36VarlenDynamicPersistentTileSchedulerILi128ELi48ELi256ELi256ELb1ELb1ELb0ELb1ELb1ELb1EEEEEEEEEvNT_6ParamsE)
        /*0014*/ 	.short	0x0160
        /*0016*/ 	.short	0x0438


	//----- nvinfo : EIATTR_CBANK_PARAM_SIZE
	.align		4
.L_780:
        /*0018*/ 	.byte	0x03, 0x19
        /*001a*/ 	.short	0x0438


	//----- nvinfo : EIATTR_KPARAM_INFO
	.align		4
        /*001c*/ 	.byte	0x04, 0x17
        /*001e*/ 	.short	(.L_782 - .L_781)
.L_781:
        /*0020*/ 	.word	0x00000000
        /*0024*/ 	.short	0x0000
        /*0026*/ 	.short	0x0000
        /*0028*/ 	.byte	0x00, 0xf0, 0xe1, 0x10


	//----- nvinfo : EIATTR_MAXREG_COUNT
	.align		4
.L_782:
        /*002c*/ 	.byte	0x03, 0x1b
        /*002e*/ 	.short	0x00ff


	//----- nvinfo : EIATTR_NUM_BARRIERS
	.align		4
        /*0030*/ 	.byte	0x02, 0x4c
        /*0032*/ 	.byte	0x06
	.zero		1


	//----- nvinfo : EIATTR_ANNOTATIONS
	.align		4
        /*0034*/ 	.byte	0x04, 0x55
        /*0036*/ 	.short	(.L_784 - .L_783)


	//   ....[0]....
.L_783:
        /* <DEDUP_REMOVED lines=153> */


	//----- nvinfo : EIATTR_MERCURY_ISA_VERSION
	.align		4
.L_784:
        /*09b0*/ 	.byte	0x03, 0x5f
        /*09b2*/ 	.short	0x0000


	//----- nvinfo : EIATTR_INT_WARP_WIDE_INSTR_OFFSETS
	.align		4
        /*09b4*/ 	.byte	0x04, 0x31
        /*09b6*/ 	.short	(.L_786 - .L_785)


	//   ....[0]....
.L_785:
        /*09b8*/ 	.word	0x00015310


	//   ....[1]....
        /*09bc*/ 	.word	0x00015380


	//----- nvinfo : EIATTR_COOP_GROUP_MASK_REGIDS
	.align		4
.L_786:
        /*09c0*/ 	.byte	0x04, 0x29
        /*09c2*/ 	.short	(.L_788 - .L_787)


	//   ....[0]....
.L_787:
        /*09c4*/ 	.word	0xffffffff


	//   ....[1]....
        /*09c8*/ 	.word	0xffffffff


	//   ....[2]....
        /*09cc*/ 	.word	0xffffffff


	//   ....[3]....
        /*09d0*/ 	.word	0xffffffff


	//   ....[4]....
        /*09d4*/ 	.word	0xffffffff


	//   ....[5]....
        /*09d8*/ 	.word	0xffffffff


	//   ....[6]....
        /*09dc*/ 	.word	0xffffffff


	//   ....[7]....
        /*09e0*/ 	.word	0xffffffff


	//   ....[8]....
        /*09e4*/ 	.word	0xffffffff


	//   ....[9]....
        /*09e8*/ 	.word	0xffffffff


	//   ....[10]....
        /*09ec*/ 	.word	0xffffffff


	//   ....[11]....
        /*09f0*/ 	.word	0xffffffff


	//   ....[12]....
        /*09f4*/ 	.word	0xffffffff


	//   ....[13]....
        /*09f8*/ 	.word	0xffffffff


	//   ....[14]....
        /*09fc*/ 	.word	0xffffffff


	//   ....[15]....
        /*0a00*/ 	.word	0xffffffff


	//   ....[16]....
        /*0a04*/ 	.word	0xffffffff


	//   ....[17]....
        /*0a08*/ 	.word	0xffffffff


	//   ....[18]....
        /*0a0c*/ 	.word	0xffffffff


	//   ....[19]....
        /*0a10*/ 	.word	0xffffffff


	//   ....[20]....
        /*0a14*/ 	.word	0xffffffff


	//   ....[21]....
        /*0a18*/ 	.word	0xffffffff


	//   ....[22]....
        /*0a1c*/ 	.word	0xffffffff


	//   ....[23]....
        /*0a20*/ 	.word	0xffffffff


	//   ....[24]....
        /*0a24*/ 	.word	0xffffffff


	//   ....[25]....
        /*0a28*/ 	.word	0xffffffff


	//   ....[26]....
        /*0a2c*/ 	.word	0xffffffff


	//   ....[27]....
        /*0a30*/ 	.word	0xffffffff


	//   ....[28]....
        /*0a34*/ 	.word	0xffffffff


	//   ....[29]....
        /*0a38*/ 	.word	0xffffffff


	//   ....[30]....
        /*0a3c*/ 	.word	0xffffffff


	//   ....[31]....
        /*0a40*/ 	.word	0xffffffff


	//   ....[32]....
        /*0a44*/ 	.word	0xffffffff


	//   ....[33]....
        /*0a48*/ 	.word	0xffffffff


	//   ....[34]....
        /*0a4c*/ 	.word	0xffffffff


	//   ....[35]....
        /*0a50*/ 	.word	0xffffffff


	//   ....[36]....
        /*0a54*/ 	.word	0xffffffff


	//   ....[37]....
        /*0a58*/ 	.word	0xffffffff


	//   ....[38]....
        /*0a5c*/ 	.word	0xffffffff


	//   ....[39]....
        /*0a60*/ 	.word	0xffffffff


	//   ....[40]....
        /*0a64*/ 	.word	0xffffffff


	//   ....[41]....
        /*0a68*/ 	.word	0xffffffff


	//   ....[42]....
        /*0a6c*/ 	.word	0xffffffff


	//   ....[43]....
        /*0a70*/ 	.word	0xffffffff


	//   ....[44]....
        /*0a74*/ 	.word	0xffffffff


	//   ....[45]....
        /*0a78*/ 	.word	0xffffffff


	//   ....[46]....
        /*0a7c*/ 	.word	0xffffffff


	//   ....[47]....
        /*0a80*/ 	.word	0xffffffff


	//   ....[48]....
        /*0a84*/ 	.word	0xffffffff


	//   ....[49]....
        /*0a88*/ 	.word	0xffffffff


	//   ....[50]....
        /*0a8c*/ 	.word	0xffffffff


	//   ....[51]....
        /*0a90*/ 	.word	0xffffffff


	//   ....[52]....
        /*0a94*/ 	.word	0xffffffff


	//   ....[53]....
        /*0a98*/ 	.word	0xffffffff


	//   ....[54]....
        /*0a9c*/ 	.word	0xffffffff


	//   ....[55]....
        /*0aa0*/ 	.word	0xffffffff


	//   ....[56]....
        /*0aa4*/ 	.word	0xffffffff


	//   ....[57]....
        /*0aa8*/ 	.word	0xffffffff


	//   ....[58]....
        /*0aac*/ 	.word	0xffffffff


	//   ....[59]....
        /*0ab0*/ 	.word	0xffffffff


	//   ....[60]....
        /*0ab4*/ 	.word	0xffffffff


	//   ....[61]....
        /*0ab8*/ 	.word	0xffffffff


	//   ....[62]....
        /*0abc*/ 	.word	0xffffffff


	//   ....[63]....
        /*0ac0*/ 	.word	0xffffffff


	//   ....[64]....
        /*0ac4*/ 	.word	0xffffffff


	//   ....[65]....
        /*0ac8*/ 	.word	0xffffffff


	//   ....[66]....
        /*0acc*/ 	.word	0xffffffff


	//   ....[67]....
        /*0ad0*/ 	.word	0xffffffff


	//   ....[68]....
        /*0ad4*/ 	.word	0xffffffff


	//   ....[69]....
        /*0ad8*/ 	.word	0xffffffff


	//   ....[70]....
        /*0adc*/ 	.word	0xffffffff


	//   ....[71]....
        /*0ae0*/ 	.word	0xffffffff


	//   ....[72]....
        /*0ae4*/ 	.word	0xffffffff


	//   ....[73]....
        /*0ae8*/ 	.word	0xffffffff


	//   ....[74]....
        /*0aec*/ 	.word	0xffffffff


	//   ....[75]....
        /*0af0*/ 	.word	0xffffffff


	//   ....[76]....
        /*0af4*/ 	.word	0xffffffff


	//   ....[77]....
        /*0af8*/ 	.word	0xffffffff


	//   ....[78]....
        /*0afc*/ 	.word	0xffffffff


	//   ....[79]....
        /*0b00*/ 	.word	0xffffffff


	//   ....[80]....
        /*0b04*/ 	.word	0xffffffff


	//   ....[81]....
        /*0b08*/ 	.word	0xffffffff


	//   ....[82]....
        /*0b0c*/ 	.word	0xffffffff


	//   ....[83]....
        /*0b10*/ 	.word	0xffffffff


	//   ....[84]....
        /*0b14*/ 	.word	0xffffffff


	//   ....[85]....
        /*0b18*/ 	.word	0xffffffff


	//   ....[86]....
        /*0b1c*/ 	.word	0xffffffff


	//   ....[87]....
        /*0b20*/ 	.word	0xffffffff


	//   ....[88]....
        /*0b24*/ 	.word	0xffffffff


	//   ....[89]....
        /*0b28*/ 	.word	0xffffffff


	//   ....[90]....
        /*0b2c*/ 	.word	0xffffffff


	//   ....[91]....
        /*0b30*/ 	.word	0xffffffff


	//   ....[92]....
        /*0b34*/ 	.word	0xffffffff


	//   ....[93]....
        /*0b38*/ 	.word	0xffffffff


	//   ....[94]....
        /*0b3c*/ 	.word	0xffffffff


	//   ....[95]....
        /*0b40*/ 	.word	0xffffffff


	//   ....[96]....
        /*0b44*/ 	.word	0xffffffff


	//   ....[97]....
        /*0b48*/ 	.word	0xffffffff


	//   ....[98]....
        /*0b4c*/ 	.word	0xffffffff


	//   ....[99]....
        /*0b50*/ 	.word	0xffffffff


	//   ....[100]....
        /*0b54*/ 	.word	0xffffffff


	//   ....[101]....
        /*0b58*/ 	.word	0xffffffff


	//   ....[102]....
        /*0b5c*/ 	.word	0xffffffff


	//   ....[103]....
        /*0b60*/ 	.word	0xffffffff


	//   ....[104]....
        /*0b64*/ 	.word	0xffffffff


	//   ....[105]....
        /*0b68*/ 	.word	0xffffffff


	//   ....[106]....
        /*0b6c*/ 	.word	0xffffffff


	//   ....[107]....
        /*0b70*/ 	.word	0xffffffff


	//   ....[108]....
        /*0b74*/ 	.word	0xffffffff


	//   ....[109]....
        /*0b78*/ 	.word	0xffffffff


	//   ....[110]....
        /*0b7c*/ 	.word	0xffffffff


	//   ....[111]....
        /*0b80*/ 	.word	0xffffffff


	//   ....[112]....
        /*0b84*/ 	.word	0xffffffff


	//   ....[113]....
        /*0b88*/ 	.word	0xffffffff


	//   ....[114]....
        /*0b8c*/ 	.word	0xffffffff


	//   ....[115]....
        /*0b90*/ 	.word	0xffffffff


	//   ....[116]....
        /*0b94*/ 	.word	0xffffffff


	//   ....[117]....
        /*0b98*/ 	.word	0xffffffff


	//   ....[118]....
        /*0b9c*/ 	.word	0xffffffff


	//   ....[119]....
        /*0ba0*/ 	.word	0xffffffff


	//   ....[120]....
        /*0ba4*/ 	.word	0xffffffff


	//   ....[121]....
        /*0ba8*/ 	.word	0xffffffff


	//   ....[122]....
        /*0bac*/ 	.word	0xffffffff


	//   ....[123]....
        /*0bb0*/ 	.word	0xffffffff


	//   ....[124]....
        /*0bb4*/ 	.word	0xffffffff


	//   ....[125]....
        /*0bb8*/ 	.word	0xffffffff


	//   ....[126]....
        /*0bbc*/ 	.word	0xffffffff


	//   ....[127]....
        /*0bc0*/ 	.word	0xffffffff


	//   ....[128]....
        /*0bc4*/ 	.word	0xffffffff


	//   ....[129]....
        /*0bc8*/ 	.word	0xffffffff


	//   ....[130]....
        /*0bcc*/ 	.word	0xffffffff


	//   ....[131]....
        /*0bd0*/ 	.word	0xffffffff


	//   ....[132]....
        /*0bd4*/ 	.word	0xffffffff


	//   ....[133]....
        /*0bd8*/ 	.word	0xffffffff


	//   ....[134]....
        /*0bdc*/ 	.word	0xffffffff


	//   ....[135]....
        /*0be0*/ 	.word	0xffffffff


	//   ....[136]....
        /*0be4*/ 	.word	0xffffffff


	//   ....[137]....
        /*0be8*/ 	.word	0xffffffff


	//   ....[138]....
        /*0bec*/ 	.word	0xffffffff


	//   ....[139]....
        /*0bf0*/ 	.word	0xffffffff


	//   ....[140]....
        /*0bf4*/ 	.word	0xffffffff


	//   ....[141]....
        /*0bf8*/ 	.word	0xffffffff


	//   ....[142]....
        /*0bfc*/ 	.word	0xffffffff


	//   ....[143]....
        /*0c00*/ 	.word	0xffffffff


	//   ....[144]....
        /*0c04*/ 	.word	0xffffffff


	//   ....[145]....
        /*0c08*/ 	.word	0xffffffff


	//   ....[146]....
        /*0c0c*/ 	.word	0xffffffff


	//   ....[147]....
        /*0c10*/ 	.word	0xffffffff


	//   ....[148]....
        /*0c14*/ 	.word	0xffffffff


	//   ....[149]....
        /*0c18*/ 	.word	0xffffffff


	//   ....[150]....
        /*0c1c*/ 	.word	0xffffffff


	//   ....[151]....
        /*0c20*/ 	.word	0xffffffff


	//   ....[152]....
        /*0c24*/ 	.word	0xffffffff


	//   ....[153]....
        /*0c28*/ 	.word	0xffffffff


	//   ....[154]....
        /*0c2c*/ 	.word	0xffffffff


	//   ....[155]....
        /*0c30*/ 	.word	0xffffffff


	//   ....[156]....
        /*0c34*/ 	.word	0xffffffff


	//   ....[157]....
        /*0c38*/ 	.word	0xffffffff


	//   ....[158]....
        /*0c3c*/ 	.word	0xffffffff


	//   ....[159]....
        /*0c40*/ 	.word	0xffffffff


	//   ....[160]....
        /*0c44*/ 	.word	0xffffffff


	//   ....[161]....
        /*0c48*/ 	.word	0xffffffff


	//   ....[162]....
        /*0c4c*/ 	.word	0xffffffff


	//   ....[163]....
        /*0c50*/ 	.word	0xffffffff


	//   ....[164]....
        /*0c54*/ 	.word	0xffffffff


	//   ....[165]....
        /*0c58*/ 	.word	0xffffffff


	//   ....[166]....
        /*0c5c*/ 	.word	0xffffffff


	//   ....[167]....
        /*0c60*/ 	.word	0xffffffff


	//   ....[168]....
        /*0c64*/ 	.word	0xffffffff


	//   ....[169]....
        /*0c68*/ 	.word	0xffffffff


	//   ....[170]....
        /*0c6c*/ 	.word	0xffffffff


	//   ....[171]....
        /*0c70*/ 	.word	0xffffffff


	//   ....[172]....
        /*0c74*/ 	.word	0xffffffff


	//   ....[173]....
        /*0c78*/ 	.word	0xffffffff


	//   ....[174]....
        /*0c7c*/ 	.word	0xffffffff


	//   ....[175]....
        /*0c80*/ 	.word	0xffffffff


	//   ....[176]....
        /*0c84*/ 	.word	0xffffffff


	//   ....[177]....
        /*0c88*/ 	.word	0xffffffff


	//   ....[178]....
        /*0c8c*/ 	.word	0xffffffff


	//   ....[179]....
        /*0c90*/ 	.word	0xffffffff


	//   ....[180]....
        /*0c94*/ 	.word	0xffffffff


	//   ....[181]....
        /*0c98*/ 	.word	0xffffffff


	//   ....[182]....
        /*0c9c*/ 	.word	0xffffffff


	//   ....[183]....
        /*0ca0*/ 	.word	0xffffffff


	//   ....[184]....
        /*0ca4*/ 	.word	0xffffffff


	//   ....[185]....
        /*0ca8*/ 	.word	0xffffffff


	//   ....[186]....
        /*0cac*/ 	.word	0xffffffff


	//   ....[187]....
        /*0cb0*/ 	.word	0xffffffff


	//   ....[188]....
        /*0cb4*/ 	.word	0xffffffff


	//   ....[189]....
        /*0cb8*/ 	.word	0xffffffff


	//   ....[190]....
        /*0cbc*/ 	.word	0xffffffff


	//   ....[191]....
        /*0cc0*/ 	.word	0xffffffff


	//   ....[192]....
        /*0cc4*/ 	.word	0xffffffff


	//   ....[193]....
        /*0cc8*/ 	.word	0xffffffff


	//   ....[194]....
        /*0ccc*/ 	.word	0xffffffff


	//   ....[195]....
        /*0cd0*/ 	.word	0xffffffff


	//   ....[196]....
        /*0cd4*/ 	.word	0xffffffff


	//   ....[197]....
        /*0cd8*/ 	.word	0xffffffff


	//   ....[198]....
        /*0cdc*/ 	.word	0xffffffff


	//   ....[199]....
        /*0ce0*/ 	.word	0xffffffff


	//   ....[200]....
        /*0ce4*/ 	.word	0xffffffff


	//   ....[201]....
        /*0ce8*/ 	.word	0xffffffff


	//   ....[202]....
        /*0cec*/ 	.word	0xffffffff


	//   ....[203]....
        /*0cf0*/ 	.word	0xffffffff


	//   ....[204]....
        /*0cf4*/ 	.word	0xffffffff


	//   ....[205]....
        /*0cf8*/ 	.word	0xffffffff


	//   ....[206]....
        /*0cfc*/ 	.word	0xffffffff


	//   ....[207]....
        /*0d00*/ 	.word	0xffffffff


	//   ....[208]....
        /*0d04*/ 	.word	0xffffffff


	//   ....[209]....
        /*0d08*/ 	.word	0xffffffff


	//   ....[210]....
        /*0d0c*/ 	.word	0xffffffff


	//   ....[211]....
        /*0d10*/ 	.word	0xffffffff


	//   ....[212]....
        /*0d14*/ 	.word	0xffffffff


	//   ....[213]....
        /*0d18*/ 	.word	0xffffffff


	//   ....[214]....
        /*0d1c*/ 	.word	0xffffffff


	//   ....[215]....
        /*0d20*/ 	.word	0xffffffff


	//   ....[216]....
        /*0d24*/ 	.word	0xffffffff


	//   ....[217]....
        /*0d28*/ 	.word	0xffffffff


	//   ....[218]....
        /*0d2c*/ 	.word	0xffffffff


	//   ....[219]....
        /*0d30*/ 	.word	0xffffffff


	//   ....[220]....
        /*0d34*/ 	.word	0xffffffff


	//   ....[221]....
        /*0d38*/ 	.word	0xffffffff


	//   ....[222]....
        /*0d3c*/ 	.word	0xffffffff


	//   ....[223]....
        /*0d40*/ 	.word	0xffffffff


	//   ....[224]....
        /*0d44*/ 	.word	0xffffffff


	//   ....[225]....
        /*0d48*/ 	.word	0xffffffff


	//   ....[226]....
        /*0d4c*/ 	.word	0xffffffff


	//   ....[227]....
        /*0d50*/ 	.word	0xffffffff


	//   ....[228]....
        /*0d54*/ 	.word	0xffffffff


	//   ....[229]....
        /*0d58*/ 	.word	0xffffffff


	//   ....[230]....
        /*0d5c*/ 	.word	0xffffffff


	//   ....[231]....
        /*0d60*/ 	.word	0xffffffff


	//   ....[232]....
        /*0d64*/ 	.word	0xffffffff


	//   ....[233]....
        /*0d68*/ 	.word	0xffffffff


	//   ....[234]....
        /*0d6c*/ 	.word	0xffffffff


	//   ....[235]....
        /*0d70*/ 	.word	0xffffffff


	//   ....[236]....
        /*0d74*/ 	.word	0xffffffff


	//   ....[237]....
        /*0d78*/ 	.word	0xffffffff


	//   ....[238]....
        /*0d7c*/ 	.word	0xffffffff


	//   ....[239]....
        /*0d80*/ 	.word	0xffffffff


	//   ....[240]....
        /*0d84*/ 	.word	0xffffffff


	//   ....[241]....
        /*0d88*/ 	.word	0xffffffff


	//   ....[242]....
        /*0d8c*/ 	.word	0xffffffff


	//   ....[243]....
        /*0d90*/ 	.word	0xffffffff


	//   ....[244]....
        /*0d94*/ 	.word	0xffffffff


	//   ....[245]....
        /*0d98*/ 	.word	0xffffffff


	//   ....[246]....
        /*0d9c*/ 	.word	0xffffffff


	//   ....[247]....
        /*0da0*/ 	.word	0xffffffff


	//   ....[248]....
        /*0da4*/ 	.word	0xffffffff


	//   ....[249]....
        /*0da8*/ 	.word	0xffffffff


	//   ....[250]....
        /*0dac*/ 	.word	0xffffffff


	//   ....[251]....
        /*0db0*/ 	.word	0xffffffff


	//   ....[252]....
        /*0db4*/ 	.word	0xffffffff


	//   ....[253]....
        /*0db8*/ 	.word	0xffffffff


	//   ....[254]....
        /*0dbc*/ 	.word	0xffffffff


	//   ....[255]....
        /*0dc0*/ 	.word	0xffffffff


	//   ....[0]....
        /*0dc4*/ 	.word	0xffffffff


	//   ....[1]....
        /*0dc8*/ 	.word	0xffffffff


	//   ....[2]....
        /*0dcc*/ 	.word	0xffffffff


	//   ....[3]....
        /*0dd0*/ 	.word	0xffffffff


	//   ....[4]....
        /*0dd4*/ 	.word	0xffffffff


	//   ....[5]....
        /*0dd8*/ 	.word	0xffffffff


	//   ....[6]....
        /*0ddc*/ 	.word	0xffffffff


	//   ....[7]....
        /*0de0*/ 	.word	0xffffffff


	//   ....[8]....
        /*0de4*/ 	.word	0xffffffff


	//   ....[9]....
        /*0de8*/ 	.word	0xffffffff


	//   ....[10]....
        /*0dec*/ 	.word	0xffffffff


	//   ....[11]....
        /*0df0*/ 	.word	0xffffffff


	//   ....[12]....
        /*0df4*/ 	.word	0xffffffff


	//   ....[13]....
        /*0df8*/ 	.word	0xffffffff


	//   ....[14]....
        /*0dfc*/ 	.word	0xffffffff


	//   ....[15]....
        /*0e00*/ 	.word	0xffffffff


	//   ....[16]....
        /*0e04*/ 	.word	0xffffffff


	//   ....[17]....
        /*0e08*/ 	.word	0xffffffff


	//   ....[18]....
        /*0e0c*/ 	.word	0xffffffff


	//   ....[19]....
        /*0e10*/ 	.word	0xffffffff


	//   ....[20]....
        /*0e14*/ 	.word	0xffffffff


	//   ....[21]....
        /*0e18*/ 	.word	0xffffffff


	//   ....[22]....
        /*0e1c*/ 	.word	0xffffffff


	//   ....[23]....
        /*0e20*/ 	.word	0xffffffff


	//   ....[24]....
        /*0e24*/ 	.word	0xffffffff


	//   ....[25]....
        /*0e28*/ 	.word	0xffffffff


	//   ....[26]....
        /*0e2c*/ 	.word	0xffffffff


	//   ....[27]....
        /*0e30*/ 	.word	0xffffffff


	//   ....[28]....
        /*0e34*/ 	.word	0xffffffff


	//   ....[29]....
        /*0e38*/ 	.word	0xffffffff


	//   ....[30]....
        /*0e3c*/ 	.word	0xffffffff


	//   ....[31]....
        /*0e40*/ 	.word	0xffffffff


	//   ....[32]....
        /*0e44*/ 	.word	0xffffffff


	//   ....[33]....
        /*0e48*/ 	.word	0xffffffff


	//   ....[34]....
        /*0e4c*/ 	.word	0xffffffff


	//   ....[35]....
        /*0e50*/ 	.word	0xffffffff


	//   ....[36]....
        /*0e54*/ 	.word	0xffffffff


	//----- nvinfo : EIATTR_COOP_GROUP_INSTR_OFFSETS
	.align		4
.L_788:
        /*0e58*/ 	.byte	0x04, 0x28
        /*0e5a*/ 	.short	(.L_790 - .L_789)


	//   ....[0]....
.L_789:
        /*0e5c*/ 	.word	0x00000060


	//   ....[1]....
        /*0e60*/ 	.word	0x00000260


	//   ....[2]....
        /*0e64*/ 	.word	0x00000290


	//   ....[3]....
        /*0e68*/ 	.word	0x000002c0


	//   ....[4]....
        /*0e6c*/ 	.word	0x000002f0


	//   ....[5]....
        /*0e70*/ 	.word	0x00000320


	//   ....[6]....
        /*0e74*/ 	.word	0x00000350


	//   ....[7]....
        /*0e78*/ 	.word	0x000004d0


	//   ....[8]....
        /*0e7c*/ 	.word	0x00000510


	//   ....[9]....
        /*0e80*/ 	.word	0x00000540


	//   ....[10]....
        /*0e84*/ 	.word	0x00000570


	//   ....[11]....
        /*0e88*/ 	.word	0x000005a0


	//   ....[12]....
        /*0e8c*/ 	.word	0x000005d0


	//   ....[13]....
        /*0e90*/ 	.word	0x00000660


	//   ....[14]....
        /*0e94*/ 	.word	0x000006b0


	//   ....[15]....
        /*0e98*/ 	.word	0x000006d0


	//   ....[16]....
        /*0e9c*/ 	.word	0x00000730


	//   ....[17]....
        /*0ea0*/ 	.word	0x00004260


	//   ....[18]....
        /*0ea4*/ 	.word	0x000042d0


	//   ....[19]....
        /*0ea8*/ 	.word	0x000052f0


	//   ....[20]....
        /*0eac*/ 	.word	0x00005300


	//   ....[21]....
        /*0eb0*/ 	.word	0x00006850


	//   ....[22]....
        /*0eb4*/ 	.word	0x000068d0


	//   ....[23]....
        /*0eb8*/ 	.word	0x00007970


	//   ....[24]....
        /*0ebc*/ 	.word	0x00007980


	//   ....[25]....
        /*0ec0*/ 	.word	0x00008940


	//   ....[26]....
        /*0ec4*/ 	.word	0x00008970


	//   ....[27]....
        /*0ec8*/ 	.word	0x00008b30


	//   ....[28]....
        /*0ecc*/ 	.word	0x00008b50


	//   ....[29]....
        /*0ed0*/ 	.word	0x00009030


	//   ....[30]....
        /*0ed4*/ 	.word	0x00009050


	//   ....[31]....
        /*0ed8*/ 	.word	0x000091e0


	//   ....[32]....
        /*0edc*/ 	.word	0x00009200


	//   ....[33]....
        /*0ee0*/ 	.word	0x0000a330


	//   ....[34]....
        /*0ee4*/ 	.word	0x0000a350


	//   ....[35]....
        /*0ee8*/ 	.word	0x0000a4c0


	//   ....[36]....
        /*0eec*/ 	.word	0x0000a4d0


	//   ....[37]....
        /*0ef0*/ 	.word	0x0000a640


	//   ....[38]....
        /*0ef4*/ 	.word	0x0000a660


	//   ....[39]....
        /*0ef8*/ 	.word	0x0000a7d0


	//   ....[40]....
        /*0efc*/ 	.word	0x0000a7e0


	//   ....[41]....
        /*0f00*/ 	.word	0x0000ae90


	//   ....[42]....
        /*0f04*/ 	.word	0x0000aec0


	//   ....[43]....
        /*0f08*/ 	.word	0x0000aee0


	//   ....[44]....
        /*0f0c*/ 	.word	0x0000aef0


	//   ....[45]....
        /*0f10*/ 	.word	0x0000b360


	//   ....[46]....
        /*0f14*/ 	.word	0x0000b370


	//   ....[47]....
        /*0f18*/ 	.word	0x0000b580


	//   ....[48]....
        /*0f1c*/ 	.word	0x0000b590


	//   ....[49]....
        /*0f20*/ 	.word	0x0000c720


	//   ....[50]....
        /*0f24*/ 	.word	0x0000c740


	//   ....[51]....
        /*0f28*/ 	.word	0x0000c890


	//   ....[52]....
        /*0f2c*/ 	.word	0x0000c8a0


	//   ....[53]....
        /*0f30*/ 	.word	0x0000cc20


	//   ....[54]....
        /*0f34*/ 	.word	0x0000cde0


	//   ....[55]....
        /*0f38*/ 	.word	0x0000d0e0


	//   ....[56]....
        /*0f3c*/ 	.word	0x0000d100


	//   ....[57]....
        /*0f40*/ 	.word	0x0000d120


	//   ....[58]....
        /*0f44*/ 	.word	0x0000d140


	//   ....[59]....
        /*0f48*/ 	.word	0x0000e6d0


	//   ....[60]....
        /*0f4c*/ 	.word	0x0000e6f0


	//   ....[61]....
        /*0f50*/ 	.word	0x0000e8b0


	//   ....[62]....
        /*0f54*/ 	.word	0x0000e8c0


	//   ....[63]....
        /*0f58*/ 	.word	0x0000f900


	//   ....[64]....
        /*0f5c*/ 	.word	0x0000f920


	//   ....[65]....
        /*0f60*/ 	.word	0x0000fa50


	//   ....[66]....
        /*0f64*/ 	.word	0x0000fa60


	//   ....[67]....
        /*0f68*/ 	.word	0x0000fc40


	//   ....[68]....
        /*0f6c*/ 	.word	0x0000fdf0


	//   ....[69]....
        /*0f70*/ 	.word	0x00010050


	//   ....[70]....
        /*0f74*/ 	.word	0x00010070


	//   ....[71]....
        /*0f78*/ 	.word	0x00010150


	//   ....[72]....
        /*0f7c*/ 	.word	0x00010170


	//   ....[73]....
        /*0f80*/ 	.word	0x00011af0


	//   ....[74]....
        /*0f84*/ 	.word	0x00011b00


	//   ....[75]....
        /*0f88*/ 	.word	0x00011cc0


	//   ....[76]....
        /*0f8c*/ 	.word	0x00011cd0


	//   ....[77]....
        /*0f90*/ 	.word	0x00012cf0


	//   ....[78]....
        /*0f94*/ 	.word	0x00012d10


	//   ....[79]....
        /*0f98*/ 	.word	0x00012e40


	//   ....[80]....
        /*0f9c*/ 	.word	0x00012e50


	//   ....[81]....
        /*0fa0*/ 	.word	0x00013120


	//   ....[82]....
        /*0fa4*/ 	.word	0x00013150


	//   ....[83]....
        /*0fa8*/ 	.word	0x00013170


	//   ....[84]....
        /*0fac*/ 	.word	0x00013190


	//   ....[85]....
        /*0fb0*/ 	.word	0x000148f0


	//   ....[86]....
        /*0fb4*/ 	.word	0x00014920


	//   ....[87]....
        /*0fb8*/ 	.word	0x00014940


	//   ....[88]....
        /*0fbc*/ 	.word	0x00014960


	//   ....[89]....
        /*0fc0*/ 	.word	0x00016210


	//   ....[90]....
        /*0fc4*/ 	.word	0x00016230


	//   ....[91]....
        /*0fc8*/ 	.word	0x00016240


	//   ....[92]....
        /*0fcc*/ 	.word	0x00016250


	//   ....[93]....
        /*0fd0*/ 	.word	0x00016600


	//   ....[94]....
        /*0fd4*/ 	.word	0x00016620


	//   ....[95]....
        /*0fd8*/ 	.word	0x00016790


	//   ....[96]....
        /*0fdc*/ 	.word	0x000167a0


	//   ....[97]....
        /*0fe0*/ 	.word	0x00016910


	//   ....[98]....
        /*0fe4*/ 	.word	0x00016930


	//   ....[99]....
        /*0fe8*/ 	.word	0x00016aa0


	//   ....[100]....
        /*0fec*/ 	.word	0x00016ab0


	//   ....[101]....
        /*0ff0*/ 	.word	0x00016e30


	//   ....[102]....
        /*0ff4*/ 	.word	0x00016e50


	//   ....[103]....
        /*0ff8*/ 	.word	0x00017b40


	//   ....[104]....
        /*0ffc*/ 	.word	0x00017b50


	//   ....[105]....
        /*1000*/ 	.word	0x00019010


	//   ....[106]....
        /*1004*/ 	.word	0x00019030


	//   ....[107]....
        /*1008*/ 	.word	0x000191a0


	//   ....[108]....
        /*100c*/ 	.word	0x000191b0


	//   ....[109]....
        /*1010*/ 	.word	0x00019320


	//   ....[110]....
        /*1014*/ 	.word	0x00019340


	//   ....[111]....
        /*1018*/ 	.word	0x000194b0


	//   ....[112]....
        /*101c*/ 	.word	0x000194c0


	//   ....[113]....
        /*1020*/ 	.word	0x00019720


	//   ....[114]....
        /*1024*/ 	.word	0x00019740


	//   ....[115]....
        /*1028*/ 	.word	0x00019870


	//   ....[116]....
        /*102c*/ 	.word	0x000198b0


	//   ....[117]....
        /*1030*/ 	.word	0x000198e0


	//   ....[118]....
        /*1034*/ 	.word	0x00019910


	//   ....[119]....
        /*1038*/ 	.word	0x00019940


	//   ....[120]....
        /*103c*/ 	.word	0x00019970


	//   ....[121]....
        /*1040*/ 	.word	0x00019ae0


	//   ....[122]....
        /*1044*/ 	.word	0x00019b20


	//   ....[123]....
        /*1048*/ 	.word	0x00019b50


	//   ....[124]....
        /*104c*/ 	.word	0x00019b80


	//   ....[125]....
        /*1050*/ 	.word	0x00019bb0


	//   ....[126]....
        /*1054*/ 	.word	0x00019be0


	//   ....[127]....
        /*1058*/ 	.word	0x00019c70


	//   ....[128]....
        /*105c*/ 	.word	0x00019cd0


	//   ....[129]....
        /*1060*/ 	.word	0x00019ce0


	//   ....[130]....
        /*1064*/ 	.word	0x00019d40


	//   ....[131]....
        /*1068*/ 	.word	0x0001a7b0


	//   ....[132]....
        /*106c*/ 	.word	0x0001a810


	//   ....[133]....
        /*1070*/ 	.word	0x0001a860


	//   ....[134]....
        /*1074*/ 	.word	0x0001a8b0


	//   ....[135]....
        /*1078*/ 	.word	0x0001a900


	//   ....[136]....
        /*107c*/ 	.word	0x0001a970


	//   ....[137]....
        /*1080*/ 	.word	0x0001a9c0


	//   ....[138]....
        /*1084*/ 	.word	0x0001aa30


	//   ....[139]....
        /*1088*/ 	.word	0x0001aaa0


	//   ....[140]....
        /*108c*/ 	.word	0x0001ab10


	//   ....[141]....
        /*1090*/ 	.word	0x0001ab80


	//   ....[142]....
        /*1094*/ 	.word	0x0001abf0


	//   ....[143]....
        /*1098*/ 	.word	0x0001ac60


	//   ....[144]....
        /*109c*/ 	.word	0x0001acc0


	//   ....[145]....
        /*10a0*/ 	.word	0x0001ad30


	//   ....[146]....
        /*10a4*/ 	.word	0x0001ada0


	//   ....[147]....
        /*10a8*/ 	.word	0x0001ae10


	//   ....[148]....
        /*10ac*/ 	.word	0x0001ae70


	//   ....[149]....
        /*10b0*/ 	.word	0x0001aee0


	//   ....[150]....
        /*10b4*/ 	.word	0x0001af50


	//   ....[151]....
        /*10b8*/ 	.word	0x0001afb0


	//   ....[152]....
        /*10bc*/ 	.word	0x0001b020


	//   ....[153]....
        /*10c0*/ 	.word	0x0001b090


	//   ....[154]....
        /*10c4*/ 	.word	0x0001b100


	//   ....[155]....
        /*10c8*/ 	.word	0x0001b160


	//   ....[156]....
        /*10cc*/ 	.word	0x0001b1d0


	//   ....[157]....
        /*10d0*/ 	.word	0x0001b240


	//   ....[158]....
        /*10d4*/ 	.word	0x0001b580


	//   ....[159]....
        /*10d8*/ 	.word	0x0001b5d0


	//   ....[160]....
        /*10dc*/ 	.word	0x0001b620


	//   ....[161]....
        /*10e0*/ 	.word	0x0001b670


	//   ....[162]....
        /*10e4*/ 	.word	0x0001b6d0


	//   ....[163]....
        /*10e8*/ 	.word	0x0001b740


	//   ....[164]....
        /*10ec*/ 	.word	0x0001b7b0


	//   ....[165]....
        /*10f0*/ 	.word	0x0001b810


	//   ....[166]....
        /*10f4*/ 	.word	0x0001b880


	//   ....[167]....
        /*10f8*/ 	.word	0x0001b8f0


	//   ....[168]....
        /*10fc*/ 	.word	0x0001b960


	//   ....[169]....
        /*1100*/ 	.word	0x0001b9c0


	//   ....[170]....
        /*1104*/ 	.word	0x0001ba30


	//   ....[171]....
        /*1108*/ 	.word	0x0001baa0


	//   ....[172]....
        /*110c*/ 	.word	0x0001bde0


	//   ....[173]....
        /*1110*/ 	.word	0x0001be20


	//   ....[174]....
        /*1114*/ 	.word	0x0001be70


	//   ....[175]....
        /*1118*/ 	.word	0x0001beb0


	//   ....[176]....
        /*111c*/ 	.word	0x0001bf20


	//   ....[177]....
        /*1120*/ 	.word	0x0001bf90


	//   ....[178]....
        /*1124*/ 	.word	0x0001bff0


	//   ....[179]....
        /*1128*/ 	.word	0x0001c060


	//   ....[180]....
        /*112c*/ 	.word	0x0001c0d0


	//   ....[181]....
        /*1130*/ 	.word	0x0001c140


	//   ....[182]....
        /*1134*/ 	.word	0x0001c1a0


	//   ....[183]....
        /*1138*/ 	.word	0x0001c1f0


	//   ....[184]....
        /*113c*/ 	.word	0x0001c240


	//   ....[185]....
        /*1140*/ 	.word	0x0001c290


	//   ....[186]....
        /*1144*/ 	.word	0x0001c2d0


	//   ....[187]....
        /*1148*/ 	.word	0x0001c330


	//   ....[188]....
        /*114c*/ 	.word	0x0001c390


	//   ....[189]....
        /*1150*/ 	.word	0x0001c3e0


	//   ....[190]....
        /*1154*/ 	.word	0x0001c430


	//   ....[191]....
        /*1158*/ 	.word	0x0001c4a0


	//   ....[192]....
        /*115c*/ 	.word	0x0001c510


	//   ....[193]....
        /*1160*/ 	.word	0x0001c580


	//   ....[194]....
        /*1164*/ 	.word	0x0001c5e0


	//   ....[195]....
        /*1168*/ 	.word	0x0001c650


	//   ....[196]....
        /*116c*/ 	.word	0x0001c6c0


	//   ....[197]....
        /*1170*/ 	.word	0x0001c730


	//   ....[198]....
        /*1174*/ 	.word	0x0001c790


	//   ....[199]....
        /*1178*/ 	.word	0x0001c800


	//   ....[200]....
        /*117c*/ 	.word	0x0001c870


	//   ....[201]....
        /*1180*/ 	.word	0x0001c8e0


	//   ....[202]....
        /*1184*/ 	.word	0x0001c940


	//   ....[203]....
        /*1188*/ 	.word	0x0001c9b0


	//   ....[204]....
        /*118c*/ 	.word	0x0001ca20


	//   ....[205]....
        /*1190*/ 	.word	0x0001ca90


	//   ....[206]....
        /*1194*/ 	.word	0x0001caf0


	//   ....[207]....
        /*1198*/ 	.word	0x0001cb60


	//   ....[208]....
        /*119c*/ 	.word	0x0001cbd0


	//   ....[209]....
        /*11a0*/ 	.word	0x0001cc40


	//   ....[210]....
        /*11a4*/ 	.word	0x0001cca0


	//   ....[211]....
        /*11a8*/ 	.word	0x0001cd10


	//   ....[212]....
        /*11ac*/ 	.word	0x0001cd80


	//   ....[213]....
        /*11b0*/ 	.word	0x0001cdd0


	//   ....[214]....
        /*11b4*/ 	.word	0x0001ce10


	//   ....[215]....
        /*11b8*/ 	.word	0x0001ce60


	//   ....[216]....
        /*11bc*/ 	.word	0x0001ceb0


	//   ....[217]....
        /*11c0*/ 	.word	0x0001cf00


	//   ....[218]....
        /*11c4*/ 	.word	0x0001cf70


	//   ....[219]....
        /*11c8*/ 	.word	0x0001cfc0


	//   ....[220]....
        /*11cc*/ 	.word	0x0001d010


	//   ....[221]....
        /*11d0*/ 	.word	0x0001d060


	//   ....[222]....
        /*11d4*/ 	.word	0x0001d0b0


	//   ....[223]....
        /*11d8*/ 	.word	0x0001d100


	//   ....[224]....
        /*11dc*/ 	.word	0x0001d170


	//   ....[225]....
        /*11e0*/ 	.word	0x0001d1c0


	//   ....[226]....
        /*11e4*/ 	.word	0x0001d230


	//   ....[227]....
        /*11e8*/ 	.word	0x0001d290


	//   ....[228]....
        /*11ec*/ 	.word	0x0001d300


	//   ....[229]....
        /*11f0*/ 	.word	0x0001d730


	//   ....[230]....
        /*11f4*/ 	.word	0x0001d750


	//   ....[231]....
        /*11f8*/ 	.word	0x0001d770


	//   ....[232]....
        /*11fc*/ 	.word	0x0001d780


	//   ....[233]....
        /*1200*/ 	.word	0x0001dcb0


	//   ....[234]....
        /*1204*/ 	.word	0x0001dcc0


	//   ....[235]....
        /*1208*/ 	.word	0x0001dcd0


	//   ....[236]....
        /*120c*/ 	.word	0x0001dce0


	//   ....[237]....
        /*1210*/ 	.word	0x0001e1f0


	//   ....[238]....
        /*1214*/ 	.word	0x0001e210


	//   ....[239]....
        /*1218*/ 	.word	0x0001e230


	//   ....[240]....
        /*121c*/ 	.word	0x0001e240


	//   ....[241]....
        /*1220*/ 	.word	0x0001e790


	//   ....[242]....
        /*1224*/ 	.word	0x0001e7b0


	//   ....[243]....
        /*1228*/ 	.word	0x0001e7d0


	//   ....[244]....
        /*122c*/ 	.word	0x0001e7e0


	//   ....[245]....
        /*1230*/ 	.word	0x000223e0


	//   ....[246]....
        /*1234*/ 	.word	0x00022400


	//   ....[247]....
        /*1238*/ 	.word	0x00022420


	//   ....[248]....
        /*123c*/ 	.word	0x00022430


	//   ....[249]....
        /*1240*/ 	.word	0x00022820


	//   ....[250]....
        /*1244*/ 	.word	0x00022830


	//   ....[251]....
        /*1248*/ 	.word	0x00022840


	//   ....[252]....
        /*124c*/ 	.word	0x00022850


	//   ....[253]....
        /*1250*/ 	.word	0x00022c60


	//   ....[254]....
        /*1254*/ 	.word	0x00022c80


	//   ....[255]....
        /*1258*/ 	.word	0x00022ca0


	//   ....[0]....
        /*125c*/ 	.word	0x00022cb0


	//   ....[1]....
        /*1260*/ 	.word	0x000230e0


	//   ....[2]....
        /*1264*/ 	.word	0x00023100


	//   ....[3]....
        /*1268*/ 	.word	0x00023120


	//   ....[4]....
        /*126c*/ 	.word	0x00023130


	//   ....[5]....
        /*1270*/ 	.word	0x00027300


	//   ....[6]....
        /*1274*/ 	.word	0x00027370


	//   ....[7]....
        /*1278*/ 	.word	0x000273e0


	//   ....[8]....
        /*127c*/ 	.word	0x00027440


	//   ....[9]....
        /*1280*/ 	.word	0x000274b0


	//   ....[10]....
        /*1284*/ 	.word	0x00027510


	//   ....[11]....
        /*1288*/ 	.word	0x00027580


	//   ....[12]....
        /*128c*/ 	.word	0x000275e0


	//   ....[13]....
        /*1290*/ 	.word	0x00027650


	//   ....[14]....
        /*1294*/ 	.word	0x000276c0


	//   ....[15]....
        /*1298*/ 	.word	0x00027730


	//   ....[16]....
        /*129c*/ 	.word	0x00027790


	//   ....[17]....
        /*12a0*/ 	.word	0x00027800


	//   ....[18]....
        /*12a4*/ 	.word	0x00027870


	//   ....[19]....
        /*12a8*/ 	.word	0x000278e0


	//   ....[20]....
        /*12ac*/ 	.word	0x00027940


	//   ....[21]....
        /*12b0*/ 	.word	0x000279b0


	//   ....[22]....
        /*12b4*/ 	.word	0x00027a20


	//   ....[23]....
        /*12b8*/ 	.word	0x00027a90


	//   ....[24]....
        /*12bc*/ 	.word	0x00027af0


	//   ....[25]....
        /*12c0*/ 	.word	0x00027b60


	//   ....[26]....
        /*12c4*/ 	.word	0x00027bc0


	//   ....[27]....
        /*12c8*/ 	.word	0x00027c20


	//   ....[28]....
        /*12cc*/ 	.word	0x00027c80


	//   ....[29]....
        /*12d0*/ 	.word	0x00027cf0


	//   ....[30]....
        /*12d4*/ 	.word	0x00027d60


	//   ....[31]....
        /*12d8*/ 	.word	0x00027dd0


	//   ....[32]....
        /*12dc*/ 	.word	0x00027e30


	//   ....[33]....
        /*12e0*/ 	.word	0x00027ea0


	//   ....[34]....
        /*12e4*/ 	.word	0x00027f10


	//   ....[35]....
        /*12e8*/ 	.word	0x00027f80


	//   ....[36]....
        /*12ec*/ 	.word	0x00027fe0


	//----- nvinfo : EIATTR_EXIT_INSTR_OFFSETS
	.align		4
.L_790:
        /*12f0*/ 	.byte	0x04, 0x1c
        /*12f2*/ 	.short	(.L_792 - .L_791)


	//   ....[0]....
.L_791:
        /*12f4*/ 	.word	0x00001170


	//   ....[1]....
        /*12f8*/ 	.word	0x0001a770


	//----- nvinfo : EIATTR_MAX_THREADS
	.align		4
.L_792:
        /*12fc*/ 	.byte	0x04, 0x05
        /*12fe*/ 	.short	(.L_794 - .L_793)
.L_793:
        /*1300*/ 	.word	0x00000100
        /*1304*/ 	.word	0x00000001
        /*1308*/ 	.word	0x00000001


	//----- nvinfo : EIATTR_CRS_STACK_SIZE
	.align		4
.L_794:
        /*130c*/ 	.byte	0x04, 0x1e
        /*130e*/ 	.short	(.L_796 - .L_795)
.L_795:
        /*1310*/ 	.word	0x00000000
.L_796:


//--------------------- .nv.info._ZN7cutlass13device_kernelIN5flash19enable_sm80_to_sm89INS1_16FlashAttnFwdSm80INS1_25CollectiveMainloopFwdSm80ILi8ELi1ELb1EN4cute5tupleIJNS5_1CILi128EEENS7_ILi64EEENS7_ILi256EEEEEELi256ENS_10bfloat16_tEfNS_4arch4Sm80ELb0ELb0ELb0ELb0ELb1ELb0ELb1ELb1EEENS1_21CollectiveEpilogueFwdINS6_IJS8_SA_S9_EEENS6_IJNS7_ILi1EEESI_SI_EEESC_SE_Li256ELb0ELb1ELb1ELb0EEENS1_19SingleTileSchedulerILb0ELb1ELb1ELi128EEEEEEEEEvNT_6ParamsE --------------------------
	.section	.nv.info._ZN7cutlass13device_kernelIN5flash19enable_sm80_to_sm89INS1_16FlashAttnFwdSm80INS1_25CollectiveMainloopFwdSm80ILi8ELi1ELb1EN4cute5tupleIJNS5_1CILi128EEENS7_ILi64EEENS7_ILi256EEEEEELi256ENS_10bfloat16_tEfNS_4arch4Sm80ELb0ELb0ELb0ELb0ELb1ELb0ELb1ELb1EEENS1_21CollectiveEpilogueFwdINS6_IJS8_SA_S9_EEENS6_IJNS7_ILi1EEESI_SI_EEESC_SE_Li256ELb0ELb1ELb1ELb0EEENS1_19SingleTileSchedulerILb0ELb1ELb1ELi128EEEEEEEEEvNT_6ParamsE,"",@"SHT_CUDA_INFO"
	.sectionflags	@""
	.align	4


	//----- nvinfo : EIATTR_CUDA_API_VERSION
	.align		4
        /*0000*/ 	.byte	0x04, 0x37
        /*0002*/ 	.short	(.L_798 - .L_797)
.L_797:
        /*0004*/ 	.word	0x00000082


	//----- nvinfo : EIATTR_SW2861232_WAR
	.align		4
.L_798:
        /*0008*/ 	.byte	0x01, 0x35
	.zero		2


	//----- nvinfo : EIATTR_PARAM_CBANK
	.align		4
        /*000c*/ 	.byte	0x04, 0x0a
        /*000e*/ 	.short	(.L_800 - .L_799)
	.align		4
.L_799:
        /*0010*/ 	.word	index@(.nv.constant0._ZN7cutlass13device_kernelIN5flash19enable_sm80_to_sm89INS1_16FlashAttnFwdSm80INS1_25CollectiveMainloopFwdSm80ILi8ELi1ELb1EN4cute5tupleIJNS5_1CILi128EEENS7_ILi64EEENS7_ILi256EEEEEELi256ENS_10bfloat16_tEfNS_4arch4Sm80ELb0ELb0ELb0ELb0ELb1ELb0ELb1ELb1EEENS1_21CollectiveEpilogueFwdINS6_IJS8_SA_S9_EEENS6_IJNS7_ILi1EEESI_SI_EEESC_SE_Li256ELb0ELb1ELb1ELb0EEENS1_19SingleTileSchedulerILb0ELb1ELb1ELi128EEEEEEEEEvNT_6ParamsE)
        /*0014*/ 	.short	0x0160
        /*0016*/ 	.short	0x0418


	//----- nvinfo : EIATTR_CBANK_PARAM_SIZE
	.align		4
.L_800:
        /*0018*/ 	.byte	0x03, 0x19
        /*001a*/ 	.short	0x0418


	//----- nvinfo : EIATTR_KPARAM_INFO
	.align		4
        /*001c*/ 	.byte	0x04, 0x17
        /*001e*/ 	.short	(.L_802 - .L_801)
.L_801:
        /*0020*/ 	.word	0x00000000
        /*0024*/ 	.short	0x0000
        /*0026*/ 	.short	0x0000
        /*0028*/ 	.byte	0x00, 0xf0, 0x61, 0x10


	//----- nvinfo : EIATTR_MAXREG_COUNT
	.align		4
.L_802:
        /*002c*/ 	.byte	0x03, 0x1b
        /*002e*/ 	.short	0x00ff


	//----- nvinfo : EIATTR_NUM_BARRIERS
	.align		4
        /*0030*/ 	.byte	0x02, 0x4c
        /*0032*/ 	.byte	0x02
	.zero		1


	//----- nvinfo : EIATTR_ANNOTATIONS
	.align		4
        /*0034*/ 	.byte	0x04, 0x55
        /*0036*/ 	.short	(.L_804 - .L_803)


	//   ....[0]....
.L_803:
        /* <DEDUP_REMOVED lines=36> */


	//----- nvinfo : EIATTR_MERCURY_ISA_VERSION
	.align		4
.L_804:
        /*0260*/ 	.byte	0x03, 0x5f
        /*0262*/ 	.short	0x0000


	//----- nvinfo : EIATTR_COOP_GROUP_MASK_REGIDS
	.align		4
        /*0264*/ 	.byte	0x04, 0x29
        /*0266*/ 	.short	(.L_806 - .L_805)


	//   ....[0]....
.L_805:
        /*0268*/ 	.word	0xffffffff


	//   ....[1]....
        /*026c*/ 	.word	0xffffffff


	//   ....[2]....
        /*0270*/ 	.word	0xffffffff


	//   ....[3]....
        /*0274*/ 	.word	0xffffffff


	//   ....[4]....
        /*0278*/ 	.word	0xffffffff


	//   ....[5]....
        /*027c*/ 	.word	0xffffffff


	//   ....[6]....
        /*0280*/ 	.word	0xffffffff


	//   ....[7]....
        /*0284*/ 	.word	0xffffffff


	//   ....[8]....
        /*0288*/ 	.word	0xffffffff


	//   ....[9]....
        /*028c*/ 	.word	0xffffffff


	//   ....[10]....
        /*0290*/ 	.word	0xffffffff


	//   ....[11]....
        /*0294*/ 	.word	0xffffffff


	//   ....[12]....
        /*0298*/ 	.word	0xffffffff


	//   ....[13]....
        /*029c*/ 	.word	0xffffffff


	//   ....[14]....
        /*02a0*/ 	.word	0xffffffff


	//   ....[15]....
        /*02a4*/ 	.word	0xffffffff


	//   ....[16]....
        /*02a8*/ 	.word	0xffffffff


	//   ....[17]....
        /*02ac*/ 	.word	0xffffffff


	//   ....[18]....
        /*02b0*/ 	.word	0xffffffff


	//   ....[19]....
        /*02b4*/ 	.word	0xffffffff


	//   ....[20]....
        /*02b8*/ 	.word	0xffffffff


	//   ....[21]....
        /*02bc*/ 	.word	0xffffffff


	//   ....[22]....
        /*02c0*/ 	.word	0xffffffff


	//   ....[23]....
        /*02c4*/ 	.word	0xffffffff


	//   ....[24]....
        /*02c8*/ 	.word	0xffffffff


	//   ....[25]....
        /*02cc*/ 	.word	0xffffffff


	//   ....[26]....
        /*02d0*/ 	.word	0xffffffff


	//   ....[27]....
        /*02d4*/ 	.word	0xffffffff


	//   ....[28]....
        /*02d8*/ 	.word	0xffffffff


	//   ....[29]....
        /*02dc*/ 	.word	0xffffffff


	//   ....[30]....
        /*02e0*/ 	.word	0xffffffff


	//   ....[31]....
        /*02e4*/ 	.word	0xffffffff


	//   ....[32]....
        /*02e8*/ 	.word	0xffffffff


	//   ....[33]....
        /*02ec*/ 	.word	0xffffffff


	//   ....[34]....
        /*02f0*/ 	.word	0xffffffff


	//   ....[35]....
        /*02f4*/ 	.word	0xffffffff


	//   ....[36]....
        /*02f8*/ 	.word	0xffffffff


	//   ....[37]....
        /*02fc*/ 	.word	0xffffffff


	//   ....[38]....
        /*0300*/ 	.word	0xffffffff


	//   ....[39]....
        /*0304*/ 	.word	0xffffffff


	//   ....[40]....
        /*0308*/ 	.word	0xffffffff


	//   ....[41]....
        /*030c*/ 	.word	0xffffffff


	//   ....[42]....
        /*0310*/ 	.word	0xffffffff


	//   ....[43]....
        /*0314*/ 	.word	0xffffffff


	//   ....[44]....
        /*0318*/ 	.word	0xffffffff


	//   ....[45]....
        /*031c*/ 	.word	0xffffffff


	//   ....[46]....
        /*0320*/ 	.word	0xffffffff


	//   ....[47]....
        /*0324*/ 	.word	0xffffffff


	//   ....[48]....
        /*0328*/ 	.word	0xffffffff


	//----- nvinfo : EIATTR_COOP_GROUP_INSTR_OFFSETS
	.align		4
.L_806:
        /*032c*/ 	.byte	0x04, 0x28
        /*032e*/ 	.short	(.L_808 - .L_807)


	//   ....[0]....
.L_807:
        /*0330*/ 	.word	0x00000060


	//   ....[1]....
        /*0334*/ 	.word	0x00001130


	//   ....[2]....
        /*0338*/ 	.word	0x00001160


	//   ....[3]....
        /*033c*/ 	.word	0x000011f0


	//   ....[4]....
        /*0340*/ 	.word	0x00001250


	//   ....[5]....
        /*0344*/ 	.word	0x00001490


	//   ....[6]....
        /*0348*/ 	.word	0x000014b0


	//   ....[7]....
        /*034c*/ 	.word	0x00001530


	//   ....[8]....
        /*0350*/ 	.word	0x00001540


	//   ....[9]....
        /*0354*/ 	.word	0x000015e0


	//   ....[10]....
        /*0358*/ 	.word	0x00001620


	//   ....[11]....
        /*035c*/ 	.word	0x00001650


	//   ....[12]....
        /*0360*/ 	.word	0x00001660


	//   ....[13]....
        /*0364*/ 	.word	0x000016a0


	//   ....[14]....
        /*0368*/ 	.word	0x000016c0


	//   ....[15]....
        /*036c*/ 	.word	0x000018a0


	//   ....[16]....
        /*0370*/ 	.word	0x000018c0


	//   ....[17]....
        /*0374*/ 	.word	0x00002f60


	//   ....[18]....
        /*0378*/ 	.word	0x00002f70


	//   ....[19]....
        /*037c*/ 	.word	0x00003050


	//   ....[20]....
        /*0380*/ 	.word	0x00003070


	//   ....[21]....
        /*0384*/ 	.word	0x000037e0


	//   ....[22]....
        /*0388*/ 	.word	0x00003880


	//   ....[23]....
        /*038c*/ 	.word	0x000038a0


	//   ....[24]....
        /*0390*/ 	.word	0x00003900


	//   ....[25]....
        /*0394*/ 	.word	0x00005cf0


	//   ....[26]....
        /*0398*/ 	.word	0x00005d00


	//   ....[27]....
        /*039c*/ 	.word	0x00005d80


	//   ....[28]....
        /*03a0*/ 	.word	0x00005d90


	//   ....[29]....
        /*03a4*/ 	.word	0x00006160


	//   ....[30]....
        /*03a8*/ 	.word	0x00006170


	//   ....[31]....
        /*03ac*/ 	.word	0x00006180


	//   ....[32]....
        /*03b0*/ 	.word	0x000061f0


	//   ....[33]....
        /*03b4*/ 	.word	0x00007120


	//   ....[34]....
        /*03b8*/ 	.word	0x00007140


	//   ....[35]....
        /*03bc*/ 	.word	0x00007810


	//   ....[36]....
        /*03c0*/ 	.word	0x00007830


	//   ....[37]....
        /*03c4*/ 	.word	0x000090a0


	//   ....[38]....
        /*03c8*/ 	.word	0x000090b0


	//   ....[39]....
        /*03cc*/ 	.word	0x000090e0


	//   ....[40]....
        /*03d0*/ 	.word	0x000090f0


	//   ....[41]....
        /*03d4*/ 	.word	0x00009fd0


	//   ....[42]....
        /*03d8*/ 	.word	0x0000a010


	//   ....[43]....
        /*03dc*/ 	.word	0x0000a050


	//   ....[44]....
        /*03e0*/ 	.word	0x0000a080


	//   ....[45]....
        /*03e4*/ 	.word	0x0000a170


	//   ....[46]....
        /*03e8*/ 	.word	0x0000a190


	//   ....[47]....
        /*03ec*/ 	.word	0x0000adb0


	//   ....[48]....
        /*03f0*/ 	.word	0x0000adc0


	//----- nvinfo : EIATTR_EXIT_INSTR_OFFSETS
	.align		4
.L_808:
        /*03f4*/ 	.byte	0x04, 0x1c
        /*03f6*/ 	.short	(.L_810 - .L_809)


	//   ....[0]....
.L_809:
        /*03f8*/ 	.word	0x000001c0


	//   ....[1]....
        /*03fc*/ 	.word	0x0000add0


	//   ....[2]....
        /*0400*/ 	.word	0x0000b970


	//   ....[3]....
        /*0404*/ 	.word	0x0000b9c0


	//   ....[4]....
        /*0408*/ 	.word	0x0000b9f0


	//   ....[5]....
        /*040c*/ 	.word	0x0000ba50


	//   ....[6]....
        /*0410*/ 	.word	0x0000bce0


	//----- nvinfo : EIATTR_CTAIDZ_USED
	.align		4
.L_810:
        /*0414*/ 	.byte	0x01, 0x04
	.zero		2


	//----- nvinfo : EIATTR_MAX_THREADS
	.align		4
        /*0418*/ 	.byte	0x04, 0x05
        /*041a*/ 	.short	(.L_812 - .L_811)
.L_811:
        /*041c*/ 	.word	0x00000100
        /*0420*/ 	.word	0x00000001
        /*0424*/ 	.word	0x00000001


	//----- nvinfo : EIATTR_CRS_STACK_SIZE
	.align		4
.L_812:
        /*0428*/ 	.byte	0x04, 0x1e
        /*042a*/ 	.short	(.L_814 - .L_813)
.L_813:
        /*042c*/ 	.word	0x00000000
.L_814:


//--------------------- .nv.info._ZN7cutlass13device_kernelIN5flash19enable_sm80_to_sm89INS1_16FlashAttnFwdSm80INS1_25CollectiveMainloopFwdSm80ILi8ELi1ELb1EN4cute5tupleIJNS5_1CILi128EEENS7_ILi48EEENS7_ILi256EEEEEELi256ENS_10bfloat16_tEfNS_4arch4Sm80ELb0ELb0ELb0ELb1ELb1ELb0ELb1ELb1EEENS1_21CollectiveEpilogueFwdINS6_IJS8_SA_S9_EEENS6_IJNS7_ILi1EEESI_SI_EEESC_SE_Li256ELb1ELb1ELb1ELb0EEENS1_36VarlenDynamicPersistentTileSchedulerILi128ELi48ELi256ELi256ELb1ELb1ELb0ELb0ELb1ELb1EEEEEEEEEvNT_6ParamsE --------------------------
	.section	.nv.info._ZN7cutlass13device_kernelIN5flash19enable_sm80_to_sm89INS1_16FlashAttnFwdSm80INS1_25CollectiveMainloopFwdSm80ILi8ELi1ELb1EN4cute5tupleIJNS5_1CILi128EEENS7_ILi48EEENS7_ILi256EEEEEELi256ENS_10bfloat16_tEfNS_4arch4Sm80ELb0ELb0ELb0ELb1ELb1ELb0ELb1ELb1EEENS1_21CollectiveEpilogueFwdINS6_IJS8_SA_S9_EEENS6_IJNS7_ILi1EEESI_SI_EEESC_SE_Li256ELb1ELb1ELb1ELb0EEENS1_36VarlenDynamicPersistentTileSchedulerILi128ELi48ELi256ELi256ELb1ELb1ELb0ELb0ELb1ELb1EEEEEEEEEvNT_6ParamsE,"",@"SHT_CUDA_INFO"
	.sectionflags	@""
	.align	4


	//----- nvinfo : EIATTR_CUDA_API_VERSION
	.align		4
        /*0000*/ 	.byte	0x04, 0x37
        /*0002*/ 	.short	(.L_816 - .L_815)
.L_815:
        /*0004*/ 	.word	0x00000082


	//----- nvinfo : EIATTR_SW2861232_WAR
	.align		4
.L_816:
        /*0008*/ 	.byte	0x01, 0x35
	.zero		2


	//----- nvinfo : EIATTR_PARAM_CBANK
	.align		4
        /*000c*/ 	.byte	0x04, 0x0a
        /*000e*/ 	.short	(.L_818 - .L_817)
	.align		4
.L_817:
        /*0010*/ 	.word	index@(.nv.constant0._ZN7cutlass13device_kernelIN5flash19enable_sm80_to_sm89INS1_16FlashAttnFwdSm80INS1_25CollectiveMainloopFwdSm80ILi8ELi1ELb1EN4cute5tupleIJNS5_1CILi128EEENS7_ILi48EEENS7_ILi256EEEEEELi256ENS_10bfloat16_tEfNS_4arch4Sm80ELb0ELb0ELb0ELb1ELb1ELb0ELb1ELb1EEENS1_21CollectiveEpilogueFwdINS6_IJS8_SA_S9_EEENS6_IJNS7_ILi1EEESI_SI_EEESC_SE_Li256ELb1ELb1ELb1ELb0EEENS1_36VarlenDynamicPersistentTileSchedulerILi128ELi48ELi256ELi256ELb1ELb1ELb0ELb0ELb1ELb1EEEEEEEEEvNT_6ParamsE)
        /*0014*/ 	.short	0x0160
        /*0016*/ 	.short	0x0438


	//----- nvinfo : EIATTR_CBANK_PARAM_SIZE
	.align		4
.L_818:
        /*0018*/ 	.byte	0x03, 0x19
        /*001a*/ 	.short	0x0438


	//----- nvinfo : EIATTR_KPARAM_INFO
	.align		4
        /*001c*/ 	.byte	0x04, 0x17
        /*001e*/ 	.short	(.L_820 - .L_819)
.L_819:
        /*0020*/ 	.word	0x00000000
        /*0024*/ 	.short	0x0000
        /*0026*/ 	.short	0x0000
        /*0028*/ 	.byte	0x00, 0xf0, 0xe1, 0x10


	//----- nvinfo : EIATTR_MAXREG_COUNT
	.align		4
.L_820:
        /*002c*/ 	.byte	0x03, 0x1b
        /*002e*/ 	.short	0x00ff


	//----- nvinfo : EIATTR_NUM_BARRIERS
	.align		4
        /*0030*/ 	.byte	0x02, 0x4c
        /*0032*/ 	.byte	0x06
	.zero		1


	//----- nvinfo : EIATTR_ANNOTATIONS
	.align		4
        /*0034*/ 	.byte	0x04, 0x55
        /*0036*/ 	.short	(.L_822 - .L_821)


	//   ....[0]....
.L_821:
        /* <DEDUP_REMOVED lines=182> */


	//----- nvinfo : EIATTR_MERCURY_ISA_VERSION
	.align		4
.L_822:
        /*0b88*/ 	.byte	0x03, 0x5f
        /*0b8a*/ 	.short	0x0000


	//----- nvinfo : EIATTR_INT_WARP_WIDE_INSTR_OFFSETS
	.align		4
        /*0b8c*/ 	.byte	0x04, 0x31
        /*0b8e*/ 	.short	(.L_824 - .L_823)


	//   ....[0]....
.L_823:
        /*0b90*/ 	.word	0x00009e50


	//   ....[1]....
        /*0b94*/ 	.word	0x00009ed0


	//----- nvinfo : EIATTR_COOP_GROUP_MASK_REGIDS
	.align		4
.L_824:
        /*0b98*/ 	.byte	0x04, 0x29
        /*0b9a*/ 	.short	(.L_826 - .L_825)


	//   ....[0]....
.L_825:
        /*0b9c*/ 	.word	0xffffffff


	//   ....[1]....
        /*0ba0*/ 	.word	0xffffffff


	//   ....[2]....
        /*0ba4*/ 	.word	0xffffffff


	//   ....[3]....
        /*0ba8*/ 	.word	0xffffffff


	//   ....[4]....
        /*0bac*/ 	.word	0xffffffff


	//   ....[5]....
        /*0bb0*/ 	.word	0xffffffff


	//   ....[6]....
        /*0bb4*/ 	.word	0xffffffff


	//   ....[7]....
        /*0bb8*/ 	.word	0xffffffff


	//   ....[8]....
        /*0bbc*/ 	.word	0xffffffff


	//   ....[9]....
        /*0bc0*/ 	.word	0xffffffff


	//   ....[10]....
        /*0bc4*/ 	.word	0xffffffff


	//   ....[11]....
        /*0bc8*/ 	.word	0xffffffff


	//   ....[12]....
        /*0bcc*/ 	.word	0xffffffff


	//   ....[13]....
        /*0bd0*/ 	.word	0xffffffff


	//   ....[14]....
        /*0bd4*/ 	.word	0xffffffff


	//   ....[15]....
        /*0bd8*/ 	.word	0xffffffff


	//   ....[16]....
        /*0bdc*/ 	.word	0xffffffff


	//   ....[17]....
        /*0be0*/ 	.word	0xffffffff


	//   ....[18]....
        /*0be4*/ 	.word	0xffffffff


	//   ....[19]....
        /*0be8*/ 	.word	0xffffffff


	//   ....[20]....
        /*0bec*/ 	.word	0xffffffff


	//   ....[21]....
        /*0bf0*/ 	.word	0xffffffff


	//   ....[22]....
        /*0bf4*/ 	.word	0xffffffff


	//   ....[23]....
        /*0bf8*/ 	.word	0xffffffff


	//   ....[24]....
        /*0bfc*/ 	.word	0xffffffff


	//   ....[25]....
        /*0c00*/ 	.word	0xffffffff


	//   ....[26]....
        /*0c04*/ 	.word	0xffffffff


	//   ....[27]....
        /*0c08*/ 	.word	0xffffffff


	//   ....[28]....
        /*0c0c*/ 	.word	0xffffffff


	//   ....[29]....
        /*0c10*/ 	.word	0xffffffff


	//   ....[30]....
        /*0c14*/ 	.word	0xffffffff


	//   ....[31]....
        /*0c18*/ 	.word	0xffffffff


	//   ....[32]....
        /*0c1c*/ 	.word	0xffffffff


	//   ....[33]....
        /*0c20*/ 	.word	0xffffffff


	//   ....[34]....
        /*0c24*/ 	.word	0xffffffff


	//   ....[35]....
        /*0c28*/ 	.word	0xffffffff


	//   ....[36]....
        /*0c2c*/ 	.word	0xffffffff


	//   ....[37]....
        /*0c30*/ 	.word	0xffffffff


	//   ....[38]....
        /*0c34*/ 	.word	0xffffffff


	//   ....[39]....
        /*0c38*/ 	.word	0xffffffff


	//   ....[40]....
        /*0c3c*/ 	.word	0xffffffff


	//   ....[41]....
        /*0c40*/ 	.word	0xffffffff


	//   ....[42]....
        /*0c44*/ 	.word	0xffffffff


	//   ....[43]....
        /*0c48*/ 	.word	0xffffffff


	//   ....[44]....
        /*0c4c*/ 	.word	0xffffffff


	//   ....[45]....
        /*0c50*/ 	.word	0xffffffff


	//   ....[46]....
        /*0c54*/ 	.word	0xffffffff


	//   ....[47]....
        /*0c58*/ 	.word	0xffffffff


	//   ....[48]....
        /*0c5c*/ 	.word	0xffffffff


	//   ....[49]....
        /*0c60*/ 	.word	0xffffffff


	//   ....[50]....
        /*0c64*/ 	.word	0xffffffff


	//   ....[51]....
        /*0c68*/ 	.word	0xffffffff


	//   ....[52]....
        /*0c6c*/ 	.word	0xffffffff


	//   ....[53]....
        /*0c70*/ 	.word	0xffffffff


	//   ....[54]....
        /*0c74*/ 	.word	0xffffffff


	//   ....[55]....
        /*0c78*/ 	.word	0xffffffff


	//   ....[56]....
        /*0c7c*/ 	.word	0xffffffff


	//   ....[57]....
        /*0c80*/ 	.word	0xffffffff


	//   ....[58]....
        /*0c84*/ 	.word	0xffffffff


	//   ....[59]....
        /*0c88*/ 	.word	0xffffffff


	//   ....[60]....
        /*0c8c*/ 	.word	0xffffffff


	//   ....[61]....
        /*0c90*/ 	.word	0xffffffff


	//   ....[62]....
        /*0c94*/ 	.word	0xffffffff


	//   ....[63]....
        /*0c98*/ 	.word	0xffffffff


	//   ....[64]....
        /*0c9c*/ 	.word	0xffffffff


	//   ....[65]....
        /*0ca0*/ 	.word	0xffffffff


	//   ....[66]....
        /*0ca4*/ 	.word	0xffffffff


	//   ....[67]....
        /*0ca8*/ 	.word	0xffffffff


	//   ....[68]....
        /*0cac*/ 	.word	0xffffffff


	//   ....[69]....
        /*0cb0*/ 	.word	0xffffffff


	//   ....[70]....
        /*0cb4*/ 	.word	0xffffffff


	//   ....[71]....
        /*0cb8*/ 	.word	0xffffffff


	//   ....[72]....
        /*0cbc*/ 	.word	0xffffffff


	//   ....[73]....
        /*0cc0*/ 	.word	0xffffffff


	//   ....[74]....
        /*0cc4*/ 	.word	0xffffffff


	//   ....[75]....
        /*0cc8*/ 	.word	0xffffffff


	//   ....[76]....
        /*0ccc*/ 	.word	0xffffffff


	//   ....[77]....
        /*0cd0*/ 	.word	0xffffffff


	//   ....[78]....
        /*0cd4*/ 	.word	0xffffffff


	//   ....[79]....
        /*0cd8*/ 	.word	0xffffffff


	//   ....[80]....
        /*0cdc*/ 	.word	0xffffffff


	//   ....[81]....
        /*0ce0*/ 	.word	0xffffffff


	//   ....[82]....
        /*0ce4*/ 	.word	0xffffffff


	//   ....[83]....
        /*0ce8*/ 	.word	0xffffffff


	//   ....[84]....
        /*0cec*/ 	.word	0xffffffff


	//   ....[85]....
        /*0cf0*/ 	.word	0xffffffff


	//   ....[86]....
        /*0cf4*/ 	.word	0xffffffff


	//   ....[87]....
        /*0cf8*/ 	.word	0xffffffff


	//   ....[88]....
        /*0cfc*/ 	.word	0xffffffff


	//   ....[89]....
        /*0d00*/ 	.word	0xffffffff


	//   ....[90]....
        /*0d04*/ 	.word	0xffffffff


	//   ....[91]....
        /*0d08*/ 	.word	0xffffffff


	//   ....[92]....
        /*0d0c*/ 	.word	0xffffffff


	//   ....[93]....
        /*0d10*/ 	.word	0xffffffff


	//   ....[94]....
        /*0d14*/ 	.word	0xffffffff


	//   ....[95]....
        /*0d18*/ 	.word	0xffffffff


	//   ....[96]....
        /*0d1c*/ 	.word	0xffffffff


	//   ....[97]....
        /*0d20*/ 	.word	0xffffffff


	//   ....[98]....
        /*0d24*/ 	.word	0xffffffff


	//   ....[99]....
        /*0d28*/ 	.word	0xffffffff


	//   ....[100]....
        /*0d2c*/ 	.word	0xffffffff


	//   ....[101]....
        /*0d30*/ 	.word	0xffffffff


	//   ....[102]....
        /*0d34*/ 	.word	0xffffffff


	//   ....[103]....
        /*0d38*/ 	.word	0xffffffff


	//   ....[104]....
        /*0d3c*/ 	.word	0xffffffff


	//   ....[105]....
        /*0d40*/ 	.word	0xffffffff


	//   ....[106]....
        /*0d44*/ 	.word	0xffffffff


	//   ....[107]....
        /*0d48*/ 	.word	0xffffffff


	//   ....[108]....
        /*0d4c*/ 	.word	0xffffffff


	//   ....[109]....
        /*0d50*/ 	.word	0xffffffff


	//   ....[110]....
        /*0d54*/ 	.word	0xffffffff


	//   ....[111]....
        /*0d58*/ 	.word	0xffffffff


	//   ....[112]....
        /*0d5c*/ 	.word	0xffffffff


	//   ....[113]....
        /*0d60*/ 	.word	0xffffffff


	//   ....[114]....
        /*0d64*/ 	.word	0xffffffff


	//   ....[115]....
        /*0d68*/ 	.word	0xffffffff


	//   ....[116]....
        /*0d6c*/ 	.word	0xffffffff


	//   ....[117]....
        /*0d70*/ 	.word	0xffffffff


	//   ....[118]....
        /*0d74*/ 	.word	0xffffffff


	//   ....[119]....
        /*0d78*/ 	.word	0xffffffff


	//   ....[120]....
        /*0d7c*/ 	.word	0xffffffff


	//   ....[121]....
        /*0d80*/ 	.word	0xffffffff


	//   ....[122]....
        /*0d84*/ 	.word	0xffffffff


	//   ....[123]....
        /*0d88*/ 	.word	0xffffffff


	//   ....[124]....
        /*0d8c*/ 	.word	0xffffffff


	//   ....[125]....
        /*0d90*/ 	.word	0xffffffff


	//   ....[126]....
        /*0d94*/ 	.word	0xffffffff


	//   ....[127]....
        /*0d98*/ 	.word	0xffffffff


	//   ....[128]....
        /*0d9c*/ 	.word	0xffffffff


	//   ....[129]....
        /*0da0*/ 	.word	0xffffffff


	//   ....[130]....
        /*0da4*/ 	.word	0xffffffff


	//   ....[131]....
        /*0da8*/ 	.word	0xffffffff


	//   ....[132]....
        /*0dac*/ 	.word	0xffffffff


	//   ....[133]....
        /*0db0*/ 	.word	0xffffffff


	//   ....[134]....
        /*0db4*/ 	.word	0xffffffff


	//   ....[135]....
        /*0db8*/ 	.word	0xffffffff


	//   ....[136]....
        /*0dbc*/ 	.word	0xffffffff


	//   ....[137]....
        /*0dc0*/ 	.word	0xffffffff


	//   ....[138]....
        /*0dc4*/ 	.word	0xffffffff


	//   ....[139]....
        /*0dc8*/ 	.word	0xffffffff


	//   ....[140]....
        /*0dcc*/ 	.word	0xffffffff


	//   ....[141]....
        /*0dd0*/ 	.word	0xffffffff


	//   ....[142]....
        /*0dd4*/ 	.word	0xffffffff


	//   ....[143]....
        /*0dd8*/ 	.word	0xffffffff


	//   ....[144]....
        /*0ddc*/ 	.word	0xffffffff


	//   ....[145]....
        /*0de0*/ 	.word	0xffffffff


	//   ....[146]....
        /*0de4*/ 	.word	0xffffffff


	//   ....[147]....
        /*0de8*/ 	.word	0xffffffff


	//   ....[148]....
        /*0dec*/ 	.word	0xffffffff


	//   ....[149]....
        /*0df0*/ 	.word	0xffffffff


	//   ....[150]....
        /*0df4*/ 	.word	0xffffffff


	//   ....[151]....
        /*0df8*/ 	.word	0xffffffff


	//   ....[152]....
        /*0dfc*/ 	.word	0xffffffff


	//   ....[153]....
        /*0e00*/ 	.word	0xffffffff


	//   ....[154]....
        /*0e04*/ 	.word	0xffffffff


	//   ....[155]....
        /*0e08*/ 	.word	0xffffffff


	//   ....[156]....
        /*0e0c*/ 	.word	0xffffffff


	//   ....[157]....
        /*0e10*/ 	.word	0xffffffff


	//   ....[158]....
        /*0e14*/ 	.word	0xffffffff


	//   ....[159]....
        /*0e18*/ 	.word	0xffffffff


	//   ....[160]....
        /*0e1c*/ 	.word	0xffffffff


	//   ....[161]....
        /*0e20*/ 	.word	0xffffffff


	//   ....[162]....
        /*0e24*/ 	.word	0xffffffff


	//   ....[163]....
        /*0e28*/ 	.word	0xffffffff


	//   ....[164]....
        /*0e2c*/ 	.word	0xffffffff


	//   ....[165]....
        /*0e30*/ 	.word	0xffffffff


	//   ....[166]....
        /*0e34*/ 	.word	0xffffffff


	//   ....[167]....
        /*0e38*/ 	.word	0xffffffff


	//   ....[168]....
        /*0e3c*/ 	.word	0xffffffff


	//   ....[169]....
        /*0e40*/ 	.word	0xffffffff


	//   ....[170]....
        /*0e44*/ 	.word	0xffffffff


	//   ....[171]....
        /*0e48*/ 	.word	0xffffffff


	//----- nvinfo : EIATTR_COOP_GROUP_INSTR_OFFSETS
	.align		4
.L_826:
        /*0e4c*/ 	.byte	0x04, 0x28
        /*0e4e*/ 	.short	(.L_828 - .L_827)


	//   ....[0]....
.L_827:
        /*0e50*/ 	.word	0x00000050


	//   ....[1]....
        /*0e54*/ 	.word	0x00000200


	//   ....[2]....
        /*0e58*/ 	.word	0x00000230


	//   ....[3]....
        /*0e5c*/ 	.word	0x00000260


	//   ....[4]....
        /*0e60*/ 	.word	0x00000290


	//   ....[5]....
        /*0e64*/ 	.word	0x000002c0


	//   ....[6]....
        /*0e68*/ 	.word	0x000002f0


	//   ....[7]....
        /*0e6c*/ 	.word	0x00000460


	//   ....[8]....
        /*0e70*/ 	.word	0x000004a0


	//   ....[9]....
        /*0e74*/ 	.word	0x000004d0


	//   ....[10]....
        /*0e78*/ 	.word	0x00000500


	//   ....[11]....
        /*0e7c*/ 	.word	0x00000530


	//   ....[12]....
        /*0e80*/ 	.word	0x00000560


	//   ....[13]....
        /*0e84*/ 	.word	0x000005f0


	//   ....[14]....
        /*0e88*/ 	.word	0x00000620


	//   ....[15]....
        /*0e8c*/ 	.word	0x00000640


	//   ....[16]....
        /*0e90*/ 	.word	0x000006a0


	//   ....[17]....
        /*0e94*/ 	.word	0x00002b60


	//   ....[18]....
        /*0e98*/ 	.word	0x00002b80


	//   ....[19]....
        /*0e9c*/ 	.word	0x00002bb0


	//   ....[20]....
        /*0ea0*/ 	.word	0x00002c20


	//   ....[21]....
        /*0ea4*/ 	.word	0x00002db0


	//   ....[22]....
        /*0ea8*/ 	.word	0x00002df0


	//   ....[23]....
        /*0eac*/ 	.word	0x00002f30


	//   ....[24]....
        /*0eb0*/ 	.word	0x00002fd0


	//   ....[25]....
        /*0eb4*/ 	.word	0x00003100


	//   ....[26]....
        /*0eb8*/ 	.word	0x00003120


	//   ....[27]....
        /*0ebc*/ 	.word	0x000031b0


	//   ....[28]....
        /*0ec0*/ 	.word	0x00003210


	//   ....[29]....
        /*0ec4*/ 	.word	0x000034d0


	//   ....[30]....
        /*0ec8*/ 	.word	0x000034e0


	//   ....[31]....
        /*0ecc*/ 	.word	0x000038d0


	//   ....[32]....
        /*0ed0*/ 	.word	0x000038e0


	//   ....[33]....
        /*0ed4*/ 	.word	0x00004760


	//   ....[34]....
        /*0ed8*/ 	.word	0x00004780


	//   ....[35]....
        /*0edc*/ 	.word	0x00004970


	//   ....[36]....
        /*0ee0*/ 	.word	0x00004980


	//   ....[37]....
        /*0ee4*/ 	.word	0x00004f20


	//   ....[38]....
        /*0ee8*/ 	.word	0x00004f50


	//   ....[39]....
        /*0eec*/ 	.word	0x00004f60


	//   ....[40]....
        /*0ef0*/ 	.word	0x00004f90


	//   ....[41]....
        /*0ef4*/ 	.word	0x000065d0


	//   ....[42]....
        /*0ef8*/ 	.word	0x000065f0


	//   ....[43]....
        /*0efc*/ 	.word	0x000067d0


	//   ....[44]....
        /*0f00*/ 	.word	0x000067e0


	//   ....[45]....
        /*0f04*/ 	.word	0x000075d0


	//   ....[46]....
        /*0f08*/ 	.word	0x000075f0


	//   ....[47]....
        /*0f0c*/ 	.word	0x000077b0


	//   ....[48]....
        /*0f10*/ 	.word	0x000077c0


	//   ....[49]....
        /*0f14*/ 	.word	0x00007b10


	//   ....[50]....
        /*0f18*/ 	.word	0x00007b40


	//   ....[51]....
        /*0f1c*/ 	.word	0x00007b60


	//   ....[52]....
        /*0f20*/ 	.word	0x00007b80


	//   ....[53]....
        /*0f24*/ 	.word	0x00009440


	//   ....[54]....
        /*0f28*/ 	.word	0x00009450


	//   ....[55]....
        /*0f2c*/ 	.word	0x00009480


	//   ....[56]....
        /*0f30*/ 	.word	0x00009490


	//   ....[57]....
        /*0f34*/ 	.word	0x0000ad40


	//   ....[58]....
        /*0f38*/ 	.word	0x0000ad50


	//   ....[59]....
        /*0f3c*/ 	.word	0x0000ad70


	//   ....[60]....
        /*0f40*/ 	.word	0x0000ad80


	//   ....[61]....
        /*0f44*/ 	.word	0x0000b1b0


	//   ....[62]....
        /*0f48*/ 	.word	0x0000b1d0


	//   ....[63]....
        /*0f4c*/ 	.word	0x0000b430


	//   ....[64]....
        /*0f50*/ 	.word	0x0000b440


	//   ....[65]....
        /*0f54*/ 	.word	0x0000b650


	//   ....[66]....
        /*0f58*/ 	.word	0x0000b670


	//   ....[67]....
        /*0f5c*/ 	.word	0x0000b880


	//   ....[68]....
        /*0f60*/ 	.word	0x0000b890


	//   ....[69]....
        /*0f64*/ 	.word	0x0000bc90


	//   ....[70]....
        /*0f68*/ 	.word	0x0000bcb0


	//   ....[71]....
        /*0f6c*/ 	.word	0x0000c900


	//   ....[72]....
        /*0f70*/ 	.word	0x0000c910


	//   ....[73]....
        /*0f74*/ 	.word	0x0000dd40


	//   ....[74]....
        /*0f78*/ 	.word	0x0000dd60


	//   ....[75]....
        /*0f7c*/ 	.word	0x0000dfd0


	//   ....[76]....
        /*0f80*/ 	.word	0x0000dfe0


	//   ....[77]....
        /*0f84*/ 	.word	0x0000e1f0


	//   ....[78]....
        /*0f88*/ 	.word	0x0000e210


	//   ....[79]....
        /*0f8c*/ 	.word	0x0000e420


	//   ....[80]....
        /*0f90*/ 	.word	0x0000e430


	//   ....[81]....
        /*0f94*/ 	.word	0x0000e700


	//   ....[82]....
        /*0f98*/ 	.word	0x0000e720


	//   ....[83]....
        /*0f9c*/ 	.word	0x0000e850


	//   ....[84]....
        /*0fa0*/ 	.word	0x0000e890


	//   ....[85]....
        /*0fa4*/ 	.word	0x0000e8c0


	//   ....[86]....
        /*0fa8*/ 	.word	0x0000e8f0


	//   ....[87]....
        /*0fac*/ 	.word	0x0000e920


	//   ....[88]....
        /*0fb0*/ 	.word	0x0000e950


	//   ....[89]....
        /*0fb4*/ 	.word	0x0000eab0


	//   ....[90]....
        /*0fb8*/ 	.word	0x0000eaf0


	//   ....[91]....
        /*0fbc*/ 	.word	0x0000eb20


	//   ....[92]....
        /*0fc0*/ 	.word	0x0000eb50


	//   ....[93]....
        /*0fc4*/ 	.word	0x0000eb80


	//   ....[94]....
        /*0fc8*/ 	.word	0x0000ebb0


	//   ....[95]....
        /*0fcc*/ 	.word	0x0000ec40


	//   ....[96]....
        /*0fd0*/ 	.word	0x0000ec70


	//   ....[97]....
        /*0fd4*/ 	.word	0x0000ec80


	//   ....[98]....
        /*0fd8*/ 	.word	0x0000ece0


	//   ....[99]....
        /*0fdc*/ 	.word	0x0000f2c0


	//   ....[100]....
        /*0fe0*/ 	.word	0x0000f320


	//   ....[101]....
        /*0fe4*/ 	.word	0x0000f370


	//   ....[102]....
        /*0fe8*/ 	.word	0x0000f3c0


	//   ....[103]....
        /*0fec*/ 	.word	0x0000f410


	//   ....[104]....
        /*0ff0*/ 	.word	0x0000f480


	//   ....[105]....
        /*0ff4*/ 	.word	0x0000f4c0


	//   ....[106]....
        /*0ff8*/ 	.word	0x0000f530


	//   ....[107]....
        /*0ffc*/ 	.word	0x0000f5a0


	//   ....[108]....
        /*1000*/ 	.word	0x0000f600


	//   ....[109]....
        /*1004*/ 	.word	0x0000f670


	//   ....[110]....
        /*1008*/ 	.word	0x0000f6d0


	//   ....[111]....
        /*100c*/ 	.word	0x0000f730


	//   ....[112]....
        /*1010*/ 	.word	0x0000f7a0


	//   ....[113]....
        /*1014*/ 	.word	0x0000f800


	//   ....[114]....
        /*1018*/ 	.word	0x0000f860


	//   ....[115]....
        /*101c*/ 	.word	0x0000f8b0


	//   ....[116]....
        /*1020*/ 	.word	0x0000f900


	//   ....[117]....
        /*1024*/ 	.word	0x0000f950


	//   ....[118]....
        /*1028*/ 	.word	0x0000f9a0


	//   ....[119]....
        /*102c*/ 	.word	0x0000fa10


	//   ....[120]....
        /*1030*/ 	.word	0x0000fa70


	//   ....[121]....
        /*1034*/ 	.word	0x0000fad0


	//   ....[122]....
        /*1038*/ 	.word	0x0000fb30


	//   ....[123]....
        /*103c*/ 	.word	0x0000fba0


	//   ....[124]....
        /*1040*/ 	.word	0x0000fc00


	//   ....[125]....
        /*1044*/ 	.word	0x0000fc60


	//   ....[126]....
        /*1048*/ 	.word	0x0000fca0


	//   ....[127]....
        /*104c*/ 	.word	0x0000fce0


	//   ....[128]....
        /*1050*/ 	.word	0x0000fd30


	//   ....[129]....
        /*1054*/ 	.word	0x0000fd70


	//   ....[130]....
        /*1058*/ 	.word	0x0000fdc0


	//   ....[131]....
        /*105c*/ 	.word	0x0000fe10


	//   ....[132]....
        /*1060*/ 	.word	0x0000fe60


	//   ....[133]....
        /*1064*/ 	.word	0x0000fec0


	//   ....[134]....
        /*1068*/ 	.word	0x0000ff30


	//   ....[135]....
        /*106c*/ 	.word	0x0000ffa0


	//   ....[136]....
        /*1070*/ 	.word	0x00010000


	//   ....[137]....
        /*1074*/ 	.word	0x00010060


	//   ....[138]....
        /*1078*/ 	.word	0x000100c0


	//   ....[139]....
        /*107c*/ 	.word	0x00010130


	//   ....[140]....
        /*1080*/ 	.word	0x00010190


	//   ....[141]....
        /*1084*/ 	.word	0x000101f0


	//   ....[142]....
        /*1088*/ 	.word	0x00010250


	//   ....[143]....
        /*108c*/ 	.word	0x000102c0


	//   ....[144]....
        /*1090*/ 	.word	0x00010320


	//   ....[145]....
        /*1094*/ 	.word	0x00010380


	//   ....[146]....
        /*1098*/ 	.word	0x000103e0


	//   ....[147]....
        /*109c*/ 	.word	0x00010450


	//   ....[148]....
        /*10a0*/ 	.word	0x000104b0


	//   ....[149]....
        /*10a4*/ 	.word	0x00010510


	//   ....[150]....
        /*10a8*/ 	.word	0x00010570


	//   ....[151]....
        /*10ac*/ 	.word	0x000105e0


	//   ....[152]....
        /*10b0*/ 	.word	0x00010640


	//   ....[153]....
        /*10b4*/ 	.word	0x000106a0


	//   ....[154]....
        /*10b8*/ 	.word	0x00010700


	//   ....[155]....
        /*10bc*/ 	.word	0x00010770


	//   ....[156]....
        /*10c0*/ 	.word	0x000107c0


	//   ....[157]....
        /*10c4*/ 	.word	0x00010800


	//   ....[158]....
        /*10c8*/ 	.word	0x00010850


	//   ....[159]....
        /*10cc*/ 	.word	0x000108a0


	//   ....[160]....
        /*10d0*/ 	.word	0x000108f0


	//   ....[161]....
        /*10d4*/ 	.word	0x00010960


	//   ....[162]....
        /*10d8*/ 	.word	0x000109a0


	//   ....[163]....
        /*10dc*/ 	.word	0x000109f0


	//   ....[164]....
        /*10e0*/ 	.word	0x00010a40


	//   ....[165]....
        /*10e4*/ 	.word	0x00010a90


	//   ....[166]....
        /*10e8*/ 	.word	0x00010ae0


	//   ....[167]....
        /*10ec*/ 	.word	0x00010b50


	//   ....[168]....
        /*10f0*/ 	.word	0x00010b90


	//   ....[169]....
        /*10f4*/ 	.word	0x00010c00


	//   ....[170]....
        /*10f8*/ 	.word	0x00010c60


	//   ....[171]....
        /*10fc*/ 	.word	0x00010cd0


	//----- nvinfo : EIATTR_EXIT_INSTR_OFFSETS
	.align		4
.L_828:
        /*1100*/ 	.byte	0x04, 0x1c
        /*1102*/ 	.short	(.L_830 - .L_829)


	//   ....[0]....
.L_829:
        /*1104*/ 	.word	0x00000c10


	//   ....[1]....
        /*1108*/ 	.word	0x0000f280


	//----- nvinfo : EIATTR_MAX_THREADS
	.align		4
.L_830:
        /*110c*/ 	.byte	0x04, 0x05
        /*110e*/ 	.short	(.L_832 - .L_831)
.L_831:
        /*1110*/ 	.word	0x00000100
        /*1114*/ 	.word	0x00000001
        /*1118*/ 	.word	0x00000001


	//----- nvinfo : EIATTR_CRS_STACK_SIZE
	.align		4
.L_832:
        /*111c*/ 	.byte	0x04, 0x1e
        /*111e*/ 	.short	(.L_834 - .L_833)
.L_833:
        /*1120*/ 	.word	0x00000000
.L_834:


//--------------------- .nv.info._ZN7cutlass13device_kernelIN5flash19enable_sm80_to_sm89INS1_16FlashAttnFwdSm80INS1_25CollectiveMainloopFwdSm80ILi8ELi1ELb0EN4cute5tupleIJNS5_1CILi128EEENS7_ILi32EEENS7_ILi256EEEEEELi256ENS_10bfloat16_tEfNS_4arch4Sm80ELb0ELb0ELb0ELb1ELb1ELb1ELb1ELb1EEENS1_21CollectiveEpilogueFwdINS6_IJS8_SA_S9_EEENS6_IJNS7_ILi1EEESI_SI_EEESC_SE_Li256ELb1ELb1ELb1ELb0EEENS1_36VarlenDynamicPersistentTileSchedulerILi128ELi32ELi256ELi256ELb1ELb1ELb0ELb0ELb1ELb1EEEEEEEEEvNT_6ParamsE --------------------------
	.section	.nv.info._ZN7cutlass13device_kernelIN5flash19enable_sm80_to_sm89INS1_16FlashAttnFwdSm80INS1_25CollectiveMainloopFwdSm80ILi8ELi1ELb0EN4cute5tupleIJNS5_1CILi128EEENS7_ILi32EEENS7_ILi256EEEEEELi256ENS_10bfloat16_tEfNS_4arch4Sm80ELb0ELb0ELb0ELb1ELb1ELb1ELb1ELb1EEENS1_21CollectiveEpilogueFwdINS6_IJS8_SA_S9_EEENS6_IJNS7_ILi1EEESI_SI_EEESC_SE_Li256ELb1ELb1ELb1ELb0EEENS1_36VarlenDynamicPersistentTileSchedulerILi128ELi32ELi256ELi256ELb1ELb1ELb0ELb0ELb1ELb1EEEEEEEEEvNT_6ParamsE,"",@"SHT_CUDA_INFO"
	.sectionflags	@""
	.align	4


	//----- nvinfo : EIATTR_CUDA_API_VERSION
	.align		4
        /*0000*/ 	.byte	0x04, 0x37
        /*0002*/ 	.short	(.L_836 - .L_835)
.L_835:
        /*0004*/ 	.word	0x00000082


	//----- nvinfo : EIATTR_SW2861232_WAR
	.align		4
.L_836:
        /*0008*/ 	.byte	0x01, 0x35
	.zero		2


	//----- nvinfo : EIATTR_PARAM_CBANK
	.align		4
        /*000c*/ 	.byte	0x04, 0x0a
        /*000e*/ 	.short	(.L_838 - .L_837)
	.align		4
.L_837:
        /*0010*/ 	.word	index@(.nv.constant0._ZN7cutlass13device_kernelIN5flash19enable_sm80_to_sm89INS1_16FlashAttnFwdSm80INS1_25CollectiveMainloopFwdSm80ILi8ELi1ELb0EN4cute5tupleIJNS5_1CILi128EEENS7_ILi32EEENS7_ILi256EEEEEELi256ENS_10bfloat16_tEfNS_4arch4Sm80ELb0ELb0ELb0ELb1ELb1ELb1ELb1ELb1EEENS1_21CollectiveEpilogueFwdINS6_IJS8_SA_S9_EEENS6_IJNS7_ILi1EEESI_SI_EEESC_SE_Li256ELb1ELb1ELb1ELb0EEENS1_36VarlenDynamicPersistentTileSchedulerILi128ELi32ELi256ELi256ELb1ELb1ELb0ELb0ELb1ELb1EEEEEEEEEvNT_6ParamsE)
        /*0014*/ 	.short	0x0160
        /*0016*/ 	.short	0x0438


	//----- nvinfo : EIATTR_CBANK_PARAM_SIZE
	.align		4
.L_838:
        /*0018*/ 	.byte	0x03, 0x19
        /*001a*/ 	.short	0x0438


	//----- nvinfo : EIATTR_KPARAM_INFO
	.align		4
        /*001c*/ 	.byte	0x04, 0x17
        /*001e*/ 	.short	(.L_840 - .L_839)
.L_839:
        /*0020*/ 	.word	0x00000000
        /*0024*/ 	.short	0x0000
        /*0026*/ 	.short	0x0000
        /*0028*/ 	.byte	0x00, 0xf0, 0xe1, 0x10


	//----- nvinfo : EIATTR_MAXREG_COUNT
	.align		4
.L_840:
        /*002c*/ 	.byte	0x03, 0x1b
        /*002e*/ 	.short	0x00ff


	//----- nvinfo : EIATTR_NUM_BARRIERS
	.align		4
        /*0030*/ 	.byte	0x02, 0x4c
        /*0032*/ 	.byte	0x06
	.zero		1


	//----- nvinfo : EIATTR_ANNOTATIONS
	.align		4
        /*0034*/ 	.byte	0x04, 0x55
        /*0036*/ 	.short	(.L_842 - .L_841)


	//   ....[0]....
.L_841:
        /* <DEDUP_REMOVED lines=25> */


	//----- nvinfo : EIATTR_MERCURY_ISA_VERSION
	.align		4
.L_842:
        /*01b0*/ 	.byte	0x03, 0x5f
        /*01b2*/ 	.short	0x0000


	//----- nvinfo : EIATTR_INT_WARP_WIDE_INSTR_OFFSETS
	.align		4
        /*01b4*/ 	.byte	0x04, 0x31
        /*01b6*/ 	.short	(.L_844 - .L_843)


	//   ....[0]....
.L_843:
        /*01b8*/ 	.word	0x000120e0


	//   ....[1]....
        /*01bc*/ 	.word	0x00012150


	//----- nvinfo : EIATTR_COOP_GROUP_MASK_REGIDS
	.align		4
.L_844:
        /*01c0*/ 	.byte	0x04, 0x29
        /*01c2*/ 	.short	(.L_846 - .L_845)


	//   ....[0]....
.L_845:
        /*01c4*/ 	.word	0xffffffff


	//   ....[1]....
        /*01c8*/ 	.word	0xffffffff


	//   ....[2]....
        /*01cc*/ 	.word	0xffffffff


	//   ....[3]....
        /*01d0*/ 	.word	0xffffffff


	//   ....[4]....
        /*01d4*/ 	.word	0xffffffff


	//   ....[5]....
        /*01d8*/ 	.word	0xffffffff


	//   ....[6]....
        /*01dc*/ 	.word	0xffffffff


	//   ....[7]....
        /*01e0*/ 	.word	0xffffffff


	//   ....[8]....
        /*01e4*/ 	.word	0xffffffff


	//   ....[9]....
        /*01e8*/ 	.word	0xffffffff


	//   ....[10]....
        /*01ec*/ 	.word	0xffffffff


	//   ....[11]....
        /*01f0*/ 	.word	0xffffffff


	//   ....[12]....
        /*01f4*/ 	.word	0xffffffff


	//   ....[13]....
        /*01f8*/ 	.word	0xffffffff


	//   ....[14]....
        /*01fc*/ 	.word	0xffffffff


	//   ....[15]....
        /*0200*/ 	.word	0xffffffff


	//   ....[16]....
        /*0204*/ 	.word	0xffffffff


	//   ....[17]....
        /*0208*/ 	.word	0xffffffff


	//   ....[18]....
        /*020c*/ 	.word	0xffffffff


	//   ....[19]....
        /*0210*/ 	.word	0xffffffff


	//   ....[20]....
        /*0214*/ 	.word	0xffffffff


	//   ....[21]....
        /*0218*/ 	.word	0xffffffff


	//   ....[22]....
        /*021c*/ 	.word	0xffffffff


	//   ....[23]....
        /*0220*/ 	.word	0xffffffff


	//   ....[24]....
        /*0224*/ 	.word	0xffffffff


	//   ....[25]....
        /*0228*/ 	.word	0xffffffff


	//   ....[26]....
        /*022c*/ 	.word	0xffffffff


	//   ....[27]....
        /*0230*/ 	.word	0xffffffff


	//   ....[28]....
        /*0234*/ 	.word	0xffffffff


	//   ....[29]....
        /*0238*/ 	.word	0xffffffff


	//   ....[30]....
        /*023c*/ 	.word	0xffffffff


	//   ....[31]....
        /*0240*/ 	.word	0xffffffff


	//   ....[32]....
        /*0244*/ 	.word	0xffffffff


	//   ....[33]....
        /*0248*/ 	.word	0xffffffff


	//   ....[34]....
        /*024c*/ 	.word	0xffffffff


	//   ....[35]....
        /*0250*/ 	.word	0xffffffff


	//   ....[36]....
        /*0254*/ 	.word	0xffffffff


	//   ....[37]....
        /*0258*/ 	.word	0xffffffff


	//   ....[38]....
        /*025c*/ 	.word	0xffffffff


	//   ....[39]....
        /*0260*/ 	.word	0xffffffff


	//   ....[40]....
        /*0264*/ 	.word	0xffffffff


	//   ....[41]....
        /*0268*/ 	.word	0xffffffff


	//   ....[42]....
        /*026c*/ 	.word	0xffffffff


	//   ....[43]....
        /*0270*/ 	.word	0xffffffff


	//   ....[44]....
        /*0274*/ 	.word	0xffffffff


	//   ....[45]....
        /*0278*/ 	.word	0xffffffff


	//   ....[46]....
        /*027c*/ 	.word	0xffffffff


	//   ....[47]....
        /*0280*/ 	.word	0xffffffff


	//   ....[48]....
        /*0284*/ 	.word	0xffffffff


	//   ....[49]....
        /*0288*/ 	.word	0xffffffff


	//   ....[50]....
        /*028c*/ 	.word	0xffffffff


	//   ....[51]....
        /*0290*/ 	.word	0xffffffff


	//   ....[52]....
        /*0294*/ 	.word	0xffffffff


	//   ....[53]....
        /*0298*/ 	.word	0xffffffff


	//   ....[54]....
        /*029c*/ 	.word	0xffffffff


	//   ....[55]....
        /*02a0*/ 	.word	0xffffffff


	//   ....[56]....
        /*02a4*/ 	.word	0xffffffff


	//   ....[57]....
        /*02a8*/ 	.word	0xffffffff


	//   ....[58]....
        /*02ac*/ 	.word	0xffffffff


	//   ....[59]....
        /*02b0*/ 	.word	0xffffffff


	//   ....[60]....
        /*02b4*/ 	.word	0xffffffff


	//   ....[61]....
        /*02b8*/ 	.word	0xffffffff


	//   ....[62]....
        /*02bc*/ 	.word	0xffffffff


	//   ....[63]....
        /*02c0*/ 	.word	0xffffffff


	//   ....[64]....
        /*02c4*/ 	.word	0xffffffff


	//   ....[65]....
        /*02c8*/ 	.word	0xffffffff


	//   ....[66]....
        /*02cc*/ 	.word	0xffffffff


	//   ....[67]....
        /*02d0*/ 	.word	0xffffffff


	//   ....[68]....
        /*02d4*/ 	.word	0xffffffff


	//   ....[69]....
        /*02d8*/ 	.word	0xffffffff


	//   ....[70]....
        /*02dc*/ 	.word	0xffffffff


	//   ....[71]....
        /*02e0*/ 	.word	0xffffffff


	//   ....[72]....
        /*02e4*/ 	.word	0xffffffff


	//   ....[73]....
        /*02e8*/ 	.word	0xffffffff


	//   ....[74]....
        /*02ec*/ 	.word	0xffffffff


	//   ....[75]....
        /*02f0*/ 	.word	0xffffffff


	//   ....[76]....
        /*02f4*/ 	.word	0xffffffff


	//   ....[77]....
        /*02f8*/ 	.word	0xffffffff


	//   ....[78]....
        /*02fc*/ 	.word	0xffffffff


	//   ....[79]....
        /*0300*/ 	.word	0xffffffff


	//   ....[80]....
        /*0304*/ 	.word	0xffffffff


	//   ....[81]....
        /*0308*/ 	.word	0xffffffff


	//   ....[82]....
        /*030c*/ 	.word	0xffffffff


	//   ....[83]....
        /*0310*/ 	.word	0xffffffff


	//   ....[84]....
        /*0314*/ 	.word	0xffffffff


	//   ....[85]....
        /*0318*/ 	.word	0xffffffff


	//   ....[86]....
        /*031c*/ 	.word	0xffffffff


	//   ....[87]....
        /*0320*/ 	.word	0xffffffff


	//   ....[88]....
        /*0324*/ 	.word	0xffffffff


	//   ....[89]....
        /*0328*/ 	.word	0xffffffff


	//   ....[90]....
        /*032c*/ 	.word	0xffffffff


	//   ....[91]....
        /*0330*/ 	.word	0xffffffff


	//   ....[92]....
        /*0334*/ 	.word	0xffffffff


	//   ....[93]....
        /*0338*/ 	.word	0xffffffff


	//   ....[94]....
        /*033c*/ 	.word	0xffffffff


	//   ....[95]....
        /*0340*/ 	.word	0xffffffff


	//   ....[96]....
        /*0344*/ 	.word	0xffffffff


	//   ....[97]....
        /*0348*/ 	.word	0xffffffff


	//   ....[98]....
        /*034c*/ 	.word	0xffffffff


	//   ....[99]....
        /*0350*/ 	.word	0xffffffff


	//   ....[100]....
        /*0354*/ 	.word	0xffffffff


	//   ....[101]....
        /*0358*/ 	.word	0xffffffff


	//   ....[102]....
        /*035c*/ 	.word	0xffffffff


	//   ....[103]....
        /*0360*/ 	.word	0xffffffff


	//   ....[104]....
        /*0364*/ 	.word	0xffffffff


	//   ....[105]....
        /*0368*/ 	.word	0xffffffff


	//   ....[106]....
        /*036c*/ 	.word	0xffffffff


	//   ....[107]....
        /*0370*/ 	.word	0xffffffff


	//   ....[108]....
        /*0374*/ 	.word	0xffffffff


	//   ....[109]....
        /*0378*/ 	.word	0xffffffff


	//   ....[110]....
        /*037c*/ 	.word	0xffffffff


	//   ....[111]....
        /*0380*/ 	.word	0xffffffff


	//   ....[112]....
        /*0384*/ 	.word	0xffffffff


	//   ....[113]....
        /*0388*/ 	.word	0xffffffff


	//   ....[114]....
        /*038c*/ 	.word	0xffffffff


	//   ....[115]....
        /*0390*/ 	.word	0xffffffff


	//   ....[116]....
        /*0394*/ 	.word	0xffffffff


	//   ....[117]....
        /*0398*/ 	.word	0xffffffff


	//   ....[118]....
        /*039c*/ 	.word	0xffffffff


	//   ....[119]....
        /*03a0*/ 	.word	0xffffffff


	//   ....[120]....
        /*03a4*/ 	.word	0xffffffff


	//   ....[121]....
        /*03a8*/ 	.word	0xffffffff


	//   ....[122]....
        /*03ac*/ 	.word	0xffffffff


	//   ....[123]....
        /*03b0*/ 	.word	0xffffffff


	//   ....[124]....
        /*03b4*/ 	.word	0xffffffff


	//   ....[125]....
        /*03b8*/ 	.word	0xffffffff


	//   ....[126]....
        /*03bc*/ 	.word	0xffffffff


	//   ....[127]....
        /*03c0*/ 	.word	0xffffffff


	//   ....[128]....
        /*03c4*/ 	.word	0xffffffff


	//   ....[129]....
        /*03c8*/ 	.word	0xffffffff


	//   ....[130]....
        /*03cc*/ 	.word	0xffffffff


	//   ....[131]....
        /*03d0*/ 	.word	0xffffffff


	//   ....[132]....
        /*03d4*/ 	.word	0xffffffff


	//   ....[133]....
        /*03d8*/ 	.word	0xffffffff


	//   ....[134]....
        /*03dc*/ 	.word	0xffffffff


	//   ....[135]....
        /*03e0*/ 	.word	0xffffffff


	//   ....[136]....
        /*03e4*/ 	.word	0xffffffff


	//   ....[137]....
        /*03e8*/ 	.word	0xffffffff


	//   ....[138]....
        /*03ec*/ 	.word	0xffffffff


	//   ....[139]....
        /*03f0*/ 	.word	0xffffffff


	//   ....[140]....
        /*03f4*/ 	.word	0xffffffff


	//   ....[141]....
        /*03f8*/ 	.word	0xffffffff


	//   ....[142]....
        /*03fc*/ 	.word	0xffffffff


	//   ....[143]....
        /*0400*/ 	.word	0xffffffff


	//   ....[144]....
        /*0404*/ 	.word	0xffffffff


	//   ....[145]....
        /*0408*/ 	.word	0xffffffff


	//   ....[146]....
        /*040c*/ 	.word	0xffffffff


	//   ....[147]....
        /*0410*/ 	.word	0xffffffff


	//   ....[148]....
        /*0414*/ 	.word	0xffffffff


	//   ....[149]....
        /*0418*/ 	.word	0xffffffff


	//   ....[150]....
        /*041c*/ 	.word	0xffffffff


	//   ....[151]....
        /*0420*/ 	.word	0xffffffff


	//   ....[152]....
        /*0424*/ 	.word	0xffffffff


	//   ....[153]....
        /*0428*/ 	.word	0xffffffff


	//   ....[154]....
        /*042c*/ 	.word	0xffffffff


	//   ....[155]....
        /*0430*/ 	.word	0xffffffff


	//   ....[156]....
        /*0434*/ 	.word	0xffffffff


	//   ....[157]....
        /*0438*/ 	.word	0xffffffff


	//   ....[158]....
        /*043c*/ 	.word	0xffffffff


	//   ....[159]....
        /*0440*/ 	.word	0xffffffff


	//   ....[160]....
        /*0444*/ 	.word	0xffffffff


	//   ....[161]....
        /*0448*/ 	.word	0xffffffff


	//   ....[162]....
        /*044c*/ 	.word	0xffffffff


	//   ....[163]....
        /*0450*/ 	.word	0xffffffff


	//   ....[164]....
        /*0454*/ 	.word	0xffffffff


	//   ....[165]....
        /*0458*/ 	.word	0xffffffff


	//   ....[166]....
        /*045c*/ 	.word	0xffffffff


	//   ....[167]....
        /*0460*/ 	.word	0xffffffff


	//   ....[168]....
        /*0464*/ 	.word	0xffffffff


	//   ....[169]....
        /*0468*/ 	.word	0xffffffff


	//   ....[170]....
        /*046c*/ 	.word	0xffffffff


	//   ....[171]....
        /*0470*/ 	.word	0xffffffff


	//   ....[172]....
        /*0474*/ 	.word	0xffffffff


	//   ....[173]....
        /*0478*/ 	.word	0xffffffff


	//   ....[174]....
        /*047c*/ 	.word	0xffffffff


	//   ....[175]....
        /*0480*/ 	.word	0xffffffff


	//   ....[176]....
        /*0484*/ 	.word	0xffffffff


	//   ....[177]....
        /*0488*/ 	.word	0xffffffff


	//----- nvinfo : EIATTR_COOP_GROUP_INSTR_OFFSETS
	.align		4
.L_846:
        /*048c*/ 	.byte	0x04, 0x28
        /*048e*/ 	.short	(.L_848 - .L_847)


	//   ....[0]....
.L_847:
        /*0490*/ 	.word	0x00000050


	//   ....[1]....
        /*0494*/ 	.word	0x000001e0


	//   ....[2]....
        /*0498*/ 	.word	0x00000210


	//   ....[3]....
        /*049c*/ 	.word	0x00000240


	//   ....[4]....
        /*04a0*/ 	.word	0x00000270


	//   ....[5]....
        /*04a4*/ 	.word	0x000002a0


	//   ....[6]....
        /*04a8*/ 	.word	0x000002d0


	//   ....[7]....
        /*04ac*/ 	.word	0x00000440


	//   ....[8]....
        /*04b0*/ 	.word	0x00000480


	//   ....[9]....
        /*04b4*/ 	.word	0x000004b0


	//   ....[10]....
        /*04b8*/ 	.word	0x000004e0


	//   ....[11]....
        /*04bc*/ 	.word	0x00000510


	//   ....[12]....
        /*04c0*/ 	.word	0x00000540


	//   ....[13]....
        /*04c4*/ 	.word	0x000005d0


	//   ....[14]....
        /*04c8*/ 	.word	0x00000600


	//   ....[15]....
        /*04cc*/ 	.word	0x00000620


	//   ....[16]....
        /*04d0*/ 	.word	0x00000680


	//   ....[17]....
        /*04d4*/ 	.word	0x000033b0


	//   ....[18]....
        /*04d8*/ 	.word	0x000033c0


	//   ....[19]....
        /*04dc*/ 	.word	0x000045e0


	//   ....[20]....
        /*04e0*/ 	.word	0x000045f0


	//   ....[21]....
        /*04e4*/ 	.word	0x00005700


	//   ....[22]....
        /*04e8*/ 	.word	0x00005720


	//   ....[23]....
        /*04ec*/ 	.word	0x00005ae0


	//   ....[24]....
        /*04f0*/ 	.word	0x00005af0


	//   ....[25]....
        /*04f4*/ 	.word	0x000067a0


	//   ....[26]....
        /*04f8*/ 	.word	0x000067c0


	//   ....[27]....
        /*04fc*/ 	.word	0x00006940


	//   ....[28]....
        /*0500*/ 	.word	0x00006950


	//   ....[29]....
        /*0504*/ 	.word	0x00006ab0


	//   ....[30]....
        /*0508*/ 	.word	0x00006ad0


	//   ....[31]....
        /*050c*/ 	.word	0x00006c30


	//   ....[32]....
        /*0510*/ 	.word	0x00006c40


	//   ....[33]....
        /*0514*/ 	.word	0x00007030


	//   ....[34]....
        /*0518*/ 	.word	0x00007040


	//   ....[35]....
        /*051c*/ 	.word	0x000072b0


	//   ....[36]....
        /*0520*/ 	.word	0x000072f0


	//   ....[37]....
        /*0524*/ 	.word	0x00007330


	//   ....[38]....
        /*0528*/ 	.word	0x00007360


	//   ....[39]....
        /*052c*/ 	.word	0x0000a410


	//   ....[40]....
        /*0530*/ 	.word	0x0000a450


	//   ....[41]....
        /*0534*/ 	.word	0x0000a490


	//   ....[42]....
        /*0538*/ 	.word	0x0000a4c0


	//   ....[43]....
        /*053c*/ 	.word	0x0000db30


	//   ....[44]....
        /*0540*/ 	.word	0x0000db40


	//   ....[45]....
        /*0544*/ 	.word	0x0000e610


	//   ....[46]....
        /*0548*/ 	.word	0x0000e630


	//   ....[47]....
        /*054c*/ 	.word	0x0000e9d0


	//   ....[48]....
        /*0550*/ 	.word	0x0000e9e0


	//   ....[49]....
        /*0554*/ 	.word	0x0000ea10


	//   ....[50]....
        /*0558*/ 	.word	0x0000ea20


	//   ....[51]....
        /*055c*/ 	.word	0x0000f770


	//   ....[52]....
        /*0560*/ 	.word	0x0000f780


	//   ....[53]....
        /*0564*/ 	.word	0x00010160


	//   ....[54]....
        /*0568*/ 	.word	0x00010180


	//   ....[55]....
        /*056c*/ 	.word	0x000103b0


	//   ....[56]....
        /*0570*/ 	.word	0x000103d0


	//   ....[57]....
        /*0574*/ 	.word	0x000103f0


	//   ....[58]....
        /*0578*/ 	.word	0x00010410


	//   ....[59]....
        /*057c*/ 	.word	0x000116d0


	//   ....[60]....
        /*0580*/ 	.word	0x00011700


	//   ....[61]....
        /*0584*/ 	.word	0x00011720


	//   ....[62]....
        /*0588*/ 	.word	0x00011740


	//   ....[63]....
        /*058c*/ 	.word	0x00012ec0


	//   ....[64]....
        /*0590*/ 	.word	0x00012ee0


	//   ....[65]....
        /*0594*/ 	.word	0x00012ef0


	//   ....[66]....
        /*0598*/ 	.word	0x00012f10


	//   ....[67]....
        /*059c*/ 	.word	0x000132d0


	//   ....[68]....
        /*05a0*/ 	.word	0x000132f0


	//   ....[69]....
        /*05a4*/ 	.word	0x00013450


	//   ....[70]....
        /*05a8*/ 	.word	0x00013460


	//   ....[71]....
        /*05ac*/ 	.word	0x000135d0


	//   ....[72]....
        /*05b0*/ 	.word	0x000135f0


	//   ....[73]....
        /*05b4*/ 	.word	0x00013760


	//   ....[74]....
        /*05b8*/ 	.word	0x00013770


	//   ....[75]....
        /*05bc*/ 	.word	0x00013ad0


	//   ....[76]....
        /*05c0*/ 	.word	0x00013af0


	//   ....[77]....
        /*05c4*/ 	.word	0x00014880


	//   ....[78]....
        /*05c8*/ 	.word	0x00014890


	//   ....[79]....
        /*05cc*/ 	.word	0x00015df0


	//   ....[80]....
        /*05d0*/ 	.word	0x00015e10


	//   ....[81]....
        /*05d4*/ 	.word	0x00015f80


	//   ....[82]....
        /*05d8*/ 	.word	0x00015f90


	//   ....[83]....
        /*05dc*/ 	.word	0x00016100


	//   ....[84]....
        /*05e0*/ 	.word	0x00016120


	//   ....[85]....
        /*05e4*/ 	.word	0x00016290


	//   ....[86]....
        /*05e8*/ 	.word	0x000162a0


	//   ....[87]....
        /*05ec*/ 	.word	0x000164b0


	//   ....[88]....
        /*05f0*/ 	.word	0x000164d0


	//   ....[89]....
        /*05f4*/ 	.word	0x000165f0


	//   ....[90]....
        /*05f8*/ 	.word	0x00016630


	//   ....[91]....
        /*05fc*/ 	.word	0x00016660


	//   ....[92]....
        /*0600*/ 	.word	0x00016690


	//   ....[93]....
        /*0604*/ 	.word	0x000166c0


	//   ....[94]....
        /*0608*/ 	.word	0x000166f0


	//   ....[95]....
        /*060c*/ 	.word	0x00016850


	//   ....[96]....
        /*0610*/ 	.word	0x00016890


	//   ....[97]....
        /*0614*/ 	.word	0x000168c0


	//   ....[98]....
        /*0618*/ 	.word	0x000168f0


	//   ....[99]....
        /*061c*/ 	.word	0x00016920


	//   ....[100]....
        /*0620*/ 	.word	0x00016950


	//   ....[101]....
        /*0624*/ 	.word	0x000169e0


	//   ....[102]....
        /*0628*/ 	.word	0x00016a10


	//   ....[103]....
        /*062c*/ 	.word	0x00016a20


	//   ....[104]....
        /*0630*/ 	.word	0x00016a80


	//   ....[105]....
        /*0634*/ 	.word	0x00016fc0


	//   ....[106]....
        /*0638*/ 	.word	0x00017020


	//   ....[107]....
        /*063c*/ 	.word	0x00017070


	//   ....[108]....
        /*0640*/ 	.word	0x000170c0


	//   ....[109]....
        /*0644*/ 	.word	0x00017110


	//   ....[110]....
        /*0648*/ 	.word	0x00017180


	//   ....[111]....
        /*064c*/ 	.word	0x000171d0


	//   ....[112]....
        /*0650*/ 	.word	0x00017230


	//   ....[113]....
        /*0654*/ 	.word	0x000172a0


	//   ....[114]....
        /*0658*/ 	.word	0x00017300


	//   ....[115]....
        /*065c*/ 	.word	0x00017370


	//   ....[116]....
        /*0660*/ 	.word	0x000173e0


	//   ....[117]....
        /*0664*/ 	.word	0x00017450


	//   ....[118]....
        /*0668*/ 	.word	0x000174b0


	//   ....[119]....
        /*066c*/ 	.word	0x00017520


	//   ....[120]....
        /*0670*/ 	.word	0x00017590


	//   ....[121]....
        /*0674*/ 	.word	0x00017600


	//   ....[122]....
        /*0678*/ 	.word	0x00017660


	//   ....[123]....
        /*067c*/ 	.word	0x000176d0


	//   ....[124]....
        /*0680*/ 	.word	0x00017740


	//   ....[125]....
        /*0684*/ 	.word	0x000177a0


	//   ....[126]....
        /*0688*/ 	.word	0x000177f0


	//   ....[127]....
        /*068c*/ 	.word	0x00017840


	//   ....[128]....
        /*0690*/ 	.word	0x00017890


	//   ....[129]....
        /*0694*/ 	.word	0x000178f0


	//   ....[130]....
        /*0698*/ 	.word	0x00017960


	//   ....[131]....
        /*069c*/ 	.word	0x000179d0


	//   ....[132]....
        /*06a0*/ 	.word	0x00017a20


	//   ....[133]....
        /*06a4*/ 	.word	0x00017a60


	//   ....[134]....
        /*06a8*/ 	.word	0x00017ab0


	//   ....[135]....
        /*06ac*/ 	.word	0x00017af0


	//   ....[136]....
        /*06b0*/ 	.word	0x00017b40


	//   ....[137]....
        /*06b4*/ 	.word	0x00017b90


	//   ....[138]....
        /*06b8*/ 	.word	0x00017be0


	//   ....[139]....
        /*06bc*/ 	.word	0x00017c30


	//   ....[140]....
        /*06c0*/ 	.word	0x00017ca0


	//   ....[141]....
        /*06c4*/ 	.word	0x00017d10


	//   ....[142]....
        /*06c8*/ 	.word	0x00017d80


	//   ....[143]....
        /*06cc*/ 	.word	0x00017de0


	//   ....[144]....
        /*06d0*/ 	.word	0x00017e50


	//   ....[145]....
        /*06d4*/ 	.word	0x00017ec0


	//   ....[146]....
        /*06d8*/ 	.word	0x00017f30


	//   ....[147]....
        /*06dc*/ 	.word	0x00017f90


	//   ....[148]....
        /*06e0*/ 	.word	0x00018000


	//   ....[149]....
        /*06e4*/ 	.word	0x00018070


	//   ....[150]....
        /*06e8*/ 	.word	0x000180e0


	//   ....[151]....
        /*06ec*/ 	.word	0x00018140


	//   ....[152]....
        /*06f0*/ 	.word	0x000181b0


	//   ....[153]....
        /*06f4*/ 	.word	0x00018220


	//   ....[154]....
        /*06f8*/ 	.word	0x00018290


	//   ....[155]....
        /*06fc*/ 	.word	0x000182f0


	//   ....[156]....
        /*0700*/ 	.word	0x00018360


	//   ....[157]....
        /*0704*/ 	.word	0x000183d0


	//   ....[158]....
        /*0708*/ 	.word	0x00018440


	//   ....[159]....
        /*070c*/ 	.word	0x000184a0


	//   ....[160]....
        /*0710*/ 	.word	0x00018510


	//   ....[161]....
        /*0714*/ 	.word	0x00018580


	//   ....[162]....
        /*0718*/ 	.word	0x000185d0


	//   ....[163]....
        /*071c*/ 	.word	0x00018610


	//   ....[164]....
        /*0720*/ 	.word	0x00018660


	//   ....[165]....
        /*0724*/ 	.word	0x000186b0


	//   ....[166]....
        /*0728*/ 	.word	0x00018700


	//   ....[167]....
        /*072c*/ 	.word	0x00018770


	//   ....[168]....
        /*0730*/ 	.word	0x000187c0


	//   ....[169]....
        /*0734*/ 	.word	0x00018810


	//   ....[170]....
        /*0738*/ 	.word	0x00018860


	//   ....[171]....
        /*073c*/ 	.word	0x000188b0


	//   ....[172]....
        /*0740*/ 	.word	0x00018900


	//   ....[173]....
        /*0744*/ 	.word	0x00018970


	//   ....[174]....
        /*0748*/ 	.word	0x000189c0


	//   ....[175]....
        /*074c*/ 	.word	0x00018a20


	//   ....[176]....
        /*0750*/ 	.word	0x00018a80


	//   ....[177]....
        /*0754*/ 	.word	0x00018af0


	//----- nvinfo : EIATTR_EXIT_INSTR_OFFSETS
	.align		4
.L_848:
        /*0758*/ 	.byte	0x04, 0x1c
        /*075a*/ 	.short	(.L_850 - .L_849)


	//   ....[0]....
.L_849:
        /*075c*/ 	.word	0x00000b40


	//   ....[1]....
        /*0760*/ 	.word	0x00016f80


	//----- nvinfo : EIATTR_MAX_THREADS
	.align		4
.L_850:
        /*0764*/ 	.byte	0x04, 0x05
        /*0766*/ 	.short	(.L_852 - .L_851)
.L_851:
        /*0768*/ 	.word	0x00000100
        /*076c*/ 	.word	0x00000001
        /*0770*/ 	.word	0x00000001


	//----- nvinfo : EIATTR_CRS_STACK_SIZE
	.align		4
.L_852:
        /*0774*/ 	.byte	0x04, 0x1e
        /*0776*/ 	.short	(.L_854 - .L_853)
.L_853:
        /*0778*/ 	.word	0x00000000
.L_854:


//--------------------- .nv.info._ZN7cutlass13device_kernelIN5flash19enable_sm80_to_sm89INS1_16FlashAttnFwdSm80INS1_25CollectiveMainloopFwdSm80ILi8ELi1ELb1EN4cute5tupleIJNS5_1CILi128EEENS7_ILi48EEENS7_ILi256EEEEEELi256ENS_10bfloat16_tEfNS_4arch4Sm80ELb0ELb1ELb0ELb0ELb1ELb0ELb1ELb1EEENS1_21CollectiveEpilogueFwdINS6_IJS8_SA_S9_EEENS6_IJNS7_ILi1EEESI_SI_EEESC_SE_Li256ELb0ELb1ELb1ELb0EEENS1_19SingleTileSchedulerILb0ELb1ELb1ELi128EEEEEEEEEvNT_6ParamsE --------------------------
	.section	.nv.info._ZN7cutlass13device_kernelIN5flash19enable_sm80_to_sm89INS1_16FlashAttnFwdSm80INS1_25CollectiveMainloopFwdSm80ILi8ELi1ELb1EN4cute5tupleIJNS5_1CILi128EEENS7_ILi48EEENS7_ILi256EEEEEELi256ENS_10bfloat16_tEfNS_4arch4Sm80ELb0ELb1ELb0ELb0ELb1ELb0ELb1ELb1EEENS1_21CollectiveEpilogueFwdINS6_IJS8_SA_S9_EEENS6_IJNS7_ILi1EEESI_SI_EEESC_SE_Li256ELb0ELb1ELb1ELb0EEENS1_19SingleTileSchedulerILb0ELb1ELb1ELi128EEEEEEEEEvNT_6ParamsE,"",@"SHT_CUDA_INFO"
	.sectionflags	@""
	.align	4


	//----- nvinfo : EIATTR_CUDA_API_VERSION
	.align		4
        /*0000*/ 	.byte	0x04, 0x37
        /*0002*/ 	.short	(.L_856 - .L_855)
.L_855:
        /*0004*/ 	.word	0x00000082


	//----- nvinfo : EIATTR_SW2861232_WAR
	.align		4
.L_856:
        /*0008*/ 	.byte	0x01, 0x35
	.zero		2


	//----- nvinfo : EIATTR_PARAM_CBANK
	.align		4
        /*000c*/ 	.byte	0x04, 0x0a
        /*000e*/ 	.short	(.L_858 - .L_857)
	.align		4
.L_857:
        /*0010*/ 	.word	index@(.nv.constant0._ZN7cutlass13device_kernelIN5flash19enable_sm80_to_sm89INS1_16FlashAttnFwdSm80INS1_25CollectiveMainloopFwdSm80ILi8ELi1ELb1EN4cute5tupleIJNS5_1CILi128EEENS7_ILi48EEENS7_ILi256EEEEEELi256ENS_10bfloat16_tEfNS_4arch4Sm80ELb0ELb1ELb0ELb0ELb1ELb0ELb1ELb1EEENS1_21CollectiveEpilogueFwdINS6_IJS8_SA_S9_EEENS6_IJNS7_ILi1EEESI_SI_EEESC_SE_Li256ELb0ELb1ELb1ELb0EEENS1_19SingleTileSchedulerILb0ELb1ELb1ELi128EEEEEEEEEvNT_6ParamsE)
        /*0014*/ 	.short	0x0160
        /*0016*/ 	.short	0x0418


	//----- nvinfo : EIATTR_CBANK_PARAM_SIZE
	.align		4
.L_858:
        /*0018*/ 	.byte	0x03, 0x19
        /*001a*/ 	.short	0x0418


	//----- nvinfo : EIATTR_KPARAM_INFO
	.align		4
        /*001c*/ 	.byte	0x04, 0x17
        /*001e*/ 	.short	(.L_860 - .L_859)
.L_859:
        /*0020*/ 	.word	0x00000000
        /*0024*/ 	.short	0x0000
        /*0026*/ 	.short	0x0000
        /*0028*/ 	.byte	0x00, 0xf0, 0x61, 0x10


	//----- nvinfo : EIATTR_MAXREG_COUNT
	.align		4
.L_860:
        /*002c*/ 	.byte	0x03, 0x1b
        /*002e*/ 	.short	0x00ff


	//----- nvinfo : EIATTR_NUM_BARRIERS
	.align		4
        /*0030*/ 	.byte	0x02, 0x4c
        /*0032*/ 	.byte	0x02
	.zero		1


	//----- nvinfo : EIATTR_ANNOTATIONS
	.align		4
        /*0034*/ 	.byte	0x04, 0x55
        /*0036*/ 	.short	(.L_862 - .L_861)


	//   ....[0]....
.L_861:
        /* <DEDUP_REMOVED lines=96> */


	//----- nvinfo : EIATTR_MERCURY_ISA_VERSION
	.align		4
.L_862:
        /*0628*/ 	.byte	0x03, 0x5f
        /*062a*/ 	.short	0x0000


	//----- nvinfo : EIATTR_COOP_GROUP_MASK_REGIDS
	.align		4
        /*062c*/ 	.byte	0x04, 0x29
        /*062e*/ 	.short	(.L_864 - .L_863)


	//   ....[0]....
.L_863:
        /*0630*/ 	.word	0xffffffff


	//   ....[1]....
        /*0634*/ 	.word	0xffffffff


	//   ....[2]....
        /*0638*/ 	.word	0xffffffff


	//   ....[3]....
        /*063c*/ 	.word	0xffffffff


	//   ....[4]....
        /*0640*/ 	.word	0xffffffff


	//   ....[5]....
        /*0644*/ 	.word	0xffffffff


	//   ....[6]....
        /*0648*/ 	.word	0xffffffff


	//   ....[7]....
        /*064c*/ 	.word	0xffffffff


	//   ....[8]....
        /*0650*/ 	.word	0xffffffff


	//   ....[9]....
        /*0654*/ 	.word	0xffffffff


	//   ....[10]....
        /*0658*/ 	.word	0xffffffff


	//   ....[11]....
        /*065c*/ 	.word	0xffffffff


	//   ....[12]....
        /*0660*/ 	.word	0xffffffff


	//   ....[13]....
        /*0664*/ 	.word	0xffffffff


	//   ....[14]....
        /*0668*/ 	.word	0xffffffff


	//   ....[15]....
        /*066c*/ 	.word	0xffffffff


	//   ....[16]....
        /*0670*/ 	.word	0xffffffff


	//   ....[17]....
        /*0674*/ 	.word	0xffffffff


	//   ....[18]....
        /*0678*/ 	.word	0xffffffff


	//   ....[19]....
        /*067c*/ 	.word	0xffffffff


	//   ....[20]....
        /*0680*/ 	.word	0xffffffff


	//   ....[21]....
        /*0684*/ 	.word	0xffffffff


	//   ....[22]....
        /*0688*/ 	.word	0xffffffff


	//   ....[23]....
        /*068c*/ 	.word	0xffffffff


	//   ....[24]....
        /*0690*/ 	.word	0xffffffff


	//   ....[25]....
        /*0694*/ 	.word	0xffffffff


	//   ....[26]....
        /*0698*/ 	.word	0xffffffff


	//   ....[27]....
        /*069c*/ 	.word	0xffffffff


	//   ....[28]....
        /*06a0*/ 	.word	0xffffffff


	//   ....[29]....
        /*06a4*/ 	.word	0xffffffff


	//   ....[30]....
        /*06a8*/ 	.word	0xffffffff


	//   ....[31]....
        /*06ac*/ 	.word	0xffffffff


	//   ....[32]....
        /*06b0*/ 	.word	0xffffffff


	//   ....[33]....
        /*06b4*/ 	.word	0xffffffff


	//   ....[34]....
        /*06b8*/ 	.word	0xffffffff


	//   ....[35]....
        /*06bc*/ 	.word	0xffffffff


	//   ....[36]....
        /*06c0*/ 	.word	0xffffffff


	//   ....[37]....
        /*06c4*/ 	.word	0xffffffff


	//   ....[38]....
        /*06c8*/ 	.word	0xffffffff


	//   ....[39]....
        /*06cc*/ 	.word	0xffffffff


	//   ....[40]....
        /*06d0*/ 	.word	0xffffffff


	//   ....[41]....
        /*06d4*/ 	.word	0xffffffff


	//   ....[42]....
        /*06d8*/ 	.word	0xffffffff


	//   ....[43]....
        /*06dc*/ 	.word	0xffffffff


	//   ....[44]....
        /*06e0*/ 	.word	0xffffffff


	//   ....[45]....
        /*06e4*/ 	.word	0xffffffff


	//   ....[46]....
        /*06e8*/ 	.word	0xffffffff


	//   ....[47]....
        /*06ec*/ 	.word	0xffffffff


	//   ....[48]....
        /*06f0*/ 	.word	0xffffffff


	//   ....[49]....
        /*06f4*/ 	.word	0xffffffff


	//   ....[50]....
        /*06f8*/ 	.word	0xffffffff


	//   ....[51]....
        /*06fc*/ 	.word	0xffffffff


	//   ....[52]....
        /*0700*/ 	.word	0xffffffff


	//   ....[53]....
        /*0704*/ 	.word	0xffffffff


	//   ....[54]....
        /*0708*/ 	.word	0xffffffff


	//   ....[55]....
        /*070c*/ 	.word	0xffffffff


	//   ....[56]....
        /*0710*/ 	.word	0xffffffff


	//   ....[57]....
        /*0714*/ 	.word	0xffffffff


	//   ....[58]....
        /*0718*/ 	.word	0xffffffff


	//   ....[59]....
        /*071c*/ 	.word	0xffffffff


	//   ....[60]....
        /*0720*/ 	.word	0xffffffff


	//   ....[61]....
        /*0724*/ 	.word	0xffffffff


	//   ....[62]....
        /*0728*/ 	.word	0xffffffff


	//   ....[63]....
        /*072c*/ 	.word	0xffffffff


	//   ....[64]....
        /*0730*/ 	.word	0xffffffff


	//   ....[65]....
        /*0734*/ 	.word	0xffffffff


	//   ....[66]....
        /*0738*/ 	.word	0xffffffff


	//   ....[67]....
        /*073c*/ 	.word	0xffffffff


	//   ....[68]....
        /*0740*/ 	.word	0xffffffff


	//   ....[69]....
        /*0744*/ 	.word	0xffffffff


	//   ....[70]....
        /*0748*/ 	.word	0xffffffff


	//   ....[71]....
        /*074c*/ 	.word	0xffffffff


	//   ....[72]....
        /*0750*/ 	.word	0xffffffff


	//   ....[73]....
        /*0754*/ 	.word	0xffffffff


	//   ....[74]....
        /*0758*/ 	.word	0xffffffff


	//   ....[75]....
        /*075c*/ 	.word	0xffffffff


	//   ....[76]....
        /*0760*/ 	.word	0xffffffff


	//   ....[77]....
        /*0764*/ 	.word	0xffffffff


	//   ....[78]....
        /*0768*/ 	.word	0xffffffff


	//   ....[79]....
        /*076c*/ 	.word	0xffffffff


	//   ....[80]....
        /*0770*/ 	.word	0xffffffff


	//   ....[81]....
        /*0774*/ 	.word	0xffffffff


	//   ....[82]....
        /*0778*/ 	.word	0xffffffff


	//   ....[83]....
        /*077c*/ 	.word	0xffffffff


	//   ....[84]....
        /*0780*/ 	.word	0xffffffff


	//   ....[85]....
        /*0784*/ 	.word	0xffffffff


	//   ....[86]....
        /*0788*/ 	.word	0xffffffff


	//----- nvinfo : EIATTR_COOP_GROUP_INSTR_OFFSETS
	.align		4
.L_864:
        /*078c*/ 	.byte	0x04, 0x28
        /*078e*/ 	.short	(.L_866 - .L_865)


	//   ....[0]....
.L_865:
        /*0790*/ 	.word	0x00000060


	//   ....[1]....
        /*0794*/ 	.word	0x000016e0


	//   ....[2]....
        /*0798*/ 	.word	0x00001720


	//   ....[3]....
        /*079c*/ 	.word	0x00001780


	//   ....[4]....
        /*07a0*/ 	.word	0x000017b0


	//   ....[5]....
        /*07a4*/ 	.word	0x00001970


	//   ....[6]....
        /*07a8*/ 	.word	0x00001990


	//   ....[7]....
        /*07ac*/ 	.word	0x000019a0


	//   ....[8]....
        /*07b0*/ 	.word	0x000019b0


	//   ....[9]....
        /*07b4*/ 	.word	0x00001b00


	//   ....[10]....
        /*07b8*/ 	.word	0x00001b40


	//   ....[11]....
        /*07bc*/ 	.word	0x00001df0


	//   ....[12]....
        /*07c0*/ 	.word	0x00001e00


	//   ....[13]....
        /*07c4*/ 	.word	0x00002160


	//   ....[14]....
        /*07c8*/ 	.word	0x00002190


	//   ....[15]....
        /*07cc*/ 	.word	0x00002580


	//   ....[16]....
        /*07d0*/ 	.word	0x00002590


	//   ....[17]....
        /*07d4*/ 	.word	0x000035a0


	//   ....[18]....
        /*07d8*/ 	.word	0x000035b0


	//   ....[19]....
        /*07dc*/ 	.word	0x000036c0


	//   ....[20]....
        /*07e0*/ 	.word	0x000036e0


	//   ....[21]....
        /*07e4*/ 	.word	0x00003a00


	//   ....[22]....
        /*07e8*/ 	.word	0x00003c50


	//   ....[23]....
        /*07ec*/ 	.word	0x000047e0


	//   ....[24]....
        /*07f0*/ 	.word	0x00004830


	//   ....[25]....
        /*07f4*/ 	.word	0x000049d0


	//   ....[26]....
        /*07f8*/ 	.word	0x00004a40


	//   ....[27]....
        /*07fc*/ 	.word	0x00006520


	//   ....[28]....
        /*0800*/ 	.word	0x00006540


	//   ....[29]....
        /*0804*/ 	.word	0x00006690


	//   ....[30]....
        /*0808*/ 	.word	0x000066a0


	//   ....[31]....
        /*080c*/ 	.word	0x00007400


	//   ....[32]....
        /*0810*/ 	.word	0x00007420


	//   ....[33]....
        /*0814*/ 	.word	0x00007530


	//   ....[34]....
        /*0818*/ 	.word	0x00007550


	//   ....[35]....
        /*081c*/ 	.word	0x00007750


	//   ....[36]....
        /*0820*/ 	.word	0x00007d90


	//   ....[37]....
        /*0824*/ 	.word	0x00008110


	//   ....[38]....
        /*0828*/ 	.word	0x00008130


	//   ....[39]....
        /*082c*/ 	.word	0x00008c50


	//   ....[40]....
        /*0830*/ 	.word	0x00008c70


	//   ....[41]....
        /*0834*/ 	.word	0x0000a4d0


	//   ....[42]....
        /*0838*/ 	.word	0x0000a4e0


	//   ....[43]....
        /*083c*/ 	.word	0x0000a640


	//   ....[44]....
        /*0840*/ 	.word	0x0000a650


	//   ....[45]....
        /*0844*/ 	.word	0x0000b3e0


	//   ....[46]....
        /*0848*/ 	.word	0x0000b400


	//   ....[47]....
        /*084c*/ 	.word	0x0000b4f0


	//   ....[48]....
        /*0850*/ 	.word	0x0000b500


	//   ....[49]....
        /*0854*/ 	.word	0x0000b700


	//   ....[50]....
        /*0858*/ 	.word	0x0000b720


	//   ....[51]....
        /*085c*/ 	.word	0x0000bd20


	//   ....[52]....
        /*0860*/ 	.word	0x0000bd40


	//   ....[53]....
        /*0864*/ 	.word	0x0000d380


	//   ....[54]....
        /*0868*/ 	.word	0x0000d390


	//   ....[55]....
        /*086c*/ 	.word	0x0000d560


	//   ....[56]....
        /*0870*/ 	.word	0x0000d570


	//   ....[57]....
        /*0874*/ 	.word	0x0000e350


	//   ....[58]....
        /*0878*/ 	.word	0x0000e360


	//   ....[59]....
        /*087c*/ 	.word	0x0000e420


	//   ....[60]....
        /*0880*/ 	.word	0x0000e450


	//   ....[61]....
        /*0884*/ 	.word	0x0000e630


	//   ....[62]....
        /*0888*/ 	.word	0x0000ec50


	//   ....[63]....
        /*088c*/ 	.word	0x0000efc0


	//   ....[64]....
        /*0890*/ 	.word	0x0000efe0


	//   ....[65]....
        /*0894*/ 	.word	0x0000fb00


	//   ....[66]....
        /*0898*/ 	.word	0x0000fb20


	//   ....[67]....
        /*089c*/ 	.word	0x00010d70


	//   ....[68]....
        /*08a0*/ 	.word	0x00010d80


	//   ....[69]....
        /*08a4*/ 	.word	0x00010db0


	//   ....[70]....
        /*08a8*/ 	.word	0x00010dc0


	//   ....[71]....
        /*08ac*/ 	.word	0x00011cd0


	//   ....[72]....
        /*08b0*/ 	.word	0x00011d10


	//   ....[73]....
        /*08b4*/ 	.word	0x00011d30


	//   ....[74]....
        /*08b8*/ 	.word	0x00011d50


	//   ....[75]....
        /*08bc*/ 	.word	0x00011dd0


	//   ....[76]....
        /*08c0*/ 	.word	0x00011e00


	//   ....[77]....
        /*08c4*/ 	.word	0x00012a60


	//   ....[78]....
        /*08c8*/ 	.word	0x00012a70


	//   ....[79]....
        /*08cc*/ 	.word	0x000139d0


	//   ....[80]....
        /*08d0*/ 	.word	0x00013a20


	//   ....[81]....
        /*08d4*/ 	.word	0x00013a70


	//   ....[82]....
        /*08d8*/ 	.word	0x00013ac0


	//   ....[83]....
        /*08dc*/ 	.word	0x00013b20


	//   ....[84]....
        /*08e0*/ 	.word	0x00013b70


	//   ....[85]....
        /*08e4*/ 	.word	0x00013bc0


	//   ....[86]....
        /*08e8*/ 	.word	0x00013c10


	//----- nvinfo : EIATTR_EXIT_INSTR_OFFSETS
	.align		4
.L_866:
        /*08ec*/ 	.byte	0x04, 0x1c
        /*08ee*/ 	.short	(.L_868 - .L_867)


	//   ....[0]....
.L_867:
        /*08f0*/ 	.word	0x000001c0


	//   ....[1]....
        /*08f4*/ 	.word	0x00012a80


	//   ....[2]....
        /*08f8*/ 	.word	0x00013620


	//   ....[3]....
        /*08fc*/ 	.word	0x00013670


	//   ....[4]....
        /*0900*/ 	.word	0x000136a0


	//   ....[5]....
        /*0904*/ 	.word	0x00013700


	//   ....[6]....
        /*0908*/ 	.word	0x00013990


	//----- nvinfo : EIATTR_CTAIDZ_USED
	.align		4
.L_868:
        /*090c*/ 	.byte	0x01, 0x04
	.zero		2


	//----- nvinfo : EIATTR_MAX_THREADS
	.align		4
        /*0910*/ 	.byte	0x04, 0x05
        /*0912*/ 	.short	(.L_870 - .L_869)
.L_869:
        /*0914*/ 	.word	0x00000100
        /*0918*/ 	.word	0x00000001
        /*091c*/ 	.word	0x00000001


	//----- nvinfo : EIATTR_CRS_STACK_SIZE
	.align		4
.L_870:
        /*0920*/ 	.byte	0x04, 0x1e
        /*0922*/ 	.short	(.L_872 - .L_871)
.L_871:
        /*0924*/ 	.word	0x00000000
.L_872:


//--------------------- .nv.info._ZN7cutlass13device_kernelIN5flash19enable_sm80_to_sm89INS1_16FlashAttnFwdSm80INS1_25CollectiveMainloopFwdSm80ILi8ELi1ELb1EN4cute5tupleIJNS5_1CILi128EEENS7_ILi48EEENS7_ILi256EEEEEELi256ENS_10bfloat16_tEfNS_4arch4Sm80ELb0ELb1ELb0ELb1ELb1ELb0ELb1ELb1EEENS1_21CollectiveEpilogueFwdINS6_IJS8_SA_S9_EEENS6_IJNS7_ILi1EEESI_SI_EEESC_SE_Li256ELb1ELb1ELb1ELb0EEENS1_36VarlenDynamicPersistentTileSchedulerILi128ELi48ELi256ELi256ELb1ELb1ELb0ELb1ELb0ELb1EEEEEEEEEvNT_6ParamsE --------------------------
	.section	.nv.info._ZN7cutlass13device_kernelIN5flash19enable_sm80_to_sm89INS1_16FlashAttnFwdSm80INS1_25CollectiveMainloopFwdSm80ILi8ELi1ELb1EN4cute5tupleIJNS5_1CILi128EEENS7_ILi48EEENS7_ILi256EEEEEELi256ENS_10bfloat16_tEfNS_4arch4Sm80ELb0ELb1ELb0ELb1ELb1ELb0ELb1ELb1EEENS1_21CollectiveEpilogueFwdINS6_IJS8_SA_S9_EEENS6_IJNS7_ILi1EEESI_SI_EEESC_SE_Li256ELb1ELb1ELb1ELb0EEENS1_36VarlenDynamicPersistentTileSchedulerILi128ELi48ELi256ELi256ELb1ELb1ELb0ELb1ELb0ELb1EEEEEEEEEvNT_6ParamsE,"",@"SHT_CUDA_INFO"
	.sectionflags	@""
	.align	4


	//----- nvinfo : EIATTR_CUDA_API_VERSION
	.align		4
        /*0000*/ 	.byte	0x04, 0x37
        /*0002*/ 	.short	(.L_874 - .L_873)
.L_873:
        /*0004*/ 	.word	0x00000082


	//----- nvinfo : EIATTR_SW2861232_WAR
	.align		4
.L_874:
        /*0008*/ 	.byte	0x01, 0x35
	.zero		2


	//----- nvinfo : EIATTR_PARAM_CBANK
	.align		4
        /*000c*/ 	.byte	0x04, 0x0a
        /*000e*/ 	.short	(.L_876 - .L_875)
	.align		4
.L_875:
        /*0010*/ 	.word	index@(.nv.constant0._ZN7cutlass13device_kernelIN5flash19enable_sm80_to_sm89INS1_16FlashAttnFwdSm80INS1_25CollectiveMainloopFwdSm80ILi8ELi1ELb1EN4cute5tupleIJNS5_1CILi128EEENS7_ILi48EEENS7_ILi256EEEEEELi256ENS_10bfloat16_tEfNS_4arch4Sm80ELb0ELb1ELb0ELb1ELb1ELb0ELb1ELb1EEENS1_21CollectiveEpilogueFwdINS6_IJS8_SA_S9_EEENS6_IJNS7_ILi1EEESI_SI_EEESC_SE_Li256ELb1ELb1ELb1ELb0EEENS1_36VarlenDynamicPersistentTileSchedulerILi128ELi48ELi256ELi256ELb1ELb1ELb0ELb1ELb0ELb1EEEEEEEEEvNT_6ParamsE)
        /*0014*/ 	.short	0x0160
        /*0016*/ 	.short	0x0438


	//----- nvinfo : EIATTR_CBANK_PARAM_SIZE
	.align		4
.L_876:
        /*0018*/ 	.byte	0x03, 0x19
        /*001a*/ 	.short	0x0438


	//----- nvinfo : EIATTR_KPARAM_INFO
	.align		4
        /*001c*/ 	.byte	0x04, 0x17
        /*001e*/ 	.short	(.L_878 - .L_877)
.L_877:
        /*0020*/ 	.word	0x00000000
        /*0024*/ 	.short	0x0000
        /*0026*/ 	.short	0x0000
        /*0028*/ 	.byte	0x00, 0xf0, 0xe1, 0x10


	//----- nvinfo : EIATTR_MAXREG_COUNT
	.align		4
.L_878:
        /*002c*/ 	.byte	0x03, 0x1b
        /*002e*/ 	.short	0x00ff


	//----- nvinfo : EIATTR_NUM_BARRIERS
	.align		4
        /*0030*/ 	.byte	0x02, 0x4c
        /*0032*/ 	.byte	0x06
	.zero		1


	//----- nvinfo : EIATTR_ANNOTATIONS
	.align		4
        /*0034*/ 	.byte	0x04, 0x55
        /*0036*/ 	.short	(.L_880 - .L_879)


	//   ....[0]....
.L_879:
        /* <DEDUP_REMOVED lines=470> */


	//----- nvinfo : EIATTR_MERCURY_ISA_VERSION
	.align		4
.L_880:
        /*1d88*/ 	.byte	0x03, 0x5f
        /*1d8a*/ 	.short	0x0000


	//----- nvinfo : EIATTR_INT_WARP_WIDE_INSTR_OFFSETS
	.align		4
        /*1d8c*/ 	.byte	0x04, 0x31
        /*1d8e*/ 	.short	(.L_882 - .L_881)


	//   ....[0]....
.L_881:
        /*1d90*/ 	.word	0x00013730


	//   ....[1]....
        /*1d94*/ 	.word	0x000137b0


	//----- nvinfo : EIATTR_COOP_GROUP_MASK_REGIDS
	.align		4
.L_882:
        /*1d98*/ 	.byte	0x04, 0x29
        /*1d9a*/ 	.short	(.L_884 - .L_883)


	//   ....[0]....
.L_883:
        /*1d9c*/ 	.word	0xffffffff


	//   ....[1]....
        /*1da0*/ 	.word	0xffffffff


	//   ....[2]....
        /*1da4*/ 	.word	0xffffffff


	//   ....[3]....
        /*1da8*/ 	.word	0xffffffff


	//   ....[4]....
        /*1dac*/ 	.word	0xffffffff


	//   ....[5]....
        /*1db0*/ 	.word	0xffffffff


	//   ....[6]....
        /*1db4*/ 	.word	0xffffffff


	//   ....[7]....
        /*1db8*/ 	.word	0xffffffff


	//   ....[8]....
        /*1dbc*/ 	.word	0xffffffff


	//   ....[9]....
        /*1dc0*/ 	.word	0xffffffff


	//   ....[10]....
        /*1dc4*/ 	.word	0xffffffff


	//   ....[11]....
        /*1dc8*/ 	.word	0xffffffff


	//   ....[12]....
        /*1dcc*/ 	.word	0xffffffff


	//   ....[13]....
        /*1dd0*/ 	.word	0xffffffff


	//   ....[14]....
        /*1dd4*/ 	.word	0xffffffff


	//   ....[15]....
        /*1dd8*/ 	.word	0xffffffff


	//   ....[16]....
        /*1ddc*/ 	.word	0xffffffff


	//   ....[17]....
        /*1de0*/ 	.word	0xffffffff


	//   ....[18]....
        /*1de4*/ 	.word	0xffffffff


	//   ....[19]....
        /*1de8*/ 	.word	0xffffffff


	//   ....[20]....
        /*1dec*/ 	.word	0xffffffff


	//   ....[21]....
        /*1df0*/ 	.word	0xffffffff


	//   ....[22]....
        /*1df4*/ 	.word	0xffffffff


	//   ....[23]....
        /*1df8*/ 	.word	0xffffffff


	//   ....[24]....
        /*1dfc*/ 	.word	0xffffffff


	//   ....[25]....
        /*1e00*/ 	.word	0xffffffff


	//   ....[26]....
        /*1e04*/ 	.word	0xffffffff


	//   ....[27]....
        /*1e08*/ 	.word	0xffffffff


	//   ....[28]....
        /*1e0c*/ 	.word	0xffffffff


	//   ....[29]....
        /*1e10*/ 	.word	0xffffffff


	//   ....[30]....
        /*1e14*/ 	.word	0xffffffff


	//   ....[31]....
        /*1e18*/ 	.word	0xffffffff


	//   ....[32]....
        /*1e1c*/ 	.word	0xffffffff


	//   ....[33]....
        /*1e20*/ 	.word	0xffffffff


	//   ....[34]....
        /*1e24*/ 	.word	0xffffffff


	//   ....[35]....
        /*1e28*/ 	.word	0xffffffff


	//   ....[36]....
        /*1e2c*/ 	.word	0xffffffff


	//   ....[37]....
        /*1e30*/ 	.word	0xffffffff


	//   ....[38]....
        /*1e34*/ 	.word	0xffffffff


	//   ....[39]....
        /*1e38*/ 	.word	0xffffffff


	//   ....[40]....
        /*1e3c*/ 	.word	0xffffffff


	//   ....[41]....
        /*1e40*/ 	.word	0xffffffff


	//   ....[42]....
        /*1e44*/ 	.word	0xffffffff


	//   ....[43]....
        /*1e48*/ 	.word	0xffffffff


	//   ....[44]....
        /*1e4c*/ 	.word	0xffffffff


	//   ....[45]....
        /*1e50*/ 	.word	0xffffffff


	//   ....[46]....
        /*1e54*/ 	.word	0xffffffff


	//   ....[47]....
        /*1e58*/ 	.word	0xffffffff


	//   ....[48]....
        /*1e5c*/ 	.word	0xffffffff


	//   ....[49]....
        /*1e60*/ 	.word	0xffffffff


	//   ....[50]....
        /*1e64*/ 	.word	0xffffffff


	//   ....[51]....
        /*1e68*/ 	.word	0xffffffff


	//   ....[52]....
        /*1e6c*/ 	.word	0xffffffff


	//   ....[53]....
        /*1e70*/ 	.word	0xffffffff


	//   ....[54]....
        /*1e74*/ 	.word	0xffffffff


	//   ....[55]....
        /*1e78*/ 	.word	0xffffffff


	//   ....[56]....
        /*1e7c*/ 	.word	0xffffffff


	//   ....[57]....
        /*1e80*/ 	.word	0xffffffff


	//   ....[58]....
        /*1e84*/ 	.word	0xffffffff


	//   ....[59]....
        /*1e88*/ 	.word	0xffffffff


	//   ....[60]....
        /*1e8c*/ 	.word	0xffffffff


	//   ....[61]....
        /*1e90*/ 	.word	0xffffffff


	//   ....[62]....
        /*1e94*/ 	.word	0xffffffff


	//   ....[63]....
        /*1e98*/ 	.word	0xffffffff


	//   ....[64]....
        /*1e9c*/ 	.word	0xffffffff


	//   ....[65]....
        /*1ea0*/ 	.word	0xffffffff


	//   ....[66]....
        /*1ea4*/ 	.word	0xffffffff


	//   ....[67]....
        /*1ea8*/ 	.word	0xffffffff


	//   ....[68]....
        /*1eac*/ 	.word	0xffffffff


	//   ....[69]....
        /*1eb0*/ 	.word	0xffffffff


	//   ....[70]....
        /*1eb4*/ 	.word	0xffffffff


	//   ....[71]....
        /*1eb8*/ 	.word	0xffffffff


	//   ....[72]....
        /*1ebc*/ 	.word	0xffffffff


	//   ....[73]....
        /*1ec0*/ 	.word	0xffffffff


	//   ....[74]....
        /*1ec4*/ 	.word	0xffffffff


	//   ....[75]....
        /*1ec8*/ 	.word	0xffffffff


	//   ....[76]....
        /*1ecc*/ 	.word	0xffffffff


	//   ....[77]....
        /*1ed0*/ 	.word	0xffffffff


	//   ....[78]....
        /*1ed4*/ 	.word	0xffffffff


	//   ....[79]....
        /*1ed8*/ 	.word	0xffffffff


	//   ....[80]....
        /*1edc*/ 	.word	0xffffffff


	//   ....[81]....
        /*1ee0*/ 	.word	0xffffffff


	//   ....[82]....
        /*1ee4*/ 	.word	0xffffffff


	//   ....[83]....
        /*1ee8*/ 	.word	0xffffffff


	//   ....[84]....
        /*1eec*/ 	.word	0xffffffff


	//   ....[85]....
        /*1ef0*/ 	.word	0xffffffff


	//   ....[86]....
        /*1ef4*/ 	.word	0xffffffff


	//   ....[87]....
        /*1ef8*/ 	.word	0xffffffff


	//   ....[88]....
        /*1efc*/ 	.word	0xffffffff


	//   ....[89]....
        /*1f00*/ 	.word	0xffffffff


	//   ....[90]....
        /*1f04*/ 	.word	0xffffffff


	//   ....[91]....
        /*1f08*/ 	.word	0xffffffff


	//   ....[92]....
        /*1f0c*/ 	.word	0xffffffff


	//   ....[93]....
        /*1f10*/ 	.word	0xffffffff


	//   ....[94]....
        /*1f14*/ 	.word	0xffffffff


	//   ....[95]....
        /*1f18*/ 	.word	0xffffffff


	//   ....[96]....
        /*1f1c*/ 	.word	0xffffffff


	//   ....[97]....
        /*1f20*/ 	.word	0xffffffff


	//   ....[98]....
        /*1f24*/ 	.word	0xffffffff


	//   ....[99]....
        /*1f28*/ 	.word	0xffffffff


	//   ....[100]....
        /*1f2c*/ 	.word	0xffffffff


	//   ....[101]....
        /*1f30*/ 	.word	0xffffffff


	//   ....[102]....
        /*1f34*/ 	.word	0xffffffff


	//   ....[103]....
        /*1f38*/ 	.word	0xffffffff


	//   ....[104]....
        /*1f3c*/ 	.word	0xffffffff


	//   ....[105]....
        /*1f40*/ 	.word	0xffffffff


	//   ....[106]....
        /*1f44*/ 	.word	0xffffffff


	//   ....[107]....
        /*1f48*/ 	.word	0xffffffff


	//   ....[108]....
        /*1f4c*/ 	.word	0xffffffff


	//   ....[109]....
        /*1f50*/ 	.word	0xffffffff


	//   ....[110]....
        /*1f54*/ 	.word	0xffffffff


	//   ....[111]....
        /*1f58*/ 	.word	0xffffffff


	//   ....[112]....
        /*1f5c*/ 	.word	0xffffffff


	//   ....[113]....
        /*1f60*/ 	.word	0xffffffff


	//   ....[114]....
        /*1f64*/ 	.word	0xffffffff


	//   ....[115]....
        /*1f68*/ 	.word	0xffffffff


	//   ....[116]....
        /*1f6c*/ 	.word	0xffffffff


	//   ....[117]....
        /*1f70*/ 	.word	0xffffffff


	//   ....[118]....
        /*1f74*/ 	.word	0xffffffff


	//   ....[119]....
        /*1f78*/ 	.word	0xffffffff


	//   ....[120]....
        /*1f7c*/ 	.word	0xffffffff


	//   ....[121]....
        /*1f80*/ 	.word	0xffffffff


	//   ....[122]....
        /*1f84*/ 	.word	0xffffffff


	//   ....[123]....
        /*1f88*/ 	.word	0xffffffff


	//   ....[124]....
        /*1f8c*/ 	.word	0xffffffff


	//   ....[125]....
        /*1f90*/ 	.word	0xffffffff


	//   ....[126]....
        /*1f94*/ 	.word	0xffffffff


	//   ....[127]....
        /*1f98*/ 	.word	0xffffffff


	//   ....[128]....
        /*1f9c*/ 	.word	0xffffffff


	//   ....[129]....
        /*1fa0*/ 	.word	0xffffffff


	//   ....[130]....
        /*1fa4*/ 	.word	0xffffffff


	//   ....[131]....
        /*1fa8*/ 	.word	0xffffffff


	//   ....[132]....
        /*1fac*/ 	.word	0xffffffff


	//   ....[133]....
        /*1fb0*/ 	.word	0xffffffff


	//   ....[134]....
        /*1fb4*/ 	.word	0xffffffff


	//   ....[135]....
        /*1fb8*/ 	.word	0xffffffff


	//   ....[136]....
        /*1fbc*/ 	.word	0xffffffff


	//   ....[137]....
        /*1fc0*/ 	.word	0xffffffff


	//   ....[138]....
        /*1fc4*/ 	.word	0xffffffff


	//   ....[139]....
        /*1fc8*/ 	.word	0xffffffff


	//   ....[140]....
        /*1fcc*/ 	.word	0xffffffff


	//   ....[141]....
        /*1fd0*/ 	.word	0xffffffff


	//   ....[142]....
        /*1fd4*/ 	.word	0xffffffff


	//   ....[143]....
        /*1fd8*/ 	.word	0xffffffff


	//   ....[144]....
        /*1fdc*/ 	.word	0xffffffff


	//   ....[145]....
        /*1fe0*/ 	.word	0xffffffff


	//   ....[146]....
        /*1fe4*/ 	.word	0xffffffff


	//   ....[147]....
        /*1fe8*/ 	.word	0xffffffff


	//   ....[148]....
        /*1fec*/ 	.word	0xffffffff


	//   ....[149]....
        /*1ff0*/ 	.word	0xffffffff


	//   ....[150]....
        /*1ff4*/ 	.word	0xffffffff


	//   ....[151]....
        /*1ff8*/ 	.word	0xffffffff


	//   ....[152]....
        /*1ffc*/ 	.word	0xffffffff


	//   ....[153]....
        /*2000*/ 	.word	0xffffffff


	//   ....[154]....
        /*2004*/ 	.word	0xffffffff


	//   ....[155]....
        /*2008*/ 	.word	0xffffffff


	//   ....[156]....
        /*200c*/ 	.word	0xffffffff


	//   ....[157]....
        /*2010*/ 	.word	0xffffffff


	//   ....[158]....
        /*2014*/ 	.word	0xffffffff


	//   ....[159]....
        /*2018*/ 	.word	0xffffffff


	//   ....[160]....
        /*201c*/ 	.word	0xffffffff


	//   ....[161]....
        /*2020*/ 	.word	0xffffffff


	//   ....[162]....
        /*2024*/ 	.word	0xffffffff


	//   ....[163]....
        /*2028*/ 	.word	0xffffffff


	//   ....[164]....
        /*202c*/ 	.word	0xffffffff


	//   ....[165]....
        /*2030*/ 	.word	0xffffffff


	//   ....[166]....
        /*2034*/ 	.word	0xffffffff


	//   ....[167]....
        /*2038*/ 	.word	0xffffffff


	//   ....[168]....
        /*203c*/ 	.word	0xffffffff


	//   ....[169]....
        /*2040*/ 	.word	0xffffffff


	//   ....[170]....
        /*2044*/ 	.word	0xffffffff


	//   ....[171]....
        /*2048*/ 	.word	0xffffffff


	//   ....[172]....
        /*204c*/ 	.word	0xffffffff


	//   ....[173]....
        /*2050*/ 	.word	0xffffffff


	//   ....[174]....
        /*2054*/ 	.word	0xffffffff


	//   ....[175]....
        /*2058*/ 	.word	0xffffffff


	//   ....[176]....
        /*205c*/ 	.word	0xffffffff


	//   ....[177]....
        /*2060*/ 	.word	0xffffffff


	//   ....[178]....
        /*2064*/ 	.word	0xffffffff


	//   ....[179]....
        /*2068*/ 	.word	0xffffffff


	//   ....[180]....
        /*206c*/ 	.word	0xffffffff


	//   ....[181]....
        /*2070*/ 	.word	0xffffffff


	//   ....[182]....
        /*2074*/ 	.word	0xffffffff


	//   ....[183]....
        /*2078*/ 	.word	0xffffffff


	//   ....[184]....
        /*207c*/ 	.word	0xffffffff


	//   ....[185]....
        /*2080*/ 	.word	0xffffffff


	//   ....[186]....
        /*2084*/ 	.word	0xffffffff


	//   ....[187]....
        /*2088*/ 	.word	0xffffffff


	//   ....[188]....
        /*208c*/ 	.word	0xffffffff


	//   ....[189]....
        /*2090*/ 	.word	0xffffffff


	//   ....[190]....
        /*2094*/ 	.word	0xffffffff


	//   ....[191]....
        /*2098*/ 	.word	0xffffffff


	//   ....[192]....
        /*209c*/ 	.word	0xffffffff


	//   ....[193]....
        /*20a0*/ 	.word	0xffffffff


	//   ....[194]....
        /*20a4*/ 	.word	0xffffffff


	//   ....[195]....
        /*20a8*/ 	.word	0xffffffff


	//   ....[196]....
        /*20ac*/ 	.word	0xffffffff


	//   ....[197]....
        /*20b0*/ 	.word	0xffffffff


	//   ....[198]....
        /*20b4*/ 	.word	0xffffffff


	//   ....[199]....
        /*20b8*/ 	.word	0xffffffff


	//   ....[200]....
        /*20bc*/ 	.word	0xffffffff


	//   ....[201]....
        /*20c0*/ 	.word	0xffffffff


	//   ....[202]....
        /*20c4*/ 	.word	0xffffffff


	//   ....[203]....
        /*20c8*/ 	.word	0xffffffff


	//   ....[204]....
        /*20cc*/ 	.word	0xffffffff


	//   ....[205]....
        /*20d0*/ 	.word	0xffffffff


	//   ....[206]....
        /*20d4*/ 	.word	0xffffffff


	//   ....[207]....
        /*20d8*/ 	.word	0xffffffff


	//   ....[208]....
        /*20dc*/ 	.word	0xffffffff


	//   ....[209]....
        /*20e0*/ 	.word	0xffffffff


	//   ....[210]....
        /*20e4*/ 	.word	0xffffffff


	//   ....[211]....
        /*20e8*/ 	.word	0xffffffff


	//   ....[212]....
        /*20ec*/ 	.word	0xffffffff


	//   ....[213]....
        /*20f0*/ 	.word	0xffffffff


	//   ....[214]....
        /*20f4*/ 	.word	0xffffffff


	//   ....[215]....
        /*20f8*/ 	.word	0xffffffff


	//   ....[216]....
        /*20fc*/ 	.word	0xffffffff


	//   ....[217]....
        /*2100*/ 	.word	0xffffffff


	//   ....[218]....
        /*2104*/ 	.word	0xffffffff


	//   ....[219]....
        /*2108*/ 	.word	0xffffffff


	//   ....[220]....
        /*210c*/ 	.word	0xffffffff


	//   ....[221]....
        /*2110*/ 	.word	0xffffffff


	//   ....[222]....
        /*2114*/ 	.word	0xffffffff


	//   ....[223]....
        /*2118*/ 	.word	0xffffffff


	//   ....[224]....
        /*211c*/ 	.word	0xffffffff


	//   ....[225]....
        /*2120*/ 	.word	0xffffffff


	//   ....[226]....
        /*2124*/ 	.word	0xffffffff


	//   ....[227]....
        /*2128*/ 	.word	0xffffffff


	//   ....[228]....
        /*212c*/ 	.word	0xffffffff


	//   ....[229]....
        /*2130*/ 	.word	0xffffffff


	//   ....[230]....
        /*2134*/ 	.word	0xffffffff


	//   ....[231]....
        /*2138*/ 	.word	0xffffffff


	//----- nvinfo : EIATTR_COOP_GROUP_INSTR_OFFSETS
	.align		4
.L_884:
        /*213c*/ 	.byte	0x04, 0x28
        /*213e*/ 	.short	(.L_886 - .L_885)


	//   ....[0]....
.L_885:
        /*2140*/ 	.word	0x00000050


	//   ....[1]....
        /*2144*/ 	.word	0x00000200


	//   ....[2]....
        /*2148*/ 	.word	0x00000230


	//   ....[3]....
        /*214c*/ 	.word	0x00000260


	//   ....[4]....
        /*2150*/ 	.word	0x00000290


	//   ....[5]....
        /*2154*/ 	.word	0x000002c0


	//   ....[6]....
        /*2158*/ 	.word	0x000002f0


	//   ....[7]....
        /*215c*/ 	.word	0x00000450


	//   ....[8]....
        /*2160*/ 	.word	0x00000490


	//   ....[9]....
        /*2164*/ 	.word	0x000004c0


	//   ....[10]....
        /*2168*/ 	.word	0x000004f0


	//   ....[11]....
        /*216c*/ 	.word	0x00000520


	//   ....[12]....
        /*2170*/ 	.word	0x00000550


	//   ....[13]....
        /*2174*/ 	.word	0x000005e0


	//   ....[14]....
        /*2178*/ 	.word	0x00000630


	//   ....[15]....
        /*217c*/ 	.word	0x00000650


	//   ....[16]....
        /*2180*/ 	.word	0x000006b0


	//   ....[17]....
        /*2184*/ 	.word	0x00003560


	//   ....[18]....
        /*2188*/ 	.word	0x00003590


	//   ....[19]....
        /*218c*/ 	.word	0x000035c0


	//   ....[20]....
        /*2190*/ 	.word	0x000035e0


	//   ....[21]....
        /*2194*/ 	.word	0x000037c0


	//   ....[22]....
        /*2198*/ 	.word	0x000037e0


	//   ....[23]....
        /*219c*/ 	.word	0x00003820


	//   ....[24]....
        /*21a0*/ 	.word	0x00003850


	//   ....[25]....
        /*21a4*/ 	.word	0x00003aa0


	//   ....[26]....
        /*21a8*/ 	.word	0x00003ad0


	//   ....[27]....
        /*21ac*/ 	.word	0x00003cd0


	//   ....[28]....
        /*21b0*/ 	.word	0x00003d20


	//   ....[29]....
        /*21b4*/ 	.word	0x00004000


	//   ....[30]....
        /*21b8*/ 	.word	0x00004010


	//   ....[31]....
        /*21bc*/ 	.word	0x00004510


	//   ....[32]....
        /*21c0*/ 	.word	0x00004520


	//   ....[33]....
        /*21c4*/ 	.word	0x00005490


	//   ....[34]....
        /*21c8*/ 	.word	0x000054b0


	//   ....[35]....
        /*21cc*/ 	.word	0x00005710


	//   ....[36]....
        /*21d0*/ 	.word	0x00005720


	//   ....[37]....
        /*21d4*/ 	.word	0x00005a90


	//   ....[38]....
        /*21d8*/ 	.word	0x00006050


	//   ....[39]....
        /*21dc*/ 	.word	0x00006640


	//   ....[40]....
        /*21e0*/ 	.word	0x00006670


	//   ....[41]....
        /*21e4*/ 	.word	0x00006690


	//   ....[42]....
        /*21e8*/ 	.word	0x000066a0


	//   ....[43]....
        /*21ec*/ 	.word	0x00007e50


	//   ....[44]....
        /*21f0*/ 	.word	0x00007e70


	//   ....[45]....
        /*21f4*/ 	.word	0x000080c0


	//   ....[46]....
        /*21f8*/ 	.word	0x000080d0


	//   ....[47]....
        /*21fc*/ 	.word	0x00008eb0


	//   ....[48]....
        /*2200*/ 	.word	0x00008ed0


	//   ....[49]....
        /*2204*/ 	.word	0x00009140


	//   ....[50]....
        /*2208*/ 	.word	0x00009150


	//   ....[51]....
        /*220c*/ 	.word	0x000094d0


	//   ....[52]....
        /*2210*/ 	.word	0x00009af0


	//   ....[53]....
        /*2214*/ 	.word	0x0000a150


	//   ....[54]....
        /*2218*/ 	.word	0x0000a180


	//   ....[55]....
        /*221c*/ 	.word	0x0000a1a0


	//   ....[56]....
        /*2220*/ 	.word	0x0000a1c0


	//   ....[57]....
        /*2224*/ 	.word	0x0000bfc0


	//   ....[58]....
        /*2228*/ 	.word	0x0000bfe0


	//   ....[59]....
        /*222c*/ 	.word	0x0000c230


	//   ....[60]....
        /*2230*/ 	.word	0x0000c240


	//   ....[61]....
        /*2234*/ 	.word	0x0000d020


	//   ....[62]....
        /*2238*/ 	.word	0x0000d040


	//   ....[63]....
        /*223c*/ 	.word	0x0000d2b0


	//   ....[64]....
        /*2240*/ 	.word	0x0000d2c0


	//   ....[65]....
        /*2244*/ 	.word	0x0000d6c0


	//   ....[66]....
        /*2248*/ 	.word	0x0000d6f0


	//   ....[67]....
        /*224c*/ 	.word	0x0000d710


	//   ....[68]....
        /*2250*/ 	.word	0x0000d730


	//   ....[69]....
        /*2254*/ 	.word	0x0000f1f0


	//   ....[70]....
        /*2258*/ 	.word	0x0000f2e0


	//   ....[71]....
        /*225c*/ 	.word	0x0000f450


	//   ....[72]....
        /*2260*/ 	.word	0x0000f460


	//   ....[73]....
        /*2264*/ 	.word	0x00010240


	//   ....[74]....
        /*2268*/ 	.word	0x00010260


	//   ....[75]....
        /*226c*/ 	.word	0x00010410


	//   ....[76]....
        /*2270*/ 	.word	0x00010420


	//   ....[77]....
        /*2274*/ 	.word	0x000106e0


	//   ....[78]....
        /*2278*/ 	.word	0x00010d00


	//   ....[79]....
        /*227c*/ 	.word	0x00011360


	//   ....[80]....
        /*2280*/ 	.word	0x00011390


	//   ....[81]....
        /*2284*/ 	.word	0x000113b0


	//   ....[82]....
        /*2288*/ 	.word	0x000113d0


	//   ....[83]....
        /*228c*/ 	.word	0x00012cf0


	//   ....[84]....
        /*2290*/ 	.word	0x00012d40


	//   ....[85]....
        /*2294*/ 	.word	0x00012d60


	//   ....[86]....
        /*2298*/ 	.word	0x00012d70


	//   ....[87]....
        /*229c*/ 	.word	0x000145f0


	//   ....[88]....
        /*22a0*/ 	.word	0x00014610


	//   ....[89]....
        /*22a4*/ 	.word	0x00014630


	//   ....[90]....
        /*22a8*/ 	.word	0x00014650


	//   ....[91]....
        /*22ac*/ 	.word	0x00014a10


	//   ....[92]....
        /*22b0*/ 	.word	0x00014a30


	//   ....[93]....
        /*22b4*/ 	.word	0x00014c70


	//   ....[94]....
        /*22b8*/ 	.word	0x00014c80


	//   ....[95]....
        /*22bc*/ 	.word	0x00014e70


	//   ....[96]....
        /*22c0*/ 	.word	0x00014e90


	//   ....[97]....
        /*22c4*/ 	.word	0x00015080


	//   ....[98]....
        /*22c8*/ 	.word	0x00015090


	//   ....[99]....
        /*22cc*/ 	.word	0x00015470


	//   ....[100]....
        /*22d0*/ 	.word	0x00015490


	//   ....[101]....
        /*22d4*/ 	.word	0x000160e0


	//   ....[102]....
        /*22d8*/ 	.word	0x000160f0


	//   ....[103]....
        /*22dc*/ 	.word	0x00017570


	//   ....[104]....
        /*22e0*/ 	.word	0x00017590


	//   ....[105]....
        /*22e4*/ 	.word	0x000177e0


	//   ....[106]....
        /*22e8*/ 	.word	0x000177f0


	//   ....[107]....
        /*22ec*/ 	.word	0x000179e0


	//   ....[108]....
        /*22f0*/ 	.word	0x00017a00


	//   ....[109]....
        /*22f4*/ 	.word	0x00017bf0


	//   ....[110]....
        /*22f8*/ 	.word	0x00017c00


	//   ....[111]....
        /*22fc*/ 	.word	0x00017eb0


	//   ....[112]....
        /*2300*/ 	.word	0x00017ed0


	//   ....[113]....
        /*2304*/ 	.word	0x00018000


	//   ....[114]....
        /*2308*/ 	.word	0x00018040


	//   ....[115]....
        /*230c*/ 	.word	0x00018070


	//   ....[116]....
        /*2310*/ 	.word	0x000180a0


	//   ....[117]....
        /*2314*/ 	.word	0x000180d0


	//   ....[118]....
        /*2318*/ 	.word	0x00018100


	//   ....[119]....
        /*231c*/ 	.word	0x00018260


	//   ....[120]....
        /*2320*/ 	.word	0x000182a0


	//   ....[121]....
        /*2324*/ 	.word	0x000182d0


	//   ....[122]....
        /*2328*/ 	.word	0x00018300


	//   ....[123]....
        /*232c*/ 	.word	0x00018330


	//   ....[124]....
        /*2330*/ 	.word	0x00018360


	//   ....[125]....
        /*2334*/ 	.word	0x000183f0


	//   ....[126]....
        /*2338*/ 	.word	0x00018450


	//   ....[127]....
        /*233c*/ 	.word	0x00018460


	//   ....[128]....
        /*2340*/ 	.word	0x000184c0


	//   ....[129]....
        /*2344*/ 	.word	0x00018f30


	//   ....[130]....
        /*2348*/ 	.word	0x00018f90


	//   ....[131]....
        /*234c*/ 	.word	0x00018fe0


	//   ....[132]....
        /*2350*/ 	.word	0x00019030


	//   ....[133]....
        /*2354*/ 	.word	0x00019080


	//   ....[134]....
        /*2358*/ 	.word	0x00019110


	//   ....[135]....
        /*235c*/ 	.word	0x00019160


	//   ....[136]....
        /*2360*/ 	.word	0x000191f0


	//   ....[137]....
        /*2364*/ 	.word	0x00019280


	//   ....[138]....
        /*2368*/ 	.word	0x00019310


	//   ....[139]....
        /*236c*/ 	.word	0x000193a0


	//   ....[140]....
        /*2370*/ 	.word	0x00019420


	//   ....[141]....
        /*2374*/ 	.word	0x000194b0


	//   ....[142]....
        /*2378*/ 	.word	0x00019540


	//   ....[143]....
        /*237c*/ 	.word	0x000195d0


	//   ....[144]....
        /*2380*/ 	.word	0x00019650


	//   ....[145]....
        /*2384*/ 	.word	0x000196e0


	//   ....[146]....
        /*2388*/ 	.word	0x00019770


	//   ....[147]....
        /*238c*/ 	.word	0x000197d0


	//   ....[148]....
        /*2390*/ 	.word	0x00019820


	//   ....[149]....
        /*2394*/ 	.word	0x00019870


	//   ....[150]....
        /*2398*/ 	.word	0x000198c0


	//   ....[151]....
        /*239c*/ 	.word	0x00019950


	//   ....[152]....
        /*23a0*/ 	.word	0x000199e0


	//   ....[153]....
        /*23a4*/ 	.word	0x00019a70


	//   ....[154]....
        /*23a8*/ 	.word	0x00019af0


	//   ....[155]....
        /*23ac*/ 	.word	0x00019b80


	//   ....[156]....
        /*23b0*/ 	.word	0x00019c10


	//   ....[157]....
        /*23b4*/ 	.word	0x00019ca0


	//   ....[158]....
        /*23b8*/ 	.word	0x00019d20


	//   ....[159]....
        /*23bc*/ 	.word	0x00019db0


	//   ....[160]....
        /*23c0*/ 	.word	0x00019e40


	//   ....[161]....
        /*23c4*/ 	.word	0x00019e90


	//   ....[162]....
        /*23c8*/ 	.word	0x00019ed0


	//   ....[163]....
        /*23cc*/ 	.word	0x00019f20


	//   ....[164]....
        /*23d0*/ 	.word	0x00019f60


	//   ....[165]....
        /*23d4*/ 	.word	0x00019fe0


	//   ....[166]....
        /*23d8*/ 	.word	0x0001a070


	//   ....[167]....
        /*23dc*/ 	.word	0x0001a100


	//   ....[168]....
        /*23e0*/ 	.word	0x0001a180


	//   ....[169]....
        /*23e4*/ 	.word	0x0001a210


	//   ....[170]....
        /*23e8*/ 	.word	0x0001a2a0


	//   ....[171]....
        /*23ec*/ 	.word	0x0001a330


	//   ....[172]....
        /*23f0*/ 	.word	0x0001a3b0


	//   ....[173]....
        /*23f4*/ 	.word	0x0001a400


	//   ....[174]....
        /*23f8*/ 	.word	0x0001a440


	//   ....[175]....
        /*23fc*/ 	.word	0x0001a490


	//   ....[176]....
        /*2400*/ 	.word	0x0001a4d0


	//   ....[177]....
        /*2404*/ 	.word	0x0001a550


	//   ....[178]....
        /*2408*/ 	.word	0x0001a5e0


	//   ....[179]....
        /*240c*/ 	.word	0x0001a660


	//   ....[180]....
        /*2410*/ 	.word	0x0001a6f0


	//   ....[181]....
        /*2414*/ 	.word	0x0001a780


	//   ....[182]....
        /*2418*/ 	.word	0x0001a810


	//   ....[183]....
        /*241c*/ 	.word	0x0001a890


	//   ....[184]....
        /*2420*/ 	.word	0x0001a920


	//   ....[185]....
        /*2424*/ 	.word	0x0001a9b0


	//   ....[186]....
        /*2428*/ 	.word	0x0001aa00


	//   ....[187]....
        /*242c*/ 	.word	0x0001aa40


	//   ....[188]....
        /*2430*/ 	.word	0x0001aa90


	//   ....[189]....
        /*2434*/ 	.word	0x0001aae0


	//   ....[190]....
        /*2438*/ 	.word	0x0001ab30


	//   ....[191]....
        /*243c*/ 	.word	0x0001ab80


	//   ....[192]....
        /*2440*/ 	.word	0x0001abd0


	//   ....[193]....
        /*2444*/ 	.word	0x0001ac30


	//   ....[194]....
        /*2448*/ 	.word	0x0001acc0


	//   ....[195]....
        /*244c*/ 	.word	0x0001ad50


	//   ....[196]....
        /*2450*/ 	.word	0x0001ade0


	//   ....[197]....
        /*2454*/ 	.word	0x0001ae60


	//   ....[198]....
        /*2458*/ 	.word	0x0001aef0


	//   ....[199]....
        /*245c*/ 	.word	0x0001af80


	//   ....[200]....
        /*2460*/ 	.word	0x0001b010


	//   ....[201]....
        /*2464*/ 	.word	0x0001b090


	//   ....[202]....
        /*2468*/ 	.word	0x0001b120


	//   ....[203]....
        /*246c*/ 	.word	0x0001b1b0


	//   ....[204]....
        /*2470*/ 	.word	0x0001b240


	//   ....[205]....
        /*2474*/ 	.word	0x0001b2c0


	//   ....[206]....
        /*2478*/ 	.word	0x0001b350


	//   ....[207]....
        /*247c*/ 	.word	0x0001b3e0


	//   ....[208]....
        /*2480*/ 	.word	0x0001b470


	//   ....[209]....
        /*2484*/ 	.word	0x0001b4f0


	//   ....[210]....
        /*2488*/ 	.word	0x0001b580


	//   ....[211]....
        /*248c*/ 	.word	0x0001b610


	//   ....[212]....
        /*2490*/ 	.word	0x0001b6a0


	//   ....[213]....
        /*2494*/ 	.word	0x0001b720


	//   ....[214]....
        /*2498*/ 	.word	0x0001b7b0


	//   ....[215]....
        /*249c*/ 	.word	0x0001b840


	//   ....[216]....
        /*24a0*/ 	.word	0x0001b890


	//   ....[217]....
        /*24a4*/ 	.word	0x0001b8d0


	//   ....[218]....
        /*24a8*/ 	.word	0x0001b920


	//   ....[219]....
        /*24ac*/ 	.word	0x0001b970


	//   ....[220]....
        /*24b0*/ 	.word	0x0001b9c0


	//   ....[221]....
        /*24b4*/ 	.word	0x0001ba50


	//   ....[222]....
        /*24b8*/ 	.word	0x0001baa0


	//   ....[223]....
        /*24bc*/ 	.word	0x0001baf0


	//   ....[224]....
        /*24c0*/ 	.word	0x0001bb40


	//   ....[225]....
        /*24c4*/ 	.word	0x0001bb90


	//   ....[226]....
        /*24c8*/ 	.word	0x0001bbe0


	//   ....[227]....
        /*24cc*/ 	.word	0x0001bc70


	//   ....[228]....
        /*24d0*/ 	.word	0x0001bcc0


	//   ....[229]....
        /*24d4*/ 	.word	0x0001bd50


	//   ....[230]....
        /*24d8*/ 	.word	0x0001bdd0


	//   ....[231]....
        /*24dc*/ 	.word	0x0001be60


	//----- nvinfo : EIATTR_EXIT_INSTR_OFFSETS
	.align		4
.L_886:
        /*24e0*/ 	.byte	0x04, 0x1c
        /*24e2*/ 	.short	(.L_888 - .L_887)


	//   ....[0]....
.L_887:
        /*24e4*/ 	.word	0x000010d0


	//   ....[1]....
        /*24e8*/ 	.word	0x00018ef0


	//----- nvinfo : EIATTR_MAX_THREADS
	.align		4
.L_888:
        /*24ec*/ 	.byte	0x04, 0x05
        /*24ee*/ 	.short	(.L_890 - .L_889)
.L_889:
        /*24f0*/ 	.word	0x00000100
        /*24f4*/ 	.word	0x00000001
        /*24f8*/ 	.word	0x00000001


	//----- nvinfo : EIATTR_CRS_STACK_SIZE
	.align		4
.L_890:
        /*24fc*/ 	.byte	0x04, 0x1e
        /*24fe*/ 	.short	(.L_892 - .L_891)
.L_891:
        /*2500*/ 	.word	0x00000000
.L_892:


//--------------------- .nv.info._ZN7cutlass13device_kernelIN5flash19enable_sm80_to_sm89INS1_16FlashAttnFwdSm80INS1_25CollectiveMainloopFwdSm80ILi8ELi1ELb0EN4cute5tupleIJNS5_1CILi128EEENS7_ILi32EEENS7_ILi256EEEEEELi256ENS_10bfloat16_tEfNS_4arch4Sm80ELb0ELb1ELb0ELb1ELb1ELb1ELb1ELb1EEENS1_21CollectiveEpilogueFwdINS6_IJS8_SA_S9_EEENS6_IJNS7_ILi1EEESI_SI_EEESC_SE_Li256ELb1ELb1ELb1ELb0EEENS1_36VarlenDynamicPersistentTileSchedulerILi128ELi32ELi256ELi256ELb1ELb1ELb0ELb1ELb0ELb1EEEEEEEEEvNT_6ParamsE --------------------------
	.section	.nv.info._ZN7cutlass13device_kernelIN5flash19enable_sm80_to_sm89INS1_16FlashAttnFwdSm80INS1_25CollectiveMainloopFwdSm80ILi8ELi1ELb0EN4cute5tupleIJNS5_1CILi128EEENS7_ILi32EEENS7_ILi256EEEEEELi256ENS_10bfloat16_tEfNS_4arch4Sm80ELb0ELb1ELb0ELb1ELb1ELb1ELb1ELb1EEENS1_21CollectiveEpilogueFwdINS6_IJS8_SA_S9_EEENS6_IJNS7_ILi1EEESI_SI_EEESC_SE_Li256ELb1ELb1ELb1ELb0EEENS1_36VarlenDynamicPersistentTileSchedulerILi128ELi32ELi256ELi256ELb1ELb1ELb0ELb1ELb0ELb1EEEEEEEEEvNT_6ParamsE,"",@"SHT_CUDA_INFO"
	.sectionflags	@""
	.align	4


	//----- nvinfo : EIATTR_CUDA_API_VERSION
	.align		4
        /*0000*/ 	.byte	0x04, 0x37
        /*0002*/ 	.short	(.L_894 - .L_893)
.L_893:
        /*0004*/ 	.word	0x00000082


	//----- nvinfo : EIATTR_SW2861232_WAR
	.align		4
.L_894:
        /*0008*/ 	.byte	0x01, 0x35
	.zero		2


	//----- nvinfo : EIATTR_PARAM_CBANK
	.align		4
        /*000c*/ 	.byte	0x04, 0x0a
        /*000e*/ 	.short	(.L_896 - .L_895)
	.align		4
.L_895:
        /*0010*/ 	.word	index@(.nv.constant0._ZN7cutlass13device_kernelIN5flash19enable_sm80_to_sm89INS1_16FlashAttnFwdSm80INS1_25CollectiveMainloopFwdSm80ILi8ELi1ELb0EN4cute5tupleIJNS5_1CILi128EEENS7_ILi32EEENS7_ILi256EEEEEELi256ENS_10bfloat16_tEfNS_4arch4Sm80ELb0ELb1ELb0ELb1ELb1ELb1ELb1ELb1EEENS1_21CollectiveEpilogueFwdINS6_IJS8_SA_S9_EEENS6_IJNS7_ILi1EEESI_SI_EEESC_SE_Li256ELb1ELb1ELb1ELb0EEENS1_36VarlenDynamicPersistentTileSchedulerILi128ELi32ELi256ELi256ELb1ELb1ELb0ELb1ELb0ELb1EEEEEEEEEvNT_6ParamsE)
        /*0014*/ 	.short	0x0160
        /*0016*/ 	.short	0x0438


	//----- nvinfo : EIATTR_CBANK_PARAM_SIZE
	.align		4
.L_896:
        /*0018*/ 	.byte	0x03, 0x19
        /*001a*/ 	.short	0x0438


	//----- nvinfo : EIATTR_KPARAM_INFO
	.align		4
        /*001c*/ 	.byte	0x04, 0x17
        /*001e*/ 	.short	(.L_898 - .L_897)
.L_897:
        /*0020*/ 	.word	0x00000000
        /*0024*/ 	.short	0x0000
        /*0026*/ 	.short	0x0000
        /*0028*/ 	.byte	0x00, 0xf0, 0xe1, 0x10


	//----- nvinfo : EIATTR_MAXREG_COUNT
	.align		4
.L_898:
        /*002c*/ 	.byte	0x03, 0x1b
        /*002e*/ 	.short	0x00ff


	//----- nvinfo : EIATTR_NUM_BARRIERS
	.align		4
        /*0030*/ 	.byte	0x02, 0x4c
        /*0032*/ 	.byte	0x06
	.zero		1


	//----- nvinfo : EIATTR_ANNOTATIONS
	.align		4
        /*0034*/ 	.byte	0x04, 0x55
        /*0036*/ 	.short	(.L_900 - .L_899)


	//   ....[0]....
.L_899:
        /* <DEDUP_REMOVED lines=21> */


	//----- nvinfo : EIATTR_MERCURY_ISA_VERSION
	.align		4
.L_900:
        /*0170*/ 	.byte	0x03, 0x5f
        /*0172*/ 	.short	0x0000


	//----- nvinfo : EIATTR_INT_WARP_WIDE_INSTR_OFFSETS
	.align		4
        /*0174*/ 	.byte	0x04, 0x31
        /*0176*/ 	.short	(.L_902 - .L_901)


	//   ....[0]....
.L_901:
        /*0178*/ 	.word	0x0001b710


	//   ....[1]....
        /*017c*/ 	.word	0x0001b780


	//----- nvinfo : EIATTR_COOP_GROUP_MASK_REGIDS
	.align		4
.L_902:
        /*0180*/ 	.byte	0x04, 0x29
        /*0182*/ 	.short	(.L_904 - .L_903)


	//   ....[0]....
.L_903:
        /*0184*/ 	.word	0xffffffff


	//   ....[1]....
        /*0188*/ 	.word	0xffffffff


	//   ....[2]....
        /*018c*/ 	.word	0xffffffff


	//   ....[3]....
        /*0190*/ 	.word	0xffffffff


	//   ....[4]....
        /*0194*/ 	.word	0xffffffff


	//   ....[5]....
        /*0198*/ 	.word	0xffffffff


	//   ....[6]....
        /*019c*/ 	.word	0xffffffff


	//   ....[7]....
        /*01a0*/ 	.word	0xffffffff


	//   ....[8]....
        /*01a4*/ 	.word	0xffffffff


	//   ....[9]....
        /*01a8*/ 	.word	0xffffffff


	//   ....[10]....
        /*01ac*/ 	.word	0xffffffff


	//   ....[11]....
        /*01b0*/ 	.word	0xffffffff


	//   ....[12]....
        /*01b4*/ 	.word	0xffffffff


	//   ....[13]....
        /*01b8*/ 	.word	0xffffffff


	//   ....[14]....
        /*01bc*/ 	.word	0xffffffff


	//   ....[15]....
        /*01c0*/ 	.word	0xffffffff


	//   ....[16]....
        /*01c4*/ 	.word	0xffffffff


	//   ....[17]....
        /*01c8*/ 	.word	0xffffffff


	//   ....[18]....
        /*01cc*/ 	.word	0xffffffff


	//   ....[19]....
        /*01d0*/ 	.word	0xffffffff


	//   ....[20]....
        /*01d4*/ 	.word	0xffffffff


	//   ....[21]....
        /*01d8*/ 	.word	0xffffffff


	//   ....[22]....
        /*01dc*/ 	.word	0xffffffff


	//   ....[23]....
        /*01e0*/ 	.word	0xffffffff


	//   ....[24]....
        /*01e4*/ 	.word	0xffffffff


	//   ....[25]....
        /*01e8*/ 	.word	0xffffffff


	//   ....[26]....
        /*01ec*/ 	.word	0xffffffff


	//   ....[27]....
        /*01f0*/ 	.word	0xffffffff


	//   ....[28]....
        /*01f4*/ 	.word	0xffffffff


	//   ....[29]....
        /*01f8*/ 	.word	0xffffffff


	//   ....[30]....
        /*01fc*/ 	.word	0xffffffff


	//   ....[31]....
        /*0200*/ 	.word	0xffffffff


	//   ....[32]....
        /*0204*/ 	.word	0xffffffff


	//   ....[33]....
        /*0208*/ 	.word	0xffffffff


	//   ....[34]....
        /*020c*/ 	.word	0xffffffff


	//   ....[35]....
        /*0210*/ 	.word	0xffffffff


	//   ....[36]....
        /*0214*/ 	.word	0xffffffff


	//   ....[37]....
        /*0218*/ 	.word	0xffffffff


	//   ....[38]....
        /*021c*/ 	.word	0xffffffff


	//   ....[39]....
        /*0220*/ 	.word	0xffffffff


	//   ....[40]....
        /*0224*/ 	.word	0xffffffff


	//   ....[41]....
        /*0228*/ 	.word	0xffffffff


	//   ....[42]....
        /*022c*/ 	.word	0xffffffff


	//   ....[43]....
        /*0230*/ 	.word	0xffffffff


	//   ....[44]....
        /*0234*/ 	.word	0xffffffff


	//   ....[45]....
        /*0238*/ 	.word	0xffffffff


	//   ....[46]....
        /*023c*/ 	.word	0xffffffff


	//   ....[47]....
        /*0240*/ 	.word	0xffffffff


	//   ....[48]....
        /*0244*/ 	.word	0xffffffff


	//   ....[49]....
        /*0248*/ 	.word	0xffffffff


	//   ....[50]....
        /*024c*/ 	.word	0xffffffff


	//   ....[51]....
        /*0250*/ 	.word	0xffffffff


	//   ....[52]....
        /*0254*/ 	.word	0xffffffff


	//   ....[53]....
        /*0258*/ 	.word	0xffffffff


	//   ....[54]....
        /*025c*/ 	.word	0xffffffff


	//   ....[55]....
        /*0260*/ 	.word	0xffffffff


	//   ....[56]....
        /*0264*/ 	.word	0xffffffff


	//   ....[57]....
        /*0268*/ 	.word	0xffffffff


	//   ....[58]....
        /*026c*/ 	.word	0xffffffff


	//   ....[59]....
        /*0270*/ 	.word	0xffffffff


	//   ....[60]....
        /*0274*/ 	.word	0xffffffff


	//   ....[61]....
        /*0278*/ 	.word	0xffffffff


	//   ....[62]....
        /*027c*/ 	.word	0xffffffff


	//   ....[63]....
        /*0280*/ 	.word	0xffffffff


	//   ....[64]....
        /*0284*/ 	.word	0xffffffff


	//   ....[65]....
        /*0288*/ 	.word	0xffffffff


	//   ....[66]....
        /*028c*/ 	.word	0xffffffff


	//   ....[67]....
        /*0290*/ 	.word	0xffffffff


	//   ....[68]....
        /*0294*/ 	.word	0xffffffff


	//   ....[69]....
        /*0298*/ 	.word	0xffffffff


	//   ....[70]....
        /*029c*/ 	.word	0xffffffff


	//   ....[71]....
        /*02a0*/ 	.word	0xffffffff


	//   ....[72]....
        /*02a4*/ 	.word	0xffffffff


	//   ....[73]....
        /*02a8*/ 	.word	0xffffffff


	//   ....[74]....
        /*02ac*/ 	.word	0xffffffff


	//   ....[75]....
        /*02b0*/ 	.word	0xffffffff


	//   ....[76]....
        /*02b4*/ 	.word	0xffffffff


	//   ....[77]....
        /*02b8*/ 	.word	0xffffffff


	//   ....[78]....
        /*02bc*/ 	.word	0xffffffff


	//   ....[79]....
        /*02c0*/ 	.word	0xffffffff


	//   ....[80]....
        /*02c4*/ 	.word	0xffffffff


	//   ....[81]....
        /*02c8*/ 	.word	0xffffffff


	//   ....[82]....
        /*02cc*/ 	.word	0xffffffff


	//   ....[83]....
        /*02d0*/ 	.word	0xffffffff


	//   ....[84]....
        /*02d4*/ 	.word	0xffffffff


	//   ....[85]....
        /*02d8*/ 	.word	0xffffffff


	//   ....[86]....
        /*02dc*/ 	.word	0xffffffff


	//   ....[87]....
        /*02e0*/ 	.word	0xffffffff


	//   ....[88]....
        /*02e4*/ 	.word	0xffffffff


	//   ....[89]....
        /*02e8*/ 	.word	0xffffffff


	//   ....[90]....
        /*02ec*/ 	.word	0xffffffff


	//   ....[91]....
        /*02f0*/ 	.word	0xffffffff


	//   ....[92]....
        /*02f4*/ 	.word	0xffffffff


	//   ....[93]....
        /*02f8*/ 	.word	0xffffffff


	//   ....[94]....
        /*02fc*/ 	.word	0xffffffff


	//   ....[95]....
        /*0300*/ 	.word	0xffffffff


	//   ....[96]....
        /*0304*/ 	.word	0xffffffff


	//   ....[97]....
        /*0308*/ 	.word	0xffffffff


	//   ....[98]....
        /*030c*/ 	.word	0xffffffff


	//   ....[99]....
        /*0310*/ 	.word	0xffffffff


	//   ....[100]....
        /*0314*/ 	.word	0xffffffff


	//   ....[101]....
        /*0318*/ 	.word	0xffffffff


	//   ....[102]....
        /*031c*/ 	.word	0xffffffff


	//   ....[103]....
        /*0320*/ 	.word	0xffffffff


	//   ....[104]....
        /*0324*/ 	.word	0xffffffff


	//   ....[105]....
        /*0328*/ 	.word	0xffffffff


	//   ....[106]....
        /*032c*/ 	.word	0xffffffff


	//   ....[107]....
        /*0330*/ 	.word	0xffffffff


	//   ....[108]....
        /*0334*/ 	.word	0xffffffff


	//   ....[109]....
        /*0338*/ 	.word	0xffffffff


	//   ....[110]....
        /*033c*/ 	.word	0xffffffff


	//   ....[111]....
        /*0340*/ 	.word	0xffffffff


	//   ....[112]....
        /*0344*/ 	.word	0xffffffff


	//   ....[113]....
        /*0348*/ 	.word	0xffffffff


	//   ....[114]....
        /*034c*/ 	.word	0xffffffff


	//   ....[115]....
        /*0350*/ 	.word	0xffffffff


	//   ....[116]....
        /*0354*/ 	.word	0xffffffff


	//   ....[117]....
        /*0358*/ 	.word	0xffffffff


	//   ....[118]....
        /*035c*/ 	.word	0xffffffff


	//   ....[119]....
        /*0360*/ 	.word	0xffffffff


	//   ....[120]....
        /*0364*/ 	.word	0xffffffff


	//   ....[121]....
        /*0368*/ 	.word	0xffffffff


	//   ....[122]....
        /*036c*/ 	.word	0xffffffff


	//   ....[123]....
        /*0370*/ 	.word	0xffffffff


	//   ....[124]....
        /*0374*/ 	.word	0xffffffff


	//   ....[125]....
        /*0378*/ 	.word	0xffffffff


	//   ....[126]....
        /*037c*/ 	.word	0xffffffff


	//   ....[127]....
        /*0380*/ 	.word	0xffffffff


	//   ....[128]....
        /*0384*/ 	.word	0xffffffff


	//   ....[129]....
        /*0388*/ 	.word	0xffffffff


	//   ....[130]....
        /*038c*/ 	.word	0xffffffff


	//   ....[131]....
        /*0390*/ 	.word	0xffffffff


	//   ....[132]....
        /*0394*/ 	.word	0xffffffff


	//   ....[133]....
        /*0398*/ 	.word	0xffffffff


	//   ....[134]....
        /*039c*/ 	.word	0xffffffff


	//   ....[135]....
        /*03a0*/ 	.word	0xffffffff


	//   ....[136]....
        /*03a4*/ 	.word	0xffffffff


	//   ....[137]....
        /*03a8*/ 	.word	0xffffffff


	//   ....[138]....
        /*03ac*/ 	.word	0xffffffff


	//   ....[139]....
        /*03b0*/ 	.word	0xffffffff


	//   ....[140]....
        /*03b4*/ 	.word	0xffffffff


	//   ....[141]....
        /*03b8*/ 	.word	0xffffffff


	//   ....[142]....
        /*03bc*/ 	.word	0xffffffff


	//   ....[143]....
        /*03c0*/ 	.word	0xffffffff


	//   ....[144]....
        /*03c4*/ 	.word	0xffffffff


	//   ....[145]....
        /*03c8*/ 	.word	0xffffffff


	//   ....[146]....
        /*03cc*/ 	.word	0xffffffff


	//   ....[147]....
        /*03d0*/ 	.word	0xffffffff


	//   ....[148]....
        /*03d4*/ 	.word	0xffffffff


	//   ....[149]....
        /*03d8*/ 	.word	0xffffffff


	//   ....[150]....
        /*03dc*/ 	.word	0xffffffff


	//   ....[151]....
        /*03e0*/ 	.word	0xffffffff


	//   ....[152]....
        /*03e4*/ 	.word	0xffffffff


	//   ....[153]....
        /*03e8*/ 	.word	0xffffffff


	//   ....[154]....
        /*03ec*/ 	.word	0xffffffff


	//   ....[155]....
        /*03f0*/ 	.word	0xffffffff


	//   ....[156]....
        /*03f4*/ 	.word	0xffffffff


	//   ....[157]....
        /*03f8*/ 	.word	0xffffffff


	//   ....[158]....
        /*03fc*/ 	.word	0xffffffff


	//   ....[159]....
        /*0400*/ 	.word	0xffffffff


	//   ....[160]....
        /*0404*/ 	.word	0xffffffff


	//   ....[161]....
        /*0408*/ 	.word	0xffffffff


	//   ....[162]....
        /*040c*/ 	.word	0xffffffff


	//   ....[163]....
        /*0410*/ 	.word	0xffffffff


	//   ....[164]....
        /*0414*/ 	.word	0xffffffff


	//   ....[165]....
        /*0418*/ 	.word	0xffffffff


	//   ....[166]....
        /*041c*/ 	.word	0xffffffff


	//   ....[167]....
        /*0420*/ 	.word	0xffffffff


	//   ....[168]....
        /*0424*/ 	.word	0xffffffff


	//   ....[169]....
        /*0428*/ 	.word	0xffffffff


	//   ....[170]....
        /*042c*/ 	.word	0xffffffff


	//   ....[171]....
        /*0430*/ 	.word	0xffffffff


	//   ....[172]....
        /*0434*/ 	.word	0xffffffff


	//   ....[173]....
        /*0438*/ 	.word	0xffffffff


	//   ....[174]....
        /*043c*/ 	.word	0xffffffff


	//   ....[175]....
        /*0440*/ 	.word	0xffffffff


	//   ....[176]....
        /*0444*/ 	.word	0xffffffff


	//   ....[177]....
        /*0448*/ 	.word	0xffffffff


	//   ....[178]....
        /*044c*/ 	.word	0xffffffff


	//   ....[179]....
        /*0450*/ 	.word	0xffffffff


	//   ....[180]....
        /*0454*/ 	.word	0xffffffff


	//   ....[181]....
        /*0458*/ 	.word	0xffffffff


	//   ....[182]....
        /*045c*/ 	.word	0xffffffff


	//   ....[183]....
        /*0460*/ 	.word	0xffffffff


	//   ....[184]....
        /*0464*/ 	.word	0xffffffff


	//   ....[185]....
        /*0468*/ 	.word	0xffffffff


	//   ....[186]....
        /*046c*/ 	.word	0xffffffff


	//   ....[187]....
        /*0470*/ 	.word	0xffffffff


	//   ....[188]....
        /*0474*/ 	.word	0xffffffff


	//   ....[189]....
        /*0478*/ 	.word	0xffffffff


	//   ....[190]....
        /*047c*/ 	.word	0xffffffff


	//   ....[191]....
        /*0480*/ 	.word	0xffffffff


	//   ....[192]....
        /*0484*/ 	.word	0xffffffff


	//   ....[193]....
        /*0488*/ 	.word	0xffffffff


	//   ....[194]....
        /*048c*/ 	.word	0xffffffff


	//   ....[195]....
        /*0490*/ 	.word	0xffffffff


	//   ....[196]....
        /*0494*/ 	.word	0xffffffff


	//   ....[197]....
        /*0498*/ 	.word	0xffffffff


	//   ....[198]....
        /*049c*/ 	.word	0xffffffff


	//   ....[199]....
        /*04a0*/ 	.word	0xffffffff


	//   ....[200]....
        /*04a4*/ 	.word	0xffffffff


	//   ....[201]....
        /*04a8*/ 	.word	0xffffffff


	//   ....[202]....
        /*04ac*/ 	.word	0xffffffff


	//   ....[203]....
        /*04b0*/ 	.word	0xffffffff


	//   ....[204]....
        /*04b4*/ 	.word	0xffffffff


	//   ....[205]....
        /*04b8*/ 	.word	0xffffffff


	//   ....[206]....
        /*04bc*/ 	.word	0xffffffff


	//   ....[207]....
        /*04c0*/ 	.word	0xffffffff


	//   ....[208]....
        /*04c4*/ 	.word	0xffffffff


	//   ....[209]....
        /*04c8*/ 	.word	0xffffffff


	//   ....[210]....
        /*04cc*/ 	.word	0xffffffff


	//   ....[211]....
        /*04d0*/ 	.word	0xffffffff


	//   ....[212]....
        /*04d4*/ 	.word	0xffffffff


	//   ....[213]....
        /*04d8*/ 	.word	0xffffffff


	//   ....[214]....
        /*04dc*/ 	.word	0xffffffff


	//   ....[215]....
        /*04e0*/ 	.word	0xffffffff


	//   ....[216]....
        /*04e4*/ 	.word	0xffffffff


	//   ....[217]....
        /*04e8*/ 	.word	0xffffffff


	//   ....[218]....
        /*04ec*/ 	.word	0xffffffff


	//   ....[219]....
        /*04f0*/ 	.word	0xffffffff


	//   ....[220]....
        /*04f4*/ 	.word	0xffffffff


	//   ....[221]....
        /*04f8*/ 	.word	0xffffffff


	//   ....[222]....
        /*04fc*/ 	.word	0xffffffff


	//   ....[223]....
        /*0500*/ 	.word	0xffffffff


	//   ....[224]....
        /*0504*/ 	.word	0xffffffff


	//   ....[225]....
        /*0508*/ 	.word	0xffffffff


	//   ....[226]....
        /*050c*/ 	.word	0xffffffff


	//   ....[227]....
        /*0510*/ 	.word	0xffffffff


	//   ....[228]....
        /*0514*/ 	.word	0xffffffff


	//   ....[229]....
        /*0518*/ 	.word	0xffffffff


	//   ....[230]....
        /*051c*/ 	.word	0xffffffff


	//   ....[231]....
        /*0520*/ 	.word	0xffffffff


	//   ....[232]....
        /*0524*/ 	.word	0xffffffff


	//   ....[233]....
        /*0528*/ 	.word	0xffffffff


	//   ....[234]....
        /*052c*/ 	.word	0xffffffff


	//   ....[235]....
        /*0530*/ 	.word	0xffffffff


	//   ....[236]....
        /*0534*/ 	.word	0xffffffff


	//   ....[237]....
        /*0538*/ 	.word	0xffffffff


	//   ....[238]....
        /*053c*/ 	.word	0xffffffff


	//   ....[239]....
        /*0540*/ 	.word	0xffffffff


	//   ....[240]....
        /*0544*/ 	.word	0xffffffff


	//   ....[241]....
        /*0548*/ 	.word	0xffffffff


	//   ....[242]....
        /*054c*/ 	.word	0xffffffff


	//   ....[243]....
        /*0550*/ 	.word	0xffffffff


	//   ....[244]....
        /*0554*/ 	.word	0xffffffff


	//   ....[245]....
        /*0558*/ 	.word	0xffffffff


	//----- nvinfo : EIATTR_COOP_GROUP_INSTR_OFFSETS
	.align		4
.L_904:
        /*055c*/ 	.byte	0x04, 0x28
        /*055e*/ 	.short	(.L_906 - .L_905)


	//   ....[0]....
.L_905:
        /*0560*/ 	.word	0x00000050


	//   ....[1]....
        /*0564*/ 	.word	0x000001e0


	//   ....[2]....
        /*0568*/ 	.word	0x00000210


	//   ....[3]....
        /*056c*/ 	.word	0x00000240


	//   ....[4]....
        /*0570*/ 	.word	0x00000270


	//   ....[5]....
        /*0574*/ 	.word	0x000002a0


	//   ....[6]....
        /*0578*/ 	.word	0x000002d0


	//   ....[7]....
        /*057c*/ 	.word	0x00000430


	//   ....[8]....
        /*0580*/ 	.word	0x00000470


	//   ....[9]....
        /*0584*/ 	.word	0x000004a0


	//   ....[10]....
        /*0588*/ 	.word	0x000004d0


	//   ....[11]....
        /*058c*/ 	.word	0x00000500


	//   ....[12]....
        /*0590*/ 	.word	0x00000530


	//   ....[13]....
        /*0594*/ 	.word	0x000005c0


	//   ....[14]....
        /*0598*/ 	.word	0x00000600


	//   ....[15]....
        /*059c*/ 	.word	0x00000620


	//   ....[16]....
        /*05a0*/ 	.word	0x00000680


	//   ....[17]....
        /*05a4*/ 	.word	0x00003b00


	//   ....[18]....
        /*05a8*/ 	.word	0x00003b10


	//   ....[19]....
        /*05ac*/ 	.word	0x00004d30


	//   ....[20]....
        /*05b0*/ 	.word	0x00004d40


	//   ....[21]....
        /*05b4*/ 	.word	0x00005e50


	//   ....[22]....
        /*05b8*/ 	.word	0x00005e70


	//   ....[23]....
        /*05bc*/ 	.word	0x00006230


	//   ....[24]....
        /*05c0*/ 	.word	0x00006240


	//   ....[25]....
        /*05c4*/ 	.word	0x000072b0


	//   ....[26]....
        /*05c8*/ 	.word	0x000072d0


	//   ....[27]....
        /*05cc*/ 	.word	0x00007450


	//   ....[28]....
        /*05d0*/ 	.word	0x00007460


	//   ....[29]....
        /*05d4*/ 	.word	0x000075e0


	//   ....[30]....
        /*05d8*/ 	.word	0x00007600


	//   ....[31]....
        /*05dc*/ 	.word	0x00007780


	//   ....[32]....
        /*05e0*/ 	.word	0x00007790


	//   ....[33]....
        /*05e4*/ 	.word	0x00007b80


	//   ....[34]....
        /*05e8*/ 	.word	0x00007b90


	//   ....[35]....
        /*05ec*/ 	.word	0x00007f70


	//   ....[36]....
        /*05f0*/ 	.word	0x00007f90


	//   ....[37]....
        /*05f4*/ 	.word	0x00007fb0


	//   ....[38]....
        /*05f8*/ 	.word	0x00007fd0


	//   ....[39]....
        /*05fc*/ 	.word	0x000084b0


	//   ....[40]....
        /*0600*/ 	.word	0x000084f0


	//   ....[41]....
        /*0604*/ 	.word	0x00008530


	//   ....[42]....
        /*0608*/ 	.word	0x00008570


	//   ....[43]....
        /*060c*/ 	.word	0x000088c0


	//   ....[44]....
        /*0610*/ 	.word	0x00008a40


	//   ....[45]....
        /*0614*/ 	.word	0x00008a80


	//   ....[46]....
        /*0618*/ 	.word	0x00008ac0


	//   ....[47]....
        /*061c*/ 	.word	0x00008e30


	//   ....[48]....
        /*0620*/ 	.word	0x00008ea0


	//   ....[49]....
        /*0624*/ 	.word	0x00008ef0


	//   ....[50]....
        /*0628*/ 	.word	0x00008fe0


	//   ....[51]....
        /*062c*/ 	.word	0x0000c940


	//   ....[52]....
        /*0630*/ 	.word	0x0000c990


	//   ....[53]....
        /*0634*/ 	.word	0x0000c9b0


	//   ....[54]....
        /*0638*/ 	.word	0x0000c9c0


	//   ....[55]....
        /*063c*/ 	.word	0x0000cbf0


	//   ....[56]....
        /*0640*/ 	.word	0x0000cc60


	//   ....[57]....
        /*0644*/ 	.word	0x0000ccb0


	//   ....[58]....
        /*0648*/ 	.word	0x0000cd00


	//   ....[59]....
        /*064c*/ 	.word	0x0000cfd0


	//   ....[60]....
        /*0650*/ 	.word	0x0000d0b0


	//   ....[61]....
        /*0654*/ 	.word	0x0000d100


	//   ....[62]....
        /*0658*/ 	.word	0x0000d180


	//   ....[63]....
        /*065c*/ 	.word	0x0000d440


	//   ....[64]....
        /*0660*/ 	.word	0x0000d480


	//   ....[65]....
        /*0664*/ 	.word	0x0000d4d0


	//   ....[66]....
        /*0668*/ 	.word	0x0000d520


	//   ....[67]....
        /*066c*/ 	.word	0x000113c0


	//   ....[68]....
        /*0670*/ 	.word	0x000113d0


	//   ....[69]....
        /*0674*/ 	.word	0x00011ee0


	//   ....[70]....
        /*0678*/ 	.word	0x00011f00


	//   ....[71]....
        /*067c*/ 	.word	0x00012140


	//   ....[72]....
        /*0680*/ 	.word	0x000124a0


	//   ....[73]....
        /*0684*/ 	.word	0x000128d0


	//   ....[74]....
        /*0688*/ 	.word	0x00012900


	//   ....[75]....
        /*068c*/ 	.word	0x00012910


	//   ....[76]....
        /*0690*/ 	.word	0x00012940


	//   ....[77]....
        /*0694*/ 	.word	0x00013790


	//   ....[78]....
        /*0698*/ 	.word	0x000137b0


	//   ....[79]....
        /*069c*/ 	.word	0x000141d0


	//   ....[80]....
        /*06a0*/ 	.word	0x000141f0


	//   ....[81]....
        /*06a4*/ 	.word	0x00014410


	//   ....[82]....
        /*06a8*/ 	.word	0x000147a0


	//   ....[83]....
        /*06ac*/ 	.word	0x00014c20


	//   ....[84]....
        /*06b0*/ 	.word	0x00014c50


	//   ....[85]....
        /*06b4*/ 	.word	0x00014c70


	//   ....[86]....
        /*06b8*/ 	.word	0x00014c90


	//   ....[87]....
        /*06bc*/ 	.word	0x00016380


	//   ....[88]....
        /*06c0*/ 	.word	0x000163a0


	//   ....[89]....
        /*06c4*/ 	.word	0x00016df0


	//   ....[90]....
        /*06c8*/ 	.word	0x00016e10


	//   ....[91]....
        /*06cc*/ 	.word	0x00017090


	//   ....[92]....
        /*06d0*/ 	.word	0x000170c0


	//   ....[93]....
        /*06d4*/ 	.word	0x000170e0


	//   ....[94]....
        /*06d8*/ 	.word	0x00017100


	//   ....[95]....
        /*06dc*/ 	.word	0x00018540


	//   ....[96]....
        /*06e0*/ 	.word	0x00018560


	//   ....[97]....
        /*06e4*/ 	.word	0x00018f60


	//   ....[98]....
        /*06e8*/ 	.word	0x00018f80


	//   ....[99]....
        /*06ec*/ 	.word	0x00019160


	//   ....[100]....
        /*06f0*/ 	.word	0x000194f0


	//   ....[101]....
        /*06f4*/ 	.word	0x00019970


	//   ....[102]....
        /*06f8*/ 	.word	0x000199a0


	//   ....[103]....
        /*06fc*/ 	.word	0x000199c0


	//   ....[104]....
        /*0700*/ 	.word	0x000199e0


	//   ....[105]....
        /*0704*/ 	.word	0x0001ad00


	//   ....[106]....
        /*0708*/ 	.word	0x0001ad30


	//   ....[107]....
        /*070c*/ 	.word	0x0001ad50


	//   ....[108]....
        /*0710*/ 	.word	0x0001ad70


	//   ....[109]....
        /*0714*/ 	.word	0x0001c4f0


	//   ....[110]....
        /*0718*/ 	.word	0x0001c510


	//   ....[111]....
        /*071c*/ 	.word	0x0001c520


	//   ....[112]....
        /*0720*/ 	.word	0x0001c530


	//   ....[113]....
        /*0724*/ 	.word	0x0001c8f0


	//   ....[114]....
        /*0728*/ 	.word	0x0001c910


	//   ....[115]....
        /*072c*/ 	.word	0x0001ca70


	//   ....[116]....
        /*0730*/ 	.word	0x0001ca80


	//   ....[117]....
        /*0734*/ 	.word	0x0001cbf0


	//   ....[118]....
        /*0738*/ 	.word	0x0001cc10


	//   ....[119]....
        /*073c*/ 	.word	0x0001cd80


	//   ....[120]....
        /*0740*/ 	.word	0x0001cd90


	//   ....[121]....
        /*0744*/ 	.word	0x0001d0f0


	//   ....[122]....
        /*0748*/ 	.word	0x0001d110


	//   ....[123]....
        /*074c*/ 	.word	0x0001de60


	//   ....[124]....
        /*0750*/ 	.word	0x0001de70


	//   ....[125]....
        /*0754*/ 	.word	0x0001f390


	//   ....[126]....
        /*0758*/ 	.word	0x0001f3b0


	//   ....[127]....
        /*075c*/ 	.word	0x0001f520


	//   ....[128]....
        /*0760*/ 	.word	0x0001f530


	//   ....[129]....
        /*0764*/ 	.word	0x0001f6a0


	//   ....[130]....
        /*0768*/ 	.word	0x0001f6c0


	//   ....[131]....
        /*076c*/ 	.word	0x0001f830


	//   ....[132]....
        /*0770*/ 	.word	0x0001f840


	//   ....[133]....
        /*0774*/ 	.word	0x0001fa50


	//   ....[134]....
        /*0778*/ 	.word	0x0001fa70


	//   ....[135]....
        /*077c*/ 	.word	0x0001fb90


	//   ....[136]....
        /*0780*/ 	.word	0x0001fbd0


	//   ....[137]....
        /*0784*/ 	.word	0x0001fc00


	//   ....[138]....
        /*0788*/ 	.word	0x0001fc30


	//   ....[139]....
        /*078c*/ 	.word	0x0001fc60


	//   ....[140]....
        /*0790*/ 	.word	0x0001fc90


	//   ....[141]....
        /*0794*/ 	.word	0x0001fdf0


	//   ....[142]....
        /*0798*/ 	.word	0x0001fe30


	//   ....[143]....
        /*079c*/ 	.word	0x0001fe60


	//   ....[144]....
        /*07a0*/ 	.word	0x0001fe90


	//   ....[145]....
        /*07a4*/ 	.word	0x0001fec0


	//   ....[146]....
        /*07a8*/ 	.word	0x0001fef0


	//   ....[147]....
        /*07ac*/ 	.word	0x0001ff80


	//   ....[148]....
        /*07b0*/ 	.word	0x0001ffc0


	//   ....[149]....
        /*07b4*/ 	.word	0x0001ffd0


	//   ....[150]....
        /*07b8*/ 	.word	0x00020030


	//   ....[151]....
        /*07bc*/ 	.word	0x00020a00


	//   ....[152]....
        /*07c0*/ 	.word	0x00020a60


	//   ....[153]....
        /*07c4*/ 	.word	0x00020ab0


	//   ....[154]....
        /*07c8*/ 	.word	0x00020b00


	//   ....[155]....
        /*07cc*/ 	.word	0x00020b50


	//   ....[156]....
        /*07d0*/ 	.word	0x00020bc0


	//   ....[157]....
        /*07d4*/ 	.word	0x00020c00


	//   ....[158]....
        /*07d8*/ 	.word	0x00020c70


	//   ....[159]....
        /*07dc*/ 	.word	0x00020ce0


	//   ....[160]....
        /*07e0*/ 	.word	0x00020d40


	//   ....[161]....
        /*07e4*/ 	.word	0x00020db0


	//   ....[162]....
        /*07e8*/ 	.word	0x00020e20


	//   ....[163]....
        /*07ec*/ 	.word	0x00020e80


	//   ....[164]....
        /*07f0*/ 	.word	0x00020ee0


	//   ....[165]....
        /*07f4*/ 	.word	0x00020f40


	//   ....[166]....
        /*07f8*/ 	.word	0x00020fb0


	//   ....[167]....
        /*07fc*/ 	.word	0x00021010


	//   ....[168]....
        /*0800*/ 	.word	0x00021070


	//   ....[169]....
        /*0804*/ 	.word	0x000210c0


	//   ....[170]....
        /*0808*/ 	.word	0x00021130


	//   ....[171]....
        /*080c*/ 	.word	0x00021190


	//   ....[172]....
        /*0810*/ 	.word	0x00021200


	//   ....[173]....
        /*0814*/ 	.word	0x00021260


	//   ....[174]....
        /*0818*/ 	.word	0x000212b0


	//   ....[175]....
        /*081c*/ 	.word	0x00021300


	//   ....[176]....
        /*0820*/ 	.word	0x00021350


	//   ....[177]....
        /*0824*/ 	.word	0x000213b0


	//   ....[178]....
        /*0828*/ 	.word	0x00021420


	//   ....[179]....
        /*082c*/ 	.word	0x00021470


	//   ....[180]....
        /*0830*/ 	.word	0x000214e0


	//   ....[181]....
        /*0834*/ 	.word	0x00021540


	//   ....[182]....
        /*0838*/ 	.word	0x000215b0


	//   ....[183]....
        /*083c*/ 	.word	0x00021600


	//   ....[184]....
        /*0840*/ 	.word	0x00021640


	//   ....[185]....
        /*0844*/ 	.word	0x00021690


	//   ....[186]....
        /*0848*/ 	.word	0x000216d0


	//   ....[187]....
        /*084c*/ 	.word	0x00021720


	//   ....[188]....
        /*0850*/ 	.word	0x00021790


	//   ....[189]....
        /*0854*/ 	.word	0x000217e0


	//   ....[190]....
        /*0858*/ 	.word	0x00021850


	//   ....[191]....
        /*085c*/ 	.word	0x00021890


	//   ....[192]....
        /*0860*/ 	.word	0x000218d0


	//   ....[193]....
        /*0864*/ 	.word	0x00021920


	//   ....[194]....
        /*0868*/ 	.word	0x00021960


	//   ....[195]....
        /*086c*/ 	.word	0x000219b0


	//   ....[196]....
        /*0870*/ 	.word	0x00021a00


	//   ....[197]....
        /*0874*/ 	.word	0x00021a70


	//   ....[198]....
        /*0878*/ 	.word	0x00021ad0


	//   ....[199]....
        /*087c*/ 	.word	0x00021b40


	//   ....[200]....
        /*0880*/ 	.word	0x00021b90


	//   ....[201]....
        /*0884*/ 	.word	0x00021bd0


	//   ....[202]....
        /*0888*/ 	.word	0x00021c20


	//   ....[203]....
        /*088c*/ 	.word	0x00021c70


	//   ....[204]....
        /*0890*/ 	.word	0x00021cc0


	//   ....[205]....
        /*0894*/ 	.word	0x00021d10


	//   ....[206]....
        /*0898*/ 	.word	0x00021d60


	//   ....[207]....
        /*089c*/ 	.word	0x00021db0


	//   ....[208]....
        /*08a0*/ 	.word	0x00021e20


	//   ....[209]....
        /*08a4*/ 	.word	0x00021e90


	//   ....[210]....
        /*08a8*/ 	.word	0x00021ef0


	//   ....[211]....
        /*08ac*/ 	.word	0x00021f50


	//   ....[212]....
        /*08b0*/ 	.word	0x00021fb0


	//   ....[213]....
        /*08b4*/ 	.word	0x00022020


	//   ....[214]....
        /*08b8*/ 	.word	0x00022080


	//   ....[215]....
        /*08bc*/ 	.word	0x000220e0


	//   ....[216]....
        /*08c0*/ 	.word	0x00022140


	//   ....[217]....
        /*08c4*/ 	.word	0x000221b0


	//   ....[218]....
        /*08c8*/ 	.word	0x00022210


	//   ....[219]....
        /*08cc*/ 	.word	0x00022270


	//   ....[220]....
        /*08d0*/ 	.word	0x000222d0


	//   ....[221]....
        /*08d4*/ 	.word	0x00022340


	//   ....[222]....
        /*08d8*/ 	.word	0x000223a0


	//   ....[223]....
        /*08dc*/ 	.word	0x00022400


	//   ....[224]....
        /*08e0*/ 	.word	0x00022460


	//   ....[225]....
        /*08e4*/ 	.word	0x000224d0


	//   ....[226]....
        /*08e8*/ 	.word	0x00022530


	//   ....[227]....
        /*08ec*/ 	.word	0x00022590


	//   ....[228]....
        /*08f0*/ 	.word	0x000225f0


	//   ....[229]....
        /*08f4*/ 	.word	0x00022660


	//   ....[230]....
        /*08f8*/ 	.word	0x000226b0


	//   ....[231]....
        /*08fc*/ 	.word	0x000226f0


	//   ....[232]....
        /*0900*/ 	.word	0x00022740


	//   ....[233]....
        /*0904*/ 	.word	0x00022790


	//   ....[234]....
        /*0908*/ 	.word	0x000227e0


	//   ....[235]....
        /*090c*/ 	.word	0x00022850


	//   ....[236]....
        /*0910*/ 	.word	0x00022890


	//   ....[237]....
        /*0914*/ 	.word	0x000228e0


	//   ....[238]....
        /*0918*/ 	.word	0x00022930


	//   ....[239]....
        /*091c*/ 	.word	0x00022980


	//   ....[240]....
        /*0920*/ 	.word	0x000229d0


	//   ....[241]....
        /*0924*/ 	.word	0x00022a40


	//   ....[242]....
        /*0928*/ 	.word	0x00022a80


	//   ....[243]....
        /*092c*/ 	.word	0x00022af0


	//   ....[244]....
        /*0930*/ 	.word	0x00022b50


	//   ....[245]....
        /*0934*/ 	.word	0x00022bc0


	//----- nvinfo : EIATTR_EXIT_INSTR_OFFSETS
	.align		4
.L_906:
        /*0938*/ 	.byte	0x04, 0x1c
        /*093a*/ 	.short	(.L_908 - .L_907)


	//   ....[0]....
.L_907:
        /*093c*/ 	.word	0x00000fe0


	//   ....[1]....
        /*0940*/ 	.word	0x000209c0


	//----- nvinfo : EIATTR_MAX_THREADS
	.align		4
.L_908:
        /*0944*/ 	.byte	0x04, 0x05
        /*0946*/ 	.short	(.L_910 - .L_909)
.L_909:
        /*0948*/ 	.word	0x00000100
        /*094c*/ 	.word	0x00000001
        /*0950*/ 	.word	0x00000001


	//----- nvinfo : EIATTR_CRS_STACK_SIZE
	.align		4
.L_910:
        /*0954*/ 	.byte	0x04, 0x1e
        /*0956*/ 	.short	(.L_912 - .L_911)
.L_911:
        /*0958*/ 	.word	0x00000000
.L_912:


//--------------------- .nv.info._ZN7cutlass13device_kernelIN5flash19enable_sm80_to_sm89INS1_16FlashAttnFwdSm80INS1_25CollectiveMainloopFwdSm80ILi8ELi1ELb1EN4cute5tupleIJNS5_1CILi128EEENS7_ILi64EEENS7_ILi256EEEEEELi256ENS_10bfloat16_tEfNS_4arch4Sm80ELb1ELb0ELb0ELb0ELb1ELb0ELb1ELb1EEENS1_21CollectiveEpilogueFwdINS6_IJS8_SA_S9_EEENS6_IJNS7_ILi1EEESI_SI_EEESC_SE_Li256ELb0ELb1ELb1ELb0EEENS1_30DynamicPersistentTileSchedulerILi256ELi256ELb1ELb1ELb0EEEEEEEEEvNT_6ParamsE --------------------------
	.section	.nv.info._ZN7cutlass13device_kernelIN5flash19enable_sm80_to_sm89INS1_16FlashAttnFwdSm80INS1_25CollectiveMainloopFwdSm80ILi8ELi1ELb1EN4cute5tupleIJNS5_1CILi128EEENS7_ILi64EEENS7_ILi256EEEEEELi256ENS_10bfloat16_tEfNS_4arch4Sm80ELb1ELb0ELb0ELb0ELb1ELb0ELb1ELb1EEENS1_21CollectiveEpilogueFwdINS6_IJS8_SA_S9_EEENS6_IJNS7_ILi1EEESI_SI_EEESC_SE_Li256ELb0ELb1ELb1ELb0EEENS1_30DynamicPersistentTileSchedulerILi256ELi256ELb1ELb1ELb0EEEEEEEEEvNT_6ParamsE,"",@"SHT_CUDA_INFO"
	.sectionflags	@""
	.align	4


	//----- nvinfo : EIATTR_CUDA_API_VERSION
	.align		4
        /*0000*/ 	.byte	0x04, 0x37
        /*0002*/ 	.short	(.L_914 - .L_913)
.L_913:
        /*0004*/ 	.word	0x00000082


	//----- nvinfo : EIATTR_SW2861232_WAR
	.align		4
.L_914:
        /*0008*/ 	.byte	0x01, 0x35
	.zero		2


	//----- nvinfo : EIATTR_PARAM_CBANK
	.align		4
        /*000c*/ 	.byte	0x04, 0x0a
        /*000e*/ 	.short	(.L_916 - .L_915)
	.align		4
.L_915:
        /*0010*/ 	.word	index@(.nv.constant0._ZN7cutlass13device_kernelIN5flash19enable_sm80_to_sm89INS1_16FlashAttnFwdSm80INS1_25CollectiveMainloopFwdSm80ILi8ELi1ELb1EN4cute5tupleIJNS5_1CILi128EEENS7_ILi64EEENS7_ILi256EEEEEELi256ENS_10bfloat16_tEfNS_4arch4Sm80ELb1ELb0ELb0ELb0ELb1ELb0ELb1ELb1EEENS1_21CollectiveEpilogueFwdINS6_IJS8_SA_S9_EEENS6_IJNS7_ILi1EEESI_SI_EEESC_SE_Li256ELb0ELb1ELb1ELb0EEENS1_30DynamicPersistentTileSchedulerILi256ELi256ELb1ELb1ELb0EEEEEEEEEvNT_6ParamsE)
        /*0014*/ 	.short	0x0160
        /*0016*/ 	.short	0x0428


	//----- nvinfo : EIATTR_CBANK_PARAM_SIZE
	.align		4
.L_916:
        /*0018*/ 	.byte	0x03, 0x19
        /*001a*/ 	.short	0x0428


	//----- nvinfo : EIATTR_KPARAM_INFO
	.align		4
        /*001c*/ 	.byte	0x04, 0x17
        /*001e*/ 	.short	(.L_918 - .L_917)
.L_917:
        /*0020*/ 	.word	0x00000000
        /*0024*/ 	.short	0x0000
        /*0026*/ 	.short	0x0000
        /*0028*/ 	.byte	0x00, 0xf0, 0xa1, 0x10


	//----- nvinfo : EIATTR_MAXREG_COUNT
	.align		4
.L_918:
        /*002c*/ 	.byte	0x03, 0x1b
        /*002e*/ 	.short	0x00ff


	//----- nvinfo : EIATTR_NUM_BARRIERS
	.align		4
        /*0030*/ 	.byte	0x02, 0x4c
        /*0032*/ 	.byte	0x06
	.zero		1


	//----- nvinfo : EIATTR_ANNOTATIONS
	.align		4
        /*0034*/ 	.byte	0x04, 0x55
        /*0036*/ 	.short	(.L_920 - .L_919)


	//   ....[0]....
.L_919:
        /* <DEDUP_REMOVED lines=214> */


	//----- nvinfo : EIATTR_MERCURY_ISA_VERSION
	.align		4
.L_920:
        /*0d88*/ 	.byte	0x03, 0x5f
        /*0d8a*/ 	.short	0x0000


	//----- nvinfo : EIATTR_INT_WARP_WIDE_INSTR_OFFSETS
	.align		4
        /*0d8c*/ 	.byte	0x04, 0x31
        /*0d8e*/ 	.short	(.L_922 - .L_921)


	//   ....[0]....
.L_921:
        /*0d90*/ 	.word	0x0000ed50


	//   ....[1]....
        /*0d94*/ 	.word	0x0000edd0


	//----- nvinfo : EIATTR_COOP_GROUP_MASK_REGIDS
	.align		4
.L_922:
        /*0d98*/ 	.byte	0x04, 0x29
        /*0d9a*/ 	.short	(.L_924 - .L_923)


	//   ....[0]....
.L_923:
        /*0d9c*/ 	.word	0xffffffff


	//   ....[1]....
        /*0da0*/ 	.word	0xffffffff


	//   ....[2]....
        /*0da4*/ 	.word	0xffffffff


	//   ....[3]....
        /*0da8*/ 	.word	0xffffffff


	//   ....[4]....
        /*0dac*/ 	.word	0xffffffff


	//   ....[5]....
        /*0db0*/ 	.word	0xffffffff


	//   ....[6]....
        /*0db4*/ 	.word	0xffffffff


	//   ....[7]....
        /*0db8*/ 	.word	0xffffffff


	//   ....[8]....
        /*0dbc*/ 	.word	0xffffffff


	//   ....[9]....
        /*0dc0*/ 	.word	0xffffffff


	//   ....[10]....
        /*0dc4*/ 	.word	0xffffffff


	//   ....[11]....
        /*0dc8*/ 	.word	0xffffffff


	//   ....[12]....
        /*0dcc*/ 	.word	0xffffffff


	//   ....[13]....
        /*0dd0*/ 	.word	0xffffffff


	//   ....[14]....
        /*0dd4*/ 	.word	0xffffffff


	//   ....[15]....
        /*0dd8*/ 	.word	0xffffffff


	//   ....[16]....
        /*0ddc*/ 	.word	0xffffffff


	//   ....[17]....
        /*0de0*/ 	.word	0xffffffff


	//   ....[18]....
        /*0de4*/ 	.word	0xffffffff


	//   ....[19]....
        /*0de8*/ 	.word	0xffffffff


	//   ....[20]....
        /*0dec*/ 	.word	0xffffffff


	//   ....[21]....
        /*0df0*/ 	.word	0xffffffff


	//   ....[22]....
        /*0df4*/ 	.word	0xffffffff


	//   ....[23]....
        /*0df8*/ 	.word	0xffffffff


	//   ....[24]....
        /*0dfc*/ 	.word	0xffffffff


	//   ....[25]....
        /*0e00*/ 	.word	0xffffffff


	//   ....[26]....
        /*0e04*/ 	.word	0xffffffff


	//   ....[27]....
        /*0e08*/ 	.word	0xffffffff


	//   ....[28]....
        /*0e0c*/ 	.word	0xffffffff


	//   ....[29]....
        /*0e10*/ 	.word	0xffffffff


	//   ....[30]....
        /*0e14*/ 	.word	0xffffffff


	//   ....[31]....
        /*0e18*/ 	.word	0xffffffff


	//   ....[32]....
        /*0e1c*/ 	.word	0xffffffff


	//   ....[33]....
        /*0e20*/ 	.word	0xffffffff


	//   ....[34]....
        /*0e24*/ 	.word	0xffffffff


	//   ....[35]....
        /*0e28*/ 	.word	0xffffffff


	//   ....[36]....
        /*0e2c*/ 	.word	0xffffffff


	//   ....[37]....
        /*0e30*/ 	.word	0xffffffff


	//   ....[38]....
        /*0e34*/ 	.word	0xffffffff


	//   ....[39]....
        /*0e38*/ 	.word	0xffffffff


	//   ....[40]....
        /*0e3c*/ 	.word	0xffffffff


	//   ....[41]....
        /*0e40*/ 	.word	0xffffffff


	//   ....[42]....
        /*0e44*/ 	.word	0xffffffff


	//   ....[43]....
        /*0e48*/ 	.word	0xffffffff


	//   ....[44]....
        /*0e4c*/ 	.word	0xffffffff


	//   ....[45]....
        /*0e50*/ 	.word	0xffffffff


	//   ....[46]....
        /*0e54*/ 	.word	0xffffffff


	//   ....[47]....
        /*0e58*/ 	.word	0xffffffff


	//   ....[48]....
        /*0e5c*/ 	.word	0xffffffff


	//   ....[49]....
        /*0e60*/ 	.word	0xffffffff


	//   ....[50]....
        /*0e64*/ 	.word	0xffffffff


	//   ....[51]....
        /*0e68*/ 	.word	0xffffffff


	//   ....[52]....
        /*0e6c*/ 	.word	0xffffffff


	//   ....[53]....
        /*0e70*/ 	.word	0xffffffff


	//   ....[54]....
        /*0e74*/ 	.word	0xffffffff


	//   ....[55]....
        /*0e78*/ 	.word	0xffffffff


	//   ....[56]....
        /*0e7c*/ 	.word	0xffffffff


	//   ....[57]....
        /*0e80*/ 	.word	0xffffffff


	//   ....[58]....
        /*0e84*/ 	.word	0xffffffff


	//   ....[59]....
        /*0e88*/ 	.word	0xffffffff


	//   ....[60]....
        /*0e8c*/ 	.word	0xffffffff


	//   ....[61]....
        /*0e90*/ 	.word	0xffffffff


	//   ....[62]....
        /*0e94*/ 	.word	0xffffffff


	//   ....[63]....
        /*0e98*/ 	.word	0xffffffff


	//   ....[64]....
        /*0e9c*/ 	.word	0xffffffff


	//   ....[65]....
        /*0ea0*/ 	.word	0xffffffff


	//   ....[66]....
        /*0ea4*/ 	.word	0xffffffff


	//   ....[67]....
        /*0ea8*/ 	.word	0xffffffff


	//   ....[68]....
        /*0eac*/ 	.word	0xffffffff


	//   ....[69]....
        /*0eb0*/ 	.word	0xffffffff


	//   ....[70]....
        /*0eb4*/ 	.word	0xffffffff


	//   ....[71]....
        /*0eb8*/ 	.word	0xffffffff


	//   ....[72]....
        /*0ebc*/ 	.word	0xffffffff


	//   ....[73]....
        /*0ec0*/ 	.word	0xffffffff


	//   ....[74]....
        /*0ec4*/ 	.word	0xffffffff


	//   ....[75]....
        /*0ec8*/ 	.word	0xffffffff


	//   ....[76]....
        /*0ecc*/ 	.word	0xffffffff


	//   ....[77]....
        /*0ed0*/ 	.word	0xffffffff


	//   ....[78]....
        /*0ed4*/ 	.word	0xffffffff


	//   ....[79]....
        /*0ed8*/ 	.word	0xffffffff


	//   ....[80]....
        /*0edc*/ 	.word	0xffffffff


	//   ....[81]....
        /*0ee0*/ 	.word	0xffffffff


	//   ....[82]....
        /*0ee4*/ 	.word	0xffffffff


	//   ....[83]....
        /*0ee8*/ 	.word	0xffffffff


	//   ....[84]....
        /*0eec*/ 	.word	0xffffffff


	//   ....[85]....
        /*0ef0*/ 	.word	0xffffffff


	//   ....[86]....
        /*0ef4*/ 	.word	0xffffffff


	//   ....[87]....
        /*0ef8*/ 	.word	0xffffffff


	//   ....[88]....
        /*0efc*/ 	.word	0xffffffff


	//   ....[89]....
        /*0f00*/ 	.word	0xffffffff


	//   ....[90]....
        /*0f04*/ 	.word	0xffffffff


	//   ....[91]....
        /*0f08*/ 	.word	0xffffffff


	//   ....[92]....
        /*0f0c*/ 	.word	0xffffffff


	//   ....[93]....
        /*0f10*/ 	.word	0xffffffff


	//   ....[94]....
        /*0f14*/ 	.word	0xffffffff


	//   ....[95]....
        /*0f18*/ 	.word	0xffffffff


	//   ....[96]....
        /*0f1c*/ 	.word	0xffffffff


	//   ....[97]....
        /*0f20*/ 	.word	0xffffffff


	//   ....[98]....
        /*0f24*/ 	.word	0xffffffff


	//   ....[99]....
        /*0f28*/ 	.word	0xffffffff


	//   ....[100]....
        /*0f2c*/ 	.word	0xffffffff


	//   ....[101]....
        /*0f30*/ 	.word	0xffffffff


	//   ....[102]....
        /*0f34*/ 	.word	0xffffffff


	//   ....[103]....
        /*0f38*/ 	.word	0xffffffff


	//   ....[104]....
        /*0f3c*/ 	.word	0xffffffff


	//----- nvinfo : EIATTR_COOP_GROUP_INSTR_OFFSETS
	.align		4
.L_924:
        /*0f40*/ 	.byte	0x04, 0x28
        /*0f42*/ 	.short	(.L_926 - .L_925)


	//   ....[0]....
.L_925:
        /*0f44*/ 	.word	0x00000050


	//   ....[1]....
        /*0f48*/ 	.word	0x00002020


	//   ....[2]....
        /*0f4c*/ 	.word	0x00002040


	//   ....[3]....
        /*0f50*/ 	.word	0x00002070


	//   ....[4]....
        /*0f54*/ 	.word	0x00002090


	//   ....[5]....
        /*0f58*/ 	.word	0x00002260


	//   ....[6]....
        /*0f5c*/ 	.word	0x00002280


	//   ....[7]....
        /*0f60*/ 	.word	0x000022c0


	//   ....[8]....
        /*0f64*/ 	.word	0x00002300


	//   ....[9]....
        /*0f68*/ 	.word	0x00002600


	//   ....[10]....
        /*0f6c*/ 	.word	0x00002620


	//   ....[11]....
        /*0f70*/ 	.word	0x00002660


	//   ....[12]....
        /*0f74*/ 	.word	0x00002680


	//   ....[13]....
        /*0f78*/ 	.word	0x00002a60


	//   ....[14]....
        /*0f7c*/ 	.word	0x00002b60


	//   ....[15]....
        /*0f80*/ 	.word	0x00002bb0


	//   ....[16]....
        /*0f84*/ 	.word	0x00002bd0


	//   ....[17]....
        /*0f88*/ 	.word	0x00003f40


	//   ....[18]....
        /*0f8c*/ 	.word	0x00003fb0


	//   ....[19]....
        /*0f90*/ 	.word	0x00004050


	//   ....[20]....
        /*0f94*/ 	.word	0x00004090


	//   ....[21]....
        /*0f98*/ 	.word	0x00004400


	//   ....[22]....
        /*0f9c*/ 	.word	0x00004640


	//   ....[23]....
        /*0fa0*/ 	.word	0x00004a40


	//   ....[24]....
        /*0fa4*/ 	.word	0x00004a60


	//   ....[25]....
        /*0fa8*/ 	.word	0x00004a80


	//   ....[26]....
        /*0fac*/ 	.word	0x00004aa0


	//   ....[27]....
        /*0fb0*/ 	.word	0x00006790


	//   ....[28]....
        /*0fb4*/ 	.word	0x00006800


	//   ....[29]....
        /*0fb8*/ 	.word	0x00006900


	//   ....[30]....
        /*0fbc*/ 	.word	0x00006930


	//   ....[31]....
        /*0fc0*/ 	.word	0x00007c20


	//   ....[32]....
        /*0fc4*/ 	.word	0x00007c90


	//   ....[33]....
        /*0fc8*/ 	.word	0x00007d90


	//   ....[34]....
        /*0fcc*/ 	.word	0x00007dc0


	//   ....[35]....
        /*0fd0*/ 	.word	0x000080f0


	//   ....[36]....
        /*0fd4*/ 	.word	0x00008320


	//   ....[37]....
        /*0fd8*/ 	.word	0x00008640


	//   ....[38]....
        /*0fdc*/ 	.word	0x00008660


	//   ....[39]....
        /*0fe0*/ 	.word	0x00008780


	//   ....[40]....
        /*0fe4*/ 	.word	0x000087a0


	//   ....[41]....
        /*0fe8*/ 	.word	0x0000aa50


	//   ....[42]....
        /*0fec*/ 	.word	0x0000aad0


	//   ....[43]....
        /*0ff0*/ 	.word	0x0000abf0


	//   ....[44]....
        /*0ff4*/ 	.word	0x0000ac00


	//   ....[45]....
        /*0ff8*/ 	.word	0x0000be90


	//   ....[46]....
        /*0ffc*/ 	.word	0x0000bed0


	//   ....[47]....
        /*1000*/ 	.word	0x0000bfd0


	//   ....[48]....
        /*1004*/ 	.word	0x0000c000


	//   ....[49]....
        /*1008*/ 	.word	0x0000c390


	//   ....[50]....
        /*100c*/ 	.word	0x0000c3b0


	//   ....[51]....
        /*1010*/ 	.word	0x0000c3d0


	//   ....[52]....
        /*1014*/ 	.word	0x0000c3f0


	//   ....[53]....
        /*1018*/ 	.word	0x0000e2c0


	//   ....[54]....
        /*101c*/ 	.word	0x0000e310


	//   ....[55]....
        /*1020*/ 	.word	0x0000e330


	//   ....[56]....
        /*1024*/ 	.word	0x0000e350


	//   ....[57]....
        /*1028*/ 	.word	0x0000ef20


	//   ....[58]....
        /*102c*/ 	.word	0x0000f750


	//   ....[59]....
        /*1030*/ 	.word	0x0000f760


	//   ....[60]....
        /*1034*/ 	.word	0x0000f770


	//   ....[61]....
        /*1038*/ 	.word	0x0000f780


	//   ....[62]....
        /*103c*/ 	.word	0x0000f8b0


	//   ....[63]....
        /*1040*/ 	.word	0x0000f8d0


	//   ....[64]....
        /*1044*/ 	.word	0x00010100


	//   ....[65]....
        /*1048*/ 	.word	0x00010110


	//   ....[66]....
        /*104c*/ 	.word	0x00010ca0


	//   ....[67]....
        /*1050*/ 	.word	0x00010db0


	//   ....[68]....
        /*1054*/ 	.word	0x00010e20


	//   ....[69]....
        /*1058*/ 	.word	0x00011040


	//   ....[70]....
        /*105c*/ 	.word	0x000110b0


	//   ....[71]....
        /*1060*/ 	.word	0x00011110


	//   ....[72]....
        /*1064*/ 	.word	0x00011180


	//   ....[73]....
        /*1068*/ 	.word	0x000115c0


	//   ....[74]....
        /*106c*/ 	.word	0x00011610


	//   ....[75]....
        /*1070*/ 	.word	0x00011660


	//   ....[76]....
        /*1074*/ 	.word	0x000116b0


	//   ....[77]....
        /*1078*/ 	.word	0x00011720


	//   ....[78]....
        /*107c*/ 	.word	0x00011790


	//   ....[79]....
        /*1080*/ 	.word	0x000119b0


	//   ....[80]....
        /*1084*/ 	.word	0x00011a20


	//   ....[81]....
        /*1088*/ 	.word	0x00011a80


	//   ....[82]....
        /*108c*/ 	.word	0x00011af0


	//   ....[83]....
        /*1090*/ 	.word	0x00011d10


	//   ....[84]....
        /*1094*/ 	.word	0x00011d80


	//   ....[85]....
        /*1098*/ 	.word	0x00011de0


	//   ....[86]....
        /*109c*/ 	.word	0x00011e50


	//   ....[87]....
        /*10a0*/ 	.word	0x00012290


	//   ....[88]....
        /*10a4*/ 	.word	0x000122d0


	//   ....[89]....
        /*10a8*/ 	.word	0x00012320


	//   ....[90]....
        /*10ac*/ 	.word	0x00012360


	//   ....[91]....
        /*10b0*/ 	.word	0x000123c0


	//   ....[92]....
        /*10b4*/ 	.word	0x00012420


	//   ....[93]....
        /*10b8*/ 	.word	0x00012490


	//   ....[94]....
        /*10bc*/ 	.word	0x00012640


	//   ....[95]....
        /*10c0*/ 	.word	0x000126b0


	//   ....[96]....
        /*10c4*/ 	.word	0x000126f0


	//   ....[97]....
        /*10c8*/ 	.word	0x00012730


	//   ....[98]....
        /*10cc*/ 	.word	0x00012780


	//   ....[99]....
        /*10d0*/ 	.word	0x000127c0


	//   ....[100]....
        /*10d4*/ 	.word	0x00012810


	//   ....[101]....
        /*10d8*/ 	.word	0x00012870


	//   ....[102]....
        /*10dc*/ 	.word	0x000128c0


	//   ....[103]....
        /*10e0*/ 	.word	0x00012920


	//   ....[104]....
        /*10e4*/ 	.word	0x00012990


	//----- nvinfo : EIATTR_EXIT_INSTR_OFFSETS
	.align		4
.L_926:
        /*10e8*/ 	.byte	0x04, 0x1c
        /*10ea*/ 	.short	(.L_928 - .L_927)


	//   ....[0]....
.L_927:
        /*10ec*/ 	.word	0x000000a0


	//   ....[1]....
        /*10f0*/ 	.word	0x00010d60


	//----- nvinfo : EIATTR_MAX_THREADS
	.align		4
.L_928:
        /*10f4*/ 	.byte	0x04, 0x05
        /*10f6*/ 	.short	(.L_930 - .L_929)
.L_929:
        /*10f8*/ 	.word	0x00000100
        /*10fc*/ 	.word	0x00000001
        /*1100*/ 	.word	0x00000001


	//----- nvinfo : EIATTR_CRS_STACK_SIZE
	.align		4
.L_930:
        /*1104*/ 	.byte	0x04, 0x1e
        /*1106*/ 	.short	(.L_932 - .L_931)
.L_931:
        /*1108*/ 	.word	0x00000000
.L_932:


//--------------------- .nv.info._ZN7cutlass13device_kernelIN5flash19enable_sm80_to_sm89INS1_16FlashAttnFwdSm80INS1_25CollectiveMainloopFwdSm80ILi8ELi1ELb1EN4cute5tupleIJNS5_1CILi128EEENS7_ILi48EEENS7_ILi256EEEEEELi256ENS_10bfloat16_tEfNS_4arch4Sm80ELb1ELb0ELb0ELb1ELb1ELb0ELb1ELb1EEENS1_21CollectiveEpilogueFwdINS6_IJS8_SA_S9_EEENS6_IJNS7_ILi1EEESI_SI_EEESC_SE_Li256ELb1ELb1ELb1ELb0EEENS1_36VarlenDynamicPersistentTileSchedulerILi128ELi48ELi256ELi256ELb1ELb1ELb0ELb1ELb1ELb1EEEEEEEEEvNT_6ParamsE --------------------------
	.section	.nv.info._ZN7cutlass13device_kernelIN5flash19enable_sm80_to_sm89INS1_16FlashAttnFwdSm80INS1_25CollectiveMainloopFwdSm80ILi8ELi1ELb1EN4cute5tupleIJNS5_1CILi128EEENS7_ILi48EEENS7_ILi256EEEEEELi256ENS_10bfloat16_tEfNS_4arch4Sm80ELb1ELb0ELb0ELb1ELb1ELb0ELb1ELb1EEENS1_21CollectiveEpilogueFwdINS6_IJS8_SA_S9_EEENS6_IJNS7_ILi1EEESI_SI_EEESC_SE_Li256ELb1ELb1ELb1ELb0EEENS1_36VarlenDynamicPersistentTileSchedulerILi128ELi48ELi256ELi256ELb1ELb1ELb0ELb1ELb1ELb1EEEEEEEEEvNT_6ParamsE,"",@"SHT_CUDA_INFO"
	.sectionflags	@""
	.align	4


	//----- nvinfo : EIATTR_CUDA_API_VERSION
	.align		4
        /*0000*/ 	.byte	0x04, 0x37
        /*0002*/ 	.short	(.L_934 - .L_933)
.L_933:
        /*0004*/ 	.word	0x00000082


	//----- nvinfo : EIATTR_SW2861232_WAR
	.align		4
.L_934:
        /*0008*/ 	.byte	0x01, 0x35
	.zero		2


	//----- nvinfo : EIATTR_PARAM_CBANK
	.align		4
        /*000c*/ 	.byte	0x04, 0x0a
        /*000e*/ 	.short	(.L_936 - .L_935)
	.align		4
.L_935:
        /*0010*/ 	.word	index@(.nv.constant0._ZN7cutlass13device_kernelIN5flash19enable_sm80_to_sm89INS1_16FlashAttnFwdSm80INS1_25CollectiveMainloopFwdSm80ILi8ELi1ELb1EN4cute5tupleIJNS5_1CILi128EEENS7_ILi48EEENS7_ILi256EEEEEELi256ENS_10bfloat16_tEfNS_4arch4Sm80ELb1ELb0ELb0ELb1ELb1ELb0ELb1ELb1EEENS1_21CollectiveEpilogueFwdINS6_IJS8_SA_S9_EEENS6_IJNS7_ILi1EEESI_SI_EEESC_SE_Li256ELb1ELb1ELb1ELb0EEENS1_36VarlenDynamicPersistentTileSchedulerILi128ELi48ELi256ELi256ELb1ELb1ELb0ELb1ELb1ELb1EEEEEEEEEvNT_6ParamsE)
        /*0014*/ 	.short	0x0160
        /*0016*/ 	.short	0x0438


	//----- nvinfo : EIATTR_CBANK_PARAM_SIZE
	.align		4
.L_936:
        /*0018*/ 	.byte	0x03, 0x19
        /*001a*/ 	.short	0x0438


	//----- nvinfo : EIATTR_KPARAM_INFO
	.align		4
        /*001c*/ 	.byte	0x04, 0x17
        /*001e*/ 	.short	(.L_938 - .L_937)
.L_937:
        /*0020*/ 	.word	0x00000000
        /*0024*/ 	.short	0x0000
        /*0026*/ 	.short	0x0000
        /*0028*/ 	.byte	0x00, 0xf0, 0xe1, 0x10


	//----- nvinfo : EIATTR_MAXREG_COUNT
	.align		4
.L_938:
        /*002c*/ 	.byte	0x03, 0x1b
        /*002e*/ 	.short	0x00ff


	//----- nvinfo : EIATTR_NUM_BARRIERS
	.align		4
        /*0030*/ 	.byte	0x02, 0x4c
        /*0032*/ 	.byte	0x06
	.zero		1


	//----- nvinfo : EIATTR_ANNOTATIONS
	.align		4
        /*0034*/ 	.byte	0x04, 0x55
        /*0036*/ 	.short	(.L_940 - .L_939)


	//   ....[0]....
.L_939:
        /* <DEDUP_REMOVED lines=343> */


	//----- nvinfo : EIATTR_MERCURY_ISA_VERSION
	.align		4
.L_940:
        /*1598*/ 	.byte	0x03, 0x5f
        /*159a*/ 	.short	0x0000


	//----- nvinfo : EIATTR_INT_WARP_WIDE_INSTR_OFFSETS
	.align		4
        /*159c*/ 	.byte	0x04, 0x31
        /*159e*/ 	.short	(.L_942 - .L_941)


	//   ....[0]....
.L_941:
        /*15a0*/ 	.word	0x0000e1b0


	//   ....[1]....
        /*15a4*/ 	.word	0x0000e230


	//----- nvinfo : EIATTR_COOP_GROUP_MASK_REGIDS
	.align		4
.L_942:
        /*15a8*/ 	.byte	0x04, 0x29
        /*15aa*/ 	.short	(.L_944 - .L_943)


	//   ....[0]....
.L_943:
        /*15ac*/ 	.word	0xffffffff


	//   ....[1]....
        /*15b0*/ 	.word	0xffffffff


	//   ....[2]....
        /*15b4*/ 	.word	0xffffffff


	//   ....[3]....
        /*15b8*/ 	.word	0xffffffff


	//   ....[4]....
        /*15bc*/ 	.word	0xffffffff


	//   ....[5]....
        /*15c0*/ 	.word	0xffffffff


	//   ....[6]....
        /*15c4*/ 	.word	0xffffffff


	//   ....[7]....
        /*15c8*/ 	.word	0xffffffff


	//   ....[8]....
        /*15cc*/ 	.word	0xffffffff


	//   ....[9]....
        /*15d0*/ 	.word	0xffffffff


	//   ....[10]....
        /*15d4*/ 	.word	0xffffffff


	//   ....[11]....
        /*15d8*/ 	.word	0xffffffff


	//   ....[12]....
        /*15dc*/ 	.word	0xffffffff


	//   ....[13]....
        /*15e0*/ 	.word	0xffffffff


	//   ....[14]....
        /*15e4*/ 	.word	0xffffffff


	//   ....[15]....
        /*15e8*/ 	.word	0xffffffff


	//   ....[16]....
        /*15ec*/ 	.word	0xffffffff


	//   ....[17]....
        /*15f0*/ 	.word	0xffffffff


	//   ....[18]....
        /*15f4*/ 	.word	0xffffffff


	//   ....[19]....
        /*15f8*/ 	.word	0xffffffff


	//   ....[20]....
        /*15fc*/ 	.word	0xffffffff


	//   ....[21]....
        /*1600*/ 	.word	0xffffffff


	//   ....[22]....
        /*1604*/ 	.word	0xffffffff


	//   ....[23]....
        /*1608*/ 	.word	0xffffffff


	//   ....[24]....
        /*160c*/ 	.word	0xffffffff


	//   ....[25]....
        /*1610*/ 	.word	0xffffffff


	//   ....[26]....
        /*1614*/ 	.word	0xffffffff


	//   ....[27]....
        /*1618*/ 	.word	0xffffffff


	//   ....[28]....
        /*161c*/ 	.word	0xffffffff


	//   ....[29]....
        /*1620*/ 	.word	0xffffffff


	//   ....[30]....
        /*1624*/ 	.word	0xffffffff


	//   ....[31]....
        /*1628*/ 	.word	0xffffffff


	//   ....[32]....
        /*162c*/ 	.word	0xffffffff


	//   ....[33]....
        /*1630*/ 	.word	0xffffffff


	//   ....[34]....
        /*1634*/ 	.word	0xffffffff


	//   ....[35]....
        /*1638*/ 	.word	0xffffffff


	//   ....[36]....
        /*163c*/ 	.word	0xffffffff


	//   ....[37]....
        /*1640*/ 	.word	0xffffffff


	//   ....[38]....
        /*1644*/ 	.word	0xffffffff


	//   ....[39]....
        /*1648*/ 	.word	0xffffffff


	//   ....[40]....
        /*164c*/ 	.word	0xffffffff


	//   ....[41]....
        /*1650*/ 	.word	0xffffffff


	//   ....[42]....
        /*1654*/ 	.word	0xffffffff


	//   ....[43]....
        /*1658*/ 	.word	0xffffffff


	//   ....[44]....
        /*165c*/ 	.word	0xffffffff


	//   ....[45]....
        /*1660*/ 	.word	0xffffffff


	//   ....[46]....
        /*1664*/ 	.word	0xffffffff


	//   ....[47]....
        /*1668*/ 	.word	0xffffffff


	//   ....[48]....
        /*166c*/ 	.word	0xffffffff


	//   ....[49]....
        /*1670*/ 	.word	0xffffffff


	//   ....[50]....
        /*1674*/ 	.word	0xffffffff


	//   ....[51]....
        /*1678*/ 	.word	0xffffffff


	//   ....[52]....
        /*167c*/ 	.word	0xffffffff


	//   ....[53]....
        /*1680*/ 	.word	0xffffffff


	//   ....[54]....
        /*1684*/ 	.word	0xffffffff


	//   ....[55]....
        /*1688*/ 	.word	0xffffffff


	//   ....[56]....
        /*168c*/ 	.word	0xffffffff


	//   ....[57]....
        /*1690*/ 	.word	0xffffffff


	//   ....[58]....
        /*1694*/ 	.word	0xffffffff


	//   ....[59]....
        /*1698*/ 	.word	0xffffffff


	//   ....[60]....
        /*169c*/ 	.word	0xffffffff


	//   ....[61]....
        /*16a0*/ 	.word	0xffffffff


	//   ....[62]....
        /*16a4*/ 	.word	0xffffffff


	//   ....[63]....
        /*16a8*/ 	.word	0xffffffff


	//   ....[64]....
        /*16ac*/ 	.word	0xffffffff


	//   ....[65]....
        /*16b0*/ 	.word	0xffffffff


	//   ....[66]....
        /*16b4*/ 	.word	0xffffffff


	//   ....[67]....
        /*16b8*/ 	.word	0xffffffff


	//   ....[68]....
        /*16bc*/ 	.word	0xffffffff


	//   ....[69]....
        /*16c0*/ 	.word	0xffffffff


	//   ....[70]....
        /*16c4*/ 	.word	0xffffffff


	//   ....[71]....
        /*16c8*/ 	.word	0xffffffff


	//   ....[72]....
        /*16cc*/ 	.word	0xffffffff


	//   ....[73]....
        /*16d0*/ 	.word	0xffffffff


	//   ....[74]....
        /*16d4*/ 	.word	0xffffffff


	//   ....[75]....
        /*16d8*/ 	.word	0xffffffff


	//   ....[76]....
        /*16dc*/ 	.word	0xffffffff


	//   ....[77]....
        /*16e0*/ 	.word	0xffffffff


	//   ....[78]....
        /*16e4*/ 	.word	0xffffffff


	//   ....[79]....
        /*16e8*/ 	.word	0xffffffff


	//   ....[80]....
        /*16ec*/ 	.word	0xffffffff


	//   ....[81]....
        /*16f0*/ 	.word	0xffffffff


	//   ....[82]....
        /*16f4*/ 	.word	0xffffffff


	//   ....[83]....
        /*16f8*/ 	.word	0xffffffff


	//   ....[84]....
        /*16fc*/ 	.word	0xffffffff


	//   ....[85]....
        /*1700*/ 	.word	0xffffffff


	//   ....[86]....
        /*1704*/ 	.word	0xffffffff


	//   ....[87]....
        /*1708*/ 	.word	0xffffffff


	//   ....[88]....
        /*170c*/ 	.word	0xffffffff


	//   ....[89]....
        /*1710*/ 	.word	0xffffffff


	//   ....[90]....
        /*1714*/ 	.word	0xffffffff


	//   ....[91]....
        /*1718*/ 	.word	0xffffffff


	//   ....[92]....
        /*171c*/ 	.word	0xffffffff


	//   ....[93]....
        /*1720*/ 	.word	0xffffffff


	//   ....[94]....
        /*1724*/ 	.word	0xffffffff


	//   ....[95]....
        /*1728*/ 	.word	0xffffffff


	//   ....[96]....
        /*172c*/ 	.word	0xffffffff


	//   ....[97]....
        /*1730*/ 	.word	0xffffffff


	//   ....[98]....
        /*1734*/ 	.word	0xffffffff


	//   ....[99]....
        /*1738*/ 	.word	0xffffffff


	//   ....[100]....
        /*173c*/ 	.word	0xffffffff


	//   ....[101]....
        /*1740*/ 	.word	0xffffffff


	//   ....[102]....
        /*1744*/ 	.word	0xffffffff


	//   ....[103]....
        /*1748*/ 	.word	0xffffffff


	//   ....[104]....
        /*174c*/ 	.word	0xffffffff


	//   ....[105]....
        /*1750*/ 	.word	0xffffffff


	//   ....[106]....
        /*1754*/ 	.word	0xffffffff


	//   ....[107]....
        /*1758*/ 	.word	0xffffffff


	//   ....[108]....
        /*175c*/ 	.word	0xffffffff


	//   ....[109]....
        /*1760*/ 	.word	0xffffffff


	//   ....[110]....
        /*1764*/ 	.word	0xffffffff


	//   ....[111]....
        /*1768*/ 	.word	0xffffffff


	//   ....[112]....
        /*176c*/ 	.word	0xffffffff


	//   ....[113]....
        /*1770*/ 	.word	0xffffffff


	//   ....[114]....
        /*1774*/ 	.word	0xffffffff


	//   ....[115]....
        /*1778*/ 	.word	0xffffffff


	//   ....[116]....
        /*177c*/ 	.word	0xffffffff


	//   ....[117]....
        /*1780*/ 	.word	0xffffffff


	//   ....[118]....
        /*1784*/ 	.word	0xffffffff


	//   ....[119]....
        /*1788*/ 	.word	0xffffffff


	//   ....[120]....
        /*178c*/ 	.word	0xffffffff


	//   ....[121]....
        /*1790*/ 	.word	0xffffffff


	//   ....[122]....
        /*1794*/ 	.word	0xffffffff


	//   ....[123]....
        /*1798*/ 	.word	0xffffffff


	//   ....[124]....
        /*179c*/ 	.word	0xffffffff


	//   ....[125]....
        /*17a0*/ 	.word	0xffffffff


	//   ....[126]....
        /*17a4*/ 	.word	0xffffffff


	//   ....[127]....
        /*17a8*/ 	.word	0xffffffff


	//   ....[128]....
        /*17ac*/ 	.word	0xffffffff


	//   ....[129]....
        /*17b0*/ 	.word	0xffffffff


	//   ....[130]....
        /*17b4*/ 	.word	0xffffffff


	//   ....[131]....
        /*17b8*/ 	.word	0xffffffff


	//   ....[132]....
        /*17bc*/ 	.word	0xffffffff


	//   ....[133]....
        /*17c0*/ 	.word	0xffffffff


	//   ....[134]....
        /*17c4*/ 	.word	0xffffffff


	//   ....[135]....
        /*17c8*/ 	.word	0xffffffff


	//   ....[136]....
        /*17cc*/ 	.word	0xffffffff


	//   ....[137]....
        /*17d0*/ 	.word	0xffffffff


	//   ....[138]....
        /*17d4*/ 	.word	0xffffffff


	//   ....[139]....
        /*17d8*/ 	.word	0xffffffff


	//   ....[140]....
        /*17dc*/ 	.word	0xffffffff


	//   ....[141]....
        /*17e0*/ 	.word	0xffffffff


	//   ....[142]....
        /*17e4*/ 	.word	0xffffffff


	//   ....[143]....
        /*17e8*/ 	.word	0xffffffff


	//   ....[144]....
        /*17ec*/ 	.word	0xffffffff


	//   ....[145]....
        /*17f0*/ 	.word	0xffffffff


	//   ....[146]....
        /*17f4*/ 	.word	0xffffffff


	//   ....[147]....
        /*17f8*/ 	.word	0xffffffff


	//   ....[148]....
        /*17fc*/ 	.word	0xffffffff


	//   ....[149]....
        /*1800*/ 	.word	0xffffffff


	//   ....[150]....
        /*1804*/ 	.word	0xffffffff


	//   ....[151]....
        /*1808*/ 	.word	0xffffffff


	//   ....[152]....
        /*180c*/ 	.word	0xffffffff


	//   ....[153]....
        /*1810*/ 	.word	0xffffffff


	//   ....[154]....
        /*1814*/ 	.word	0xffffffff


	//   ....[155]....
        /*1818*/ 	.word	0xffffffff


	//   ....[156]....
        /*181c*/ 	.word	0xffffffff


	//   ....[157]....
        /*1820*/ 	.word	0xffffffff


	//   ....[158]....
        /*1824*/ 	.word	0xffffffff


	//   ....[159]....
        /*1828*/ 	.word	0xffffffff


	//   ....[160]....
        /*182c*/ 	.word	0xffffffff


	//   ....[161]....
        /*1830*/ 	.word	0xffffffff


	//   ....[162]....
        /*1834*/ 	.word	0xffffffff


	//   ....[163]....
        /*1838*/ 	.word	0xffffffff


	//   ....[164]....
        /*183c*/ 	.word	0xffffffff


	//   ....[165]....
        /*1840*/ 	.word	0xffffffff


	//   ....[166]....
        /*1844*/ 	.word	0xffffffff


	//   ....[167]....
        /*1848*/ 	.word	0xffffffff


	//   ....[168]....
        /*184c*/ 	.word	0xffffffff


	//   ....[169]....
        /*1850*/ 	.word	0xffffffff


	//   ....[170]....
        /*1854*/ 	.word	0xffffffff


	//   ....[171]....
        /*1858*/ 	.word	0xffffffff


	//   ....[172]....
        /*185c*/ 	.word	0xffffffff


	//   ....[173]....
        /*1860*/ 	.word	0xffffffff


	//   ....[174]....
        /*1864*/ 	.word	0xffffffff


	//   ....[175]....
        /*1868*/ 	.word	0xffffffff


	//   ....[176]....
        /*186c*/ 	.word	0xffffffff


	//   ....[177]....
        /*1870*/ 	.word	0xffffffff


	//   ....[178]....
        /*1874*/ 	.word	0xffffffff


	//   ....[179]....
        /*1878*/ 	.word	0xffffffff


	//   ....[180]....
        /*187c*/ 	.word	0xffffffff


	//   ....[181]....
        /*1880*/ 	.word	0xffffffff


	//   ....[182]....
        /*1884*/ 	.word	0xffffffff


	//   ....[183]....
        /*1888*/ 	.word	0xffffffff


	//   ....[184]....
        /*188c*/ 	.word	0xffffffff


	//   ....[185]....
        /*1890*/ 	.word	0xffffffff


	//   ....[186]....
        /*1894*/ 	.word	0xffffffff


	//   ....[187]....
        /*1898*/ 	.word	0xffffffff


	//   ....[188]....
        /*189c*/ 	.word	0xffffffff


	//   ....[189]....
        /*18a0*/ 	.word	0xffffffff


	//   ....[190]....
        /*18a4*/ 	.word	0xffffffff


	//   ....[191]....
        /*18a8*/ 	.word	0xffffffff


	//   ....[192]....
        /*18ac*/ 	.word	0xffffffff


	//   ....[193]....
        /*18b0*/ 	.word	0xffffffff


	//   ....[194]....
        /*18b4*/ 	.word	0xffffffff


	//   ....[195]....
        /*18b8*/ 	.word	0xffffffff


	//   ....[196]....
        /*18bc*/ 	.word	0xffffffff


	//   ....[197]....
        /*18c0*/ 	.word	0xffffffff


	//   ....[198]....
        /*18c4*/ 	.word	0xffffffff


	//   ....[199]....
        /*18c8*/ 	.word	0xffffffff


	//   ....[200]....
        /*18cc*/ 	.word	0xffffffff


	//   ....[201]....
        /*18d0*/ 	.word	0xffffffff


	//   ....[202]....
        /*18d4*/ 	.word	0xffffffff


	//   ....[203]....
        /*18d8*/ 	.word	0xffffffff


	//----- nvinfo : EIATTR_COOP_GROUP_INSTR_OFFSETS
	.align		4
.L_944:
        /*18dc*/ 	.byte	0x04, 0x28
        /*18de*/ 	.short	(.L_946 - .L_945)


	//   ....[0]....
.L_945:
        /*18e0*/ 	.word	0x00000050


	//   ....[1]....
        /*18e4*/ 	.word	0x00000200


	//   ....[2]....
        /*18e8*/ 	.word	0x00000230


	//   ....[3]....
        /*18ec*/ 	.word	0x00000260


	//   ....[4]....
        /*18f0*/ 	.word	0x00000290


	//   ....[5]....
        /*18f4*/ 	.word	0x000002c0


	//   ....[6]....
        /*18f8*/ 	.word	0x000002f0


	//   ....[7]....
        /*18fc*/ 	.word	0x00000450


	//   ....[8]....
        /*1900*/ 	.word	0x00000490


	//   ....[9]....
        /*1904*/ 	.word	0x000004c0


	//   ....[10]....
        /*1908*/ 	.word	0x000004f0


	//   ....[11]....
        /*190c*/ 	.word	0x00000520


	//   ....[12]....
        /*1910*/ 	.word	0x00000550


	//   ....[13]....
        /*1914*/ 	.word	0x000005e0


	//   ....[14]....
        /*1918*/ 	.word	0x00000630


	//   ....[15]....
        /*191c*/ 	.word	0x00000650


	//   ....[16]....
        /*1920*/ 	.word	0x000006b0


	//   ....[17]....
        /*1924*/ 	.word	0x000032f0


	//   ....[18]....
        /*1928*/ 	.word	0x00003320


	//   ....[19]....
        /*192c*/ 	.word	0x00003350


	//   ....[20]....
        /*1930*/ 	.word	0x00003370


	//   ....[21]....
        /*1934*/ 	.word	0x00003560


	//   ....[22]....
        /*1938*/ 	.word	0x00003580


	//   ....[23]....
        /*193c*/ 	.word	0x00003660


	//   ....[24]....
        /*1940*/ 	.word	0x000036b0


	//   ....[25]....
        /*1944*/ 	.word	0x00003820


	//   ....[26]....
        /*1948*/ 	.word	0x00003840


	//   ....[27]....
        /*194c*/ 	.word	0x00003960


	//   ....[28]....
        /*1950*/ 	.word	0x00003af0


	//   ....[29]....
        /*1954*/ 	.word	0x00003d80


	//   ....[30]....
        /*1958*/ 	.word	0x00003d90


	//   ....[31]....
        /*195c*/ 	.word	0x00004260


	//   ....[32]....
        /*1960*/ 	.word	0x00004270


	//   ....[33]....
        /*1964*/ 	.word	0x000051c0


	//   ....[34]....
        /*1968*/ 	.word	0x000051e0


	//   ....[35]....
        /*196c*/ 	.word	0x00005440


	//   ....[36]....
        /*1970*/ 	.word	0x00005450


	//   ....[37]....
        /*1974*/ 	.word	0x00005770


	//   ....[38]....
        /*1978*/ 	.word	0x00005930


	//   ....[39]....
        /*197c*/ 	.word	0x00005c30


	//   ....[40]....
        /*1980*/ 	.word	0x00005c50


	//   ....[41]....
        /*1984*/ 	.word	0x00005c80


	//   ....[42]....
        /*1988*/ 	.word	0x00005c90


	//   ....[43]....
        /*198c*/ 	.word	0x000072c0


	//   ....[44]....
        /*1990*/ 	.word	0x000072e0


	//   ....[45]....
        /*1994*/ 	.word	0x00007540


	//   ....[46]....
        /*1998*/ 	.word	0x00007550


	//   ....[47]....
        /*199c*/ 	.word	0x00008320


	//   ....[48]....
        /*19a0*/ 	.word	0x00008340


	//   ....[49]....
        /*19a4*/ 	.word	0x00008570


	//   ....[50]....
        /*19a8*/ 	.word	0x00008580


	//   ....[51]....
        /*19ac*/ 	.word	0x000088a0


	//   ....[52]....
        /*19b0*/ 	.word	0x00008a50


	//   ....[53]....
        /*19b4*/ 	.word	0x00008cb0


	//   ....[54]....
        /*19b8*/ 	.word	0x00008cd0


	//   ....[55]....
        /*19bc*/ 	.word	0x00008db0


	//   ....[56]....
        /*19c0*/ 	.word	0x00008dd0


	//   ....[57]....
        /*19c4*/ 	.word	0x0000a8e0


	//   ....[58]....
        /*19c8*/ 	.word	0x0000a9d0


	//   ....[59]....
        /*19cc*/ 	.word	0x0000ab40


	//   ....[60]....
        /*19d0*/ 	.word	0x0000ab50


	//   ....[61]....
        /*19d4*/ 	.word	0x0000b910


	//   ....[62]....
        /*19d8*/ 	.word	0x0000b930


	//   ....[63]....
        /*19dc*/ 	.word	0x0000bae0


	//   ....[64]....
        /*19e0*/ 	.word	0x0000baf0


	//   ....[65]....
        /*19e4*/ 	.word	0x0000be30


	//   ....[66]....
        /*19e8*/ 	.word	0x0000be60


	//   ....[67]....
        /*19ec*/ 	.word	0x0000be80


	//   ....[68]....
        /*19f0*/ 	.word	0x0000bea0


	//   ....[69]....
        /*19f4*/ 	.word	0x0000d770


	//   ....[70]....
        /*19f8*/ 	.word	0x0000d7c0


	//   ....[71]....
        /*19fc*/ 	.word	0x0000d7e0


	//   ....[72]....
        /*1a00*/ 	.word	0x0000d7f0


	//   ....[73]....
        /*1a04*/ 	.word	0x0000f0a0


	//   ....[74]....
        /*1a08*/ 	.word	0x0000f0c0


	//   ....[75]....
        /*1a0c*/ 	.word	0x0000f0e0


	//   ....[76]....
        /*1a10*/ 	.word	0x0000f100


	//   ....[77]....
        /*1a14*/ 	.word	0x0000f4b0


	//   ....[78]....
        /*1a18*/ 	.word	0x0000f4d0


	//   ....[79]....
        /*1a1c*/ 	.word	0x0000f710


	//   ....[80]....
        /*1a20*/ 	.word	0x0000f720


	//   ....[81]....
        /*1a24*/ 	.word	0x0000f910


	//   ....[82]....
        /*1a28*/ 	.word	0x0000f930


	//   ....[83]....
        /*1a2c*/ 	.word	0x0000fb20


	//   ....[84]....
        /*1a30*/ 	.word	0x0000fb30


	//   ....[85]....
        /*1a34*/ 	.word	0x0000ff10


	//   ....[86]....
        /*1a38*/ 	.word	0x0000ff30


	//   ....[87]....
        /*1a3c*/ 	.word	0x00010b80


	//   ....[88]....
        /*1a40*/ 	.word	0x00010b90


	//   ....[89]....
        /*1a44*/ 	.word	0x00012040


	//   ....[90]....
        /*1a48*/ 	.word	0x00012060


	//   ....[91]....
        /*1a4c*/ 	.word	0x000122b0


	//   ....[92]....
        /*1a50*/ 	.word	0x000122c0


	//   ....[93]....
        /*1a54*/ 	.word	0x000124b0


	//   ....[94]....
        /*1a58*/ 	.word	0x000124d0


	//   ....[95]....
        /*1a5c*/ 	.word	0x000126c0


	//   ....[96]....
        /*1a60*/ 	.word	0x000126d0


	//   ....[97]....
        /*1a64*/ 	.word	0x00012980


	//   ....[98]....
        /*1a68*/ 	.word	0x000129a0


	//   ....[99]....
        /*1a6c*/ 	.word	0x00012ad0


	//   ....[100]....
        /*1a70*/ 	.word	0x00012b10


	//   ....[101]....
        /*1a74*/ 	.word	0x00012b40


	//   ....[102]....
        /*1a78*/ 	.word	0x00012b70


	//   ....[103]....
        /*1a7c*/ 	.word	0x00012ba0


	//   ....[104]....
        /*1a80*/ 	.word	0x00012bd0


	//   ....[105]....
        /*1a84*/ 	.word	0x00012d30


	//   ....[106]....
        /*1a88*/ 	.word	0x00012d70


	//   ....[107]....
        /*1a8c*/ 	.word	0x00012da0


	//   ....[108]....
        /*1a90*/ 	.word	0x00012dd0


	//   ....[109]....
        /*1a94*/ 	.word	0x00012e00


	//   ....[110]....
        /*1a98*/ 	.word	0x00012e30


	//   ....[111]....
        /*1a9c*/ 	.word	0x00012ec0


	//   ....[112]....
        /*1aa0*/ 	.word	0x00012f20


	//   ....[113]....
        /*1aa4*/ 	.word	0x00012f30


	//   ....[114]....
        /*1aa8*/ 	.word	0x00012f90


	//   ....[115]....
        /*1aac*/ 	.word	0x00013a00


	//   ....[116]....
        /*1ab0*/ 	.word	0x00013a60


	//   ....[117]....
        /*1ab4*/ 	.word	0x00013ab0


	//   ....[118]....
        /*1ab8*/ 	.word	0x00013b00


	//   ....[119]....
        /*1abc*/ 	.word	0x00013b50


	//   ....[120]....
        /*1ac0*/ 	.word	0x00013bc0


	//   ....[121]....
        /*1ac4*/ 	.word	0x00013c00


	//   ....[122]....
        /*1ac8*/ 	.word	0x00013c70


	//   ....[123]....
        /*1acc*/ 	.word	0x00013ce0


	//   ....[124]....
        /*1ad0*/ 	.word	0x00013d40


	//   ....[125]....
        /*1ad4*/ 	.word	0x00013db0


	//   ....[126]....
        /*1ad8*/ 	.word	0x00013e10


	//   ....[127]....
        /*1adc*/ 	.word	0x00013e70


	//   ....[128]....
        /*1ae0*/ 	.word	0x00013ee0


	//   ....[129]....
        /*1ae4*/ 	.word	0x00013f40


	//   ....[130]....
        /*1ae8*/ 	.word	0x00013fa0


	//   ....[131]....
        /*1aec*/ 	.word	0x00014000


	//   ....[132]....
        /*1af0*/ 	.word	0x00014060


	//   ....[133]....
        /*1af4*/ 	.word	0x000143a0


	//   ....[134]....
        /*1af8*/ 	.word	0x000143f0


	//   ....[135]....
        /*1afc*/ 	.word	0x00014440


	//   ....[136]....
        /*1b00*/ 	.word	0x00014490


	//   ....[137]....
        /*1b04*/ 	.word	0x00014500


	//   ....[138]....
        /*1b08*/ 	.word	0x00014570


	//   ....[139]....
        /*1b0c*/ 	.word	0x000145d0


	//   ....[140]....
        /*1b10*/ 	.word	0x00014630


	//   ....[141]....
        /*1b14*/ 	.word	0x00014690


	//   ....[142]....
        /*1b18*/ 	.word	0x00014700


	//   ....[143]....
        /*1b1c*/ 	.word	0x00014760


	//   ....[144]....
        /*1b20*/ 	.word	0x000147c0


	//   ....[145]....
        /*1b24*/ 	.word	0x00014820


	//   ....[146]....
        /*1b28*/ 	.word	0x00014880


	//   ....[147]....
        /*1b2c*/ 	.word	0x00014bc0


	//   ....[148]....
        /*1b30*/ 	.word	0x00014c00


	//   ....[149]....
        /*1b34*/ 	.word	0x00014c50


	//   ....[150]....
        /*1b38*/ 	.word	0x00014c90


	//   ....[151]....
        /*1b3c*/ 	.word	0x00014cf0


	//   ....[152]....
        /*1b40*/ 	.word	0x00014d50


	//   ....[153]....
        /*1b44*/ 	.word	0x00014db0


	//   ....[154]....
        /*1b48*/ 	.word	0x00014e10


	//   ....[155]....
        /*1b4c*/ 	.word	0x00014e80


	//   ....[156]....
        /*1b50*/ 	.word	0x00014ee0


	//   ....[157]....
        /*1b54*/ 	.word	0x00014f40


	//   ....[158]....
        /*1b58*/ 	.word	0x00014f80


	//   ....[159]....
        /*1b5c*/ 	.word	0x00014fc0


	//   ....[160]....
        /*1b60*/ 	.word	0x00015010


	//   ....[161]....
        /*1b64*/ 	.word	0x00015050


	//   ....[162]....
        /*1b68*/ 	.word	0x000150a0


	//   ....[163]....
        /*1b6c*/ 	.word	0x000150f0


	//   ....[164]....
        /*1b70*/ 	.word	0x00015140


	//   ....[165]....
        /*1b74*/ 	.word	0x000151a0


	//   ....[166]....
        /*1b78*/ 	.word	0x00015210


	//   ....[167]....
        /*1b7c*/ 	.word	0x00015280


	//   ....[168]....
        /*1b80*/ 	.word	0x000152e0


	//   ....[169]....
        /*1b84*/ 	.word	0x00015340


	//   ....[170]....
        /*1b88*/ 	.word	0x000153a0


	//   ....[171]....
        /*1b8c*/ 	.word	0x00015410


	//   ....[172]....
        /*1b90*/ 	.word	0x00015470


	//   ....[173]....
        /*1b94*/ 	.word	0x000154d0


	//   ....[174]....
        /*1b98*/ 	.word	0x00015530


	//   ....[175]....
        /*1b9c*/ 	.word	0x000155a0


	//   ....[176]....
        /*1ba0*/ 	.word	0x00015600


	//   ....[177]....
        /*1ba4*/ 	.word	0x00015660


	//   ....[178]....
        /*1ba8*/ 	.word	0x000156c0


	//   ....[179]....
        /*1bac*/ 	.word	0x00015730


	//   ....[180]....
        /*1bb0*/ 	.word	0x00015790


	//   ....[181]....
        /*1bb4*/ 	.word	0x000157f0


	//   ....[182]....
        /*1bb8*/ 	.word	0x00015850


	//   ....[183]....
        /*1bbc*/ 	.word	0x000158c0


	//   ....[184]....
        /*1bc0*/ 	.word	0x00015920


	//   ....[185]....
        /*1bc4*/ 	.word	0x00015980


	//   ....[186]....
        /*1bc8*/ 	.word	0x000159e0


	//   ....[187]....
        /*1bcc*/ 	.word	0x00015a50


	//   ....[188]....
        /*1bd0*/ 	.word	0x00015aa0


	//   ....[189]....
        /*1bd4*/ 	.word	0x00015ae0


	//   ....[190]....
        /*1bd8*/ 	.word	0x00015b30


	//   ....[191]....
        /*1bdc*/ 	.word	0x00015b80


	//   ....[192]....
        /*1be0*/ 	.word	0x00015bd0


	//   ....[193]....
        /*1be4*/ 	.word	0x00015c40


	//   ....[194]....
        /*1be8*/ 	.word	0x00015c80


	//   ....[195]....
        /*1bec*/ 	.word	0x00015cd0


	//   ....[196]....
        /*1bf0*/ 	.word	0x00015d20


	//   ....[197]....
        /*1bf4*/ 	.word	0x00015d70


	//   ....[198]....
        /*1bf8*/ 	.word	0x00015dc0


	//   ....[199]....
        /*1bfc*/ 	.word	0x00015e30


	//   ....[200]....
        /*1c00*/ 	.word	0x00015e70


	//   ....[201]....
        /*1c04*/ 	.word	0x00015ee0


	//   ....[202]....
        /*1c08*/ 	.word	0x00015f40


	//   ....[203]....
        /*1c0c*/ 	.word	0x00015fb0


	//----- nvinfo : EIATTR_EXIT_INSTR_OFFSETS
	.align		4
.L_946:
        /*1c10*/ 	.byte	0x04, 0x1c
        /*1c12*/ 	.short	(.L_948 - .L_947)


	//   ....[0]....
.L_947:
        /*1c14*/ 	.word	0x000010d0


	//   ....[1]....
        /*1c18*/ 	.word	0x000139c0


	//----- nvinfo : EIATTR_MAX_THREADS
	.align		4
.L_948:
        /*1c1c*/ 	.byte	0x04, 0x05
        /*1c1e*/ 	.short	(.L_950 - .L_949)
.L_949:
        /*1c20*/ 	.word	0x00000100
        /*1c24*/ 	.word	0x00000001
        /*1c28*/ 	.word	0x00000001


	//----- nvinfo : EIATTR_CRS_STACK_SIZE
	.align		4
.L_950:
        /*1c2c*/ 	.byte	0x04, 0x1e
        /*1c2e*/ 	.short	(.L_952 - .L_951)
.L_951:
        /*1c30*/ 	.word	0x00000000
.L_952:


//--------------------- .nv.info._ZN7cutlass13device_kernelIN5flash19enable_sm80_to_sm89INS1_16FlashAttnFwdSm80INS1_25CollectiveMainloopFwdSm80ILi8ELi1ELb0EN4cute5tupleIJNS5_1CILi128EEENS7_ILi32EEENS7_ILi256EEEEEELi256ENS_10bfloat16_tEfNS_4arch4Sm80ELb1ELb0ELb0ELb1ELb1ELb1ELb1ELb1EEENS1_21CollectiveEpilogueFwdINS6_IJS8_SA_S9_EEENS6_IJNS7_ILi1EEESI_SI_EEESC_SE_Li256ELb1ELb1ELb1ELb0EEENS1_36VarlenDynamicPersistentTileSchedulerILi128ELi32ELi256ELi256ELb1ELb1ELb0ELb1ELb1ELb1EEEEEEEEEvNT_6ParamsE --------------------------
	.section	.nv.info._ZN7cutlass13device_kernelIN5flash19enable_sm80_to_sm89INS1_16FlashAttnFwdSm80INS1_25CollectiveMainloopFwdSm80ILi8ELi1ELb0EN4cute5tupleIJNS5_1CILi128EEENS7_ILi32EEENS7_ILi256EEEEEELi256ENS_10bfloat16_tEfNS_4arch4Sm80ELb1ELb0ELb0ELb1ELb1ELb1ELb1ELb1EEENS1_21CollectiveEpilogueFwdINS6_IJS8_SA_S9_EEENS6_IJNS7_ILi1EEESI_SI_EEESC_SE_Li256ELb1ELb1ELb1ELb0EEENS1_36VarlenDynamicPersistentTileSchedulerILi128ELi32ELi256ELi256ELb1ELb1ELb0ELb1ELb1ELb1EEEEEEEEEvNT_6ParamsE,"",@"SHT_CUDA_INFO"
	.sectionflags	@""
	.align	4


	//----- nvinfo : EIATTR_CUDA_API_VERSION
	.align		4
        /*0000*/ 	.byte	0x04, 0x37
        /*0002*/ 	.short	(.L_954 - .L_953)
.L_953:
        /*0004*/ 	.word	0x00000082


	//----- nvinfo : EIATTR_SW2861232_WAR
	.align		4
.L_954:
        /*0008*/ 	.byte	0x01, 0x35
	.zero		2


	//----- nvinfo : EIATTR_PARAM_CBANK
	.align		4
        /*000c*/ 	.byte	0x04, 0x0a
        /*000e*/ 	.short	(.L_956 - .L_955)
	.align		4
.L_955:
        /*0010*/ 	.word	index@(.nv.constant0._ZN7cutlass13device_kernelIN5flash19enable_sm80_to_sm89INS1_16FlashAttnFwdSm80INS1_25CollectiveMainloopFwdSm80ILi8ELi1ELb0EN4cute5tupleIJNS5_1CILi128EEENS7_ILi32EEENS7_ILi256EEEEEELi256ENS_10bfloat16_tEfNS_4arch4Sm80ELb1ELb0ELb0ELb1ELb1ELb1ELb1ELb1EEENS1_21CollectiveEpilogueFwdINS6_IJS8_SA_S9_EEENS6_IJNS7_ILi1EEESI_SI_EEESC_SE_Li256ELb1ELb1ELb1ELb0EEENS1_36VarlenDynamicPersistentTileSchedulerILi128ELi32ELi256ELi256ELb1ELb1ELb0ELb1ELb1ELb1EEEEEEEEEvNT_6ParamsE)
        /*0014*/ 	.short	0x0160
        /*0016*/ 	.short	0x0438


	//----- nvinfo : EIATTR_CBANK_PARAM_SIZE
	.align		4
.L_956:
        /*0018*/ 	.byte	0x03, 0x19
        /*001a*/ 	.short	0x0438


	//----- nvinfo : EIATTR_KPARAM_INFO
	.align		4
        /*001c*/ 	.byte	0x04, 0x17
        /*001e*/ 	.short	(.L_958 - .L_957)
.L_957:
        /*0020*/ 	.word	0x00000000
        /*0024*/ 	.short	0x0000
        /*0026*/ 	.short	0x0000
        /*0028*/ 	.byte	0x00, 0xf0, 0xe1, 0x10


	//----- nvinfo : EIATTR_MAXREG_COUNT
	.align		4
.L_958:
        /*002c*/ 	.byte	0x03, 0x1b
        /*002e*/ 	.short	0x00ff


	//----- nvinfo : EIATTR_NUM_BARRIERS
	.align		4
        /*0030*/ 	.byte	0x02, 0x4c
        /*0032*/ 	.byte	0x06
	.zero		1


	//----- nvinfo : EIATTR_ANNOTATIONS
	.align		4
        /*0034*/ 	.byte	0x04, 0x55
        /*0036*/ 	.short	(.L_960 - .L_959)


	//   ....[0]....
.L_959:
        /* <DEDUP_REMOVED lines=21> */


	//----- nvinfo : EIATTR_MERCURY_ISA_VERSION
	.align		4
.L_960:
        /*0170*/ 	.byte	0x03, 0x5f
        /*0172*/ 	.short	0x0000


	//----- nvinfo : EIATTR_INT_WARP_WIDE_INSTR_OFFSETS
	.align		4
        /*0174*/ 	.byte	0x04, 0x31
        /*0176*/ 	.short	(.L_962 - .L_961)


	//   ....[0]....
.L_961:
        /*0178*/ 	.word	0x00017ac0


	//   ....[1]....
        /*017c*/ 	.word	0x00017b30


	//----- nvinfo : EIATTR_COOP_GROUP_MASK_REGIDS
	.align		4
.L_962:
        /*0180*/ 	.byte	0x04, 0x29
        /*0182*/ 	.short	(.L_964 - .L_963)


	//   ....[0]....
.L_963:
        /*0184*/ 	.word	0xffffffff


	//   ....[1]....
        /*0188*/ 	.word	0xffffffff


	//   ....[2]....
        /*018c*/ 	.word	0xffffffff


	//   ....[3]....
        /*0190*/ 	.word	0xffffffff


	//   ....[4]....
        /*0194*/ 	.word	0xffffffff


	//   ....[5]....
        /*0198*/ 	.word	0xffffffff


	//   ....[6]....
        /*019c*/ 	.word	0xffffffff


	//   ....[7]....
        /*01a0*/ 	.word	0xffffffff


	//   ....[8]....
        /*01a4*/ 	.word	0xffffffff


	//   ....[9]....
        /*01a8*/ 	.word	0xffffffff


	//   ....[10]....
        /*01ac*/ 	.word	0xffffffff


	//   ....[11]....
        /*01b0*/ 	.word	0xffffffff


	//   ....[12]....
        /*01b4*/ 	.word	0xffffffff


	//   ....[13]....
        /*01b8*/ 	.word	0xffffffff


	//   ....[14]....
        /*01bc*/ 	.word	0xffffffff


	//   ....[15]....
        /*01c0*/ 	.word	0xffffffff


	//   ....[16]....
        /*01c4*/ 	.word	0xffffffff


	//   ....[17]....
        /*01c8*/ 	.word	0xffffffff


	//   ....[18]....
        /*01cc*/ 	.word	0xffffffff


	//   ....[19]....
        /*01d0*/ 	.word	0xffffffff


	//   ....[20]....
        /*01d4*/ 	.word	0xffffffff


	//   ....[21]....
        /*01d8*/ 	.word	0xffffffff


	//   ....[22]....
        /*01dc*/ 	.word	0xffffffff


	//   ....[23]....
        /*01e0*/ 	.word	0xffffffff


	//   ....[24]....
        /*01e4*/ 	.word	0xffffffff


	//   ....[25]....
        /*01e8*/ 	.word	0xffffffff


	//   ....[26]....
        /*01ec*/ 	.word	0xffffffff


	//   ....[27]....
        /*01f0*/ 	.word	0xffffffff


	//   ....[28]....
        /*01f4*/ 	.word	0xffffffff


	//   ....[29]....
        /*01f8*/ 	.word	0xffffffff


	//   ....[30]....
        /*01fc*/ 	.word	0xffffffff


	//   ....[31]....
        /*0200*/ 	.word	0xffffffff


	//   ....[32]....
        /*0204*/ 	.word	0xffffffff


	//   ....[33]....
        /*0208*/ 	.word	0xffffffff


	//   ....[34]....
        /*020c*/ 	.word	0xffffffff


	//   ....[35]....
        /*0210*/ 	.word	0xffffffff


	//   ....[36]....
        /*0214*/ 	.word	0xffffffff


	//   ....[37]....
        /*0218*/ 	.word	0xffffffff


	//   ....[38]....
        /*021c*/ 	.word	0xffffffff


	//   ....[39]....
        /*0220*/ 	.word	0xffffffff


	//   ....[40]....
        /*0224*/ 	.word	0xffffffff


	//   ....[41]....
        /*0228*/ 	.word	0xffffffff


	//   ....[42]....
        /*022c*/ 	.word	0xffffffff


	//   ....[43]....
        /*0230*/ 	.word	0xffffffff


	//   ....[44]....
        /*0234*/ 	.word	0xffffffff


	//   ....[45]....
        /*0238*/ 	.word	0xffffffff


	//   ....[46]....
        /*023c*/ 	.word	0xffffffff


	//   ....[47]....
        /*0240*/ 	.word	0xffffffff


	//   ....[48]....
        /*0244*/ 	.word	0xffffffff


	//   ....[49]....
        /*0248*/ 	.word	0xffffffff


	//   ....[50]....
        /*024c*/ 	.word	0xffffffff


	//   ....[51]....
        /*0250*/ 	.word	0xffffffff


	//   ....[52]....
        /*0254*/ 	.word	0xffffffff


	//   ....[53]....
        /*0258*/ 	.word	0xffffffff


	//   ....[54]....
        /*025c*/ 	.word	0xffffffff


	//   ....[55]....
        /*0260*/ 	.word	0xffffffff


	//   ....[56]....
        /*0264*/ 	.word	0xffffffff


	//   ....[57]....
        /*0268*/ 	.word	0xffffffff


	//   ....[58]....
        /*026c*/ 	.word	0xffffffff


	//   ....[59]....
        /*0270*/ 	.word	0xffffffff


	//   ....[60]....
        /*0274*/ 	.word	0xffffffff


	//   ....[61]....
        /*0278*/ 	.word	0xffffffff


	//   ....[62]....
        /*027c*/ 	.word	0xffffffff


	//   ....[63]....
        /*0280*/ 	.word	0xffffffff


	//   ....[64]....
        /*0284*/ 	.word	0xffffffff


	//   ....[65]....
        /*0288*/ 	.word	0xffffffff


	//   ....[66]....
        /*028c*/ 	.word	0xffffffff


	//   ....[67]....
        /*0290*/ 	.word	0xffffffff


	//   ....[68]....
        /*0294*/ 	.word	0xffffffff


	//   ....[69]....
        /*0298*/ 	.word	0xffffffff


	//   ....[70]....
        /*029c*/ 	.word	0xffffffff


	//   ....[71]....
        /*02a0*/ 	.word	0xffffffff


	//   ....[72]....
        /*02a4*/ 	.word	0xffffffff


	//   ....[73]....
        /*02a8*/ 	.word	0xffffffff


	//   ....[74]....
        /*02ac*/ 	.word	0xffffffff


	//   ....[75]....
        /*02b0*/ 	.word	0xffffffff


	//   ....[76]....
        /*02b4*/ 	.word	0xffffffff


	//   ....[77]....
        /*02b8*/ 	.word	0xffffffff


	//   ....[78]....
        /*02bc*/ 	.word	0xffffffff


	//   ....[79]....
        /*02c0*/ 	.word	0xffffffff


	//   ....[80]....
        /*02c4*/ 	.word	0xffffffff


	//   ....[81]....
        /*02c8*/ 	.word	0xffffffff


	//   ....[82]....
        /*02cc*/ 	.word	0xffffffff


	//   ....[83]....
        /*02d0*/ 	.word	0xffffffff


	//   ....[84]....
        /*02d4*/ 	.word	0xffffffff


	//   ....[85]....
        /*02d8*/ 	.word	0xffffffff


	//   ....[86]....
        /*02dc*/ 	.word	0xffffffff


	//   ....[87]....
        /*02e0*/ 	.word	0xffffffff


	//   ....[88]....
        /*02e4*/ 	.word	0xffffffff


	//   ....[89]....
        /*02e8*/ 	.word	0xffffffff


	//   ....[90]....
        /*02ec*/ 	.word	0xffffffff


	//   ....[91]....
        /*02f0*/ 	.word	0xffffffff


	//   ....[92]....
        /*02f4*/ 	.word	0xffffffff


	//   ....[93]....
        /*02f8*/ 	.word	0xffffffff


	//   ....[94]....
        /*02fc*/ 	.word	0xffffffff


	//   ....[95]....
        /*0300*/ 	.word	0xffffffff


	//   ....[96]....
        /*0304*/ 	.word	0xffffffff


	//   ....[97]....
        /*0308*/ 	.word	0xffffffff


	//   ....[98]....
        /*030c*/ 	.word	0xffffffff


	//   ....[99]....
        /*0310*/ 	.word	0xffffffff


	//   ....[100]....
        /*0314*/ 	.word	0xffffffff


	//   ....[101]....
        /*0318*/ 	.word	0xffffffff


	//   ....[102]....
        /*031c*/ 	.word	0xffffffff


	//   ....[103]....
        /*0320*/ 	.word	0xffffffff


	//   ....[104]....
        /*0324*/ 	.word	0xffffffff


	//   ....[105]....
        /*0328*/ 	.word	0xffffffff


	//   ....[106]....
        /*032c*/ 	.word	0xffffffff


	//   ....[107]....
        /*0330*/ 	.word	0xffffffff


	//   ....[108]....
        /*0334*/ 	.word	0xffffffff


	//   ....[109]....
        /*0338*/ 	.word	0xffffffff


	//   ....[110]....
        /*033c*/ 	.word	0xffffffff


	//   ....[111]....
        /*0340*/ 	.word	0xffffffff


	//   ....[112]....
        /*0344*/ 	.word	0xffffffff


	//   ....[113]....
        /*0348*/ 	.word	0xffffffff


	//   ....[114]....
        /*034c*/ 	.word	0xffffffff


	//   ....[115]....
        /*0350*/ 	.word	0xffffffff


	//   ....[116]....
        /*0354*/ 	.word	0xffffffff


	//   ....[117]....
        /*0358*/ 	.word	0xffffffff


	//   ....[118]....
        /*035c*/ 	.word	0xffffffff


	//   ....[119]....
        /*0360*/ 	.word	0xffffffff


	//   ....[120]....
        /*0364*/ 	.word	0xffffffff


	//   ....[121]....
        /*0368*/ 	.word	0xffffffff


	//   ....[122]....
        /*036c*/ 	.word	0xffffffff


	//   ....[123]....
        /*0370*/ 	.word	0xffffffff


	//   ....[124]....
        /*0374*/ 	.word	0xffffffff


	//   ....[125]....
        /*0378*/ 	.word	0xffffffff


	//   ....[126]....
        /*037c*/ 	.word	0xffffffff


	//   ....[127]....
        /*0380*/ 	.word	0xffffffff


	//   ....[128]....
        /*0384*/ 	.word	0xffffffff


	//   ....[129]....
        /*0388*/ 	.word	0xffffffff


	//   ....[130]....
        /*038c*/ 	.word	0xffffffff


	//   ....[131]....
        /*0390*/ 	.word	0xffffffff


	//   ....[132]....
        /*0394*/ 	.word	0xffffffff


	//   ....[133]....
        /*0398*/ 	.word	0xffffffff


	//   ....[134]....
        /*039c*/ 	.word	0xffffffff


	//   ....[135]....
        /*03a0*/ 	.word	0xffffffff


	//   ....[136]....
        /*03a4*/ 	.word	0xffffffff


	//   ....[137]....
        /*03a8*/ 	.word	0xffffffff


	//   ....[138]....
        /*03ac*/ 	.word	0xffffffff


	//   ....[139]....
        /*03b0*/ 	.word	0xffffffff


	//   ....[140]....
        /*03b4*/ 	.word	0xffffffff


	//   ....[141]....
        /*03b8*/ 	.word	0xffffffff


	//   ....[142]....
        /*03bc*/ 	.word	0xffffffff


	//   ....[143]....
        /*03c0*/ 	.word	0xffffffff


	//   ....[144]....
        /*03c4*/ 	.word	0xffffffff


	//   ....[145]....
        /*03c8*/ 	.word	0xffffffff


	//   ....[146]....
        /*03cc*/ 	.word	0xffffffff


	//   ....[147]....
        /*03d0*/ 	.word	0xffffffff


	//   ....[148]....
        /*03d4*/ 	.word	0xffffffff


	//   ....[149]....
        /*03d8*/ 	.word	0xffffffff


	//   ....[150]....
        /*03dc*/ 	.word	0xffffffff


	//   ....[151]....
        /*03e0*/ 	.word	0xffffffff


	//   ....[152]....
        /*03e4*/ 	.word	0xffffffff


	//   ....[153]....
        /*03e8*/ 	.word	0xffffffff


	//   ....[154]....
        /*03ec*/ 	.word	0xffffffff


	//   ....[155]....
        /*03f0*/ 	.word	0xffffffff


	//   ....[156]....
        /*03f4*/ 	.word	0xffffffff


	//   ....[157]....
        /*03f8*/ 	.word	0xffffffff


	//   ....[158]....
        /*03fc*/ 	.word	0xffffffff


	//   ....[159]....
        /*0400*/ 	.word	0xffffffff


	//   ....[160]....
        /*0404*/ 	.word	0xffffffff


	//   ....[161]....
        /*0408*/ 	.word	0xffffffff


	//   ....[162]....
        /*040c*/ 	.word	0xffffffff


	//   ....[163]....
        /*0410*/ 	.word	0xffffffff


	//   ....[164]....
        /*0414*/ 	.word	0xffffffff


	//   ....[165]....
        /*0418*/ 	.word	0xffffffff


	//   ....[166]....
        /*041c*/ 	.word	0xffffffff


	//   ....[167]....
        /*0420*/ 	.word	0xffffffff


	//   ....[168]....
        /*0424*/ 	.word	0xffffffff


	//   ....[169]....
        /*0428*/ 	.word	0xffffffff


	//   ....[170]....
        /*042c*/ 	.word	0xffffffff


	//   ....[171]....
        /*0430*/ 	.word	0xffffffff


	//   ....[172]....
        /*0434*/ 	.word	0xffffffff


	//   ....[173]....
        /*0438*/ 	.word	0xffffffff


	//   ....[174]....
        /*043c*/ 	.word	0xffffffff


	//   ....[175]....
        /*0440*/ 	.word	0xffffffff


	//   ....[176]....
        /*0444*/ 	.word	0xffffffff


	//   ....[177]....
        /*0448*/ 	.word	0xffffffff


	//   ....[178]....
        /*044c*/ 	.word	0xffffffff


	//   ....[179]....
        /*0450*/ 	.word	0xffffffff


	//   ....[180]....
        /*0454*/ 	.word	0xffffffff


	//   ....[181]....
        /*0458*/ 	.word	0xffffffff


	//   ....[182]....
        /*045c*/ 	.word	0xffffffff


	//   ....[183]....
        /*0460*/ 	.word	0xffffffff


	//   ....[184]....
        /*0464*/ 	.word	0xffffffff


	//   ....[185]....
        /*0468*/ 	.word	0xffffffff


	//   ....[186]....
        /*046c*/ 	.word	0xffffffff


	//   ....[187]....
        /*0470*/ 	.word	0xffffffff


	//   ....[188]....
        /*0474*/ 	.word	0xffffffff


	//   ....[189]....
        /*0478*/ 	.word	0xffffffff


	//   ....[190]....
        /*047c*/ 	.word	0xffffffff


	//   ....[191]....
        /*0480*/ 	.word	0xffffffff


	//   ....[192]....
        /*0484*/ 	.word	0xffffffff


	//   ....[193]....
        /*0488*/ 	.word	0xffffffff


	//   ....[194]....
        /*048c*/ 	.word	0xffffffff


	//   ....[195]....
        /*0490*/ 	.word	0xffffffff


	//   ....[196]....
        /*0494*/ 	.word	0xffffffff


	//   ....[197]....
        /*0498*/ 	.word	0xffffffff


	//   ....[198]....
        /*049c*/ 	.word	0xffffffff


	//   ....[199]....
        /*04a0*/ 	.word	0xffffffff


	//   ....[200]....
        /*04a4*/ 	.word	0xffffffff


	//   ....[201]....
        /*04a8*/ 	.word	0xffffffff


	//   ....[202]....
        /*04ac*/ 	.word	0xffffffff


	//   ....[203]....
        /*04b0*/ 	.word	0xffffffff


	//   ....[204]....
        /*04b4*/ 	.word	0xffffffff


	//   ....[205]....
        /*04b8*/ 	.word	0xffffffff


	//   ....[206]....
        /*04bc*/ 	.word	0xffffffff


	//   ....[207]....
        /*04c0*/ 	.word	0xffffffff


	//   ....[208]....
        /*04c4*/ 	.word	0xffffffff


	//   ....[209]....
        /*04c8*/ 	.word	0xffffffff


	//   ....[210]....
        /*04cc*/ 	.word	0xffffffff


	//   ....[211]....
        /*04d0*/ 	.word	0xffffffff


	//   ....[212]....
        /*04d4*/ 	.word	0xffffffff


	//   ....[213]....
        /*04d8*/ 	.word	0xffffffff


	//   ....[214]....
        /*04dc*/ 	.word	0xffffffff


	//   ....[215]....
        /*04e0*/ 	.word	0xffffffff


	//   ....[216]....
        /*04e4*/ 	.word	0xffffffff


	//   ....[217]....
        /*04e8*/ 	.word	0xffffffff


	//   ....[218]....
        /*04ec*/ 	.word	0xffffffff


	//   ....[219]....
        /*04f0*/ 	.word	0xffffffff


	//   ....[220]....
        /*04f4*/ 	.word	0xffffffff


	//   ....[221]....
        /*04f8*/ 	.word	0xffffffff


	//   ....[222]....
        /*04fc*/ 	.word	0xffffffff


	//   ....[223]....
        /*0500*/ 	.word	0xffffffff


	//   ....[224]....
        /*0504*/ 	.word	0xffffffff


	//   ....[225]....
        /*0508*/ 	.word	0xffffffff


	//----- nvinfo : EIATTR_COOP_GROUP_INSTR_OFFSETS
	.align		4
.L_964:
        /*050c*/ 	.byte	0x04, 0x28
        /*050e*/ 	.short	(.L_966 - .L_965)


	//   ....[0]....
.L_965:
        /*0510*/ 	.word	0x00000050


	//   ....[1]....
        /*0514*/ 	.word	0x000001e0


	//   ....[2]....
        /*0518*/ 	.word	0x00000210


	//   ....[3]....
        /*051c*/ 	.word	0x00000240


	//   ....[4]....
        /*0520*/ 	.word	0x00000270


	//   ....[5]....
        /*0524*/ 	.word	0x000002a0


	//   ....[6]....
        /*0528*/ 	.word	0x000002d0


	//   ....[7]....
        /*052c*/ 	.word	0x00000430


	//   ....[8]....
        /*0530*/ 	.word	0x00000470


	//   ....[9]....
        /*0534*/ 	.word	0x000004a0


	//   ....[10]....
        /*0538*/ 	.word	0x000004d0


	//   ....[11]....
        /*053c*/ 	.word	0x00000500


	//   ....[12]....
        /*0540*/ 	.word	0x00000530


	//   ....[13]....
        /*0544*/ 	.word	0x000005c0


	//   ....[14]....
        /*0548*/ 	.word	0x00000600


	//   ....[15]....
        /*054c*/ 	.word	0x00000620


	//   ....[16]....
        /*0550*/ 	.word	0x00000680


	//   ....[17]....
        /*0554*/ 	.word	0x00003890


	//   ....[18]....
        /*0558*/ 	.word	0x000038a0


	//   ....[19]....
        /*055c*/ 	.word	0x00004ac0


	//   ....[20]....
        /*0560*/ 	.word	0x00004ad0


	//   ....[21]....
        /*0564*/ 	.word	0x00005be0


	//   ....[22]....
        /*0568*/ 	.word	0x00005c00


	//   ....[23]....
        /*056c*/ 	.word	0x00005fc0


	//   ....[24]....
        /*0570*/ 	.word	0x00005fd0


	//   ....[25]....
        /*0574*/ 	.word	0x00006d00


	//   ....[26]....
        /*0578*/ 	.word	0x00006d20


	//   ....[27]....
        /*057c*/ 	.word	0x00006ea0


	//   ....[28]....
        /*0580*/ 	.word	0x00006eb0


	//   ....[29]....
        /*0584*/ 	.word	0x00007030


	//   ....[30]....
        /*0588*/ 	.word	0x00007050


	//   ....[31]....
        /*058c*/ 	.word	0x000071d0


	//   ....[32]....
        /*0590*/ 	.word	0x000071e0


	//   ....[33]....
        /*0594*/ 	.word	0x000075e0


	//   ....[34]....
        /*0598*/ 	.word	0x000075f0


	//   ....[35]....
        /*059c*/ 	.word	0x000079d0


	//   ....[36]....
        /*05a0*/ 	.word	0x000079f0


	//   ....[37]....
        /*05a4*/ 	.word	0x00007a10


	//   ....[38]....
        /*05a8*/ 	.word	0x00007a30


	//   ....[39]....
        /*05ac*/ 	.word	0x00007dc0


	//   ....[40]....
        /*05b0*/ 	.word	0x00007ef0


	//   ....[41]....
        /*05b4*/ 	.word	0x00007f50


	//   ....[42]....
        /*05b8*/ 	.word	0x00007f90


	//   ....[43]....
        /*05bc*/ 	.word	0x00008490


	//   ....[44]....
        /*05c0*/ 	.word	0x000084d0


	//   ....[45]....
        /*05c4*/ 	.word	0x00008510


	//   ....[46]....
        /*05c8*/ 	.word	0x00008550


	//   ....[47]....
        /*05cc*/ 	.word	0x000088a0


	//   ....[48]....
        /*05d0*/ 	.word	0x00008900


	//   ....[49]....
        /*05d4*/ 	.word	0x00008950


	//   ....[50]....
        /*05d8*/ 	.word	0x00008a50


	//   ....[51]....
        /*05dc*/ 	.word	0x0000c3b0


	//   ....[52]....
        /*05e0*/ 	.word	0x0000c400


	//   ....[53]....
        /*05e4*/ 	.word	0x0000c420


	//   ....[54]....
        /*05e8*/ 	.word	0x0000c430


	//   ....[55]....
        /*05ec*/ 	.word	0x0000c650


	//   ....[56]....
        /*05f0*/ 	.word	0x0000c6d0


	//   ....[57]....
        /*05f4*/ 	.word	0x0000c720


	//   ....[58]....
        /*05f8*/ 	.word	0x0000c790


	//   ....[59]....
        /*05fc*/ 	.word	0x0000ca40


	//   ....[60]....
        /*0600*/ 	.word	0x0000cbe0


	//   ....[61]....
        /*0604*/ 	.word	0x0000cc20


	//   ....[62]....
        /*0608*/ 	.word	0x0000cc60


	//   ....[63]....
        /*060c*/ 	.word	0x0000cef0


	//   ....[64]....
        /*0610*/ 	.word	0x0000cf60


	//   ....[65]....
        /*0614*/ 	.word	0x0000cfb0


	//   ....[66]....
        /*0618*/ 	.word	0x0000cff0


	//   ....[67]....
        /*061c*/ 	.word	0x00010e60


	//   ....[68]....
        /*0620*/ 	.word	0x00010e80


	//   ....[69]....
        /*0624*/ 	.word	0x00011980


	//   ....[70]....
        /*0628*/ 	.word	0x000119a0


	//   ....[71]....
        /*062c*/ 	.word	0x00011bc0


	//   ....[72]....
        /*0630*/ 	.word	0x00011d00


	//   ....[73]....
        /*0634*/ 	.word	0x00011f00


	//   ....[74]....
        /*0638*/ 	.word	0x00011f20


	//   ....[75]....
        /*063c*/ 	.word	0x00011f40


	//   ....[76]....
        /*0640*/ 	.word	0x00011f60


	//   ....[77]....
        /*0644*/ 	.word	0x00012c20


	//   ....[78]....
        /*0648*/ 	.word	0x00012c40


	//   ....[79]....
        /*064c*/ 	.word	0x00013690


	//   ....[80]....
        /*0650*/ 	.word	0x000136b0


	//   ....[81]....
        /*0654*/ 	.word	0x000138d0


	//   ....[82]....
        /*0658*/ 	.word	0x00013a00


	//   ....[83]....
        /*065c*/ 	.word	0x00013ba0


	//   ....[84]....
        /*0660*/ 	.word	0x00013bc0


	//   ....[85]....
        /*0664*/ 	.word	0x00013c60


	//   ....[86]....
        /*0668*/ 	.word	0x00013c80


	//   ....[87]....
        /*066c*/ 	.word	0x00015120


	//   ....[88]....
        /*0670*/ 	.word	0x00015140


	//   ....[89]....
        /*0674*/ 	.word	0x00015b40


	//   ....[90]....
        /*0678*/ 	.word	0x00015b60


	//   ....[91]....
        /*067c*/ 	.word	0x00015d90


	//   ....[92]....
        /*0680*/ 	.word	0x00015db0


	//   ....[93]....
        /*0684*/ 	.word	0x00015dd0


	//   ....[94]....
        /*0688*/ 	.word	0x00015df0


	//   ....[95]....
        /*068c*/ 	.word	0x000170b0


	//   ....[96]....
        /*0690*/ 	.word	0x000170e0


	//   ....[97]....
        /*0694*/ 	.word	0x00017100


	//   ....[98]....
        /*0698*/ 	.word	0x00017120


	//   ....[99]....
        /*069c*/ 	.word	0x000188a0


	//   ....[100]....
        /*06a0*/ 	.word	0x000188c0


	//   ....[101]....
        /*06a4*/ 	.word	0x000188d0


	//   ....[102]....
        /*06a8*/ 	.word	0x000188e0


	//   ....[103]....
        /*06ac*/ 	.word	0x00018ca0


	//   ....[104]....
        /*06b0*/ 	.word	0x00018cc0


	//   ....[105]....
        /*06b4*/ 	.word	0x00018e20


	//   ....[106]....
        /*06b8*/ 	.word	0x00018e30


	//   ....[107]....
        /*06bc*/ 	.word	0x00018fa0


	//   ....[108]....
        /*06c0*/ 	.word	0x00018fc0


	//   ....[109]....
        /*06c4*/ 	.word	0x00019130


	//   ....[110]....
        /*06c8*/ 	.word	0x00019140


	//   ....[111]....
        /*06cc*/ 	.word	0x000194a0


	//   ....[112]....
        /*06d0*/ 	.word	0x000194c0


	//   ....[113]....
        /*06d4*/ 	.word	0x0001a270


	//   ....[114]....
        /*06d8*/ 	.word	0x0001a280


	//   ....[115]....
        /*06dc*/ 	.word	0x0001b800


	//   ....[116]....
        /*06e0*/ 	.word	0x0001b820


	//   ....[117]....
        /*06e4*/ 	.word	0x0001b990


	//   ....[118]....
        /*06e8*/ 	.word	0x0001b9a0


	//   ....[119]....
        /*06ec*/ 	.word	0x0001bb10


	//   ....[120]....
        /*06f0*/ 	.word	0x0001bb30


	//   ....[121]....
        /*06f4*/ 	.word	0x0001bca0


	//   ....[122]....
        /*06f8*/ 	.word	0x0001bcb0


	//   ....[123]....
        /*06fc*/ 	.word	0x0001bec0


	//   ....[124]....
        /*0700*/ 	.word	0x0001bee0


	//   ....[125]....
        /*0704*/ 	.word	0x0001c000


	//   ....[126]....
        /*0708*/ 	.word	0x0001c040


	//   ....[127]....
        /*070c*/ 	.word	0x0001c070


	//   ....[128]....
        /*0710*/ 	.word	0x0001c0a0


	//   ....[129]....
        /*0714*/ 	.word	0x0001c0d0


	//   ....[130]....
        /*0718*/ 	.word	0x0001c100


	//   ....[131]....
        /*071c*/ 	.word	0x0001c260


	//   ....[132]....
        /*0720*/ 	.word	0x0001c2a0


	//   ....[133]....
        /*0724*/ 	.word	0x0001c2d0


	//   ....[134]....
        /*0728*/ 	.word	0x0001c300


	//   ....[135]....
        /*072c*/ 	.word	0x0001c330


	//   ....[136]....
        /*0730*/ 	.word	0x0001c360


	//   ....[137]....
        /*0734*/ 	.word	0x0001c3f0


	//   ....[138]....
        /*0738*/ 	.word	0x0001c430


	//   ....[139]....
        /*073c*/ 	.word	0x0001c440


	//   ....[140]....
        /*0740*/ 	.word	0x0001c4a0


	//   ....[141]....
        /*0744*/ 	.word	0x0001ce70


	//   ....[142]....
        /*0748*/ 	.word	0x0001ced0


	//   ....[143]....
        /*074c*/ 	.word	0x0001cf20


	//   ....[144]....
        /*0750*/ 	.word	0x0001cf70


	//   ....[145]....
        /*0754*/ 	.word	0x0001cfc0


	//   ....[146]....
        /*0758*/ 	.word	0x0001d030


	//   ....[147]....
        /*075c*/ 	.word	0x0001d070


	//   ....[148]....
        /*0760*/ 	.word	0x0001d0e0


	//   ....[149]....
        /*0764*/ 	.word	0x0001d150


	//   ....[150]....
        /*0768*/ 	.word	0x0001d1b0


	//   ....[151]....
        /*076c*/ 	.word	0x0001d220


	//   ....[152]....
        /*0770*/ 	.word	0x0001d290


	//   ....[153]....
        /*0774*/ 	.word	0x0001d2f0


	//   ....[154]....
        /*0778*/ 	.word	0x0001d350


	//   ....[155]....
        /*077c*/ 	.word	0x0001d3b0


	//   ....[156]....
        /*0780*/ 	.word	0x0001d420


	//   ....[157]....
        /*0784*/ 	.word	0x0001d480


	//   ....[158]....
        /*0788*/ 	.word	0x0001d4e0


	//   ....[159]....
        /*078c*/ 	.word	0x0001d530


	//   ....[160]....
        /*0790*/ 	.word	0x0001d5a0


	//   ....[161]....
        /*0794*/ 	.word	0x0001d600


	//   ....[162]....
        /*0798*/ 	.word	0x0001d660


	//   ....[163]....
        /*079c*/ 	.word	0x0001d8a0


	//   ....[164]....
        /*07a0*/ 	.word	0x0001d8f0


	//   ....[165]....
        /*07a4*/ 	.word	0x0001d940


	//   ....[166]....
        /*07a8*/ 	.word	0x0001d990


	//   ....[167]....
        /*07ac*/ 	.word	0x0001d9f0


	//   ....[168]....
        /*07b0*/ 	.word	0x0001da60


	//   ....[169]....
        /*07b4*/ 	.word	0x0001dab0


	//   ....[170]....
        /*07b8*/ 	.word	0x0001db20


	//   ....[171]....
        /*07bc*/ 	.word	0x0001db80


	//   ....[172]....
        /*07c0*/ 	.word	0x0001dbe0


	//   ....[173]....
        /*07c4*/ 	.word	0x0001de20


	//   ....[174]....
        /*07c8*/ 	.word	0x0001de60


	//   ....[175]....
        /*07cc*/ 	.word	0x0001deb0


	//   ....[176]....
        /*07d0*/ 	.word	0x0001def0


	//   ....[177]....
        /*07d4*/ 	.word	0x0001df40


	//   ....[178]....
        /*07d8*/ 	.word	0x0001df90


	//   ....[179]....
        /*07dc*/ 	.word	0x0001e000


	//   ....[180]....
        /*07e0*/ 	.word	0x0001e040


	//   ....[181]....
        /*07e4*/ 	.word	0x0001e080


	//   ....[182]....
        /*07e8*/ 	.word	0x0001e0d0


	//   ....[183]....
        /*07ec*/ 	.word	0x0001e110


	//   ....[184]....
        /*07f0*/ 	.word	0x0001e160


	//   ....[185]....
        /*07f4*/ 	.word	0x0001e1b0


	//   ....[186]....
        /*07f8*/ 	.word	0x0001e200


	//   ....[187]....
        /*07fc*/ 	.word	0x0001e250


	//   ....[188]....
        /*0800*/ 	.word	0x0001e2c0


	//   ....[189]....
        /*0804*/ 	.word	0x0001e330


	//   ....[190]....
        /*0808*/ 	.word	0x0001e390


	//   ....[191]....
        /*080c*/ 	.word	0x0001e3f0


	//   ....[192]....
        /*0810*/ 	.word	0x0001e450


	//   ....[193]....
        /*0814*/ 	.word	0x0001e4c0


	//   ....[194]....
        /*0818*/ 	.word	0x0001e520


	//   ....[195]....
        /*081c*/ 	.word	0x0001e580


	//   ....[196]....
        /*0820*/ 	.word	0x0001e5e0


	//   ....[197]....
        /*0824*/ 	.word	0x0001e650


	//   ....[198]....
        /*0828*/ 	.word	0x0001e6b0


	//   ....[199]....
        /*082c*/ 	.word	0x0001e710


	//   ....[200]....
        /*0830*/ 	.word	0x0001e770


	//   ....[201]....
        /*0834*/ 	.word	0x0001e7e0


	//   ....[202]....
        /*0838*/ 	.word	0x0001e840


	//   ....[203]....
        /*083c*/ 	.word	0x0001e8a0


	//   ....[204]....
        /*0840*/ 	.word	0x0001e900


	//   ....[205]....
        /*0844*/ 	.word	0x0001e970


	//   ....[206]....
        /*0848*/ 	.word	0x0001e9d0


	//   ....[207]....
        /*084c*/ 	.word	0x0001ea30


	//   ....[208]....
        /*0850*/ 	.word	0x0001ea90


	//   ....[209]....
        /*0854*/ 	.word	0x0001eb00


	//   ....[210]....
        /*0858*/ 	.word	0x0001eb50


	//   ....[211]....
        /*085c*/ 	.word	0x0001eb90


	//   ....[212]....
        /*0860*/ 	.word	0x0001ebe0


	//   ....[213]....
        /*0864*/ 	.word	0x0001ec30


	//   ....[214]....
        /*0868*/ 	.word	0x0001ec80


	//   ....[215]....
        /*086c*/ 	.word	0x0001ecf0


	//   ....[216]....
        /*0870*/ 	.word	0x0001ed30


	//   ....[217]....
        /*0874*/ 	.word	0x0001ed80


	//   ....[218]....
        /*0878*/ 	.word	0x0001edd0


	//   ....[219]....
        /*087c*/ 	.word	0x0001ee20


	//   ....[220]....
        /*0880*/ 	.word	0x0001ee70


	//   ....[221]....
        /*0884*/ 	.word	0x0001eee0


	//   ....[222]....
        /*0888*/ 	.word	0x0001ef20


	//   ....[223]....
        /*088c*/ 	.word	0x0001ef90


	//   ....[224]....
        /*0890*/ 	.word	0x0001eff0


	//   ....[225]....
        /*0894*/ 	.word	0x0001f060


	//----- nvinfo : EIATTR_EXIT_INSTR_OFFSETS
	.align		4
.L_966:
        /*0898*/ 	.byte	0x04, 0x1c
        /*089a*/ 	.short	(.L_968 - .L_967)


	//   ....[0]....
.L_967:
        /*089c*/ 	.word	0x00000fe0


	//   ....[1]....
        /*08a0*/ 	.word	0x0001ce30


	//----- nvinfo : EIATTR_MAX_THREADS
	.align		4
.L_968:
        /*08a4*/ 	.byte	0x04, 0x05
        /*08a6*/ 	.short	(.L_970 - .L_969)
.L_969:
        /*08a8*/ 	.word	0x00000100
        /*08ac*/ 	.word	0x00000001
        /*08b0*/ 	.word	0x00000001


	//----- nvinfo : EIATTR_CRS_STACK_SIZE
	.align		4
.L_970:
        /*08b4*/ 	.byte	0x04, 0x1e
        /*08b6*/ 	.short	(.L_972 - .L_971)
.L_971:
        /*08b8*/ 	.word	0x00000000
.L_972:


//--------------------- .nv.info._ZN7cutlass13device_kernelIN5flash19enable_sm80_to_sm89INS1_16FlashAttnFwdSm80INS1_25CollectiveMainloopFwdSm80ILi8ELi1ELb0EN4cute5tupleIJNS5_1CILi128EEENS7_ILi96EEENS7_ILi256EEEEEELi256ENS_10bfloat16_tEfNS_4arch4Sm80ELb0ELb0ELb0ELb0ELb1ELb0ELb1ELb1EEENS1_21CollectiveEpilogueFwdINS6_IJS8_SA_S9_EEENS6_IJNS7_ILi1EEESI_SI_EEESC_SE_Li256ELb0ELb1ELb1ELb0EEENS1_19SingleTileSchedulerILb0ELb1ELb1ELi128EEEEEEEEEvNT_6ParamsE --------------------------
	.section	.nv.info._ZN7cutlass13device_kernelIN5flash19enable_sm80_to_sm89INS1_16FlashAttnFwdSm80INS1_25CollectiveMainloopFwdSm80ILi8ELi1ELb0EN4cute5tupleIJNS5_1CILi128EEENS7_ILi96EEENS7_ILi256EEEEEELi256ENS_10bfloat16_tEfNS_4arch4Sm80ELb0ELb0ELb0ELb0ELb1ELb0ELb1ELb1EEENS1_21CollectiveEpilogueFwdINS6_IJS8_SA_S9_EEENS6_IJNS7_ILi1EEESI_SI_EEESC_SE_Li256ELb0ELb1ELb1ELb0EEENS1_19SingleTileSchedulerILb0ELb1ELb1ELi128EEEEEEEEEvNT_6ParamsE,"",@"SHT_CUDA_INFO"
	.sectionflags	@""
	.align	4


	//----- nvinfo : EIATTR_CUDA_API_VERSION
	.align		4
        /*0000*/ 	.byte	0x04, 0x37
        /*0002*/ 	.short	(.L_974 - .L_973)
.L_973:
        /*0004*/ 	.word	0x00000082


	//----- nvinfo : EIATTR_SW2861232_WAR
	.align		4
.L_974:
        /*0008*/ 	.byte	0x01, 0x35
	.zero		2


	//----- nvinfo : EIATTR_PARAM_CBANK
	.align		4
        /*000c*/ 	.byte	0x04, 0x0a
        /*000e*/ 	.short	(.L_976 - .L_975)
	.align		4
.L_975:
        /*0010*/ 	.word	index@(.nv.constant0._ZN7cutlass13device_kernelIN5flash19enable_sm80_to_sm89INS1_16FlashAttnFwdSm80INS1_25CollectiveMainloopFwdSm80ILi8ELi1ELb0EN4cute5tupleIJNS5_1CILi128EEENS7_ILi96EEENS7_ILi256EEEEEELi256ENS_10bfloat16_tEfNS_4arch4Sm80ELb0ELb0ELb0ELb0ELb1ELb0ELb1ELb1EEENS1_21CollectiveEpilogueFwdINS6_IJS8_SA_S9_EEENS6_IJNS7_ILi1EEESI_SI_EEESC_SE_Li256ELb0ELb1ELb1ELb0EEENS1_19SingleTileSchedulerILb0ELb1ELb1ELi128EEEEEEEEEvNT_6ParamsE)
        /*0014*/ 	.short	0x0160
        /*0016*/ 	.short	0x0418


	//----- nvinfo : EIATTR_CBANK_PARAM_SIZE
	.align		4
.L_976:
        /*0018*/ 	.byte	0x03, 0x19
        /*001a*/ 	.short	0x0418


	//----- nvinfo : EIATTR_KPARAM_INFO
	.align		4
        /*001c*/ 	.byte	0x04, 0x17
        /*001e*/ 	.short	(.L_978 - .L_977)
.L_977:
        /*0020*/ 	.word	0x00000000
        /*0024*/ 	.short	0x0000
        /*0026*/ 	.short	0x0000
        /*0028*/ 	.byte	0x00, 0xf0, 0x61, 0x10


	//----- nvinfo : EIATTR_MAXREG_COUNT
	.align		4
.L_978:
        /*002c*/ 	.byte	0x03, 0x1b
        /*002e*/ 	.short	0x00ff


	//----- nvinfo : EIATTR_NUM_BARRIERS
	.align		4
        /*0030*/ 	.byte	0x02, 0x4c
        /*0032*/ 	.byte	0x02
	.zero		1


	//----- nvinfo : EIATTR_ANNOTATIONS
	.align		4
        /*0034*/ 	.byte	0x04, 0x55
        /*0036*/ 	.short	(.L_980 - .L_979)


	//   ....[0]....
.L_979:
        /* <DEDUP_REMOVED lines=24> */


	//----- nvinfo : EIATTR_MERCURY_ISA_VERSION
	.align		4
.L_980:
        /*01a8*/ 	.byte	0x03, 0x5f
        /*01aa*/ 	.short	0x0000


	//----- nvinfo : EIATTR_COOP_GROUP_MASK_REGIDS
	.align		4
        /*01ac*/ 	.byte	0x04, 0x29
        /*01ae*/ 	.short	(.L_982 - .L_981)


	//   ....[0]....
.L_981:
        /*01b0*/ 	.word	0xffffffff


	//   ....[1]....
        /*01b4*/ 	.word	0xffffffff


	//   ....[2]....
        /*01b8*/ 	.word	0xffffffff


	//   ....[3]....
        /*01bc*/ 	.word	0xffffffff


	//   ....[4]....
        /*01c0*/ 	.word	0xffffffff


	//   ....[5]....
        /*01c4*/ 	.word	0xffffffff


	//   ....[6]....
        /*01c8*/ 	.word	0xffffffff


	//   ....[7]....
        /*01cc*/ 	.word	0xffffffff


	//   ....[8]....
        /*01d0*/ 	.word	0xffffffff


	//   ....[9]....
        /*01d4*/ 	.word	0xffffffff


	//   ....[10]....
        /*01d8*/ 	.word	0xffffffff


	//   ....[11]....
        /*01dc*/ 	.word	0xffffffff


	//   ....[12]....
        /*01e0*/ 	.word	0xffffffff


	//   ....[13]....
        /*01e4*/ 	.word	0xffffffff


	//   ....[14]....
        /*01e8*/ 	.word	0xffffffff


	//   ....[15]....
        /*01ec*/ 	.word	0xffffffff


	//   ....[16]....
        /*01f0*/ 	.word	0xffffffff


	//   ....[17]....
        /*01f4*/ 	.word	0xffffffff


	//   ....[18]....
        /*01f8*/ 	.word	0xffffffff


	//   ....[19]....
        /*01fc*/ 	.word	0xffffffff


	//   ....[20]....
        /*0200*/ 	.word	0xffffffff


	//   ....[21]....
        /*0204*/ 	.word	0xffffffff


	//   ....[22]....
        /*0208*/ 	.word	0xffffffff


	//   ....[23]....
        /*020c*/ 	.word	0xffffffff


	//   ....[24]....
        /*0210*/ 	.word	0xffffffff


	//   ....[25]....
        /*0214*/ 	.word	0xffffffff


	//   ....[26]....
        /*0218*/ 	.word	0xffffffff


	//   ....[27]....
        /*021c*/ 	.word	0xffffffff


	//   ....[28]....
        /*0220*/ 	.word	0xffffffff


	//   ....[29]....
        /*0224*/ 	.word	0xffffffff


	//   ....[30]....
        /*0228*/ 	.word	0xffffffff


	//   ....[31]....
        /*022c*/ 	.word	0xffffffff


	//   ....[32]....
        /*0230*/ 	.word	0xffffffff


	//   ....[33]....
        /*0234*/ 	.word	0xffffffff


	//   ....[34]....
        /*0238*/ 	.word	0xffffffff


	//   ....[35]....
        /*023c*/ 	.word	0xffffffff


	//   ....[36]....
        /*0240*/ 	.word	0xffffffff


	//   ....[37]....
        /*0244*/ 	.word	0xffffffff


	//   ....[38]....
        /*0248*/ 	.word	0xffffffff


	//   ....[39]....
        /*024c*/ 	.word	0xffffffff


	//   ....[40]....
        /*0250*/ 	.word	0xffffffff


	//   ....[41]....
        /*0254*/ 	.word	0xffffffff


	//   ....[42]....
        /*0258*/ 	.word	0xffffffff


	//   ....[43]....
        /*025c*/ 	.word	0xffffffff


	//   ....[44]....
        /*0260*/ 	.word	0xffffffff


	//   ....[45]....
        /*0264*/ 	.word	0xffffffff


	//   ....[46]....
        /*0268*/ 	.word	0xffffffff


	//   ....[47]....
        /*026c*/ 	.word	0xffffffff


	//   ....[48]....
        /*0270*/ 	.word	0xffffffff


	//   ....[49]....
        /*0274*/ 	.word	0xffffffff


	//   ....[50]....
        /*0278*/ 	.word	0xffffffff


	//   ....[51]....
        /*027c*/ 	.word	0xffffffff


	//   ....[52]....
        /*0280*/ 	.word	0xffffffff


	//   ....[53]....
        /*0284*/ 	.word	0xffffffff


	//   ....[54]....
        /*0288*/ 	.word	0xffffffff


	//   ....[55]....
        /*028c*/ 	.word	0xffffffff


	//   ....[56]....
        /*0290*/ 	.word	0xffffffff


	//   ....[57]....
        /*0294*/ 	.word	0xffffffff


	//   ....[58]....
        /*0298*/ 	.word	0xffffffff


	//----- nvinfo : EIATTR_COOP_GROUP_INSTR_OFFSETS
	.align		4
.L_982:
        /*029c*/ 	.byte	0x04, 0x28
        /*029e*/ 	.short	(.L_984 - .L_983)


	//   ....[0]....
.L_983:
        /*02a0*/ 	.word	0x00000060


	//   ....[1]....
        /*02a4*/ 	.word	0x00000ee0


	//   ....[2]....
        /*02a8*/ 	.word	0x00000f00


	//   ....[3]....
        /*02ac*/ 	.word	0x00001150


	//   ....[4]....
        /*02b0*/ 	.word	0x00001180


	//   ....[5]....
        /*02b4*/ 	.word	0x000012f0


	//   ....[6]....
        /*02b8*/ 	.word	0x00001320


	//   ....[7]....
        /*02bc*/ 	.word	0x00001480


	//   ....[8]....
        /*02c0*/ 	.word	0x000014c0


	//   ....[9]....
        /*02c4*/ 	.word	0x00001bf0


	//   ....[10]....
        /*02c8*/ 	.word	0x00001c30


	//   ....[11]....
        /*02cc*/ 	.word	0x00001c60


	//   ....[12]....
        /*02d0*/ 	.word	0x00001ca0


	//   ....[13]....
        /*02d4*/ 	.word	0x00001ce0


	//   ....[14]....
        /*02d8*/ 	.word	0x00001d20


	//   ....[15]....
        /*02dc*/ 	.word	0x00001d50


	//   ....[16]....
        /*02e0*/ 	.word	0x00001d90


	//   ....[17]....
        /*02e4*/ 	.word	0x00001e80


	//   ....[18]....
        /*02e8*/ 	.word	0x00001eb0


	//   ....[19]....
        /*02ec*/ 	.word	0x00001ef0


	//   ....[20]....
        /*02f0*/ 	.word	0x00001f30


	//   ....[21]....
        /*02f4*/ 	.word	0x00003bd0


	//   ....[22]....
        /*02f8*/ 	.word	0x00003bf0


	//   ....[23]....
        /*02fc*/ 	.word	0x00003c00


	//   ....[24]....
        /*0300*/ 	.word	0x00003c10


	//   ....[25]....
        /*0304*/ 	.word	0x00003ca0


	//   ....[26]....
        /*0308*/ 	.word	0x00003cb0


	//   ....[27]....
        /*030c*/ 	.word	0x000047b0


	//   ....[28]....
        /*0310*/ 	.word	0x00004840


	//   ....[29]....
        /*0314*/ 	.word	0x00004870


	//   ....[30]....
        /*0318*/ 	.word	0x000048e0


	//   ....[31]....
        /*031c*/ 	.word	0x00006810


	//   ....[32]....
        /*0320*/ 	.word	0x00006820


	//   ....[33]....
        /*0324*/ 	.word	0x00006830


	//   ....[34]....
        /*0328*/ 	.word	0x00006840


	//   ....[35]....
        /*032c*/ 	.word	0x00006850


	//   ....[36]....
        /*0330*/ 	.word	0x00006860


	//   ....[37]....
        /*0334*/ 	.word	0x00006c20


	//   ....[38]....
        /*0338*/ 	.word	0x00006c30


	//   ....[39]....
        /*033c*/ 	.word	0x00006d90


	//   ....[40]....
        /*0340*/ 	.word	0x00006dc0


	//   ....[41]....
        /*0344*/ 	.word	0x00006dd0


	//   ....[42]....
        /*0348*/ 	.word	0x00006de0


	//   ....[43]....
        /*034c*/ 	.word	0x00008670


	//   ....[44]....
        /*0350*/ 	.word	0x00008680


	//   ....[45]....
        /*0354*/ 	.word	0x000086b0


	//   ....[46]....
        /*0358*/ 	.word	0x000086c0


	//   ....[47]....
        /*035c*/ 	.word	0x0000acf0


	//   ....[48]....
        /*0360*/ 	.word	0x0000ad00


	//   ....[49]....
        /*0364*/ 	.word	0x0000ad30


	//   ....[50]....
        /*0368*/ 	.word	0x0000ad40


	//   ....[51]....
        /*036c*/ 	.word	0x0000bc30


	//   ....[52]....
        /*0370*/ 	.word	0x0000bc70


	//   ....[53]....
        /*0374*/ 	.word	0x0000bca0


	//   ....[54]....
        /*0378*/ 	.word	0x0000bce0


	//   ....[55]....
        /*037c*/ 	.word	0x0000bd80


	//   ....[56]....
        /*0380*/ 	.word	0x0000bda0


	//   ....[57]....
        /*0384*/ 	.word	0x0000c9f0


	//   ....[58]....
        /*0388*/ 	.word	0x0000ca00


	//----- nvinfo : EIATTR_EXIT_INSTR_OFFSETS
	.align		4
.L_984:
        /*038c*/ 	.byte	0x04, 0x1c
        /*038e*/ 	.short	(.L_986 - .L_985)


	//   ....[0]....
.L_985:
        /*0390*/ 	.word	0x000001c0


	//   ....[1]....
        /*0394*/ 	.word	0x0000ca10


	//   ....[2]....
        /*0398*/ 	.word	0x0000d5b0


	//   ....[3]....
        /*039c*/ 	.word	0x0000d600


	//   ....[4]....
        /*03a0*/ 	.word	0x0000d630


	//   ....[5]....
        /*03a4*/ 	.word	0x0000d690


	//   ....[6]....
        /*03a8*/ 	.word	0x0000d920


	//----- nvinfo : EIATTR_CTAIDZ_USED
	.align		4
.L_986:
        /*03ac*/ 	.byte	0x01, 0x04
	.zero		2


	//----- nvinfo : EIATTR_MAX_THREADS
	.align		4
        /*03b0*/ 	.byte	0x04, 0x05
        /*03b2*/ 	.short	(.L_988 - .L_987)
.L_987:
        /*03b4*/ 	.word	0x00000100
        /*03b8*/ 	.word	0x00000001
        /*03bc*/ 	.word	0x00000001


	//----- nvinfo : EIATTR_CRS_STACK_SIZE
	.align		4
.L_988:
        /*03c0*/ 	.byte	0x04, 0x1e
        /*03c2*/ 	.short	(.L_990 - .L_989)
.L_989:
        /*03c4*/ 	.word	0x00000000
.L_990:


//--------------------- .nv.info._ZN7cutlass13device_kernelIN5flash19enable_sm80_to_sm89INS1_16FlashAttnFwdSm80INS1_25CollectiveMainloopFwdSm80ILi8ELi1ELb0EN4cute5tupleIJNS5_1CILi128EEENS7_ILi64EEENS7_ILi256EEEEEELi256ENS_10bfloat16_tEfNS_4arch4Sm80ELb0ELb0ELb0ELb1ELb1ELb0ELb1ELb1EEENS1_21CollectiveEpilogueFwdINS6_IJS8_SA_S9_EEENS6_IJNS7_ILi1EEESI_SI_EEESC_SE_Li256ELb1ELb1ELb1ELb0EEENS1_36VarlenDynamicPersistentTileSchedulerILi128ELi64ELi256ELi256ELb1ELb1ELb0ELb0ELb1ELb1EEEEEEEEEvNT_6ParamsE --------------------------
	.section	.nv.info._ZN7cutlass13device_kernelIN5flash19enable_sm80_to_sm89INS1_16FlashAttnFwdSm80INS1_25CollectiveMainloopFwdSm80ILi8ELi1ELb0EN4cute5tupleIJNS5_1CILi128EEENS7_ILi64EEENS7_ILi256EEEEEELi256ENS_10bfloat16_tEfNS_4arch4Sm80ELb0ELb0ELb0ELb1ELb1ELb0ELb1ELb1EEENS1_21CollectiveEpilogueFwdINS6_IJS8_SA_S9_EEENS6_IJNS7_ILi1EEESI_SI_EEESC_SE_Li256ELb1ELb1ELb1ELb0EEENS1_36VarlenDynamicPersistentTileSchedulerILi128ELi64ELi256ELi256ELb1ELb1ELb0ELb0ELb1ELb1EEEEEEEEEvNT_6ParamsE,"",@"SHT_CUDA_INFO"
	.sectionflags	@""
	.align	4


	//----- nvinfo : EIATTR_CUDA_API_VERSION
	.align		4
        /*0000*/ 	.byte	0x04, 0x37
        /*0002*/ 	.short	(.L_992 - .L_991)
.L_991:
        /*0004*/ 	.word	0x00000082


	//----- nvinfo : EIATTR_SW2861232_WAR
	.align		4
.L_992:
        /*0008*/ 	.byte	0x01, 0x35
	.zero		2


	//----- nvinfo : EIATTR_PARAM_CBANK
	.align		4
        /*000c*/ 	.byte	0x04, 0x0a
        /*000e*/ 	.short	(.L_994 - .L_993)
	.align		4
.L_993:
        /*0010*/ 	.word	index@(.nv.constant0._ZN7cutlass13device_kernelIN5flash19enable_sm80_to_sm89INS1_16FlashAttnFwdSm80INS1_25CollectiveMainloopFwdSm80ILi8ELi1ELb0EN4cute5tupleIJNS5_1CILi128EEENS7_ILi64EEENS7_ILi256EEEEEELi256ENS_10bfloat16_tEfNS_4arch4Sm80ELb0ELb0ELb0ELb1ELb1ELb0ELb1ELb1EEENS1_21CollectiveEpilogueFwdINS6_IJS8_SA_S9_EEENS6_IJNS7_ILi1EEESI_SI_EEESC_SE_Li256ELb1ELb1ELb1ELb0EEENS1_36VarlenDynamicPersistentTileSchedulerILi128ELi64ELi256ELi256ELb1ELb1ELb0ELb0ELb1ELb1EEEEEEEEEvNT_6ParamsE)
        /*0014*/ 	.short	0x0160
        /*0016*/ 	.short	0x0438


	//----- nvinfo : EIATTR_CBANK_PARAM_SIZE
	.align		4
.L_994:
        /*0018*/ 	.byte	0x03, 0x19
        /*001a*/ 	.short	0x0438


	//----- nvinfo : EIATTR_KPARAM_INFO
	.align		4
        /*001c*/ 	.byte	0x04, 0x17
        /*001e*/ 	.short	(.L_996 - .L_995)
.L_995:
        /*0020*/ 	.word	0x00000000
        /*0024*/ 	.short	0x0000
        /*0026*/ 	.short	0x0000
        /*0028*/ 	.byte	0x00, 0xf0, 0xe1, 0x10


	//----- nvinfo : EIATTR_MAXREG_COUNT
	.align		4
.L_996:
        /*002c*/ 	.byte	0x03, 0x1b
        /*002e*/ 	.short	0x00ff


	//----- nvinfo : EIATTR_NUM_BARRIERS
	.align		4
        /*0030*/ 	.byte	0x02, 0x4c
        /*0032*/ 	.byte	0x06
	.zero		1


	//----- nvinfo : EIATTR_ANNOTATIONS
	.align		4
        /*0034*/ 	.byte	0x04, 0x55
        /*0036*/ 	.short	(.L_998 - .L_997)


	//   ....[0]....
.L_997:
        /* <DEDUP_REMOVED lines=142> */


	//----- nvinfo : EIATTR_MERCURY_ISA_VERSION
	.align		4
.L_998:
        /*0908*/ 	.byte	0x03, 0x5f
        /*090a*/ 	.short	0x0000


	//----- nvinfo : EIATTR_INT_WARP_WIDE_INSTR_OFFSETS
	.align		4
        /*090c*/ 	.byte	0x04, 0x31
        /*090e*/ 	.short	(.L_1000 - .L_999)


	//   ....[0]....
.L_999:
        /*0910*/ 	.word	0x0000a8d0


	//   ....[1]....
        /*0914*/ 	.word	0x0000a950


	//----- nvinfo : EIATTR_COOP_GROUP_MASK_REGIDS
	.align		4
.L_1000:
        /*0918*/ 	.byte	0x04, 0x29
        /*091a*/ 	.short	(.L_1002 - .L_1001)


	//   ....[0]....
.L_1001:
        /*091c*/ 	.word	0xffffffff


	//   ....[1]....
        /*0920*/ 	.word	0xffffffff


	//   ....[2]....
        /*0924*/ 	.word	0xffffffff


	//   ....[3]....
        /*0928*/ 	.word	0xffffffff


	//   ....[4]....
        /*092c*/ 	.word	0xffffffff


	//   ....[5]....
        /*0930*/ 	.word	0xffffffff


	//   ....[6]....
        /*0934*/ 	.word	0xffffffff


	//   ....[7]....
        /*0938*/ 	.word	0xffffffff


	//   ....[8]....
        /*093c*/ 	.word	0xffffffff


	//   ....[9]....
        /*0940*/ 	.word	0xffffffff


	//   ....[10]....
        /*0944*/ 	.word	0xffffffff


	//   ....[11]....
        /*0948*/ 	.word	0xffffffff


	//   ....[12]....
        /*094c*/ 	.word	0xffffffff


	//   ....[13]....
        /*0950*/ 	.word	0xffffffff


	//   ....[14]....
        /*0954*/ 	.word	0xffffffff


	//   ....[15]....
        /*0958*/ 	.word	0xffffffff


	//   ....[16]....
        /*095c*/ 	.word	0xffffffff


	//   ....[17]....
        /*0960*/ 	.word	0xffffffff


	//   ....[18]....
        /*0964*/ 	.word	0xffffffff


	//   ....[19]....
        /*0968*/ 	.word	0xffffffff


	//   ....[20]....
        /*096c*/ 	.word	0xffffffff


	//   ....[21]....
        /*0970*/ 	.word	0xffffffff


	//   ....[22]....
        /*0974*/ 	.word	0xffffffff


	//   ....[23]....
        /*0978*/ 	.word	0xffffffff


	//   ....[24]....
        /*097c*/ 	.word	0xffffffff


	//   ....[25]....
        /*0980*/ 	.word	0xffffffff


	//   ....[26]....
        /*0984*/ 	.word	0xffffffff


	//   ....[27]....
        /*0988*/ 	.word	0xffffffff


	//   ....[28]....
        /*098c*/ 	.word	0xffffffff


	//   ....[29]....
        /*0990*/ 	.word	0xffffffff


	//   ....[30]....
        /*0994*/ 	.word	0xffffffff


	//   ....[31]....
        /*0998*/ 	.word	0xffffffff


	//   ....[32]....
        /*099c*/ 	.word	0xffffffff


	//   ....[33]....
        /*09a0*/ 	.word	0xffffffff


	//   ....[34]....
        /*09a4*/ 	.word	0xffffffff


	//   ....[35]....
        /*09a8*/ 	.word	0xffffffff


	//   ....[36]....
        /*09ac*/ 	.word	0xffffffff


	//   ....[37]....
        /*09b0*/ 	.word	0xffffffff


	//   ....[38]....
        /*09b4*/ 	.word	0xffffffff


	//   ....[39]....
        /*09b8*/ 	.word	0xffffffff


	//   ....[40]....
        /*09bc*/ 	.word	0xffffffff


	//   ....[41]....
        /*09c0*/ 	.word	0xffffffff


	//   ....[42]....
        /*09c4*/ 	.word	0xffffffff


	//   ....[43]....
        /*09c8*/ 	.word	0xffffffff


	//   ....[44]....
        /*09cc*/ 	.word	0xffffffff


	//   ....[45]....
        /*09d0*/ 	.word	0xffffffff


	//   ....[46]....
        /*09d4*/ 	.word	0xffffffff


	//   ....[47]....
        /*09d8*/ 	.word	0xffffffff


	//   ....[48]....
        /*09dc*/ 	.word	0xffffffff


	//   ....[49]....
        /*09e0*/ 	.word	0xffffffff


	//   ....[50]....
        /*09e4*/ 	.word	0xffffffff


	//   ....[51]....
        /*09e8*/ 	.word	0xffffffff


	//   ....[52]....
        /*09ec*/ 	.word	0xffffffff


	//   ....[53]....
        /*09f0*/ 	.word	0xffffffff


	//   ....[54]....
        /*09f4*/ 	.word	0xffffffff


	//   ....[55]....
        /*09f8*/ 	.word	0xffffffff


	//   ....[56]....
        /*09fc*/ 	.word	0xffffffff


	//   ....[57]....
        /*0a00*/ 	.word	0xffffffff


	//   ....[58]....
        /*0a04*/ 	.word	0xffffffff


	//   ....[59]....
        /*0a08*/ 	.word	0xffffffff


	//   ....[60]....
        /*0a0c*/ 	.word	0xffffffff


	//   ....[61]....
        /*0a10*/ 	.word	0xffffffff


	//   ....[62]....
        /*0a14*/ 	.word	0xffffffff


	//   ....[63]....
        /*0a18*/ 	.word	0xffffffff


	//   ....[64]....
        /*0a1c*/ 	.word	0xffffffff


	//   ....[65]....
        /*0a20*/ 	.word	0xffffffff


	//   ....[66]....
        /*0a24*/ 	.word	0xffffffff


	//   ....[67]....
        /*0a28*/ 	.word	0xffffffff


	//   ....[68]....
        /*0a2c*/ 	.word	0xffffffff


	//   ....[69]....
        /*0a30*/ 	.word	0xffffffff


	//   ....[70]....
        /*0a34*/ 	.word	0xffffffff


	//   ....[71]....
        /*0a38*/ 	.word	0xffffffff


	//   ....[72]....
        /*0a3c*/ 	.word	0xffffffff


	//   ....[73]....
        /*0a40*/ 	.word	0xffffffff


	//   ....[74]....
        /*0a44*/ 	.word	0xffffffff


	//   ....[75]....
        /*0a48*/ 	.word	0xffffffff


	//   ....[76]....
        /*0a4c*/ 	.word	0xffffffff


	//   ....[77]....
        /*0a50*/ 	.word	0xffffffff


	//   ....[78]....
        /*0a54*/ 	.word	0xffffffff


	//   ....[79]....
        /*0a58*/ 	.word	0xffffffff


	//   ....[80]....
        /*0a5c*/ 	.word	0xffffffff


	//   ....[81]....
        /*0a60*/ 	.word	0xffffffff


	//   ....[82]....
        /*0a64*/ 	.word	0xffffffff


	//   ....[83]....
        /*0a68*/ 	.word	0xffffffff


	//   ....[84]....
        /*0a6c*/ 	.word	0xffffffff


	//   ....[85]....
        /*0a70*/ 	.word	0xffffffff


	//   ....[86]....
        /*0a74*/ 	.word	0xffffffff


	//   ....[87]....
        /*0a78*/ 	.word	0xffffffff


	//   ....[88]....
        /*0a7c*/ 	.word	0xffffffff


	//   ....[89]....
        /*0a80*/ 	.word	0xffffffff


	//   ....[90]....
        /*0a84*/ 	.word	0xffffffff


	//   ....[91]....
        /*0a88*/ 	.word	0xffffffff


	//   ....[92]....
        /*0a8c*/ 	.word	0xffffffff


	//   ....[93]....
        /*0a90*/ 	.word	0xffffffff


	//   ....[94]....
        /*0a94*/ 	.word	0xffffffff


	//   ....[95]....
        /*0a98*/ 	.word	0xffffffff


	//   ....[96]....
        /*0a9c*/ 	.word	0xffffffff


	//   ....[97]....
        /*0aa0*/ 	.word	0xffffffff


	//   ....[98]....
        /*0aa4*/ 	.word	0xffffffff


	//   ....[99]....
        /*0aa8*/ 	.word	0xffffffff


	//   ....[100]....
        /*0aac*/ 	.word	0xffffffff


	//   ....[101]....
        /*0ab0*/ 	.word	0xffffffff


	//   ....[102]....
        /*0ab4*/ 	.word	0xffffffff


	//   ....[103]....
        /*0ab8*/ 	.word	0xffffffff


	//   ....[104]....
        /*0abc*/ 	.word	0xffffffff


	//   ....[105]....
        /*0ac0*/ 	.word	0xffffffff


	//   ....[106]....
        /*0ac4*/ 	.word	0xffffffff


	//   ....[107]....
        /*0ac8*/ 	.word	0xffffffff


	//   ....[108]....
        /*0acc*/ 	.word	0xffffffff


	//   ....[109]....
        /*0ad0*/ 	.word	0xffffffff


	//   ....[110]....
        /*0ad4*/ 	.word	0xffffffff


	//   ....[111]....
        /*0ad8*/ 	.word	0xffffffff


	//   ....[112]....
        /*0adc*/ 	.word	0xffffffff


	//   ....[113]....
        /*0ae0*/ 	.word	0xffffffff


	//   ....[114]....
        /*0ae4*/ 	.word	0xffffffff


	//   ....[115]....
        /*0ae8*/ 	.word	0xffffffff


	//   ....[116]....
        /*0aec*/ 	.word	0xffffffff


	//   ....[117]....
        /*0af0*/ 	.word	0xffffffff


	//   ....[118]....
        /*0af4*/ 	.word	0xffffffff


	//   ....[119]....
        /*0af8*/ 	.word	0xffffffff


	//   ....[120]....
        /*0afc*/ 	.word	0xffffffff


	//   ....[121]....
        /*0b00*/ 	.word	0xffffffff


	//   ....[122]....
        /*0b04*/ 	.word	0xffffffff


	//   ....[123]....
        /*0b08*/ 	.word	0xffffffff


	//   ....[124]....
        /*0b0c*/ 	.word	0xffffffff


	//   ....[125]....
        /*0b10*/ 	.word	0xffffffff


	//   ....[126]....
        /*0b14*/ 	.word	0xffffffff


	//   ....[127]....
        /*0b18*/ 	.word	0xffffffff


	//   ....[128]....
        /*0b1c*/ 	.word	0xffffffff


	//   ....[129]....
        /*0b20*/ 	.word	0xffffffff


	//   ....[130]....
        /*0b24*/ 	.word	0xffffffff


	//   ....[131]....
        /*0b28*/ 	.word	0xffffffff


	//   ....[132]....
        /*0b2c*/ 	.word	0xffffffff


	//   ....[133]....
        /*0b30*/ 	.word	0xffffffff


	//   ....[134]....
        /*0b34*/ 	.word	0xffffffff


	//   ....[135]....
        /*0b38*/ 	.word	0xffffffff


	//   ....[136]....
        /*0b3c*/ 	.word	0xffffffff


	//   ....[137]....
        /*0b40*/ 	.word	0xffffffff


	//   ....[138]....
        /*0b44*/ 	.word	0xffffffff


	//   ....[139]....
        /*0b48*/ 	.word	0xffffffff


	//   ....[140]....
        /*0b4c*/ 	.word	0xffffffff


	//   ....[141]....
        /*0b50*/ 	.word	0xffffffff


	//   ....[142]....
        /*0b54*/ 	.word	0xffffffff


	//   ....[143]....
        /*0b58*/ 	.word	0xffffffff


	//   ....[144]....
        /*0b5c*/ 	.word	0xffffffff


	//   ....[145]....
        /*0b60*/ 	.word	0xffffffff


	//   ....[146]....
        /*0b64*/ 	.word	0xffffffff


	//   ....[147]....
        /*0b68*/ 	.word	0xffffffff


	//   ....[148]....
        /*0b6c*/ 	.word	0xffffffff


	//   ....[149]....
        /*0b70*/ 	.word	0xffffffff


	//   ....[150]....
        /*0b74*/ 	.word	0xffffffff


	//   ....[151]....
        /*0b78*/ 	.word	0xffffffff


	//   ....[152]....
        /*0b7c*/ 	.word	0xffffffff


	//   ....[153]....
        /*0b80*/ 	.word	0xffffffff


	//   ....[154]....
        /*0b84*/ 	.word	0xffffffff


	//   ....[155]....
        /*0b88*/ 	.word	0xffffffff


	//   ....[156]....
        /*0b8c*/ 	.word	0xffffffff


	//   ....[157]....
        /*0b90*/ 	.word	0xffffffff


	//   ....[158]....
        /*0b94*/ 	.word	0xffffffff


	//   ....[159]....
        /*0b98*/ 	.word	0xffffffff


	//   ....[160]....
        /*0b9c*/ 	.word	0xffffffff


	//   ....[161]....
        /*0ba0*/ 	.word	0xffffffff


	//   ....[162]....
        /*0ba4*/ 	.word	0xffffffff


	//   ....[163]....
        /*0ba8*/ 	.word	0xffffffff


	//   ....[164]....
        /*0bac*/ 	.word	0xffffffff


	//   ....[165]....
        /*0bb0*/ 	.word	0xffffffff


	//   ....[166]....
        /*0bb4*/ 	.word	0xffffffff


	//   ....[167]....
        /*0bb8*/ 	.word	0xffffffff


	//   ....[168]....
        /*0bbc*/ 	.word	0xffffffff


	//   ....[169]....
        /*0bc0*/ 	.word	0xffffffff


	//   ....[170]....
        /*0bc4*/ 	.word	0xffffffff


	//   ....[171]....
        /*0bc8*/ 	.word	0xffffffff


	//   ....[172]....
        /*0bcc*/ 	.word	0xffffffff


	//   ....[173]....
        /*0bd0*/ 	.word	0xffffffff


	//   ....[174]....
        /*0bd4*/ 	.word	0xffffffff


	//   ....[175]....
        /*0bd8*/ 	.word	0xffffffff


	//----- nvinfo : EIATTR_COOP_GROUP_INSTR_OFFSETS
	.align		4
.L_1002:
        /*0bdc*/ 	.byte	0x04, 0x28
        /*0bde*/ 	.short	(.L_1004 - .L_1003)


	//   ....[0]....
.L_1003:
        /*0be0*/ 	.word	0x00000050


	//   ....[1]....
        /*0be4*/ 	.word	0x00000200


	//   ....[2]....
        /*0be8*/ 	.word	0x00000230


	//   ....[3]....
        /*0bec*/ 	.word	0x00000260


	//   ....[4]....
        /*0bf0*/ 	.word	0x00000290


	//   ....[5]....
        /*0bf4*/ 	.word	0x000002c0


	//   ....[6]....
        /*0bf8*/ 	.word	0x000002f0


	//   ....[7]....
        /*0bfc*/ 	.word	0x00000460


	//   ....[8]....
        /*0c00*/ 	.word	0x000004a0


	//   ....[9]....
        /*0c04*/ 	.word	0x000004d0


	//   ....[10]....
        /*0c08*/ 	.word	0x00000500


	//   ....[11]....
        /*0c0c*/ 	.word	0x00000530


	//   ....[12]....
        /*0c10*/ 	.word	0x00000560


	//   ....[13]....
        /*0c14*/ 	.word	0x000005f0


	//   ....[14]....
        /*0c18*/ 	.word	0x00000620


	//   ....[15]....
        /*0c1c*/ 	.word	0x00000640


	//   ....[16]....
        /*0c20*/ 	.word	0x000006a0


	//   ....[17]....
        /*0c24*/ 	.word	0x00002970


	//   ....[18]....
        /*0c28*/ 	.word	0x00002990


	//   ....[19]....
        /*0c2c*/ 	.word	0x00002b50


	//   ....[20]....
        /*0c30*/ 	.word	0x00002b60


	//   ....[21]....
        /*0c34*/ 	.word	0x00002d00


	//   ....[22]....
        /*0c38*/ 	.word	0x00002d20


	//   ....[23]....
        /*0c3c*/ 	.word	0x00002ec0


	//   ....[24]....
        /*0c40*/ 	.word	0x00002ed0


	//   ....[25]....
        /*0c44*/ 	.word	0x00003410


	//   ....[26]....
        /*0c48*/ 	.word	0x00003440


	//   ....[27]....
        /*0c4c*/ 	.word	0x00003460


	//   ....[28]....
        /*0c50*/ 	.word	0x00003470


	//   ....[29]....
        /*0c54*/ 	.word	0x00003670


	//   ....[30]....
        /*0c58*/ 	.word	0x00003690


	//   ....[31]....
        /*0c5c*/ 	.word	0x00003780


	//   ....[32]....
        /*0c60*/ 	.word	0x00003960


	//   ....[33]....
        /*0c64*/ 	.word	0x00004970


	//   ....[34]....
        /*0c68*/ 	.word	0x00004990


	//   ....[35]....
        /*0c6c*/ 	.word	0x00004a90


	//   ....[36]....
        /*0c70*/ 	.word	0x00004aa0


	//   ....[37]....
        /*0c74*/ 	.word	0x000051b0


	//   ....[38]....
        /*0c78*/ 	.word	0x000051c0


	//   ....[39]....
        /*0c7c*/ 	.word	0x000051f0


	//   ....[40]....
        /*0c80*/ 	.word	0x00005200


	//   ....[41]....
        /*0c84*/ 	.word	0x00006af0


	//   ....[42]....
        /*0c88*/ 	.word	0x00006b00


	//   ....[43]....
        /*0c8c*/ 	.word	0x00006b30


	//   ....[44]....
        /*0c90*/ 	.word	0x00006b40


	//   ....[45]....
        /*0c94*/ 	.word	0x00007d20


	//   ....[46]....
        /*0c98*/ 	.word	0x00007d40


	//   ....[47]....
        /*0c9c*/ 	.word	0x00007e50


	//   ....[48]....
        /*0ca0*/ 	.word	0x00007e70


	//   ....[49]....
        /*0ca4*/ 	.word	0x00008210


	//   ....[50]....
        /*0ca8*/ 	.word	0x00008230


	//   ....[51]....
        /*0cac*/ 	.word	0x00008250


	//   ....[52]....
        /*0cb0*/ 	.word	0x00008270


	//   ....[53]....
        /*0cb4*/ 	.word	0x00009eb0


	//   ....[54]....
        /*0cb8*/ 	.word	0x00009ee0


	//   ....[55]....
        /*0cbc*/ 	.word	0x00009f00


	//   ....[56]....
        /*0cc0*/ 	.word	0x00009f10


	//   ....[57]....
        /*0cc4*/ 	.word	0x0000b7c0


	//   ....[58]....
        /*0cc8*/ 	.word	0x0000b7d0


	//   ....[59]....
        /*0ccc*/ 	.word	0x0000b7f0


	//   ....[60]....
        /*0cd0*/ 	.word	0x0000b800


	//   ....[61]....
        /*0cd4*/ 	.word	0x0000bbb0


	//   ....[62]....
        /*0cd8*/ 	.word	0x0000bbd0


	//   ....[63]....
        /*0cdc*/ 	.word	0x0000bd90


	//   ....[64]....
        /*0ce0*/ 	.word	0x0000bda0


	//   ....[65]....
        /*0ce4*/ 	.word	0x0000bf50


	//   ....[66]....
        /*0ce8*/ 	.word	0x0000bf70


	//   ....[67]....
        /*0cec*/ 	.word	0x0000c120


	//   ....[68]....
        /*0cf0*/ 	.word	0x0000c130


	//   ....[69]....
        /*0cf4*/ 	.word	0x0000c4d0


	//   ....[70]....
        /*0cf8*/ 	.word	0x0000c4f0


	//   ....[71]....
        /*0cfc*/ 	.word	0x0000d140


	//   ....[72]....
        /*0d00*/ 	.word	0x0000d150


	//   ....[73]....
        /*0d04*/ 	.word	0x0000e4f0


	//   ....[74]....
        /*0d08*/ 	.word	0x0000e510


	//   ....[75]....
        /*0d0c*/ 	.word	0x0000e6e0


	//   ....[76]....
        /*0d10*/ 	.word	0x0000e6f0


	//   ....[77]....
        /*0d14*/ 	.word	0x0000e8a0


	//   ....[78]....
        /*0d18*/ 	.word	0x0000e8c0


	//   ....[79]....
        /*0d1c*/ 	.word	0x0000ea70


	//   ....[80]....
        /*0d20*/ 	.word	0x0000ea80


	//   ....[81]....
        /*0d24*/ 	.word	0x0000ecf0


	//   ....[82]....
        /*0d28*/ 	.word	0x0000ed10


	//   ....[83]....
        /*0d2c*/ 	.word	0x0000ee40


	//   ....[84]....
        /*0d30*/ 	.word	0x0000ee80


	//   ....[85]....
        /*0d34*/ 	.word	0x0000eeb0


	//   ....[86]....
        /*0d38*/ 	.word	0x0000eee0


	//   ....[87]....
        /*0d3c*/ 	.word	0x0000ef10


	//   ....[88]....
        /*0d40*/ 	.word	0x0000ef40


	//   ....[89]....
        /*0d44*/ 	.word	0x0000f0a0


	//   ....[90]....
        /*0d48*/ 	.word	0x0000f0e0


	//   ....[91]....
        /*0d4c*/ 	.word	0x0000f110


	//   ....[92]....
        /*0d50*/ 	.word	0x0000f140


	//   ....[93]....
        /*0d54*/ 	.word	0x0000f170


	//   ....[94]....
        /*0d58*/ 	.word	0x0000f1a0


	//   ....[95]....
        /*0d5c*/ 	.word	0x0000f230


	//   ....[96]....
        /*0d60*/ 	.word	0x0000f260


	//   ....[97]....
        /*0d64*/ 	.word	0x0000f270


	//   ....[98]....
        /*0d68*/ 	.word	0x0000f2d0


	//   ....[99]....
        /*0d6c*/ 	.word	0x0000f8b0


	//   ....[100]....
        /*0d70*/ 	.word	0x0000f910


	//   ....[101]....
        /*0d74*/ 	.word	0x0000f960


	//   ....[102]....
        /*0d78*/ 	.word	0x0000f9b0


	//   ....[103]....
        /*0d7c*/ 	.word	0x0000fa00


	//   ....[104]....
        /*0d80*/ 	.word	0x0000fa70


	//   ....[105]....
        /*0d84*/ 	.word	0x0000fac0


	//   ....[106]....
        /*0d88*/ 	.word	0x0000fb20


	//   ....[107]....
        /*0d8c*/ 	.word	0x0000fb90


	//   ....[108]....
        /*0d90*/ 	.word	0x0000fbf0


	//   ....[109]....
        /*0d94*/ 	.word	0x0000fc60


	//   ....[110]....
        /*0d98*/ 	.word	0x0000fcd0


	//   ....[111]....
        /*0d9c*/ 	.word	0x0000fd40


	//   ....[112]....
        /*0da0*/ 	.word	0x0000fda0


	//   ....[113]....
        /*0da4*/ 	.word	0x0000fe10


	//   ....[114]....
        /*0da8*/ 	.word	0x0000fe80


	//   ....[115]....
        /*0dac*/ 	.word	0x0000fef0


	//   ....[116]....
        /*0db0*/ 	.word	0x0000ff50


	//   ....[117]....
        /*0db4*/ 	.word	0x0000ffc0


	//   ....[118]....
        /*0db8*/ 	.word	0x00010030


	//   ....[119]....
        /*0dbc*/ 	.word	0x000101a0


	//   ....[120]....
        /*0dc0*/ 	.word	0x00010200


	//   ....[121]....
        /*0dc4*/ 	.word	0x00010260


	//   ....[122]....
        /*0dc8*/ 	.word	0x000102b0


	//   ....[123]....
        /*0dcc*/ 	.word	0x00010300


	//   ....[124]....
        /*0dd0*/ 	.word	0x00010350


	//   ....[125]....
        /*0dd4*/ 	.word	0x000103c0


	//   ....[126]....
        /*0dd8*/ 	.word	0x00010430


	//   ....[127]....
        /*0ddc*/ 	.word	0x000104a0


	//   ....[128]....
        /*0de0*/ 	.word	0x00010620


	//   ....[129]....
        /*0de4*/ 	.word	0x00010680


	//   ....[130]....
        /*0de8*/ 	.word	0x000106d0


	//   ....[131]....
        /*0dec*/ 	.word	0x00010710


	//   ....[132]....
        /*0df0*/ 	.word	0x00010760


	//   ....[133]....
        /*0df4*/ 	.word	0x000107a0


	//   ....[134]....
        /*0df8*/ 	.word	0x000107f0


	//   ....[135]....
        /*0dfc*/ 	.word	0x00010840


	//   ....[136]....
        /*0e00*/ 	.word	0x00010890


	//   ....[137]....
        /*0e04*/ 	.word	0x000108e0


	//   ....[138]....
        /*0e08*/ 	.word	0x00010950


	//   ....[139]....
        /*0e0c*/ 	.word	0x000109c0


	//   ....[140]....
        /*0e10*/ 	.word	0x00010a30


	//   ....[141]....
        /*0e14*/ 	.word	0x00010a90


	//   ....[142]....
        /*0e18*/ 	.word	0x00010b00


	//   ....[143]....
        /*0e1c*/ 	.word	0x00010b70


	//   ....[144]....
        /*0e20*/ 	.word	0x00010be0


	//   ....[145]....
        /*0e24*/ 	.word	0x00010c40


	//   ....[146]....
        /*0e28*/ 	.word	0x00010cb0


	//   ....[147]....
        /*0e2c*/ 	.word	0x00010d20


	//   ....[148]....
        /*0e30*/ 	.word	0x00010d90


	//   ....[149]....
        /*0e34*/ 	.word	0x00010df0


	//   ....[150]....
        /*0e38*/ 	.word	0x00010e60


	//   ....[151]....
        /*0e3c*/ 	.word	0x00010ed0


	//   ....[152]....
        /*0e40*/ 	.word	0x00010f40


	//   ....[153]....
        /*0e44*/ 	.word	0x00010fa0


	//   ....[154]....
        /*0e48*/ 	.word	0x00011010


	//   ....[155]....
        /*0e4c*/ 	.word	0x00011080


	//   ....[156]....
        /*0e50*/ 	.word	0x000110f0


	//   ....[157]....
        /*0e54*/ 	.word	0x00011150


	//   ....[158]....
        /*0e58*/ 	.word	0x000111c0


	//   ....[159]....
        /*0e5c*/ 	.word	0x00011230


	//   ....[160]....
        /*0e60*/ 	.word	0x00011280


	//   ....[161]....
        /*0e64*/ 	.word	0x000112c0


	//   ....[162]....
        /*0e68*/ 	.word	0x00011310


	//   ....[163]....
        /*0e6c*/ 	.word	0x00011360


	//   ....[164]....
        /*0e70*/ 	.word	0x000113b0


	//   ....[165]....
        /*0e74*/ 	.word	0x00011420


	//   ....[166]....
        /*0e78*/ 	.word	0x00011470


	//   ....[167]....
        /*0e7c*/ 	.word	0x000114c0


	//   ....[168]....
        /*0e80*/ 	.word	0x00011510


	//   ....[169]....
        /*0e84*/ 	.word	0x00011560


	//   ....[170]....
        /*0e88*/ 	.word	0x000115b0


	//   ....[171]....
        /*0e8c*/ 	.word	0x00011620


	//   ....[172]....
        /*0e90*/ 	.word	0x00011670


	//   ....[173]....
        /*0e94*/ 	.word	0x000116d0


	//   ....[174]....
        /*0e98*/ 	.word	0x00011730


	//   ....[175]....
        /*0e9c*/ 	.word	0x000117a0


	//----- nvinfo : EIATTR_EXIT_INSTR_OFFSETS
	.align		4
.L_1004:
        /*0ea0*/ 	.byte	0x04, 0x1c
        /*0ea2*/ 	.short	(.L_1006 - .L_1005)


	//   ....[0]....
.L_1005:
        /*0ea4*/ 	.word	0x00000c10


	//   ....[1]....
        /*0ea8*/ 	.word	0x0000f870


	//----- nvinfo : EIATTR_MAX_THREADS
	.align		4
.L_1006:
        /*0eac*/ 	.byte	0x04, 0x05
        /*0eae*/ 	.short	(.L_1008 - .L_1007)
.L_1007:
        /*0eb0*/ 	.word	0x00000100
        /*0eb4*/ 	.word	0x00000001
        /*0eb8*/ 	.word	0x00000001


	//----- nvinfo : EIATTR_CRS_STACK_SIZE
	.align		4
.L_1008:
        /*0ebc*/ 	.byte	0x04, 0x1e
        /*0ebe*/ 	.short	(.L_1010 - .L_1009)
.L_1009:
        /*0ec0*/ 	.word	0x00000000
.L_1010:


//--------------------- .nv.info._ZN7cutlass13device_kernelIN5flash19enable_sm80_to_sm89INS1_16FlashAttnFwdSm80INS1_25CollectiveMainloopFwdSm80ILi8ELi1ELb0EN4cute5tupleIJNS5_1CILi128EEENS7_ILi48EEENS7_ILi256EEEEEELi256ENS_10bfloat16_tEfNS_4arch4Sm80ELb0ELb0ELb0ELb1ELb1ELb1ELb1ELb1EEENS1_21CollectiveEpilogueFwdINS6_IJS8_SA_S9_EEENS6_IJNS7_ILi1EEESI_SI_EEESC_SE_Li256ELb1ELb1ELb1ELb0EEENS1_36VarlenDynamicPersistentTileSchedulerILi128ELi48ELi256ELi256ELb1ELb1ELb0ELb0ELb1ELb1EEEEEEEEEvNT_6ParamsE --------------------------
	.section	.nv.info._ZN7cutlass13device_kernelIN5flash19enable_sm80_to_sm89INS1_16FlashAttnFwdSm80INS1_25CollectiveMainloopFwdSm80ILi8ELi1ELb0EN4cute5tupleIJNS5_1CILi128EEENS7_ILi48EEENS7_ILi256EEEEEELi256ENS_10bfloat16_tEfNS_4arch4Sm80ELb0ELb0ELb0ELb1ELb1ELb1ELb1ELb1EEENS1_21CollectiveEpilogueFwdINS6_IJS8_SA_S9_EEENS6_IJNS7_ILi1EEESI_SI_EEESC_SE_Li256ELb1ELb1ELb1ELb0EEENS1_36VarlenDynamicPersistentTileSchedulerILi128ELi48ELi256ELi256ELb1ELb1ELb0ELb0ELb1ELb1EEEEEEEEEvNT_6ParamsE,"",@"SHT_CUDA_INFO"
	.sectionflags	@""
	.align	4


	//----- nvinfo : EIATTR_CUDA_API_VERSION
	.align		4
        /*0000*/ 	.byte	0x04, 0x37
        /*0002*/ 	.short	(.L_1012 - .L_1011)
.L_1011:
        /*0004*/ 	.word	0x00000082


	//----- nvinfo : EIATTR_SW2861232_WAR
	.align		4
.L_1012:
        /*0008*/ 	.byte	0x01, 0x35
	.zero		2


	//----- nvinfo : EIATTR_PARAM_CBANK
	.align		4
        /*000c*/ 	.byte	0x04, 0x0a
        /*000e*/ 	.short	(.L_1014 - .L_1013)
	.align		4
.L_1013:
        /*0010*/ 	.word	index@(.nv.constant0._ZN7cutlass13device_kernelIN5flash19enable_sm80_to_sm89INS1_16FlashAttnFwdSm80INS1_25CollectiveMainloopFwdSm80ILi8ELi1ELb0EN4cute5tupleIJNS5_1CILi128EEENS7_ILi48EEENS7_ILi256EEEEEELi256ENS_10bfloat16_tEfNS_4arch4Sm80ELb0ELb0ELb0ELb1ELb1ELb1ELb1ELb1EEENS1_21CollectiveEpilogueFwdINS6_IJS8_SA_S9_EEENS6_IJNS7_ILi1EEESI_SI_EEESC_SE_Li256ELb1ELb1ELb1ELb0EEENS1_36VarlenDynamicPersistentTileSchedulerILi128ELi48ELi256ELi256ELb1ELb1ELb0ELb0ELb1ELb1EEEEEEEEEvNT_6ParamsE)
        /*0014*/ 	.short	0x0160
        /*0016*/ 	.short	0x0438


	//----- nvinfo : EIATTR_CBANK_PARAM_SIZE
	.align		4
.L_1014:
        /*0018*/ 	.byte	0x03, 0x19
        /*001a*/ 	.short	0x0438


	//----- nvinfo : EIATTR_KPARAM_INFO
	.align		4
        /*001c*/ 	.byte	0x04, 0x17
        /*001e*/ 	.short	(.L_1016 - .L_1015)
.L_1015:
        /*0020*/ 	.word	0x00000000
        /*0024*/ 	.short	0x0000
        /*0026*/ 	.short	0x0000
        /*0028*/ 	.byte	0x00, 0xf0, 0xe1, 0x10


	//----- nvinfo : EIATTR_MAXREG_COUNT
	.align		4
.L_1016:
        /*002c*/ 	.byte	0x03, 0x1b
        /*002e*/ 	.short	0x00ff


	//----- nvinfo : EIATTR_NUM_BARRIERS
	.align		4
        /*0030*/ 	.byte	0x02, 0x4c
        /*0032*/ 	.byte	0x06
	.zero		1


	//----- nvinfo : EIATTR_ANNOTATIONS
	.align		4
        /*0034*/ 	.byte	0x04, 0x55
        /*0036*/ 	.short	(.L_1018 - .L_1017)


	//   ....[0]....
.L_1017:
        /* <DEDUP_REMOVED lines=159> */


	//----- nvinfo : EIATTR_MERCURY_ISA_VERSION
	.align		4
.L_1018:
        /*0a18*/ 	.byte	0x03, 0x5f
        /*0a1a*/ 	.short	0x0000


	//----- nvinfo : EIATTR_INT_WARP_WIDE_INSTR_OFFSETS
	.align		4
        /*0a1c*/ 	.byte	0x04, 0x31
        /*0a1e*/ 	.short	(.L_1020 - .L_1019)


	//   ....[0]....
.L_1019:
        /*0a20*/ 	.word	0x00016fd0


	//   ....[1]....
        /*0a24*/ 	.word	0x00017040


	//----- nvinfo : EIATTR_COOP_GROUP_MASK_REGIDS
	.align		4
.L_1020:
        /*0a28*/ 	.byte	0x04, 0x29
        /*0a2a*/ 	.short	(.L_1022 - .L_1021)


	//   ....[0]....
.L_1021:
        /*0a2c*/ 	.word	0xffffffff


	//   ....[1]....
        /*0a30*/ 	.word	0xffffffff


	//   ....[2]....
        /*0a34*/ 	.word	0xffffffff


	//   ....[3]....
        /*0a38*/ 	.word	0xffffffff


	//   ....[4]....
        /*0a3c*/ 	.word	0xffffffff


	//   ....[5]....
        /*0a40*/ 	.word	0xffffffff


	//   ....[6]....
        /*0a44*/ 	.word	0xffffffff


	//   ....[7]....
        /*0a48*/ 	.word	0xffffffff


	//   ....[8]....
        /*0a4c*/ 	.word	0xffffffff


	//   ....[9]....
        /*0a50*/ 	.word	0xffffffff


	//   ....[10]....
        /*0a54*/ 	.word	0xffffffff


	//   ....[11]....
        /*0a58*/ 	.word	0xffffffff


	//   ....[12]....
        /*0a5c*/ 	.word	0xffffffff


	//   ....[13]....
        /*0a60*/ 	.word	0xffffffff


	//   ....[14]....
        /*0a64*/ 	.word	0xffffffff


	//   ....[15]....
        /*0a68*/ 	.word	0xffffffff


	//   ....[16]....
        /*0a6c*/ 	.word	0xffffffff


	//   ....[17]....
        /*0a70*/ 	.word	0xffffffff


	//   ....[18]....
        /*0a74*/ 	.word	0xffffffff


	//   ....[19]....
        /*0a78*/ 	.word	0xffffffff


	//   ....[20]....
        /*0a7c*/ 	.word	0xffffffff


	//   ....[21]....
        /*0a80*/ 	.word	0xffffffff


	//   ....[22]....
        /*0a84*/ 	.word	0xffffffff


	//   ....[23]....
        /*0a88*/ 	.word	0xffffffff


	//   ....[24]....
        /*0a8c*/ 	.word	0xffffffff


	//   ....[25]....
        /*0a90*/ 	.word	0xffffffff


	//   ....[26]....
        /*0a94*/ 	.word	0xffffffff


	//   ....[27]....
        /*0a98*/ 	.word	0xffffffff


	//   ....[28]....
        /*0a9c*/ 	.word	0xffffffff


	//   ....[29]....
        /*0aa0*/ 	.word	0xffffffff


	//   ....[30]....
        /*0aa4*/ 	.word	0xffffffff


	//   ....[31]....
        /*0aa8*/ 	.word	0xffffffff


	//   ....[32]....
        /*0aac*/ 	.word	0xffffffff


	//   ....[33]....
        /*0ab0*/ 	.word	0xffffffff


	//   ....[34]....
        /*0ab4*/ 	.word	0xffffffff


	//   ....[35]....
        /*0ab8*/ 	.word	0xffffffff


	//   ....[36]....
        /*0abc*/ 	.word	0xffffffff


	//   ....[37]....
        /*0ac0*/ 	.word	0xffffffff


	//   ....[38]....
        /*0ac4*/ 	.word	0xffffffff


	//   ....[39]....
        /*0ac8*/ 	.word	0xffffffff


	//   ....[40]....
        /*0acc*/ 	.word	0xffffffff


	//   ....[41]....
        /*0ad0*/ 	.word	0xffffffff


	//   ....[42]....
        /*0ad4*/ 	.word	0xffffffff


	//   ....[43]....
        /*0ad8*/ 	.word	0xffffffff


	//   ....[44]....
        /*0adc*/ 	.word	0xffffffff


	//   ....[45]....
        /*0ae0*/ 	.word	0xffffffff


	//   ....[46]....
        /*0ae4*/ 	.word	0xffffffff


	//   ....[47]....
        /*0ae8*/ 	.word	0xffffffff


	//   ....[48]....
        /*0aec*/ 	.word	0xffffffff


	//   ....[49]....
        /*0af0*/ 	.word	0xffffffff


	//   ....[50]....
        /*0af4*/ 	.word	0xffffffff


	//   ....[51]....
        /*0af8*/ 	.word	0xffffffff


	//   ....[52]....
        /*0afc*/ 	.word	0xffffffff


	//   ....[53]....
        /*0b00*/ 	.word	0xffffffff


	//   ....[54]....
        /*0b04*/ 	.word	0xffffffff


	//   ....[55]....
        /*0b08*/ 	.word	0xffffffff


	//   ....[56]....
        /*0b0c*/ 	.word	0xffffffff


	//   ....[57]....
        /*0b10*/ 	.word	0xffffffff


	//   ....[58]....
        /*0b14*/ 	.word	0xffffffff


	//   ....[59]....
        /*0b18*/ 	.word	0xffffffff


	//   ....[60]....
        /*0b1c*/ 	.word	0xffffffff


	//   ....[61]....
        /*0b20*/ 	.word	0xffffffff


	//   ....[62]....
        /*0b24*/ 	.word	0xffffffff


	//   ....[63]....
        /*0b28*/ 	.word	0xffffffff


	//   ....[64]....
        /*0b2c*/ 	.word	0xffffffff


	//   ....[65]....
        /*0b30*/ 	.word	0xffffffff


	//   ....[66]....
        /*0b34*/ 	.word	0xffffffff


	//   ....[67]....
        /*0b38*/ 	.word	0xffffffff


	//   ....[68]....
        /*0b3c*/ 	.word	0xffffffff


	//   ....[69]....
        /*0b40*/ 	.word	0xffffffff


	//   ....[70]....
        /*0b44*/ 	.word	0xffffffff


	//   ....[71]....
        /*0b48*/ 	.word	0xffffffff


	//   ....[72]....
        /*0b4c*/ 	.word	0xffffffff


	//   ....[73]....
        /*0b50*/ 	.word	0xffffffff


	//   ....[74]....
        /*0b54*/ 	.word	0xffffffff


	//   ....[75]....
        /*0b58*/ 	.word	0xffffffff


	//   ....[76]....
        /*0b5c*/ 	.word	0xffffffff


	//   ....[77]....
        /*0b60*/ 	.word	0xffffffff


	//   ....[78]....
        /*0b64*/ 	.word	0xffffffff


	//   ....[79]....
        /*0b68*/ 	.word	0xffffffff


	//   ....[80]....
        /*0b6c*/ 	.word	0xffffffff


	//   ....[81]....
        /*0b70*/ 	.word	0xffffffff


	//   ....[82]....
        /*0b74*/ 	.word	0xffffffff


	//   ....[83]....
        /*0b78*/ 	.word	0xffffffff


	//   ....[84]....
        /*0b7c*/ 	.word	0xffffffff


	//   ....[85]....
        /*0b80*/ 	.word	0xffffffff


	//   ....[86]....
        /*0b84*/ 	.word	0xffffffff


	//   ....[87]....
        /*0b88*/ 	.word	0xffffffff


	//   ....[88]....
        /*0b8c*/ 	.word	0xffffffff


	//   ....[89]....
        /*0b90*/ 	.word	0xffffffff


	//   ....[90]....
        /*0b94*/ 	.word	0xffffffff


	//   ....[91]....
        /*0b98*/ 	.word	0xffffffff


	//   ....[92]....
        /*0b9c*/ 	.word	0xffffffff


	//   ....[93]....
        /*0ba0*/ 	.word	0xffffffff


	//   ....[94]....
        /*0ba4*/ 	.word	0xffffffff


	//   ....[95]....
        /*0ba8*/ 	.word	0xffffffff


	//   ....[96]....
        /*0bac*/ 	.word	0xffffffff


	//   ....[97]....
        /*0bb0*/ 	.word	0xffffffff


	//   ....[98]....
        /*0bb4*/ 	.word	0xffffffff


	//   ....[99]....
        /*0bb8*/ 	.word	0xffffffff


	//   ....[100]....
        /*0bbc*/ 	.word	0xffffffff


	//   ....[101]....
        /*0bc0*/ 	.word	0xffffffff


	//   ....[102]....
        /*0bc4*/ 	.word	0xffffffff


	//   ....[103]....
        /*0bc8*/ 	.word	0xffffffff


	//   ....[104]....
        /*0bcc*/ 	.word	0xffffffff


	//   ....[105]....
        /*0bd0*/ 	.word	0xffffffff


	//   ....[106]....
        /*0bd4*/ 	.word	0xffffffff


	//   ....[107]....
        /*0bd8*/ 	.word	0xffffffff


	//   ....[108]....
        /*0bdc*/ 	.word	0xffffffff


	//   ....[109]....
        /*0be0*/ 	.word	0xffffffff


	//   ....[110]....
        /*0be4*/ 	.word	0xffffffff


	//   ....[111]....
        /*0be8*/ 	.word	0xffffffff


	//   ....[112]....
        /*0bec*/ 	.word	0xffffffff


	//   ....[113]....
        /*0bf0*/ 	.word	0xffffffff


	//   ....[114]....
        /*0bf4*/ 	.word	0xffffffff


	//   ....[115]....
        /*0bf8*/ 	.word	0xffffffff


	//   ....[116]....
        /*0bfc*/ 	.word	0xffffffff


	//   ....[117]....
        /*0c00*/ 	.word	0xffffffff


	//   ....[118]....
        /*0c04*/ 	.word	0xffffffff


	//   ....[119]....
        /*0c08*/ 	.word	0xffffffff


	//   ....[120]....
        /*0c0c*/ 	.word	0xffffffff


	//   ....[121]....
        /*0c10*/ 	.word	0xffffffff


	//   ....[122]....
        /*0c14*/ 	.word	0xffffffff


	//   ....[123]....
        /*0c18*/ 	.word	0xffffffff


	//   ....[124]....
        /*0c1c*/ 	.word	0xffffffff


	//   ....[125]....
        /*0c20*/ 	.word	0xffffffff


	//   ....[126]....
        /*0c24*/ 	.word	0xffffffff


	//   ....[127]....
        /*0c28*/ 	.word	0xffffffff


	//   ....[128]....
        /*0c2c*/ 	.word	0xffffffff


	//   ....[129]....
        /*0c30*/ 	.word	0xffffffff


	//   ....[130]....
        /*0c34*/ 	.word	0xffffffff


	//   ....[131]....
        /*0c38*/ 	.word	0xffffffff


	//   ....[132]....
        /*0c3c*/ 	.word	0xffffffff


	//   ....[133]....
        /*0c40*/ 	.word	0xffffffff


	//   ....[134]....
        /*0c44*/ 	.word	0xffffffff


	//   ....[135]....
        /*0c48*/ 	.word	0xffffffff


	//   ....[136]....
        /*0c4c*/ 	.word	0xffffffff


	//   ....[137]....
        /*0c50*/ 	.word	0xffffffff


	//   ....[138]....
        /*0c54*/ 	.word	0xffffffff


	//   ....[139]....
        /*0c58*/ 	.word	0xffffffff


	//   ....[140]....
        /*0c5c*/ 	.word	0xffffffff


	//   ....[141]....
        /*0c60*/ 	.word	0xffffffff


	//   ....[142]....
        /*0c64*/ 	.word	0xffffffff


	//   ....[143]....
        /*0c68*/ 	.word	0xffffffff


	//   ....[144]....
        /*0c6c*/ 	.word	0xffffffff


	//   ....[145]....
        /*0c70*/ 	.word	0xffffffff


	//   ....[146]....
        /*0c74*/ 	.word	0xffffffff


	//   ....[147]....
        /*0c78*/ 	.word	0xffffffff


	//   ....[148]....
        /*0c7c*/ 	.word	0xffffffff


	//   ....[149]....
        /*0c80*/ 	.word	0xffffffff


	//   ....[150]....
        /*0c84*/ 	.word	0xffffffff


	//   ....[151]....
        /*0c88*/ 	.word	0xffffffff


	//   ....[152]....
        /*0c8c*/ 	.word	0xffffffff


	//   ....[153]....
        /*0c90*/ 	.word	0xffffffff


	//   ....[154]....
        /*0c94*/ 	.word	0xffffffff


	//   ....[155]....
        /*0c98*/ 	.word	0xffffffff


	//   ....[156]....
        /*0c9c*/ 	.word	0xffffffff


	//   ....[157]....
        /*0ca0*/ 	.word	0xffffffff


	//   ....[158]....
        /*0ca4*/ 	.word	0xffffffff


	//   ....[159]....
        /*0ca8*/ 	.word	0xffffffff


	//   ....[160]....
        /*0cac*/ 	.word	0xffffffff


	//   ....[161]....
        /*0cb0*/ 	.word	0xffffffff


	//   ....[162]....
        /*0cb4*/ 	.word	0xffffffff


	//   ....[163]....
        /*0cb8*/ 	.word	0xffffffff


	//   ....[164]....
        /*0cbc*/ 	.word	0xffffffff


	//   ....[165]....
        /*0cc0*/ 	.word	0xffffffff


	//   ....[166]....
        /*0cc4*/ 	.word	0xffffffff


	//   ....[167]....
        /*0cc8*/ 	.word	0xffffffff


	//   ....[168]....
        /*0ccc*/ 	.word	0xffffffff


	//   ....[169]....
        /*0cd0*/ 	.word	0xffffffff


	//   ....[170]....
        /*0cd4*/ 	.word	0xffffffff


	//   ....[171]....
        /*0cd8*/ 	.word	0xffffffff


	//   ....[172]....
        /*0cdc*/ 	.word	0xffffffff


	//   ....[173]....
        /*0ce0*/ 	.word	0xffffffff


	//   ....[174]....
        /*0ce4*/ 	.word	0xffffffff


	//   ....[175]....
        /*0ce8*/ 	.word	0xffffffff


	//   ....[176]....
        /*0cec*/ 	.word	0xffffffff


	//   ....[177]....
        /*0cf0*/ 	.word	0xffffffff


	//   ....[178]....
        /*0cf4*/ 	.word	0xffffffff


	//   ....[179]....
        /*0cf8*/ 	.word	0xffffffff


	//   ....[180]....
        /*0cfc*/ 	.word	0xffffffff


	//   ....[181]....
        /*0d00*/ 	.word	0xffffffff


	//   ....[182]....
        /*0d04*/ 	.word	0xffffffff


	//   ....[183]....
        /*0d08*/ 	.word	0xffffffff


	//   ....[184]....
        /*0d0c*/ 	.word	0xffffffff


	//   ....[185]....
        /*0d10*/ 	.word	0xffffffff


	//   ....[186]....
        /*0d14*/ 	.word	0xffffffff


	//   ....[187]....
        /*0d18*/ 	.word	0xffffffff


	//   ....[188]....
        /*0d1c*/ 	.word	0xffffffff


	//   ....[189]....
        /*0d20*/ 	.word	0xffffffff


	//   ....[190]....
        /*0d24*/ 	.word	0xffffffff


	//   ....[191]....
        /*0d28*/ 	.word	0xffffffff


	//   ....[192]....
        /*0d2c*/ 	.word	0xffffffff


	//   ....[193]....
        /*0d30*/ 	.word	0xffffffff


	//   ....[194]....
        /*0d34*/ 	.word	0xffffffff


	//   ....[195]....
        /*0d38*/ 	.word	0xffffffff


	//   ....[196]....
        /*0d3c*/ 	.word	0xffffffff


	//   ....[197]....
        /*0d40*/ 	.word	0xffffffff


	//   ....[198]....
        /*0d44*/ 	.word	0xffffffff


	//   ....[199]....
        /*0d48*/ 	.word	0xffffffff


	//   ....[200]....
        /*0d4c*/ 	.word	0xffffffff


	//   ....[201]....
        /*0d50*/ 	.word	0xffffffff


	//   ....[202]....
        /*0d54*/ 	.word	0xffffffff


	//   ....[203]....
        /*0d58*/ 	.word	0xffffffff


	//----- nvinfo : EIATTR_COOP_GROUP_INSTR_OFFSETS
	.align		4
.L_1022:
        /*0d5c*/ 	.byte	0x04, 0x28
        /*0d5e*/ 	.short	(.L_1024 - .L_1023)


	//   ....[0]....
.L_1023:
        /*0d60*/ 	.word	0x00000050


	//   ....[1]....
        /*0d64*/ 	.word	0x00000200


	//   ....[2]....
        /*0d68*/ 	.word	0x00000230


	//   ....[3]....
        /*0d6c*/ 	.word	0x00000260


	//   ....[4]....
        /*0d70*/ 	.word	0x00000290


	//   ....[5]....
        /*0d74*/ 	.word	0x000002c0


	//   ....[6]....
        /*0d78*/ 	.word	0x000002f0


	//   ....[7]....
        /*0d7c*/ 	.word	0x00000460


	//   ....[8]....
        /*0d80*/ 	.word	0x000004a0


	//   ....[9]....
        /*0d84*/ 	.word	0x000004d0


	//   ....[10]....
        /*0d88*/ 	.word	0x00000500


	//   ....[11]....
        /*0d8c*/ 	.word	0x00000530


	//   ....[12]....
        /*0d90*/ 	.word	0x00000560


	//   ....[13]....
        /*0d94*/ 	.word	0x000005f0


	//   ....[14]....
        /*0d98*/ 	.word	0x00000620


	//   ....[15]....
        /*0d9c*/ 	.word	0x00000640


	//   ....[16]....
        /*0da0*/ 	.word	0x000006a0


	//   ....[17]....
        /*0da4*/ 	.word	0x00003f90


	//   ....[18]....
        /*0da8*/ 	.word	0x00004010


	//   ....[19]....
        /*0dac*/ 	.word	0x00005000


	//   ....[20]....
        /*0db0*/ 	.word	0x00005010


	//   ....[21]....
        /*0db4*/ 	.word	0x00006530


	//   ....[22]....
        /*0db8*/ 	.word	0x000065a0


	//   ....[23]....
        /*0dbc*/ 	.word	0x00007640


	//   ....[24]....
        /*0dc0*/ 	.word	0x00007650


	//   ....[25]....
        /*0dc4*/ 	.word	0x000085f0


	//   ....[26]....
        /*0dc8*/ 	.word	0x00008620


	//   ....[27]....
        /*0dcc*/ 	.word	0x000087e0


	//   ....[28]....
        /*0dd0*/ 	.word	0x00008800


	//   ....[29]....
        /*0dd4*/ 	.word	0x00008c30


	//   ....[30]....
        /*0dd8*/ 	.word	0x00008cf0


	//   ....[31]....
        /*0ddc*/ 	.word	0x00008e90


	//   ....[32]....
        /*0de0*/ 	.word	0x00008eb0


	//   ....[33]....
        /*0de4*/ 	.word	0x00009d60


	//   ....[34]....
        /*0de8*/ 	.word	0x00009d80


	//   ....[35]....
        /*0dec*/ 	.word	0x00009f10


	//   ....[36]....
        /*0df0*/ 	.word	0x00009f20


	//   ....[37]....
        /*0df4*/ 	.word	0x0000a090


	//   ....[38]....
        /*0df8*/ 	.word	0x0000a0b0


	//   ....[39]....
        /*0dfc*/ 	.word	0x0000a220


	//   ....[40]....
        /*0e00*/ 	.word	0x0000a230


	//   ....[41]....
        /*0e04*/ 	.word	0x0000a6a0


	//   ....[42]....
        /*0e08*/ 	.word	0x0000a6c0


	//   ....[43]....
        /*0e0c*/ 	.word	0x0000a7b0


	//   ....[44]....
        /*0e10*/ 	.word	0x0000a7c0


	//   ....[45]....
        /*0e14*/ 	.word	0x0000aa20


	//   ....[46]....
        /*0e18*/ 	.word	0x0000aa60


	//   ....[47]....
        /*0e1c*/ 	.word	0x0000aaa0


	//   ....[48]....
        /*0e20*/ 	.word	0x0000aae0


	//   ....[49]....
        /*0e24*/ 	.word	0x0000db90


	//   ....[50]....
        /*0e28*/ 	.word	0x0000dbd0


	//   ....[51]....
        /*0e2c*/ 	.word	0x0000dc10


	//   ....[52]....
        /*0e30*/ 	.word	0x0000dc50


	//   ....[53]....
        /*0e34*/ 	.word	0x000112a0


	//   ....[54]....
        /*0e38*/ 	.word	0x000112d0


	//   ....[55]....
        /*0e3c*/ 	.word	0x000114d0


	//   ....[56]....
        /*0e40*/ 	.word	0x000114e0


	//   ....[57]....
        /*0e44*/ 	.word	0x000122a0


	//   ....[58]....
        /*0e48*/ 	.word	0x000122c0


	//   ....[59]....
        /*0e4c*/ 	.word	0x00012420


	//   ....[60]....
        /*0e50*/ 	.word	0x00012430


	//   ....[61]....
        /*0e54*/ 	.word	0x00012940


	//   ....[62]....
        /*0e58*/ 	.word	0x00012970


	//   ....[63]....
        /*0e5c*/ 	.word	0x00012980


	//   ....[64]....
        /*0e60*/ 	.word	0x000129b0


	//   ....[65]....
        /*0e64*/ 	.word	0x00013b50


	//   ....[66]....
        /*0e68*/ 	.word	0x00013b60


	//   ....[67]....
        /*0e6c*/ 	.word	0x00013ca0


	//   ....[68]....
        /*0e70*/ 	.word	0x00013cb0


	//   ....[69]....
        /*0e74*/ 	.word	0x000149f0


	//   ....[70]....
        /*0e78*/ 	.word	0x00014a10


	//   ....[71]....
        /*0e7c*/ 	.word	0x00014b30


	//   ....[72]....
        /*0e80*/ 	.word	0x00014b40


	//   ....[73]....
        /*0e84*/ 	.word	0x00014df0


	//   ....[74]....
        /*0e88*/ 	.word	0x00014e20


	//   ....[75]....
        /*0e8c*/ 	.word	0x00014e40


	//   ....[76]....
        /*0e90*/ 	.word	0x00014e60


	//   ....[77]....
        /*0e94*/ 	.word	0x000165c0


	//   ....[78]....
        /*0e98*/ 	.word	0x000165e0


	//   ....[79]....
        /*0e9c*/ 	.word	0x00016600


	//   ....[80]....
        /*0ea0*/ 	.word	0x00016620


	//   ....[81]....
        /*0ea4*/ 	.word	0x00017eb0


	//   ....[82]....
        /*0ea8*/ 	.word	0x00017ed0


	//   ....[83]....
        /*0eac*/ 	.word	0x00017ee0


	//   ....[84]....
        /*0eb0*/ 	.word	0x00017ef0


	//   ....[85]....
        /*0eb4*/ 	.word	0x000182b0


	//   ....[86]....
        /*0eb8*/ 	.word	0x000182d0


	//   ....[87]....
        /*0ebc*/ 	.word	0x00018430


	//   ....[88]....
        /*0ec0*/ 	.word	0x00018440


	//   ....[89]....
        /*0ec4*/ 	.word	0x000185b0


	//   ....[90]....
        /*0ec8*/ 	.word	0x000185d0


	//   ....[91]....
        /*0ecc*/ 	.word	0x00018740


	//   ....[92]....
        /*0ed0*/ 	.word	0x00018750


	//   ....[93]....
        /*0ed4*/ 	.word	0x00018af0


	//   ....[94]....
        /*0ed8*/ 	.word	0x00018b10


	//   ....[95]....
        /*0edc*/ 	.word	0x00019750


	//   ....[96]....
        /*0ee0*/ 	.word	0x00019760


	//   ....[97]....
        /*0ee4*/ 	.word	0x0001abf0


	//   ....[98]....
        /*0ee8*/ 	.word	0x0001ac10


	//   ....[99]....
        /*0eec*/ 	.word	0x0001ad80


	//   ....[100]....
        /*0ef0*/ 	.word	0x0001ad90


	//   ....[101]....
        /*0ef4*/ 	.word	0x0001af00


	//   ....[102]....
        /*0ef8*/ 	.word	0x0001af20


	//   ....[103]....
        /*0efc*/ 	.word	0x0001b090


	//   ....[104]....
        /*0f00*/ 	.word	0x0001b0a0


	//   ....[105]....
        /*0f04*/ 	.word	0x0001b2d0


	//   ....[106]....
        /*0f08*/ 	.word	0x0001b2f0


	//   ....[107]....
        /*0f0c*/ 	.word	0x0001b420


	//   ....[108]....
        /*0f10*/ 	.word	0x0001b460


	//   ....[109]....
        /*0f14*/ 	.word	0x0001b490


	//   ....[110]....
        /*0f18*/ 	.word	0x0001b4c0


	//   ....[111]....
        /*0f1c*/ 	.word	0x0001b4f0


	//   ....[112]....
        /*0f20*/ 	.word	0x0001b520


	//   ....[113]....
        /*0f24*/ 	.word	0x0001b690


	//   ....[114]....
        /*0f28*/ 	.word	0x0001b6d0


	//   ....[115]....
        /*0f2c*/ 	.word	0x0001b700


	//   ....[116]....
        /*0f30*/ 	.word	0x0001b730


	//   ....[117]....
        /*0f34*/ 	.word	0x0001b760


	//   ....[118]....
        /*0f38*/ 	.word	0x0001b790


	//   ....[119]....
        /*0f3c*/ 	.word	0x0001b820


	//   ....[120]....
        /*0f40*/ 	.word	0x0001b850


	//   ....[121]....
        /*0f44*/ 	.word	0x0001b860


	//   ....[122]....
        /*0f48*/ 	.word	0x0001b8c0


	//   ....[123]....
        /*0f4c*/ 	.word	0x0001beb0


	//   ....[124]....
        /*0f50*/ 	.word	0x0001bf10


	//   ....[125]....
        /*0f54*/ 	.word	0x0001bf70


	//   ....[126]....
        /*0f58*/ 	.word	0x0001bfd0


	//   ....[127]....
        /*0f5c*/ 	.word	0x0001c030


	//   ....[128]....
        /*0f60*/ 	.word	0x0001c0a0


	//   ....[129]....
        /*0f64*/ 	.word	0x0001c0f0


	//   ....[130]....
        /*0f68*/ 	.word	0x0001c150


	//   ....[131]....
        /*0f6c*/ 	.word	0x0001c1c0


	//   ....[132]....
        /*0f70*/ 	.word	0x0001c220


	//   ....[133]....
        /*0f74*/ 	.word	0x0001c290


	//   ....[134]....
        /*0f78*/ 	.word	0x0001c300


	//   ....[135]....
        /*0f7c*/ 	.word	0x0001c370


	//   ....[136]....
        /*0f80*/ 	.word	0x0001c3d0


	//   ....[137]....
        /*0f84*/ 	.word	0x0001c440


	//   ....[138]....
        /*0f88*/ 	.word	0x0001c4b0


	//   ....[139]....
        /*0f8c*/ 	.word	0x0001c520


	//   ....[140]....
        /*0f90*/ 	.word	0x0001c580


	//   ....[141]....
        /*0f94*/ 	.word	0x0001c5f0


	//   ....[142]....
        /*0f98*/ 	.word	0x0001c650


	//   ....[143]....
        /*0f9c*/ 	.word	0x0001c6c0


	//   ....[144]....
        /*0fa0*/ 	.word	0x0001c730


	//   ....[145]....
        /*0fa4*/ 	.word	0x0001c7a0


	//   ....[146]....
        /*0fa8*/ 	.word	0x0001c800


	//   ....[147]....
        /*0fac*/ 	.word	0x0001c860


	//   ....[148]....
        /*0fb0*/ 	.word	0x0001c8c0


	//   ....[149]....
        /*0fb4*/ 	.word	0x0001c910


	//   ....[150]....
        /*0fb8*/ 	.word	0x0001c960


	//   ....[151]....
        /*0fbc*/ 	.word	0x0001c9d0


	//   ....[152]....
        /*0fc0*/ 	.word	0x0001ca40


	//   ....[153]....
        /*0fc4*/ 	.word	0x0001caa0


	//   ....[154]....
        /*0fc8*/ 	.word	0x0001cb10


	//   ....[155]....
        /*0fcc*/ 	.word	0x0001cb80


	//   ....[156]....
        /*0fd0*/ 	.word	0x0001cbf0


	//   ....[157]....
        /*0fd4*/ 	.word	0x0001cc50


	//   ....[158]....
        /*0fd8*/ 	.word	0x0001cca0


	//   ....[159]....
        /*0fdc*/ 	.word	0x0001ccf0


	//   ....[160]....
        /*0fe0*/ 	.word	0x0001cd40


	//   ....[161]....
        /*0fe4*/ 	.word	0x0001cd80


	//   ....[162]....
        /*0fe8*/ 	.word	0x0001cde0


	//   ....[163]....
        /*0fec*/ 	.word	0x0001ce20


	//   ....[164]....
        /*0ff0*/ 	.word	0x0001ce70


	//   ....[165]....
        /*0ff4*/ 	.word	0x0001ceb0


	//   ....[166]....
        /*0ff8*/ 	.word	0x0001cf20


	//   ....[167]....
        /*0ffc*/ 	.word	0x0001cf90


	//   ....[168]....
        /*1000*/ 	.word	0x0001d000


	//   ....[169]....
        /*1004*/ 	.word	0x0001d060


	//   ....[170]....
        /*1008*/ 	.word	0x0001d0d0


	//   ....[171]....
        /*100c*/ 	.word	0x0001d140


	//   ....[172]....
        /*1010*/ 	.word	0x0001d1b0


	//   ....[173]....
        /*1014*/ 	.word	0x0001d210


	//   ....[174]....
        /*1018*/ 	.word	0x0001d280


	//   ....[175]....
        /*101c*/ 	.word	0x0001d2f0


	//   ....[176]....
        /*1020*/ 	.word	0x0001d360


	//   ....[177]....
        /*1024*/ 	.word	0x0001d3c0


	//   ....[178]....
        /*1028*/ 	.word	0x0001d430


	//   ....[179]....
        /*102c*/ 	.word	0x0001d4a0


	//   ....[180]....
        /*1030*/ 	.word	0x0001d510


	//   ....[181]....
        /*1034*/ 	.word	0x0001d570


	//   ....[182]....
        /*1038*/ 	.word	0x0001d5e0


	//   ....[183]....
        /*103c*/ 	.word	0x0001d650


	//   ....[184]....
        /*1040*/ 	.word	0x0001d6c0


	//   ....[185]....
        /*1044*/ 	.word	0x0001d720


	//   ....[186]....
        /*1048*/ 	.word	0x0001d790


	//   ....[187]....
        /*104c*/ 	.word	0x0001d800


	//   ....[188]....
        /*1050*/ 	.word	0x0001d860


	//   ....[189]....
        /*1054*/ 	.word	0x0001d8b0


	//   ....[190]....
        /*1058*/ 	.word	0x0001d910


	//   ....[191]....
        /*105c*/ 	.word	0x0001d970


	//   ....[192]....
        /*1060*/ 	.word	0x0001d9d0


	//   ....[193]....
        /*1064*/ 	.word	0x0001da40


	//   ....[194]....
        /*1068*/ 	.word	0x0001daa0


	//   ....[195]....
        /*106c*/ 	.word	0x0001db00


	//   ....[196]....
        /*1070*/ 	.word	0x0001db60


	//   ....[197]....
        /*1074*/ 	.word	0x0001dbc0


	//   ....[198]....
        /*1078*/ 	.word	0x0001dc20


	//   ....[199]....
        /*107c*/ 	.word	0x0001dc90


	//   ....[200]....
        /*1080*/ 	.word	0x0001dce0


	//   ....[201]....
        /*1084*/ 	.word	0x0001dd40


	//   ....[202]....
        /*1088*/ 	.word	0x0001dda0


	//   ....[203]....
        /*108c*/ 	.word	0x0001de10


	//----- nvinfo : EIATTR_EXIT_INSTR_OFFSETS
	.align		4
.L_1024:
        /*1090*/ 	.byte	0x04, 0x1c
        /*1092*/ 	.short	(.L_1026 - .L_1025)


	//   ....[0]....
.L_1025:
        /*1094*/ 	.word	0x00000c10


	//   ....[1]....
        /*1098*/ 	.word	0x0001be70


	//----- nvinfo : EIATTR_MAX_THREADS
	.align		4
.L_1026:
        /*109c*/ 	.byte	0x04, 0x05
        /*109e*/ 	.short	(.L_1028 - .L_1027)
.L_1027:
        /*10a0*/ 	.word	0x00000100
        /*10a4*/ 	.word	0x00000001
        /*10a8*/ 	.word	0x00000001


	//----- nvinfo : EIATTR_CRS_STACK_SIZE
	.align		4
.L_1028:
        /*10ac*/ 	.byte	0x04, 0x1e
        /*10ae*/ 	.short	(.L_1030 - .L_1029)
.L_1029:
        /*10b0*/ 	.word	0x00000000
.L_1030:


//--------------------- .nv.info._ZN7cutlass13device_kernelIN5flash19enable_sm80_to_sm89INS1_16FlashAttnFwdSm80INS1_25CollectiveMainloopFwdSm80ILi8ELi1ELb0EN4cute5tupleIJNS5_1CILi128EEENS7_ILi64EEENS7_ILi256EEEEEELi256ENS_10bfloat16_tEfNS_4arch4Sm80ELb0ELb1ELb0ELb0ELb1ELb0ELb1ELb1EEENS1_21CollectiveEpilogueFwdINS6_IJS8_SA_S9_EEENS6_IJNS7_ILi1EEESI_SI_EEESC_SE_Li256ELb0ELb1ELb1ELb0EEENS1_19SingleTileSchedulerILb0ELb1ELb1ELi128EEEEEEEEEvNT_6ParamsE --------------------------
	.section	.nv.info._ZN7cutlass13device_kernelIN5flash19enable_sm80_to_sm89INS1_16FlashAttnFwdSm80INS1_25CollectiveMainloopFwdSm80ILi8ELi1ELb0EN4cute5tupleIJNS5_1CILi128EEENS7_ILi64EEENS7_ILi256EEEEEELi256ENS_10bfloat16_tEfNS_4arch4Sm80ELb0ELb1ELb0ELb0ELb1ELb0ELb1ELb1EEENS1_21CollectiveEpilogueFwdINS6_IJS8_SA_S9_EEENS6_IJNS7_ILi1EEESI_SI_EEESC_SE_Li256ELb0ELb1ELb1ELb0EEENS1_19SingleTileSchedulerILb0ELb1ELb1ELi128EEEEEEEEEvNT_6ParamsE,"",@"SHT_CUDA_INFO"
	.sectionflags	@""
	.align	4


	//----- nvinfo : EIATTR_CUDA_API_VERSION
	.align		4
        /*0000*/ 	.byte	0x04, 0x37
        /*0002*/ 	.short	(.L_1032 - .L_1031)
.L_1031:
        /*0004*/ 	.word	0x00000082


	//----- nvinfo : EIATTR_SW2861232_WAR
	.align		4
.L_1032:
        /*0008*/ 	.byte	0x01, 0x35
	.zero		2


	//----- nvinfo : EIATTR_PARAM_CBANK
	.align		4
        /*000c*/ 	.byte	0x04, 0x0a
        /*000e*/ 	.short	(.L_1034 - .L_1033)
	.align		4
.L_1033:
        /*0010*/ 	.word	index@(.nv.constant0._ZN7cutlass13device_kernelIN5flash19enable_sm80_to_sm89INS1_16FlashAttnFwdSm80INS1_25CollectiveMainloopFwdSm80ILi8ELi1ELb0EN4cute5tupleIJNS5_1CILi128EEENS7_ILi64EEENS7_ILi256EEEEEELi256ENS_10bfloat16_tEfNS_4arch4Sm80ELb0ELb1ELb0ELb0ELb1ELb0ELb1ELb1EEENS1_21CollectiveEpilogueFwdINS6_IJS8_SA_S9_EEENS6_IJNS7_ILi1EEESI_SI_EEESC_SE_Li256ELb0ELb1ELb1ELb0EEENS1_19SingleTileSchedulerILb0ELb1ELb1ELi128EEEEEEEEEvNT_6ParamsE)
        /*0014*/ 	.short	0x0160
        /*0016*/ 	.short	0x0418


	//----- nvinfo : EIATTR_CBANK_PARAM_SIZE
	.align		4
.L_1034:
        /*0018*/ 	.byte	0x03, 0x19
        /*001a*/ 	.short	0x0418


	//----- nvinfo : EIATTR_KPARAM_INFO
	.align		4
        /*001c*/ 	.byte	0x04, 0x17
        /*001e*/ 	.short	(.L_1036 - .L_1035)
.L_1035:
        /*0020*/ 	.word	0x00000000
        /*0024*/ 	.short	0x0000
        /*0026*/ 	.short	0x0000
        /*0028*/ 	.byte	0x00, 0xf0, 0x61, 0x10


	//----- nvinfo : EIATTR_MAXREG_COUNT
	.align		4
.L_1036:
        /*002c*/ 	.byte	0x03, 0x1b
        /*002e*/ 	.short	0x00ff


	//----- nvinfo : EIATTR_NUM_BARRIERS
	.align		4
        /*0030*/ 	.byte	0x02, 0x4c
        /*0032*/ 	.byte	0x02
	.zero		1


	//----- nvinfo : EIATTR_MERCURY_ISA_VERSION
	.align		4
        /*0034*/ 	.byte	0x03, 0x5f
        /*0036*/ 	.short	0x0000


	//----- nvinfo : EIATTR_COOP_GROUP_MASK_REGIDS
	.align		4
        /*0038*/ 	.byte	0x04, 0x29
        /*003a*/ 	.short	(.L_1038 - .L_1037)


	//   ....[0]....
.L_1037:
        /*003c*/ 	.word	0xffffffff


	//   ....[1]....
        /*0040*/ 	.word	0xffffffff


	//   ....[2]....
        /*0044*/ 	.word	0xffffffff


	//   ....[3]....
        /*0048*/ 	.word	0xffffffff


	//   ....[4]....
        /*004c*/ 	.word	0xffffffff


	//   ....[5]....
        /*0050*/ 	.word	0xffffffff


	//   ....[6]....
        /*0054*/ 	.word	0xffffffff


	//   ....[7]....
        /*0058*/ 	.word	0xffffffff


	//   ....[8]....
        /*005c*/ 	.word	0xffffffff


	//   ....[9]....
        /*0060*/ 	.word	0xffffffff


	//   ....[10]....
        /*0064*/ 	.word	0xffffffff


	//   ....[11]....
        /*0068*/ 	.word	0xffffffff


	//   ....[12]....
        /*006c*/ 	.word	0xffffffff


	//   ....[13]....
        /*0070*/ 	.word	0xffffffff


	//   ....[14]....
        /*0074*/ 	.word	0xffffffff


	//   ....[15]....
        /*0078*/ 	.word	0xffffffff


	//   ....[16]....
        /*007c*/ 	.word	0xffffffff


	//   ....[17]....
        /*0080*/ 	.word	0xffffffff


	//   ....[18]....
        /*0084*/ 	.word	0xffffffff


	//   ....[19]....
        /*0088*/ 	.word	0xffffffff


	//   ....[20]....
        /*008c*/ 	.word	0xffffffff


	//   ....[21]....
        /*0090*/ 	.word	0xffffffff


	//   ....[22]....
        /*0094*/ 	.word	0xffffffff


	//   ....[23]....
        /*0098*/ 	.word	0xffffffff


	//   ....[24]....
        /*009c*/ 	.word	0xffffffff


	//   ....[25]....
        /*00a0*/ 	.word	0xffffffff


	//   ....[26]....
        /*00a4*/ 	.word	0xffffffff


	//   ....[27]....
        /*00a8*/ 	.word	0xffffffff


	//   ....[28]....
        /*00ac*/ 	.word	0xffffffff


	//   ....[29]....
        /*00b0*/ 	.word	0xffffffff


	//   ....[30]....
        /*00b4*/ 	.word	0xffffffff


	//   ....[31]....
        /*00b8*/ 	.word	0xffffffff


	//   ....[32]....
        /*00bc*/ 	.word	0xffffffff


	//   ....[33]....
        /*00c0*/ 	.word	0xffffffff


	//   ....[34]....
        /*00c4*/ 	.word	0xffffffff


	//   ....[35]....
        /*00c8*/ 	.word	0xffffffff


	//   ....[36]....
        /*00cc*/ 	.word	0xffffffff


	//   ....[37]....
        /*00d0*/ 	.word	0xffffffff


	//   ....[38]....
        /*00d4*/ 	.word	0xffffffff


	//   ....[39]....
        /*00d8*/ 	.word	0xffffffff


	//   ....[40]....
        /*00dc*/ 	.word	0xffffffff


	//   ....[41]....
        /*00e0*/ 	.word	0xffffffff


	//   ....[42]....
        /*00e4*/ 	.word	0xffffffff


	//   ....[43]....
        /*00e8*/ 	.word	0xffffffff


	//   ....[44]....
        /*00ec*/ 	.word	0xffffffff


	//   ....[45]....
        /*00f0*/ 	.word	0xffffffff


	//   ....[46]....
        /*00f4*/ 	.word	0xffffffff


	//   ....[47]....
        /*00f8*/ 	.word	0xffffffff


	//   ....[48]....
        /*00fc*/ 	.word	0xffffffff


	//   ....[49]....
        /*0100*/ 	.word	0xffffffff


	//   ....[50]....
        /*0104*/ 	.word	0xffffffff


	//   ....[51]....
        /*0108*/ 	.word	0xffffffff


	//   ....[52]....
        /*010c*/ 	.word	0xffffffff


	//   ....[53]....
        /*0110*/ 	.word	0xffffffff


	//   ....[54]....
        /*0114*/ 	.word	0xffffffff


	//   ....[55]....
        /*0118*/ 	.word	0xffffffff


	//   ....[56]....
        /*011c*/ 	.word	0xffffffff


	//   ....[57]....
        /*0120*/ 	.word	0xffffffff


	//   ....[58]....
        /*0124*/ 	.word	0xffffffff


	//   ....[59]....
        /*0128*/ 	.word	0xffffffff


	//   ....[60]....
        /*012c*/ 	.word	0xffffffff


	//   ....[61]....
        /*0130*/ 	.word	0xffffffff


	//   ....[62]....
        /*0134*/ 	.word	0xffffffff


	//   ....[63]....
        /*0138*/ 	.word	0xffffffff


	//   ....[64]....
        /*013c*/ 	.word	0xffffffff


	//   ....[65]....
        /*0140*/ 	.word	0xffffffff


	//   ....[66]....
        /*0144*/ 	.word	0xffffffff


	//   ....[67]....
        /*0148*/ 	.word	0xffffffff


	//   ....[68]....
        /*014c*/ 	.word	0xffffffff


	//   ....[69]....
        /*0150*/ 	.word	0xffffffff


	//   ....[70]....
        /*0154*/ 	.word	0xffffffff


	//   ....[71]....
        /*0158*/ 	.word	0xffffffff


	//   ....[72]....
        /*015c*/ 	.word	0xffffffff


	//   ....[73]....
        /*0160*/ 	.word	0xffffffff


	//   ....[74]....
        /*0164*/ 	.word	0xffffffff


	//   ....[75]....
        /*0168*/ 	.word	0xffffffff


	//   ....[76]....
        /*016c*/ 	.word	0xffffffff


	//   ....[77]....
        /*0170*/ 	.word	0xffffffff


	//   ....[78]....
        /*0174*/ 	.word	0xffffffff


	//----- nvinfo : EIATTR_COOP_GROUP_INSTR_OFFSETS
	.align		4
.L_1038:
        /*0178*/ 	.byte	0x04, 0x28
        /*017a*/ 	.short	(.L_1040 - .L_1039)


	//   ....[0]....
.L_1039:
        /*017c*/ 	.word	0x00000050


	//   ....[1]....
        /*0180*/ 	.word	0x000013d0


	//   ....[2]....
        /*0184*/ 	.word	0x00001410


	//   ....[3]....
        /*0188*/ 	.word	0x00001690


	//   ....[4]....
        /*018c*/ 	.word	0x000016c0


	//   ....[5]....
        /*0190*/ 	.word	0x00001830


	//   ....[6]....
        /*0194*/ 	.word	0x00001860


	//   ....[7]....
        /*0198*/ 	.word	0x000019c0


	//   ....[8]....
        /*019c*/ 	.word	0x00001a00


	//   ....[9]....
        /*01a0*/ 	.word	0x00002080


	//   ....[10]....
        /*01a4*/ 	.word	0x000020b0


	//   ....[11]....
        /*01a8*/ 	.word	0x000020e0


	//   ....[12]....
        /*01ac*/ 	.word	0x00002110


	//   ....[13]....
        /*01b0*/ 	.word	0x00002140


	//   ....[14]....
        /*01b4*/ 	.word	0x00002170


	//   ....[15]....
        /*01b8*/ 	.word	0x00002190


	//   ....[16]....
        /*01bc*/ 	.word	0x000021b0


	//   ....[17]....
        /*01c0*/ 	.word	0x00003800


	//   ....[18]....
        /*01c4*/ 	.word	0x00003830


	//   ....[19]....
        /*01c8*/ 	.word	0x00003850


	//   ....[20]....
        /*01cc*/ 	.word	0x000038d0


	//   ....[21]....
        /*01d0*/ 	.word	0x00003c70


	//   ....[22]....
        /*01d4*/ 	.word	0x00003e60


	//   ....[23]....
        /*01d8*/ 	.word	0x00004720


	//   ....[24]....
        /*01dc*/ 	.word	0x000049f0


	//   ....[25]....
        /*01e0*/ 	.word	0x00004a00


	//   ....[26]....
        /*01e4*/ 	.word	0x00004a70


	//   ....[27]....
        /*01e8*/ 	.word	0x000061b0


	//   ....[28]....
        /*01ec*/ 	.word	0x000061d0


	//   ....[29]....
        /*01f0*/ 	.word	0x000061e0


	//   ....[30]....
        /*01f4*/ 	.word	0x000061f0


	//   ....[31]....
        /*01f8*/ 	.word	0x00007300


	//   ....[32]....
        /*01fc*/ 	.word	0x00007330


	//   ....[33]....
        /*0200*/ 	.word	0x00007340


	//   ....[34]....
        /*0204*/ 	.word	0x00007350


	//   ....[35]....
        /*0208*/ 	.word	0x000075e0


	//   ....[36]....
        /*020c*/ 	.word	0x00007870


	//   ....[37]....
        /*0210*/ 	.word	0x00008170


	//   ....[38]....
        /*0214*/ 	.word	0x00008240


	//   ....[39]....
        /*0218*/ 	.word	0x000084a0


	//   ....[40]....
        /*021c*/ 	.word	0x00008590


	//   ....[41]....
        /*0220*/ 	.word	0x0000a960


	//   ....[42]....
        /*0224*/ 	.word	0x0000a990


	//   ....[43]....
        /*0228*/ 	.word	0x0000a9a0


	//   ....[44]....
        /*022c*/ 	.word	0x0000a9b0


	//   ....[45]....
        /*0230*/ 	.word	0x0000bad0


	//   ....[46]....
        /*0234*/ 	.word	0x0000baf0


	//   ....[47]....
        /*0238*/ 	.word	0x0000bb00


	//   ....[48]....
        /*023c*/ 	.word	0x0000bb10


	//   ....[49]....
        /*0240*/ 	.word	0x0000bf60


	//   ....[50]....
        /*0244*/ 	.word	0x0000bf80


	//   ....[51]....
        /*0248*/ 	.word	0x0000bfb0


	//   ....[52]....
        /*024c*/ 	.word	0x0000bfc0


	//   ....[53]....
        /*0250*/ 	.word	0x0000dd70


	//   ....[54]....
        /*0254*/ 	.word	0x0000dd80


	//   ....[55]....
        /*0258*/ 	.word	0x0000dda0


	//   ....[56]....
        /*025c*/ 	.word	0x0000ddb0


	//   ....[57]....
        /*0260*/ 	.word	0x0000ee50


	//   ....[58]....
        /*0264*/ 	.word	0x0000ee60


	//   ....[59]....
        /*0268*/ 	.word	0x0000ee70


	//   ....[60]....
        /*026c*/ 	.word	0x0000ee80


	//   ....[61]....
        /*0270*/ 	.word	0x0000f0c0


	//   ....[62]....
        /*0274*/ 	.word	0x0000f400


	//   ....[63]....
        /*0278*/ 	.word	0x0000fc50


	//   ....[64]....
        /*027c*/ 	.word	0x0000fd10


	//   ....[65]....
        /*0280*/ 	.word	0x0000ff70


	//   ....[66]....
        /*0284*/ 	.word	0x000100c0


	//   ....[67]....
        /*0288*/ 	.word	0x00011bb0


	//   ....[68]....
        /*028c*/ 	.word	0x00011be0


	//   ....[69]....
        /*0290*/ 	.word	0x00011c30


	//   ....[70]....
        /*0294*/ 	.word	0x00011c40


	//   ....[71]....
        /*0298*/ 	.word	0x00012b10


	//   ....[72]....
        /*029c*/ 	.word	0x00012b40


	//   ....[73]....
        /*02a0*/ 	.word	0x00012b80


	//   ....[74]....
        /*02a4*/ 	.word	0x00012bb0


	//   ....[75]....
        /*02a8*/ 	.word	0x00012ca0


	//   ....[76]....
        /*02ac*/ 	.word	0x00012cb0


	//   ....[77]....
        /*02b0*/ 	.word	0x000138e0


	//   ....[78]....
        /*02b4*/ 	.word	0x000138f0


	//----- nvinfo : EIATTR_EXIT_INSTR_OFFSETS
	.align		4
.L_1040:
        /*02b8*/ 	.byte	0x04, 0x1c
        /*02ba*/ 	.short	(.L_1042 - .L_1041)


	//   ....[0]....
.L_1041:
        /*02bc*/ 	.word	0x000001b0


	//   ....[1]....
        /*02c0*/ 	.word	0x00013900


	//   ....[2]....
        /*02c4*/ 	.word	0x000144a0


	//   ....[3]....
        /*02c8*/ 	.word	0x000144f0


	//   ....[4]....
        /*02cc*/ 	.word	0x00014520


	//   ....[5]....
        /*02d0*/ 	.word	0x00014580


	//   ....[6]....
        /*02d4*/ 	.word	0x00014810


	//----- nvinfo : EIATTR_CTAIDZ_USED
	.align		4
.L_1042:
        /*02d8*/ 	.byte	0x01, 0x04
	.zero		2


	//----- nvinfo : EIATTR_MAX_THREADS
	.align		4
        /*02dc*/ 	.byte	0x04, 0x05
        /*02de*/ 	.short	(.L_1044 - .L_1043)
.L_1043:
        /*02e0*/ 	.word	0x00000100
        /*02e4*/ 	.word	0x00000001
        /*02e8*/ 	.word	0x00000001


	//----- nvinfo : EIATTR_CRS_STACK_SIZE
	.align		4
.L_1044:
        /*02ec*/ 	.byte	0x04, 0x1e
        /*02ee*/ 	.short	(.L_1046 - .L_1045)
.L_1045:
        /*02f0*/ 	.word	0x00000000
.L_1046:


//--------------------- .nv.info._ZN7cutlass13device_kernelIN5flash19enable_sm80_to_sm89INS1_16FlashAttnFwdSm80INS1_25CollectiveMainloopFwdSm80ILi8ELi1ELb0EN4cute5tupleIJNS5_1CILi128EEENS7_ILi64EEENS7_ILi256EEEEEELi256ENS_10bfloat16_tEfNS_4arch4Sm80ELb0ELb1ELb0ELb1ELb1ELb0ELb1ELb1EEENS1_21CollectiveEpilogueFwdINS6_IJS8_SA_S9_EEENS6_IJNS7_ILi1EEESI_SI_EEESC_SE_Li256ELb1ELb1ELb1ELb0EEENS1_36VarlenDynamicPersistentTileSchedulerILi128ELi64ELi256ELi256ELb1ELb1ELb0ELb1ELb0ELb1EEEEEEEEEvNT_6ParamsE --------------------------
	.section	.nv.info._ZN7cutlass13device_kernelIN5flash19enable_sm80_to_sm89INS1_16FlashAttnFwdSm80INS1_25CollectiveMainloopFwdSm80ILi8ELi1ELb0EN4cute5tupleIJNS5_1CILi128EEENS7_ILi64EEENS7_ILi256EEEEEELi256ENS_10bfloat16_tEfNS_4arch4Sm80ELb0ELb1ELb0ELb1ELb1ELb0ELb1ELb1EEENS1_21CollectiveEpilogueFwdINS6_IJS8_SA_S9_EEENS6_IJNS7_ILi1EEESI_SI_EEESC_SE_Li256ELb1ELb1ELb1ELb0EEENS1_36VarlenDynamicPersistentTileSchedulerILi128ELi64ELi256ELi256ELb1ELb1ELb0ELb1ELb0ELb1EEEEEEEEEvNT_6ParamsE,"",@"SHT_CUDA_INFO"
	.sectionflags	@""
	.align	4


	//----- nvinfo : EIATTR_CUDA_API_VERSION
	.align		4
        /*0000*/ 	.byte	0x04, 0x37
        /*0002*/ 	.short	(.L_1048 - .L_1047)
.L_1047:
        /*0004*/ 	.word	0x00000082


	//----- nvinfo : EIATTR_SW2861232_WAR
	.align		4
.L_1048:
        /*0008*/ 	.byte	0x01, 0x35
	.zero		2


	//----- nvinfo : EIATTR_PARAM_CBANK
	.align		4
        /*000c*/ 	.byte	0x04, 0x0a
        /*000e*/ 	.short	(.L_1050 - .L_1049)
	.align		4
.L_1049:
        /*0010*/ 	.word	index@(.nv.constant0._ZN7cutlass13device_kernelIN5flash19enable_sm80_to_sm89INS1_16FlashAttnFwdSm80INS1_25CollectiveMainloopFwdSm80ILi8ELi1ELb0EN4cute5tupleIJNS5_1CILi128EEENS7_ILi64EEENS7_ILi256EEEEEELi256ENS_10bfloat16_tEfNS_4arch4Sm80ELb0ELb1ELb0ELb1ELb1ELb0ELb1ELb1EEENS1_21CollectiveEpilogueFwdINS6_IJS8_SA_S9_EEENS6_IJNS7_ILi1EEESI_SI_EEESC_SE_Li256ELb1ELb1ELb1ELb0EEENS1_36VarlenDynamicPersistentTileSchedulerILi128ELi64ELi256ELi256ELb1ELb1ELb0ELb1ELb0ELb1EEEEEEEEEvNT_6ParamsE)
        /*0014*/ 	.short	0x0160
        /*0016*/ 	.short	0x0438


	//----- nvinfo : EIATTR_CBANK_PARAM_SIZE
	.align		4
.L_1050:
        /*0018*/ 	.byte	0x03, 0x19
        /*001a*/ 	.short	0x0438


	//----- nvinfo : EIATTR_KPARAM_INFO
	.align		4
        /*001c*/ 	.byte	0x04, 0x17
        /*001e*/ 	.short	(.L_1052 - .L_1051)
.L_1051:
        /*0020*/ 	.word	0x00000000
        /*0024*/ 	.short	0x0000
        /*0026*/ 	.short	0x0000
        /*0028*/ 	.byte	0x00, 0xf0, 0xe1, 0x10


	//----- nvinfo : EIATTR_MAXREG_COUNT
	.align		4
.L_1052:
        /*002c*/ 	.byte	0x03, 0x1b
        /*002e*/ 	.short	0x00ff


	//----- nvinfo : EIATTR_NUM_BARRIERS
	.align		4
        /*0030*/ 	.byte	0x02, 0x4c
        /*0032*/ 	.byte	0x06
	.zero		1


	//----- nvinfo : EIATTR_ANNOTATIONS
	.align		4
        /*0034*/ 	.byte	0x04, 0x55
        /*0036*/ 	.short	(.L_1054 - .L_1053)


	//   ....[0]....
.L_1053:
        /* <DEDUP_REMOVED lines=15> */


	//----- nvinfo : EIATTR_MERCURY_ISA_VERSION
	.align		4
.L_1054:
        /*0118*/ 	.byte	0x03, 0x5f
        /*011a*/ 	.short	0x0000


	//----- nvinfo : EIATTR_INT_WARP_WIDE_INSTR_OFFSETS
	.align		4
        /*011c*/ 	.byte	0x04, 0x31
        /*011e*/ 	.short	(.L_1056 - .L_1055)


	//   ....[0]....
.L_1055:
        /*0120*/ 	.word	0x00013c30


	//   ....[1]....
        /*0124*/ 	.word	0x00013cb0


	//----- nvinfo : EIATTR_COOP_GROUP_MASK_REGIDS
	.align		4
.L_1056:
        /*0128*/ 	.byte	0x04, 0x29
        /*012a*/ 	.short	(.L_1058 - .L_1057)


	//   ....[0]....
.L_1057:
        /*012c*/ 	.word	0xffffffff


	//   ....[1]....
        /*0130*/ 	.word	0xffffffff


	//   ....[2]....
        /*0134*/ 	.word	0xffffffff


	//   ....[3]....
        /*0138*/ 	.word	0xffffffff


	//   ....[4]....
        /*013c*/ 	.word	0xffffffff


	//   ....[5]....
        /*0140*/ 	.word	0xffffffff


	//   ....[6]....
        /*0144*/ 	.word	0xffffffff


	//   ....[7]....
        /*0148*/ 	.word	0xffffffff


	//   ....[8]....
        /*014c*/ 	.word	0xffffffff


	//   ....[9]....
        /*0150*/ 	.word	0xffffffff


	//   ....[10]....
        /*0154*/ 	.word	0xffffffff


	//   ....[11]....
        /*0158*/ 	.word	0xffffffff


	//   ....[12]....
        /*015c*/ 	.word	0xffffffff


	//   ....[13]....
        /*0160*/ 	.word	0xffffffff


	//   ....[14]....
        /*0164*/ 	.word	0xffffffff


	//   ....[15]....
        /*0168*/ 	.word	0xffffffff


	//   ....[16]....
        /*016c*/ 	.word	0xffffffff


	//   ....[17]....
        /*0170*/ 	.word	0xffffffff


	//   ....[18]....
        /*0174*/ 	.word	0xffffffff


	//   ....[19]....
        /*0178*/ 	.word	0xffffffff


	//   ....[20]....
        /*017c*/ 	.word	0xffffffff


	//   ....[21]....
        /*0180*/ 	.word	0xffffffff


	//   ....[22]....
        /*0184*/ 	.word	0xffffffff


	//   ....[23]....
        /*0188*/ 	.word	0xffffffff


	//   ....[24]....
        /*018c*/ 	.word	0xffffffff


	//   ....[25]....
        /*0190*/ 	.word	0xffffffff


	//   ....[26]....
        /*0194*/ 	.word	0xffffffff


	//   ....[27]....
        /*0198*/ 	.word	0xffffffff


	//   ....[28]....
        /*019c*/ 	.word	0xffffffff


	//   ....[29]....
        /*01a0*/ 	.word	0xffffffff


	//   ....[30]....
        /*01a4*/ 	.word	0xffffffff


	//   ....[31]....
        /*01a8*/ 	.word	0xffffffff


	//   ....[32]....
        /*01ac*/ 	.word	0xffffffff


	//   ....[33]....
        /*01b0*/ 	.word	0xffffffff


	//   ....[34]....
        /*01b4*/ 	.word	0xffffffff


	//   ....[35]....
        /*01b8*/ 	.word	0xffffffff


	//   ....[36]....
        /*01bc*/ 	.word	0xffffffff


	//   ....[37]....
        /*01c0*/ 	.word	0xffffffff


	//   ....[38]....
        /*01c4*/ 	.word	0xffffffff


	//   ....[39]....
        /*01c8*/ 	.word	0xffffffff


	//   ....[40]....
        /*01cc*/ 	.word	0xffffffff


	//   ....[41]....
        /*01d0*/ 	.word	0xffffffff


	//   ....[42]....
        /*01d4*/ 	.word	0xffffffff


	//   ....[43]....
        /*01d8*/ 	.word	0xffffffff


	//   ....[44]....
        /*01dc*/ 	.word	0xffffffff


	//   ....[45]....
        /*01e0*/ 	.word	0xffffffff


	//   ....[46]....
        /*01e4*/ 	.word	0xffffffff


	//   ....[47]....
        /*01e8*/ 	.word	0xffffffff


	//   ....[48]....
        /*01ec*/ 	.word	0xffffffff


	//   ....[49]....
        /*01f0*/ 	.word	0xffffffff


	//   ....[50]....
        /*01f4*/ 	.word	0xffffffff


	//   ....[51]....
        /*01f8*/ 	.word	0xffffffff


	//   ....[52]....
        /*01fc*/ 	.word	0xffffffff


	//   ....[53]....
        /*0200*/ 	.word	0xffffffff


	//   ....[54]....
        /*0204*/ 	.word	0xffffffff


	//   ....[55]....
        /*0208*/ 	.word	0xffffffff


	//   ....[56]....
        /*020c*/ 	.word	0xffffffff


	//   ....[57]....
        /*0210*/ 	.word	0xffffffff


	//   ....[58]....
        /*0214*/ 	.word	0xffffffff


	//   ....[59]....
        /*0218*/ 	.word	0xffffffff


	//   ....[60]....
        /*021c*/ 	.word	0xffffffff


	//   ....[61]....
        /*0220*/ 	.word	0xffffffff


	//   ....[62]....
        /*0224*/ 	.word	0xffffffff


	//   ....[63]....
        /*0228*/ 	.word	0xffffffff


	//   ....[64]....
        /*022c*/ 	.word	0xffffffff


	//   ....[65]....
        /*0230*/ 	.word	0xffffffff


	//   ....[66]....
        /*0234*/ 	.word	0xffffffff


	//   ....[67]....
        /*0238*/ 	.word	0xffffffff


	//   ....[68]....
        /*023c*/ 	.word	0xffffffff


	//   ....[69]....
        /*0240*/ 	.word	0xffffffff


	//   ....[70]....
        /*0244*/ 	.word	0xffffffff


	//   ....[71]....
        /*0248*/ 	.word	0xffffffff


	//   ....[72]....
        /*024c*/ 	.word	0xffffffff


	//   ....[73]....
        /*0250*/ 	.word	0xffffffff


	//   ....[74]....
        /*0254*/ 	.word	0xffffffff


	//   ....[75]....
        /*0258*/ 	.word	0xffffffff


	//   ....[76]....
        /*025c*/ 	.word	0xffffffff


	//   ....[77]....
        /*0260*/ 	.word	0xffffffff


	//   ....[78]....
        /*0264*/ 	.word	0xffffffff


	//   ....[79]....
        /*0268*/ 	.word	0xffffffff


	//   ....[80]....
        /*026c*/ 	.word	0xffffffff


	//   ....[81]....
        /*0270*/ 	.word	0xffffffff


	//   ....[82]....
        /*0274*/ 	.word	0xffffffff


	//   ....[83]....
        /*0278*/ 	.word	0xffffffff


	//   ....[84]....
        /*027c*/ 	.word	0xffffffff


	//   ....[85]....
        /*0280*/ 	.word	0xffffffff


	//   ....[86]....
        /*0284*/ 	.word	0xffffffff


	//   ....[87]....
        /*0288*/ 	.word	0xffffffff


	//   ....[88]....
        /*028c*/ 	.word	0xffffffff


	//   ....[89]....
        /*0290*/ 	.word	0xffffffff


	//   ....[90]....
        /*0294*/ 	.word	0xffffffff


	//   ....[91]....
        /*0298*/ 	.word	0xffffffff


	//   ....[92]....
        /*029c*/ 	.word	0xffffffff


	//   ....[93]....
        /*02a0*/ 	.word	0xffffffff


	//   ....[94]....
        /*02a4*/ 	.word	0xffffffff


	//   ....[95]....
        /*02a8*/ 	.word	0xffffffff


	//   ....[96]....
        /*02ac*/ 	.word	0xffffffff


	//   ....[97]....
        /*02b0*/ 	.word	0xffffffff


	//   ....[98]....
        /*02b4*/ 	.word	0xffffffff


	//   ....[99]....
        /*02b8*/ 	.word	0xffffffff


	//   ....[100]....
        /*02bc*/ 	.word	0xffffffff


	//   ....[101]....
        /*02c0*/ 	.word	0xffffffff


	//   ....[102]....
        /*02c4*/ 	.word	0xffffffff


	//   ....[103]....
        /*02c8*/ 	.word	0xffffffff


	//   ....[104]....
        /*02cc*/ 	.word	0xffffffff


	//   ....[105]....
        /*02d0*/ 	.word	0xffffffff


	//   ....[106]....
        /*02d4*/ 	.word	0xffffffff


	//   ....[107]....
        /*02d8*/ 	.word	0xffffffff


	//   ....[108]....
        /*02dc*/ 	.word	0xffffffff


	//   ....[109]....
        /*02e0*/ 	.word	0xffffffff


	//   ....[110]....
        /*02e4*/ 	.word	0xffffffff


	//   ....[111]....
        /*02e8*/ 	.word	0xffffffff


	//   ....[112]....
        /*02ec*/ 	.word	0xffffffff


	//   ....[113]....
        /*02f0*/ 	.word	0xffffffff


	//   ....[114]....
        /*02f4*/ 	.word	0xffffffff


	//   ....[115]....
        /*02f8*/ 	.word	0xffffffff


	//   ....[116]....
        /*02fc*/ 	.word	0xffffffff


	//   ....[117]....
        /*0300*/ 	.word	0xffffffff


	//   ....[118]....
        /*0304*/ 	.word	0xffffffff


	//   ....[119]....
        /*0308*/ 	.word	0xffffffff


	//   ....[120]....
        /*030c*/ 	.word	0xffffffff


	//   ....[121]....
        /*0310*/ 	.word	0xffffffff


	//   ....[122]....
        /*0314*/ 	.word	0xffffffff


	//   ....[123]....
        /*0318*/ 	.word	0xffffffff


	//   ....[124]....
        /*031c*/ 	.word	0xffffffff


	//   ....[125]....
        /*0320*/ 	.word	0xffffffff


	//   ....[126]....
        /*0324*/ 	.word	0xffffffff


	//   ....[127]....
        /*0328*/ 	.word	0xffffffff


	//   ....[128]....
        /*032c*/ 	.word	0xffffffff


	//   ....[129]....
        /*0330*/ 	.word	0xffffffff


	//   ....[130]....
        /*0334*/ 	.word	0xffffffff


	//   ....[131]....
        /*0338*/ 	.word	0xffffffff


	//   ....[132]....
        /*033c*/ 	.word	0xffffffff


	//   ....[133]....
        /*0340*/ 	.word	0xffffffff


	//   ....[134]....
        /*0344*/ 	.word	0xffffffff


	//   ....[135]....
        /*0348*/ 	.word	0xffffffff


	//   ....[136]....
        /*034c*/ 	.word	0xffffffff


	//   ....[137]....
        /*0350*/ 	.word	0xffffffff


	//   ....[138]....
        /*0354*/ 	.word	0xffffffff


	//   ....[139]....
        /*0358*/ 	.word	0xffffffff


	//   ....[140]....
        /*035c*/ 	.word	0xffffffff


	//   ....[141]....
        /*0360*/ 	.word	0xffffffff


	//   ....[142]....
        /*0364*/ 	.word	0xffffffff


	//   ....[143]....
        /*0368*/ 	.word	0xffffffff


	//   ....[144]....
        /*036c*/ 	.word	0xffffffff


	//   ....[145]....
        /*0370*/ 	.word	0xffffffff


	//   ....[146]....
        /*0374*/ 	.word	0xffffffff


	//   ....[147]....
        /*0378*/ 	.word	0xffffffff


	//   ....[148]....
        /*037c*/ 	.word	0xffffffff


	//   ....[149]....
        /*0380*/ 	.word	0xffffffff


	//   ....[150]....
        /*0384*/ 	.word	0xffffffff


	//   ....[151]....
        /*0388*/ 	.word	0xffffffff


	//   ....[152]....
        /*038c*/ 	.word	0xffffffff


	//   ....[153]....
        /*0390*/ 	.word	0xffffffff


	//   ....[154]....
        /*0394*/ 	.word	0xffffffff


	//   ....[155]....
        /*0398*/ 	.word	0xffffffff


	//   ....[156]....
        /*039c*/ 	.word	0xffffffff


	//   ....[157]....
        /*03a0*/ 	.word	0xffffffff


	//   ....[158]....
        /*03a4*/ 	.word	0xffffffff


	//   ....[159]....
        /*03a8*/ 	.word	0xffffffff


	//   ....[160]....
        /*03ac*/ 	.word	0xffffffff


	//   ....[161]....
        /*03b0*/ 	.word	0xffffffff


	//   ....[162]....
        /*03b4*/ 	.word	0xffffffff


	//   ....[163]....
        /*03b8*/ 	.word	0xffffffff


	//   ....[164]....
        /*03bc*/ 	.word	0xffffffff


	//   ....[165]....
        /*03c0*/ 	.word	0xffffffff


	//   ....[166]....
        /*03c4*/ 	.word	0xffffffff


	//   ....[167]....
        /*03c8*/ 	.word	0xffffffff


	//   ....[168]....
        /*03cc*/ 	.word	0xffffffff


	//   ....[169]....
        /*03d0*/ 	.word	0xffffffff


	//   ....[170]....
        /*03d4*/ 	.word	0xffffffff


	//   ....[171]....
        /*03d8*/ 	.word	0xffffffff


	//   ....[172]....
        /*03dc*/ 	.word	0xffffffff


	//   ....[173]....
        /*03e0*/ 	.word	0xffffffff


	//   ....[174]....
        /*03e4*/ 	.word	0xffffffff


	//   ....[175]....
        /*03e8*/ 	.word	0xffffffff


	//   ....[176]....
        /*03ec*/ 	.word	0xffffffff


	//   ....[177]....
        /*03f0*/ 	.word	0xffffffff


	//   ....[178]....
        /*03f4*/ 	.word	0xffffffff


	//   ....[179]....
        /*03f8*/ 	.word	0xffffffff


	//   ....[180]....
        /*03fc*/ 	.word	0xffffffff


	//   ....[181]....
        /*0400*/ 	.word	0xffffffff


	//   ....[182]....
        /*0404*/ 	.word	0xffffffff


	//   ....[183]....
        /*0408*/ 	.word	0xffffffff


	//   ....[184]....
        /*040c*/ 	.word	0xffffffff


	//   ....[185]....
        /*0410*/ 	.word	0xffffffff


	//   ....[186]....
        /*0414*/ 	.word	0xffffffff


	//   ....[187]....
        /*0418*/ 	.word	0xffffffff


	//   ....[188]....
        /*041c*/ 	.word	0xffffffff


	//   ....[189]....
        /*0420*/ 	.word	0xffffffff


	//   ....[190]....
        /*0424*/ 	.word	0xffffffff


	//   ....[191]....
        /*0428*/ 	.word	0xffffffff


	//   ....[192]....
        /*042c*/ 	.word	0xffffffff


	//   ....[193]....
        /*0430*/ 	.word	0xffffffff


	//   ....[194]....
        /*0434*/ 	.word	0xffffffff


	//   ....[195]....
        /*0438*/ 	.word	0xffffffff


	//   ....[196]....
        /*043c*/ 	.word	0xffffffff


	//   ....[197]....
        /*0440*/ 	.word	0xffffffff


	//   ....[198]....
        /*0444*/ 	.word	0xffffffff


	//   ....[199]....
        /*0448*/ 	.word	0xffffffff


	//   ....[200]....
        /*044c*/ 	.word	0xffffffff


	//   ....[201]....
        /*0450*/ 	.word	0xffffffff


	//   ....[202]....
        /*0454*/ 	.word	0xffffffff


	//   ....[203]....
        /*0458*/ 	.word	0xffffffff


	//   ....[204]....
        /*045c*/ 	.word	0xffffffff


	//   ....[205]....
        /*0460*/ 	.word	0xffffffff


	//   ....[206]....
        /*0464*/ 	.word	0xffffffff


	//   ....[207]....
        /*0468*/ 	.word	0xffffffff


	//   ....[208]....
        /*046c*/ 	.word	0xffffffff


	//   ....[209]....
        /*0470*/ 	.word	0xffffffff


	//   ....[210]....
        /*0474*/ 	.word	0xffffffff


	//   ....[211]....
        /*0478*/ 	.word	0xffffffff


	//   ....[212]....
        /*047c*/ 	.word	0xffffffff


	//   ....[213]....
        /*0480*/ 	.word	0xffffffff


	//   ....[214]....
        /*0484*/ 	.word	0xffffffff


	//   ....[215]....
        /*0488*/ 	.word	0xffffffff


	//   ....[216]....
        /*048c*/ 	.word	0xffffffff


	//   ....[217]....
        /*0490*/ 	.word	0xffffffff


	//   ....[218]....
        /*0494*/ 	.word	0xffffffff


	//   ....[219]....
        /*0498*/ 	.word	0xffffffff


	//   ....[220]....
        /*049c*/ 	.word	0xffffffff


	//   ....[221]....
        /*04a0*/ 	.word	0xffffffff


	//   ....[222]....
        /*04a4*/ 	.word	0xffffffff


	//   ....[223]....
        /*04a8*/ 	.word	0xffffffff


	//   ....[224]....
        /*04ac*/ 	.word	0xffffffff


	//   ....[225]....
        /*04b0*/ 	.word	0xffffffff


	//   ....[226]....
        /*04b4*/ 	.word	0xffffffff


	//   ....[227]....
        /*04b8*/ 	.word	0xffffffff


	//   ....[228]....
        /*04bc*/ 	.word	0xffffffff


	//   ....[229]....
        /*04c0*/ 	.word	0xffffffff


	//   ....[230]....
        /*04c4*/ 	.word	0xffffffff


	//   ....[231]....
        /*04c8*/ 	.word	0xffffffff


	//   ....[232]....
        /*04cc*/ 	.word	0xffffffff


	//   ....[233]....
        /*04d0*/ 	.word	0xffffffff


	//   ....[234]....
        /*04d4*/ 	.word	0xffffffff


	//   ....[235]....
        /*04d8*/ 	.word	0xffffffff


	//----- nvinfo : EIATTR_COOP_GROUP_INSTR_OFFSETS
	.align		4
.L_1058:
        /*04dc*/ 	.byte	0x04, 0x28
        /*04de*/ 	.short	(.L_1060 - .L_1059)


	//   ....[0]....
.L_1059:
        /*04e0*/ 	.word	0x00000050


	//   ....[1]....
        /*04e4*/ 	.word	0x000001e0


	//   ....[2]....
        /*04e8*/ 	.word	0x00000210


	//   ....[3]....
        /*04ec*/ 	.word	0x00000240


	//   ....[4]....
        /*04f0*/ 	.word	0x00000270


	//   ....[5]....
        /*04f4*/ 	.word	0x000002a0


	//   ....[6]....
        /*04f8*/ 	.word	0x000002d0


	//   ....[7]....
        /*04fc*/ 	.word	0x00000430


	//   ....[8]....
        /*0500*/ 	.word	0x00000470


	//   ....[9]....
        /*0504*/ 	.word	0x000004a0


	//   ....[10]....
        /*0508*/ 	.word	0x000004d0


	//   ....[11]....
        /*050c*/ 	.word	0x00000500


	//   ....[12]....
        /*0510*/ 	.word	0x00000530


	//   ....[13]....
        /*0514*/ 	.word	0x000005c0


	//   ....[14]....
        /*0518*/ 	.word	0x00000600


	//   ....[15]....
        /*051c*/ 	.word	0x00000620


	//   ....[16]....
        /*0520*/ 	.word	0x00000680


	//   ....[17]....
        /*0524*/ 	.word	0x00002c40


	//   ....[18]....
        /*0528*/ 	.word	0x00002c60


	//   ....[19]....
        /*052c*/ 	.word	0x00002e10


	//   ....[20]....
        /*0530*/ 	.word	0x00002e20


	//   ....[21]....
        /*0534*/ 	.word	0x00002fc0


	//   ....[22]....
        /*0538*/ 	.word	0x00002fe0


	//   ....[23]....
        /*053c*/ 	.word	0x00003180


	//   ....[24]....
        /*0540*/ 	.word	0x00003190


	//   ....[25]....
        /*0544*/ 	.word	0x000036a0


	//   ....[26]....
        /*0548*/ 	.word	0x000036c0


	//   ....[27]....
        /*054c*/ 	.word	0x000036d0


	//   ....[28]....
        /*0550*/ 	.word	0x00003720


	//   ....[29]....
        /*0554*/ 	.word	0x00003950


	//   ....[30]....
        /*0558*/ 	.word	0x00003970


	//   ....[31]....
        /*055c*/ 	.word	0x00003980


	//   ....[32]....
        /*0560*/ 	.word	0x00003990


	//   ....[33]....
        /*0564*/ 	.word	0x00004c60


	//   ....[34]....
        /*0568*/ 	.word	0x00004c80


	//   ....[35]....
        /*056c*/ 	.word	0x00004dc0


	//   ....[36]....
        /*0570*/ 	.word	0x00004de0


	//   ....[37]....
        /*0574*/ 	.word	0x000050c0


	//   ....[38]....
        /*0578*/ 	.word	0x000055a0


	//   ....[39]....
        /*057c*/ 	.word	0x00005c50


	//   ....[40]....
        /*0580*/ 	.word	0x00005c80


	//   ....[41]....
        /*0584*/ 	.word	0x00005c90


	//   ....[42]....
        /*0588*/ 	.word	0x00005cc0


	//   ....[43]....
        /*058c*/ 	.word	0x00007580


	//   ....[44]....
        /*0590*/ 	.word	0x000075a0


	//   ....[45]....
        /*0594*/ 	.word	0x00007690


	//   ....[46]....
        /*0598*/ 	.word	0x000076c0


	//   ....[47]....
        /*059c*/ 	.word	0x00008860


	//   ....[48]....
        /*05a0*/ 	.word	0x00008880


	//   ....[49]....
        /*05a4*/ 	.word	0x000089a0


	//   ....[50]....
        /*05a8*/ 	.word	0x000089d0


	//   ....[51]....
        /*05ac*/ 	.word	0x00008cc0


	//   ....[52]....
        /*05b0*/ 	.word	0x000091d0


	//   ....[53]....
        /*05b4*/ 	.word	0x000098d0


	//   ....[54]....
        /*05b8*/ 	.word	0x00009900


	//   ....[55]....
        /*05bc*/ 	.word	0x00009920


	//   ....[56]....
        /*05c0*/ 	.word	0x00009940


	//   ....[57]....
        /*05c4*/ 	.word	0x0000baa0


	//   ....[58]....
        /*05c8*/ 	.word	0x0000bac0


	//   ....[59]....
        /*05cc*/ 	.word	0x0000bbb0


	//   ....[60]....
        /*05d0*/ 	.word	0x0000bbe0


	//   ....[61]....
        /*05d4*/ 	.word	0x0000cd80


	//   ....[62]....
        /*05d8*/ 	.word	0x0000cda0


	//   ....[63]....
        /*05dc*/ 	.word	0x0000cec0


	//   ....[64]....
        /*05e0*/ 	.word	0x0000cef0


	//   ....[65]....
        /*05e4*/ 	.word	0x0000d310


	//   ....[66]....
        /*05e8*/ 	.word	0x0000d340


	//   ....[67]....
        /*05ec*/ 	.word	0x0000d360


	//   ....[68]....
        /*05f0*/ 	.word	0x0000d380


	//   ....[69]....
        /*05f4*/ 	.word	0x0000f300


	//   ....[70]....
        /*05f8*/ 	.word	0x0000f310


	//   ....[71]....
        /*05fc*/ 	.word	0x0000f350


	//   ....[72]....
        /*0600*/ 	.word	0x0000f380


	//   ....[73]....
        /*0604*/ 	.word	0x00010590


	//   ....[74]....
        /*0608*/ 	.word	0x000105b0


	//   ....[75]....
        /*060c*/ 	.word	0x000106c0


	//   ....[76]....
        /*0610*/ 	.word	0x000106e0


	//   ....[77]....
        /*0614*/ 	.word	0x00010900


	//   ....[78]....
        /*0618*/ 	.word	0x00010e10


	//   ....[79]....
        /*061c*/ 	.word	0x00011510


	//   ....[80]....
        /*0620*/ 	.word	0x00011540


	//   ....[81]....
        /*0624*/ 	.word	0x00011560


	//   ....[82]....
        /*0628*/ 	.word	0x00011580


	//   ....[83]....
        /*062c*/ 	.word	0x00013220


	//   ....[84]....
        /*0630*/ 	.word	0x00013250


	//   ....[85]....
        /*0634*/ 	.word	0x00013270


	//   ....[86]....
        /*0638*/ 	.word	0x00013280


	//   ....[87]....
        /*063c*/ 	.word	0x00014aa0


	//   ....[88]....
        /*0640*/ 	.word	0x00014ab0


	//   ....[89]....
        /*0644*/ 	.word	0x00014ad0


	//   ....[90]....
        /*0648*/ 	.word	0x00014af0


	//   ....[91]....
        /*064c*/ 	.word	0x00014e80


	//   ....[92]....
        /*0650*/ 	.word	0x00014ea0


	//   ....[93]....
        /*0654*/ 	.word	0x00015050


	//   ....[94]....
        /*0658*/ 	.word	0x00015060


	//   ....[95]....
        /*065c*/ 	.word	0x00015210


	//   ....[96]....
        /*0660*/ 	.word	0x00015230


	//   ....[97]....
        /*0664*/ 	.word	0x000153e0


	//   ....[98]....
        /*0668*/ 	.word	0x000153f0


	//   ....[99]....
        /*066c*/ 	.word	0x00015790


	//   ....[100]....
        /*0670*/ 	.word	0x000157b0


	//   ....[101]....
        /*0674*/ 	.word	0x000165e0


	//   ....[102]....
        /*0678*/ 	.word	0x000165f0


	//   ....[103]....
        /*067c*/ 	.word	0x00017bf0


	//   ....[104]....
        /*0680*/ 	.word	0x00017c10


	//   ....[105]....
        /*0684*/ 	.word	0x00017dd0


	//   ....[106]....
        /*0688*/ 	.word	0x00017de0


	//   ....[107]....
        /*068c*/ 	.word	0x00017f90


	//   ....[108]....
        /*0690*/ 	.word	0x00017fb0


	//   ....[109]....
        /*0694*/ 	.word	0x00018160


	//   ....[110]....
        /*0698*/ 	.word	0x00018170


	//   ....[111]....
        /*069c*/ 	.word	0x000183c0


	//   ....[112]....
        /*06a0*/ 	.word	0x000183e0


	//   ....[113]....
        /*06a4*/ 	.word	0x00018500


	//   ....[114]....
        /*06a8*/ 	.word	0x00018540


	//   ....[115]....
        /*06ac*/ 	.word	0x00018570


	//   ....[116]....
        /*06b0*/ 	.word	0x000185a0


	//   ....[117]....
        /*06b4*/ 	.word	0x000185d0


	//   ....[118]....
        /*06b8*/ 	.word	0x00018600


	//   ....[119]....
        /*06bc*/ 	.word	0x00018750


	//   ....[120]....
        /*06c0*/ 	.word	0x00018790


	//   ....[121]....
        /*06c4*/ 	.word	0x000187c0


	//   ....[122]....
        /*06c8*/ 	.word	0x000187f0


	//   ....[123]....
        /*06cc*/ 	.word	0x00018820


	//   ....[124]....
        /*06d0*/ 	.word	0x00018850


	//   ....[125]....
        /*06d4*/ 	.word	0x000188e0


	//   ....[126]....
        /*06d8*/ 	.word	0x00018920


	//   ....[127]....
        /*06dc*/ 	.word	0x00018930


	//   ....[128]....
        /*06e0*/ 	.word	0x00018990


	//   ....[129]....
        /*06e4*/ 	.word	0x00019340


	//   ....[130]....
        /*06e8*/ 	.word	0x000193a0


	//   ....[131]....
        /*06ec*/ 	.word	0x000193f0


	//   ....[132]....
        /*06f0*/ 	.word	0x00019440


	//   ....[133]....
        /*06f4*/ 	.word	0x00019490


	//   ....[134]....
        /*06f8*/ 	.word	0x00019500


	//   ....[135]....
        /*06fc*/ 	.word	0x00019550


	//   ....[136]....
        /*0700*/ 	.word	0x000195c0


	//   ....[137]....
        /*0704*/ 	.word	0x00019630


	//   ....[138]....
        /*0708*/ 	.word	0x000196a0


	//   ....[139]....
        /*070c*/ 	.word	0x00019710


	//   ....[140]....
        /*0710*/ 	.word	0x00019780


	//   ....[141]....
        /*0714*/ 	.word	0x000197f0


	//   ....[142]....
        /*0718*/ 	.word	0x00019850


	//   ....[143]....
        /*071c*/ 	.word	0x000198c0


	//   ....[144]....
        /*0720*/ 	.word	0x00019930


	//   ....[145]....
        /*0724*/ 	.word	0x000199a0


	//   ....[146]....
        /*0728*/ 	.word	0x00019a00


	//   ....[147]....
        /*072c*/ 	.word	0x00019a70


	//   ....[148]....
        /*0730*/ 	.word	0x00019ae0


	//   ....[149]....
        /*0734*/ 	.word	0x00019ca0


	//   ....[150]....
        /*0738*/ 	.word	0x00019d00


	//   ....[151]....
        /*073c*/ 	.word	0x00019d70


	//   ....[152]....
        /*0740*/ 	.word	0x00019de0


	//   ....[153]....
        /*0744*/ 	.word	0x00019e40


	//   ....[154]....
        /*0748*/ 	.word	0x00019e90


	//   ....[155]....
        /*074c*/ 	.word	0x00019ee0


	//   ....[156]....
        /*0750*/ 	.word	0x00019f30


	//   ....[157]....
        /*0754*/ 	.word	0x00019fa0


	//   ....[158]....
        /*0758*/ 	.word	0x0001a010


	//   ....[159]....
        /*075c*/ 	.word	0x0001a1d0


	//   ....[160]....
        /*0760*/ 	.word	0x0001a230


	//   ....[161]....
        /*0764*/ 	.word	0x0001a2a0


	//   ....[162]....
        /*0768*/ 	.word	0x0001a310


	//   ....[163]....
        /*076c*/ 	.word	0x0001a4d0


	//   ....[164]....
        /*0770*/ 	.word	0x0001a530


	//   ....[165]....
        /*0774*/ 	.word	0x0001a5a0


	//   ....[166]....
        /*0778*/ 	.word	0x0001a610


	//   ....[167]....
        /*077c*/ 	.word	0x0001a660


	//   ....[168]....
        /*0780*/ 	.word	0x0001a6a0


	//   ....[169]....
        /*0784*/ 	.word	0x0001a6f0


	//   ....[170]....
        /*0788*/ 	.word	0x0001a730


	//   ....[171]....
        /*078c*/ 	.word	0x0001a790


	//   ....[172]....
        /*0790*/ 	.word	0x0001a800


	//   ....[173]....
        /*0794*/ 	.word	0x0001a9c0


	//   ....[174]....
        /*0798*/ 	.word	0x0001aa20


	//   ....[175]....
        /*079c*/ 	.word	0x0001aa90


	//   ....[176]....
        /*07a0*/ 	.word	0x0001ab00


	//   ....[177]....
        /*07a4*/ 	.word	0x0001acc0


	//   ....[178]....
        /*07a8*/ 	.word	0x0001ad20


	//   ....[179]....
        /*07ac*/ 	.word	0x0001ad70


	//   ....[180]....
        /*07b0*/ 	.word	0x0001adb0


	//   ....[181]....
        /*07b4*/ 	.word	0x0001ae00


	//   ....[182]....
        /*07b8*/ 	.word	0x0001ae40


	//   ....[183]....
        /*07bc*/ 	.word	0x0001aea0


	//   ....[184]....
        /*07c0*/ 	.word	0x0001af10


	//   ....[185]....
        /*07c4*/ 	.word	0x0001af80


	//   ....[186]....
        /*07c8*/ 	.word	0x0001b100


	//   ....[187]....
        /*07cc*/ 	.word	0x0001b160


	//   ....[188]....
        /*07d0*/ 	.word	0x0001b1d0


	//   ....[189]....
        /*07d4*/ 	.word	0x0001b240


	//   ....[190]....
        /*07d8*/ 	.word	0x0001b290


	//   ....[191]....
        /*07dc*/ 	.word	0x0001b2d0


	//   ....[192]....
        /*07e0*/ 	.word	0x0001b320


	//   ....[193]....
        /*07e4*/ 	.word	0x0001b370


	//   ....[194]....
        /*07e8*/ 	.word	0x0001b3c0


	//   ....[195]....
        /*07ec*/ 	.word	0x0001b410


	//   ....[196]....
        /*07f0*/ 	.word	0x0001b460


	//   ....[197]....
        /*07f4*/ 	.word	0x0001b4b0


	//   ....[198]....
        /*07f8*/ 	.word	0x0001b520


	//   ....[199]....
        /*07fc*/ 	.word	0x0001b590


	//   ....[200]....
        /*0800*/ 	.word	0x0001b600


	//   ....[201]....
        /*0804*/ 	.word	0x0001b660


	//   ....[202]....
        /*0808*/ 	.word	0x0001b6d0


	//   ....[203]....
        /*080c*/ 	.word	0x0001b740


	//   ....[204]....
        /*0810*/ 	.word	0x0001b7b0


	//   ....[205]....
        /*0814*/ 	.word	0x0001b810


	//   ....[206]....
        /*0818*/ 	.word	0x0001b880


	//   ....[207]....
        /*081c*/ 	.word	0x0001b8f0


	//   ....[208]....
        /*0820*/ 	.word	0x0001b960


	//   ....[209]....
        /*0824*/ 	.word	0x0001b9c0


	//   ....[210]....
        /*0828*/ 	.word	0x0001ba30


	//   ....[211]....
        /*082c*/ 	.word	0x0001baa0


	//   ....[212]....
        /*0830*/ 	.word	0x0001bb10


	//   ....[213]....
        /*0834*/ 	.word	0x0001bb70


	//   ....[214]....
        /*0838*/ 	.word	0x0001bbe0


	//   ....[215]....
        /*083c*/ 	.word	0x0001bc50


	//   ....[216]....
        /*0840*/ 	.word	0x0001bcc0


	//   ....[217]....
        /*0844*/ 	.word	0x0001bd20


	//   ....[218]....
        /*0848*/ 	.word	0x0001bd90


	//   ....[219]....
        /*084c*/ 	.word	0x0001be00


	//   ....[220]....
        /*0850*/ 	.word	0x0001be50


	//   ....[221]....
        /*0854*/ 	.word	0x0001be90


	//   ....[222]....
        /*0858*/ 	.word	0x0001bee0


	//   ....[223]....
        /*085c*/ 	.word	0x0001bf30


	//   ....[224]....
        /*0860*/ 	.word	0x0001bf80


	//   ....[225]....
        /*0864*/ 	.word	0x0001bff0


	//   ....[226]....
        /*0868*/ 	.word	0x0001c040


	//   ....[227]....
        /*086c*/ 	.word	0x0001c090


	//   ....[228]....
        /*0870*/ 	.word	0x0001c0e0


	//   ....[229]....
        /*0874*/ 	.word	0x0001c130


	//   ....[230]....
        /*0878*/ 	.word	0x0001c180


	//   ....[231]....
        /*087c*/ 	.word	0x0001c1f0


	//   ....[232]....
        /*0880*/ 	.word	0x0001c240


	//   ....[233]....
        /*0884*/ 	.word	0x0001c2b0


	//   ....[234]....
        /*0888*/ 	.word	0x0001c310


	//   ....[235]....
        /*088c*/ 	.word	0x0001c380


	//----- nvinfo : EIATTR_EXIT_INSTR_OFFSETS
	.align		4
.L_1060:
        /*0890*/ 	.byte	0x04, 0x1c
        /*0892*/ 	.short	(.L_1062 - .L_1061)


	//   ....[0]....
.L_1061:
        /*0894*/ 	.word	0x00000fe0


	//   ....[1]....
        /*0898*/ 	.word	0x00019300


	//----- nvinfo : EIATTR_MAX_THREADS
	.align		4
.L_1062:
        /*089c*/ 	.byte	0x04, 0x05
        /*089e*/ 	.short	(.L_1064 - .L_1063)
.L_1063:
        /*08a0*/ 	.word	0x00000100
        /*08a4*/ 	.word	0x00000001
        /*08a8*/ 	.word	0x00000001


	//----- nvinfo : EIATTR_CRS_STACK_SIZE
	.align		4
.L_1064:
        /*08ac*/ 	.byte	0x04, 0x1e
        /*08ae*/ 	.short	(.L_1066 - .L_1065)
.L_1065:
        /*08b0*/ 	.word	0x00000000
.L_1066:


//--------------------- .nv.info._ZN7cutlass13device_kernelIN5flash19enable_sm80_to_sm89INS1_16FlashAttnFwdSm80INS1_25CollectiveMainloopFwdSm80ILi8ELi1ELb0EN4cute5tupleIJNS5_1CILi128EEENS7_ILi48EEENS7_ILi256EEEEEELi256ENS_10bfloat16_tEfNS_4arch4Sm80ELb0ELb1ELb0ELb1ELb1ELb1ELb1ELb1EEENS1_21CollectiveEpilogueFwdINS6_IJS8_SA_S9_EEENS6_IJNS7_ILi1EEESI_SI_EEESC_SE_Li256ELb1ELb1ELb1ELb0EEENS1_36VarlenDynamicPersistentTileSchedulerILi128ELi48ELi256ELi256ELb1ELb1ELb0ELb1ELb0ELb1EEEEEEEEEvNT_6ParamsE --------------------------
	.section	.nv.info._ZN7cutlass13device_kernelIN5flash19enable_sm80_to_sm89INS1_16FlashAttnFwdSm80INS1_25CollectiveMainloopFwdSm80ILi8ELi1ELb0EN4cute5tupleIJNS5_1CILi128EEENS7_ILi48EEENS7_ILi256EEEEEELi256ENS_10bfloat16_tEfNS_4arch4Sm80ELb0ELb1ELb0ELb1ELb1ELb1ELb1ELb1EEENS1_21CollectiveEpilogueFwdINS6_IJS8_SA_S9_EEENS6_IJNS7_ILi1EEESI_SI_EEESC_SE_Li256ELb1ELb1ELb1ELb0EEENS1_36VarlenDynamicPersistentTileSchedulerILi128ELi48ELi256ELi256ELb1ELb1ELb0ELb1ELb0ELb1EEEEEEEEEvNT_6ParamsE,"",@"SHT_CUDA_INFO"
	.sectionflags	@""
	.align	4


	//----- nvinfo : EIATTR_CUDA_API_VERSION
	.align		4
        /*0000*/ 	.byte	0x04, 0x37
        /*0002*/ 	.short	(.L_1068 - .L_1067)
.L_1067:
        /*0004*/ 	.word	0x00000082


	//----- nvinfo : EIATTR_SW2861232_WAR
	.align		4
.L_1068:
        /*0008*/ 	.byte	0x01, 0x35
	.zero		2


	//----- nvinfo : EIATTR_PARAM_CBANK
	.align		4
        /*000c*/ 	.byte	0x04, 0x0a
        /*000e*/ 	.short	(.L_1070 - .L_1069)
	.align		4
.L_1069:
        /*0010*/ 	.word	index@(.nv.constant0._ZN7cutlass13device_kernelIN5flash19enable_sm80_to_sm89INS1_16FlashAttnFwdSm80INS1_25CollectiveMainloopFwdSm80ILi8ELi1ELb0EN4cute5tupleIJNS5_1CILi128EEENS7_ILi48EEENS7_ILi256EEEEEELi256ENS_10bfloat16_tEfNS_4arch4Sm80ELb0ELb1ELb0ELb1ELb1ELb1ELb1ELb1EEENS1_21CollectiveEpilogueFwdINS6_IJS8_SA_S9_EEENS6_IJNS7_ILi1EEESI_SI_EEESC_SE_Li256ELb1ELb1ELb1ELb0EEENS1_36VarlenDynamicPersistentTileSchedulerILi128ELi48ELi256ELi256ELb1ELb1ELb0ELb1ELb0ELb1EEEEEEEEEvNT_6ParamsE)
        /*0014*/ 	.short	0x0160
        /*0016*/ 	.short	0x0438


	//----- nvinfo : EIATTR_CBANK_PARAM_SIZE
	.align		4
.L_1070:
        /*0018*/ 	.byte	0x03, 0x19
        /*001a*/ 	.short	0x0438


	//----- nvinfo : EIATTR_KPARAM_INFO
	.align		4
        /*001c*/ 	.byte	0x04, 0x17
        /*001e*/ 	.short	(.L_1072 - .L_1071)
.L_1071:
        /*0020*/ 	.word	0x00000000
        /*0024*/ 	.short	0x0000
        /*0026*/ 	.short	0x0000
        /*0028*/ 	.byte	0x00, 0xf0, 0xe1, 0x10


	//----- nvinfo : EIATTR_MAXREG_COUNT
	.align		4
.L_1072:
        /*002c*/ 	.byte	0x03, 0x1b
        /*002e*/ 	.short	0x00ff


	//----- nvinfo : EIATTR_NUM_BARRIERS
	.align		4
        /*0030*/ 	.byte	0x02, 0x4c
        /*0032*/ 	.byte	0x06
	.zero		1


	//----- nvinfo : EIATTR_ANNOTATIONS
	.align		4
        /*0034*/ 	.byte	0x04, 0x55
        /*0036*/ 	.short	(.L_1074 - .L_1073)


	//   ....[0]....
.L_1073:
        /* <DEDUP_REMOVED lines=160> */


	//----- nvinfo : EIATTR_MERCURY_ISA_VERSION
	.align		4
.L_1074:
        /*0a20*/ 	.byte	0x03, 0x5f
        /*0a22*/ 	.short	0x0000


	//----- nvinfo : EIATTR_INT_WARP_WIDE_INSTR_OFFSETS
	.align		4
        /*0a24*/ 	.byte	0x04, 0x31
        /*0a26*/ 	.short	(.L_1076 - .L_1075)


	//   ....[0]....
.L_1075:
        /*0a28*/ 	.word	0x0001a070


	//   ....[1]....
        /*0a2c*/ 	.word	0x0001a0f0


	//----- nvinfo : EIATTR_COOP_GROUP_MASK_REGIDS
	.align		4
.L_1076:
        /*0a30*/ 	.byte	0x04, 0x29
        /*0a32*/ 	.short	(.L_1078 - .L_1077)


	//   ....[0]....
.L_1077:
        /*0a34*/ 	.word	0xffffffff


	//   ....[1]....
        /*0a38*/ 	.word	0xffffffff


	//   ....[2]....
        /*0a3c*/ 	.word	0xffffffff


	//   ....[3]....
        /*0a40*/ 	.word	0xffffffff


	//   ....[4]....
        /*0a44*/ 	.word	0xffffffff


	//   ....[5]....
        /*0a48*/ 	.word	0xffffffff


	//   ....[6]....
        /*0a4c*/ 	.word	0xffffffff


	//   ....[7]....
        /*0a50*/ 	.word	0xffffffff


	//   ....[8]....
        /*0a54*/ 	.word	0xffffffff


	//   ....[9]....
        /*0a58*/ 	.word	0xffffffff


	//   ....[10]....
        /*0a5c*/ 	.word	0xffffffff


	//   ....[11]....
        /*0a60*/ 	.word	0xffffffff


	//   ....[12]....
        /*0a64*/ 	.word	0xffffffff


	//   ....[13]....
        /*0a68*/ 	.word	0xffffffff


	//   ....[14]....
        /*0a6c*/ 	.word	0xffffffff


	//   ....[15]....
        /*0a70*/ 	.word	0xffffffff


	//   ....[16]....
        /*0a74*/ 	.word	0xffffffff


	//   ....[17]....
        /*0a78*/ 	.word	0xffffffff


	//   ....[18]....
        /*0a7c*/ 	.word	0xffffffff


	//   ....[19]....
        /*0a80*/ 	.word	0xffffffff


	//   ....[20]....
        /*0a84*/ 	.word	0xffffffff


	//   ....[21]....
        /*0a88*/ 	.word	0xffffffff


	//   ....[22]....
        /*0a8c*/ 	.word	0xffffffff


	//   ....[23]....
        /*0a90*/ 	.word	0xffffffff


	//   ....[24]....
        /*0a94*/ 	.word	0xffffffff


	//   ....[25]....
        /*0a98*/ 	.word	0xffffffff


	//   ....[26]....
        /*0a9c*/ 	.word	0xffffffff


	//   ....[27]....
        /*0aa0*/ 	.word	0xffffffff


	//   ....[28]....
        /*0aa4*/ 	.word	0xffffffff


	//   ....[29]....
        /*0aa8*/ 	.word	0xffffffff


	//   ....[30]....
        /*0aac*/ 	.word	0xffffffff


	//   ....[31]....
        /*0ab0*/ 	.word	0xffffffff


	//   ....[32]....
        /*0ab4*/ 	.word	0xffffffff


	//   ....[33]....
        /*0ab8*/ 	.word	0xffffffff


	//   ....[34]....
        /*0abc*/ 	.word	0xffffffff


	//   ....[35]....
        /*0ac0*/ 	.word	0xffffffff


	//   ....[36]....
        /*0ac4*/ 	.word	0xffffffff


	//   ....[37]....
        /*0ac8*/ 	.word	0xffffffff


	//   ....[38]....
        /*0acc*/ 	.word	0xffffffff


	//   ....[39]....
        /*0ad0*/ 	.word	0xffffffff


	//   ....[40]....
        /*0ad4*/ 	.word	0xffffffff


	//   ....[41]....
        /*0ad8*/ 	.word	0xffffffff


	//   ....[42]....
        /*0adc*/ 	.word	0xffffffff


	//   ....[43]....
        /*0ae0*/ 	.word	0xffffffff


	//   ....[44]....
        /*0ae4*/ 	.word	0xffffffff


	//   ....[45]....
        /*0ae8*/ 	.word	0xffffffff


	//   ....[46]....
        /*0aec*/ 	.word	0xffffffff


	//   ....[47]....
        /*0af0*/ 	.word	0xffffffff


	//   ....[48]....
        /*0af4*/ 	.word	0xffffffff


	//   ....[49]....
        /*0af8*/ 	.word	0xffffffff


	//   ....[50]....
        /*0afc*/ 	.word	0xffffffff


	//   ....[51]....
        /*0b00*/ 	.word	0xffffffff


	//   ....[52]....
        /*0b04*/ 	.word	0xffffffff


	//   ....[53]....
        /*0b08*/ 	.word	0xffffffff


	//   ....[54]....
        /*0b0c*/ 	.word	0xffffffff


	//   ....[55]....
        /*0b10*/ 	.word	0xffffffff


	//   ....[56]....
        /*0b14*/ 	.word	0xffffffff


	//   ....[57]....
        /*0b18*/ 	.word	0xffffffff


	//   ....[58]....
        /*0b1c*/ 	.word	0xffffffff


	//   ....[59]....
        /*0b20*/ 	.word	0xffffffff


	//   ....[60]....
        /*0b24*/ 	.word	0xffffffff


	//   ....[61]....
        /*0b28*/ 	.word	0xffffffff


	//   ....[62]....
        /*0b2c*/ 	.word	0xffffffff


	//   ....[63]....
        /*0b30*/ 	.word	0xffffffff


	//   ....[64]....
        /*0b34*/ 	.word	0xffffffff


	//   ....[65]....
        /*0b38*/ 	.word	0xffffffff


	//   ....[66]....
        /*0b3c*/ 	.word	0xffffffff


	//   ....[67]....
        /*0b40*/ 	.word	0xffffffff


	//   ....[68]....
        /*0b44*/ 	.word	0xffffffff


	//   ....[69]....
        /*0b48*/ 	.word	0xffffffff


	//   ....[70]....
        /*0b4c*/ 	.word	0xffffffff


	//   ....[71]....
        /*0b50*/ 	.word	0xffffffff


	//   ....[72]....
        /*0b54*/ 	.word	0xffffffff


	//   ....[73]....
        /*0b58*/ 	.word	0xffffffff


	//   ....[74]....
        /*0b5c*/ 	.word	0xffffffff


	//   ....[75]....
        /*0b60*/ 	.word	0xffffffff


	//   ....[76]....
        /*0b64*/ 	.word	0xffffffff


	//   ....[77]....
        /*0b68*/ 	.word	0xffffffff


	//   ....[78]....
        /*0b6c*/ 	.word	0xffffffff


	//   ....[79]....
        /*0b70*/ 	.word	0xffffffff


	//   ....[80]....
        /*0b74*/ 	.word	0xffffffff


	//   ....[81]....
        /*0b78*/ 	.word	0xffffffff


	//   ....[82]....
        /*0b7c*/ 	.word	0xffffffff


	//   ....[83]....
        /*0b80*/ 	.word	0xffffffff


	//   ....[84]....
        /*0b84*/ 	.word	0xffffffff


	//   ....[85]....
        /*0b88*/ 	.word	0xffffffff


	//   ....[86]....
        /*0b8c*/ 	.word	0xffffffff


	//   ....[87]....
        /*0b90*/ 	.word	0xffffffff


	//   ....[88]....
        /*0b94*/ 	.word	0xffffffff


	//   ....[89]....
        /*0b98*/ 	.word	0xffffffff


	//   ....[90]....
        /*0b9c*/ 	.word	0xffffffff


	//   ....[91]....
        /*0ba0*/ 	.word	0xffffffff


	//   ....[92]....
        /*0ba4*/ 	.word	0xffffffff


	//   ....[93]....
        /*0ba8*/ 	.word	0xffffffff


	//   ....[94]....
        /*0bac*/ 	.word	0xffffffff


	//   ....[95]....
        /*0bb0*/ 	.word	0xffffffff


	//   ....[96]....
        /*0bb4*/ 	.word	0xffffffff


	//   ....[97]....
        /*0bb8*/ 	.word	0xffffffff


	//   ....[98]....
        /*0bbc*/ 	.word	0xffffffff


	//   ....[99]....
        /*0bc0*/ 	.word	0xffffffff


	//   ....[100]....
        /*0bc4*/ 	.word	0xffffffff


	//   ....[101]....
        /*0bc8*/ 	.word	0xffffffff


	//   ....[102]....
        /*0bcc*/ 	.word	0xffffffff


	//   ....[103]....
        /*0bd0*/ 	.word	0xffffffff


	//   ....[104]....
        /*0bd4*/ 	.word	0xffffffff


	//   ....[105]....
        /*0bd8*/ 	.word	0xffffffff


	//   ....[106]....
        /*0bdc*/ 	.word	0xffffffff


	//   ....[107]....
        /*0be0*/ 	.word	0xffffffff


	//   ....[108]....
        /*0be4*/ 	.word	0xffffffff


	//   ....[109]....
        /*0be8*/ 	.word	0xffffffff


	//   ....[110]....
        /*0bec*/ 	.word	0xffffffff


	//   ....[111]....
        /*0bf0*/ 	.word	0xffffffff


	//   ....[112]....
        /*0bf4*/ 	.word	0xffffffff


	//   ....[113]....
        /*0bf8*/ 	.word	0xffffffff


	//   ....[114]....
        /*0bfc*/ 	.word	0xffffffff


	//   ....[115]....
        /*0c00*/ 	.word	0xffffffff


	//   ....[116]....
        /*0c04*/ 	.word	0xffffffff


	//   ....[117]....
        /*0c08*/ 	.word	0xffffffff


	//   ....[118]....
        /*0c0c*/ 	.word	0xffffffff


	//   ....[119]....
        /*0c10*/ 	.word	0xffffffff


	//   ....[120]....
        /*0c14*/ 	.word	0xffffffff


	//   ....[121]....
        /*0c18*/ 	.word	0xffffffff


	//   ....[122]....
        /*0c1c*/ 	.word	0xffffffff


	//   ....[123]....
        /*0c20*/ 	.word	0xffffffff


	//   ....[124]....
        /*0c24*/ 	.word	0xffffffff


	//   ....[125]....
        /*0c28*/ 	.word	0xffffffff


	//   ....[126]....
        /*0c2c*/ 	.word	0xffffffff


	//   ....[127]....
        /*0c30*/ 	.word	0xffffffff


	//   ....[128]....
        /*0c34*/ 	.word	0xffffffff


	//   ....[129]....
        /*0c38*/ 	.word	0xffffffff


	//   ....[130]....
        /*0c3c*/ 	.word	0xffffffff


	//   ....[131]....
        /*0c40*/ 	.word	0xffffffff


	//   ....[132]....
        /*0c44*/ 	.word	0xffffffff


	//   ....[133]....
        /*0c48*/ 	.word	0xffffffff


	//   ....[134]....
        /*0c4c*/ 	.word	0xffffffff


	//   ....[135]....
        /*0c50*/ 	.word	0xffffffff


	//   ....[136]....
        /*0c54*/ 	.word	0xffffffff


	//   ....[137]....
        /*0c58*/ 	.word	0xffffffff


	//   ....[138]....
        /*0c5c*/ 	.word	0xffffffff


	//   ....[139]....
        /*0c60*/ 	.word	0xffffffff


	//   ....[140]....
        /*0c64*/ 	.word	0xffffffff


	//   ....[141]....
        /*0c68*/ 	.word	0xffffffff


	//   ....[142]....
        /*0c6c*/ 	.word	0xffffffff


	//   ....[143]....
        /*0c70*/ 	.word	0xffffffff


	//   ....[144]....
        /*0c74*/ 	.word	0xffffffff


	//   ....[145]....
        /*0c78*/ 	.word	0xffffffff


	//   ....[146]....
        /*0c7c*/ 	.word	0xffffffff


	//   ....[147]....
        /*0c80*/ 	.word	0xffffffff


	//   ....[148]....
        /*0c84*/ 	.word	0xffffffff


	//   ....[149]....
        /*0c88*/ 	.word	0xffffffff


	//   ....[150]....
        /*0c8c*/ 	.word	0xffffffff


	//   ....[151]....
        /*0c90*/ 	.word	0xffffffff


	//   ....[152]....
        /*0c94*/ 	.word	0xffffffff


	//   ....[153]....
        /*0c98*/ 	.word	0xffffffff


	//   ....[154]....
        /*0c9c*/ 	.word	0xffffffff


	//   ....[155]....
        /*0ca0*/ 	.word	0xffffffff


	//   ....[156]....
        /*0ca4*/ 	.word	0xffffffff


	//   ....[157]....
        /*0ca8*/ 	.word	0xffffffff


	//   ....[158]....
        /*0cac*/ 	.word	0xffffffff


	//   ....[159]....
        /*0cb0*/ 	.word	0xffffffff


	//   ....[160]....
        /*0cb4*/ 	.word	0xffffffff


	//   ....[161]....
        /*0cb8*/ 	.word	0xffffffff


	//   ....[162]....
        /*0cbc*/ 	.word	0xffffffff


	//   ....[163]....
        /*0cc0*/ 	.word	0xffffffff


	//   ....[164]....
        /*0cc4*/ 	.word	0xffffffff


	//   ....[165]....
        /*0cc8*/ 	.word	0xffffffff


	//   ....[166]....
        /*0ccc*/ 	.word	0xffffffff


	//   ....[167]....
        /*0cd0*/ 	.word	0xffffffff


	//   ....[168]....
        /*0cd4*/ 	.word	0xffffffff


	//   ....[169]....
        /*0cd8*/ 	.word	0xffffffff


	//   ....[170]....
        /*0cdc*/ 	.word	0xffffffff


	//   ....[171]....
        /*0ce0*/ 	.word	0xffffffff


	//   ....[172]....
        /*0ce4*/ 	.word	0xffffffff


	//   ....[173]....
        /*0ce8*/ 	.word	0xffffffff


	//   ....[174]....
        /*0cec*/ 	.word	0xffffffff


	//   ....[175]....
        /*0cf0*/ 	.word	0xffffffff


	//   ....[176]....
        /*0cf4*/ 	.word	0xffffffff


	//   ....[177]....
        /*0cf8*/ 	.word	0xffffffff


	//   ....[178]....
        /*0cfc*/ 	.word	0xffffffff


	//   ....[179]....
        /*0d00*/ 	.word	0xffffffff


	//   ....[180]....
        /*0d04*/ 	.word	0xffffffff


	//   ....[181]....
        /*0d08*/ 	.word	0xffffffff


	//   ....[182]....
        /*0d0c*/ 	.word	0xffffffff


	//   ....[183]....
        /*0d10*/ 	.word	0xffffffff


	//   ....[184]....
        /*0d14*/ 	.word	0xffffffff


	//   ....[185]....
        /*0d18*/ 	.word	0xffffffff


	//   ....[186]....
        /*0d1c*/ 	.word	0xffffffff


	//   ....[187]....
        /*0d20*/ 	.word	0xffffffff


	//   ....[188]....
        /*0d24*/ 	.word	0xffffffff


	//   ....[189]....
        /*0d28*/ 	.word	0xffffffff


	//   ....[190]....
        /*0d2c*/ 	.word	0xffffffff


	//   ....[191]....
        /*0d30*/ 	.word	0xffffffff


	//   ....[192]....
        /*0d34*/ 	.word	0xffffffff


	//   ....[193]....
        /*0d38*/ 	.word	0xffffffff


	//   ....[194]....
        /*0d3c*/ 	.word	0xffffffff


	//   ....[195]....
        /*0d40*/ 	.word	0xffffffff


	//   ....[196]....
        /*0d44*/ 	.word	0xffffffff


	//   ....[197]....
        /*0d48*/ 	.word	0xffffffff


	//   ....[198]....
        /*0d4c*/ 	.word	0xffffffff


	//   ....[199]....
        /*0d50*/ 	.word	0xffffffff


	//   ....[200]....
        /*0d54*/ 	.word	0xffffffff


	//   ....[201]....
        /*0d58*/ 	.word	0xffffffff


	//   ....[202]....
        /*0d5c*/ 	.word	0xffffffff


	//   ....[203]....
        /*0d60*/ 	.word	0xffffffff


	//   ....[204]....
        /*0d64*/ 	.word	0xffffffff


	//   ....[205]....
        /*0d68*/ 	.word	0xffffffff


	//   ....[206]....
        /*0d6c*/ 	.word	0xffffffff


	//   ....[207]....
        /*0d70*/ 	.word	0xffffffff


	//   ....[208]....
        /*0d74*/ 	.word	0xffffffff


	//   ....[209]....
        /*0d78*/ 	.word	0xffffffff


	//   ....[210]....
        /*0d7c*/ 	.word	0xffffffff


	//   ....[211]....
        /*0d80*/ 	.word	0xffffffff


	//   ....[212]....
        /*0d84*/ 	.word	0xffffffff


	//   ....[213]....
        /*0d88*/ 	.word	0xffffffff


	//   ....[214]....
        /*0d8c*/ 	.word	0xffffffff


	//   ....[215]....
        /*0d90*/ 	.word	0xffffffff


	//   ....[216]....
        /*0d94*/ 	.word	0xffffffff


	//   ....[217]....
        /*0d98*/ 	.word	0xffffffff


	//   ....[218]....
        /*0d9c*/ 	.word	0xffffffff


	//   ....[219]....
        /*0da0*/ 	.word	0xffffffff


	//   ....[220]....
        /*0da4*/ 	.word	0xffffffff


	//   ....[221]....
        /*0da8*/ 	.word	0xffffffff


	//   ....[222]....
        /*0dac*/ 	.word	0xffffffff


	//   ....[223]....
        /*0db0*/ 	.word	0xffffffff


	//   ....[224]....
        /*0db4*/ 	.word	0xffffffff


	//   ....[225]....
        /*0db8*/ 	.word	0xffffffff


	//   ....[226]....
        /*0dbc*/ 	.word	0xffffffff


	//   ....[227]....
        /*0dc0*/ 	.word	0xffffffff


	//   ....[228]....
        /*0dc4*/ 	.word	0xffffffff


	//   ....[229]....
        /*0dc8*/ 	.word	0xffffffff


	//   ....[230]....
        /*0dcc*/ 	.word	0xffffffff


	//   ....[231]....
        /*0dd0*/ 	.word	0xffffffff


	//   ....[232]....
        /*0dd4*/ 	.word	0xffffffff


	//   ....[233]....
        /*0dd8*/ 	.word	0xffffffff


	//   ....[234]....
        /*0ddc*/ 	.word	0xffffffff


	//   ....[235]....
        /*0de0*/ 	.word	0xffffffff


	//   ....[236]....
        /*0de4*/ 	.word	0xffffffff


	//   ....[237]....
        /*0de8*/ 	.word	0xffffffff


	//   ....[238]....
        /*0dec*/ 	.word	0xffffffff


	//   ....[239]....
        /*0df0*/ 	.word	0xffffffff


	//   ....[240]....
        /*0df4*/ 	.word	0xffffffff


	//   ....[241]....
        /*0df8*/ 	.word	0xffffffff


	//   ....[242]....
        /*0dfc*/ 	.word	0xffffffff


	//   ....[243]....
        /*0e00*/ 	.word	0xffffffff


	//   ....[244]....
        /*0e04*/ 	.word	0xffffffff


	//   ....[245]....
        /*0e08*/ 	.word	0xffffffff


	//   ....[246]....
        /*0e0c*/ 	.word	0xffffffff


	//   ....[247]....
        /*0e10*/ 	.word	0xffffffff


	//   ....[248]....
        /*0e14*/ 	.word	0xffffffff


	//   ....[249]....
        /*0e18*/ 	.word	0xffffffff


	//   ....[250]....
        /*0e1c*/ 	.word	0xffffffff


	//   ....[251]....
        /*0e20*/ 	.word	0xffffffff


	//   ....[252]....
        /*0e24*/ 	.word	0xffffffff


	//   ....[253]....
        /*0e28*/ 	.word	0xffffffff


	//   ....[254]....
        /*0e2c*/ 	.word	0xffffffff


	//   ....[255]....
        /*0e30*/ 	.word	0xffffffff


	//   ....[0]....
        /*0e34*/ 	.word	0xffffffff


	//   ....[1]....
        /*0e38*/ 	.word	0xffffffff


	//   ....[2]....
        /*0e3c*/ 	.word	0xffffffff


	//   ....[3]....
        /*0e40*/ 	.word	0xffffffff


	//   ....[4]....
        /*0e44*/ 	.word	0xffffffff


	//   ....[5]....
        /*0e48*/ 	.word	0xffffffff


	//   ....[6]....
        /*0e4c*/ 	.word	0xffffffff


	//   ....[7]....
        /*0e50*/ 	.word	0xffffffff


	//   ....[8]....
        /*0e54*/ 	.word	0xffffffff


	//   ....[9]....
        /*0e58*/ 	.word	0xffffffff


	//   ....[10]....
        /*0e5c*/ 	.word	0xffffffff


	//   ....[11]....
        /*0e60*/ 	.word	0xffffffff


	//   ....[12]....
        /*0e64*/ 	.word	0xffffffff


	//   ....[13]....
        /*0e68*/ 	.word	0xffffffff


	//   ....[14]....
        /*0e6c*/ 	.word	0xffffffff


	//   ....[15]....
        /*0e70*/ 	.word	0xffffffff


	//   ....[16]....
        /*0e74*/ 	.word	0xffffffff


	//   ....[17]....
        /*0e78*/ 	.word	0xffffffff


	//   ....[18]....
        /*0e7c*/ 	.word	0xffffffff


	//   ....[19]....
        /*0e80*/ 	.word	0xffffffff


	//   ....[20]....
        /*0e84*/ 	.word	0xffffffff


	//   ....[21]....
        /*0e88*/ 	.word	0xffffffff


	//   ....[22]....
        /*0e8c*/ 	.word	0xffffffff


	//   ....[23]....
        /*0e90*/ 	.word	0xffffffff


	//   ....[24]....
        /*0e94*/ 	.word	0xffffffff


	//   ....[25]....
        /*0e98*/ 	.word	0xffffffff


	//   ....[26]....
        /*0e9c*/ 	.word	0xffffffff


	//   ....[27]....
        /*0ea0*/ 	.word	0xffffffff


	//   ....[28]....
        /*0ea4*/ 	.word	0xffffffff


	//   ....[29]....
        /*0ea8*/ 	.word	0xffffffff


	//   ....[30]....
        /*0eac*/ 	.word	0xffffffff


	//   ....[31]....
        /*0eb0*/ 	.word	0xffffffff


	//   ....[32]....
        /*0eb4*/ 	.word	0xffffffff


	//   ....[33]....
        /*0eb8*/ 	.word	0xffffffff


	//   ....[34]....
        /*0ebc*/ 	.word	0xffffffff


	//   ....[35]....
        /*0ec0*/ 	.word	0xffffffff


	//   ....[36]....
        /*0ec4*/ 	.word	0xffffffff


	//   ....[37]....
        /*0ec8*/ 	.word	0xffffffff


	//   ....[38]....
        /*0ecc*/ 	.word	0xffffffff


	//   ....[39]....
        /*0ed0*/ 	.word	0xffffffff


	//   ....[40]....
        /*0ed4*/ 	.word	0xffffffff


	//   ....[41]....
        /*0ed8*/ 	.word	0xffffffff


	//   ....[42]....
        /*0edc*/ 	.word	0xffffffff


	//   ....[43]....
        /*0ee0*/ 	.word	0xffffffff


	//   ....[44]....
        /*0ee4*/ 	.word	0xffffffff


	//   ....[45]....
        /*0ee8*/ 	.word	0xffffffff


	//   ....[46]....
        /*0eec*/ 	.word	0xffffffff


	//   ....[47]....
        /*0ef0*/ 	.word	0xffffffff


	//   ....[48]....
        /*0ef4*/ 	.word	0xffffffff


	//   ....[49]....
        /*0ef8*/ 	.word	0xffffffff


	//   ....[50]....
        /*0efc*/ 	.word	0xffffffff


	//   ....[51]....
        /*0f00*/ 	.word	0xffffffff


	//   ....[52]....
        /*0f04*/ 	.word	0xffffffff


	//   ....[53]....
        /*0f08*/ 	.word	0xffffffff


	//   ....[54]....
        /*0f0c*/ 	.word	0xffffffff


	//   ....[55]....
        /*0f10*/ 	.word	0xffffffff


	//   ....[56]....
        /*0f14*/ 	.word	0xffffffff


	//   ....[57]....
        /*0f18*/ 	.word	0xffffffff


	//   ....[58]....
        /*0f1c*/ 	.word	0xffffffff


	//   ....[59]....
        /*0f20*/ 	.word	0xffffffff


	//   ....[60]....
        /*0f24*/ 	.word	0xffffffff


	//   ....[61]....
        /*0f28*/ 	.word	0xffffffff


	//   ....[62]....
        /*0f2c*/ 	.word	0xffffffff


	//   ....[63]....
        /*0f30*/ 	.word	0xffffffff


	//   ....[64]....
        /*0f34*/ 	.word	0xffffffff


	//----- nvinfo : EIATTR_COOP_GROUP_INSTR_OFFSETS
	.align		4
.L_1078:
        /*0f38*/ 	.byte	0x04, 0x28
        /*0f3a*/ 	.short	(.L_1080 - .L_1079)


	//   ....[0]....
.L_1079:
        /*0f3c*/ 	.word	0x00000060


	//   ....[1]....
        /*0f40*/ 	.word	0x00000260


	//   ....[2]....
        /*0f44*/ 	.word	0x00000290


	//   ....[3]....
        /*0f48*/ 	.word	0x000002c0


	//   ....[4]....
        /*0f4c*/ 	.word	0x000002f0


	//   ....[5]....
        /*0f50*/ 	.word	0x00000320


	//   ....[6]....
        /*0f54*/ 	.word	0x00000350


	//   ....[7]....
        /*0f58*/ 	.word	0x000004d0


	//   ....[8]....
        /*0f5c*/ 	.word	0x00000510


	//   ....[9]....
        /*0f60*/ 	.word	0x00000540


	//   ....[10]....
        /*0f64*/ 	.word	0x00000570


	//   ....[11]....
        /*0f68*/ 	.word	0x000005a0


	//   ....[12]....
        /*0f6c*/ 	.word	0x000005d0


	//   ....[13]....
        /*0f70*/ 	.word	0x00000660


	//   ....[14]....
        /*0f74*/ 	.word	0x000006b0


	//   ....[15]....
        /*0f78*/ 	.word	0x000006d0


	//   ....[16]....
        /*0f7c*/ 	.word	0x00000730


	//   ....[17]....
        /*0f80*/ 	.word	0x000044a0


	//   ....[18]....
        /*0f84*/ 	.word	0x00004510


	//   ....[19]....
        /*0f88*/ 	.word	0x00005530


	//   ....[20]....
        /*0f8c*/ 	.word	0x00005540


	//   ....[21]....
        /*0f90*/ 	.word	0x00006a90


	//   ....[22]....
        /*0f94*/ 	.word	0x00006b10


	//   ....[23]....
        /*0f98*/ 	.word	0x00007bf0


	//   ....[24]....
        /*0f9c*/ 	.word	0x00007c00


	//   ....[25]....
        /*0fa0*/ 	.word	0x00008bc0


	//   ....[26]....
        /*0fa4*/ 	.word	0x00008bf0


	//   ....[27]....
        /*0fa8*/ 	.word	0x00008db0


	//   ....[28]....
        /*0fac*/ 	.word	0x00008dd0


	//   ....[29]....
        /*0fb0*/ 	.word	0x00009200


	//   ....[30]....
        /*0fb4*/ 	.word	0x00009220


	//   ....[31]....
        /*0fb8*/ 	.word	0x00009450


	//   ....[32]....
        /*0fbc*/ 	.word	0x00009470


	//   ....[33]....
        /*0fc0*/ 	.word	0x0000a860


	//   ....[34]....
        /*0fc4*/ 	.word	0x0000a880


	//   ....[35]....
        /*0fc8*/ 	.word	0x0000a9f0


	//   ....[36]....
        /*0fcc*/ 	.word	0x0000aa00


	//   ....[37]....
        /*0fd0*/ 	.word	0x0000ab70


	//   ....[38]....
        /*0fd4*/ 	.word	0x0000ab90


	//   ....[39]....
        /*0fd8*/ 	.word	0x0000ad00


	//   ....[40]....
        /*0fdc*/ 	.word	0x0000ad10


	//   ....[41]....
        /*0fe0*/ 	.word	0x0000b3f0


	//   ....[42]....
        /*0fe4*/ 	.word	0x0000b430


	//   ....[43]....
        /*0fe8*/ 	.word	0x0000b460


	//   ....[44]....
        /*0fec*/ 	.word	0x0000b490


	//   ....[45]....
        /*0ff0*/ 	.word	0x0000b960


	//   ....[46]....
        /*0ff4*/ 	.word	0x0000b970


	//   ....[47]....
        /*0ff8*/ 	.word	0x0000bb50


	//   ....[48]....
        /*0ffc*/ 	.word	0x0000bb60


	//   ....[49]....
        /*1000*/ 	.word	0x0000ca00


	//   ....[50]....
        /*1004*/ 	.word	0x0000ca20


	//   ....[51]....
        /*1008*/ 	.word	0x0000cbe0


	//   ....[52]....
        /*100c*/ 	.word	0x0000cbf0


	//   ....[53]....
        /*1010*/ 	.word	0x0000d060


	//   ....[54]....
        /*1014*/ 	.word	0x0000d5e0


	//   ....[55]....
        /*1018*/ 	.word	0x0000db90


	//   ....[56]....
        /*101c*/ 	.word	0x0000dbc0


	//   ....[57]....
        /*1020*/ 	.word	0x0000dbd0


	//   ....[58]....
        /*1024*/ 	.word	0x0000dc00


	//   ....[59]....
        /*1028*/ 	.word	0x0000f170


	//   ....[60]....
        /*102c*/ 	.word	0x0000f190


	//   ....[61]....
        /*1030*/ 	.word	0x0000f3c0


	//   ....[62]....
        /*1034*/ 	.word	0x0000f3d0


	//   ....[63]....
        /*1038*/ 	.word	0x000101c0


	//   ....[64]....
        /*103c*/ 	.word	0x000101e0


	//   ....[65]....
        /*1040*/ 	.word	0x00010380


	//   ....[66]....
        /*1044*/ 	.word	0x00010390


	//   ....[67]....
        /*1048*/ 	.word	0x00010660


	//   ....[68]....
        /*104c*/ 	.word	0x00010c00


	//   ....[69]....
        /*1050*/ 	.word	0x000111f0


	//   ....[70]....
        /*1054*/ 	.word	0x00011220


	//   ....[71]....
        /*1058*/ 	.word	0x00011240


	//   ....[72]....
        /*105c*/ 	.word	0x00011260


	//   ....[73]....
        /*1060*/ 	.word	0x00012e80


	//   ....[74]....
        /*1064*/ 	.word	0x00012ea0


	//   ....[75]....
        /*1068*/ 	.word	0x000130d0


	//   ....[76]....
        /*106c*/ 	.word	0x000130e0


	//   ....[77]....
        /*1070*/ 	.word	0x00013ed0


	//   ....[78]....
        /*1074*/ 	.word	0x00013ef0


	//   ....[79]....
        /*1078*/ 	.word	0x00014090


	//   ....[80]....
        /*107c*/ 	.word	0x000140a0


	//   ....[81]....
        /*1080*/ 	.word	0x000143d0


	//   ....[82]....
        /*1084*/ 	.word	0x00014400


	//   ....[83]....
        /*1088*/ 	.word	0x00014420


	//   ....[84]....
        /*108c*/ 	.word	0x00014440


	//   ....[85]....
        /*1090*/ 	.word	0x00015d70


	//   ....[86]....
        /*1094*/ 	.word	0x00015d90


	//   ....[87]....
        /*1098*/ 	.word	0x00015fc0


	//   ....[88]....
        /*109c*/ 	.word	0x00015fd0


	//   ....[89]....
        /*10a0*/ 	.word	0x00016da0


	//   ....[90]....
        /*10a4*/ 	.word	0x00016dc0


	//   ....[91]....
        /*10a8*/ 	.word	0x00016f50


	//   ....[92]....
        /*10ac*/ 	.word	0x00016f60


	//   ....[93]....
        /*10b0*/ 	.word	0x00017230


	//   ....[94]....
        /*10b4*/ 	.word	0x000177f0


	//   ....[95]....
        /*10b8*/ 	.word	0x00017e00


	//   ....[96]....
        /*10bc*/ 	.word	0x00017e30


	//   ....[97]....
        /*10c0*/ 	.word	0x00017e50


	//   ....[98]....
        /*10c4*/ 	.word	0x00017e70


	//   ....[99]....
        /*10c8*/ 	.word	0x00019650


	//   ....[100]....
        /*10cc*/ 	.word	0x00019680


	//   ....[101]....
        /*10d0*/ 	.word	0x000196a0


	//   ....[102]....
        /*10d4*/ 	.word	0x000196b0


	//   ....[103]....
        /*10d8*/ 	.word	0x0001af40


	//   ....[104]....
        /*10dc*/ 	.word	0x0001af50


	//   ....[105]....
        /*10e0*/ 	.word	0x0001af70


	//   ....[106]....
        /*10e4*/ 	.word	0x0001af80


	//   ....[107]....
        /*10e8*/ 	.word	0x0001b330


	//   ....[108]....
        /*10ec*/ 	.word	0x0001b350


	//   ....[109]....
        /*10f0*/ 	.word	0x0001b4c0


	//   ....[110]....
        /*10f4*/ 	.word	0x0001b4d0


	//   ....[111]....
        /*10f8*/ 	.word	0x0001b640


	//   ....[112]....
        /*10fc*/ 	.word	0x0001b660


	//   ....[113]....
        /*1100*/ 	.word	0x0001b7d0


	//   ....[114]....
        /*1104*/ 	.word	0x0001b7e0


	//   ....[115]....
        /*1108*/ 	.word	0x0001bb60


	//   ....[116]....
        /*110c*/ 	.word	0x0001bb80


	//   ....[117]....
        /*1110*/ 	.word	0x0001c870


	//   ....[118]....
        /*1114*/ 	.word	0x0001c880


	//   ....[119]....
        /*1118*/ 	.word	0x0001dd10


	//   ....[120]....
        /*111c*/ 	.word	0x0001dd30


	//   ....[121]....
        /*1120*/ 	.word	0x0001dea0


	//   ....[122]....
        /*1124*/ 	.word	0x0001deb0


	//   ....[123]....
        /*1128*/ 	.word	0x0001e020


	//   ....[124]....
        /*112c*/ 	.word	0x0001e040


	//   ....[125]....
        /*1130*/ 	.word	0x0001e1b0


	//   ....[126]....
        /*1134*/ 	.word	0x0001e1c0


	//   ....[127]....
        /*1138*/ 	.word	0x0001e420


	//   ....[128]....
        /*113c*/ 	.word	0x0001e440


	//   ....[129]....
        /*1140*/ 	.word	0x0001e570


	//   ....[130]....
        /*1144*/ 	.word	0x0001e5b0


	//   ....[131]....
        /*1148*/ 	.word	0x0001e5e0


	//   ....[132]....
        /*114c*/ 	.word	0x0001e610


	//   ....[133]....
        /*1150*/ 	.word	0x0001e640


	//   ....[134]....
        /*1154*/ 	.word	0x0001e670


	//   ....[135]....
        /*1158*/ 	.word	0x0001e7e0


	//   ....[136]....
        /*115c*/ 	.word	0x0001e820


	//   ....[137]....
        /*1160*/ 	.word	0x0001e850


	//   ....[138]....
        /*1164*/ 	.word	0x0001e880


	//   ....[139]....
        /*1168*/ 	.word	0x0001e8b0


	//   ....[140]....
        /*116c*/ 	.word	0x0001e8e0


	//   ....[141]....
        /*1170*/ 	.word	0x0001e970


	//   ....[142]....
        /*1174*/ 	.word	0x0001e9d0


	//   ....[143]....
        /*1178*/ 	.word	0x0001e9e0


	//   ....[144]....
        /*117c*/ 	.word	0x0001ea40


	//   ....[145]....
        /*1180*/ 	.word	0x0001f4b0


	//   ....[146]....
        /*1184*/ 	.word	0x0001f510


	//   ....[147]....
        /*1188*/ 	.word	0x0001f560


	//   ....[148]....
        /*118c*/ 	.word	0x0001f5b0


	//   ....[149]....
        /*1190*/ 	.word	0x0001f600


	//   ....[150]....
        /*1194*/ 	.word	0x0001f670


	//   ....[151]....
        /*1198*/ 	.word	0x0001f6c0


	//   ....[152]....
        /*119c*/ 	.word	0x0001f730


	//   ....[153]....
        /*11a0*/ 	.word	0x0001f7a0


	//   ....[154]....
        /*11a4*/ 	.word	0x0001f810


	//   ....[155]....
        /*11a8*/ 	.word	0x0001f880


	//   ....[156]....
        /*11ac*/ 	.word	0x0001f8f0


	//   ....[157]....
        /*11b0*/ 	.word	0x0001f960


	//   ....[158]....
        /*11b4*/ 	.word	0x0001f9c0


	//   ....[159]....
        /*11b8*/ 	.word	0x0001fa30


	//   ....[160]....
        /*11bc*/ 	.word	0x0001faa0


	//   ....[161]....
        /*11c0*/ 	.word	0x0001fb10


	//   ....[162]....
        /*11c4*/ 	.word	0x0001fb70


	//   ....[163]....
        /*11c8*/ 	.word	0x0001fbe0


	//   ....[164]....
        /*11cc*/ 	.word	0x0001fc50


	//   ....[165]....
        /*11d0*/ 	.word	0x0001fcb0


	//   ....[166]....
        /*11d4*/ 	.word	0x0001fd20


	//   ....[167]....
        /*11d8*/ 	.word	0x0001fd90


	//   ....[168]....
        /*11dc*/ 	.word	0x0001fe00


	//   ....[169]....
        /*11e0*/ 	.word	0x0001fe60


	//   ....[170]....
        /*11e4*/ 	.word	0x0001fed0


	//   ....[171]....
        /*11e8*/ 	.word	0x0001ff40


	//   ....[172]....
        /*11ec*/ 	.word	0x0001ffa0


	//   ....[173]....
        /*11f0*/ 	.word	0x0001fff0


	//   ....[174]....
        /*11f4*/ 	.word	0x00020040


	//   ....[175]....
        /*11f8*/ 	.word	0x00020090


	//   ....[176]....
        /*11fc*/ 	.word	0x000200f0


	//   ....[177]....
        /*1200*/ 	.word	0x00020160


	//   ....[178]....
        /*1204*/ 	.word	0x000201d0


	//   ....[179]....
        /*1208*/ 	.word	0x00020230


	//   ....[180]....
        /*120c*/ 	.word	0x000202a0


	//   ....[181]....
        /*1210*/ 	.word	0x00020310


	//   ....[182]....
        /*1214*/ 	.word	0x00020380


	//   ....[183]....
        /*1218*/ 	.word	0x000203e0


	//   ....[184]....
        /*121c*/ 	.word	0x00020450


	//   ....[185]....
        /*1220*/ 	.word	0x000204c0


	//   ....[186]....
        /*1224*/ 	.word	0x00020510


	//   ....[187]....
        /*1228*/ 	.word	0x00020560


	//   ....[188]....
        /*122c*/ 	.word	0x000205b0


	//   ....[189]....
        /*1230*/ 	.word	0x000205f0


	//   ....[190]....
        /*1234*/ 	.word	0x00020660


	//   ....[191]....
        /*1238*/ 	.word	0x000206d0


	//   ....[192]....
        /*123c*/ 	.word	0x00020740


	//   ....[193]....
        /*1240*/ 	.word	0x000207a0


	//   ....[194]....
        /*1244*/ 	.word	0x00020810


	//   ....[195]....
        /*1248*/ 	.word	0x00020880


	//   ....[196]....
        /*124c*/ 	.word	0x000208f0


	//   ....[197]....
        /*1250*/ 	.word	0x00020950


	//   ....[198]....
        /*1254*/ 	.word	0x000209a0


	//   ....[199]....
        /*1258*/ 	.word	0x000209f0


	//   ....[200]....
        /*125c*/ 	.word	0x00020a40


	//   ....[201]....
        /*1260*/ 	.word	0x00020a80


	//   ....[202]....
        /*1264*/ 	.word	0x00020af0


	//   ....[203]....
        /*1268*/ 	.word	0x00020b60


	//   ....[204]....
        /*126c*/ 	.word	0x00020bc0


	//   ....[205]....
        /*1270*/ 	.word	0x00020c30


	//   ....[206]....
        /*1274*/ 	.word	0x00020ca0


	//   ....[207]....
        /*1278*/ 	.word	0x00020d10


	//   ....[208]....
        /*127c*/ 	.word	0x00020d70


	//   ....[209]....
        /*1280*/ 	.word	0x00020de0


	//   ....[210]....
        /*1284*/ 	.word	0x00020e50


	//   ....[211]....
        /*1288*/ 	.word	0x00020ea0


	//   ....[212]....
        /*128c*/ 	.word	0x00020ef0


	//   ....[213]....
        /*1290*/ 	.word	0x00020f40


	//   ....[214]....
        /*1294*/ 	.word	0x00020f80


	//   ....[215]....
        /*1298*/ 	.word	0x00020fe0


	//   ....[216]....
        /*129c*/ 	.word	0x00021040


	//   ....[217]....
        /*12a0*/ 	.word	0x00021090


	//   ....[218]....
        /*12a4*/ 	.word	0x000210e0


	//   ....[219]....
        /*12a8*/ 	.word	0x00021150


	//   ....[220]....
        /*12ac*/ 	.word	0x000211c0


	//   ....[221]....
        /*12b0*/ 	.word	0x00021230


	//   ....[222]....
        /*12b4*/ 	.word	0x00021290


	//   ....[223]....
        /*12b8*/ 	.word	0x00021300


	//   ....[224]....
        /*12bc*/ 	.word	0x00021370


	//   ....[225]....
        /*12c0*/ 	.word	0x000213e0


	//   ....[226]....
        /*12c4*/ 	.word	0x00021440


	//   ....[227]....
        /*12c8*/ 	.word	0x000214b0


	//   ....[228]....
        /*12cc*/ 	.word	0x00021520


	//   ....[229]....
        /*12d0*/ 	.word	0x00021590


	//   ....[230]....
        /*12d4*/ 	.word	0x000215f0


	//   ....[231]....
        /*12d8*/ 	.word	0x00021660


	//   ....[232]....
        /*12dc*/ 	.word	0x000216d0


	//   ....[233]....
        /*12e0*/ 	.word	0x00021740


	//   ....[234]....
        /*12e4*/ 	.word	0x000217a0


	//   ....[235]....
        /*12e8*/ 	.word	0x00021810


	//   ....[236]....
        /*12ec*/ 	.word	0x00021880


	//   ....[237]....
        /*12f0*/ 	.word	0x000218f0


	//   ....[238]....
        /*12f4*/ 	.word	0x00021950


	//   ....[239]....
        /*12f8*/ 	.word	0x000219c0


	//   ....[240]....
        /*12fc*/ 	.word	0x00021a30


	//   ....[241]....
        /*1300*/ 	.word	0x00021a80


	//   ....[242]....
        /*1304*/ 	.word	0x00021ac0


	//   ....[243]....
        /*1308*/ 	.word	0x00021b10


	//   ....[244]....
        /*130c*/ 	.word	0x00021b60


	//   ....[245]....
        /*1310*/ 	.word	0x00021bb0


	//   ....[246]....
        /*1314*/ 	.word	0x00021c20


	//   ....[247]....
        /*1318*/ 	.word	0x00021c70


	//   ....[248]....
        /*131c*/ 	.word	0x00021cc0


	//   ....[249]....
        /*1320*/ 	.word	0x00021d10


	//   ....[250]....
        /*1324*/ 	.word	0x00021d60


	//   ....[251]....
        /*1328*/ 	.word	0x00021db0


	//   ....[252]....
        /*132c*/ 	.word	0x00021e20


	//   ....[253]....
        /*1330*/ 	.word	0x00021e70


	//   ....[254]....
        /*1334*/ 	.word	0x00021ee0


	//   ....[255]....
        /*1338*/ 	.word	0x00021f40


	//   ....[0]....
        /*133c*/ 	.word	0x00021fb0


	//   ....[1]....
        /*1340*/ 	.word	0x000223e0


	//   ....[2]....
        /*1344*/ 	.word	0x00022400


	//   ....[3]....
        /*1348*/ 	.word	0x00022420


	//   ....[4]....
        /*134c*/ 	.word	0x00022430


	//   ....[5]....
        /*1350*/ 	.word	0x00022980


	//   ....[6]....
        /*1354*/ 	.word	0x00022990


	//   ....[7]....
        /*1358*/ 	.word	0x000229a0


	//   ....[8]....
        /*135c*/ 	.word	0x000229b0


	//   ....[9]....
        /*1360*/ 	.word	0x00022ec0


	//   ....[10]....
        /*1364*/ 	.word	0x00022ee0


	//   ....[11]....
        /*1368*/ 	.word	0x00022f00


	//   ....[12]....
        /*136c*/ 	.word	0x00022f10


	//   ....[13]....
        /*1370*/ 	.word	0x00023460


	//   ....[14]....
        /*1374*/ 	.word	0x00023480


	//   ....[15]....
        /*1378*/ 	.word	0x00023490


	//   ....[16]....
        /*137c*/ 	.word	0x000234a0


	//   ....[17]....
        /*1380*/ 	.word	0x000270a0


	//   ....[18]....
        /*1384*/ 	.word	0x000270c0


	//   ....[19]....
        /*1388*/ 	.word	0x000270e0


	//   ....[20]....
        /*138c*/ 	.word	0x000270f0


	//   ....[21]....
        /*1390*/ 	.word	0x000274e0


	//   ....[22]....
        /*1394*/ 	.word	0x000274f0


	//   ....[23]....
        /*1398*/ 	.word	0x00027500


	//   ....[24]....
        /*139c*/ 	.word	0x00027510


	//   ....[25]....
        /*13a0*/ 	.word	0x00027920


	//   ....[26]....
        /*13a4*/ 	.word	0x00027940


	//   ....[27]....
        /*13a8*/ 	.word	0x00027960


	//   ....[28]....
        /*13ac*/ 	.word	0x00027970


	//   ....[29]....
        /*13b0*/ 	.word	0x00027da0


	//   ....[30]....
        /*13b4*/ 	.word	0x00027dc0


	//   ....[31]....
        /*13b8*/ 	.word	0x00027de0


	//   ....[32]....
        /*13bc*/ 	.word	0x00027df0


	//   ....[33]....
        /*13c0*/ 	.word	0x0002bfc0


	//   ....[34]....
        /*13c4*/ 	.word	0x0002c030


	//   ....[35]....
        /*13c8*/ 	.word	0x0002c0a0


	//   ....[36]....
        /*13cc*/ 	.word	0x0002c100


	//   ....[37]....
        /*13d0*/ 	.word	0x0002c170


	//   ....[38]....
        /*13d4*/ 	.word	0x0002c1d0


	//   ....[39]....
        /*13d8*/ 	.word	0x0002c240


	//   ....[40]....
        /*13dc*/ 	.word	0x0002c2a0


	//   ....[41]....
        /*13e0*/ 	.word	0x0002c310


	//   ....[42]....
        /*13e4*/ 	.word	0x0002c380


	//   ....[43]....
        /*13e8*/ 	.word	0x0002c3f0


	//   ....[44]....
        /*13ec*/ 	.word	0x0002c450


	//   ....[45]....
        /*13f0*/ 	.word	0x0002c4c0


	//   ....[46]....
        /*13f4*/ 	.word	0x0002c530


	//   ....[47]....
        /*13f8*/ 	.word	0x0002c590


	//   ....[48]....
        /*13fc*/ 	.word	0x0002c5f0


	//   ....[49]....
        /*1400*/ 	.word	0x0002c660


	//   ....[50]....
        /*1404*/ 	.word	0x0002c6d0


	//   ....[51]....
        /*1408*/ 	.word	0x0002c740


	//   ....[52]....
        /*140c*/ 	.word	0x0002c7a0


	//   ....[53]....
        /*1410*/ 	.word	0x0002c810


	//   ....[54]....
        /*1414*/ 	.word	0x0002c870


	//   ....[55]....
        /*1418*/ 	.word	0x0002c8d0


	//   ....[56]....
        /*141c*/ 	.word	0x0002c930


	//   ....[57]....
        /*1420*/ 	.word	0x0002c9a0


	//   ....[58]....
        /*1424*/ 	.word	0x0002ca10


	//   ....[59]....
        /*1428*/ 	.word	0x0002ca80


	//   ....[60]....
        /*142c*/ 	.word	0x0002cae0


	//   ....[61]....
        /*1430*/ 	.word	0x0002cb50


	//   ....[62]....
        /*1434*/ 	.word	0x0002cbc0


	//   ....[63]....
        /*1438*/ 	.word	0x0002cc30


	//   ....[64]....
        /*143c*/ 	.word	0x0002cc90


	//----- nvinfo : EIATTR_EXIT_INSTR_OFFSETS
	.align		4
.L_1080:
        /*1440*/ 	.byte	0x04, 0x1c
        /*1442*/ 	.short	(.L_1082 - .L_1081)


	//   ....[0]....
.L_1081:
        /*1444*/ 	.word	0x00001170


	//   ....[1]....
        /*1448*/ 	.word	0x0001f470


	//----- nvinfo : EIATTR_MAX_THREADS
	.align		4
.L_1082:
        /*144c*/ 	.byte	0x04, 0x05
        /*144e*/ 	.short	(.L_1084 - .L_1083)
.L_1083:
        /*1450*/ 	.word	0x00000100
        /*1454*/ 	.word	0x00000001
        /*1458*/ 	.word	0x00000001


	//----- nvinfo : EIATTR_CRS_STACK_SIZE
	.align		4
.L_1084:
        /*145c*/ 	.byte	0x04, 0x1e
        /*145e*/ 	.short	(.L_1086 - .L_1085)
.L_1085:
        /*1460*/ 	.word	0x00000000
.L_1086:


//--------------------- .nv.info._ZN7cutlass13device_kernelIN5flash19enable_sm80_to_sm89INS1_16FlashAttnFwdSm80INS1_25CollectiveMainloopFwdSm80ILi8ELi1ELb0EN4cute5tupleIJNS5_1CILi128EEENS7_ILi96EEENS7_ILi256EEEEEELi256ENS_10bfloat16_tEfNS_4arch4Sm80ELb1ELb0ELb0ELb0ELb1ELb0ELb1ELb1EEENS1_21CollectiveEpilogueFwdINS6_IJS8_SA_S9_EEENS6_IJNS7_ILi1EEESI_SI_EEESC_SE_Li256ELb0ELb1ELb1ELb0EEENS1_30DynamicPersistentTileSchedulerILi256ELi256ELb1ELb1ELb0EEEEEEEEEvNT_6ParamsE --------------------------
	.section	.nv.info._ZN7cutlass13device_kernelIN5flash19enable_sm80_to_sm89INS1_16FlashAttnFwdSm80INS1_25CollectiveMainloopFwdSm80ILi8ELi1ELb0EN4cute5tupleIJNS5_1CILi128EEENS7_ILi96EEENS7_ILi256EEEEEELi256ENS_10bfloat16_tEfNS_4arch4Sm80ELb1ELb0ELb0ELb0ELb1ELb0ELb1ELb1EEENS1_21CollectiveEpilogueFwdINS6_IJS8_SA_S9_EEENS6_IJNS7_ILi1EEESI_SI_EEESC_SE_Li256ELb0ELb1ELb1ELb0EEENS1_30DynamicPersistentTileSchedulerILi256ELi256ELb1ELb1ELb0EEEEEEEEEvNT_6ParamsE,"",@"SHT_CUDA_INFO"
	.sectionflags	@""
	.align	4


	//----- nvinfo : EIATTR_CUDA_API_VERSION
	.align		4
        /*0000*/ 	.byte	0x04, 0x37
        /*0002*/ 	.short	(.L_1088 - .L_1087)
.L_1087:
        /*0004*/ 	.word	0x00000082


	//----- nvinfo : EIATTR_SW2861232_WAR
	.align		4
.L_1088:
        /*0008*/ 	.byte	0x01, 0x35
	.zero		2


	//----- nvinfo : EIATTR_PARAM_CBANK
	.align		4
        /*000c*/ 	.byte	0x04, 0x0a
        /*000e*/ 	.short	(.L_1090 - .L_1089)
	.align		4
.L_1089:
        /*0010*/ 	.word	index@(.nv.constant0._ZN7cutlass13device_kernelIN5flash19enable_sm80_to_sm89INS1_16FlashAttnFwdSm80INS1_25CollectiveMainloopFwdSm80ILi8ELi1ELb0EN4cute5tupleIJNS5_1CILi128EEENS7_ILi96EEENS7_ILi256EEEEEELi256ENS_10bfloat16_tEfNS_4arch4Sm80ELb1ELb0ELb0ELb0ELb1ELb0ELb1ELb1EEENS1_21CollectiveEpilogueFwdINS6_IJS8_SA_S9_EEENS6_IJNS7_ILi1EEESI_SI_EEESC_SE_Li256ELb0ELb1ELb1ELb0EEENS1_30DynamicPersistentTileSchedulerILi256ELi256ELb1ELb1ELb0EEEEEEEEEvNT_6ParamsE)
        /*0014*/ 	.short	0x0160
        /*0016*/ 	.short	0x0428


	//----- nvinfo : EIATTR_CBANK_PARAM_SIZE
	.align		4
.L_1090:
        /*0018*/ 	.byte	0x03, 0x19
        /*001a*/ 	.short	0x0428


	//----- nvinfo : EIATTR_KPARAM_INFO
	.align		4
        /*001c*/ 	.byte	0x04, 0x17
        /*001e*/ 	.short	(.L_1092 - .L_1091)
.L_1091:
        /*0020*/ 	.word	0x00000000
        /*0024*/ 	.short	0x0000
        /*0026*/ 	.short	0x0000
        /*0028*/ 	.byte	0x00, 0xf0, 0xa1, 0x10


	//----- nvinfo : EIATTR_MAXREG_COUNT
	.align		4
.L_1092:
        /*002c*/ 	.byte	0x03, 0x1b
        /*002e*/ 	.short	0x00ff


	//----- nvinfo : EIATTR_NUM_BARRIERS
	.align		4
        /*0030*/ 	.byte	0x02, 0x4c
        /*0032*/ 	.byte	0x06
	.zero		1


	//----- nvinfo : EIATTR_ANNOTATIONS
	.align		4
        /*0034*/ 	.byte	0x04, 0x55
        /*0036*/ 	.short	(.L_1094 - .L_1093)


	//   ....[0]....
.L_1093:
        /* <DEDUP_REMOVED lines=191> */


	//----- nvinfo : EIATTR_MERCURY_ISA_VERSION
	.align		4
.L_1094:
        /*0c18*/ 	.byte	0x03, 0x5f
        /*0c1a*/ 	.short	0x0000


	//----- nvinfo : EIATTR_INT_WARP_WIDE_INSTR_OFFSETS
	.align		4
        /*0c1c*/ 	.byte	0x04, 0x31
        /*0c1e*/ 	.short	(.L_1096 - .L_1095)


	//   ....[0]....
.L_1095:
        /*0c20*/ 	.word	0x00012830


	//   ....[1]....
        /*0c24*/ 	.word	0x000128b0


	//----- nvinfo : EIATTR_COOP_GROUP_MASK_REGIDS
	.align		4
.L_1096:
        /*0c28*/ 	.byte	0x04, 0x29
        /*0c2a*/ 	.short	(.L_1098 - .L_1097)


	//   ....[0]....
.L_1097:
        /*0c2c*/ 	.word	0xffffffff


	//   ....[1]....
        /*0c30*/ 	.word	0xffffffff


	//   ....[2]....
        /*0c34*/ 	.word	0xffffffff


	//   ....[3]....
        /*0c38*/ 	.word	0xffffffff


	//   ....[4]....
        /*0c3c*/ 	.word	0xffffffff


	//   ....[5]....
        /*0c40*/ 	.word	0xffffffff


	//   ....[6]....
        /*0c44*/ 	.word	0xffffffff


	//   ....[7]....
        /*0c48*/ 	.word	0xffffffff


	//   ....[8]....
        /*0c4c*/ 	.word	0xffffffff


	//   ....[9]....
        /*0c50*/ 	.word	0xffffffff


	//   ....[10]....
        /*0c54*/ 	.word	0xffffffff


	//   ....[11]....
        /*0c58*/ 	.word	0xffffffff


	//   ....[12]....
        /*0c5c*/ 	.word	0xffffffff


	//   ....[13]....
        /*0c60*/ 	.word	0xffffffff


	//   ....[14]....
        /*0c64*/ 	.word	0xffffffff


	//   ....[15]....
        /*0c68*/ 	.word	0xffffffff


	//   ....[16]....
        /*0c6c*/ 	.word	0xffffffff


	//   ....[17]....
        /*0c70*/ 	.word	0xffffffff


	//   ....[18]....
        /*0c74*/ 	.word	0xffffffff


	//   ....[19]....
        /*0c78*/ 	.word	0xffffffff


	//   ....[20]....
        /*0c7c*/ 	.word	0xffffffff


	//   ....[21]....
        /*0c80*/ 	.word	0xffffffff


	//   ....[22]....
        /*0c84*/ 	.word	0xffffffff


	//   ....[23]....
        /*0c88*/ 	.word	0xffffffff


	//   ....[24]....
        /*0c8c*/ 	.word	0xffffffff


	//   ....[25]....
        /*0c90*/ 	.word	0xffffffff


	//   ....[26]....
        /*0c94*/ 	.word	0xffffffff


	//   ....[27]....
        /*0c98*/ 	.word	0xffffffff


	//   ....[28]....
        /*0c9c*/ 	.word	0xffffffff


	//   ....[29]....
        /*0ca0*/ 	.word	0xffffffff


	//   ....[30]....
        /*0ca4*/ 	.word	0xffffffff


	//   ....[31]....
        /*0ca8*/ 	.word	0xffffffff


	//   ....[32]....
        /*0cac*/ 	.word	0xffffffff


	//   ....[33]....
        /*0cb0*/ 	.word	0xffffffff


	//   ....[34]....
        /*0cb4*/ 	.word	0xffffffff


	//   ....[35]....
        /*0cb8*/ 	.word	0xffffffff


	//   ....[36]....
        /*0cbc*/ 	.word	0xffffffff


	//   ....[37]....
        /*0cc0*/ 	.word	0xffffffff


	//   ....[38]....
        /*0cc4*/ 	.word	0xffffffff


	//   ....[39]....
        /*0cc8*/ 	.word	0xffffffff


	//   ....[40]....
        /*0ccc*/ 	.word	0xffffffff


	//   ....[41]....
        /*0cd0*/ 	.word	0xffffffff


	//   ....[42]....
        /*0cd4*/ 	.word	0xffffffff


	//   ....[43]....
        /*0cd8*/ 	.word	0xffffffff


	//   ....[44]....
        /*0cdc*/ 	.word	0xffffffff


	//   ....[45]....
        /*0ce0*/ 	.word	0xffffffff


	//   ....[46]....
        /*0ce4*/ 	.word	0xffffffff


	//   ....[47]....
        /*0ce8*/ 	.word	0xffffffff


	//   ....[48]....
        /*0cec*/ 	.word	0xffffffff


	//   ....[49]....
        /*0cf0*/ 	.word	0xffffffff


	//   ....[50]....
        /*0cf4*/ 	.word	0xffffffff


	//   ....[51]....
        /*0cf8*/ 	.word	0xffffffff


	//   ....[52]....
        /*0cfc*/ 	.word	0xffffffff


	//   ....[53]....
        /*0d00*/ 	.word	0xffffffff


	//   ....[54]....
        /*0d04*/ 	.word	0xffffffff


	//   ....[55]....
        /*0d08*/ 	.word	0xffffffff


	//   ....[56]....
        /*0d0c*/ 	.word	0xffffffff


	//   ....[57]....
        /*0d10*/ 	.word	0xffffffff


	//   ....[58]....
        /*0d14*/ 	.word	0xffffffff


	//   ....[59]....
        /*0d18*/ 	.word	0xffffffff


	//   ....[60]....
        /*0d1c*/ 	.word	0xffffffff


	//   ....[61]....
        /*0d20*/ 	.word	0xffffffff


	//   ....[62]....
        /*0d24*/ 	.word	0xffffffff


	//   ....[63]....
        /*0d28*/ 	.word	0xffffffff


	//   ....[64]....
        /*0d2c*/ 	.word	0xffffffff


	//   ....[65]....
        /*0d30*/ 	.word	0xffffffff


	//   ....[66]....
        /*0d34*/ 	.word	0xffffffff


	//   ....[67]....
        /*0d38*/ 	.word	0xffffffff


	//   ....[68]....
        /*0d3c*/ 	.word	0xffffffff


	//   ....[69]....
        /*0d40*/ 	.word	0xffffffff


	//   ....[70]....
        /*0d44*/ 	.word	0xffffffff


	//   ....[71]....
        /*0d48*/ 	.word	0xffffffff


	//   ....[72]....
        /*0d4c*/ 	.word	0xffffffff


	//   ....[73]....
        /*0d50*/ 	.word	0xffffffff


	//   ....[74]....
        /*0d54*/ 	.word	0xffffffff


	//   ....[75]....
        /*0d58*/ 	.word	0xffffffff


	//   ....[76]....
        /*0d5c*/ 	.word	0xffffffff


	//   ....[77]....
        /*0d60*/ 	.word	0xffffffff


	//   ....[78]....
        /*0d64*/ 	.word	0xffffffff


	//   ....[79]....
        /*0d68*/ 	.word	0xffffffff


	//   ....[80]....
        /*0d6c*/ 	.word	0xffffffff


	//   ....[81]....
        /*0d70*/ 	.word	0xffffffff


	//   ....[82]....
        /*0d74*/ 	.word	0xffffffff


	//   ....[83]....
        /*0d78*/ 	.word	0xffffffff


	//   ....[84]....
        /*0d7c*/ 	.word	0xffffffff


	//   ....[85]....
        /*0d80*/ 	.word	0xffffffff


	//   ....[86]....
        /*0d84*/ 	.word	0xffffffff


	//   ....[87]....
        /*0d88*/ 	.word	0xffffffff


	//   ....[88]....
        /*0d8c*/ 	.word	0xffffffff


	//   ....[89]....
        /*0d90*/ 	.word	0xffffffff


	//   ....[90]....
        /*0d94*/ 	.word	0xffffffff


	//   ....[91]....
        /*0d98*/ 	.word	0xffffffff


	//   ....[92]....
        /*0d9c*/ 	.word	0xffffffff


	//   ....[93]....
        /*0da0*/ 	.word	0xffffffff


	//   ....[94]....
        /*0da4*/ 	.word	0xffffffff


	//   ....[95]....
        /*0da8*/ 	.word	0xffffffff


	//   ....[96]....
        /*0dac*/ 	.word	0xffffffff


	//   ....[97]....
        /*0db0*/ 	.word	0xffffffff


	//   ....[98]....
        /*0db4*/ 	.word	0xffffffff


	//   ....[99]....
        /*0db8*/ 	.word	0xffffffff


	//   ....[100]....
        /*0dbc*/ 	.word	0xffffffff


	//   ....[101]....
        /*0dc0*/ 	.word	0xffffffff


	//   ....[102]....
        /*0dc4*/ 	.word	0xffffffff


	//   ....[103]....
        /*0dc8*/ 	.word	0xffffffff


	//   ....[104]....
        /*0dcc*/ 	.word	0xffffffff


	//   ....[105]....
        /*0dd0*/ 	.word	0xffffffff


	//   ....[106]....
        /*0dd4*/ 	.word	0xffffffff


	//   ....[107]....
        /*0dd8*/ 	.word	0xffffffff


	//   ....[108]....
        /*0ddc*/ 	.word	0xffffffff


	//   ....[109]....
        /*0de0*/ 	.word	0xffffffff


	//   ....[110]....
        /*0de4*/ 	.word	0xffffffff


	//   ....[111]....
        /*0de8*/ 	.word	0xffffffff


	//   ....[112]....
        /*0dec*/ 	.word	0xffffffff


	//   ....[113]....
        /*0df0*/ 	.word	0xffffffff


	//   ....[114]....
        /*0df4*/ 	.word	0xffffffff


	//   ....[115]....
        /*0df8*/ 	.word	0xffffffff


	//   ....[116]....
        /*0dfc*/ 	.word	0xffffffff


	//   ....[117]....
        /*0e00*/ 	.word	0xffffffff


	//   ....[118]....
        /*0e04*/ 	.word	0xffffffff


	//   ....[119]....
        /*0e08*/ 	.word	0xffffffff


	//   ....[120]....
        /*0e0c*/ 	.word	0xffffffff


	//   ....[121]....
        /*0e10*/ 	.word	0xffffffff


	//   ....[122]....
        /*0e14*/ 	.word	0xffffffff


	//   ....[123]....
        /*0e18*/ 	.word	0xffffffff


	//   ....[124]....
        /*0e1c*/ 	.word	0xffffffff


	//   ....[125]....
        /*0e20*/ 	.word	0xffffffff


	//   ....[126]....
        /*0e24*/ 	.word	0xffffffff


	//   ....[127]....
        /*0e28*/ 	.word	0xffffffff


	//   ....[128]....
        /*0e2c*/ 	.word	0xffffffff


	//   ....[129]....
        /*0e30*/ 	.word	0xffffffff


	//   ....[130]....
        /*0e34*/ 	.word	0xffffffff


	//   ....[131]....
        /*0e38*/ 	.word	0xffffffff


	//   ....[132]....
        /*0e3c*/ 	.word	0xffffffff


	//   ....[133]....
        /*0e40*/ 	.word	0xffffffff


	//   ....[134]....
        /*0e44*/ 	.word	0xffffffff


	//----- nvinfo : EIATTR_COOP_GROUP_INSTR_OFFSETS
	.align		4
.L_1098:
        /*0e48*/ 	.byte	0x04, 0x28
        /*0e4a*/ 	.short	(.L_1100 - .L_1099)


	//   ....[0]....
.L_1099:
        /*0e4c*/ 	.word	0x00000050


	//   ....[1]....
        /*0e50*/ 	.word	0x00001dc0


	//   ....[2]....
        /*0e54*/ 	.word	0x00001de0


	//   ....[3]....
        /*0e58*/ 	.word	0x00002030


	//   ....[4]....
        /*0e5c*/ 	.word	0x00002040


	//   ....[5]....
        /*0e60*/ 	.word	0x00002220


	//   ....[6]....
        /*0e64*/ 	.word	0x00002240


	//   ....[7]....
        /*0e68*/ 	.word	0x00002420


	//   ....[8]....
        /*0e6c*/ 	.word	0x00002430


	//   ....[9]....
        /*0e70*/ 	.word	0x00002ab0


	//   ....[10]....
        /*0e74*/ 	.word	0x00002ad0


	//   ....[11]....
        /*0e78*/ 	.word	0x00002ae0


	//   ....[12]....
        /*0e7c*/ 	.word	0x00002b10


	//   ....[13]....
        /*0e80*/ 	.word	0x00002c50


	//   ....[14]....
        /*0e84*/ 	.word	0x00002c90


	//   ....[15]....
        /*0e88*/ 	.word	0x00002ee0


	//   ....[16]....
        /*0e8c*/ 	.word	0x00002fa0


	//   ....[17]....
        /*0e90*/ 	.word	0x00002fb0


	//   ....[18]....
        /*0e94*/ 	.word	0x00002fc0


	//   ....[19]....
        /*0e98*/ 	.word	0x000032b0


	//   ....[20]....
        /*0e9c*/ 	.word	0x000032f0


	//   ....[21]....
        /*0ea0*/ 	.word	0x00004ac0


	//   ....[22]....
        /*0ea4*/ 	.word	0x00004b20


	//   ....[23]....
        /*0ea8*/ 	.word	0x00004b30


	//   ....[24]....
        /*0eac*/ 	.word	0x00004b40


	//   ....[25]....
        /*0eb0*/ 	.word	0x00004c20


	//   ....[26]....
        /*0eb4*/ 	.word	0x00004c70


	//   ....[27]....
        /*0eb8*/ 	.word	0x00005020


	//   ....[28]....
        /*0ebc*/ 	.word	0x00005360


	//   ....[29]....
        /*0ec0*/ 	.word	0x00005960


	//   ....[30]....
        /*0ec4*/ 	.word	0x00005980


	//   ....[31]....
        /*0ec8*/ 	.word	0x000059a0


	//   ....[32]....
        /*0ecc*/ 	.word	0x000059c0


	//   ....[33]....
        /*0ed0*/ 	.word	0x00008000


	//   ....[34]....
        /*0ed4*/ 	.word	0x00008060


	//   ....[35]....
        /*0ed8*/ 	.word	0x00008070


	//   ....[36]....
        /*0edc*/ 	.word	0x000080e0


	//   ....[37]....
        /*0ee0*/ 	.word	0x000081a0


	//   ....[38]....
        /*0ee4*/ 	.word	0x00008260


	//   ....[39]....
        /*0ee8*/ 	.word	0x00009b00


	//   ....[40]....
        /*0eec*/ 	.word	0x00009b60


	//   ....[41]....
        /*0ef0*/ 	.word	0x00009b70


	//   ....[42]....
        /*0ef4*/ 	.word	0x00009be0


	//   ....[43]....
        /*0ef8*/ 	.word	0x00009ca0


	//   ....[44]....
        /*0efc*/ 	.word	0x00009d60


	//   ....[45]....
        /*0f00*/ 	.word	0x0000a060


	//   ....[46]....
        /*0f04*/ 	.word	0x0000a390


	//   ....[47]....
        /*0f08*/ 	.word	0x0000a830


	//   ....[48]....
        /*0f0c*/ 	.word	0x0000a850


	//   ....[49]....
        /*0f10*/ 	.word	0x0000a9f0


	//   ....[50]....
        /*0f14*/ 	.word	0x0000aa10


	//   ....[51]....
        /*0f18*/ 	.word	0x0000d510


	//   ....[52]....
        /*0f1c*/ 	.word	0x0000d570


	//   ....[53]....
        /*0f20*/ 	.word	0x0000d580


	//   ....[54]....
        /*0f24*/ 	.word	0x0000d590


	//   ....[55]....
        /*0f28*/ 	.word	0x0000d6b0


	//   ....[56]....
        /*0f2c*/ 	.word	0x0000d750


	//   ....[57]....
        /*0f30*/ 	.word	0x0000efb0


	//   ....[58]....
        /*0f34*/ 	.word	0x0000efd0


	//   ....[59]....
        /*0f38*/ 	.word	0x0000f0d0


	//   ....[60]....
        /*0f3c*/ 	.word	0x0000f0f0


	//   ....[61]....
        /*0f40*/ 	.word	0x0000f120


	//   ....[62]....
        /*0f44*/ 	.word	0x0000f1b0


	//   ....[63]....
        /*0f48*/ 	.word	0x0000f640


	//   ....[64]....
        /*0f4c*/ 	.word	0x0000f660


	//   ....[65]....
        /*0f50*/ 	.word	0x0000f680


	//   ....[66]....
        /*0f54*/ 	.word	0x0000f6a0


	//   ....[67]....
        /*0f58*/ 	.word	0x00011da0


	//   ....[68]....
        /*0f5c*/ 	.word	0x00011df0


	//   ....[69]....
        /*0f60*/ 	.word	0x00011e10


	//   ....[70]....
        /*0f64*/ 	.word	0x00011e30


	//   ....[71]....
        /*0f68*/ 	.word	0x00012a00


	//   ....[72]....
        /*0f6c*/ 	.word	0x00013220


	//   ....[73]....
        /*0f70*/ 	.word	0x00013230


	//   ....[74]....
        /*0f74*/ 	.word	0x00013260


	//   ....[75]....
        /*0f78*/ 	.word	0x00013280


	//   ....[76]....
        /*0f7c*/ 	.word	0x00013390


	//   ....[77]....
        /*0f80*/ 	.word	0x000133b0


	//   ....[78]....
        /*0f84*/ 	.word	0x00013be0


	//   ....[79]....
        /*0f88*/ 	.word	0x00013bf0


	//   ....[80]....
        /*0f8c*/ 	.word	0x00014780


	//   ....[81]....
        /*0f90*/ 	.word	0x00014890


	//   ....[82]....
        /*0f94*/ 	.word	0x00014900


	//   ....[83]....
        /*0f98*/ 	.word	0x00014970


	//   ....[84]....
        /*0f9c*/ 	.word	0x000149e0


	//   ....[85]....
        /*0fa0*/ 	.word	0x00014a50


	//   ....[86]....
        /*0fa4*/ 	.word	0x00014ad0


	//   ....[87]....
        /*0fa8*/ 	.word	0x00014b40


	//   ....[88]....
        /*0fac*/ 	.word	0x00014bb0


	//   ....[89]....
        /*0fb0*/ 	.word	0x00014c10


	//   ....[90]....
        /*0fb4*/ 	.word	0x00014c80


	//   ....[91]....
        /*0fb8*/ 	.word	0x00014e90


	//   ....[92]....
        /*0fbc*/ 	.word	0x00014f00


	//   ....[93]....
        /*0fc0*/ 	.word	0x00015110


	//   ....[94]....
        /*0fc4*/ 	.word	0x00015180


	//   ....[95]....
        /*0fc8*/ 	.word	0x000151e0


	//   ....[96]....
        /*0fcc*/ 	.word	0x00015250


	//   ....[97]....
        /*0fd0*/ 	.word	0x00015890


	//   ....[98]....
        /*0fd4*/ 	.word	0x000158e0


	//   ....[99]....
        /*0fd8*/ 	.word	0x00015930


	//   ....[100]....
        /*0fdc*/ 	.word	0x00015980


	//   ....[101]....
        /*0fe0*/ 	.word	0x000159f0


	//   ....[102]....
        /*0fe4*/ 	.word	0x00015a60


	//   ....[103]....
        /*0fe8*/ 	.word	0x00015c70


	//   ....[104]....
        /*0fec*/ 	.word	0x00015ce0


	//   ....[105]....
        /*0ff0*/ 	.word	0x00015ef0


	//   ....[106]....
        /*0ff4*/ 	.word	0x00015f60


	//   ....[107]....
        /*0ff8*/ 	.word	0x00015fc0


	//   ....[108]....
        /*0ffc*/ 	.word	0x00016030


	//   ....[109]....
        /*1000*/ 	.word	0x00016240


	//   ....[110]....
        /*1004*/ 	.word	0x000162b0


	//   ....[111]....
        /*1008*/ 	.word	0x000164c0


	//   ....[112]....
        /*100c*/ 	.word	0x00016530


	//   ....[113]....
        /*1010*/ 	.word	0x00016590


	//   ....[114]....
        /*1014*/ 	.word	0x00016600


	//   ....[115]....
        /*1018*/ 	.word	0x00016c40


	//   ....[116]....
        /*101c*/ 	.word	0x00016c80


	//   ....[117]....
        /*1020*/ 	.word	0x00016cd0


	//   ....[118]....
        /*1024*/ 	.word	0x00016d10


	//   ....[119]....
        /*1028*/ 	.word	0x00016d70


	//   ....[120]....
        /*102c*/ 	.word	0x00016dd0


	//   ....[121]....
        /*1030*/ 	.word	0x00016e40


	//   ....[122]....
        /*1034*/ 	.word	0x00016fd0


	//   ....[123]....
        /*1038*/ 	.word	0x00017040


	//   ....[124]....
        /*103c*/ 	.word	0x000171d0


	//   ....[125]....
        /*1040*/ 	.word	0x00017240


	//   ....[126]....
        /*1044*/ 	.word	0x00017280


	//   ....[127]....
        /*1048*/ 	.word	0x000172c0


	//   ....[128]....
        /*104c*/ 	.word	0x00017310


	//   ....[129]....
        /*1050*/ 	.word	0x00017350


	//   ....[130]....
        /*1054*/ 	.word	0x000173a0


	//   ....[131]....
        /*1058*/ 	.word	0x00017400


	//   ....[132]....
        /*105c*/ 	.word	0x00017450


	//   ....[133]....
        /*1060*/ 	.word	0x000174b0


	//   ....[134]....
        /*1064*/ 	.word	0x00017520


	//----- nvinfo : EIATTR_EXIT_INSTR_OFFSETS
	.align		4
.L_1100:
        /*1068*/ 	.byte	0x04, 0x1c
        /*106a*/ 	.short	(.L_1102 - .L_1101)


	//   ....[0]....
.L_1101:
        /*106c*/ 	.word	0x000000a0


	//   ....[1]....
        /*1070*/ 	.word	0x00014840


	//----- nvinfo : EIATTR_MAX_THREADS
	.align		4
.L_1102:
        /*1074*/ 	.byte	0x04, 0x05
        /*1076*/ 	.short	(.L_1104 - .L_1103)
.L_1103:
        /*1078*/ 	.word	0x00000100
        /*107c*/ 	.word	0x00000001
        /*1080*/ 	.word	0x00000001


	//----- nvinfo : EIATTR_CRS_STACK_SIZE
	.align		4
.L_1104:
        /*1084*/ 	.byte	0x04, 0x1e
        /*1086*/ 	.short	(.L_1106 - .L_1105)
.L_1105:
        /*1088*/ 	.word	0x00000000
.L_1106:


//--------------------- .nv.info._ZN7cutlass13device_kernelIN5flash19enable_sm80_to_sm89INS1_16FlashAttnFwdSm80INS1_25CollectiveMainloopFwdSm80ILi8ELi1ELb0EN4cute5tupleIJNS5_1CILi128EEENS7_ILi64EEENS7_ILi256EEEEEELi256ENS_10bfloat16_tEfNS_4arch4Sm80ELb1ELb0ELb0ELb1ELb1ELb0ELb1ELb1EEENS1_21CollectiveEpilogueFwdINS6_IJS8_SA_S9_EEENS6_IJNS7_ILi1EEESI_SI_EEESC_SE_Li256ELb1ELb1ELb1ELb0EEENS1_36VarlenDynamicPersistentTileSchedulerILi128ELi64ELi256ELi256ELb1ELb1ELb0ELb1ELb1ELb1EEEEEEEEEvNT_6ParamsE --------------------------
	.section	.nv.info._ZN7cutlass13device_kernelIN5flash19enable_sm80_to_sm89INS1_16FlashAttnFwdSm80INS1_25CollectiveMainloopFwdSm80ILi8ELi1ELb0EN4cute5tupleIJNS5_1CILi128EEENS7_ILi64EEENS7_ILi256EEEEEELi256ENS_10bfloat16_tEfNS_4arch4Sm80ELb1ELb0ELb0ELb1ELb1ELb0ELb1ELb1EEENS1_21CollectiveEpilogueFwdINS6_IJS8_SA_S9_EEENS6_IJNS7_ILi1EEESI_SI_EEESC_SE_Li256ELb1ELb1ELb1ELb0EEENS1_36VarlenDynamicPersistentTileSchedulerILi128ELi64ELi256ELi256ELb1ELb1ELb0ELb1ELb1ELb1EEEEEEEEEvNT_6ParamsE,"",@"SHT_CUDA_INFO"
	.sectionflags	@""
	.align	4


	//----- nvinfo : EIATTR_CUDA_API_VERSION
	.align		4
        /*0000*/ 	.byte	0x04, 0x37
        /*0002*/ 	.short	(.L_1108 - .L_1107)
.L_1107:
        /*0004*/ 	.word	0x00000082


	//----- nvinfo : EIATTR_SW2861232_WAR
	.align		4
.L_1108:
        /*0008*/ 	.byte	0x01, 0x35
	.zero		2


	//----- nvinfo : EIATTR_PARAM_CBANK
	.align		4
        /*000c*/ 	.byte	0x04, 0x0a
        /*000e*/ 	.short	(.L_1110 - .L_1109)
	.align		4
.L_1109:
        /*0010*/ 	.word	index@(.nv.constant0._ZN7cutlass13device_kernelIN5flash19enable_sm80_to_sm89INS1_16FlashAttnFwdSm80INS1_25CollectiveMainloopFwdSm80ILi8ELi1ELb0EN4cute5tupleIJNS5_1CILi128EEENS7_ILi64EEENS7_ILi256EEEEEELi256ENS_10bfloat16_tEfNS_4arch4Sm80ELb1ELb0ELb0ELb1ELb1ELb0ELb1ELb1EEENS1_21CollectiveEpilogueFwdINS6_IJS8_SA_S9_EEENS6_IJNS7_ILi1EEESI_SI_EEESC_SE_Li256ELb1ELb1ELb1ELb0EEENS1_36VarlenDynamicPersistentTileSchedulerILi128ELi64ELi256ELi256ELb1ELb1ELb0ELb1ELb1ELb1EEEEEEEEEvNT_6ParamsE)
        /*0014*/ 	.short	0x0160
        /*0016*/ 	.short	0x0438


	//----- nvinfo : EIATTR_CBANK_PARAM_SIZE
	.align		4
.L_1110:
        /*0018*/ 	.byte	0x03, 0x19
        /*001a*/ 	.short	0x0438


	//----- nvinfo : EIATTR_KPARAM_INFO
	.align		4
        /*001c*/ 	.byte	0x04, 0x17
        /*001e*/ 	.short	(.L_1112 - .L_1111)
.L_1111:
        /*0020*/ 	.word	0x00000000
        /*0024*/ 	.short	0x0000
        /*0026*/ 	.short	0x0000
        /*0028*/ 	.byte	0x00, 0xf0, 0xe1, 0x10


	//----- nvinfo : EIATTR_MAXREG_COUNT
	.align		4
.L_1112:
        /*002c*/ 	.byte	0x03, 0x1b
        /*002e*/ 	.short	0x00ff


	//----- nvinfo : EIATTR_NUM_BARRIERS
	.align		4
        /*0030*/ 	.byte	0x02, 0x4c
        /*0032*/ 	.byte	0x06
	.zero		1


	//----- nvinfo : EIATTR_ANNOTATIONS
	.align		4
        /*0034*/ 	.byte	0x04, 0x55
        /*0036*/ 	.short	(.L_1114 - .L_1113)


	//   ....[0]....
.L_1113:
        /* <DEDUP_REMOVED lines=16> */


	//----- nvinfo : EIATTR_MERCURY_ISA_VERSION
	.align		4
.L_1114:
        /*0128*/ 	.byte	0x03, 0x5f
        /*012a*/ 	.short	0x0000


	//----- nvinfo : EIATTR_INT_WARP_WIDE_INSTR_OFFSETS
	.align		4
        /*012c*/ 	.byte	0x04, 0x31
        /*012e*/ 	.short	(.L_1116 - .L_1115)


	//   ....[0]....
.L_1115:
        /*0130*/ 	.word	0x0000e660


	//   ....[1]....
        /*0134*/ 	.word	0x0000e6e0


	//----- nvinfo : EIATTR_COOP_GROUP_MASK_REGIDS
	.align		4
.L_1116:
        /*0138*/ 	.byte	0x04, 0x29
        /*013a*/ 	.short	(.L_1118 - .L_1117)


	//   ....[0]....
.L_1117:
        /*013c*/ 	.word	0xffffffff


	//   ....[1]....
        /*0140*/ 	.word	0xffffffff


	//   ....[2]....
        /*0144*/ 	.word	0xffffffff


	//   ....[3]....
        /*0148*/ 	.word	0xffffffff


	//   ....[4]....
        /*014c*/ 	.word	0xffffffff


	//   ....[5]....
        /*0150*/ 	.word	0xffffffff


	//   ....[6]....
        /*0154*/ 	.word	0xffffffff


	//   ....[7]....
        /*0158*/ 	.word	0xffffffff


	//   ....[8]....
        /*015c*/ 	.word	0xffffffff


	//   ....[9]....
        /*0160*/ 	.word	0xffffffff


	//   ....[10]....
        /*0164*/ 	.word	0xffffffff


	//   ....[11]....
        /*0168*/ 	.word	0xffffffff


	//   ....[12]....
        /*016c*/ 	.word	0xffffffff


	//   ....[13]....
        /*0170*/ 	.word	0xffffffff


	//   ....[14]....
        /*0174*/ 	.word	0xffffffff


	//   ....[15]....
        /*0178*/ 	.word	0xffffffff


	//   ....[16]....
        /*017c*/ 	.word	0xffffffff


	//   ....[17]....
        /*0180*/ 	.word	0xffffffff


	//   ....[18]....
        /*0184*/ 	.word	0xffffffff


	//   ....[19]....
        /*0188*/ 	.word	0xffffffff


	//   ....[20]....
        /*018c*/ 	.word	0xffffffff


	//   ....[21]....
        /*0190*/ 	.word	0xffffffff


	//   ....[22]....
        /*0194*/ 	.word	0xffffffff


	//   ....[23]....
        /*0198*/ 	.word	0xffffffff


	//   ....[24]....
        /*019c*/ 	.word	0xffffffff


	//   ....[25]....
        /*01a0*/ 	.word	0xffffffff


	//   ....[26]....
        /*01a4*/ 	.word	0xffffffff


	//   ....[27]....
        /*01a8*/ 	.word	0xffffffff


	//   ....[28]....
        /*01ac*/ 	.word	0xffffffff


	//   ....[29]....
        /*01b0*/ 	.word	0xffffffff


	//   ....[30]....
        /*01b4*/ 	.word	0xffffffff


	//   ....[31]....
        /*01b8*/ 	.word	0xffffffff


	//   ....[32]....
        /*01bc*/ 	.word	0xffffffff


	//   ....[33]....
        /*01c0*/ 	.word	0xffffffff


	//   ....[34]....
        /*01c4*/ 	.word	0xffffffff


	//   ....[35]....
        /*01c8*/ 	.word	0xffffffff


	//   ....[36]....
        /*01cc*/ 	.word	0xffffffff


	//   ....[37]....
        /*01d0*/ 	.word	0xffffffff


	//   ....[38]....
        /*01d4*/ 	.word	0xffffffff


	//   ....[39]....
        /*01d8*/ 	.word	0xffffffff


	//   ....[40]....
        /*01dc*/ 	.word	0xffffffff


	//   ....[41]....
        /*01e0*/ 	.word	0xffffffff


	//   ....[42]....
        /*01e4*/ 	.word	0xffffffff


	//   ....[43]....
        /*01e8*/ 	.word	0xffffffff


	//   ....[44]....
        /*01ec*/ 	.word	0xffffffff


	//   ....[45]....
        /*01f0*/ 	.word	0xffffffff


	//   ....[46]....
        /*01f4*/ 	.word	0xffffffff


	//   ....[47]....
        /*01f8*/ 	.word	0xffffffff


	//   ....[48]....
        /*01fc*/ 	.word	0xffffffff


	//   ....[49]....
        /*0200*/ 	.word	0xffffffff


	//   ....[50]....
        /*0204*/ 	.word	0xffffffff


	//   ....[51]....
        /*0208*/ 	.word	0xffffffff


	//   ....[52]....
        /*020c*/ 	.word	0xffffffff


	//   ....[53]....
        /*0210*/ 	.word	0xffffffff


	//   ....[54]....
        /*0214*/ 	.word	0xffffffff


	//   ....[55]....
        /*0218*/ 	.word	0xffffffff


	//   ....[56]....
        /*021c*/ 	.word	0xffffffff


	//   ....[57]....
        /*0220*/ 	.word	0xffffffff


	//   ....[58]....
        /*0224*/ 	.word	0xffffffff


	//   ....[59]....
        /*0228*/ 	.word	0xffffffff


	//   ....[60]....
        /*022c*/ 	.word	0xffffffff


	//   ....[61]....
        /*0230*/ 	.word	0xffffffff


	//   ....[62]....
        /*0234*/ 	.word	0xffffffff


	//   ....[63]....
        /*0238*/ 	.word	0xffffffff


	//   ....[64]....
        /*023c*/ 	.word	0xffffffff


	//   ....[65]....
        /*0240*/ 	.word	0xffffffff


	//   ....[66]....
        /*0244*/ 	.word	0xffffffff


	//   ....[67]....
        /*0248*/ 	.word	0xffffffff


	//   ....[68]....
        /*024c*/ 	.word	0xffffffff


	//   ....[69]....
        /*0250*/ 	.word	0xffffffff


	//   ....[70]....
        /*0254*/ 	.word	0xffffffff


	//   ....[71]....
        /*0258*/ 	.word	0xffffffff


	//   ....[72]....
        /*025c*/ 	.word	0xffffffff


	//   ....[73]....
        /*0260*/ 	.word	0xffffffff


	//   ....[74]....
        /*0264*/ 	.word	0xffffffff


	//   ....[75]....
        /*0268*/ 	.word	0xffffffff


	//   ....[76]....
        /*026c*/ 	.word	0xffffffff


	//   ....[77]....
        /*0270*/ 	.word	0xffffffff


	//   ....[78]....
        /*0274*/ 	.word	0xffffffff


	//   ....[79]....
        /*0278*/ 	.word	0xffffffff


	//   ....[80]....
        /*027c*/ 	.word	0xffffffff


	//   ....[81]....
        /*0280*/ 	.word	0xffffffff


	//   ....[82]....
        /*0284*/ 	.word	0xffffffff


	//   ....[83]....
        /*0288*/ 	.word	0xffffffff


	//   ....[84]....
        /*028c*/ 	.word	0xffffffff


	//   ....[85]....
        /*0290*/ 	.word	0xffffffff


	//   ....[86]....
        /*0294*/ 	.word	0xffffffff


	//   ....[87]....
        /*0298*/ 	.word	0xffffffff


	//   ....[88]....
        /*029c*/ 	.word	0xffffffff


	//   ....[89]....
        /*02a0*/ 	.word	0xffffffff


	//   ....[90]....
        /*02a4*/ 	.word	0xffffffff


	//   ....[91]....
        /*02a8*/ 	.word	0xffffffff


	//   ....[92]....
        /*02ac*/ 	.word	0xffffffff


	//   ....[93]....
        /*02b0*/ 	.word	0xffffffff


	//   ....[94]....
        /*02b4*/ 	.word	0xffffffff


	//   ....[95]....
        /*02b8*/ 	.word	0xffffffff


	//   ....[96]....
        /*02bc*/ 	.word	0xffffffff


	//   ....[97]....
        /*02c0*/ 	.word	0xffffffff


	//   ....[98]....
        /*02c4*/ 	.word	0xffffffff


	//   ....[99]....
        /*02c8*/ 	.word	0xffffffff


	//   ....[100]....
        /*02cc*/ 	.word	0xffffffff


	//   ....[101]....
        /*02d0*/ 	.word	0xffffffff


	//   ....[102]....
        /*02d4*/ 	.word	0xffffffff


	//   ....[103]....
        /*02d8*/ 	.word	0xffffffff


	//   ....[104]....
        /*02dc*/ 	.word	0xffffffff


	//   ....[105]....
        /*02e0*/ 	.word	0xffffffff


	//   ....[106]....
        /*02e4*/ 	.word	0xffffffff


	//   ....[107]....
        /*02e8*/ 	.word	0xffffffff


	//   ....[108]....
        /*02ec*/ 	.word	0xffffffff


	//   ....[109]....
        /*02f0*/ 	.word	0xffffffff


	//   ....[110]....
        /*02f4*/ 	.word	0xffffffff


	//   ....[111]....
        /*02f8*/ 	.word	0xffffffff


	//   ....[112]....
        /*02fc*/ 	.word	0xffffffff


	//   ....[113]....
        /*0300*/ 	.word	0xffffffff


	//   ....[114]....
        /*0304*/ 	.word	0xffffffff


	//   ....[115]....
        /*0308*/ 	.word	0xffffffff


	//   ....[116]....
        /*030c*/ 	.word	0xffffffff


	//   ....[117]....
        /*0310*/ 	.word	0xffffffff


	//   ....[118]....
        /*0314*/ 	.word	0xffffffff


	//   ....[119]....
        /*0318*/ 	.word	0xffffffff


	//   ....[120]....
        /*031c*/ 	.word	0xffffffff


	//   ....[121]....
        /*0320*/ 	.word	0xffffffff


	//   ....[122]....
        /*0324*/ 	.word	0xffffffff


	//   ....[123]....
        /*0328*/ 	.word	0xffffffff


	//   ....[124]....
        /*032c*/ 	.word	0xffffffff


	//   ....[125]....
        /*0330*/ 	.word	0xffffffff


	//   ....[126]....
        /*0334*/ 	.word	0xffffffff


	//   ....[127]....
        /*0338*/ 	.word	0xffffffff


	//   ....[128]....
        /*033c*/ 	.word	0xffffffff


	//   ....[129]....
        /*0340*/ 	.word	0xffffffff


	//   ....[130]....
        /*0344*/ 	.word	0xffffffff


	//   ....[131]....
        /*0348*/ 	.word	0xffffffff


	//   ....[132]....
        /*034c*/ 	.word	0xffffffff


	//   ....[133]....
        /*0350*/ 	.word	0xffffffff


	//   ....[134]....
        /*0354*/ 	.word	0xffffffff


	//   ....[135]....
        /*0358*/ 	.word	0xffffffff


	//   ....[136]....
        /*035c*/ 	.word	0xffffffff


	//   ....[137]....
        /*0360*/ 	.word	0xffffffff


	//   ....[138]....
        /*0364*/ 	.word	0xffffffff


	//   ....[139]....
        /*0368*/ 	.word	0xffffffff


	//   ....[140]....
        /*036c*/ 	.word	0xffffffff


	//   ....[141]....
        /*0370*/ 	.word	0xffffffff


	//   ....[142]....
        /*0374*/ 	.word	0xffffffff


	//   ....[143]....
        /*0378*/ 	.word	0xffffffff


	//   ....[144]....
        /*037c*/ 	.word	0xffffffff


	//   ....[145]....
        /*0380*/ 	.word	0xffffffff


	//   ....[146]....
        /*0384*/ 	.word	0xffffffff


	//   ....[147]....
        /*0388*/ 	.word	0xffffffff


	//   ....[148]....
        /*038c*/ 	.word	0xffffffff


	//   ....[149]....
        /*0390*/ 	.word	0xffffffff


	//   ....[150]....
        /*0394*/ 	.word	0xffffffff


	//   ....[151]....
        /*0398*/ 	.word	0xffffffff


	//   ....[152]....
        /*039c*/ 	.word	0xffffffff


	//   ....[153]....
        /*03a0*/ 	.word	0xffffffff


	//   ....[154]....
        /*03a4*/ 	.word	0xffffffff


	//   ....[155]....
        /*03a8*/ 	.word	0xffffffff


	//   ....[156]....
        /*03ac*/ 	.word	0xffffffff


	//   ....[157]....
        /*03b0*/ 	.word	0xffffffff


	//   ....[158]....
        /*03b4*/ 	.word	0xffffffff


	//   ....[159]....
        /*03b8*/ 	.word	0xffffffff


	//   ....[160]....
        /*03bc*/ 	.word	0xffffffff


	//   ....[161]....
        /*03c0*/ 	.word	0xffffffff


	//   ....[162]....
        /*03c4*/ 	.word	0xffffffff


	//   ....[163]....
        /*03c8*/ 	.word	0xffffffff


	//   ....[164]....
        /*03cc*/ 	.word	0xffffffff


	//   ....[165]....
        /*03d0*/ 	.word	0xffffffff


	//   ....[166]....
        /*03d4*/ 	.word	0xffffffff


	//   ....[167]....
        /*03d8*/ 	.word	0xffffffff


	//   ....[168]....
        /*03dc*/ 	.word	0xffffffff


	//   ....[169]....
        /*03e0*/ 	.word	0xffffffff


	//   ....[170]....
        /*03e4*/ 	.word	0xffffffff


	//   ....[171]....
        /*03e8*/ 	.word	0xffffffff


	//   ....[172]....
        /*03ec*/ 	.word	0xffffffff


	//   ....[173]....
        /*03f0*/ 	.word	0xffffffff


	//   ....[174]....
        /*03f4*/ 	.word	0xffffffff


	//   ....[175]....
        /*03f8*/ 	.word	0xffffffff


	//   ....[176]....
        /*03fc*/ 	.word	0xffffffff


	//   ....[177]....
        /*0400*/ 	.word	0xffffffff


	//   ....[178]....
        /*0404*/ 	.word	0xffffffff


	//   ....[179]....
        /*0408*/ 	.word	0xffffffff


	//   ....[180]....
        /*040c*/ 	.word	0xffffffff


	//   ....[181]....
        /*0410*/ 	.word	0xffffffff


	//   ....[182]....
        /*0414*/ 	.word	0xffffffff


	//   ....[183]....
        /*0418*/ 	.word	0xffffffff


	//   ....[184]....
        /*041c*/ 	.word	0xffffffff


	//   ....[185]....
        /*0420*/ 	.word	0xffffffff


	//   ....[186]....
        /*0424*/ 	.word	0xffffffff


	//   ....[187]....
        /*0428*/ 	.word	0xffffffff


	//   ....[188]....
        /*042c*/ 	.word	0xffffffff


	//   ....[189]....
        /*0430*/ 	.word	0xffffffff


	//   ....[190]....
        /*0434*/ 	.word	0xffffffff


	//   ....[191]....
        /*0438*/ 	.word	0xffffffff


	//   ....[192]....
        /*043c*/ 	.word	0xffffffff


	//   ....[193]....
        /*0440*/ 	.word	0xffffffff


	//   ....[194]....
        /*0444*/ 	.word	0xffffffff


	//   ....[195]....
        /*0448*/ 	.word	0xffffffff


	//   ....[196]....
        /*044c*/ 	.word	0xffffffff


	//   ....[197]....
        /*0450*/ 	.word	0xffffffff


	//   ....[198]....
        /*0454*/ 	.word	0xffffffff


	//   ....[199]....
        /*0458*/ 	.word	0xffffffff


	//   ....[200]....
        /*045c*/ 	.word	0xffffffff


	//   ....[201]....
        /*0460*/ 	.word	0xffffffff


	//   ....[202]....
        /*0464*/ 	.word	0xffffffff


	//   ....[203]....
        /*0468*/ 	.word	0xffffffff


	//   ....[204]....
        /*046c*/ 	.word	0xffffffff


	//   ....[205]....
        /*0470*/ 	.word	0xffffffff


	//   ....[206]....
        /*0474*/ 	.word	0xffffffff


	//   ....[207]....
        /*0478*/ 	.word	0xffffffff


	//----- nvinfo : EIATTR_COOP_GROUP_INSTR_OFFSETS
	.align		4
.L_1118:
        /*047c*/ 	.byte	0x04, 0x28
        /*047e*/ 	.short	(.L_1120 - .L_1119)


	//   ....[0]....
.L_1119:
        /*0480*/ 	.word	0x00000050


	//   ....[1]....
        /*0484*/ 	.word	0x000001e0


	//   ....[2]....
        /*0488*/ 	.word	0x00000210


	//   ....[3]....
        /*048c*/ 	.word	0x00000240


	//   ....[4]....
        /*0490*/ 	.word	0x00000270


	//   ....[5]....
        /*0494*/ 	.word	0x000002a0


	//   ....[6]....
        /*0498*/ 	.word	0x000002d0


	//   ....[7]....
        /*049c*/ 	.word	0x00000430


	//   ....[8]....
        /*04a0*/ 	.word	0x00000470


	//   ....[9]....
        /*04a4*/ 	.word	0x000004a0


	//   ....[10]....
        /*04a8*/ 	.word	0x000004d0


	//   ....[11]....
        /*04ac*/ 	.word	0x00000500


	//   ....[12]....
        /*04b0*/ 	.word	0x00000530


	//   ....[13]....
        /*04b4*/ 	.word	0x000005c0


	//   ....[14]....
        /*04b8*/ 	.word	0x00000600


	//   ....[15]....
        /*04bc*/ 	.word	0x00000620


	//   ....[16]....
        /*04c0*/ 	.word	0x00000680


	//   ....[17]....
        /*04c4*/ 	.word	0x00002980


	//   ....[18]....
        /*04c8*/ 	.word	0x000029a0


	//   ....[19]....
        /*04cc*/ 	.word	0x00002b50


	//   ....[20]....
        /*04d0*/ 	.word	0x00002b60


	//   ....[21]....
        /*04d4*/ 	.word	0x00002d00


	//   ....[22]....
        /*04d8*/ 	.word	0x00002d20


	//   ....[23]....
        /*04dc*/ 	.word	0x00002ec0


	//   ....[24]....
        /*04e0*/ 	.word	0x00002ed0


	//   ....[25]....
        /*04e4*/ 	.word	0x000033e0


	//   ....[26]....
        /*04e8*/ 	.word	0x00003400


	//   ....[27]....
        /*04ec*/ 	.word	0x00003410


	//   ....[28]....
        /*04f0*/ 	.word	0x00003420


	//   ....[29]....
        /*04f4*/ 	.word	0x00003600


	//   ....[30]....
        /*04f8*/ 	.word	0x00003630


	//   ....[31]....
        /*04fc*/ 	.word	0x00003660


	//   ....[32]....
        /*0500*/ 	.word	0x00003680


	//   ....[33]....
        /*0504*/ 	.word	0x00004930


	//   ....[34]....
        /*0508*/ 	.word	0x00004950


	//   ....[35]....
        /*050c*/ 	.word	0x00004a70


	//   ....[36]....
        /*0510*/ 	.word	0x00004ac0


	//   ....[37]....
        /*0514*/ 	.word	0x00004d50


	//   ....[38]....
        /*0518*/ 	.word	0x00004f90


	//   ....[39]....
        /*051c*/ 	.word	0x00005390


	//   ....[40]....
        /*0520*/ 	.word	0x000053b0


	//   ....[41]....
        /*0524*/ 	.word	0x000053d0


	//   ....[42]....
        /*0528*/ 	.word	0x000053f0


	//   ....[43]....
        /*052c*/ 	.word	0x00006b30


	//   ....[44]....
        /*0530*/ 	.word	0x00006b50


	//   ....[45]....
        /*0534*/ 	.word	0x00006c60


	//   ....[46]....
        /*0538*/ 	.word	0x00006c90


	//   ....[47]....
        /*053c*/ 	.word	0x00007df0


	//   ....[48]....
        /*0540*/ 	.word	0x00007e10


	//   ....[49]....
        /*0544*/ 	.word	0x00007f10


	//   ....[50]....
        /*0548*/ 	.word	0x00007f40


	//   ....[51]....
        /*054c*/ 	.word	0x00008200


	//   ....[52]....
        /*0550*/ 	.word	0x00008430


	//   ....[53]....
        /*0554*/ 	.word	0x00008750


	//   ....[54]....
        /*0558*/ 	.word	0x00008770


	//   ....[55]....
        /*055c*/ 	.word	0x00008890


	//   ....[56]....
        /*0560*/ 	.word	0x000088b0


	//   ....[57]....
        /*0564*/ 	.word	0x0000a890


	//   ....[58]....
        /*0568*/ 	.word	0x0000a8a0


	//   ....[59]....
        /*056c*/ 	.word	0x0000a8f0


	//   ....[60]....
        /*0570*/ 	.word	0x0000a910


	//   ....[61]....
        /*0574*/ 	.word	0x0000bad0


	//   ....[62]....
        /*0578*/ 	.word	0x0000baf0


	//   ....[63]....
        /*057c*/ 	.word	0x0000bc00


	//   ....[64]....
        /*0580*/ 	.word	0x0000bc20


	//   ....[65]....
        /*0584*/ 	.word	0x0000bfb0


	//   ....[66]....
        /*0588*/ 	.word	0x0000bfd0


	//   ....[67]....
        /*058c*/ 	.word	0x0000bff0


	//   ....[68]....
        /*0590*/ 	.word	0x0000c010


	//   ....[69]....
        /*0594*/ 	.word	0x0000dc50


	//   ....[70]....
        /*0598*/ 	.word	0x0000dc80


	//   ....[71]....
        /*059c*/ 	.word	0x0000dca0


	//   ....[72]....
        /*05a0*/ 	.word	0x0000dcb0


	//   ....[73]....
        /*05a4*/ 	.word	0x0000f500


	//   ....[74]....
        /*05a8*/ 	.word	0x0000f510


	//   ....[75]....
        /*05ac*/ 	.word	0x0000f520


	//   ....[76]....
        /*05b0*/ 	.word	0x0000f530


	//   ....[77]....
        /*05b4*/ 	.word	0x0000f8c0


	//   ....[78]....
        /*05b8*/ 	.word	0x0000f8e0


	//   ....[79]....
        /*05bc*/ 	.word	0x0000fa90


	//   ....[80]....
        /*05c0*/ 	.word	0x0000faa0


	//   ....[81]....
        /*05c4*/ 	.word	0x0000fc50


	//   ....[82]....
        /*05c8*/ 	.word	0x0000fc70


	//   ....[83]....
        /*05cc*/ 	.word	0x0000fe20


	//   ....[84]....
        /*05d0*/ 	.word	0x0000fe30


	//   ....[85]....
        /*05d4*/ 	.word	0x000101d0


	//   ....[86]....
        /*05d8*/ 	.word	0x000101f0


	//   ....[87]....
        /*05dc*/ 	.word	0x00011020


	//   ....[88]....
        /*05e0*/ 	.word	0x00011030


	//   ....[89]....
        /*05e4*/ 	.word	0x00012540


	//   ....[90]....
        /*05e8*/ 	.word	0x00012560


	//   ....[91]....
        /*05ec*/ 	.word	0x00012720


	//   ....[92]....
        /*05f0*/ 	.word	0x00012730


	//   ....[93]....
        /*05f4*/ 	.word	0x000128e0


	//   ....[94]....
        /*05f8*/ 	.word	0x00012900


	//   ....[95]....
        /*05fc*/ 	.word	0x00012ab0


	//   ....[96]....
        /*0600*/ 	.word	0x00012ac0


	//   ....[97]....
        /*0604*/ 	.word	0x00012d10


	//   ....[98]....
        /*0608*/ 	.word	0x00012d30


	//   ....[99]....
        /*060c*/ 	.word	0x00012e50


	//   ....[100]....
        /*0610*/ 	.word	0x00012e90


	//   ....[101]....
        /*0614*/ 	.word	0x00012ec0


	//   ....[102]....
        /*0618*/ 	.word	0x00012ef0


	//   ....[103]....
        /*061c*/ 	.word	0x00012f20


	//   ....[104]....
        /*0620*/ 	.word	0x00012f50


	//   ....[105]....
        /*0624*/ 	.word	0x000130a0


	//   ....[106]....
        /*0628*/ 	.word	0x000130e0


	//   ....[107]....
        /*062c*/ 	.word	0x00013110


	//   ....[108]....
        /*0630*/ 	.word	0x00013140


	//   ....[109]....
        /*0634*/ 	.word	0x00013170


	//   ....[110]....
        /*0638*/ 	.word	0x000131a0


	//   ....[111]....
        /*063c*/ 	.word	0x00013230


	//   ....[112]....
        /*0640*/ 	.word	0x00013270


	//   ....[113]....
        /*0644*/ 	.word	0x00013280


	//   ....[114]....
        /*0648*/ 	.word	0x000132e0


	//   ....[115]....
        /*064c*/ 	.word	0x00013c90


	//   ....[116]....
        /*0650*/ 	.word	0x00013cf0


	//   ....[117]....
        /*0654*/ 	.word	0x00013d40


	//   ....[118]....
        /*0658*/ 	.word	0x00013d90


	//   ....[119]....
        /*065c*/ 	.word	0x00013de0


	//   ....[120]....
        /*0660*/ 	.word	0x00013e50


	//   ....[121]....
        /*0664*/ 	.word	0x00013ea0


	//   ....[122]....
        /*0668*/ 	.word	0x00013f10


	//   ....[123]....
        /*066c*/ 	.word	0x00013f80


	//   ....[124]....
        /*0670*/ 	.word	0x00013ff0


	//   ....[125]....
        /*0674*/ 	.word	0x00014060


	//   ....[126]....
        /*0678*/ 	.word	0x000140d0


	//   ....[127]....
        /*067c*/ 	.word	0x00014140


	//   ....[128]....
        /*0680*/ 	.word	0x000141a0


	//   ....[129]....
        /*0684*/ 	.word	0x00014210


	//   ....[130]....
        /*0688*/ 	.word	0x00014280


	//   ....[131]....
        /*068c*/ 	.word	0x000142f0


	//   ....[132]....
        /*0690*/ 	.word	0x00014350


	//   ....[133]....
        /*0694*/ 	.word	0x000143c0


	//   ....[134]....
        /*0698*/ 	.word	0x00014430


	//   ....[135]....
        /*069c*/ 	.word	0x000145f0


	//   ....[136]....
        /*06a0*/ 	.word	0x00014650


	//   ....[137]....
        /*06a4*/ 	.word	0x000146c0


	//   ....[138]....
        /*06a8*/ 	.word	0x00014730


	//   ....[139]....
        /*06ac*/ 	.word	0x00014b70


	//   ....[140]....
        /*06b0*/ 	.word	0x00014bc0


	//   ....[141]....
        /*06b4*/ 	.word	0x00014c10


	//   ....[142]....
        /*06b8*/ 	.word	0x00014c60


	//   ....[143]....
        /*06bc*/ 	.word	0x00014cd0


	//   ....[144]....
        /*06c0*/ 	.word	0x00014d40


	//   ....[145]....
        /*06c4*/ 	.word	0x00014f00


	//   ....[146]....
        /*06c8*/ 	.word	0x00014f60


	//   ....[147]....
        /*06cc*/ 	.word	0x00014fd0


	//   ....[148]....
        /*06d0*/ 	.word	0x00015040


	//   ....[149]....
        /*06d4*/ 	.word	0x00015200


	//   ....[150]....
        /*06d8*/ 	.word	0x00015260


	//   ....[151]....
        /*06dc*/ 	.word	0x000152d0


	//   ....[152]....
        /*06e0*/ 	.word	0x00015340


	//   ....[153]....
        /*06e4*/ 	.word	0x00015780


	//   ....[154]....
        /*06e8*/ 	.word	0x000157c0


	//   ....[155]....
        /*06ec*/ 	.word	0x00015810


	//   ....[156]....
        /*06f0*/ 	.word	0x00015850


	//   ....[157]....
        /*06f4*/ 	.word	0x000158b0


	//   ....[158]....
        /*06f8*/ 	.word	0x00015920


	//   ....[159]....
        /*06fc*/ 	.word	0x00015990


	//   ....[160]....
        /*0700*/ 	.word	0x00015b10


	//   ....[161]....
        /*0704*/ 	.word	0x00015b70


	//   ....[162]....
        /*0708*/ 	.word	0x00015bc0


	//   ....[163]....
        /*070c*/ 	.word	0x00015c00


	//   ....[164]....
        /*0710*/ 	.word	0x00015c50


	//   ....[165]....
        /*0714*/ 	.word	0x00015c90


	//   ....[166]....
        /*0718*/ 	.word	0x00015ce0


	//   ....[167]....
        /*071c*/ 	.word	0x00015d30


	//   ....[168]....
        /*0720*/ 	.word	0x00015d80


	//   ....[169]....
        /*0724*/ 	.word	0x00015dd0


	//   ....[170]....
        /*0728*/ 	.word	0x00015e40


	//   ....[171]....
        /*072c*/ 	.word	0x00015eb0


	//   ....[172]....
        /*0730*/ 	.word	0x00015f20


	//   ....[173]....
        /*0734*/ 	.word	0x00015f80


	//   ....[174]....
        /*0738*/ 	.word	0x00015ff0


	//   ....[175]....
        /*073c*/ 	.word	0x00016060


	//   ....[176]....
        /*0740*/ 	.word	0x000160d0


	//   ....[177]....
        /*0744*/ 	.word	0x00016130


	//   ....[178]....
        /*0748*/ 	.word	0x000161a0


	//   ....[179]....
        /*074c*/ 	.word	0x00016210


	//   ....[180]....
        /*0750*/ 	.word	0x00016280


	//   ....[181]....
        /*0754*/ 	.word	0x000162e0


	//   ....[182]....
        /*0758*/ 	.word	0x00016350


	//   ....[183]....
        /*075c*/ 	.word	0x000163c0


	//   ....[184]....
        /*0760*/ 	.word	0x00016430


	//   ....[185]....
        /*0764*/ 	.word	0x00016490


	//   ....[186]....
        /*0768*/ 	.word	0x00016500


	//   ....[187]....
        /*076c*/ 	.word	0x00016570


	//   ....[188]....
        /*0770*/ 	.word	0x000165e0


	//   ....[189]....
        /*0774*/ 	.word	0x00016640


	//   ....[190]....
        /*0778*/ 	.word	0x000166b0


	//   ....[191]....
        /*077c*/ 	.word	0x00016720


	//   ....[192]....
        /*0780*/ 	.word	0x00016770


	//   ....[193]....
        /*0784*/ 	.word	0x000167b0


	//   ....[194]....
        /*0788*/ 	.word	0x00016800


	//   ....[195]....
        /*078c*/ 	.word	0x00016850


	//   ....[196]....
        /*0790*/ 	.word	0x000168a0


	//   ....[197]....
        /*0794*/ 	.word	0x00016910


	//   ....[198]....
        /*0798*/ 	.word	0x00016960


	//   ....[199]....
        /*079c*/ 	.word	0x000169b0


	//   ....[200]....
        /*07a0*/ 	.word	0x00016a00


	//   ....[201]....
        /*07a4*/ 	.word	0x00016a50


	//   ....[202]....
        /*07a8*/ 	.word	0x00016aa0


	//   ....[203]....
        /*07ac*/ 	.word	0x00016b10


	//   ....[204]....
        /*07b0*/ 	.word	0x00016b60


	//   ....[205]....
        /*07b4*/ 	.word	0x00016bd0


	//   ....[206]....
        /*07b8*/ 	.word	0x00016c30


	//   ....[207]....
        /*07bc*/ 	.word	0x00016ca0


	//----- nvinfo : EIATTR_EXIT_INSTR_OFFSETS
	.align		4
.L_1120:
        /*07c0*/ 	.byte	0x04, 0x1c
        /*07c2*/ 	.short	(.L_1122 - .L_1121)


	//   ....[0]....
.L_1121:
        /*07c4*/ 	.word	0x00000fe0


	//   ....[1]....
        /*07c8*/ 	.word	0x00013c50


	//----- nvinfo : EIATTR_MAX_THREADS
	.align		4
.L_1122:
        /*07cc*/ 	.byte	0x04, 0x05
        /*07ce*/ 	.short	(.L_1124 - .L_1123)
.L_1123:
        /*07d0*/ 	.word	0x00000100
        /*07d4*/ 	.word	0x00000001
        /*07d8*/ 	.word	0x00000001


	//----- nvinfo : EIATTR_CRS_STACK_SIZE
	.align		4
.L_1124:
        /*07dc*/ 	.byte	0x04, 0x1e
        /*07de*/ 	.short	(.L_1126 - .L_1125)
.L_1125:
        /*07e0*/ 	.word	0x00000000
.L_1126:


//--------------------- .nv.info._ZN7cutlass13device_kernelIN5flash19enable_sm80_to_sm89INS1_16FlashAttnFwdSm80INS1_25CollectiveMainloopFwdSm80ILi8ELi1ELb0EN4cute5tupleIJNS5_1CILi128EEENS7_ILi48EEENS7_ILi256EEEEEELi256ENS_10bfloat16_tEfNS_4arch4Sm80ELb1ELb0ELb0ELb1ELb1ELb1ELb1ELb1EEENS1_21CollectiveEpilogueFwdINS6_IJS8_SA_S9_EEENS6_IJNS7_ILi1EEESI_SI_EEESC_SE_Li256ELb1ELb1ELb1ELb0EEENS1_36VarlenDynamicPersistentTileSchedulerILi128ELi48ELi256ELi256ELb1ELb1ELb0ELb1ELb1ELb1EEEEEEEEEvNT_6ParamsE --------------------------
	.section	.nv.info._ZN7cutlass13device_kernelIN5flash19enable_sm80_to_sm89INS1_16FlashAttnFwdSm80INS1_25CollectiveMainloopFwdSm80ILi8ELi1ELb0EN4cute5tupleIJNS5_1CILi128EEENS7_ILi48EEENS7_ILi256EEEEEELi256ENS_10bfloat16_tEfNS_4arch4Sm80ELb1ELb0ELb0ELb1ELb1ELb1ELb1ELb1EEENS1_21CollectiveEpilogueFwdINS6_IJS8_SA_S9_EEENS6_IJNS7_ILi1EEESI_SI_EEESC_SE_Li256ELb1ELb1ELb1ELb0EEENS1_36VarlenDynamicPersistentTileSchedulerILi128ELi48ELi256ELi256ELb1ELb1ELb0ELb1ELb1ELb1EEEEEEEEEvNT_6ParamsE,"",@"SHT_CUDA_INFO"
	.sectionflags	@""
	.align	4


	//----- nvinfo : EIATTR_CUDA_API_VERSION
	.align		4
        /*0000*/ 	.byte	0x04, 0x37
        /*0002*/ 	.short	(.L_1128 - .L_1127)
.L_1127:
        /*0004*/ 	.word	0x00000082


	//----- nvinfo : EIATTR_SW2861232_WAR
	.align		4
.L_1128:
        /*0008*/ 	.byte	0x01, 0x35
	.zero		2


	//----- nvinfo : EIATTR_PARAM_CBANK
	.align		4
        /*000c*/ 	.byte	0x04, 0x0a
        /*000e*/ 	.short	(.L_1130 - .L_1129)
	.align		4
.L_1129:
        /*0010*/ 	.word	index@(.nv.constant0._ZN7cutlass13device_kernelIN5flash19enable_sm80_to_sm89INS1_16FlashAttnFwdSm80INS1_25CollectiveMainloopFwdSm80ILi8ELi1ELb0EN4cute5tupleIJNS5_1CILi128EEENS7_ILi48EEENS7_ILi256EEEEEELi256ENS_10bfloat16_tEfNS_4arch4Sm80ELb1ELb0ELb0ELb1ELb1ELb1ELb1ELb1EEENS1_21CollectiveEpilogueFwdINS6_IJS8_SA_S9_EEENS6_IJNS7_ILi1EEESI_SI_EEESC_SE_Li256ELb1ELb1ELb1ELb0EEENS1_36VarlenDynamicPersistentTileSchedulerILi128ELi48ELi256ELi256ELb1ELb1ELb0ELb1ELb1ELb1EEEEEEEEEvNT_6ParamsE)
        /*0014*/ 	.short	0x0160
        /*0016*/ 	.short	0x0438


	//----- nvinfo : EIATTR_CBANK_PARAM_SIZE
	.align		4
.L_1130:
        /*0018*/ 	.byte	0x03, 0x19
        /*001a*/ 	.short	0x0438


	//----- nvinfo : EIATTR_KPARAM_INFO
	.align		4
        /*001c*/ 	.byte	0x04, 0x17
        /*001e*/ 	.short	(.L_1132 - .L_1131)
.L_1131:
        /*0020*/ 	.word	0x00000000
        /*0024*/ 	.short	0x0000
        /*0026*/ 	.short	0x0000
        /*0028*/ 	.byte	0x00, 0xf0, 0xe1, 0x10


	//----- nvinfo : EIATTR_MAXREG_COUNT
	.align		4
.L_1132:
        /*002c*/ 	.byte	0x03, 0x1b
        /*002e*/ 	.short	0x00ff


	//----- nvinfo : EIATTR_NUM_BARRIERS
	.align		4
        /*0030*/ 	.byte	0x02, 0x4c
        /*0032*/ 	.byte	0x06
	.zero		1


	//----- nvinfo : EIATTR_ANNOTATIONS
	.align		4
        /*0034*/ 	.byte	0x04, 0x55
        /*0036*/ 	.short	(.L_1134 - .L_1133)


	//   ....[0]....
.L_1133:
        /* <DEDUP_REMOVED lines=174> */


	//----- nvinfo : EIATTR_MERCURY_ISA_VERSION
	.align		4
.L_1134:
        /*0b00*/ 	.byte	0x03, 0x5f
        /*0b02*/ 	.short	0x0000


	//----- nvinfo : EIATTR_INT_WARP_WIDE_INSTR_OFFSETS
	.align		4
        /*0b04*/ 	.byte	0x04, 0x31
        /*0b06*/ 	.short	(.L_1136 - .L_1135)


	//   ....[0]....
.L_1135:
        /*0b08*/ 	.word	0x0001db60


	//   ....[1]....
        /*0b0c*/ 	.word	0x0001dbd0


	//----- nvinfo : EIATTR_COOP_GROUP_MASK_REGIDS
	.align		4
.L_1136:
        /*0b10*/ 	.byte	0x04, 0x29
        /*0b12*/ 	.short	(.L_1138 - .L_1137)


	//   ....[0]....
.L_1137:
        /*0b14*/ 	.word	0xffffffff


	//   ....[1]....
        /*0b18*/ 	.word	0xffffffff


	//   ....[2]....
        /*0b1c*/ 	.word	0xffffffff


	//   ....[3]....
        /*0b20*/ 	.word	0xffffffff


	//   ....[4]....
        /*0b24*/ 	.word	0xffffffff


	//   ....[5]....
        /*0b28*/ 	.word	0xffffffff


	//   ....[6]....
        /*0b2c*/ 	.word	0xffffffff


	//   ....[7]....
        /*0b30*/ 	.word	0xffffffff


	//   ....[8]....
        /*0b34*/ 	.word	0xffffffff


	//   ....[9]....
        /*0b38*/ 	.word	0xffffffff


	//   ....[10]....
        /*0b3c*/ 	.word	0xffffffff


	//   ....[11]....
        /*0b40*/ 	.word	0xffffffff


	//   ....[12]....
        /*0b44*/ 	.word	0xffffffff


	//   ....[13]....
        /*0b48*/ 	.word	0xffffffff


	//   ....[14]....
        /*0b4c*/ 	.word	0xffffffff


	//   ....[15]....
        /*0b50*/ 	.word	0xffffffff


	//   ....[16]....
        /*0b54*/ 	.word	0xffffffff


	//   ....[17]....
        /*0b58*/ 	.word	0xffffffff


	//   ....[18]....
        /*0b5c*/ 	.word	0xffffffff


	//   ....[19]....
        /*0b60*/ 	.word	0xffffffff


	//   ....[20]....
        /*0b64*/ 	.word	0xffffffff


	//   ....[21]....
        /*0b68*/ 	.word	0xffffffff


	//   ....[22]....
        /*0b6c*/ 	.word	0xffffffff


	//   ....[23]....
        /*0b70*/ 	.word	0xffffffff


	//   ....[24]....
        /*0b74*/ 	.word	0xffffffff


	//   ....[25]....
        /*0b78*/ 	.word	0xffffffff


	//   ....[26]....
        /*0b7c*/ 	.word	0xffffffff


	//   ....[27]....
        /*0b80*/ 	.word	0xffffffff


	//   ....[28]....
        /*0b84*/ 	.word	0xffffffff


	//   ....[29]....
        /*0b88*/ 	.word	0xffffffff


	//   ....[30]....
        /*0b8c*/ 	.word	0xffffffff


	//   ....[31]....
        /*0b90*/ 	.word	0xffffffff


	//   ....[32]....
        /*0b94*/ 	.word	0xffffffff


	//   ....[33]....
        /*0b98*/ 	.word	0xffffffff


	//   ....[34]....
        /*0b9c*/ 	.word	0xffffffff


	//   ....[35]....
        /*0ba0*/ 	.word	0xffffffff


	//   ....[36]....
        /*0ba4*/ 	.word	0xffffffff


	//   ....[37]....
        /*0ba8*/ 	.word	0xffffffff


	//   ....[38]....
        /*0bac*/ 	.word	0xffffffff


	//   ....[39]....
        /*0bb0*/ 	.word	0xffffffff


	//   ....[40]....
        /*0bb4*/ 	.word	0xffffffff


	//   ....[41]....
        /*0bb8*/ 	.word	0xffffffff


	//   ....[42]....
        /*0bbc*/ 	.word	0xffffffff


	//   ....[43]....
        /*0bc0*/ 	.word	0xffffffff


	//   ....[44]....
        /*0bc4*/ 	.word	0xffffffff


	//   ....[45]....
        /*0bc8*/ 	.word	0xffffffff


	//   ....[46]....
        /*0bcc*/ 	.word	0xffffffff


	//   ....[47]....
        /*0bd0*/ 	.word	0xffffffff


	//   ....[48]....
        /*0bd4*/ 	.word	0xffffffff


	//   ....[49]....
        /*0bd8*/ 	.word	0xffffffff


	//   ....[50]....
        /*0bdc*/ 	.word	0xffffffff


	//   ....[51]....
        /*0be0*/ 	.word	0xffffffff


	//   ....[52]....
        /*0be4*/ 	.word	0xffffffff


	//   ....[53]....
        /*0be8*/ 	.word	0xffffffff


	//   ....[54]....
        /*0bec*/ 	.word	0xffffffff


	//   ....[55]....
        /*0bf0*/ 	.word	0xffffffff


	//   ....[56]....
        /*0bf4*/ 	.word	0xffffffff


	//   ....[57]....
        /*0bf8*/ 	.word	0xffffffff


	//   ....[58]....
        /*0bfc*/ 	.word	0xffffffff


	//   ....[59]....
        /*0c00*/ 	.word	0xffffffff


	//   ....[60]....
        /*0c04*/ 	.word	0xffffffff


	//   ....[61]....
        /*0c08*/ 	.word	0xffffffff


	//   ....[62]....
        /*0c0c*/ 	.word	0xffffffff


	//   ....[63]....
        /*0c10*/ 	.word	0xffffffff


	//   ....[64]....
        /*0c14*/ 	.word	0xffffffff


	//   ....[65]....
        /*0c18*/ 	.word	0xffffffff


	//   ....[66]....
        /*0c1c*/ 	.word	0xffffffff


	//   ....[67]....
        /*0c20*/ 	.word	0xffffffff


	//   ....[68]....
        /*0c24*/ 	.word	0xffffffff


	//   ....[69]....
        /*0c28*/ 	.word	0xffffffff


	//   ....[70]....
        /*0c2c*/ 	.word	0xffffffff


	//   ....[71]....
        /*0c30*/ 	.word	0xffffffff


	//   ....[72]....
        /*0c34*/ 	.word	0xffffffff


	//   ....[73]....
        /*0c38*/ 	.word	0xffffffff


	//   ....[74]....
        /*0c3c*/ 	.word	0xffffffff


	//   ....[75]....
        /*0c40*/ 	.word	0xffffffff


	//   ....[76]....
        /*0c44*/ 	.word	0xffffffff


	//   ....[77]....
        /*0c48*/ 	.word	0xffffffff


	//   ....[78]....
        /*0c4c*/ 	.word	0xffffffff


	//   ....[79]....
        /*0c50*/ 	.word	0xffffffff


	//   ....[80]....
        /*0c54*/ 	.word	0xffffffff


	//   ....[81]....
        /*0c58*/ 	.word	0xffffffff


	//   ....[82]....
        /*0c5c*/ 	.word	0xffffffff


	//   ....[83]....
        /*0c60*/ 	.word	0xffffffff


	//   ....[84]....
        /*0c64*/ 	.word	0xffffffff


	//   ....[85]....
        /*0c68*/ 	.word	0xffffffff


	//   ....[86]....
        /*0c6c*/ 	.word	0xffffffff


	//   ....[87]....
        /*0c70*/ 	.word	0xffffffff


	//   ....[88]....
        /*0c74*/ 	.word	0xffffffff


	//   ....[89]....
        /*0c78*/ 	.word	0xffffffff


	//   ....[90]....
        /*0c7c*/ 	.word	0xffffffff


	//   ....[91]....
        /*0c80*/ 	.word	0xffffffff


	//   ....[92]....
        /*0c84*/ 	.word	0xffffffff


	//   ....[93]....
        /*0c88*/ 	.word	0xffffffff


	//   ....[94]....
        /*0c8c*/ 	.word	0xffffffff


	//   ....[95]....
        /*0c90*/ 	.word	0xffffffff


	//   ....[96]....
        /*0c94*/ 	.word	0xffffffff


	//   ....[97]....
        /*0c98*/ 	.word	0xffffffff


	//   ....[98]....
        /*0c9c*/ 	.word	0xffffffff


	//   ....[99]....
        /*0ca0*/ 	.word	0xffffffff


	//   ....[100]....
        /*0ca4*/ 	.word	0xffffffff


	//   ....[101]....
        /*0ca8*/ 	.word	0xffffffff


	//   ....[102]....
        /*0cac*/ 	.word	0xffffffff


	//   ....[103]....
        /*0cb0*/ 	.word	0xffffffff


	//   ....[104]....
        /*0cb4*/ 	.word	0xffffffff


	//   ....[105]....
        /*0cb8*/ 	.word	0xffffffff


	//   ....[106]....
        /*0cbc*/ 	.word	0xffffffff


	//   ....[107]....
        /*0cc0*/ 	.word	0xffffffff


	//   ....[108]....
        /*0cc4*/ 	.word	0xffffffff


	//   ....[109]....
        /*0cc8*/ 	.word	0xffffffff


	//   ....[110]....
        /*0ccc*/ 	.word	0xffffffff


	//   ....[111]....
        /*0cd0*/ 	.word	0xffffffff


	//   ....[112]....
        /*0cd4*/ 	.word	0xffffffff


	//   ....[113]....
        /*0cd8*/ 	.word	0xffffffff


	//   ....[114]....
        /*0cdc*/ 	.word	0xffffffff


	//   ....[115]....
        /*0ce0*/ 	.word	0xffffffff


	//   ....[116]....
        /*0ce4*/ 	.word	0xffffffff


	//   ....[117]....
        /*0ce8*/ 	.word	0xffffffff


	//   ....[118]....
        /*0cec*/ 	.word	0xffffffff


	//   ....[119]....
        /*0cf0*/ 	.word	0xffffffff


	//   ....[120]....
        /*0cf4*/ 	.word	0xffffffff


	//   ....[121]....
        /*0cf8*/ 	.word	0xffffffff


	//   ....[122]....
        /*0cfc*/ 	.word	0xffffffff


	//   ....[123]....
        /*0d00*/ 	.word	0xffffffff


	//   ....[124]....
        /*0d04*/ 	.word	0xffffffff


	//   ....[125]....
        /*0d08*/ 	.word	0xffffffff


	//   ....[126]....
        /*0d0c*/ 	.word	0xffffffff


	//   ....[127]....
        /*0d10*/ 	.word	0xffffffff


	//   ....[128]....
        /*0d14*/ 	.word	0xffffffff


	//   ....[129]....
        /*0d18*/ 	.word	0xffffffff


	//   ....[130]....
        /*0d1c*/ 	.word	0xffffffff


	//   ....[131]....
        /*0d20*/ 	.word	0xffffffff


	//   ....[132]....
        /*0d24*/ 	.word	0xffffffff


	//   ....[133]....
        /*0d28*/ 	.word	0xffffffff


	//   ....[134]....
        /*0d2c*/ 	.word	0xffffffff


	//   ....[135]....
        /*0d30*/ 	.word	0xffffffff


	//   ....[136]....
        /*0d34*/ 	.word	0xffffffff


	//   ....[137]....
        /*0d38*/ 	.word	0xffffffff


	//   ....[138]....
        /*0d3c*/ 	.word	0xffffffff


	//   ....[139]....
        /*0d40*/ 	.word	0xffffffff


	//   ....[140]....
        /*0d44*/ 	.word	0xffffffff


	//   ....[141]....
        /*0d48*/ 	.word	0xffffffff


	//   ....[142]....
        /*0d4c*/ 	.word	0xffffffff


	//   ....[143]....
        /*0d50*/ 	.word	0xffffffff


	//   ....[144]....
        /*0d54*/ 	.word	0xffffffff


	//   ....[145]....
        /*0d58*/ 	.word	0xffffffff


	//   ....[146]....
        /*0d5c*/ 	.word	0xffffffff


	//   ....[147]....
        /*0d60*/ 	.word	0xffffffff


	//   ....[148]....
        /*0d64*/ 	.word	0xffffffff


	//   ....[149]....
        /*0d68*/ 	.word	0xffffffff


	//   ....[150]....
        /*0d6c*/ 	.word	0xffffffff


	//   ....[151]....
        /*0d70*/ 	.word	0xffffffff


	//   ....[152]....
        /*0d74*/ 	.word	0xffffffff


	//   ....[153]....
        /*0d78*/ 	.word	0xffffffff


	//   ....[154]....
        /*0d7c*/ 	.word	0xffffffff


	//   ....[155]....
        /*0d80*/ 	.word	0xffffffff


	//   ....[156]....
        /*0d84*/ 	.word	0xffffffff


	//   ....[157]....
        /*0d88*/ 	.word	0xffffffff


	//   ....[158]....
        /*0d8c*/ 	.word	0xffffffff


	//   ....[159]....
        /*0d90*/ 	.word	0xffffffff


	//   ....[160]....
        /*0d94*/ 	.word	0xffffffff


	//   ....[161]....
        /*0d98*/ 	.word	0xffffffff


	//   ....[162]....
        /*0d9c*/ 	.word	0xffffffff


	//   ....[163]....
        /*0da0*/ 	.word	0xffffffff


	//   ....[164]....
        /*0da4*/ 	.word	0xffffffff


	//   ....[165]....
        /*0da8*/ 	.word	0xffffffff


	//   ....[166]....
        /*0dac*/ 	.word	0xffffffff


	//   ....[167]....
        /*0db0*/ 	.word	0xffffffff


	//   ....[168]....
        /*0db4*/ 	.word	0xffffffff


	//   ....[169]....
        /*0db8*/ 	.word	0xffffffff


	//   ....[170]....
        /*0dbc*/ 	.word	0xffffffff


	//   ....[171]....
        /*0dc0*/ 	.word	0xffffffff


	//   ....[172]....
        /*0dc4*/ 	.word	0xffffffff


	//   ....[173]....
        /*0dc8*/ 	.word	0xffffffff


	//   ....[174]....
        /*0dcc*/ 	.word	0xffffffff


	//   ....[175]....
        /*0dd0*/ 	.word	0xffffffff


	//   ....[176]....
        /*0dd4*/ 	.word	0xffffffff


	//   ....[177]....
        /*0dd8*/ 	.word	0xffffffff


	//   ....[178]....
        /*0ddc*/ 	.word	0xffffffff


	//   ....[179]....
        /*0de0*/ 	.word	0xffffffff


	//   ....[180]....
        /*0de4*/ 	.word	0xffffffff


	//   ....[181]....
        /*0de8*/ 	.word	0xffffffff


	//   ....[182]....
        /*0dec*/ 	.word	0xffffffff


	//   ....[183]....
        /*0df0*/ 	.word	0xffffffff


	//   ....[184]....
        /*0df4*/ 	.word	0xffffffff


	//   ....[185]....
        /*0df8*/ 	.word	0xffffffff


	//   ....[186]....
        /*0dfc*/ 	.word	0xffffffff


	//   ....[187]....
        /*0e00*/ 	.word	0xffffffff


	//   ....[188]....
        /*0e04*/ 	.word	0xffffffff


	//   ....[189]....
        /*0e08*/ 	.word	0xffffffff


	//   ....[190]....
        /*0e0c*/ 	.word	0xffffffff


	//   ....[191]....
        /*0e10*/ 	.word	0xffffffff


	//   ....[192]....
        /*0e14*/ 	.word	0xffffffff


	//   ....[193]....
        /*0e18*/ 	.word	0xffffffff


	//   ....[194]....
        /*0e1c*/ 	.word	0xffffffff


	//   ....[195]....
        /*0e20*/ 	.word	0xffffffff


	//   ....[196]....
        /*0e24*/ 	.word	0xffffffff


	//   ....[197]....
        /*0e28*/ 	.word	0xffffffff


	//   ....[198]....
        /*0e2c*/ 	.word	0xffffffff


	//   ....[199]....
        /*0e30*/ 	.word	0xffffffff


	//   ....[200]....
        /*0e34*/ 	.word	0xffffffff


	//   ....[201]....
        /*0e38*/ 	.word	0xffffffff


	//   ....[202]....
        /*0e3c*/ 	.word	0xffffffff


	//   ....[203]....
        /*0e40*/ 	.word	0xffffffff


	//   ....[204]....
        /*0e44*/ 	.word	0xffffffff


	//   ....[205]....
        /*0e48*/ 	.word	0xffffffff


	//   ....[206]....
        /*0e4c*/ 	.word	0xffffffff


	//   ....[207]....
        /*0e50*/ 	.word	0xffffffff


	//   ....[208]....
        /*0e54*/ 	.word	0xffffffff


	//   ....[209]....
        /*0e58*/ 	.word	0xffffffff


	//   ....[210]....
        /*0e5c*/ 	.word	0xffffffff


	//   ....[211]....
        /*0e60*/ 	.word	0xffffffff


	//   ....[212]....
        /*0e64*/ 	.word	0xffffffff


	//   ....[213]....
        /*0e68*/ 	.word	0xffffffff


	//   ....[214]....
        /*0e6c*/ 	.word	0xffffffff


	//   ....[215]....
        /*0e70*/ 	.word	0xffffffff


	//   ....[216]....
        /*0e74*/ 	.word	0xffffffff


	//   ....[217]....
        /*0e78*/ 	.word	0xffffffff


	//   ....[218]....
        /*0e7c*/ 	.word	0xffffffff


	//   ....[219]....
        /*0e80*/ 	.word	0xffffffff


	//   ....[220]....
        /*0e84*/ 	.word	0xffffffff


	//   ....[221]....
        /*0e88*/ 	.word	0xffffffff


	//   ....[222]....
        /*0e8c*/ 	.word	0xffffffff


	//   ....[223]....
        /*0e90*/ 	.word	0xffffffff


	//   ....[224]....
        /*0e94*/ 	.word	0xffffffff


	//   ....[225]....
        /*0e98*/ 	.word	0xffffffff


	//   ....[226]....
        /*0e9c*/ 	.word	0xffffffff


	//   ....[227]....
        /*0ea0*/ 	.word	0xffffffff


	//   ....[228]....
        /*0ea4*/ 	.word	0xffffffff


	//   ....[229]....
        /*0ea8*/ 	.word	0xffffffff


	//   ....[230]....
        /*0eac*/ 	.word	0xffffffff


	//   ....[231]....
        /*0eb0*/ 	.word	0xffffffff


	//   ....[232]....
        /*0eb4*/ 	.word	0xffffffff


	//   ....[233]....
        /*0eb8*/ 	.word	0xffffffff


	//   ....[234]....
        /*0ebc*/ 	.word	0xffffffff


	//   ....[235]....
        /*0ec0*/ 	.word	0xffffffff


	//   ....[236]....
        /*0ec4*/ 	.word	0xffffffff


	//   ....[237]....
        /*0ec8*/ 	.word	0xffffffff


	//   ....[238]....
        /*0ecc*/ 	.word	0xffffffff


	//   ....[239]....
        /*0ed0*/ 	.word	0xffffffff


	//   ....[240]....
        /*0ed4*/ 	.word	0xffffffff


	//   ....[241]....
        /*0ed8*/ 	.word	0xffffffff


	//   ....[242]....
        /*0edc*/ 	.word	0xffffffff


	//   ....[243]....
        /*0ee0*/ 	.word	0xffffffff


	//   ....[244]....
        /*0ee4*/ 	.word	0xffffffff


	//   ....[245]....
        /*0ee8*/ 	.word	0xffffffff


	//   ....[246]....
        /*0eec*/ 	.word	0xffffffff


	//   ....[247]....
        /*0ef0*/ 	.word	0xffffffff


	//   ....[248]....
        /*0ef4*/ 	.word	0xffffffff


	//   ....[249]....
        /*0ef8*/ 	.word	0xffffffff


	//   ....[250]....
        /*0efc*/ 	.word	0xffffffff


	//   ....[251]....
        /*0f00*/ 	.word	0xffffffff


	//   ....[252]....
        /*0f04*/ 	.word	0xffffffff


	//   ....[253]....
        /*0f08*/ 	.word	0xffffffff


	//   ....[254]....
        /*0f0c*/ 	.word	0xffffffff


	//   ....[255]....
        /*0f10*/ 	.word	0xffffffff


	//   ....[0]....
        /*0f14*/ 	.word	0xffffffff


	//   ....[1]....
        /*0f18*/ 	.word	0xffffffff


	//   ....[2]....
        /*0f1c*/ 	.word	0xffffffff


	//   ....[3]....
        /*0f20*/ 	.word	0xffffffff


	//----- nvinfo : EIATTR_COOP_GROUP_INSTR_OFFSETS
	.align		4
.L_1138:
        /*0f24*/ 	.byte	0x04, 0x28
        /*0f26*/ 	.short	(.L_1140 - .L_1139)


	//   ....[0]....
.L_1139:
        /*0f28*/ 	.word	0x00000050


	//   ....[1]....
        /*0f2c*/ 	.word	0x00000200


	//   ....[2]....
        /*0f30*/ 	.word	0x00000230


	//   ....[3]....
        /*0f34*/ 	.word	0x00000260


	//   ....[4]....
        /*0f38*/ 	.word	0x00000290


	//   ....[5]....
        /*0f3c*/ 	.word	0x000002c0


	//   ....[6]....
        /*0f40*/ 	.word	0x000002f0


	//   ....[7]....
        /*0f44*/ 	.word	0x00000450


	//   ....[8]....
        /*0f48*/ 	.word	0x00000490


	//   ....[9]....
        /*0f4c*/ 	.word	0x000004c0


	//   ....[10]....
        /*0f50*/ 	.word	0x000004f0


	//   ....[11]....
        /*0f54*/ 	.word	0x00000520


	//   ....[12]....
        /*0f58*/ 	.word	0x00000550


	//   ....[13]....
        /*0f5c*/ 	.word	0x000005e0


	//   ....[14]....
        /*0f60*/ 	.word	0x00000630


	//   ....[15]....
        /*0f64*/ 	.word	0x00000650


	//   ....[16]....
        /*0f68*/ 	.word	0x000006b0


	//   ....[17]....
        /*0f6c*/ 	.word	0x00004560


	//   ....[18]....
        /*0f70*/ 	.word	0x000045e0


	//   ....[19]....
        /*0f74*/ 	.word	0x000055d0


	//   ....[20]....
        /*0f78*/ 	.word	0x000055e0


	//   ....[21]....
        /*0f7c*/ 	.word	0x00006b00


	//   ....[22]....
        /*0f80*/ 	.word	0x00006b70


	//   ....[23]....
        /*0f84*/ 	.word	0x00007c10


	//   ....[24]....
        /*0f88*/ 	.word	0x00007c20


	//   ....[25]....
        /*0f8c*/ 	.word	0x00008bc0


	//   ....[26]....
        /*0f90*/ 	.word	0x00008bf0


	//   ....[27]....
        /*0f94*/ 	.word	0x00008db0


	//   ....[28]....
        /*0f98*/ 	.word	0x00008dd0


	//   ....[29]....
        /*0f9c*/ 	.word	0x00009200


	//   ....[30]....
        /*0fa0*/ 	.word	0x000092c0


	//   ....[31]....
        /*0fa4*/ 	.word	0x00009460


	//   ....[32]....
        /*0fa8*/ 	.word	0x00009480


	//   ....[33]....
        /*0fac*/ 	.word	0x0000a3a0


	//   ....[34]....
        /*0fb0*/ 	.word	0x0000a3c0


	//   ....[35]....
        /*0fb4*/ 	.word	0x0000a550


	//   ....[36]....
        /*0fb8*/ 	.word	0x0000a560


	//   ....[37]....
        /*0fbc*/ 	.word	0x0000a6e0


	//   ....[38]....
        /*0fc0*/ 	.word	0x0000a700


	//   ....[39]....
        /*0fc4*/ 	.word	0x0000a880


	//   ....[40]....
        /*0fc8*/ 	.word	0x0000a890


	//   ....[41]....
        /*0fcc*/ 	.word	0x0000ace0


	//   ....[42]....
        /*0fd0*/ 	.word	0x0000ad00


	//   ....[43]....
        /*0fd4*/ 	.word	0x0000ae40


	//   ....[44]....
        /*0fd8*/ 	.word	0x0000ae50


	//   ....[45]....
        /*0fdc*/ 	.word	0x0000b200


	//   ....[46]....
        /*0fe0*/ 	.word	0x0000b220


	//   ....[47]....
        /*0fe4*/ 	.word	0x0000b240


	//   ....[48]....
        /*0fe8*/ 	.word	0x0000b260


	//   ....[49]....
        /*0fec*/ 	.word	0x0000b740


	//   ....[50]....
        /*0ff0*/ 	.word	0x0000b780


	//   ....[51]....
        /*0ff4*/ 	.word	0x0000b7c0


	//   ....[52]....
        /*0ff8*/ 	.word	0x0000b800


	//   ....[53]....
        /*0ffc*/ 	.word	0x0000bcc0


	//   ....[54]....
        /*1000*/ 	.word	0x0000bd00


	//   ....[55]....
        /*1004*/ 	.word	0x0000bd40


	//   ....[56]....
        /*1008*/ 	.word	0x0000bd80


	//   ....[57]....
        /*100c*/ 	.word	0x0000c0e0


	//   ....[58]....
        /*1010*/ 	.word	0x0000c130


	//   ....[59]....
        /*1014*/ 	.word	0x0000c2b0


	//   ....[60]....
        /*1018*/ 	.word	0x0000c2c0


	//   ....[61]....
        /*101c*/ 	.word	0x0000fc30


	//   ....[62]....
        /*1020*/ 	.word	0x0000fc50


	//   ....[63]....
        /*1024*/ 	.word	0x0000fc60


	//   ....[64]....
        /*1028*/ 	.word	0x0000fc70


	//   ....[65]....
        /*102c*/ 	.word	0x0000fe90


	//   ....[66]....
        /*1030*/ 	.word	0x0000ff10


	//   ....[67]....
        /*1034*/ 	.word	0x0000ff60


	//   ....[68]....
        /*1038*/ 	.word	0x0000ffd0


	//   ....[69]....
        /*103c*/ 	.word	0x00010280


	//   ....[70]....
        /*1040*/ 	.word	0x00010330


	//   ....[71]....
        /*1044*/ 	.word	0x00010430


	//   ....[72]....
        /*1048*/ 	.word	0x00010470


	//   ....[73]....
        /*104c*/ 	.word	0x000106f0


	//   ....[74]....
        /*1050*/ 	.word	0x00010760


	//   ....[75]....
        /*1054*/ 	.word	0x000107b0


	//   ....[76]....
        /*1058*/ 	.word	0x000107f0


	//   ....[77]....
        /*105c*/ 	.word	0x000146d0


	//   ....[78]....
        /*1060*/ 	.word	0x000146e0


	//   ....[79]....
        /*1064*/ 	.word	0x000148f0


	//   ....[80]....
        /*1068*/ 	.word	0x00014900


	//   ....[81]....
        /*106c*/ 	.word	0x00015730


	//   ....[82]....
        /*1070*/ 	.word	0x00015750


	//   ....[83]....
        /*1074*/ 	.word	0x000158e0


	//   ....[84]....
        /*1078*/ 	.word	0x000158f0


	//   ....[85]....
        /*107c*/ 	.word	0x00015b40


	//   ....[86]....
        /*1080*/ 	.word	0x00015d00


	//   ....[87]....
        /*1084*/ 	.word	0x00016000


	//   ....[88]....
        /*1088*/ 	.word	0x00016020


	//   ....[89]....
        /*108c*/ 	.word	0x00016040


	//   ....[90]....
        /*1090*/ 	.word	0x00016060


	//   ....[91]....
        /*1094*/ 	.word	0x00017570


	//   ....[92]....
        /*1098*/ 	.word	0x00017590


	//   ....[93]....
        /*109c*/ 	.word	0x00017710


	//   ....[94]....
        /*10a0*/ 	.word	0x00017720


	//   ....[95]....
        /*10a4*/ 	.word	0x00018430


	//   ....[96]....
        /*10a8*/ 	.word	0x00018450


	//   ....[97]....
        /*10ac*/ 	.word	0x000185c0


	//   ....[98]....
        /*10b0*/ 	.word	0x000185d0


	//   ....[99]....
        /*10b4*/ 	.word	0x00018820


	//   ....[100]....
        /*10b8*/ 	.word	0x000189d0


	//   ....[101]....
        /*10bc*/ 	.word	0x00018c30


	//   ....[102]....
        /*10c0*/ 	.word	0x00018c50


	//   ....[103]....
        /*10c4*/ 	.word	0x00018d30


	//   ....[104]....
        /*10c8*/ 	.word	0x00018d50


	//   ....[105]....
        /*10cc*/ 	.word	0x0001a6c0


	//   ....[106]....
        /*10d0*/ 	.word	0x0001a6d0


	//   ....[107]....
        /*10d4*/ 	.word	0x0001a850


	//   ....[108]....
        /*10d8*/ 	.word	0x0001a860


	//   ....[109]....
        /*10dc*/ 	.word	0x0001b570


	//   ....[110]....
        /*10e0*/ 	.word	0x0001b590


	//   ....[111]....
        /*10e4*/ 	.word	0x0001b6b0


	//   ....[112]....
        /*10e8*/ 	.word	0x0001b6c0


	//   ....[113]....
        /*10ec*/ 	.word	0x0001b970


	//   ....[114]....
        /*10f0*/ 	.word	0x0001b9a0


	//   ....[115]....
        /*10f4*/ 	.word	0x0001b9c0


	//   ....[116]....
        /*10f8*/ 	.word	0x0001b9e0


	//   ....[117]....
        /*10fc*/ 	.word	0x0001d140


	//   ....[118]....
        /*1100*/ 	.word	0x0001d170


	//   ....[119]....
        /*1104*/ 	.word	0x0001d190


	//   ....[120]....
        /*1108*/ 	.word	0x0001d1b0


	//   ....[121]....
        /*110c*/ 	.word	0x0001ea50


	//   ....[122]....
        /*1110*/ 	.word	0x0001ea70


	//   ....[123]....
        /*1114*/ 	.word	0x0001ea90


	//   ....[124]....
        /*1118*/ 	.word	0x0001eab0


	//   ....[125]....
        /*111c*/ 	.word	0x0001ee60


	//   ....[126]....
        /*1120*/ 	.word	0x0001ee80


	//   ....[127]....
        /*1124*/ 	.word	0x0001efe0


	//   ....[128]....
        /*1128*/ 	.word	0x0001eff0


	//   ....[129]....
        /*112c*/ 	.word	0x0001f160


	//   ....[130]....
        /*1130*/ 	.word	0x0001f180


	//   ....[131]....
        /*1134*/ 	.word	0x0001f2f0


	//   ....[132]....
        /*1138*/ 	.word	0x0001f300


	//   ....[133]....
        /*113c*/ 	.word	0x0001f690


	//   ....[134]....
        /*1140*/ 	.word	0x0001f6b0


	//   ....[135]....
        /*1144*/ 	.word	0x000202f0


	//   ....[136]....
        /*1148*/ 	.word	0x00020300


	//   ....[137]....
        /*114c*/ 	.word	0x000217a0


	//   ....[138]....
        /*1150*/ 	.word	0x000217c0


	//   ....[139]....
        /*1154*/ 	.word	0x00021930


	//   ....[140]....
        /*1158*/ 	.word	0x00021940


	//   ....[141]....
        /*115c*/ 	.word	0x00021ab0


	//   ....[142]....
        /*1160*/ 	.word	0x00021ad0


	//   ....[143]....
        /*1164*/ 	.word	0x00021c40


	//   ....[144]....
        /*1168*/ 	.word	0x00021c50


	//   ....[145]....
        /*116c*/ 	.word	0x00021e80


	//   ....[146]....
        /*1170*/ 	.word	0x00021ea0


	//   ....[147]....
        /*1174*/ 	.word	0x00021fd0


	//   ....[148]....
        /*1178*/ 	.word	0x00022010


	//   ....[149]....
        /*117c*/ 	.word	0x00022040


	//   ....[150]....
        /*1180*/ 	.word	0x00022070


	//   ....[151]....
        /*1184*/ 	.word	0x000220a0


	//   ....[152]....
        /*1188*/ 	.word	0x000220d0


	//   ....[153]....
        /*118c*/ 	.word	0x00022240


	//   ....[154]....
        /*1190*/ 	.word	0x00022280


	//   ....[155]....
        /*1194*/ 	.word	0x000222b0


	//   ....[156]....
        /*1198*/ 	.word	0x000222e0


	//   ....[157]....
        /*119c*/ 	.word	0x00022310


	//   ....[158]....
        /*11a0*/ 	.word	0x00022340


	//   ....[159]....
        /*11a4*/ 	.word	0x000223d0


	//   ....[160]....
        /*11a8*/ 	.word	0x00022430


	//   ....[161]....
        /*11ac*/ 	.word	0x00022440


	//   ....[162]....
        /*11b0*/ 	.word	0x000224a0


	//   ....[163]....
        /*11b4*/ 	.word	0x00022f00


	//   ....[164]....
        /*11b8*/ 	.word	0x00022f60


	//   ....[165]....
        /*11bc*/ 	.word	0x00022fc0


	//   ....[166]....
        /*11c0*/ 	.word	0x00023020


	//   ....[167]....
        /*11c4*/ 	.word	0x00023080


	//   ....[168]....
        /*11c8*/ 	.word	0x000230f0


	//   ....[169]....
        /*11cc*/ 	.word	0x00023140


	//   ....[170]....
        /*11d0*/ 	.word	0x000231a0


	//   ....[171]....
        /*11d4*/ 	.word	0x00023210


	//   ....[172]....
        /*11d8*/ 	.word	0x00023280


	//   ....[173]....
        /*11dc*/ 	.word	0x000232f0


	//   ....[174]....
        /*11e0*/ 	.word	0x00023360


	//   ....[175]....
        /*11e4*/ 	.word	0x000233d0


	//   ....[176]....
        /*11e8*/ 	.word	0x00023430


	//   ....[177]....
        /*11ec*/ 	.word	0x000234a0


	//   ....[178]....
        /*11f0*/ 	.word	0x00023510


	//   ....[179]....
        /*11f4*/ 	.word	0x00023580


	//   ....[180]....
        /*11f8*/ 	.word	0x000235e0


	//   ....[181]....
        /*11fc*/ 	.word	0x00023650


	//   ....[182]....
        /*1200*/ 	.word	0x000236b0


	//   ....[183]....
        /*1204*/ 	.word	0x00023720


	//   ....[184]....
        /*1208*/ 	.word	0x00023790


	//   ....[185]....
        /*120c*/ 	.word	0x00023800


	//   ....[186]....
        /*1210*/ 	.word	0x00023860


	//   ....[187]....
        /*1214*/ 	.word	0x000238d0


	//   ....[188]....
        /*1218*/ 	.word	0x00023940


	//   ....[189]....
        /*121c*/ 	.word	0x00023c80


	//   ....[190]....
        /*1220*/ 	.word	0x00023cd0


	//   ....[191]....
        /*1224*/ 	.word	0x00023d20


	//   ....[192]....
        /*1228*/ 	.word	0x00023d70


	//   ....[193]....
        /*122c*/ 	.word	0x00023de0


	//   ....[194]....
        /*1230*/ 	.word	0x00023e50


	//   ....[195]....
        /*1234*/ 	.word	0x00023ec0


	//   ....[196]....
        /*1238*/ 	.word	0x00023f20


	//   ....[197]....
        /*123c*/ 	.word	0x00023f90


	//   ....[198]....
        /*1240*/ 	.word	0x00024000


	//   ....[199]....
        /*1244*/ 	.word	0x00024070


	//   ....[200]....
        /*1248*/ 	.word	0x000240d0


	//   ....[201]....
        /*124c*/ 	.word	0x00024140


	//   ....[202]....
        /*1250*/ 	.word	0x000241b0


	//   ....[203]....
        /*1254*/ 	.word	0x000244f0


	//   ....[204]....
        /*1258*/ 	.word	0x00024530


	//   ....[205]....
        /*125c*/ 	.word	0x00024580


	//   ....[206]....
        /*1260*/ 	.word	0x000245c0


	//   ....[207]....
        /*1264*/ 	.word	0x00024630


	//   ....[208]....
        /*1268*/ 	.word	0x000246a0


	//   ....[209]....
        /*126c*/ 	.word	0x00024700


	//   ....[210]....
        /*1270*/ 	.word	0x00024770


	//   ....[211]....
        /*1274*/ 	.word	0x000247e0


	//   ....[212]....
        /*1278*/ 	.word	0x00024850


	//   ....[213]....
        /*127c*/ 	.word	0x000248b0


	//   ....[214]....
        /*1280*/ 	.word	0x00024900


	//   ....[215]....
        /*1284*/ 	.word	0x00024950


	//   ....[216]....
        /*1288*/ 	.word	0x000249a0


	//   ....[217]....
        /*128c*/ 	.word	0x000249e0


	//   ....[218]....
        /*1290*/ 	.word	0x00024a40


	//   ....[219]....
        /*1294*/ 	.word	0x00024a90


	//   ....[220]....
        /*1298*/ 	.word	0x00024ae0


	//   ....[221]....
        /*129c*/ 	.word	0x00024b20


	//   ....[222]....
        /*12a0*/ 	.word	0x00024b90


	//   ....[223]....
        /*12a4*/ 	.word	0x00024c00


	//   ....[224]....
        /*12a8*/ 	.word	0x00024c70


	//   ....[225]....
        /*12ac*/ 	.word	0x00024cd0


	//   ....[226]....
        /*12b0*/ 	.word	0x00024d40


	//   ....[227]....
        /*12b4*/ 	.word	0x00024db0


	//   ....[228]....
        /*12b8*/ 	.word	0x00024e20


	//   ....[229]....
        /*12bc*/ 	.word	0x00024e80


	//   ....[230]....
        /*12c0*/ 	.word	0x00024ef0


	//   ....[231]....
        /*12c4*/ 	.word	0x00024f60


	//   ....[232]....
        /*12c8*/ 	.word	0x00024fd0


	//   ....[233]....
        /*12cc*/ 	.word	0x00025030


	//   ....[234]....
        /*12d0*/ 	.word	0x000250a0


	//   ....[235]....
        /*12d4*/ 	.word	0x00025110


	//   ....[236]....
        /*12d8*/ 	.word	0x00025180


	//   ....[237]....
        /*12dc*/ 	.word	0x000251e0


	//   ....[238]....
        /*12e0*/ 	.word	0x00025250


	//   ....[239]....
        /*12e4*/ 	.word	0x000252c0


	//   ....[240]....
        /*12e8*/ 	.word	0x00025330


	//   ....[241]....
        /*12ec*/ 	.word	0x00025390


	//   ....[242]....
        /*12f0*/ 	.word	0x00025400


	//   ....[243]....
        /*12f4*/ 	.word	0x00025470


	//   ....[244]....
        /*12f8*/ 	.word	0x000254d0


	//   ....[245]....
        /*12fc*/ 	.word	0x00025520


	//   ....[246]....
        /*1300*/ 	.word	0x00025580


	//   ....[247]....
        /*1304*/ 	.word	0x000255e0


	//   ....[248]....
        /*1308*/ 	.word	0x00025640


	//   ....[249]....
        /*130c*/ 	.word	0x000256b0


	//   ....[250]....
        /*1310*/ 	.word	0x00025710


	//   ....[251]....
        /*1314*/ 	.word	0x00025770


	//   ....[252]....
        /*1318*/ 	.word	0x000257d0


	//   ....[253]....
        /*131c*/ 	.word	0x00025830


	//   ....[254]....
        /*1320*/ 	.word	0x00025890


	//   ....[255]....
        /*1324*/ 	.word	0x00025900


	//   ....[0]....
        /*1328*/ 	.word	0x00025950


	//   ....[1]....
        /*132c*/ 	.word	0x000259b0


	//   ....[2]....
        /*1330*/ 	.word	0x00025a10


	//   ....[3]....
        /*1334*/ 	.word	0x00025a80


	//----- nvinfo : EIATTR_EXIT_INSTR_OFFSETS
	.align		4
.L_1140:
        /*1338*/ 	.byte	0x04, 0x1c
        /*133a*/ 	.short	(.L_1142 - .L_1141)


	//   ....[0]....
.L_1141:
        /*133c*/ 	.word	0x000010d0


	//   ....[1]....
        /*1340*/ 	.word	0x00022ec0


	//----- nvinfo : EIATTR_MAX_THREADS
	.align		4
.L_1142:
        /*1344*/ 	.byte	0x04, 0x05
        /*1346*/ 	.short	(.L_1144 - .L_1143)
.L_1143:
        /*1348*/ 	.word	0x00000100
        /*134c*/ 	.word	0x00000001
        /*1350*/ 	.word	0x00000001


	//----- nvinfo : EIATTR_CRS_STACK_SIZE
	.align		4
.L_1144:
        /*1354*/ 	.byte	0x04, 0x1e
        /*1356*/ 	.short	(.L_1146 - .L_1145)
.L_1145:
        /*1358*/ 	.word	0x00000000
.L_1146:


//--------------------- .nv.callgraph             --------------------------
	.section	.nv.callgraph,"",@"SHT_CUDA_CALLGRAPH"
	.align	4
	.sectionentsize	8
	.align		4
        /*0000*/ 	.word	0x00000000
	.align		4
        /*0004*/ 	.word	0xffffffff
	.align		4
        /*0008*/ 	.word	0x00000000
	.align		4
        /*000c*/ 	.word	0xfffffffe
	.align		4
        /*0010*/ 	.word	0x00000000
	.align		4
        /*0014*/ 	.word	0xfffffffd
	.align		4
        /*0018*/ 	.word	0x00000000
	.align		4
        /*001c*/ 	.word	0xfffffffc


//--------------------- .nv.rel.action            --------------------------
	.section	.nv.rel.action,"",@"SHT_CUDA_RELOCINFO"
	.align	8
	.sectionentsize	8
        /*0000*/ 	.byte	0x73, 0x00, 0x00, 0x00, 0x00, 0x00, 0x00, 0x00, 0x00, 0x00, 0x00, 0x11, 0x25, 0x00, 0x05, 0x36


//--------------------- .nv.constant4             --------------------------
	.section	.nv.constant4,"a",@progbits
	.align	8
	.align		8
.nv.constant4:
        /*0000*/ 	.dword	_ZN89_INTERNAL_0b48053f_53_flash_fwd_hdim256_bf16_paged_split_softcapall_sm80_cu_cf07d2ef_42094cuda3std3__45__cpo5beginE
	.align		8
        /*0008*/ 	.dword	_ZN89_INTERNAL_0b48053f_53_flash_fwd_hdim256_bf16_paged_split_softcapall_sm80_cu_cf07d2ef_42094cuda3std3__45__cpo3endE
	.align		8
        /*0010*/ 	.dword	_ZN89_INTERNAL_0b48053f_53_flash_fwd_hdim256_bf16_paged_split_softcapall_sm80_cu_cf07d2ef_42094cuda3std3__45__cpo6cbeginE
	.align		8
        /*0018*/ 	.dword	_ZN89_INTERNAL_0b48053f_53_flash_fwd_hdim256_bf16_paged_split_softcapall_sm80_cu_cf07d2ef_42094cuda3std3__45__cpo4cendE
	.align		8
        /*0020*/ 	.dword	_ZN89_INTERNAL_0b48053f_53_flash_fwd_hdim256_bf16_paged_split_softcapall_sm80_cu_cf07d2ef_42094cuda3std3__491_GLOBAL__N__0b48053f_53_flash_fwd_hdim256_bf16_paged_split_softcapall_sm80_cu_cf07d2ef_42096ignoreE
	.align		8
        /*0028*/ 	.dword	_ZN89_INTERNAL_0b48053f_53_flash_fwd_hdim256_bf16_paged_split_softcapall_sm80_cu_cf07d2ef_42094cuda3std3__419piecewise_constructE
	.align		8
        /*0030*/ 	.dword	_ZN89_INTERNAL_0b48053f_53_flash_fwd_hdim256_bf16_paged_split_softcapall_sm80_cu_cf07d2ef_42094cuda3std3__48in_placeE
	.align		8
        /*0038*/ 	.dword	_ZN89_INTERNAL_0b48053f_53_flash_fwd_hdim256_bf16_paged_split_softcapall_sm80_cu_cf07d2ef_42094cuda3std6ranges3__45__cpo4swapE
	.align		8
        /*0040*/ 	.dword	_ZN89_INTERNAL_0b48053f_53_flash_fwd_hdim256_bf16_paged_split_softcapall_sm80_cu_cf07d2ef_42094cuda3std6ranges3__45__cpo9iter_moveE
	.align		8
        /*0048*/ 	.dword	_ZN89_INTERNAL_0b48053f_53_flash_fwd_hdim256_bf16_paged_split_softcapall_sm80_cu_cf07d2ef_42094cute7productE
	.align		8
        /*0050*/ 	.dword	_ZN89_INTERNAL_0b48053f_53_flash_fwd_hdim256_bf16_paged_split_softcapall_sm80_cu_cf07d2ef_42094cute1_E


//--------------------- .nv.constant0._ZN7cutlass13device_kernelIN5flash19enable_sm80_to_sm89INS1_16FlashAttnFwdSm80INS1_25CollectiveMainloopFwdSm80ILi8ELi1ELb1EN4cute5tupleIJNS5_1CILi128EEENS7_ILi64EEENS7_ILi256EEEEEELi256ENS_10bfloat16_tEfNS_4arch4Sm80ELb0ELb0ELb1ELb0ELb1ELb0ELb1ELb1EEENS1_21CollectiveEpilogueFwdINS6_IJS8_SA_S9_EEENS6_IJNS7_ILi1EEESI_SI_EEESC_SE_Li256ELb0ELb1ELb1ELb0EEENS1_19SingleTileSchedulerILb0ELb1ELb1ELi128EEEEEEEEEvNT_6ParamsE --------------------------
	.section	.nv.constant0._ZN7cutlass13device_kernelIN5flash19enable_sm80_to_sm89INS1_16FlashAttnFwdSm80INS1_25CollectiveMainloopFwdSm80ILi8ELi1ELb1EN4cute5tupleIJNS5_1CILi128EEENS7_ILi64EEENS7_ILi256EEEEEELi256ENS_10bfloat16_tEfNS_4arch4Sm80ELb0ELb0ELb1ELb0ELb1ELb0ELb1ELb1EEENS1_21CollectiveEpilogueFwdINS6_IJS8_SA_S9_EEENS6_IJNS7_ILi1EEESI_SI_EEESC_SE_Li256ELb0ELb1ELb1ELb0EEENS1_19SingleTileSchedulerILb0ELb1ELb1ELi128EEEEEEEEEvNT_6ParamsE,"a",@progbits
	.sectionflags	@""
	.align	4
.nv.constant0._ZN7cutlass13device_kernelIN5flash19enable_sm80_to_sm89INS1_16FlashAttnFwdSm80INS1_25CollectiveMainloopFwdSm80ILi8ELi1ELb1EN4cute5tupleIJNS5_1CILi128EEENS7_ILi64EEENS7_ILi256EEEEEELi256ENS_10bfloat16_tEfNS_4arch4Sm80ELb0ELb0ELb1ELb0ELb1ELb0ELb1ELb1EEENS1_21CollectiveEpilogueFwdINS6_IJS8_SA_S9_EEENS6_IJNS7_ILi1EEESI_SI_EEESC_SE_Li256ELb0ELb1ELb1ELb0EEENS1_19SingleTileSchedulerILb0ELb1ELb1ELi128EEEEEEEEEvNT_6ParamsE:
	.zero		1400


//--------------------- .nv.constant0._ZN7cutlass13device_kernelIN5flash19enable_sm80_to_sm89INS1_16FlashAttnFwdSm80INS1_25CollectiveMainloopFwdSm80ILi8ELi1ELb1EN4cute5tupleIJNS5_1CILi128EEENS7_ILi48EEENS7_ILi256EEEEEELi256ENS_10bfloat16_tEfNS_4arch4Sm80ELb0ELb0ELb1ELb1ELb1ELb0ELb1ELb1EEENS1_21CollectiveEpilogueFwdINS6_IJS8_SA_S9_EEENS6_IJNS7_ILi1EEESI_SI_EEESC_SE_Li256ELb1ELb1ELb1ELb0EEENS1_36VarlenDynamicPersistentTileSchedulerILi128ELi48ELi256ELi256ELb1ELb1ELb0ELb0ELb1ELb1EEEEEEEEEvNT_6ParamsE --------------------------
	.section	.nv.constant0._ZN7cutlass13device_kernelIN5flash19enable_sm80_to_sm89INS1_16FlashAttnFwdSm80INS1_25CollectiveMainloopFwdSm80ILi8ELi1ELb1EN4cute5tupleIJNS5_1CILi128EEENS7_ILi48EEENS7_ILi256EEEEEELi256ENS_10bfloat16_tEfNS_4arch4Sm80ELb0ELb0ELb1ELb1ELb1ELb0ELb1ELb1EEENS1_21CollectiveEpilogueFwdINS6_IJS8_SA_S9_EEENS6_IJNS7_ILi1EEESI_SI_EEESC_SE_Li256ELb1ELb1ELb1ELb0EEENS1_36VarlenDynamicPersistentTileSchedulerILi128ELi48ELi256ELi256ELb1ELb1ELb0ELb0ELb1ELb1EEEEEEEEEvNT_6ParamsE,"a",@progbits
	.sectionflags	@""
	.align	4
.nv.constant0._ZN7cutlass13device_kernelIN5flash19enable_sm80_to_sm89INS1_16FlashAttnFwdSm80INS1_25CollectiveMainloopFwdSm80ILi8ELi1ELb1EN4cute5tupleIJNS5_1CILi128EEENS7_ILi48EEENS7_ILi256EEEEEELi256ENS_10bfloat16_tEfNS_4arch4Sm80ELb0ELb0ELb1ELb1ELb1ELb0ELb1ELb1EEENS1_21CollectiveEpilogueFwdINS6_IJS8_SA_S9_EEENS6_IJNS7_ILi1EEESI_SI_EEESC_SE_Li256ELb1ELb1ELb1ELb0EEENS1_36VarlenDynamicPersistentTileSchedulerILi128ELi48ELi256ELi256ELb1ELb1ELb0ELb0ELb1ELb1EEEEEEEEEvNT_6ParamsE:
	.zero		1432


//--------------------- .nv.constant0._ZN7cutlass13device_kernelIN5flash19enable_sm80_to_sm89INS1_16FlashAttnFwdSm80INS1_25CollectiveMainloopFwdSm80ILi8ELi1ELb0EN4cute5tupleIJNS5_1CILi128EEENS7_ILi32EEENS7_ILi256EEEEEELi256ENS_10bfloat16_tEfNS_4arch4Sm80ELb0ELb0ELb1ELb1ELb1ELb1ELb1ELb1EEENS1_21CollectiveEpilogueFwdINS6_IJS8_SA_S9_EEENS6_IJNS7_ILi1EEESI_SI_EEESC_SE_Li256ELb1ELb1ELb1ELb0EEENS1_36VarlenDynamicPersistentTileSchedulerILi128ELi32ELi256ELi256ELb1ELb1ELb0ELb0ELb1ELb1EEEEEEEEEvNT_6ParamsE --------------------------
	.section	.nv.constant0._ZN7cutlass13device_kernelIN5flash19enable_sm80_to_sm89INS1_16FlashAttnFwdSm80INS1_25CollectiveMainloopFwdSm80ILi8ELi1ELb0EN4cute5tupleIJNS5_1CILi128EEENS7_ILi32EEENS7_ILi256EEEEEELi256ENS_10bfloat16_tEfNS_4arch4Sm80ELb0ELb0ELb1ELb1ELb1ELb1ELb1ELb1EEENS1_21CollectiveEpilogueFwdINS6_IJS8_SA_S9_EEENS6_IJNS7_ILi1EEESI_SI_EEESC_SE_Li256ELb1ELb1ELb1ELb0EEENS1_36VarlenDynamicPersistentTileSchedulerILi128ELi32ELi256ELi256ELb1ELb1ELb0ELb0ELb1ELb1EEEEEEEEEvNT_6ParamsE,"a",@progbits
	.sectionflags	@""
	.align	4
.nv.constant0._ZN7cutlass13device_kernelIN5flash19enable_sm80_to_sm89INS1_16FlashAttnFwdSm80INS1_25CollectiveMainloopFwdSm80ILi8ELi1ELb0EN4cute5tupleIJNS5_1CILi128EEENS7_ILi32EEENS7_ILi256EEEEEELi256ENS_10bfloat16_tEfNS_4arch4Sm80ELb0ELb0ELb1ELb1ELb1ELb1ELb1ELb1EEENS1_21CollectiveEpilogueFwdINS6_IJS8_SA_S9_EEENS6_IJNS7_ILi1EEESI_SI_EEESC_SE_Li256ELb1ELb1ELb1ELb0EEENS1_36VarlenDynamicPersistentTileSchedulerILi128ELi32ELi256ELi256ELb1ELb1ELb0ELb0ELb1ELb1EEEEEEEEEvNT_6ParamsE:
	.zero		1432


//--------------------- .nv.constant0._ZN7cutlass13device_kernelIN5flash19enable_sm80_to_sm89INS1_16FlashAttnFwdSm80INS1_25CollectiveMainloopFwdSm80ILi8ELi1ELb1EN4cute5tupleIJNS5_1CILi128EEENS7_ILi48EEENS7_ILi256EEEEEELi256ENS_10bfloat16_tEfNS_4arch4Sm80ELb0ELb1ELb1ELb0ELb1ELb0ELb1ELb1EEENS1_21CollectiveEpilogueFwdINS6_IJS8_SA_S9_EEENS6_IJNS7_ILi1EEESI_SI_EEESC_SE_Li256ELb0ELb1ELb1ELb0EEENS1_19SingleTileSchedulerILb0ELb1ELb1ELi128EEEEEEEEEvNT_6ParamsE --------------------------
	.section	.nv.constant0._ZN7cutlass13device_kernelIN5flash19enable_sm80_to_sm89INS1_16FlashAttnFwdSm80INS1_25CollectiveMainloopFwdSm80ILi8ELi1ELb1EN4cute5tupleIJNS5_1CILi128EEENS7_ILi48EEENS7_ILi256EEEEEELi256ENS_10bfloat16_tEfNS_4arch4Sm80ELb0ELb1ELb1ELb0ELb1ELb0ELb1ELb1EEENS1_21CollectiveEpilogueFwdINS6_IJS8_SA_S9_EEENS6_IJNS7_ILi1EEESI_SI_EEESC_SE_Li256ELb0ELb1ELb1ELb0EEENS1_19SingleTileSchedulerILb0ELb1ELb1ELi128EEEEEEEEEvNT_6ParamsE,"a",@progbits
	.sectionflags	@""
	.align	4
.nv.constant0._ZN7cutlass13device_kernelIN5flash19enable_sm80_to_sm89INS1_16FlashAttnFwdSm80INS1_25CollectiveMainloopFwdSm80ILi8ELi1ELb1EN4cute5tupleIJNS5_1CILi128EEENS7_ILi48EEENS7_ILi256EEEEEELi256ENS_10bfloat16_tEfNS_4arch4Sm80ELb0ELb1ELb1ELb0ELb1ELb0ELb1ELb1EEENS1_21CollectiveEpilogueFwdINS6_IJS8_SA_S9_EEENS6_IJNS7_ILi1EEESI_SI_EEESC_SE_Li256ELb0ELb1ELb1ELb0EEENS1_19SingleTileSchedulerILb0ELb1ELb1ELi128EEEEEEEEEvNT_6ParamsE:
	.zero		1400


//--------------------- .nv.constant0._ZN7cutlass13device_kernelIN5flash19enable_sm80_to_sm89INS1_16FlashAttnFwdSm80INS1_25CollectiveMainloopFwdSm80ILi8ELi1ELb1EN4cute5tupleIJNS5_1CILi128EEENS7_ILi48EEENS7_ILi256EEEEEELi256ENS_10bfloat16_tEfNS_4arch4Sm80ELb0ELb1ELb1ELb1ELb1ELb0ELb1ELb1EEENS1_21CollectiveEpilogueFwdINS6_IJS8_SA_S9_EEENS6_IJNS7_ILi1EEESI_SI_EEESC_SE_Li256ELb1ELb1ELb1ELb0EEENS1_36VarlenDynamicPersistentTileSchedulerILi128ELi48ELi256ELi256ELb1ELb1ELb0ELb1ELb0ELb1EEEEEEEEEvNT_6ParamsE --------------------------
	.section	.nv.constant0._ZN7cutlass13device_kernelIN5flash19enable_sm80_to_sm89INS1_16FlashAttnFwdSm80INS1_25CollectiveMainloopFwdSm80ILi8ELi1ELb1EN4cute5tupleIJNS5_1CILi128EEENS7_ILi48EEENS7_ILi256EEEEEELi256ENS_10bfloat16_tEfNS_4arch4Sm80ELb0ELb1ELb1ELb1ELb1ELb0ELb1ELb1EEENS1_21CollectiveEpilogueFwdINS6_IJS8_SA_S9_EEENS6_IJNS7_ILi1EEESI_SI_EEESC_SE_Li256ELb1ELb1ELb1ELb0EEENS1_36VarlenDynamicPersistentTileSchedulerILi128ELi48ELi256ELi256ELb1ELb1ELb0ELb1ELb0ELb1EEEEEEEEEvNT_6ParamsE,"a",@progbits
	.sectionflags	@""
	.align	4
.nv.constant0._ZN7cutlass13device_kernelIN5flash19enable_sm80_to_sm89INS1_16FlashAttnFwdSm80INS1_25CollectiveMainloopFwdSm80ILi8ELi1ELb1EN4cute5tupleIJNS5_1CILi128EEENS7_ILi48EEENS7_ILi256EEEEEELi256ENS_10bfloat16_tEfNS_4arch4Sm80ELb0ELb1ELb1ELb1ELb1ELb0ELb1ELb1EEENS1_21CollectiveEpilogueFwdINS6_IJS8_SA_S9_EEENS6_IJNS7_ILi1EEESI_SI_EEESC_SE_Li256ELb1ELb1ELb1ELb0EEENS1_36VarlenDynamicPersistentTileSchedulerILi128ELi48ELi256ELi256ELb1ELb1ELb0ELb1ELb0ELb1EEEEEEEEEvNT_6ParamsE:
	.zero		1432


//--------------------- .nv.constant0._ZN7cutlass13device_kernelIN5flash19enable_sm80_to_sm89INS1_16FlashAttnFwdSm80INS1_25CollectiveMainloopFwdSm80ILi8ELi1ELb0EN4cute5tupleIJNS5_1CILi128EEENS7_ILi32EEENS7_ILi256EEEEEELi256ENS_10bfloat16_tEfNS_4arch4Sm80ELb0ELb1ELb1ELb1ELb1ELb1ELb1ELb1EEENS1_21CollectiveEpilogueFwdINS6_IJS8_SA_S9_EEENS6_IJNS7_ILi1EEESI_SI_EEESC_SE_Li256ELb1ELb1ELb1ELb0EEENS1_36VarlenDynamicPersistentTileSchedulerILi128ELi32ELi256ELi256ELb1ELb1ELb0ELb1ELb0ELb1EEEEEEEEEvNT_6ParamsE --------------------------
	.section	.nv.constant0._ZN7cutlass13device_kernelIN5flash19enable_sm80_to_sm89INS1_16FlashAttnFwdSm80INS1_25CollectiveMainloopFwdSm80ILi8ELi1ELb0EN4cute5tupleIJNS5_1CILi128EEENS7_ILi32EEENS7_ILi256EEEEEELi256ENS_10bfloat16_tEfNS_4arch4Sm80ELb0ELb1ELb1ELb1ELb1ELb1ELb1ELb1EEENS1_21CollectiveEpilogueFwdINS6_IJS8_SA_S9_EEENS6_IJNS7_ILi1EEESI_SI_EEESC_SE_Li256ELb1ELb1ELb1ELb0EEENS1_36VarlenDynamicPersistentTileSchedulerILi128ELi32ELi256ELi256ELb1ELb1ELb0ELb1ELb0ELb1EEEEEEEEEvNT_6ParamsE,"a",@progbits
	.sectionflags	@""
	.align	4
.nv.constant0._ZN7cutlass13device_kernelIN5flash19enable_sm80_to_sm89INS1_16FlashAttnFwdSm80INS1_25CollectiveMainloopFwdSm80ILi8ELi1ELb0EN4cute5tupleIJNS5_1CILi128EEENS7_ILi32EEENS7_ILi256EEEEEELi256ENS_10bfloat16_tEfNS_4arch4Sm80ELb0ELb1ELb1ELb1ELb1ELb1ELb1ELb1EEENS1_21CollectiveEpilogueFwdINS6_IJS8_SA_S9_EEENS6_IJNS7_ILi1EEESI_SI_EEESC_SE_Li256ELb1ELb1ELb1ELb0EEENS1_36VarlenDynamicPersistentTileSchedulerILi128ELi32ELi256ELi256ELb1ELb1ELb0ELb1ELb0ELb1EEEEEEEEEvNT_6ParamsE:
	.zero		1432


//--------------------- .nv.constant0._ZN7cutlass13device_kernelIN5flash19enable_sm80_to_sm89INS1_16FlashAttnFwdSm80INS1_25CollectiveMainloopFwdSm80ILi8ELi1ELb1EN4cute5tupleIJNS5_1CILi128EEENS7_ILi64EEENS7_ILi256EEEEEELi256ENS_10bfloat16_tEfNS_4arch4Sm80ELb1ELb0ELb1ELb0ELb1ELb0ELb1ELb1EEENS1_21CollectiveEpilogueFwdINS6_IJS8_SA_S9_EEENS6_IJNS7_ILi1EEESI_SI_EEESC_SE_Li256ELb0ELb1ELb1ELb0EEENS1_30DynamicPersistentTileSchedulerILi256ELi256ELb1ELb1ELb0EEEEEEEEEvNT_6ParamsE --------------------------
	.section	.nv.constant0._ZN7cutlass13device_kernelIN5flash19enable_sm80_to_sm89INS1_16FlashAttnFwdSm80INS1_25CollectiveMainloopFwdSm80ILi8ELi1ELb1EN4cute5tupleIJNS5_1CILi128EEENS7_ILi64EEENS7_ILi256EEEEEELi256ENS_10bfloat16_tEfNS_4arch4Sm80ELb1ELb0ELb1ELb0ELb1ELb0ELb1ELb1EEENS1_21CollectiveEpilogueFwdINS6_IJS8_SA_S9_EEENS6_IJNS7_ILi1EEESI_SI_EEESC_SE_Li256ELb0ELb1ELb1ELb0EEENS1_30DynamicPersistentTileSchedulerILi256ELi256ELb1ELb1ELb0EEEEEEEEEvNT_6ParamsE,"a",@progbits
	.sectionflags	@""
	.align	4
.nv.constant0._ZN7cutlass13device_kernelIN5flash19enable_sm80_to_sm89INS1_16FlashAttnFwdSm80INS1_25CollectiveMainloopFwdSm80ILi8ELi1ELb1EN4cute5tupleIJNS5_1CILi128EEENS7_ILi64EEENS7_ILi256EEEEEELi256ENS_10bfloat16_tEfNS_4arch4Sm80ELb1ELb0ELb1ELb0ELb1ELb0ELb1ELb1EEENS1_21CollectiveEpilogueFwdINS6_IJS8_SA_S9_EEENS6_IJNS7_ILi1EEESI_SI_EEESC_SE_Li256ELb0ELb1ELb1ELb0EEENS1_30DynamicPersistentTileSchedulerILi256ELi256ELb1ELb1ELb0EEEEEEEEEvNT_6ParamsE:
	.zero		1416


//--------------------- .nv.constant0._ZN7cutlass13device_kernelIN5flash19enable_sm80_to_sm89INS1_16FlashAttnFwdSm80INS1_25CollectiveMainloopFwdSm80ILi8ELi1ELb1EN4cute5tupleIJNS5_1CILi128EEENS7_ILi48EEENS7_ILi256EEEEEELi256ENS_10bfloat16_tEfNS_4arch4Sm80ELb1ELb0ELb1ELb1ELb1ELb0ELb1ELb1EEENS1_21CollectiveEpilogueFwdINS6_IJS8_SA_S9_EEENS6_IJNS7_ILi1EEESI_SI_EEESC_SE_Li256ELb1ELb1ELb1ELb0EEENS1_36VarlenDynamicPersistentTileSchedulerILi128ELi48ELi256ELi256ELb1ELb1ELb0ELb1ELb1ELb1EEEEEEEEEvNT_6ParamsE --------------------------
	.section	.nv.constant0._ZN7cutlass13device_kernelIN5flash19enable_sm80_to_sm89INS1_16FlashAttnFwdSm80INS1_25CollectiveMainloopFwdSm80ILi8ELi1ELb1EN4cute5tupleIJNS5_1CILi128EEENS7_ILi48EEENS7_ILi256EEEEEELi256ENS_10bfloat16_tEfNS_4arch4Sm80ELb1ELb0ELb1ELb1ELb1ELb0ELb1ELb1EEENS1_21CollectiveEpilogueFwdINS6_IJS8_SA_S9_EEENS6_IJNS7_ILi1EEESI_SI_EEESC_SE_Li256ELb1ELb1ELb1ELb0EEENS1_36VarlenDynamicPersistentTileSchedulerILi128ELi48ELi256ELi256ELb1ELb1ELb0ELb1ELb1ELb1EEEEEEEEEvNT_6ParamsE,"a",@progbits
	.sectionflags	@""
	.align	4
.nv.constant0._ZN7cutlass13device_kernelIN5flash19enable_sm80_to_sm89INS1_16FlashAttnFwdSm80INS1_25CollectiveMainloopFwdSm80ILi8ELi1ELb1EN4cute5tupleIJNS5_1CILi128EEENS7_ILi48EEENS7_ILi256EEEEEELi256ENS_10bfloat16_tEfNS_4arch4Sm80ELb1ELb0ELb1ELb1ELb1ELb0ELb1ELb1EEENS1_21CollectiveEpilogueFwdINS6_IJS8_SA_S9_EEENS6_IJNS7_ILi1EEESI_SI_EEESC_SE_Li256ELb1ELb1ELb1ELb0EEENS1_36VarlenDynamicPersistentTileSchedulerILi128ELi48ELi256ELi256ELb1ELb1ELb0ELb1ELb1ELb1EEEEEEEEEvNT_6ParamsE:
	.zero		1432


//--------------------- .nv.constant0._ZN7cutlass13device_kernelIN5flash19enable_sm80_to_sm89INS1_16FlashAttnFwdSm80INS1_25CollectiveMainloopFwdSm80ILi8ELi1ELb0EN4cute5tupleIJNS5_1CILi128EEENS7_ILi32EEENS7_ILi256EEEEEELi256ENS_10bfloat16_tEfNS_4arch4Sm80ELb1ELb0ELb1ELb1ELb1ELb1ELb1ELb1EEENS1_21CollectiveEpilogueFwdINS6_IJS8_SA_S9_EEENS6_IJNS7_ILi1EEESI_SI_EEESC_SE_Li256ELb1ELb1ELb1ELb0EEENS1_36VarlenDynamicPersistentTileSchedulerILi128ELi32ELi256ELi256ELb1ELb1ELb0ELb1ELb1ELb1EEEEEEEEEvNT_6ParamsE --------------------------
	.section	.nv.constant0._ZN7cutlass13device_kernelIN5flash19enable_sm80_to_sm89INS1_16FlashAttnFwdSm80INS1_25CollectiveMainloopFwdSm80ILi8ELi1ELb0EN4cute5tupleIJNS5_1CILi128EEENS7_ILi32EEENS7_ILi256EEEEEELi256ENS_10bfloat16_tEfNS_4arch4Sm80ELb1ELb0ELb1ELb1ELb1ELb1ELb1ELb1EEENS1_21CollectiveEpilogueFwdINS6_IJS8_SA_S9_EEENS6_IJNS7_ILi1EEESI_SI_EEESC_SE_Li256ELb1ELb1ELb1ELb0EEENS1_36VarlenDynamicPersistentTileSchedulerILi128ELi32ELi256ELi256ELb1ELb1ELb0ELb1ELb1ELb1EEEEEEEEEvNT_6ParamsE,"a",@progbits
	.sectionflags	@""
	.align	4
.nv.constant0._ZN7cutlass13device_kernelIN5flash19enable_sm80_to_sm89INS1_16FlashAttnFwdSm80INS1_25CollectiveMainloopFwdSm80ILi8ELi1ELb0EN4cute5tupleIJNS5_1CILi128EEENS7_ILi32EEENS7_ILi256EEEEEELi256ENS_10bfloat16_tEfNS_4arch4Sm80ELb1ELb0ELb1ELb1ELb1ELb1ELb1ELb1EEENS1_21CollectiveEpilogueFwdINS6_IJS8_SA_S9_EEENS6_IJNS7_ILi1EEESI_SI_EEESC_SE_Li256ELb1ELb1ELb1ELb0EEENS1_36VarlenDynamicPersistentTileSchedulerILi128ELi32ELi256ELi256ELb1ELb1ELb0ELb1ELb1ELb1EEEEEEEEEvNT_6ParamsE:
	.zero		1432


//--------------------- .nv.constant0._ZN7cutlass13device_kernelIN5flash19enable_sm80_to_sm89INS1_16FlashAttnFwdSm80INS1_25CollectiveMainloopFwdSm80ILi8ELi1ELb0EN4cute5tupleIJNS5_1CILi128EEENS7_ILi96EEENS7_ILi256EEEEEELi256ENS_10bfloat16_tEfNS_4arch4Sm80ELb0ELb0ELb1ELb0ELb1ELb0ELb1ELb1EEENS1_21CollectiveEpilogueFwdINS6_IJS8_SA_S9_EEENS6_IJNS7_ILi1EEESI_SI_EEESC_SE_Li256ELb0ELb1ELb1ELb0EEENS1_19SingleTileSchedulerILb0ELb1ELb1ELi128EEEEEEEEEvNT_6ParamsE --------------------------
	.section	.nv.constant0._ZN7cutlass13device_kernelIN5flash19enable_sm80_to_sm89INS1_16FlashAttnFwdSm80INS1_25CollectiveMainloopFwdSm80ILi8ELi1ELb0EN4cute5tupleIJNS5_1CILi128EEENS7_ILi96EEENS7_ILi256EEEEEELi256ENS_10bfloat16_tEfNS_4arch4Sm80ELb0ELb0ELb1ELb0ELb1ELb0ELb1ELb1EEENS1_21CollectiveEpilogueFwdINS6_IJS8_SA_S9_EEENS6_IJNS7_ILi1EEESI_SI_EEESC_SE_Li256ELb0ELb1ELb1ELb0EEENS1_19SingleTileSchedulerILb0ELb1ELb1ELi128EEEEEEEEEvNT_6ParamsE,"a",@progbits
	.sectionflags	@""
	.align	4
.nv.constant0._ZN7cutlass13device_kernelIN5flash19enable_sm80_to_sm89INS1_16FlashAttnFwdSm80INS1_25CollectiveMainloopFwdSm80ILi8ELi1ELb0EN4cute5tupleIJNS5_1CILi128EEENS7_ILi96EEENS7_ILi256EEEEEELi256ENS_10bfloat16_tEfNS_4arch4Sm80ELb0ELb0ELb1ELb0ELb1ELb0ELb1ELb1EEENS1_21CollectiveEpilogueFwdINS6_IJS8_SA_S9_EEENS6_IJNS7_ILi1EEESI_SI_EEESC_SE_Li256ELb0ELb1ELb1ELb0EEENS1_19SingleTileSchedulerILb0ELb1ELb1ELi128EEEEEEEEEvNT_6ParamsE:
	.zero		1400


//--------------------- .nv.constant0._ZN7cutlass13device_kernelIN5flash19enable_sm80_to_sm89INS1_16FlashAttnFwdSm80INS1_25CollectiveMainloopFwdSm80ILi8ELi1ELb0EN4cute5tupleIJNS5_1CILi128EEENS7_ILi64EEENS7_ILi256EEEEEELi256ENS_10bfloat16_tEfNS_4arch4Sm80ELb0ELb0ELb1ELb1ELb1ELb0ELb1ELb1EEENS1_21CollectiveEpilogueFwdINS6_IJS8_SA_S9_EEENS6_IJNS7_ILi1EEESI_SI_EEESC_SE_Li256ELb1ELb1ELb1ELb0EEENS1_36VarlenDynamicPersistentTileSchedulerILi128ELi64ELi256ELi256ELb1ELb1ELb0ELb0ELb1ELb1EEEEEEEEEvNT_6ParamsE --------------------------
	.section	.nv.constant0._ZN7cutlass13device_kernelIN5flash19enable_sm80_to_sm89INS1_16FlashAttnFwdSm80INS1_25CollectiveMainloopFwdSm80ILi8ELi1ELb0EN4cute5tupleIJNS5_1CILi128EEENS7_ILi64EEENS7_ILi256EEEEEELi256ENS_10bfloat16_tEfNS_4arch4Sm80ELb0ELb0ELb1ELb1ELb1ELb0ELb1ELb1EEENS1_21CollectiveEpilogueFwdINS6_IJS8_SA_S9_EEENS6_IJNS7_ILi1EEESI_SI_EEESC_SE_Li256ELb1ELb1ELb1ELb0EEENS1_36VarlenDynamicPersistentTileSchedulerILi128ELi64ELi256ELi256ELb1ELb1ELb0ELb0ELb1ELb1EEEEEEEEEvNT_6ParamsE,"a",@progbits
	.sectionflags	@""
	.align	4
.nv.constant0._ZN7cutlass13device_kernelIN5flash19enable_sm80_to_sm89INS1_16FlashAttnFwdSm80INS1_25CollectiveMainloopFwdSm80ILi8ELi1ELb0EN4cute5tupleIJNS5_1CILi128EEENS7_ILi64EEENS7_ILi256EEEEEELi256ENS_10bfloat16_tEfNS_4arch4Sm80ELb0ELb0ELb1ELb1ELb1ELb0ELb1ELb1EEENS1_21CollectiveEpilogueFwdINS6_IJS8_SA_S9_EEENS6_IJNS7_ILi1EEESI_SI_EEESC_SE_Li256ELb1ELb1ELb1ELb0EEENS1_36VarlenDynamicPersistentTileSchedulerILi128ELi64ELi256ELi256ELb1ELb1ELb0ELb0ELb1ELb1EEEEEEEEEvNT_6ParamsE:
	.zero		1432


//--------------------- .nv.constant0._ZN7cutlass13device_kernelIN5flash19enable_sm80_to_sm89INS1_16FlashAttnFwdSm80INS1_25CollectiveMainloopFwdSm80ILi8ELi1ELb0EN4cute5tupleIJNS5_1CILi128EEENS7_ILi48EEENS7_ILi256EEEEEELi256ENS_10bfloat16_tEfNS_4arch4Sm80ELb0ELb0ELb1ELb1ELb1ELb1ELb1ELb1EEENS1_21CollectiveEpilogueFwdINS6_IJS8_SA_S9_EEENS6_IJNS7_ILi1EEESI_SI_EEESC_SE_Li256ELb1ELb1ELb1ELb0EEENS1_36VarlenDynamicPersistentTileSchedulerILi128ELi48ELi256ELi256ELb1ELb1ELb0ELb0ELb1ELb1EEEEEEEEEvNT_6ParamsE --------------------------
	.section	.nv.constant0._ZN7cutlass13device_kernelIN5flash19enable_sm80_to_sm89INS1_16FlashAttnFwdSm80INS1_25CollectiveMainloopFwdSm80ILi8ELi1ELb0EN4cute5tupleIJNS5_1CILi128EEENS7_ILi48EEENS7_ILi256EEEEEELi256ENS_10bfloat16_tEfNS_4arch4Sm80ELb0ELb0ELb1ELb1ELb1ELb1ELb1ELb1EEENS1_21CollectiveEpilogueFwdINS6_IJS8_SA_S9_EEENS6_IJNS7_ILi1EEESI_SI_EEESC_SE_Li256ELb1ELb1ELb1ELb0EEENS1_36VarlenDynamicPersistentTileSchedulerILi128ELi48ELi256ELi256ELb1ELb1ELb0ELb0ELb1ELb1EEEEEEEEEvNT_6ParamsE,"a",@progbits
	.sectionflags	@""
	.align	4
.nv.constant0._ZN7cutlass13device_kernelIN5flash19enable_sm80_to_sm89INS1_16FlashAttnFwdSm80INS1_25CollectiveMainloopFwdSm80ILi8ELi1ELb0EN4cute5tupleIJNS5_1CILi128EEENS7_ILi48EEENS7_ILi256EEEEEELi256ENS_10bfloat16_tEfNS_4arch4Sm80ELb0ELb0ELb1ELb1ELb1ELb1ELb1ELb1EEENS1_21CollectiveEpilogueFwdINS6_IJS8_SA_S9_EEENS6_IJNS7_ILi1EEESI_SI_EEESC_SE_Li256ELb1ELb1ELb1ELb0EEENS1_36VarlenDynamicPersistentTileSchedulerILi128ELi48ELi256ELi256ELb1ELb1ELb0ELb0ELb1ELb1EEEEEEEEEvNT_6ParamsE:
	.zero		1432


//--------------------- .nv.constant0._ZN7cutlass13device_kernelIN5flash19enable_sm80_to_sm89INS1_16FlashAttnFwdSm80INS1_25CollectiveMainloopFwdSm80ILi8ELi1ELb0EN4cute5tupleIJNS5_1CILi128EEENS7_ILi64EEENS7_ILi256EEEEEELi256ENS_10bfloat16_tEfNS_4arch4Sm80ELb0ELb1ELb1ELb0ELb1ELb0ELb1ELb1EEENS1_21CollectiveEpilogueFwdINS6_IJS8_SA_S9_EEENS6_IJNS7_ILi1EEESI_SI_EEESC_SE_Li256ELb0ELb1ELb1ELb0EEENS1_19SingleTileSchedulerILb0ELb1ELb1ELi128EEEEEEEEEvNT_6ParamsE --------------------------
	.section	.nv.constant0._ZN7cutlass13device_kernelIN5flash19enable_sm80_to_sm89INS1_16FlashAttnFwdSm80INS1_25CollectiveMainloopFwdSm80ILi8ELi1ELb0EN4cute5tupleIJNS5_1CILi128EEENS7_ILi64EEENS7_ILi256EEEEEELi256ENS_10bfloat16_tEfNS_4arch4Sm80ELb0ELb1ELb1ELb0ELb1ELb0ELb1ELb1EEENS1_21CollectiveEpilogueFwdINS6_IJS8_SA_S9_EEENS6_IJNS7_ILi1EEESI_SI_EEESC_SE_Li256ELb0ELb1ELb1ELb0EEENS1_19SingleTileSchedulerILb0ELb1ELb1ELi128EEEEEEEEEvNT_6ParamsE,"a",@progbits
	.sectionflags	@""
	.align	4
.nv.constant0._ZN7cutlass13device_kernelIN5flash19enable_sm80_to_sm89INS1_16FlashAttnFwdSm80INS1_25CollectiveMainloopFwdSm80ILi8ELi1ELb0EN4cute5tupleIJNS5_1CILi128EEENS7_ILi64EEENS7_ILi256EEEEEELi256ENS_10bfloat16_tEfNS_4arch4Sm80ELb0ELb1ELb1ELb0ELb1ELb0ELb1ELb1EEENS1_21CollectiveEpilogueFwdINS6_IJS8_SA_S9_EEENS6_IJNS7_ILi1EEESI_SI_EEESC_SE_Li256ELb0ELb1ELb1ELb0EEENS1_19SingleTileSchedulerILb0ELb1ELb1ELi128EEEEEEEEEvNT_6ParamsE:
	.zero		1400


//--------------------- .nv.constant0._ZN7cutlass13device_kernelIN5flash19enable_sm80_to_sm89INS1_16FlashAttnFwdSm80INS1_25CollectiveMainloopFwdSm80ILi8ELi1ELb0EN4cute5tupleIJNS5_1CILi128EEENS7_ILi64EEENS7_ILi256EEEEEELi256ENS_10bfloat16_tEfNS_4arch4Sm80ELb0ELb1ELb1ELb1ELb1ELb0ELb1ELb1EEENS1_21CollectiveEpilogueFwdINS6_IJS8_SA_S9_EEENS6_IJNS7_ILi1EEESI_SI_EEESC_SE_Li256ELb1ELb1ELb1ELb0EEENS1_36VarlenDynamicPersistentTileSchedulerILi128ELi64ELi256ELi256ELb1ELb1ELb0ELb1ELb0ELb1EEEEEEEEEvNT_6ParamsE --------------------------
	.section	.nv.constant0._ZN7cutlass13device_kernelIN5flash19enable_sm80_to_sm89INS1_16FlashAttnFwdSm80INS1_25CollectiveMainloopFwdSm80ILi8ELi1ELb0EN4cute5tupleIJNS5_1CILi128EEENS7_ILi64EEENS7_ILi256EEEEEELi256ENS_10bfloat16_tEfNS_4arch4Sm80ELb0ELb1ELb1ELb1ELb1ELb0ELb1ELb1EEENS1_21CollectiveEpilogueFwdINS6_IJS8_SA_S9_EEENS6_IJNS7_ILi1EEESI_SI_EEESC_SE_Li256ELb1ELb1ELb1ELb0EEENS1_36VarlenDynamicPersistentTileSchedulerILi128ELi64ELi256ELi256ELb1ELb1ELb0ELb1ELb0ELb1EEEEEEEEEvNT_6ParamsE,"a",@progbits
	.sectionflags	@""
	.align	4
.nv.constant0._ZN7cutlass13device_kernelIN5flash19enable_sm80_to_sm89INS1_16FlashAttnFwdSm80INS1_25CollectiveMainloopFwdSm80ILi8ELi1ELb0EN4cute5tupleIJNS5_1CILi128EEENS7_ILi64EEENS7_ILi256EEEEEELi256ENS_10bfloat16_tEfNS_4arch4Sm80ELb0ELb1ELb1ELb1ELb1ELb0ELb1ELb1EEENS1_21CollectiveEpilogueFwdINS6_IJS8_SA_S9_EEENS6_IJNS7_ILi1EEESI_SI_EEESC_SE_Li256ELb1ELb1ELb1ELb0EEENS1_36VarlenDynamicPersistentTileSchedulerILi128ELi64ELi256ELi256ELb1ELb1ELb0ELb1ELb0ELb1EEEEEEEEEvNT_6ParamsE:
	.zero		1432


//--------------------- .nv.constant0._ZN7cutlass13device_kernelIN5flash19enable_sm80_to_sm89INS1_16FlashAttnFwdSm80INS1_25CollectiveMainloopFwdSm80ILi8ELi1ELb0EN4cute5tupleIJNS5_1CILi128EEENS7_ILi48EEENS7_ILi256EEEEEELi256ENS_10bfloat16_tEfNS_4arch4Sm80ELb0ELb1ELb1ELb1ELb1ELb1ELb1ELb1EEENS1_21CollectiveEpilogueFwdINS6_IJS8_SA_S9_EEENS6_IJNS7_ILi1EEESI_SI_EEESC_SE_Li256ELb1ELb1ELb1ELb0EEENS1_36VarlenDynamicPersistentTileSchedulerILi128ELi48ELi256ELi256ELb1ELb1ELb0ELb1ELb0ELb1EEEEEEEEEvNT_6ParamsE --------------------------
	.section	.nv.constant0._ZN7cutlass13device_kernelIN5flash19enable_sm80_to_sm89INS1_16FlashAttnFwdSm80INS1_25CollectiveMainloopFwdSm80ILi8ELi1ELb0EN4cute5tupleIJNS5_1CILi128EEENS7_ILi48EEENS7_ILi256EEEEEELi256ENS_10bfloat16_tEfNS_4arch4Sm80ELb0ELb1ELb1ELb1ELb1ELb1ELb1ELb1EEENS1_21CollectiveEpilogueFwdINS6_IJS8_SA_S9_EEENS6_IJNS7_ILi1EEESI_SI_EEESC_SE_Li256ELb1ELb1ELb1ELb0EEENS1_36VarlenDynamicPersistentTileSchedulerILi128ELi48ELi256ELi256ELb1ELb1ELb0ELb1ELb0ELb1EEEEEEEEEvNT_6ParamsE,"a",@progbits
	.sectionflags	@""
	.align	4
.nv.constant0._ZN7cutlass13device_kernelIN5flash19enable_sm80_to_sm89INS1_16FlashAttnFwdSm80INS1_25CollectiveMainloopFwdSm80ILi8ELi1ELb0EN4cute5tupleIJNS5_1CILi128EEENS7_ILi48EEENS7_ILi256EEEEEELi256ENS_10bfloat16_tEfNS_4arch4Sm80ELb0ELb1ELb1ELb1ELb1ELb1ELb1ELb1EEENS1_21CollectiveEpilogueFwdINS6_IJS8_SA_S9_EEENS6_IJNS7_ILi1EEESI_SI_EEESC_SE_Li256ELb1ELb1ELb1ELb0EEENS1_36VarlenDynamicPersistentTileSchedulerILi128ELi48ELi256ELi256ELb1ELb1ELb0ELb1ELb0ELb1EEEEEEEEEvNT_6ParamsE:
	.zero		1432


//--------------------- .nv.constant0._ZN7cutlass13device_kernelIN5flash19enable_sm80_to_sm89INS1_16FlashAttnFwdSm80INS1_25CollectiveMainloopFwdSm80ILi8ELi1ELb0EN4cute5tupleIJNS5_1CILi128EEENS7_ILi96EEENS7_ILi256EEEEEELi256ENS_10bfloat16_tEfNS_4arch4Sm80ELb1ELb0ELb1ELb0ELb1ELb0ELb1ELb1EEENS1_21CollectiveEpilogueFwdINS6_IJS8_SA_S9_EEENS6_IJNS7_ILi1EEESI_SI_EEESC_SE_Li256ELb0ELb1ELb1ELb0EEENS1_30DynamicPersistentTileSchedulerILi256ELi256ELb1ELb1ELb0EEEEEEEEEvNT_6ParamsE --------------------------
	.section	.nv.constant0._ZN7cutlass13device_kernelIN5flash19enable_sm80_to_sm89INS1_16FlashAttnFwdSm80INS1_25CollectiveMainloopFwdSm80ILi8ELi1ELb0EN4cute5tupleIJNS5_1CILi128EEENS7_ILi96EEENS7_ILi256EEEEEELi256ENS_10bfloat16_tEfNS_4arch4Sm80ELb1ELb0ELb1ELb0ELb1ELb0ELb1ELb1EEENS1_21CollectiveEpilogueFwdINS6_IJS8_SA_S9_EEENS6_IJNS7_ILi1EEESI_SI_EEESC_SE_Li256ELb0ELb1ELb1ELb0EEENS1_30DynamicPersistentTileSchedulerILi256ELi256ELb1ELb1ELb0EEEEEEEEEvNT_6ParamsE,"a",@progbits
	.sectionflags	@""
	.align	4
.nv.constant0._ZN7cutlass13device_kernelIN5flash19enable_sm80_to_sm89INS1_16FlashAttnFwdSm80INS1_25CollectiveMainloopFwdSm80ILi8ELi1ELb0EN4cute5tupleIJNS5_1CILi128EEENS7_ILi96EEENS7_ILi256EEEEEELi256ENS_10bfloat16_tEfNS_4arch4Sm80ELb1ELb0ELb1ELb0ELb1ELb0ELb1ELb1EEENS1_21CollectiveEpilogueFwdINS6_IJS8_SA_S9_EEENS6_IJNS7_ILi1EEESI_SI_EEESC_SE_Li256ELb0ELb1ELb1ELb0EEENS1_30DynamicPersistentTileSchedulerILi256ELi256ELb1ELb1ELb0EEEEEEEEEvNT_6ParamsE:
	.zero		1416


//--------------------- .nv.constant0._ZN7cutlass13device_kernelIN5flash19enable_sm80_to_sm89INS1_16FlashAttnFwdSm80INS1_25CollectiveMainloopFwdSm80ILi8ELi1ELb0EN4cute5tupleIJNS5_1CILi128EEENS7_ILi64EEENS7_ILi256EEEEEELi256ENS_10bfloat16_tEfNS_4arch4Sm80ELb1ELb0ELb1ELb1ELb1ELb0ELb1ELb1EEENS1_21CollectiveEpilogueFwdINS6_IJS8_SA_S9_EEENS6_IJNS7_ILi1EEESI_SI_EEESC_SE_Li256ELb1ELb1ELb1ELb0EEENS1_36VarlenDynamicPersistentTileSchedulerILi128ELi64ELi256ELi256ELb1ELb1ELb0ELb1ELb1ELb1EEEEEEEEEvNT_6ParamsE --------------------------
	.section	.nv.constant0._ZN7cutlass13device_kernelIN5flash19enable_sm80_to_sm89INS1_16FlashAttnFwdSm80INS1_25CollectiveMainloopFwdSm80ILi8ELi1ELb0EN4cute5tupleIJNS5_1CILi128EEENS7_ILi64EEENS7_ILi256EEEEEELi256ENS_10bfloat16_tEfNS_4arch4Sm80ELb1ELb0ELb1ELb1ELb1ELb0ELb1ELb1EEENS1_21CollectiveEpilogueFwdINS6_IJS8_SA_S9_EEENS6_IJNS7_ILi1EEESI_SI_EEESC_SE_Li256ELb1ELb1ELb1ELb0EEENS1_36VarlenDynamicPersistentTileSchedulerILi128ELi64ELi256ELi256ELb1ELb1ELb0ELb1ELb1ELb1EEEEEEEEEvNT_6ParamsE,"a",@progbits
	.sectionflags	@""
	.align	4
.nv.constant0._ZN7cutlass13device_kernelIN5flash19enable_sm80_to_sm89INS1_16FlashAttnFwdSm80INS1_25CollectiveMainloopFwdSm80ILi8ELi1ELb0EN4cute5tupleIJNS5_1CILi128EEENS7_ILi64EEENS7_ILi256EEEEEELi256ENS_10bfloat16_tEfNS_4arch4Sm80ELb1ELb0ELb1ELb1ELb1ELb0ELb1ELb1EEENS1_21CollectiveEpilogueFwdINS6_IJS8_SA_S9_EEENS6_IJNS7_ILi1EEESI_SI_EEESC_SE_Li256ELb1ELb1ELb1ELb0EEENS1_36VarlenDynamicPersistentTileSchedulerILi128ELi64ELi256ELi256ELb1ELb1ELb0ELb1ELb1ELb1EEEEEEEEEvNT_6ParamsE:
	.zero		1432


//--------------------- .nv.constant0._ZN7cutlass13device_kernelIN5flash19enable_sm80_to_sm89INS1_16FlashAttnFwdSm80INS1_25CollectiveMainloopFwdSm80ILi8ELi1ELb0EN4cute5tupleIJNS5_1CILi128EEENS7_ILi48EEENS7_ILi256EEEEEELi256ENS_10bfloat16_tEfNS_4arch4Sm80ELb1ELb0ELb1ELb1ELb1ELb1ELb1ELb1EEENS1_21CollectiveEpilogueFwdINS6_IJS8_SA_S9_EEENS6_IJNS7_ILi1EEESI_SI_EEESC_SE_Li256ELb1ELb1ELb1ELb0EEENS1_36VarlenDynamicPersistentTileSchedulerILi128ELi48ELi256ELi256ELb1ELb1ELb0ELb1ELb1ELb1EEEEEEEEEvNT_6ParamsE --------------------------
	.section	.nv.constant0._ZN7cutlass13device_kernelIN5flash19enable_sm80_to_sm89INS1_16FlashAttnFwdSm80INS1_25CollectiveMainloopFwdSm80ILi8ELi1ELb0EN4cute5tupleIJNS5_1CILi128EEENS7_ILi48EEENS7_ILi256EEEEEELi256ENS_10bfloat16_tEfNS_4arch4Sm80ELb1ELb0ELb1ELb1ELb1ELb1ELb1ELb1EEENS1_21CollectiveEpilogueFwdINS6_IJS8_SA_S9_EEENS6_IJNS7_ILi1EEESI_SI_EEESC_SE_Li256ELb1ELb1ELb1ELb0EEENS1_36VarlenDynamicPersistentTileSchedulerILi128ELi48ELi256ELi256ELb1ELb1ELb0ELb1ELb1ELb1EEEEEEEEEvNT_6ParamsE,"a",@progbits
	.sectionflags	@""
	.align	4
.nv.constant0._ZN7cutlass13device_kernelIN5flash19enable_sm80_to_sm89INS1_16FlashAttnFwdSm80INS1_25CollectiveMainloopFwdSm80ILi8ELi1ELb0EN4cute5tupleIJNS5_1CILi128EEENS7_ILi48EEENS7_ILi256EEEEEELi256ENS_10bfloat16_tEfNS_4arch4Sm80ELb1ELb0ELb1ELb1ELb1ELb1ELb1ELb1EEENS1_21CollectiveEpilogueFwdINS6_IJS8_SA_S9_EEENS6_IJNS7_ILi1EEESI_SI_EEESC_SE_Li256ELb1ELb1ELb1ELb0EEENS1_36VarlenDynamicPersistentTileSchedulerILi128ELi48ELi256ELi256ELb1ELb1ELb0ELb1ELb1ELb1EEEEEEEEEvNT_6ParamsE:
	.zero		1432


//--------------------- .nv.constant0._ZN7cutlass13device_kernelIN5flash19enable_sm80_to_sm89INS1_16FlashAttnFwdSm80INS1_25CollectiveMainloopFwdSm80ILi8ELi1ELb1EN4cute5tupleIJNS5_1CILi128EEENS7_ILi64EEENS7_ILi256EEEEEELi256ENS_10bfloat16_tEfNS_4arch4Sm80ELb0ELb0ELb0ELb0ELb1ELb0ELb1ELb1EEENS1_21CollectiveEpilogueFwdINS6_IJS8_SA_S9_EEENS6_IJNS7_ILi1EEESI_SI_EEESC_SE_Li256ELb0ELb1ELb1ELb0EEENS1_19SingleTileSchedulerILb0ELb1ELb1ELi128EEEEEEEEEvNT_6ParamsE --------------------------
	.section	.nv.constant0._ZN7cutlass13device_kernelIN5flash19enable_sm80_to_sm89INS1_16FlashAttnFwdSm80INS1_25CollectiveMainloopFwdSm80ILi8ELi1ELb1EN4cute5tupleIJNS5_1CILi128EEENS7_ILi64EEENS7_ILi256EEEEEELi256ENS_10bfloat16_tEfNS_4arch4Sm80ELb0ELb0ELb0ELb0ELb1ELb0ELb1ELb1EEENS1_21CollectiveEpilogueFwdINS6_IJS8_SA_S9_EEENS6_IJNS7_ILi1EEESI_SI_EEESC_SE_Li256ELb0ELb1ELb1ELb0EEENS1_19SingleTileSchedulerILb0ELb1ELb1ELi128EEEEEEEEEvNT_6ParamsE,"a",@progbits
	.sectionflags	@""
	.align	4
.nv.constant0._ZN7cutlass13device_kernelIN5flash19enable_sm80_to_sm89INS1_16FlashAttnFwdSm80INS1_25CollectiveMainloopFwdSm80ILi8ELi1ELb1EN4cute5tupleIJNS5_1CILi128EEENS7_ILi64EEENS7_ILi256EEEEEELi256ENS_10bfloat16_tEfNS_4arch4Sm80ELb0ELb0ELb0ELb0ELb1ELb0ELb1ELb1EEENS1_21CollectiveEpilogueFwdINS6_IJS8_SA_S9_EEENS6_IJNS7_ILi1EEESI_SI_EEESC_SE_Li256ELb0ELb1ELb1ELb0EEENS1_19SingleTileSchedulerILb0ELb1ELb1ELi128EEEEEEEEEvNT_6ParamsE:
	.zero		1400


//--------------------- .nv.constant0._ZN7cutlass13device_kernelIN5flash19enable_sm80_to_sm89INS1_16FlashAttnFwdSm80INS1_25CollectiveMainloopFwdSm80ILi8ELi1ELb1EN4cute5tupleIJNS5_1CILi128EEENS7_ILi48EEENS7_ILi256EEEEEELi256ENS_10bfloat16_tEfNS_4arch4Sm80ELb0ELb0ELb0ELb1ELb1ELb0ELb1ELb1EEENS1_21CollectiveEpilogueFwdINS6_IJS8_SA_S9_EEENS6_IJNS7_ILi1EEESI_SI_EEESC_SE_Li256ELb1ELb1ELb1ELb0EEENS1_36VarlenDynamicPersistentTileSchedulerILi128ELi48ELi256ELi256ELb1ELb1ELb0ELb0ELb1ELb1EEEEEEEEEvNT_6ParamsE --------------------------
	.section	.nv.constant0._ZN7cutlass13device_kernelIN5flash19enable_sm80_to_sm89INS1_16FlashAttnFwdSm80INS1_25CollectiveMainloopFwdSm80ILi8ELi1ELb1EN4cute5tupleIJNS5_1CILi128EEENS7_ILi48EEENS7_ILi256EEEEEELi256ENS_10bfloat16_tEfNS_4arch4Sm80ELb0ELb0ELb0ELb1ELb1ELb0ELb1ELb1EEENS1_21CollectiveEpilogueFwdINS6_IJS8_SA_S9_EEENS6_IJNS7_ILi1EEESI_SI_EEESC_SE_Li256ELb1ELb1ELb1ELb0EEENS1_36VarlenDynamicPersistentTileSchedulerILi128ELi48ELi256ELi256ELb1ELb1ELb0ELb0ELb1ELb1EEEEEEEEEvNT_6ParamsE,"a",@progbits
	.sectionflags	@""
	.align	4
.nv.constant0._ZN7cutlass13device_kernelIN5flash19enable_sm80_to_sm89INS1_16FlashAttnFwdSm80INS1_25CollectiveMainloopFwdSm80ILi8ELi1ELb1EN4cute5tupleIJNS5_1CILi128EEENS7_ILi48EEENS7_ILi256EEEEEELi256ENS_10bfloat16_tEfNS_4arch4Sm80ELb0ELb0ELb0ELb1ELb1ELb0ELb1ELb1EEENS1_21CollectiveEpilogueFwdINS6_IJS8_SA_S9_EEENS6_IJNS7_ILi1EEESI_SI_EEESC_SE_Li256ELb1ELb1ELb1ELb0EEENS1_36VarlenDynamicPersistentTileSchedulerILi128ELi48ELi256ELi256ELb1ELb1ELb0ELb0ELb1ELb1EEEEEEEEEvNT_6ParamsE:
	.zero		1432


//--------------------- .nv.constant0._ZN7cutlass13device_kernelIN5flash19enable_sm80_to_sm89INS1_16FlashAttnFwdSm80INS1_25CollectiveMainloopFwdSm80ILi8ELi1ELb0EN4cute5tupleIJNS5_1CILi128EEENS7_ILi32EEENS7_ILi256EEEEEELi256ENS_10bfloat16_tEfNS_4arch4Sm80ELb0ELb0ELb0ELb1ELb1ELb1ELb1ELb1EEENS1_21CollectiveEpilogueFwdINS6_IJS8_SA_S9_EEENS6_IJNS7_ILi1EEESI_SI_EEESC_SE_Li256ELb1ELb1ELb1ELb0EEENS1_36VarlenDynamicPersistentTileSchedulerILi128ELi32ELi256ELi256ELb1ELb1ELb0ELb0ELb1ELb1EEEEEEEEEvNT_6ParamsE --------------------------
	.section	.nv.constant0._ZN7cutlass13device_kernelIN5flash19enable_sm80_to_sm89INS1_16FlashAttnFwdSm80INS1_25CollectiveMainloopFwdSm80ILi8ELi1ELb0EN4cute5tupleIJNS5_1CILi128EEENS7_ILi32EEENS7_ILi256EEEEEELi256ENS_10bfloat16_tEfNS_4arch4Sm80ELb0ELb0ELb0ELb1ELb1ELb1ELb1ELb1EEENS1_21CollectiveEpilogueFwdINS6_IJS8_SA_S9_EEENS6_IJNS7_ILi1EEESI_SI_EEESC_SE_Li256ELb1ELb1ELb1ELb0EEENS1_36VarlenDynamicPersistentTileSchedulerILi128ELi32ELi256ELi256ELb1ELb1ELb0ELb0ELb1ELb1EEEEEEEEEvNT_6ParamsE,"a",@progbits
	.sectionflags	@""
	.align	4
.nv.constant0._ZN7cutlass13device_kernelIN5flash19enable_sm80_to_sm89INS1_16FlashAttnFwdSm80INS1_25CollectiveMainloopFwdSm80ILi8ELi1ELb0EN4cute5tupleIJNS5_1CILi128EEENS7_ILi32EEENS7_ILi256EEEEEELi256ENS_10bfloat16_tEfNS_4arch4Sm80ELb0ELb0ELb0ELb1ELb1ELb1ELb1ELb1EEENS1_21CollectiveEpilogueFwdINS6_IJS8_SA_S9_EEENS6_IJNS7_ILi1EEESI_SI_EEESC_SE_Li256ELb1ELb1ELb1ELb0EEENS1_36VarlenDynamicPersistentTileSchedulerILi128ELi32ELi256ELi256ELb1ELb1ELb0ELb0ELb1ELb1EEEEEEEEEvNT_6ParamsE:
	.zero		1432


//--------------------- .nv.constant0._ZN7cutlass13device_kernelIN5flash19enable_sm80_to_sm89INS1_16FlashAttnFwdSm80INS1_25CollectiveMainloopFwdSm80ILi8ELi1ELb1EN4cute5tupleIJNS5_1CILi128EEENS7_ILi48EEENS7_ILi256EEEEEELi256ENS_10bfloat16_tEfNS_4arch4Sm80ELb0ELb1ELb0ELb0ELb1ELb0ELb1ELb1EEENS1_21CollectiveEpilogueFwdINS6_IJS8_SA_S9_EEENS6_IJNS7_ILi1EEESI_SI_EEESC_SE_Li256ELb0ELb1ELb1ELb0EEENS1_19SingleTileSchedulerILb0ELb1ELb1ELi128EEEEEEEEEvNT_6ParamsE --------------------------
	.section	.nv.constant0._ZN7cutlass13device_kernelIN5flash19enable_sm80_to_sm89INS1_16FlashAttnFwdSm80INS1_25CollectiveMainloopFwdSm80ILi8ELi1ELb1EN4cute5tupleIJNS5_1CILi128EEENS7_ILi48EEENS7_ILi256EEEEEELi256ENS_10bfloat16_tEfNS_4arch4Sm80ELb0ELb1ELb0ELb0ELb1ELb0ELb1ELb1EEENS1_21CollectiveEpilogueFwdINS6_IJS8_SA_S9_EEENS6_IJNS7_ILi1EEESI_SI_EEESC_SE_Li256ELb0ELb1ELb1ELb0EEENS1_19SingleTileSchedulerILb0ELb1ELb1ELi128EEEEEEEEEvNT_6ParamsE,"a",@progbits
	.sectionflags	@""
	.align	4
.nv.constant0._ZN7cutlass13device_kernelIN5flash19enable_sm80_to_sm89INS1_16FlashAttnFwdSm80INS1_25CollectiveMainloopFwdSm80ILi8ELi1ELb1EN4cute5tupleIJNS5_1CILi128EEENS7_ILi48EEENS7_ILi256EEEEEELi256ENS_10bfloat16_tEfNS_4arch4Sm80ELb0ELb1ELb0ELb0ELb1ELb0ELb1ELb1EEENS1_21CollectiveEpilogueFwdINS6_IJS8_SA_S9_EEENS6_IJNS7_ILi1EEESI_SI_EEESC_SE_Li256ELb0ELb1ELb1ELb0EEENS1_19SingleTileSchedulerILb0ELb1ELb1ELi128EEEEEEEEEvNT_6ParamsE:
	.zero		1400


//--------------------- .nv.constant0._ZN7cutlass13device_kernelIN5flash19enable_sm80_to_sm89INS1_16FlashAttnFwdSm80INS1_25CollectiveMainloopFwdSm80ILi8ELi1ELb1EN4cute5tupleIJNS5_1CILi128EEENS7_ILi48EEENS7_ILi256EEEEEELi256ENS_10bfloat16_tEfNS_4arch4Sm80ELb0ELb1ELb0ELb1ELb1ELb0ELb1ELb1EEENS1_21CollectiveEpilogueFwdINS6_IJS8_SA_S9_EEENS6_IJNS7_ILi1EEESI_SI_EEESC_SE_Li256ELb1ELb1ELb1ELb0EEENS1_36VarlenDynamicPersistentTileSchedulerILi128ELi48ELi256ELi256ELb1ELb1ELb0ELb1ELb0ELb1EEEEEEEEEvNT_6ParamsE --------------------------
	.section	.nv.constant0._ZN7cutlass13device_kernelIN5flash19enable_sm80_to_sm89INS1_16FlashAttnFwdSm80INS1_25CollectiveMainloopFwdSm80ILi8ELi1ELb1EN4cute5tupleIJNS5_1CILi128EEENS7_ILi48EEENS7_ILi256EEEEEELi256ENS_10bfloat16_tEfNS_4arch4Sm80ELb0ELb1ELb0ELb1ELb1ELb0ELb1ELb1EEENS1_21CollectiveEpilogueFwdINS6_IJS8_SA_S9_EEENS6_IJNS7_ILi1EEESI_SI_EEESC_SE_Li256ELb1ELb1ELb1ELb0EEENS1_36VarlenDynamicPersistentTileSchedulerILi128ELi48ELi256ELi256ELb1ELb1ELb0ELb1ELb0ELb1EEEEEEEEEvNT_6ParamsE,"a",@progbits
	.sectionflags	@""
	.align	4
.nv.constant0._ZN7cutlass13device_kernelIN5flash19enable_sm80_to_sm89INS1_16FlashAttnFwdSm80INS1_25CollectiveMainloopFwdSm80ILi8ELi1ELb1EN4cute5tupleIJNS5_1CILi128EEENS7_ILi48EEENS7_ILi256EEEEEELi256ENS_10bfloat16_tEfNS_4arch4Sm80ELb0ELb1ELb0ELb1ELb1ELb0ELb1ELb1EEENS1_21CollectiveEpilogueFwdINS6_IJS8_SA_S9_EEENS6_IJNS7_ILi1EEESI_SI_EEESC_SE_Li256ELb1ELb1ELb1ELb0EEENS1_36VarlenDynamicPersistentTileSchedulerILi128ELi48ELi256ELi256ELb1ELb1ELb0ELb1ELb0ELb1EEEEEEEEEvNT_6ParamsE:
	.zero		1432


//--------------------- .nv.constant0._ZN7cutlass13device_kernelIN5flash19enable_sm80_to_sm89INS1_16FlashAttnFwdSm80INS1_25CollectiveMainloopFwdSm80ILi8ELi1ELb0EN4cute5tupleIJNS5_1CILi128EEENS7_ILi32EEENS7_ILi256EEEEEELi256ENS_10bfloat16_tEfNS_4arch4Sm80ELb0ELb1ELb0ELb1ELb1ELb1ELb1ELb1EEENS1_21CollectiveEpilogueFwdINS6_IJS8_SA_S9_EEENS6_IJNS7_ILi1EEESI_SI_EEESC_SE_Li256ELb1ELb1ELb1ELb0EEENS1_36VarlenDynamicPersistentTileSchedulerILi128ELi32ELi256ELi256ELb1ELb1ELb0ELb1ELb0ELb1EEEEEEEEEvNT_6ParamsE --------------------------
	.section	.nv.constant0._ZN7cutlass13device_kernelIN5flash19enable_sm80_to_sm89INS1_16FlashAttnFwdSm80INS1_25CollectiveMainloopFwdSm80ILi8ELi1ELb0EN4cute5tupleIJNS5_1CILi128EEENS7_ILi32EEENS7_ILi256EEEEEELi256ENS_10bfloat16_tEfNS_4arch4Sm80ELb0ELb1ELb0ELb1ELb1ELb1ELb1ELb1EEENS1_21CollectiveEpilogueFwdINS6_IJS8_SA_S9_EEENS6_IJNS7_ILi1EEESI_SI_EEESC_SE_Li256ELb1ELb1ELb1ELb0EEENS1_36VarlenDynamicPersistentTileSchedulerILi128ELi32ELi256ELi256ELb1ELb1ELb0ELb1ELb0ELb1EEEEEEEEEvNT_6ParamsE,"a",@progbits
	.sectionflags	@""
	.align	4
.nv.constant0._ZN7cutlass13device_kernelIN5flash19enable_sm80_to_sm89INS1_16FlashAttnFwdSm80INS1_25CollectiveMainloopFwdSm80ILi8ELi1ELb0EN4cute5tupleIJNS5_1CILi128EEENS7_ILi32EEENS7_ILi256EEEEEELi256ENS_10bfloat16_tEfNS_4arch4Sm80ELb0ELb1ELb0ELb1ELb1ELb1ELb1ELb1EEENS1_21CollectiveEpilogueFwdINS6_IJS8_SA_S9_EEENS6_IJNS7_ILi1EEESI_SI_EEESC_SE_Li256ELb1ELb1ELb1ELb0EEENS1_36VarlenDynamicPersistentTileSchedulerILi128ELi32ELi256ELi256ELb1ELb1ELb0ELb1ELb0ELb1EEEEEEEEEvNT_6ParamsE:
	.zero		1432


//--------------------- .nv.constant0._ZN7cutlass13device_kernelIN5flash19enable_sm80_to_sm89INS1_16FlashAttnFwdSm80INS1_25CollectiveMainloopFwdSm80ILi8ELi1ELb1EN4cute5tupleIJNS5_1CILi128EEENS7_ILi64EEENS7_ILi256EEEEEELi256ENS_10bfloat16_tEfNS_4arch4Sm80ELb1ELb0ELb0ELb0ELb1ELb0ELb1ELb1EEENS1_21CollectiveEpilogueFwdINS6_IJS8_SA_S9_EEENS6_IJNS7_ILi1EEESI_SI_EEESC_SE_Li256ELb0ELb1ELb1ELb0EEENS1_30DynamicPersistentTileSchedulerILi256ELi256ELb1ELb1ELb0EEEEEEEEEvNT_6ParamsE --------------------------
	.section	.nv.constant0._ZN7cutlass13device_kernelIN5flash19enable_sm80_to_sm89INS1_16FlashAttnFwdSm80INS1_25CollectiveMainloopFwdSm80ILi8ELi1ELb1EN4cute5tupleIJNS5_1CILi128EEENS7_ILi64EEENS7_ILi256EEEEEELi256ENS_10bfloat16_tEfNS_4arch4Sm80ELb1ELb0ELb0ELb0ELb1ELb0ELb1ELb1EEENS1_21CollectiveEpilogueFwdINS6_IJS8_SA_S9_EEENS6_IJNS7_ILi1EEESI_SI_EEESC_SE_Li256ELb0ELb1ELb1ELb0EEENS1_30DynamicPersistentTileSchedulerILi256ELi256ELb1ELb1ELb0EEEEEEEEEvNT_6ParamsE,"a",@progbits
	.sectionflags	@""
	.align	4
.nv.constant0._ZN7cutlass13device_kernelIN5flash19enable_sm80_to_sm89INS1_16FlashAttnFwdSm80INS1_25CollectiveMainloopFwdSm80ILi8ELi1ELb1EN4cute5tupleIJNS5_1CILi128EEENS7_ILi64EEENS7_ILi256EEEEEELi256ENS_10bfloat16_tEfNS_4arch4Sm80ELb1ELb0ELb0ELb0ELb1ELb0ELb1ELb1EEENS1_21CollectiveEpilogueFwdINS6_IJS8_SA_S9_EEENS6_IJNS7_ILi1EEESI_SI_EEESC_SE_Li256ELb0ELb1ELb1ELb0EEENS1_30DynamicPersistentTileSchedulerILi256ELi256ELb1ELb1ELb0EEEEEEEEEvNT_6ParamsE:
	.zero		1416


//--------------------- .nv.constant0._ZN7cutlass13device_kernelIN5flash19enable_sm80_to_sm89INS1_16FlashAttnFwdSm80INS1_25CollectiveMainloopFwdSm80ILi8ELi1ELb1EN4cute5tupleIJNS5_1CILi128EEENS7_ILi48EEENS7_ILi256EEEEEELi256ENS_10bfloat16_tEfNS_4arch4Sm80ELb1ELb0ELb0ELb1ELb1ELb0ELb1ELb1EEENS1_21CollectiveEpilogueFwdINS6_IJS8_SA_S9_EEENS6_IJNS7_ILi1EEESI_SI_EEESC_SE_Li256ELb1ELb1ELb1ELb0EEENS1_36VarlenDynamicPersistentTileSchedulerILi128ELi48ELi256ELi256ELb1ELb1ELb0ELb1ELb1ELb1EEEEEEEEEvNT_6ParamsE --------------------------
	.section	.nv.constant0._ZN7cutlass13device_kernelIN5flash19enable_sm80_to_sm89INS1_16FlashAttnFwdSm80INS1_25CollectiveMainloopFwdSm80ILi8ELi1ELb1EN4cute5tupleIJNS5_1CILi128EEENS7_ILi48EEENS7_ILi256EEEEEELi256ENS_10bfloat16_tEfNS_4arch4Sm80ELb1ELb0ELb0ELb1ELb1ELb0ELb1ELb1EEENS1_21CollectiveEpilogueFwdINS6_IJS8_SA_S9_EEENS6_IJNS7_ILi1EEESI_SI_EEESC_SE_Li256ELb1ELb1ELb1ELb0EEENS1_36VarlenDynamicPersistentTileSchedulerILi128ELi48ELi256ELi256ELb1ELb1ELb0ELb1ELb1ELb1EEEEEEEEEvNT_6ParamsE,"a",@progbits
	.sectionflags	@""
	.align	4
.nv.constant0._ZN7cutlass13device_kernelIN5flash19enable_sm80_to_sm89INS1_16FlashAttnFwdSm80INS1_25CollectiveMainloopFwdSm80ILi8ELi1ELb1EN4cute5tupleIJNS5_1CILi128EEENS7_ILi48EEENS7_ILi256EEEEEELi256ENS_10bfloat16_tEfNS_4arch4Sm80ELb1ELb0ELb0ELb1ELb1ELb0ELb1ELb1EEENS1_21CollectiveEpilogueFwdINS6_IJS8_SA_S9_EEENS6_IJNS7_ILi1EEESI_SI_EEESC_SE_Li256ELb1ELb1ELb1ELb0EEENS1_36VarlenDynamicPersistentTileSchedulerILi128ELi48ELi256ELi256ELb1ELb1ELb0ELb1ELb1ELb1EEEEEEEEEvNT_6ParamsE:
	.zero		1432


//--------------------- .nv.constant0._ZN7cutlass13device_kernelIN5flash19enable_sm80_to_sm89INS1_16FlashAttnFwdSm80INS1_25CollectiveMainloopFwdSm80ILi8ELi1ELb0EN4cute5tupleIJNS5_1CILi128EEENS7_ILi32EEENS7_ILi256EEEEEELi256ENS_10bfloat16_tEfNS_4arch4Sm80ELb1ELb0ELb0ELb1ELb1ELb1ELb1ELb1EEENS1_21CollectiveEpilogueFwdINS6_IJS8_SA_S9_EEENS6_IJNS7_ILi1EEESI_SI_EEESC_SE_Li256ELb1ELb1ELb1ELb0EEENS1_36VarlenDynamicPersistentTileSchedulerILi128ELi32ELi256ELi256ELb1ELb1ELb0ELb1ELb1ELb1EEEEEEEEEvNT_6ParamsE --------------------------
	.section	.nv.constant0._ZN7cutlass13device_kernelIN5flash19enable_sm80_to_sm89INS1_16FlashAttnFwdSm80INS1_25CollectiveMainloopFwdSm80ILi8ELi1ELb0EN4cute5tupleIJNS5_1CILi128EEENS7_ILi32EEENS7_ILi256EEEEEELi256ENS_10bfloat16_tEfNS_4arch4Sm80ELb1ELb0ELb0ELb1ELb1ELb1ELb1ELb1EEENS1_21CollectiveEpilogueFwdINS6_IJS8_SA_S9_EEENS6_IJNS7_ILi1EEESI_SI_EEESC_SE_Li256ELb1ELb1ELb1ELb0EEENS1_36VarlenDynamicPersistentTileSchedulerILi128ELi32ELi256ELi256ELb1ELb1ELb0ELb1ELb1ELb1EEEEEEEEEvNT_6ParamsE,"a",@progbits
	.sectionflags	@""
	.align	4
.nv.constant0._ZN7cutlass13device_kernelIN5flash19enable_sm80_to_sm89INS1_16FlashAttnFwdSm80INS1_25CollectiveMainloopFwdSm80ILi8ELi1ELb0EN4cute5tupleIJNS5_1CILi128EEENS7_ILi32EEENS7_ILi256EEEEEELi256ENS_10bfloat16_tEfNS_4arch4Sm80ELb1ELb0ELb0ELb1ELb1ELb1ELb1ELb1EEENS1_21CollectiveEpilogueFwdINS6_IJS8_SA_S9_EEENS6_IJNS7_ILi1EEESI_SI_EEESC_SE_Li256ELb1ELb1ELb1ELb0EEENS1_36VarlenDynamicPersistentTileSchedulerILi128ELi32ELi256ELi256ELb1ELb1ELb0ELb1ELb1ELb1EEEEEEEEEvNT_6ParamsE:
	.zero		1432


//--------------------- .nv.constant0._ZN7cutlass13device_kernelIN5flash19enable_sm80_to_sm89INS1_16FlashAttnFwdSm80INS1_25CollectiveMainloopFwdSm80ILi8ELi1ELb0EN4cute5tupleIJNS5_1CILi128EEENS7_ILi96EEENS7_ILi256EEEEEELi256ENS_10bfloat16_tEfNS_4arch4Sm80ELb0ELb0ELb0ELb0ELb1ELb0ELb1ELb1EEENS1_21CollectiveEpilogueFwdINS6_IJS8_SA_S9_EEENS6_IJNS7_ILi1EEESI_SI_EEESC_SE_Li256ELb0ELb1ELb1ELb0EEENS1_19SingleTileSchedulerILb0ELb1ELb1ELi128EEEEEEEEEvNT_6ParamsE --------------------------
	.section	.nv.constant0._ZN7cutlass13device_kernelIN5flash19enable_sm80_to_sm89INS1_16FlashAttnFwdSm80INS1_25CollectiveMainloopFwdSm80ILi8ELi1ELb0EN4cute5tupleIJNS5_1CILi128EEENS7_ILi96EEENS7_ILi256EEEEEELi256ENS_10bfloat16_tEfNS_4arch4Sm80ELb0ELb0ELb0ELb0ELb1ELb0ELb1ELb1EEENS1_21CollectiveEpilogueFwdINS6_IJS8_SA_S9_EEENS6_IJNS7_ILi1EEESI_SI_EEESC_SE_Li256ELb0ELb1ELb1ELb0EEENS1_19SingleTileSchedulerILb0ELb1ELb1ELi128EEEEEEEEEvNT_6ParamsE,"a",@progbits
	.sectionflags	@""
	.align	4
.nv.constant0._ZN7cutlass13device_kernelIN5flash19enable_sm80_to_sm89INS1_16FlashAttnFwdSm80INS1_25CollectiveMainloopFwdSm80ILi8ELi1ELb0EN4cute5tupleIJNS5_1CILi128EEENS7_ILi96EEENS7_ILi256EEEEEELi256ENS_10bfloat16_tEfNS_4arch4Sm80ELb0ELb0ELb0ELb0ELb1ELb0ELb1ELb1EEENS1_21CollectiveEpilogueFwdINS6_IJS8_SA_S9_EEENS6_IJNS7_ILi1EEESI_SI_EEESC_SE_Li256ELb0ELb1ELb1ELb0EEENS1_19SingleTileSchedulerILb0ELb1ELb1ELi128EEEEEEEEEvNT_6ParamsE:
	.zero		1400


//--------------------- .nv.constant0._ZN7cutlass13device_kernelIN5flash19enable_sm80_to_sm89INS1_16FlashAttnFwdSm80INS1_25CollectiveMainloopFwdSm80ILi8ELi1ELb0EN4cute5tupleIJNS5_1CILi128EEENS7_ILi64EEENS7_ILi256EEEEEELi256ENS_10bfloat16_tEfNS_4arch4Sm80ELb0ELb0ELb0ELb1ELb1ELb0ELb1ELb1EEENS1_21CollectiveEpilogueFwdINS6_IJS8_SA_S9_EEENS6_IJNS7_ILi1EEESI_SI_EEESC_SE_Li256ELb1ELb1ELb1ELb0EEENS1_36VarlenDynamicPersistentTileSchedulerILi128ELi64ELi256ELi256ELb1ELb1ELb0ELb0ELb1ELb1EEEEEEEEEvNT_6ParamsE --------------------------
	.section	.nv.constant0._ZN7cutlass13device_kernelIN5flash19enable_sm80_to_sm89INS1_16FlashAttnFwdSm80INS1_25CollectiveMainloopFwdSm80ILi8ELi1ELb0EN4cute5tupleIJNS5_1CILi128EEENS7_ILi64EEENS7_ILi256EEEEEELi256ENS_10bfloat16_tEfNS_4arch4Sm80ELb0ELb0ELb0ELb1ELb1ELb0ELb1ELb1EEENS1_21CollectiveEpilogueFwdINS6_IJS8_SA_S9_EEENS6_IJNS7_ILi1EEESI_SI_EEESC_SE_Li256ELb1ELb1ELb1ELb0EEENS1_36VarlenDynamicPersistentTileSchedulerILi128ELi64ELi256ELi256ELb1ELb1ELb0ELb0ELb1ELb1EEEEEEEEEvNT_6ParamsE,"a",@progbits
	.sectionflags	@""
	.align	4
.nv.constant0._ZN7cutlass13device_kernelIN5flash19enable_sm80_to_sm89INS1_16FlashAttnFwdSm80INS1_25CollectiveMainloopFwdSm80ILi8ELi1ELb0EN4cute5tupleIJNS5_1CILi128EEENS7_ILi64EEENS7_ILi256EEEEEELi256ENS_10bfloat16_tEfNS_4arch4Sm80ELb0ELb0ELb0ELb1ELb1ELb0ELb1ELb1EEENS1_21CollectiveEpilogueFwdINS6_IJS8_SA_S9_EEENS6_IJNS7_ILi1EEESI_SI_EEESC_SE_Li256ELb1ELb1ELb1ELb0EEENS1_36VarlenDynamicPersistentTileSchedulerILi128ELi64ELi256ELi256ELb1ELb1ELb0ELb0ELb1ELb1EEEEEEEEEvNT_6ParamsE:
	.zero		1432


//--------------------- .nv.constant0._ZN7cutlass13device_kernelIN5flash19enable_sm80_to_sm89INS1_16FlashAttnFwdSm80INS1_25CollectiveMainloopFwdSm80ILi8ELi1ELb0EN4cute5tupleIJNS5_1CILi128EEENS7_ILi48EEENS7_ILi256EEEEEELi256ENS_10bfloat16_tEfNS_4arch4Sm80ELb0ELb0ELb0ELb1ELb1ELb1ELb1ELb1EEENS1_21CollectiveEpilogueFwdINS6_IJS8_SA_S9_EEENS6_IJNS7_ILi1EEESI_SI_EEESC_SE_Li256ELb1ELb1ELb1ELb0EEENS1_36VarlenDynamicPersistentTileSchedulerILi128ELi48ELi256ELi256ELb1ELb1ELb0ELb0ELb1ELb1EEEEEEEEEvNT_6ParamsE --------------------------
	.section	.nv.constant0._ZN7cutlass13device_kernelIN5flash19enable_sm80_to_sm89INS1_16FlashAttnFwdSm80INS1_25CollectiveMainloopFwdSm80ILi8ELi1ELb0EN4cute5tupleIJNS5_1CILi128EEENS7_ILi48EEENS7_ILi256EEEEEELi256ENS_10bfloat16_tEfNS_4arch4Sm80ELb0ELb0ELb0ELb1ELb1ELb1ELb1ELb1EEENS1_21CollectiveEpilogueFwdINS6_IJS8_SA_S9_EEENS6_IJNS7_ILi1EEESI_SI_EEESC_SE_Li256ELb1ELb1ELb1ELb0EEENS1_36VarlenDynamicPersistentTileSchedulerILi128ELi48ELi256ELi256ELb1ELb1ELb0ELb0ELb1ELb1EEEEEEEEEvNT_6ParamsE,"a",@progbits
	.sectionflags	@""
	.align	4
.nv.constant0._ZN7cutlass13device_kernelIN5flash19enable_sm80_to_sm89INS1_16FlashAttnFwdSm80INS1_25CollectiveMainloopFwdSm80ILi8ELi1ELb0EN4cute5tupleIJNS5_1CILi128EEENS7_ILi48EEENS7_ILi256EEEEEELi256ENS_10bfloat16_tEfNS_4arch4Sm80ELb0ELb0ELb0ELb1ELb1ELb1ELb1ELb1EEENS1_21CollectiveEpilogueFwdINS6_IJS8_SA_S9_EEENS6_IJNS7_ILi1EEESI_SI_EEESC_SE_Li256ELb1ELb1ELb1ELb0EEENS1_36VarlenDynamicPersistentTileSchedulerILi128ELi48ELi256ELi256ELb1ELb1ELb0ELb0ELb1ELb1EEEEEEEEEvNT_6ParamsE:
	.zero		1432


//--------------------- .nv.constant0._ZN7cutlass13device_kernelIN5flash19enable_sm80_to_sm89INS1_16FlashAttnFwdSm80INS1_25CollectiveMainloopFwdSm80ILi8ELi1ELb0EN4cute5tupleIJNS5_1CILi128EEENS7_ILi64EEENS7_ILi256EEEEEELi256ENS_10bfloat16_tEfNS_4arch4Sm80ELb0ELb1ELb0ELb0ELb1ELb0ELb1ELb1EEENS1_21CollectiveEpilogueFwdINS6_IJS8_SA_S9_EEENS6_IJNS7_ILi1EEESI_SI_EEESC_SE_Li256ELb0ELb1ELb1ELb0EEENS1_19SingleTileSchedulerILb0ELb1ELb1ELi128EEEEEEEEEvNT_6ParamsE --------------------------
	.section	.nv.constant0._ZN7cutlass13device_kernelIN5flash19enable_sm80_to_sm89INS1_16FlashAttnFwdSm80INS1_25CollectiveMainloopFwdSm80ILi8ELi1ELb0EN4cute5tupleIJNS5_1CILi128EEENS7_ILi64EEENS7_ILi256EEEEEELi256ENS_10bfloat16_tEfNS_4arch4Sm80ELb0ELb1ELb0ELb0ELb1ELb0ELb1ELb1EEENS1_21CollectiveEpilogueFwdINS6_IJS8_SA_S9_EEENS6_IJNS7_ILi1EEESI_SI_EEESC_SE_Li256ELb0ELb1ELb1ELb0EEENS1_19SingleTileSchedulerILb0ELb1ELb1ELi128EEEEEEEEEvNT_6ParamsE,"a",@progbits
	.sectionflags	@""
	.align	4
.nv.constant0._ZN7cutlass13device_kernelIN5flash19enable_sm80_to_sm89INS1_16FlashAttnFwdSm80INS1_25CollectiveMainloopFwdSm80ILi8ELi1ELb0EN4cute5tupleIJNS5_1CILi128EEENS7_ILi64EEENS7_ILi256EEEEEELi256ENS_10bfloat16_tEfNS_4arch4Sm80ELb0ELb1ELb0ELb0ELb1ELb0ELb1ELb1EEENS1_21CollectiveEpilogueFwdINS6_IJS8_SA_S9_EEENS6_IJNS7_ILi1EEESI_SI_EEESC_SE_Li256ELb0ELb1ELb1ELb0EEENS1_19SingleTileSchedulerILb0ELb1ELb1ELi128EEEEEEEEEvNT_6ParamsE:
	.zero		1400


//--------------------- .nv.constant0._ZN7cutlass13device_kernelIN5flash19enable_sm80_to_sm89INS1_16FlashAttnFwdSm80INS1_25CollectiveMainloopFwdSm80ILi8ELi1ELb0EN4cute5tupleIJNS5_1CILi128EEENS7_ILi64EEENS7_ILi256EEEEEELi256ENS_10bfloat16_tEfNS_4arch4Sm80ELb0ELb1ELb0ELb1ELb1ELb0ELb1ELb1EEENS1_21CollectiveEpilogueFwdINS6_IJS8_SA_S9_EEENS6_IJNS7_ILi1EEESI_SI_EEESC_SE_Li256ELb1ELb1ELb1ELb0EEENS1_36VarlenDynamicPersistentTileSchedulerILi128ELi64ELi256ELi256ELb1ELb1ELb0ELb1ELb0ELb1EEEEEEEEEvNT_6ParamsE --------------------------
	.section	.nv.constant0._ZN7cutlass13device_kernelIN5flash19enable_sm80_to_sm89INS1_16FlashAttnFwdSm80INS1_25CollectiveMainloopFwdSm80ILi8ELi1ELb0EN4cute5tupleIJNS5_1CILi128EEENS7_ILi64EEENS7_ILi256EEEEEELi256ENS_10bfloat16_tEfNS_4arch4Sm80ELb0ELb1ELb0ELb1ELb1ELb0ELb1ELb1EEENS1_21CollectiveEpilogueFwdINS6_IJS8_SA_S9_EEENS6_IJNS7_ILi1EEESI_SI_EEESC_SE_Li256ELb1ELb1ELb1ELb0EEENS1_36VarlenDynamicPersistentTileSchedulerILi128ELi64ELi256ELi256ELb1ELb1ELb0ELb1ELb0ELb1EEEEEEEEEvNT_6ParamsE,"a",@progbits
	.sectionflags	@""
	.align	4
.nv.constant0._ZN7cutlass13device_kernelIN5flash19enable_sm80_to_sm89INS1_16FlashAttnFwdSm80INS1_25CollectiveMainloopFwdSm80ILi8ELi1ELb0EN4cute5tupleIJNS5_1CILi128EEENS7_ILi64EEENS7_ILi256EEEEEELi256ENS_10bfloat16_tEfNS_4arch4Sm80ELb0ELb1ELb0ELb1ELb1ELb0ELb1ELb1EEENS1_21CollectiveEpilogueFwdINS6_IJS8_SA_S9_EEENS6_IJNS7_ILi1EEESI_SI_EEESC_SE_Li256ELb1ELb1ELb1ELb0EEENS1_36VarlenDynamicPersistentTileSchedulerILi128ELi64ELi256ELi256ELb1ELb1ELb0ELb1ELb0ELb1EEEEEEEEEvNT_6ParamsE:
	.zero		1432


//--------------------- .nv.constant0._ZN7cutlass13device_kernelIN5flash19enable_sm80_to_sm89INS1_16FlashAttnFwdSm80INS1_25CollectiveMainloopFwdSm80ILi8ELi1ELb0EN4cute5tupleIJNS5_1CILi128EEENS7_ILi48EEENS7_ILi256EEEEEELi256ENS_10bfloat16_tEfNS_4arch4Sm80ELb0ELb1ELb0ELb1ELb1ELb1ELb1ELb1EEENS1_21CollectiveEpilogueFwdINS6_IJS8_SA_S9_EEENS6_IJNS7_ILi1EEESI_SI_EEESC_SE_Li256ELb1ELb1ELb1ELb0EEENS1_36VarlenDynamicPersistentTileSchedulerILi128ELi48ELi256ELi256ELb1ELb1ELb0ELb1ELb0ELb1EEEEEEEEEvNT_6ParamsE --------------------------
	.section	.nv.constant0._ZN7cutlass13device_kernelIN5flash19enable_sm80_to_sm89INS1_16FlashAttnFwdSm80INS1_25CollectiveMainloopFwdSm80ILi8ELi1ELb0EN4cute5tupleIJNS5_1CILi128EEENS7_ILi48EEENS7_ILi256EEEEEELi256ENS_10bfloat16_tEfNS_4arch4Sm80ELb0ELb1ELb0ELb1ELb1ELb1ELb1ELb1EEENS1_21CollectiveEpilogueFwdINS6_IJS8_SA_S9_EEENS6_IJNS7_ILi1EEESI_SI_EEESC_SE_Li256ELb1ELb1ELb1ELb0EEENS1_36VarlenDynamicPersistentTileSchedulerILi128ELi48ELi256ELi256ELb1ELb1ELb0ELb1ELb0ELb1EEEEEEEEEvNT_6ParamsE,"a",@progbits
	.sectionflags	@""
	.align	4
.nv.constant0._ZN7cutlass13device_kernelIN5flash19enable_sm80_to_sm89INS1_16FlashAttnFwdSm80INS1_25CollectiveMainloopFwdSm80ILi8ELi1ELb0EN4cute5tupleIJNS5_1CILi128EEENS7_ILi48EEENS7_ILi256EEEEEELi256ENS_10bfloat16_tEfNS_4arch4Sm80ELb0ELb1ELb0ELb1ELb1ELb1ELb1ELb1EEENS1_21CollectiveEpilogueFwdINS6_IJS8_SA_S9_EEENS6_IJNS7_ILi1EEESI_SI_EEESC_SE_Li256ELb1ELb1ELb1ELb0EEENS1_36VarlenDynamicPersistentTileSchedulerILi128ELi48ELi256ELi256ELb1ELb1ELb0ELb1ELb0ELb1EEEEEEEEEvNT_6ParamsE:
	.zero		1432


//--------------------- .nv.constant0._ZN7cutlass13device_kernelIN5flash19enable_sm80_to_sm89INS1_16FlashAttnFwdSm80INS1_25CollectiveMainloopFwdSm80ILi8ELi1ELb0EN4cute5tupleIJNS5_1CILi128EEENS7_ILi96EEENS7_ILi256EEEEEELi256ENS_10bfloat16_tEfNS_4arch4Sm80ELb1ELb0ELb0ELb0ELb1ELb0ELb1ELb1EEENS1_21CollectiveEpilogueFwdINS6_IJS8_SA_S9_EEENS6_IJNS7_ILi1EEESI_SI_EEESC_SE_Li256ELb0ELb1ELb1ELb0EEENS1_30DynamicPersistentTileSchedulerILi256ELi256ELb1ELb1ELb0EEEEEEEEEvNT_6ParamsE --------------------------
	.section	.nv.constant0._ZN7cutlass13device_kernelIN5flash19enable_sm80_to_sm89INS1_16FlashAttnFwdSm80INS1_25CollectiveMainloopFwdSm80ILi8ELi1ELb0EN4cute5tupleIJNS5_1CILi128EEENS7_ILi96EEENS7_ILi256EEEEEELi256ENS_10bfloat16_tEfNS_4arch4Sm80ELb1ELb0ELb0ELb0ELb1ELb0ELb1ELb1EEENS1_21CollectiveEpilogueFwdINS6_IJS8_SA_S9_EEENS6_IJNS7_ILi1EEESI_SI_EEESC_SE_Li256ELb0ELb1ELb1ELb0EEENS1_30DynamicPersistentTileSchedulerILi256ELi256ELb1ELb1ELb0EEEEEEEEEvNT_6ParamsE,"a",@progbits
	.sectionflags	@""
	.align	4
.nv.constant0._ZN7cutlass13device_kernelIN5flash19enable_sm80_to_sm89INS1_16FlashAttnFwdSm80INS1_25CollectiveMainloopFwdSm80ILi8ELi1ELb0EN4cute5tupleIJNS5_1CILi128EEENS7_ILi96EEENS7_ILi256EEEEEELi256ENS_10bfloat16_tEfNS_4arch4Sm80ELb1ELb0ELb0ELb0ELb1ELb0ELb1ELb1EEENS1_21CollectiveEpilogueFwdINS6_IJS8_SA_S9_EEENS6_IJNS7_ILi1EEESI_SI_EEESC_SE_Li256ELb0ELb1ELb1ELb0EEENS1_30DynamicPersistentTileSchedulerILi256ELi256ELb1ELb1ELb0EEEEEEEEEvNT_6ParamsE:
	.zero		1416


//--------------------- .nv.constant0._ZN7cutlass13device_kernelIN5flash19enable_sm80_to_sm89INS1_16FlashAttnFwdSm80INS1_25CollectiveMainloopFwdSm80ILi8ELi1ELb0EN4cute5tupleIJNS5_1CILi128EEENS7_ILi64EEENS7_ILi256EEEEEELi256ENS_10bfloat16_tEfNS_4arch4Sm80ELb1ELb0ELb0ELb1ELb1ELb0ELb1ELb1EEENS1_21CollectiveEpilogueFwdINS6_IJS8_SA_S9_EEENS6_IJNS7_ILi1EEESI_SI_EEESC_SE_Li256ELb1ELb1ELb1ELb0EEENS1_36VarlenDynamicPersistentTileSchedulerILi128ELi64ELi256ELi256ELb1ELb1ELb0ELb1ELb1ELb1EEEEEEEEEvNT_6ParamsE --------------------------
	.section	.nv.constant0._ZN7cutlass13device_kernelIN5flash19enable_sm80_to_sm89INS1_16FlashAttnFwdSm80INS1_25CollectiveMainloopFwdSm80ILi8ELi1ELb0EN4cute5tupleIJNS5_1CILi128EEENS7_ILi64EEENS7_ILi256EEEEEELi256ENS_10bfloat16_tEfNS_4arch4Sm80ELb1ELb0ELb0ELb1ELb1ELb0ELb1ELb1EEENS1_21CollectiveEpilogueFwdINS6_IJS8_SA_S9_EEENS6_IJNS7_ILi1EEESI_SI_EEESC_SE_Li256ELb1ELb1ELb1ELb0EEENS1_36VarlenDynamicPersistentTileSchedulerILi128ELi64ELi256ELi256ELb1ELb1ELb0ELb1ELb1ELb1EEEEEEEEEvNT_6ParamsE,"a",@progbits
	.sectionflags	@""
	.align	4
.nv.constant0._ZN7cutlass13device_kernelIN5flash19enable_sm80_to_sm89INS1_16FlashAttnFwdSm80INS1_25CollectiveMainloopFwdSm80ILi8ELi1ELb0EN4cute5tupleIJNS5_1CILi128EEENS7_ILi64EEENS7_ILi256EEEEEELi256ENS_10bfloat16_tEfNS_4arch4Sm80ELb1ELb0ELb0ELb1ELb1ELb0ELb1ELb1EEENS1_21CollectiveEpilogueFwdINS6_IJS8_SA_S9_EEENS6_IJNS7_ILi1EEESI_SI_EEESC_SE_Li256ELb1ELb1ELb1ELb0EEENS1_36VarlenDynamicPersistentTileSchedulerILi128ELi64ELi256ELi256ELb1ELb1ELb0ELb1ELb1ELb1EEEEEEEEEvNT_6ParamsE:
	.zero		1432


//--------------------- .nv.constant0._ZN7cutlass13device_kernelIN5flash19enable_sm80_to_sm89INS1_16FlashAttnFwdSm80INS1_25CollectiveMainloopFwdSm80ILi8ELi1ELb0EN4cute5tupleIJNS5_1CILi128EEENS7_ILi48EEENS7_ILi256EEEEEELi256ENS_10bfloat16_tEfNS_4arch4Sm80ELb1ELb0ELb0ELb1ELb1ELb1ELb1ELb1EEENS1_21CollectiveEpilogueFwdINS6_IJS8_SA_S9_EEENS6_IJNS7_ILi1EEESI_SI_EEESC_SE_Li256ELb1ELb1ELb1ELb0EEENS1_36VarlenDynamicPersistentTileSchedulerILi128ELi48ELi256ELi256ELb1ELb1ELb0ELb1ELb1ELb1EEEEEEEEEvNT_6ParamsE --------------------------
	.section	.nv.constant0._ZN7cutlass13device_kernelIN5flash19enable_sm80_to_sm89INS1_16FlashAttnFwdSm80INS1_25CollectiveMainloopFwdSm80ILi8ELi1ELb0EN4cute5tupleIJNS5_1CILi128EEENS7_ILi48EEENS7_ILi256EEEEEELi256ENS_10bfloat16_tEfNS_4arch4Sm80ELb1ELb0ELb0ELb1ELb1ELb1ELb1ELb1EEENS1_21CollectiveEpilogueFwdINS6_IJS8_SA_S9_EEENS6_IJNS7_ILi1EEESI_SI_EEESC_SE_Li256ELb1ELb1ELb1ELb0EEENS1_36VarlenDynamicPersistentTileSchedulerILi128ELi48ELi256ELi256ELb1ELb1ELb0ELb1ELb1ELb1EEEEEEEEEvNT_6ParamsE,"a",@progbits
	.sectionflags	@""
	.align	4
.nv.constant0._ZN7cutlass13device_kernelIN5flash19enable_sm80_to_sm89INS1_16FlashAttnFwdSm80INS1_25CollectiveMainloopFwdSm80ILi8ELi1ELb0EN4cute5tupleIJNS5_1CILi128EEENS7_ILi48EEENS7_ILi256EEEEEELi256ENS_10bfloat16_tEfNS_4arch4Sm80ELb1ELb0ELb0ELb1ELb1ELb1ELb1ELb1EEENS1_21CollectiveEpilogueFwdINS6_IJS8_SA_S9_EEENS6_IJNS7_ILi1EEESI_SI_EEESC_SE_Li256ELb1ELb1ELb1ELb0EEENS1_36VarlenDynamicPersistentTileSchedulerILi128ELi48ELi256ELi256ELb1ELb1ELb0ELb1ELb1ELb1EEEEEEEEEvNT_6ParamsE:
	.zero		1432


//--------------------- .text._ZN7cutlass13device_kernelIN5flash19enable_sm80_to_sm89INS1_16FlashAttnFwdSm80INS1_25CollectiveMainloopFwdSm80ILi8ELi1ELb1EN4cute5tupleIJNS5_1CILi128EEENS7_ILi64EEENS7_ILi256EEEEEELi256ENS_10bfloat16_tEfNS_4arch4Sm80ELb0ELb0ELb1ELb0ELb1ELb0ELb1ELb1EEENS1_21CollectiveEpilogueFwdINS6_IJS8_SA_S9_EEENS6_IJNS7_ILi1EEESI_SI_EEESC_SE_Li256ELb0ELb1ELb1ELb0EEENS1_19SingleTileSchedulerILb0ELb1ELb1ELi128EEEEEEEEEvNT_6ParamsE --------------------------
	.section	.text._ZN7cutlass13device_kernelIN5flash19enable_sm80_to_sm89INS1_16FlashAttnFwdSm80INS1_25CollectiveMainloopFwdSm80ILi8ELi1ELb1EN4cute5tupleIJNS5_1CILi128EEENS7_ILi64EEENS7_ILi256EEEEEELi256ENS_10bfloat16_tEfNS_4arch4Sm80ELb0ELb0ELb1ELb0ELb1ELb0ELb1ELb1EEENS1_21CollectiveEpilogueFwdINS6_IJS8_SA_S9_EEENS6_IJNS7_ILi1EEESI_SI_EEESC_SE_Li256ELb0ELb1ELb1ELb0EEENS1_19SingleTileSchedulerILb0ELb1ELb1ELi128EEEEEEEEEvNT_6ParamsE,"ax",@progbits
	.sectioninfo	@"SHI_REGISTERS=255"
	.align	128
.text._ZN7cutlass13device_kernelIN5flash19enable_sm80_to_sm89INS1_16FlashAttnFwdSm80INS1_25CollectiveMainloopFwdSm80ILi8ELi1ELb1EN4cute5tupleIJNS5_1CILi128EEENS7_ILi64EEENS7_ILi256EEEEEELi256ENS_10bfloat16_tEfNS_4arch4Sm80ELb0ELb0ELb1ELb0ELb1ELb0ELb1ELb1EEENS1_21CollectiveEpilogueFwdINS6_IJS8_SA_S9_EEENS6_IJNS7_ILi1EEESI_SI_EEESC_SE_Li256ELb0ELb1ELb1ELb0EEENS1_19SingleTileSchedulerILb0ELb1ELb1ELi128EEEEEEEEEvNT_6ParamsE:
        .type           _ZN7cutlass13device_kernelIN5flash19enable_sm80_to_sm89INS1_16FlashAttnFwdSm80INS1_25CollectiveMainloopFwdSm80ILi8ELi1ELb1EN4cute5tupleIJNS5_1CILi128EEENS7_ILi64EEENS7_ILi256EEEEEELi256ENS_10bfloat16_tEfNS_4arch4Sm80ELb0ELb0ELb1ELb0ELb1ELb0ELb1ELb1EEENS1_21CollectiveEpilogueFwdINS6_IJS8_SA_S9_EEENS6_IJNS7_ILi1EEESI_SI_EEESC_SE_Li256ELb0ELb1ELb1ELb0EEENS1_19SingleTileSchedulerILb0ELb1ELb1ELi128EEEEEEEEEvNT_6ParamsE,@function
        .size           _ZN7cutlass13device_kernelIN5flash19enable_sm80_to_sm89INS1_16FlashAttnFwdSm80INS1_25CollectiveMainloopFwdSm80ILi8ELi1ELb1EN4cute5tupleIJNS5_1CILi128EEENS7_ILi64EEENS7_ILi256EEEEEELi256ENS_10bfloat16_tEfNS_4arch4Sm80ELb0ELb0ELb1ELb0ELb1ELb0ELb1ELb1EEENS1_21CollectiveEpilogueFwdINS6_IJS8_SA_S9_EEENS6_IJNS7_ILi1EEESI_SI_EEESC_SE_Li256ELb0ELb1ELb1ELb0EEENS1_19SingleTileSchedulerILb0ELb1ELb1ELi128EEEEEEEEEvNT_6ParamsE,(.L_x_6485 - _ZN7cutlass13device_kernelIN5flash19enable_sm80_to_sm89INS1_16FlashAttnFwdSm80INS1_25CollectiveMainloopFwdSm80ILi8ELi1ELb1EN4cute5tupleIJNS5_1CILi128EEENS7_ILi64EEENS7_ILi256EEEEEELi256ENS_10bfloat16_tEfNS_4arch4Sm80ELb0ELb0ELb1ELb0ELb1ELb0ELb1ELb1EEENS1_21CollectiveEpilogueFwdINS6_IJS8_SA_S9_EEENS6_IJNS7_ILi1EEESI_SI_EEESC_SE_Li256ELb0ELb1ELb1ELb0EEENS1_19SingleTileSchedulerILb0ELb1ELb1ELi128EEEEEEEEEvNT_6ParamsE)
        .other          _ZN7cutlass13device_kernelIN5flash19enable_sm80_to_sm89INS1_16FlashAttnFwdSm80INS1_25CollectiveMainloopFwdSm80ILi8ELi1ELb1EN4cute5tupleIJNS5_1CILi128EEENS7_ILi64EEENS7_ILi256EEEEEELi256ENS_10bfloat16_tEfNS_4arch4Sm80ELb0ELb0ELb1ELb0ELb1ELb0ELb1ELb1EEENS1_21CollectiveEpilogueFwdINS6_IJS8_SA_S9_EEENS6_IJNS7_ILi1EEESI_SI_EEESC_SE_Li256ELb0ELb1ELb1ELb0EEENS1_19SingleTileSchedulerILb0ELb1ELb1ELi128EEEEEEEEEvNT_6ParamsE,@"STO_CUDA_ENTRY STV_DEFAULT"
_ZN7cutlass13device_kernelIN5flash19enable_sm80_to_sm89INS1_16FlashAttnFwdSm80INS1_25CollectiveMainloopFwdSm80ILi8ELi1ELb1EN4cute5tupleIJNS5_1CILi128EEENS7_ILi64EEENS7_ILi256EEEEEELi256ENS_10bfloat16_tEfNS_4arch4Sm80ELb0ELb0ELb1ELb0ELb1ELb0ELb1ELb1EEENS1_21CollectiveEpilogueFwdINS6_IJS8_SA_S9_EEENS6_IJNS7_ILi1EEESI_SI_EEESC_SE_Li256ELb0ELb1ELb1ELb0EEENS1_19SingleTileSchedulerILb0ELb1ELb1ELi128EEEEEEEEEvNT_6ParamsE:
[----:B------:R-:W-:Y:S02]  /*0000*/  MOV R1, c[0x0][0x28] ;  /* 0x00000a0000017a02 */ /* 0x000fe40000000f00 */
[----:B------:R-:W1:Y:S01]  /*0010*/  S2R R132, SR_TID.X ;  /* 0x0000000000847919 */ /* 0x000e620000002100 */
[----:B------:R-:W2:Y:S01]  /*0020*/  S2UR UR6, SR_CTAID.Y ;  /* 0x00000000000679c3 */ /* 0x000ea20000002600 */
[----:B------:R-:W-:-:S07]  /*0030*/  IADD3 R1, R1, -0x68, RZ ;  /* 0xffffff9801017810 */ /* 0x000fce0007ffe0ff */
[----:B------:R-:W3:Y:S01]  /*0040*/  S2UR UR18, SR_CTAID.Z ;  /* 0x00000000001279c3 */ /* 0x000ee20000002700 */
[----:B-1----:R-:W-:-:S06]  /*0050*/  SHF.R.U32.HI R0, RZ, 0x5, R132 ;  /* 0x00000005ff007819 */ /* 0x002fcc0000011684 */
[----:B------:R-:W1:Y:S02]  /*0060*/  SHFL.IDX PT, R0, R0, RZ, 0x1f ;  /* 0x00001fff00007589 */ /* 0x000e6400000e0000 */
[----:B-1----:R-:W-:-:S13]  /*0070*/  ISETP.NE.AND P0, PT, R0, RZ, PT ;  /* 0x000000ff0000720c */ /* 0x002fda0003f05270 */
[----:B--23--:R-:W-:Y:S05]  /*0080*/  @!P0 BRA `(.L_x_0) ;  /* 0x0000009000008947 */ /* 0x00cfea0003800000 */
[----:B------:R-:W-:Y:S01]  /*0090*/  MOV R0, c[0x0][0x550] ;  /* 0x0001540000007a02 */ /* 0x000fe20000000f00 */
[----:B------:R-:W-:-:S03]  /*00a0*/  UMOV UR11, UR6 ;  /* 0x00000006000b7c82 */ /* 0x000fc60008000000 */
[----:B------:R-:W-:-:S13]  /*00b0*/  ISETP.NE.AND P0, PT, R0, 0x1, PT ;  /* 0x000000010000780c */ /* 0x000fda0003f05270 */
[----:B------:R-:W-:Y:S05]  /*00c0*/  @!P0 BRA `(.L_x_1) ;  /* 0x000000b000008947 */ /* 0x000fea0003800000 */
[----:B------:R-:W-:Y:S02]  /*00d0*/  ULDC UR4, c[0x0][0x554] ;  /* 0x0001550000047ab9 */ /* 0x000fe40000000800 */
[----:B------:R-:W-:Y:S02]  /*00e0*/  UIMAD.WIDE.U32 UR4, UR6, UR4, URZ ;  /* 0x00000004060472a5 */ /* 0x000fe4000f8e003f */
[----:B------:R-:W-:Y:S02]  /*00f0*/  ULDC UR11, c[0x0][0x558] ;  /* 0x00015600000b7ab9 */ /* 0x000fe40000000800 */
[----:B------:R-:W-:Y:S01]  /*0100*/  USHF.R.U32.HI UR11, URZ, UR11, UR5 ;  /* 0x0000000b3f0b7299 */ /* 0x000fe20008011605 */
[----:B------:R-:W-:Y:S05]  /*0110*/  BRA `(.L_x_1) ;  /* 0x0000006000007947 */ /* 0x000fea0003800000 */
.L_x_0:
[----:B------:R-:W-:Y:S02]  /*0120*/  ULDC.64 UR4, c[0x0][0x550] ;  /* 0x0001540000047ab9 */ /* 0x000fe40000000a00 */
[----:B------:R-:W-:Y:S02]  /*0130*/  UISETP.NE.AND UP0, UPT, UR4, 0x1, UPT ;  /* 0x000000010400788c */ /* 0x000fe4000bf05270 */
[----:B------:R-:W-:-:S02]  /*0140*/  UIMAD.WIDE.U32 UR8, UR6, UR5, URZ ;  /* 0x00000005060872a5 */ /* 0x000fc4000f8e003f */
[----:B------:R-:W-:Y:S02]  /*0150*/  ULDC UR4, c[0x0][0x558] ;  /* 0x0001560000047ab9 */ /* 0x000fe40000000800 */
[----:B------:R-:W-:-:S05]  /*0160*/  UMOV UR11, UR6 ;  /* 0x00000006000b7c82 */ /* 0x000fca0008000000 */
[----:B------:R-:W-:-:S03]  /*0170*/  @UP0 USHF.R.U32.HI UR11, URZ, UR4, UR9 ;  /* 0x000000043f0b0299 */ /* 0x000fc60008011609 */
.L_x_1:
[----:B------:R-:W-:Y:S01]  /*0180*/  ISETP.LE.AND P0, PT, RZ, UR18, PT ;  /* 0x00000012ff007c0c */ /* 0x000fe2000bf03270 */
[----:B------:R-:W-:Y:S02]  /*0190*/  UIADD3 UR5, -UR11, URZ, URZ ;  /* 0x0000003f0b057290 */ /* 0x000fe4000fffe13f */
[----:B------:R-:W-:Y:S02]  /*01a0*/  ULDC UR4, c[0x0][0x550] ;  /* 0x0001540000047ab9 */ /* 0x000fe40000000800 */
[----:B------:R-:W-:-:S08]  /*01b0*/  UIMAD UR6, UR5, UR4, UR6 ;  /* 0x00000004050672a4 */ /* 0x000fd0000f8e0206 */
[----:B------:R-:W-:Y:S05]  /*01c0*/  @!P0 EXIT ;  /* 0x000000000000894d */ /* 0x000fea0003800000 */
[----:B------:R-:W-:Y:S02]  /*01d0*/  ULDC.64 UR4, c[0x0][0x370] ;  /* 0x0000dc0000047ab9 */ /* 0x000fe40000000a00 */
[----:B------:R-:W-:Y:S02]  /*01e0*/  UISETP.NE.U32.AND UP0, UPT, URZ, UR4, UPT ;  /* 0x000000043f00728c */ /* 0x000fe4000bf05070 */
[----:B------:R-:W-:Y:S02]  /*01f0*/  ULDC.64 UR8, c[0x0][0x370] ;  /* 0x0000dc0000087ab9 */ /* 0x000fe40000000a00 */
[----:B------:R-:W-:Y:S02]  /*0200*/  UISETP.NE.AND.EX UP0, UPT, URZ, UR5, UPT, UP0 ;  /* 0x000000053f00728c */ /* 0x000fe4000bf05300 */
[----:B------:R-:W-:-:S04]  /*0210*/  ULDC.64 UR12, c[0x0][0x118] ;  /* 0x00004600000c7ab9 */ /* 0x000fc80000000a00 */
[----:B------:R-:W-:-:S05]  /*0220*/  PLOP3.LUT P0, PT, PT, PT, UP0, 0x80, 0x0 ;  /* 0x000000000000781c */ /* 0x000fca0003f0f008 */
[----:B------:R-:W-:Y:S02]  /*0230*/  @UP0 UMOV UR4, 0x4 ;  /* 0x0000000400040882 */ /* 0x000fe40000000000 */
[----:B------:R-:W-:-:S06]  /*0240*/  @UP0 UIMAD.WIDE UR4, UR18, UR4, UR8 ;  /* 0x00000004120402a5 */ /* 0x000fcc000f8e0208 */
[----:B------:R-:W-:Y:S02]  /*0250*/  IMAD.U32 R2, RZ, RZ, UR4 ;  /* 0x00000004ff027e24 */ /* 0x000fe4000f8e00ff */
[----:B------:R-:W-:-:S05]  /*0260*/  IMAD.U32 R3, RZ, RZ, UR5 ;  /* 0x00000005ff037e24 */ /* 0x000fca000f8e00ff */
[----:B------:R-:W2:Y:S01]  /*0270*/  @P0 LDG.E R2, [R2.64] ;  /* 0x0000000c02020981 */ /* 0x000ea2000c1e1900 */
[----:B------:R-:W-:Y:S02]  /*0280*/  ULDC UR4, c[0x0][0x2ac] ;  /* 0x0000ab0000047ab9 */ /* 0x000fe40000000800 */
[----:B------:R-:W-:Y:S02]  /*0290*/  ULDC UR10, c[0x0][0x1d0] ;  /* 0x00007400000a7ab9 */ /* 0x000fe40000000800 */
[----:B------:R-:W-:Y:S02]  /*02a0*/  UIMAD UR10, UR4, UR10, URZ ;  /* 0x0000000a040a72a4 */ /* 0x000fe4000f8e023f */
[----:B------:R-:W-:Y:S02]  /*02b0*/  UMOV UR9, URZ ;  /* 0x0000003f00097c82 */ /* 0x000fe40008000000 */
[----:B------:R-:W-:Y:S02]  /*02c0*/  UISETP.GE.AND UP0, UPT, UR10, 0x1, UPT ;  /* 0x000000010a00788c */ /* 0x000fe4000bf06270 */
[----:B------:R-:W-:-:S02]  /*02d0*/  UIADD3 UR5, UR10, 0x3f, URZ ;  /* 0x0000003f0a057890 */ /* 0x000fc4000fffe03f */
[----:B------:R-:W-:Y:S02]  /*02e0*/  UMOV UR17, URZ ;  /* 0x0000003f00117c82 */ /* 0x000fe40008000000 */
[----:B------:R-:W-:-:S04]  /*02f0*/  USHF.R.S32.HI UR4, URZ, 0x1f, UR5 ;  /* 0x0000001f3f047899 */ /* 0x000fc80008011405 */
[----:B------:R-:W-:-:S04]  /*0300*/  ULEA.HI UR4, UR4, UR5, URZ, 0x6 ;  /* 0x0000000504047291 */ /* 0x000fc8000f8f303f */
[----:B------:R-:W-:Y:S01]  /*0310*/  USHF.R.S32.HI UR7, URZ, 0x6, UR4 ;  /* 0x000000063f077899 */ /* 0x000fe20008011404 */
[----:B--2---:R1:W2:Y:S01]  /*0320*/  @P0 R2UR UR9, R2 ;  /* 0x00000000020903c2 */ /* 0x0042a200000e0000 */
[----:B------:R-:W-:-:S13]  /*0330*/  PLOP3.LUT P0, PT, PT, PT, UP0, 0x80, 0x0 ;  /* 0x000000000000781c */ /* 0x000fda0003f0f008 */
[----:B-12---:R-:W-:Y:S05]  /*0340*/  @!P0 BRA `(.L_x_2) ;  /* 0x0000025000008947 */ /* 0x006fea0003800000 */
[----:B------:R-:W-:Y:S02]  /*0350*/  USHF.R.U32.HI UR4, URZ, 0x10, UR6 ;  /* 0x000000103f047899 */ /* 0x000fe40008011606 */
[----:B------:R-:W-:Y:S02]  /*0360*/  ULDC UR5, c[0x0][0x338] ;  /* 0x0000ce0000057ab9 */ /* 0x000fe40000000800 */
[----:B------:R-:W-:Y:S02]  /*0370*/  UISETP.NE.AND UP0, UPT, UR4, URZ, UPT ;  /* 0x0000003f0400728c */ /* 0x000fe4000bf05270 */
[----:B------:R-:W-:Y:S02]  /*0380*/  UMOV UR20, URZ ;  /* 0x0000003f00147c82 */ /* 0x000fe40008000000 */
[----:B------:R-:W-:-:S04]  /*0390*/  USEL UR5, UR4, UR5, UP0 ;  /* 0x0000000504057287 */ /* 0x000fc80008000000 */
[----:B------:R-:W-:Y:S02]  /*03a0*/  UIADD3 UR16, UR7, -0x1, UR5 ;  /* 0xffffffff07107890 */ /* 0x000fe4000fffe005 */
[----:B------:R-:W-:-:S05]  /*03b0*/  IMAD.U32 R3, RZ, RZ, UR5 ;  /* 0x00000005ff037e24 */ /* 0x000fca000f8e00ff */
[----:B------:R-:W-:-:S04]  /*03c0*/  IABS R0, R3 ;  /* 0x0000000300007213 */ /* 0x000fc80000000000 */
[----:B------:R-:W1:Y:S02]  /*03d0*/  R2UR UR15, R0 ;  /* 0x00000000000f73c2 */ /* 0x000e6400000e0000 */
[----:B-1----:R-:W1:Y:S08]  /*03e0*/  I2F.RP R0, UR15 ;  /* 0x0000000f00007d06 */ /* 0x002e700008209400 */
[----:B-1----:R-:W1:Y:S02]  /*03f0*/  MUFU.RCP R0, R0 ;  /* 0x0000000000007308 */ /* 0x002e640000001000 */
[----:B-1----:R-:W-:-:S06]  /*0400*/  IADD3 R0, R0, 0xffffffe, RZ ;  /* 0x0ffffffe00007810 */ /* 0x002fcc0007ffe0ff */
[----:B------:R-:W1:Y:S02]  /*0410*/  F2I.FTZ.U32.TRUNC.NTZ R0, R0 ;  /* 0x0000000000007305 */ /* 0x000e64000021f000 */
[----:B-1----:R1:W2:Y:S02]  /*0420*/  R2UR UR21, R0 ;  /* 0x00000000001573c2 */ /* 0x0022a400000e0000 */
[----:B-1----:R-:W-:Y:S01]  /*0430*/  IMAD.U32 R0, RZ, RZ, UR16 ;  /* 0x00000010ff007e24 */ /* 0x002fe2000f8e00ff */
[----:B--2---:R-:W-:Y:S02]  /*0440*/  UIADD3 UR4, URZ, -UR21, URZ ;  /* 0x800000153f047290 */ /* 0x004fe4000fffe03f */
[----:B------:R-:W-:Y:S02]  /*0450*/  ULOP3.LUT UR16, UR16, UR5, URZ, 0x3c, !UPT ;  /* 0x0000000510107292 */ /* 0x000fe4000f8e3c3f */
[----:B------:R-:W-:Y:S01]  /*0460*/  IABS R2, R0 ;  /* 0x0000000000027213 */ /* 0x000fe20000000000 */
[----:B------:R-:W-:Y:S01]  /*0470*/  UIMAD UR4, UR4, UR15, URZ ;  /* 0x0000000f040472a4 */ /* 0x000fe2000f8e023f */
[----:B------:R-:W-:-:S02]  /*0480*/  IABS R0, R3 ;  /* 0x0000000300007213 */ /* 0x000fc40000000000 */
[----:B------:R-:W1:Y:S01]  /*0490*/  R2UR UR14, R2 ;  /* 0x00000000020e73c2 */ /* 0x000e6200000e0000 */
[----:B------:R-:W-:Y:S02]  /*04a0*/  UIMAD.WIDE.U32 UR20, UR21, UR4, UR20 ;  /* 0x00000004151472a5 */ /* 0x000fe4000f8e0014 */
[----:B------:R-:W-:-:S05]  /*04b0*/  IMAD.MOV R0, RZ, RZ, -R0 ;  /* 0x000000ffff007224 */ /* 0x000fca00078e0a00 */
[----:B------:R-:W2:Y:S01]  /*04c0*/  R2UR UR8, R0 ;  /* 0x00000000000873c2 */ /* 0x000ea200000e0000 */
[----:B------:R-:W-:Y:S02]  /*04d0*/  UMOV UR17, UR21 ;  /* 0x0000001500117c82 */ /* 0x000fe40008000000 */
[----:B-1----:R-:W-:-:S07]  /*04e0*/  UIMAD.WIDE.U32 UR20, UR17, UR14, URZ ;  /* 0x0000000e111472a5 */ /* 0x002fce000f8e003f */
[----:B------:R-:W-:Y:S02]  /*04f0*/  UMOV UR17, UR21 ;  /* 0x0000001500117c82 */ /* 0x000fe40008000000 */
[----:B--2---:R-:W-:-:S04]  /*0500*/  UIMAD UR8, UR17, UR8, UR14 ;  /* 0x00000008110872a4 */ /* 0x004fc8000f8e020e */
[----:B------:R-:W-:-:S11]  /*0510*/  UISETP.GT.U32.AND UP0, UPT, UR15, UR8, UPT ;  /* 0x000000080f00728c */ /* 0x000fd6000bf04070 */
[----:B------:R-:W-:Y:S02]  /*0520*/  @!UP0 UIADD3 UR8, UR8, -UR15, URZ ;  /* 0x8000000f08088290 */ /* 0x000fe4000fffe03f */
[----:B------:R-:W-:Y:S02]  /*0530*/  @!UP0 UIADD3 UR17, UR17, 0x1, URZ ;  /* 0x0000000111118890 */ /* 0x000fe4000fffe03f */
[----:B------:R-:W-:Y:S02]  /*0540*/  UISETP.GE.U32.AND UP1, UPT, UR8, UR15, UPT ;  /* 0x0000000f0800728c */ /* 0x000fe4000bf26070 */
[----:B------:R-:W-:-:S09]  /*0550*/  UISETP.GE.AND UP0, UPT, UR16, URZ, UPT ;  /* 0x0000003f1000728c */ /* 0x000fd2000bf06270 */
[----:B------:R-:W-:Y:S02]  /*0560*/  @UP1 UIADD3 UR17, UR17, 0x1, URZ ;  /* 0x0000000111111890 */ /* 0x000fe4000fffe03f */
[----:B------:R-:W-:Y:S02]  /*0570*/  UISETP.NE.AND UP1, UPT, UR5, URZ, UPT ;  /* 0x0000003f0500728c */ /* 0x000fe4000bf25270 */
[----:B------:R-:W-:-:S09]  /*0580*/  @!UP0 UIADD3 UR17, -UR17, URZ, URZ ;  /* 0x0000003f11118290 */ /* 0x000fd2000fffe13f */
[----:B------:R-:W-:Y:S02]  /*0590*/  @!UP1 ULOP3.LUT UR17, URZ, UR5, URZ, 0x33, !UPT ;  /* 0x000000053f119292 */ /* 0x000fe4000f8e333f */
.L_x_2:
[----:B------:R-:W-:Y:S01]  /*05a0*/  ULOP3.LUT UR8, UR6, 0xffff, URZ, 0xc0, !UPT ;  /* 0x0000ffff06087892 */ /* 0x000fe2000f8ec03f */
[----:B------:R-:W-:Y:S01]  /*05b0*/  PLOP3.LUT P2, PT, PT, PT, PT, 0x80, 0x0 ;  /* 0x000000000000781c */ /* 0x000fe20003f4f070 */
[----:B------:R-:W-:Y:S01]  /*05c0*/  CS2R R16, SRZ ;  /* 0x0000000000107805 */ /* 0x000fe2000001ff00 */
[----:B------:R-:W-:Y:S01]  /*05d0*/  CS2R R130, SRZ ;  /* 0x0000000000827805 */ /* 0x000fe2000001ff00 */
[----:B------:R-:W-:Y:S01]  /*05e0*/  UIMAD UR8, UR8, UR17, URZ ;  /* 0x00000011080872a4 */ /* 0x000fe2000f8e023f */
[----:B------:R-:W-:Y:S01]  /*05f0*/  CS2R R128, SRZ ;  /* 0x0000000000807805 */ /* 0x000fe2000001ff00 */
[----:B------:R-:W-:Y:S01]  /*0600*/  CS2R R126, SRZ ;  /* 0x00000000007e7805 */ /* 0x000fe2000001ff00 */
[----:B------:R-:W-:Y:S01]  /*0610*/  CS2R R124, SRZ ;  /* 0x00000000007c7805 */ /* 0x000fe2000001ff00 */
[----:B------:R-:W-:Y:S01]  /*0620*/  UIADD3 UR17, UR8, UR17, URZ ;  /* 0x0000001108117290 */ /* 0x000fe2000fffe03f */
[----:B------:R-:W-:Y:S01]  /*0630*/  CS2R R122, SRZ ;  /* 0x00000000007a7805 */ /* 0x000fe2000001ff00 */
[----:B------:R-:W-:Y:S01]  /*0640*/  CS2R R120, SRZ ;  /* 0x0000000000787805 */ /* 0x000fe2000001ff00 */
[----:B------:R-:W-:Y:S01]  /*0650*/  CS2R R118, SRZ ;  /* 0x0000000000767805 */ /* 0x000fe2000001ff00 */
[----:B------:R-:W-:Y:S01]  /*0660*/  UISETP.LT.AND UP0, UPT, UR7, UR17, UPT ;  /* 0x000000110700728c */ /* 0x000fe2000bf01270 */
[----:B------:R-:W-:Y:S01]  /*0670*/  CS2R R116, SRZ ;  /* 0x0000000000747805 */ /* 0x000fe2000001ff00 */
[----:B------:R-:W-:Y:S01]  /*0680*/  CS2R R114, SRZ ;  /* 0x0000000000727805 */ /* 0x000fe2000001ff00 */
[----:B------:R-:W-:Y:S01]  /*0690*/  CS2R R112, SRZ ;  /* 0x0000000000707805 */ /* 0x000fe2000001ff00 */
[----:B------:R-:W-:Y:S01]  /*06a0*/  USEL UR7, UR7, UR17, UP0 ;  /* 0x0000001107077287 */ /* 0x000fe20008000000 */
[----:B------:R-:W-:Y:S01]  /*06b0*/  CS2R R110, SRZ ;  /* 0x00000000006e7805 */ /* 0x000fe2000001ff00 */
[----:B------:R-:W-:Y:S01]  /*06c0*/  CS2R R108, SRZ ;  /* 0x00000000006c7805 */ /* 0x000fe2000001ff00 */
[----:B------:R-:W-:Y:S01]  /*06d0*/  CS2R R106, SRZ ;  /* 0x00000000006a7805 */ /* 0x000fe2000001ff00 */
[----:B------:R-:W-:Y:S01]  /*06e0*/  UISETP.GT.AND UP0, UPT, UR7, UR8, UPT ;  /* 0x000000080700728c */ /* 0x000fe2000bf04270 */
[----:B------:R-:W-:Y:S01]  /*06f0*/  CS2R R104, SRZ ;  /* 0x0000000000687805 */ /* 0x000fe2000001ff00 */
[----:B------:R-:W-:Y:S01]  /*0700*/  CS2R R102, SRZ ;  /* 0x0000000000667805 */ /* 0x000fe2000001ff00 */
[----:B------:R-:W-:Y:S01]  /*0710*/  CS2R R100, SRZ ;  /* 0x0000000000647805 */ /* 0x000fe2000001ff00 */
[----:B------:R-:W-:Y:S01]  /*0720*/  CS2R R98, SRZ ;  /* 0x0000000000627805 */ /* 0x000fe2000001ff00 */
[----:B------:R-:W-:Y:S01]  /*0730*/  CS2R R96, SRZ ;  /* 0x0000000000607805 */ /* 0x000fe2000001ff00 */
[----:B------:R-:W-:Y:S01]  /*0740*/  PLOP3.LUT P0, PT, PT, PT, UP0, 0x80, 0x0 ;  /* 0x000000000000781c */ /* 0x000fe20003f0f008 */
[----:B------:R-:W-:Y:S01]  /*0750*/  CS2R R94, SRZ ;  /* 0x00000000005e7805 */ /* 0x000fe2000001ff00 */
        /* <DEDUP_REMOVED lines=45> */
[----:B------:R-:W-:Y:S05]  /*0a30*/  @!P0 BRA `(.L_x_3) ;  /* 0x0000966000008947 */ /* 0x000fea0003800000 */
[----:B------:R-:W-:Y:S02]  /*0a40*/  ULDC.64 UR4, c[0x0][0x340] ;  /* 0x0000d00000047ab9 */ /* 0x000fe40000000a00 */
[----:B------:R-:W-:-:S02]  /*0a50*/  UISETP.NE.U32.AND UP0, UPT, URZ, UR4, UPT ;  /* 0x000000043f00728c */ /* 0x000fc4000bf05070 */
[----:B------:R-:W-:Y:S02]  /*0a60*/  ULDC.64 UR14, c[0x0][0x340] ;  /* 0x0000d000000e7ab9 */ /* 0x000fe40000000a00 */
[----:B------:R-:W-:-:S06]  /*0a70*/  UISETP.NE.AND.EX UP0, UPT, URZ, UR5, UPT, UP0 ;  /* 0x000000053f00728c */ /* 0x000fcc000bf05300 */
[----:B------:R-:W-:-:S05]  /*0a80*/  PLOP3.LUT P0, PT, PT, PT, UP0, 0x80, 0x0 ;  /* 0x000000000000781c */ /* 0x000fca0003f0f008 */
[----:B------:R-:W-:Y:S02]  /*0a90*/  @UP0 UMOV UR4, 0x4 ;  /* 0x0000000400040882 */ /* 0x000fe40000000000 */
[----:B------:R-:W-:-:S06]  /*0aa0*/  @UP0 UIMAD.WIDE UR4, UR18, UR4, UR14 ;  /* 0x00000004120402a5 */ /* 0x000fcc000f8e020e */
[----:B------:R-:W-:Y:S02]  /*0ab0*/  IMAD.U32 R2, RZ, RZ, UR4 ;  /* 0x00000004ff027e24 */ /* 0x000fe4000f8e00ff */
[----:B------:R-:W-:Y:S01]  /*0ac0*/  IMAD.U32 R3, RZ, RZ, UR5 ;  /* 0x00000005ff037e24 */ /* 0x000fe2000f8e00ff */
[----:B------:R-:W-:Y:S01]  /*0ad0*/  SHF.R.S32.HI R36, RZ, 0x1f, R132 ;  /* 0x0000001fff247819 */ /* 0x000fe20000011484 */
[----:B------:R-:W-:Y:S01]  /*0ae0*/  UIADD3 UR6, UR7, -0x1, URZ ;  /* 0xffffffff07067890 */ /* 0x000fe2000fffe03f */
[----:B------:R-:W-:Y:S01]  /*0af0*/  IMAD.MOV.U32 R87, RZ, RZ, c[0x0][0x2b8] ;  /* 0x0000ae00ff577624 */ /* 0x000fe200078e00ff */
[----:B------:R-:W-:Y:S01]  /*0b00*/  ULDC.64 UR4, c[0x0][0x2b0] ;  /* 0x0000ac0000047ab9 */ /* 0x000fe20000000a00 */
[----:B------:R-:W2:Y:S01]  /*0b10*/  @P0 LDG.E R2, [R2.64] ;  /* 0x0000000c02020981 */ /* 0x000ea2000c1e1900 */
[----:B------:R-:W-:-:S03]  /*0b20*/  IMAD.MOV.U32 R21, RZ, RZ, RZ ;  /* 0x000000ffff157224 */ /* 0x000fc600078e00ff */
[----:B------:R-:W-:Y:S01]  /*0b30*/  BAR.SYNC.DEFER_BLOCKING 0x0 ;  /* 0x0000000000007b1d */ /* 0x000fe20000010000 */
[----:B------:R-:W-:-:S05]  /*0b40*/  ISETP.NE.AND P1, PT, R87, 0x1, PT ;  /* 0x000000015700780c */ /* 0x000fca0003f25270 */
[----:B------:R-:W1:Y:S01]  /*0b50*/  S2R R15, SR_CTAID.X ;  /* 0x00000000000f7919 */ /* 0x000e620000002500 */
[----:B------:R-:W-:Y:S01]  /*0b60*/  IMAD.MOV.U32 R20, RZ, RZ, c[0x0][0x2c4] ;  /* 0x0000b100ff147624 */ /* 0x000fe200078e00ff */
[----:B------:R-:W-:Y:S01]  /*0b70*/  USHF.R.S32.HI UR20, URZ, 0x1f, UR18 ;  /* 0x0000001f3f147899 */ /* 0x000fe20008011412 */
[----:B--2---:R2:W3:Y:S02]  /*0b80*/  @P0 R2UR UR15, R2 ;  /* 0x00000000020f03c2 */ /* 0x0044e400000e0000 */
[----:B---3--:R-:W-:Y:S02]  /*0b90*/  @!UP0 UMOV UR15, UR18 ;  /* 0x00000012000f8c82 */ /* 0x008fe40008000000 */
[----:B------:R-:W-:Y:S02]  /*0ba0*/  USHF.R.S32.HI UR14, URZ, 0x1f, UR15 ;  /* 0x0000001f3f0e7899 */ /* 0x000fe4000801140f */
[----:B------:R-:W-:Y:S02]  /*0bb0*/  UIMAD.WIDE.U32 UR16, UR15, UR4, URZ ;  /* 0x000000040f1072a5 */ /* 0x000fe4000f8e003f */
[----:B------:R-:W-:-:S04]  /*0bc0*/  UIMAD UR14, UR14, UR4, URZ ;  /* 0x000000040e0e72a4 */ /* 0x000fc8000f8e023f */
[----:B------:R-:W-:Y:S01]  /*0bd0*/  UIMAD UR14, UR15, UR5, UR14 ;  /* 0x000000050f0e72a4 */ /* 0x000fe2000f8e020e */
[----:B--2---:R-:W-:-:S03]  /*0be0*/  LEA.HI R2, R36, R132, RZ, 0x3 ;  /* 0x0000008424027211 */ /* 0x004fc600078f18ff */
[----:B------:R-:W-:Y:S02]  /*0bf0*/  UIADD3 UR14, UR17, UR14, URZ ;  /* 0x0000000e110e7290 */ /* 0x000fe4000fffe03f */
[----:B------:R-:W-:Y:S01]  /*0c00*/  USHF.R.S32.HI UR15, URZ, 0x1f, UR11 ;  /* 0x0000001f3f0f7899 */ /* 0x000fe2000801140b */
[----:B------:R-:W-:Y:S01]  /*0c10*/  LOP3.LUT R0, R2, 0xfffffff8, RZ, 0xc0, !PT ;  /* 0xfffffff802007812 */ /* 0x000fe200078ec0ff */
[----:B------:R-:W-:Y:S01]  /*0c20*/  ULDC.64 UR4, c[0x0][0x1b8] ;  /* 0x00006e0000047ab9 */ /* 0x000fe20000000a00 */
[----:B------:R-:W-:-:S03]  /*0c30*/  SHF.R.S32.HI R18, RZ, 0x3, R2 ;  /* 0x00000003ff127819 */ /* 0x000fc60000011402 */
[----:B------:R-:W-:Y:S02]  /*0c40*/  IMAD.IADD R19, R132, 0x1, -R0 ;  /* 0x0000000184137824 */ /* 0x000fe400078e0a00 */
[----:B------:R-:W-:Y:S02]  /*0c50*/  IMAD.U32 R0, RZ, RZ, UR6 ;  /* 0x00000006ff007e24 */ /* 0x000fe4000f8e00ff */
[----:B------:R-:W-:-:S05]  /*0c60*/  IMAD R86, R19, 0x20, R18 ;  /* 0x0000002013567824 */ /* 0x000fca00078e0212 */
[----:B------:R-:W-:Y:S01]  /*0c70*/  LEA R0, R0, R86, 0x6 ;  /* 0x0000005600007211 */ /* 0x000fe200078e30ff */
[----:B------:R-:W-:Y:S01]  /*0c80*/  UIMAD UR19, UR15, UR4, URZ ;  /* 0x000000040f1372a4 */ /* 0x000fe2000f8e023f */
[----:B-1----:R-:W-:Y:S01]  /*0c90*/  IMAD R5, R15, 0x80, R86 ;  /* 0x000000800f057824 */ /* 0x002fe200078e0256 */
[----:B------:R-:W-:Y:S01]  /*0ca0*/  UIMAD.WIDE.U32 UR22, UR11, UR4, URZ ;  /* 0x000000040b1672a5 */ /* 0x000fe2000f8e003f */
[C---:B------:R-:W-:Y:S01]  /*0cb0*/  ISETP.GE.AND P0, PT, R0.reuse, UR10, PT ;  /* 0x0000000a00007c0c */ /* 0x040fe2000bf06270 */
[----:B------:R-:W-:Y:S01]  /*0cc0*/  STL [R1+0x44], R86 ;  /* 0x0000445601007387 */ /* 0x000fe20000100800 */
[----:B------:R-:W-:Y:S02]  /*0cd0*/  IADD3 R9, R0, UR9, RZ ;  /* 0x0000000900097c10 */ /* 0x000fe4000fffe0ff */
[----:B------:R-:W-:-:S03]  /*0ce0*/  ISETP.GT.OR P0, PT, R86, 0x3f, P0 ;  /* 0x0000003f5600780c */ /* 0x000fc60000704670 */
[----:B------:R-:W-:-:S04]  /*0cf0*/  @P1 IMAD.HI.U32 R0, R9, c[0x0][0x2bc], RZ ;  /* 0x0000af0009001a27 */ /* 0x000fc800078e00ff */
[----:B------:R-:W-:Y:S01]  /*0d00*/  IMAD.MOV.U32 R7, RZ, RZ, R9 ;  /* 0x000000ffff077224 */ /* 0x000fe200078e0009 */
[----:B------:R-:W-:-:S05]  /*0d10*/  @P1 SHF.R.U32.HI R7, RZ, c[0x0][0x2c0], R0 ;  /* 0x0000b000ff071a19 */ /* 0x000fca0000011600 */
[----:B------:R-:W-:-:S04]  /*0d20*/  @!P0 IADD3 R0, P2, R7, UR16, RZ ;  /* 0x0000001007008c10 */ /* 0x000fc8000ff5e0ff */
[----:B------:R-:W-:Y:S02]  /*0d30*/  @!P0 LEA R2, P1, R0, c[0x0][0x2a0], 0x2 ;  /* 0x0000a80000028a11 */ /* 0x000fe400078210ff */
[----:B------:R-:W-:-:S04]  /*0d40*/  @!P0 LEA.HI.X.SX32 R3, R7, UR14, 0x1, P2 ;  /* 0x0000000e07038c11 */ /* 0x000fc800090f0eff */
[----:B------:R-:W-:-:S05]  /*0d50*/  @!P0 LEA.HI.X R3, R0, c[0x0][0x2a4], R3, 0x2, P1 ;  /* 0x0000a90000038a11 */ /* 0x000fca00008f1403 */
[----:B------:R1:W2:Y:S01]  /*0d60*/  @!P0 LDG.E R21, [R2.64] ;  /* 0x0000000c02158981 */ /* 0x0002a2000c1e1900 */
[C---:B------:R-:W-:Y:S01]  /*0d70*/  ISETP.NE.AND P0, PT, R20.reuse, 0x1, PT ;  /* 0x000000011400780c */ /* 0x040fe20003f05270 */
[----:B------:R-:W-:Y:S01]  /*0d80*/  UIMAD UR19, UR11, UR5, UR19 ;  /* 0x000000050b1372a4 */ /* 0x000fe2000f8e0213 */
[----:B------:R-:W-:Y:S01]  /*0d90*/  IMAD.MOV.U32 R4, RZ, RZ, R5 ;  /* 0x000000ffff047224 */ /* 0x000fe200078e0005 */
[----:B------:R-:W-:Y:S01]  /*0da0*/  SHF.L.U32 R133, R19, 0x3, RZ ;  /* 0x0000000313857819 */ /* 0x000fe200000006ff */
[----:B------:R-:W-:Y:S01]  /*0db0*/  ULDC.64 UR4, c[0x0][0x1c0] ;  /* 0x0000700000047ab9 */ /* 0x000fe20000000a00 */
[----:B------:R-:W-:Y:S01]  /*0dc0*/  IMAD R20, R20, c[0x0][0x168], RZ ;  /* 0x00005a0014147a24 */ /* 0x000fe200078e02ff */
[----:B------:R-:W-:Y:S01]  /*0dd0*/  UIMAD UR20, UR20, UR4, URZ ;  /* 0x00000004141472a4 */ /* 0x000fe2000f8e023f */
[----:B------:R-:W-:Y:S01]  /*0de0*/  IMAD R15, R15, 0x80, R18 ;  /* 0x000000800f0f7824 */ /* 0x000fe200078e0212 */
[----:B------:R-:W-:Y:S01]  /*0df0*/  UIADD3 UR23, UR23, UR19, URZ ;  /* 0x0000001317177290 */ /* 0x000fe2000fffe03f */
[C---:B------:R-:W-:Y:S01]  /*0e00*/  IADD3 R58, R133.reuse, 0x80, RZ ;  /* 0x00000080853a7810 */ /* 0x040fe20007ffe0ff */
[----:B------:R-:W-:Y:S01]  /*0e10*/  UIMAD UR5, UR18, UR5, UR20 ;  /* 0x00000005120572a4 */ /* 0x000fe2000f8e0214 */
[----:B------:R-:W-:Y:S01]  /*0e20*/  IADD3 R57, R133, 0x40, RZ ;  /* 0x0000004085397810 */ /* 0x000fe20007ffe0ff */
[----:B------:R-:W-:Y:S01]  /*0e30*/  UIMAD.WIDE.U32 UR18, UR18, UR4, UR22 ;  /* 0x00000004121272a5 */ /* 0x000fe2000f8e0016 */
[----:B------:R-:W-:Y:S01]  /*0e40*/  @P0 IMAD.HI.U32 R0, R5, c[0x0][0x2c8], RZ ;  /* 0x0000b20005000a27 */ /* 0x000fe200078e00ff */
[C---:B------:R-:W-:Y:S01]  /*0e50*/  IADD3 R56, R133.reuse, 0xc0, RZ ;  /* 0x000000c085387810 */ /* 0x040fe20007ffe0ff */
[----:B------:R-:W-:Y:S01]  /*0e60*/  UIMAD UR10, UR6, -0x40, UR10 ;  /* 0xffffffc0060a78a4 */ /* 0x000fe2000f8e020a */
[----:B------:R-:W-:Y:S01]  /*0e70*/  ISETP.GE.AND P4, PT, R133, c[0x0][0x198], PT ;  /* 0x0000660085007a0c */ /* 0x000fe20003f86270 */
[----:B------:R-:W-:Y:S01]  /*0e80*/  UIADD3 UR5, UR19, UR5, URZ ;  /* 0x0000000513057290 */ /* 0x000fe2000fffe03f */
[----:B------:R-:W-:Y:S01]  /*0e90*/  @P0 SHF.R.U32.HI R4, RZ, c[0x0][0x2cc], R0 ;  /* 0x0000b300ff040a19 */ /* 0x000fe20000011600 */
[----:B------:R-:W-:Y:S01]  /*0ea0*/  UISETP.GT.AND UP0, UPT, UR6, UR8, UPT ;  /* 0x000000080600728c */ /* 0x000fe2000bf04270 */
[----:B------:R-:W-:-:S02]  /*0eb0*/  SHF.R.S32.HI R8, RZ, 0x1f, R56 ;  /* 0x0000001fff087819 */ /* 0x000fc40000011438 */
[--C-:B------:R-:W-:Y:S01]  /*0ec0*/  SHF.R.S32.HI R6, RZ, 0x1f, R4.reuse ;  /* 0x0000001fff067819 */ /* 0x100fe20000011404 */
[----:B------:R-:W-:Y:S01]  /*0ed0*/  IMAD.MOV R0, RZ, RZ, -R4 ;  /* 0x000000ffff007224 */ /* 0x000fe200078e0a04 */
[----:B-1----:R-:W-:Y:S01]  /*0ee0*/  MOV R2, UR18 ;  /* 0x0000001200027c02 */ /* 0x002fe20008000f00 */
[----:B------:R-:W-:Y:S01]  /*0ef0*/  IMAD.U32 R3, RZ, RZ, UR19 ;  /* 0x00000013ff037e24 */ /* 0x000fe2000f8e00ff */
[----:B------:R-:W-:Y:S01]  /*0f00*/  ISETP.GE.AND P3, PT, R57, c[0x0][0x198], PT ;  /* 0x0000660039007a0c */ /* 0x000fe20003f66270 */
[----:B------:R-:W-:Y:S01]  /*0f10*/  IMAD R5, R0, c[0x0][0x2c4], R5 ;  /* 0x0000b10000057a24 */ /* 0x000fe200078e0205 */
[----:B------:R-:W-:Y:S01]  /*0f20*/  ISETP.GE.AND P2, PT, R58, c[0x0][0x198], PT ;  /* 0x000066003a007a0c */ /* 0x000fe20003f46270 */
[----:B------:R-:W-:Y:S01]  /*0f30*/  IMAD.U32 R3, RZ, RZ, UR5 ;  /* 0x00000005ff037e24 */ /* 0x000fe2000f8e00ff */
[----:B------:R-:W-:Y:S01]  /*0f40*/  LEA.HI R8, R8, R56, RZ, 0x3 ;  /* 0x0000003808087211 */ /* 0x000fe200078f18ff */
[----:B------:R-:W-:Y:S01]  /*0f50*/  IMAD R6, R6, c[0x0][0x1b0], RZ ;  /* 0x00006c0006067a24 */ /* 0x000fe200078e02ff */
[----:B------:R-:W-:Y:S01]  /*0f60*/  SHF.R.S32.HI R0, RZ, 0x1f, R5 ;  /* 0x0000001fff007819 */ /* 0x000fe20000011405 */
[----:B------:R-:W-:Y:S01]  /*0f70*/  IMAD.WIDE.U32 R2, R4, c[0x0][0x1b0], R2 ;  /* 0x00006c0004027a25 */ /* 0x000fe200078e0002 */
[----:B------:R-:W-:Y:S01]  /*0f80*/  ISETP.GE.AND P5, PT, R56, c[0x0][0x198], PT ;  /* 0x0000660038007a0c */ /* 0x000fe20003fa6270 */
[----:B------:R-:W-:Y:S01]  /*0f90*/  ULDC.64 UR4, c[0x0][0x1e8] ;  /* 0x00007a0000047ab9 */ /* 0x000fe20000000a00 */
[----:B------:R-:W-:Y:S01]  /*0fa0*/  LOP3.LUT R176, R8, 0xfffffff8, RZ, 0xc0, !PT ;  /* 0xfffffff808b07812 */ /* 0x000fe200078ec0ff */
[----:B------:R-:W-:Y:S01]  /*0fb0*/  IMAD R4, R4, c[0x0][0x1b4], R6 ;  /* 0x00006d0004047a24 */ /* 0x000fe200078e0206 */
[----:B------:R-:W-:Y:S01]  /*0fc0*/  UIMAD UR18, UR15, UR4, URZ ;  /* 0x000000040f1272a4 */ /* 0x000fe2000f8e023f */
[----:B------:R-:W-:Y:S01]  /*0fd0*/  IMAD R0, R0, c[0x0][0x1a8], RZ ;  /* 0x00006a0000007a24 */ /* 0x000fe200078e02ff */
[----:B------:R-:W-:Y:S01]  /*0fe0*/  UIMAD.WIDE.U32 UR20, UR11, UR4, URZ ;  /* 0x000000040b1472a5 */ /* 0x000fe2000f8e003f */
[----:B------:R-:W-:Y:S01]  /*0ff0*/  IMAD.IADD R3, R3, 0x1, R4 ;  /* 0x0000000103037824 */ /* 0x000fe200078e0204 */
[----:B------:R-:W-:Y:S01]  /*1000*/  UIMAD UR18, UR11, UR5, UR18 ;  /* 0x000000050b1272a4 */ /* 0x000fe2000f8e0212 */
[----:B------:R-:W-:Y:S01]  /*1010*/  IMAD R6, R5, c[0x0][0x1ac], R0 ;  /* 0x00006b0005067a24 */ /* 0x000fe200078e0200 */
[----:B------:R-:W-:Y:S01]  /*1020*/  ISETP.GE.AND P6, PT, R133, c[0x0][0x1d4], PT ;  /* 0x0000750085007a0c */ /* 0x000fe20003fc6270 */
[----:B------:R-:W-:Y:S01]  /*1030*/  IMAD.WIDE.U32 R2, R5, c[0x0][0x1a8], R2 ;  /* 0x00006a0005027a25 */ /* 0x000fe200078e0002 */
[----:B------:R-:W-:Y:S01]  /*1040*/  UIADD3 UR18, UR21, UR18, URZ ;  /* 0x0000001215127290 */ /* 0x000fe2000fffe03f */
[----:B------:R-:W-:Y:S01]  /*1050*/  LEA.HI R84, R36, R132, RZ, 0x5 ;  /* 0x0000008424547211 */ /* 0x000fe200078f28ff */
[----:B------:R-:W-:Y:S01]  /*1060*/  ULDC.64 UR4, c[0x0][0x210] ;  /* 0x0000840000047ab9 */ /* 0x000fe20000000a00 */
[----:B------:R-:W-:Y:S01]  /*1070*/  IMAD.SHL.U32 R4, R18, 0x40, RZ ;  /* 0x0000004012047824 */ /* 0x000fe200078e00ff */
[----:B------:R-:W-:Y:S01]  /*1080*/  LEA R13, P0, R2, c[0x0][0x160], 0x1 ;  /* 0x00005800020d7a11 */ /* 0x000fe200078008ff */
[----:B------:R-:W-:Y:S01]  /*1090*/  IMAD.IADD R3, R3, 0x1, R6 ;  /* 0x0000000103037824 */ /* 0x000fe200078e0206 */
[----:B------:R-:W-:-:S02]  /*10a0*/  UIMAD UR15, UR15, UR4, URZ ;  /* 0x000000040f0f72a4 */ /* 0x000fc4000f8e023f */
[----:B------:R-:W-:Y:S01]  /*10b0*/  LOP3.LUT R0, R4, 0x1c0, RZ, 0xc0, !PT ;  /* 0x000001c004007812 */ /* 0x000fe200078ec0ff */
[----:B------:R-:W-:Y:S01]  /*10c0*/  UIMAD.WIDE.U32 UR22, UR11, UR4, URZ ;  /* 0x000000040b1672a5 */ /* 0x000fe2000f8e003f */
[----:B------:R-:W-:Y:S01]  /*10d0*/  LEA.HI.X R14, R2, c[0x0][0x164], R3, 0x1, P0 ;  /* 0x00005900020e7a11 */ /* 0x000fe200000f0c03 */
[----:B------:R-:W-:Y:S01]  /*10e0*/  UIMAD UR4, UR11, UR5, UR15 ;  /* 0x000000050b0472a4 */ /* 0x000fe2000f8e020f */
[----:B------:R-:W-:Y:S01]  /*10f0*/  SHF.R.U32.HI R4, RZ, 0x3, R0 ;  /* 0x00000003ff047819 */ /* 0x000fe20000011600 */
[----:B------:R-:W-:Y:S01]  /*1100*/  SHFL.IDX PT, R2, R13, RZ, 0x181f ;  /* 0x00181fff0d027589 */ /* 0x000fe200000e0000 */
[----:B------:R-:W-:Y:S01]  /*1110*/  LOP3.LUT R0, R0, 0x38, R133, 0xf8, !PT ;  /* 0x0000003800007812 */ /* 0x000fe200078ef885 */
[----:B------:R-:W-:Y:S01]  /*1120*/  UIADD3 UR4, UR23, UR4, URZ ;  /* 0x0000000417047290 */ /* 0x000fe2000fffe03f */
[----:B------:R-:W-:Y:S01]  /*1130*/  ISETP.GE.AND P0, PT, R15, R20, PT ;  /* 0x000000140f00720c */ /* 0x000fe20003f06270 */
[----:B------:R-:W1:Y:S01]  /*1140*/  SHFL.IDX PT, R3, R14, RZ, 0x181f ;  /* 0x00181fff0e037589 */ /* 0x000e6200000e0000 */
[----:B------:R-:W-:-:S02]  /*1150*/  LOP3.LUT R0, R0, R4, RZ, 0x3c, !PT ;  /* 0x0000000400007212 */ /* 0x000fc400078e3cff */
[----:B------:R-:W-:-:S05]  /*1160*/  LEA.HI R4, R36, R132, RZ, 0x6 ;  /* 0x0000008424047211 */ /* 0x000fca00078f30ff */
[----:B------:R-:W-:-:S05]  /*1170*/  IMAD.SHL.U32 R4, R4, 0x8, RZ ;  /* 0x0000000804047824 */ /* 0x000fca00078e00ff */
[----:B------:R-:W-:Y:S02]  /*1180*/  LOP3.LUT R5, R0, 0xfffffe00, R4, 0xf8, !PT ;  /* 0xfffffe0000057812 */ /* 0x000fe400078ef804 */
[----:B------:R-:W-:Y:S02]  /*1190*/  SHF.R.S32.HI R0, RZ, 0x1f, R58 ;  /* 0x0000001fff007819 */ /* 0x000fe4000001143a */
[----:B------:R-:W-:Y:S01]  /*11a0*/  SHF.R.S32.HI R4, RZ, 0x1f, R57 ;  /* 0x0000001fff047819 */ /* 0x000fe20000011439 */
[----:B------:R-:W-:Y:S01]  /*11b0*/  IMAD.SHL.U32 R85, R5, 0x2, RZ ;  /* 0x0000000205557824 */ /* 0x000fe200078e00ff */
[----:B------:R-:W-:Y:S01]  /*11c0*/  LEA.HI R0, R0, R58, RZ, 0x3 ;  /* 0x0000003a00007211 */ /* 0x000fe200078f18ff */
[----:B------:R-:W-:Y:S01]  /*11d0*/  SHFL.IDX PT, R5, R14, 0x1, 0x181f ;  /* 0x00381f000e057f89 */ /* 0x000fe200000e0000 */
[----:B------:R-:W-:Y:S02]  /*11e0*/  LEA.HI R4, R4, R57, RZ, 0x3 ;  /* 0x0000003904047211 */ /* 0x000fe400078f18ff */
[----:B------:R-:W-:Y:S01]  /*11f0*/  LOP3.LUT R177, R0, 0xfffffff8, RZ, 0xc0, !PT ;  /* 0xfffffff800b17812 */ /* 0x000fe200078ec0ff */
[----:B------:R-:W-:Y:S01]  /*1200*/  IMAD.MOV R0, RZ, RZ, -R7 ;  /* 0x000000ffff007224 */ /* 0x000fe200078e0a07 */
[----:B------:R-:W-:Y:S01]  /*1210*/  LOP3.LUT R134, R4, 0xfffffff8, RZ, 0xc0, !PT ;  /* 0xfffffff804867812 */ /* 0x000fe200078ec0ff */
[----:B-1----:R-:W-:Y:S01]  /*1220*/  @!P0 IMAD.WIDE R6, R133, 0x2, R2 ;  /* 0x0000000285068825 */ /* 0x002fe200078e0202 */
[----:B------:R-:W1:Y:S03]  /*1230*/  SHFL.IDX PT, R4, R13, 0x1, 0x181f ;  /* 0x00381f000d047f89 */ /* 0x000e6600000e0000 */
[----:B------:R-:W-:Y:S01]  /*1240*/  IMAD R16, R0, c[0x0][0x2b8], R9 ;  /* 0x0000ae0000107a24 */ /* 0x000fe200078e0209 */
[----:B------:R3:W-:Y:S01]  /*1250*/  @!P0 LDGSTS.E.BYPASS.LTC128B.128 [R85+0x100], [R6.64], !P4 ;  /* 0x0010000006558fae */ /* 0x0007e2000e101d4c */
[----:B------:R-:W-:Y:S01]  /*1260*/  @!P0 IMAD.WIDE R8, R134, 0x2, R2 ;  /* 0x0000000286088825 */ /* 0x000fe200078e0202 */
[----:B------:R-:W-:-:S02]  /*1270*/  IADD3 R0, R15, 0x20, RZ ;  /* 0x000000200f007810 */ /* 0x000fc40007ffe0ff */
[----:B------:R-:W-:Y:S02]  /*1280*/  SHF.R.S32.HI R12, RZ, 0x1f, R16 ;  /* 0x0000001fff0c7819 */ /* 0x000fe40000011410 */
[----:B------:R4:W-:Y:S01]  /*1290*/  @!P0 LDGSTS.E.BYPASS.LTC128B.128 [R85+0x4100], [R8.64], !P3 ;  /* 0x0410000008558fae */ /* 0x0009e2000d901d4c */
[----:B---3--:R-:W-:-:S04]  /*12a0*/  @!P0 IMAD.WIDE R6, R177, 0x2, R2 ;  /* 0x00000002b1068825 */ /* 0x008fc800078e0202 */
[----:B------:R-:W-:Y:S01]  /*12b0*/  @!P0 IMAD.WIDE R2, R176, 0x2, R2 ;  /* 0x00000002b0028825 */ /* 0x000fe200078e0202 */
[----:B------:R3:W-:Y:S04]  /*12c0*/  @!P0 LDGSTS.E.BYPASS.LTC128B.128 [R85+0x8100], [R6.64], !P2 ;  /* 0x0810000006558fae */ /* 0x0007e8000d101d4c */
[----:B------:R5:W-:Y:S01]  /*12d0*/  @!P0 LDGSTS.E.BYPASS.LTC128B.128 [R85+0xc100], [R2.64], !P5 ;  /* 0x0c10000002558fae */ /* 0x000be2000e901d4c */
[----:B------:R-:W-:Y:S01]  /*12e0*/  ISETP.GE.AND P0, PT, R0, R20, PT ;  /* 0x000000140000720c */ /* 0x000fe20003f06270 */
[----:B------:R-:W-:-:S04]  /*12f0*/  IMAD R0, R12, c[0x0][0x1e0], RZ ;  /* 0x000078000c007a24 */ /* 0x000fc800078e02ff */
[----:B------:R-:W-:-:S08]  /*1300*/  IMAD R0, R16, c[0x0][0x1e4], R0 ;  /* 0x0000790010007a24 */ /* 0x000fd000078e0200 */
[----:B-1----:R-:W-:-:S04]  /*1310*/  @!P0 IMAD.WIDE R10, R133, 0x2, R4 ;  /* 0x00000002850a8825 */ /* 0x002fc800078e0204 */
[----:B----4-:R-:W-:Y:S01]  /*1320*/  @!P0 IMAD.WIDE R8, R134, 0x2, R4 ;  /* 0x0000000286088825 */ /* 0x010fe200078e0204 */
[----:B------:R2:W-:Y:S01]  /*1330*/  @!P0 LDGSTS.E.BYPASS.LTC128B.128 [R85+0x1100], [R10.64], !P4 ;  /* 0x011000000a558fae */ /* 0x0005e2000e101d4c */
[----:B---3--:R-:W-:-:S03]  /*1340*/  IADD3 R6, R15, 0x40, RZ ;  /* 0x000000400f067810 */ /* 0x008fc60007ffe0ff */
[----:B------:R1:W-:Y:S01]  /*1350*/  @!P0 LDGSTS.E.BYPASS.LTC128B.128 [R85+0x5100], [R8.64], !P3 ;  /* 0x0510000008558fae */ /* 0x0003e2000d901d4c */
[----:B-----5:R-:W-:Y:S01]  /*1360*/  IMAD.WIDE.U32 R2, R16, c[0x0][0x1e0], RZ ;  /* 0x0000780010027a25 */ /* 0x020fe200078e00ff */
[----:B------:R-:W-:-:S03]  /*1370*/  ISETP.GE.AND P1, PT, R6, R20, PT ;  /* 0x000000140600720c */ /* 0x000fc60003f26270 */
[----:B------:R-:W-:Y:S01]  /*1380*/  @!P0 IMAD.WIDE R6, R177, 0x2, R4 ;  /* 0x00000002b1068825 */ /* 0x000fe200078e0204 */
[----:B------:R-:W-:-:S03]  /*1390*/  IADD3 R3, R3, R0, RZ ;  /* 0x0000000003037210 */ /* 0x000fc60007ffe0ff */
[----:B------:R-:W-:Y:S01]  /*13a0*/  @!P0 IMAD.WIDE R4, R176, 0x2, R4 ;  /* 0x00000002b0048825 */ /* 0x000fe200078e0204 */
[----:B------:R3:W-:Y:S03]  /*13b0*/  @!P0 LDGSTS.E.BYPASS.LTC128B.128 [R85+0x9100], [R6.64], !P2 ;  /* 0x0910000006558fae */ /* 0x0007e6000d101d4c */
[----:B------:R-:W-:Y:S01]  /*13c0*/  IMAD R0, R12, c[0x0][0x208], RZ ;  /* 0x000082000c007a24 */ /* 0x000fe200078e02ff */
[----:B------:R4:W-:Y:S03]  /*13d0*/  @!P0 LDGSTS.E.BYPASS.LTC128B.128 [R85+0xd100], [R4.64], !P5 ;  /* 0x0d10000004558fae */ /* 0x0009e6000e901d4c */
[C---:B------:R-:W-:Y:S02]  /*13e0*/  IMAD R0, R16.reuse, c[0x0][0x20c], R0 ;  /* 0x0000830010007a24 */ /* 0x040fe400078e0200 */
[----:B---3--:R-:W-:-:S04]  /*13f0*/  IMAD.WIDE.U32 R6, R16, c[0x0][0x208], RZ ;  /* 0x0000820010067a25 */ /* 0x008fc800078e00ff */
[----:B------:R-:W-:Y:S01]  /*1400*/  IMAD.IADD R7, R7, 0x1, R0 ;  /* 0x0000000107077824 */ /* 0x000fe200078e0200 */
[----:B--2---:R-:W-:Y:S01]  /*1410*/  SHF.R.S32.HI R10, RZ, 0x1f, R21 ;  /* 0x0000001fff0a7819 */ /* 0x004fe20000011415 */
[C---:B----4-:R-:W-:Y:S01]  /*1420*/  IMAD.WIDE.U32 R4, R21.reuse, c[0x0][0x1f0], R2 ;  /* 0x00007c0015047a25 */ /* 0x050fe200078e0002 */
[----:B------:R-:W-:Y:S03]  /*1430*/  STL [R1+0x10], R21 ;  /* 0x0000101501007387 */ /* 0x000fe60000100800 */
[----:B-1----:R-:W-:Y:S01]  /*1440*/  IMAD R8, R10, c[0x0][0x1f0], RZ ;  /* 0x00007c000a087a24 */ /* 0x002fe200078e02ff */
[----:B------:R-:W-:Y:S01]  /*1450*/  SHFL.IDX PT, R2, R13, 0x2, 0x181f ;  /* 0x00581f000d027f89 */ /* 0x000fe200000e0000 */
[----:B------:R-:W-:-:S03]  /*1460*/  IMAD.WIDE.U32 R6, R21, c[0x0][0x218], R6 ;  /* 0x0000860015067a25 */ /* 0x000fc600078e0006 */
[----:B------:R-:W1:Y:S01]  /*1470*/  SHFL.IDX PT, R3, R14, 0x2, 0x181f ;  /* 0x00581f000e037f89 */ /* 0x000e6200000e0000 */
[----:B------:R-:W-:Y:S01]  /*1480*/  IMAD R0, R21, c[0x0][0x1f4], R8 ;  /* 0x00007d0015007a24 */ /* 0x000fe200078e0208 */
[----:B------:R-:W-:Y:S02]  /*1490*/  IADD3 R8, P0, R4, UR20, RZ ;  /* 0x0000001404087c10 */ /* 0x000fe4000ff1e0ff */
[----:B------:R-:W-:Y:S02]  /*14a0*/  STL [R1+0xc], R85 ;  /* 0x00000c5501007387 */ /* 0x000fe40000100800 */
[----:B------:R-:W-:Y:S01]  /*14b0*/  IADD3.X R9, R5, UR18, R0, P0, !PT ;  /* 0x0000001205097c10 */ /* 0x000fe200087fe400 */
[----:B------:R-:W-:Y:S01]  /*14c0*/  IMAD R0, R10, c[0x0][0x218], RZ ;  /* 0x000086000a007a24 */ /* 0x000fe200078e02ff */
[C---:B------:R-:W-:Y:S01]  /*14d0*/  LEA R17, P0, R8.reuse, c[0x0][0x1c8], 0x1 ;  /* 0x0000720008117a11 */ /* 0x040fe200078008ff */
[----:B------:R2:W-:Y:S04]  /*14e0*/  STL [R1+0x14], R16 ;  /* 0x0000141001007387 */ /* 0x0005e80000100800 */
[----:B------:R-:W-:Y:S04]  /*14f0*/  SHFL.IDX PT, R4, R13, 0x3, 0x181f ;  /* 0x00781f000d047f89 */ /* 0x000fe800000e0000 */
[----:B------:R-:W3:Y:S01]  /*1500*/  SHFL.IDX PT, R5, R14, 0x3, 0x181f ;  /* 0x00781f000e057f89 */ /* 0x000ee200000e0000 */
[----:B--2---:R-:W-:Y:S01]  /*1510*/  LEA.HI.X R16, R8, c[0x0][0x1cc], R9, 0x1, P0 ;  /* 0x0000730008107a11 */ /* 0x004fe200000f0c09 */
[----:B------:R-:W-:Y:S01]  /*1520*/  IMAD R8, R21, c[0x0][0x21c], R0 ;  /* 0x0000870015087a24 */ /* 0x000fe200078e0200 */
[----:B------:R-:W-:-:S02]  /*1530*/  IADD3 R0, P0, R6, UR22, RZ ;  /* 0x0000001606007c10 */ /* 0x000fc4000ff1e0ff */
[----:B------:R-:W-:Y:S02]  /*1540*/  IADD3 R21, -R18, UR10, RZ ;  /* 0x0000000a12157c10 */ /* 0x000fe4000fffe1ff */
[----:B------:R-:W-:Y:S01]  /*1550*/  IADD3.X R6, R7, UR4, R8, P0, !PT ;  /* 0x0000000407067c10 */ /* 0x000fe200087fe408 */
[----:B-1----:R-:W-:Y:S01]  /*1560*/  @!P1 IMAD.WIDE R8, R133, 0x2, R2 ;  /* 0x0000000285089825 */ /* 0x002fe200078e0202 */
[C---:B------:R-:W-:Y:S02]  /*1570*/  LEA R10, P0, R0.reuse, c[0x0][0x1f8], 0x1 ;  /* 0x00007e00000a7a11 */ /* 0x040fe400078008ff */
[----:B------:R-:W-:Y:S02]  /*1580*/  IADD3 R7, R15, 0x60, RZ ;  /* 0x000000600f077810 */ /* 0x000fe40007ffe0ff */
[----:B------:R-:W-:Y:S01]  /*1590*/  LEA.HI.X R0, R0, c[0x0][0x1fc], R6, 0x1, P0 ;  /* 0x00007f0000007a11 */ /* 0x000fe200000f0c06 */
[----:B------:R-:W1:Y:S01]  /*15a0*/  SHFL.IDX PT, R13, R10, RZ, 0x181f ;  /* 0x00181fff0a0d7589 */ /* 0x000e6200000e0000 */
[----:B------:R-:W-:Y:S01]  /*15b0*/  ISETP.GE.AND P0, PT, R7, R20, PT ;  /* 0x000000140700720c */ /* 0x000fe20003f06270 */
[--C-:B------:R-:W-:Y:S01]  /*15c0*/  @!P1 IMAD.WIDE R6, R134, 0x2, R2.reuse ;  /* 0x0000000286069825 */ /* 0x100fe200078e0202 */
[----:B------:R-:W-:Y:S01]  /*15d0*/  LEA.HI R20, R36, R132, RZ, 0x4 ;  /* 0x0000008424147211 */ /* 0x000fe200078f20ff */
[----:B------:R2:W4:Y:S04]  /*15e0*/  SHFL.IDX PT, R14, R10, 0x1, 0x181f ;  /* 0x00381f000a0e7f89 */ /* 0x00052800000e0000 */
[----:B------:R5:W-:Y:S04]  /*15f0*/  @!P1 LDGSTS.E.BYPASS.LTC128B.128 [R85+0x2100], [R8.64], !P4 ;  /* 0x0210000008559fae */ /* 0x000be8000e101d4c */
[----:B------:R1:W-:Y:S04]  /*1600*/  @!P1 LDGSTS.E.BYPASS.LTC128B.128 [R85+0x6100], [R6.64], !P3 ;  /* 0x0610000006559fae */ /* 0x0003e8000d901d4c */
[----:B------:R-:W3:Y:S04]  /*1610*/  SHFL.IDX PT, R12, R0, RZ, 0x181f ;  /* 0x00181fff000c7589 */ /* 0x000ee800000e0000 */
[----:B------:R4:W4:Y:S01]  /*1620*/  SHFL.IDX PT, R15, R0, 0x1, 0x181f ;  /* 0x00381f00000f7f89 */ /* 0x00092200000e0000 */
[----:B--2---:R-:W-:-:S05]  /*1630*/  @!P1 IMAD.WIDE R10, R177, 0x2, R2 ;  /* 0x00000002b10a9825 */ /* 0x004fca00078e0202 */
[----:B------:R2:W-:Y:S01]  /*1640*/  @!P1 LDGSTS.E.BYPASS.LTC128B.128 [R85+0xa100], [R10.64], !P2 ;  /* 0x0a1000000a559fae */ /* 0x0005e2000d101d4c */
[----:B-----5:R-:W-:-:S03]  /*1650*/  @!P1 IMAD.WIDE R8, R176, 0x2, R2 ;  /* 0x00000002b0089825 */ /* 0x020fc600078e0202 */
[----:B-1----:R-:W-:Y:S01]  /*1660*/  SHFL.IDX PT, R6, R17, RZ, 0x181f ;  /* 0x00181fff11067589 */ /* 0x002fe200000e0000 */
[----:B---3--:R-:W-:-:S03]  /*1670*/  @!P0 IMAD.WIDE R2, R133, 0x2, R4 ;  /* 0x0000000285028825 */ /* 0x008fc600078e0204 */
[----:B------:R-:W1:Y:S01]  /*1680*/  SHFL.IDX PT, R7, R16, RZ, 0x181f ;  /* 0x00181fff10077589 */ /* 0x000e6200000e0000 */
[----:B----4-:R-:W-:-:S03]  /*1690*/  LOP3.LUT R0, R20, 0xfffffff0, RZ, 0xc0, !PT ;  /* 0xfffffff014007812 */ /* 0x010fc600078ec0ff */
[----:B------:R3:W-:Y:S01]  /*16a0*/  @!P1 LDGSTS.E.BYPASS.LTC128B.128 [R85+0xe100], [R8.64], !P5 ;  /* 0x0e10000008559fae */ /* 0x0007e2000e901d4c */
[----:B------:R-:W-:Y:S02]  /*16b0*/  ISETP.GE.AND P1, PT, R21, 0x1, PT ;  /* 0x000000011500780c */ /* 0x000fe40003f26270 */
[----:B------:R-:W-:Y:S01]  /*16c0*/  IADD3 R0, -R0, R132, RZ ;  /* 0x0000008400007210 */ /* 0x000fe20007ffe1ff */
[----:B------:R4:W-:Y:S01]  /*16d0*/  @!P0 LDGSTS.E.BYPASS.LTC128B.128 [R85+0x3100], [R2.64], !P4 ;  /* 0x0310000002558fae */ /* 0x0009e2000e101d4c */
[----:B------:R-:W-:Y:S01]  /*16e0*/  ISETP.GE.AND P4, PT, R58, c[0x0][0x1d4], PT ;  /* 0x000075003a007a0c */ /* 0x000fe20003f86270 */
[----:B--2---:R-:W-:-:S04]  /*16f0*/  IMAD.WIDE R10, R133, 0x2, RZ ;  /* 0x00000002850a7825 */ /* 0x004fc800078e02ff */
[----:B---3--:R-:W-:-:S04]  /*1700*/  @!P0 IMAD.WIDE R8, R134, 0x2, R4 ;  /* 0x0000000286088825 */ /* 0x008fc800078e0204 */
[--C-:B----4-:R-:W-:Y:S01]  /*1710*/  @!P0 IMAD.WIDE R2, R177, 0x2, R4.reuse ;  /* 0x00000002b1028825 */ /* 0x110fe200078e0204 */
[----:B------:R2:W-:Y:S01]  /*1720*/  @!P0 LDGSTS.E.BYPASS.LTC128B.128 [R85+0x7100], [R8.64], !P3 ;  /* 0x0710000008558fae */ /* 0x0005e2000d901d4c */
[----:B------:R-:W-:Y:S02]  /*1730*/  ISETP.GE.AND P3, PT, R56, c[0x0][0x1d4], PT ;  /* 0x0000750038007a0c */ /* 0x000fe40003f66270 */
[----:B------:R-:W-:Y:S01]  /*1740*/  @!P0 IMAD.WIDE R4, R176, 0x2, R4 ;  /* 0x00000002b0048825 */ /* 0x000fe200078e0204 */
[----:B------:R3:W-:Y:S01]  /*1750*/  @!P0 LDGSTS.E.BYPASS.LTC128B.128 [R85+0xb100], [R2.64], !P2 ;  /* 0x0b10000002558fae */ /* 0x0007e2000d101d4c */
[----:B------:R-:W-:-:S03]  /*1760*/  IADD3 R30, P2, R13, R10, RZ ;  /* 0x0000000a0d1e7210 */ /* 0x000fc60007f5e0ff */
[----:B------:R4:W-:Y:S01]  /*1770*/  @!P0 LDGSTS.E.BYPASS.LTC128B.128 [R85+0xf100], [R4.64], !P5 ;  /* 0x0f10000004558fae */ /* 0x0009e2000e901d4c */
[----:B------:R-:W-:Y:S01]  /*1780*/  IADD3 R26, P0, R10, R14, RZ ;  /* 0x0000000e0a1a7210 */ /* 0x000fe20007f1e0ff */
[----:B------:R-:W-:Y:S01]  /*1790*/  IMAD.X R31, R12, 0x1, R11, P2 ;  /* 0x000000010c1f7824 */ /* 0x000fe200010e060b */
[----:B------:R-:W-:Y:S01]  /*17a0*/  ISETP.GE.AND P5, PT, R57, c[0x0][0x1d4], PT ;  /* 0x0000750039007a0c */ /* 0x000fe20003fa6270 */
[----:B------:R-:W0:Y:S02]  /*17b0*/  LDGDEPBAR ;  /* 0x00000000000079af */ /* 0x000e240000000000 */
[----:B------:R-:W-:Y:S02]  /*17c0*/  IMAD.X R27, R11, 0x1, R15, P0 ;  /* 0x000000010b1b7824 */ /* 0x000fe400000e060f */
[----:B-1----:R-:W-:-:S04]  /*17d0*/  @P1 IMAD.WIDE R10, R134, 0x2, R6 ;  /* 0x00000002860a1825 */ /* 0x002fc800078e0206 */
[----:B--2---:R-:W-:-:S04]  /*17e0*/  @P1 IMAD.WIDE R8, R177, 0x2, R6 ;  /* 0x00000002b1081825 */ /* 0x004fc800078e0206 */
[----:B---3--:R-:W-:-:S04]  /*17f0*/  IMAD.WIDE R2, R134, 0x2, RZ ;  /* 0x0000000286027825 */ /* 0x008fc800078e02ff */
[----:B----4-:R-:W-:Y:S01]  /*1800*/  @P1 IMAD.WIDE R4, R133, 0x2, R6 ;  /* 0x0000000285041825 */ /* 0x010fe200078e0206 */
[----:B------:R-:W-:Y:S02]  /*1810*/  IADD3 R28, P2, R13, R2, RZ ;  /* 0x000000020d1c7210 */ /* 0x000fe40007f5e0ff */
[----:B------:R-:W-:Y:S02]  /*1820*/  IADD3 R24, P0, R2, R14, RZ ;  /* 0x0000000e02187210 */ /* 0x000fe40007f1e0ff */
[----:B------:R1:W-:Y:S01]  /*1830*/  @P1 LDGSTS.E.BYPASS.LTC128B.128 [R85+0x10100], [R4.64], !P6 ;  /* 0x1010000004551fae */ /* 0x0003e2000f101d4c */
[----:B------:R-:W-:Y:S02]  /*1840*/  IMAD.X R29, R12, 0x1, R3, P2 ;  /* 0x000000010c1d7824 */ /* 0x000fe400010e0603 */
[----:B------:R-:W-:Y:S01]  /*1850*/  IMAD.X R25, R3, 0x1, R15, P0 ;  /* 0x0000000103197824 */ /* 0x000fe200000e060f */
[----:B------:R-:W-:Y:S01]  /*1860*/  SHFL.IDX PT, R2, R17, 0x1, 0x181f ;  /* 0x00381f0011027f89 */ /* 0x000fe200000e0000 */
[----:B------:R-:W-:-:S03]  /*1870*/  ISETP.GT.AND P0, PT, R21, 0x20, PT ;  /* 0x000000201500780c */ /* 0x000fc60003f04270 */
[----:B------:R-:W2:Y:S04]  /*1880*/  SHFL.IDX PT, R3, R16, 0x1, 0x181f ;  /* 0x00381f0010037f89 */ /* 0x000ea800000e0000 */
[----:B------:R3:W-:Y:S04]  /*1890*/  @P1 LDGSTS.E.BYPASS.LTC128B.128 [R85+0x12100], [R10.64], !P5 ;  /* 0x121000000a551fae */ /* 0x0007e8000e901d4c */
[----:B------:R4:W-:Y:S01]  /*18a0*/  @P1 LDGSTS.E.BYPASS.LTC128B.128 [R85+0x14100], [R8.64], !P4 ;  /* 0x1410000008551fae */ /* 0x0009e2000e101d4c */
[----:B-1----:R-:W-:-:S04]  /*18b0*/  @P1 IMAD.WIDE R4, R176, 0x2, R6 ;  /* 0x00000002b0041825 */ /* 0x002fc800078e0206 */
[----:B------:R-:W-:Y:S01]  /*18c0*/  IMAD.WIDE R6, R177, 0x2, RZ ;  /* 0x00000002b1067825 */ /* 0x000fe200078e02ff */
[----:B------:R1:W-:Y:S04]  /*18d0*/  @P1 LDGSTS.E.BYPASS.LTC128B.128 [R85+0x16100], [R4.64], !P3 ;  /* 0x1610000004551fae */ /* 0x0003e8000d901d4c */
[----:B------:R-:W-:Y:S02]  /*18e0*/  IADD3 R22, P1, R13, R6, RZ ;  /* 0x000000060d167210 */ /* 0x000fe40007f3e0ff */
[----:B---3--:R-:W-:-:S03]  /*18f0*/  SHF.R.S32.HI R11, RZ, 0x1f, R0 ;  /* 0x0000001fff0b7819 */ /* 0x008fc60000011400 */
[----:B------:R-:W-:Y:S01]  /*1900*/  IMAD.X R23, R12, 0x1, R7, P1 ;  /* 0x000000010c177824 */ /* 0x000fe200008e0607 */
[----:B------:R-:W-:Y:S02]  /*1910*/  IADD3 R34, P1, R6, R14, RZ ;  /* 0x0000000e06227210 */ /* 0x000fe40007f3e0ff */
[----:B----4-:R-:W-:Y:S02]  /*1920*/  SHF.R.S32.HI R8, RZ, 0x4, R20 ;  /* 0x00000004ff087819 */ /* 0x010fe40000011414 */
[----:B------:R-:W-:Y:S01]  /*1930*/  LEA.HI R11, R11, R0, RZ, 0x3 ;  /* 0x000000000b0b7211 */ /* 0x000fe200078f18ff */
[----:B------:R-:W-:Y:S01]  /*1940*/  IMAD.X R35, R7, 0x1, R15, P1 ;  /* 0x0000000107237824 */ /* 0x000fe200008e060f */
[----:B------:R-:W-:Y:S02]  /*1950*/  LEA.HI R6, R20, R8, RZ, 0x1 ;  /* 0x0000000814067211 */ /* 0x000fe400078f08ff */
[----:B------:R-:W-:Y:S02]  /*1960*/  LOP3.LUT R10, R11, 0xfffffff8, RZ, 0xc0, !PT ;  /* 0xfffffff80b0a7812 */ /* 0x000fe400078ec0ff */
[----:B------:R-:W-:Y:S01]  /*1970*/  LOP3.LUT R9, R6, 0xfffffffe, RZ, 0xc0, !PT ;  /* 0xfffffffe06097812 */ /* 0x000fe200078ec0ff */
[----:B--2---:R-:W-:-:S04]  /*1980*/  @P0 IMAD.WIDE R6, R133, 0x2, R2 ;  /* 0x0000000285060825 */ /* 0x004fc800078e0202 */
[----:B------:R-:W-:Y:S01]  /*1990*/  IMAD.IADD R10, R0, 0x1, -R10 ;  /* 0x00000001000a7824 */ /* 0x000fe200078e0a0a */
[----:B------:R2:W-:Y:S01]  /*19a0*/  @P0 LDGSTS.E.BYPASS.LTC128B.128 [R85+0x11100], [R6.64], !P6 ;  /* 0x1110000006550fae */ /* 0x0005e2000f101d4c */
[----:B-1----:R-:W-:-:S04]  /*19b0*/  IMAD.WIDE R4, R176, 0x2, RZ ;  /* 0x00000002b0047825 */ /* 0x002fc800078e02ff */
[----:B------:R-:W-:Y:S01]  /*19c0*/  IMAD.IADD R9, R8, 0x1, -R9 ;  /* 0x0000000108097824 */ /* 0x000fe200078e0a09 */
[----:B------:R-:W-:Y:S01]  /*19d0*/  IADD3 R16, P1, R13, R4, RZ ;  /* 0x000000040d107210 */ /* 0x000fe20007f3e0ff */
[----:B------:R-:W-:-:S04]  /*19e0*/  IMAD.SHL.U32 R0, R10, 0x40, RZ ;  /* 0x000000400a007824 */ /* 0x000fc800078e00ff */
[----:B------:R-:W-:Y:S01]  /*19f0*/  IMAD.X R17, R12, 0x1, R5, P1 ;  /* 0x000000010c117824 */ /* 0x000fe200008e0605 */
[----:B------:R-:W-:Y:S02]  /*1a00*/  IADD3 R32, P1, R4, R14, RZ ;  /* 0x0000000e04207210 */ /* 0x000fe40007f3e0ff */
[----:B------:R-:W-:Y:S02]  /*1a10*/  LOP3.LUT R0, R0, 0x1c0, RZ, 0xc0, !PT ;  /* 0x000001c000007812 */ /* 0x000fe400078ec0ff */
[----:B------:R-:W-:Y:S01]  /*1a20*/  IADD3.X R33, R5, R15, RZ, P1, !PT ;  /* 0x0000000f05217210 */ /* 0x000fe20000ffe4ff */
[----:B------:R-:W-:Y:S01]  /*1a30*/  @P0 IMAD.WIDE R4, R134, 0x2, R2 ;  /* 0x0000000286040825 */ /* 0x000fe200078e0202 */
[----:B------:R-:W-:-:S04]  /*1a40*/  R2P PR, R10, 0x6 ;  /* 0x000000060a007804 */ /* 0x000fc80000000000 */
[----:B------:R1:W-:Y:S01]  /*1a50*/  @P0 LDGSTS.E.BYPASS.LTC128B.128 [R85+0x13100], [R4.64], !P5 ;  /* 0x1310000004550fae */ /* 0x0003e2000e901d4c */
[----:B--2---:R-:W-:-:S04]  /*1a60*/  @P0 IMAD.WIDE R6, R177, 0x2, R2 ;  /* 0x00000002b1060825 */ /* 0x004fc800078e0202 */
[----:B------:R-:W-:Y:S01]  /*1a70*/  @P0 IMAD.WIDE R2, R176, 0x2, R2 ;  /* 0x00000002b0020825 */ /* 0x000fe200078e0202 */
[----:B------:R2:W-:Y:S04]  /*1a80*/  @P0 LDGSTS.E.BYPASS.LTC128B.128 [R85+0x15100], [R6.64], !P4 ;  /* 0x1510000006550fae */ /* 0x0005e8000e101d4c */
[----:B------:R3:W-:Y:S01]  /*1a90*/  @P0 LDGSTS.E.BYPASS.LTC128B.128 [R85+0x17100], [R2.64], !P3 ;  /* 0x1710000002550fae */ /* 0x0007e2000d901d4c */
[----:B------:R-:W-:-:S03]  /*1aa0*/  LOP3.LUT P0, RZ, R19, 0x2, RZ, 0xc0, !PT ;  /* 0x0000000213ff7812 */ /* 0x000fc6000780c0ff */
[----:B------:R-:W0:Y:S01]  /*1ab0*/  LDGDEPBAR ;  /* 0x00000000000079af */ /* 0x000e220000000000 */
[----:B-1----:R-:W-:Y:S02]  /*1ac0*/  IMAD.SHL.U32 R4, R9, 0x8, RZ ;  /* 0x0000000809047824 */ /* 0x002fe400078e00ff */
[----:B------:R-:W-:-:S03]  /*1ad0*/  IMAD.SHL.U32 R5, R19, 0x40, RZ ;  /* 0x0000004013057824 */ /* 0x000fc600078e00ff */
[----:B------:R-:W-:Y:S01]  /*1ae0*/  LOP3.LUT R4, R0, 0x8, R4, 0xf8, !PT ;  /* 0x0000000800047812 */ /* 0x000fe200078ef804 */
[----:B--2---:R-:W-:Y:S02]  /*1af0*/  IMAD.MOV.U32 R6, RZ, RZ, 0x10 ;  /* 0x00000010ff067424 */ /* 0x004fe400078e00ff */
[----:B------:R-:W-:Y:S01]  /*1b00*/  IMAD.MOV.U32 R7, RZ, RZ, 0x20 ;  /* 0x00000020ff077424 */ /* 0x000fe200078e00ff */
[----:B---3--:R-:W-:Y:S01]  /*1b10*/  SHF.R.U32.HI R3, RZ, 0x3, R0 ;  /* 0x00000003ff037819 */ /* 0x008fe20000011600 */
[----:B------:R-:W-:Y:S01]  /*1b20*/  IMAD.SHL.U32 R2, R18, 0x8, RZ ;  /* 0x0000000812027824 */ /* 0x000fe200078e00ff */
[----:B------:R-:W-:Y:S01]  /*1b30*/  LOP3.LUT R0, R5, 0x1c0, RZ, 0xc0, !PT ;  /* 0x000001c005007812 */ /* 0x000fe200078ec0ff */
[----:B------:R-:W-:-:S04]  /*1b40*/  DEPBAR.LE SB0, 0x1 ;  /* 0x000080400000791a */ /* 0x000fc80000000000 */
[----:B------:R-:W-:Y:S02]  /*1b50*/  LOP3.LUT R5, R4, R3, RZ, 0x3c, !PT ;  /* 0x0000000304057212 */ /* 0x000fe400078e3cff */
[----:B------:R-:W-:Y:S01]  /*1b60*/  LOP3.LUT R3, R0, 0x8, R2, 0xf8, !PT ;  /* 0x0000000800037812 */ /* 0x000fe200078ef802 */
[----:B------:R-:W-:Y:S01]  /*1b70*/  IMAD.SHL.U32 R2, R84, 0x20, RZ ;  /* 0x0000002054027824 */ /* 0x000fe200078e00ff */
[----:B------:R-:W-:Y:S02]  /*1b80*/  SHF.L.U32 R4, R11, 0x6, RZ ;  /* 0x000000060b047819 */ /* 0x000fe400000006ff */
[----:B------:R-:W-:Y:S02]  /*1b90*/  SHF.R.U32.HI R0, RZ, 0x3, R0 ;  /* 0x00000003ff007819 */ /* 0x000fe40000011600 */
[----:B------:R-:W-:Y:S02]  /*1ba0*/  LOP3.LUT R4, R5, 0xfffffe00, R4, 0xf8, !PT ;  /* 0xfffffe0005047812 */ /* 0x000fe400078ef804 */
[----:B------:R-:W-:-:S02]  /*1bb0*/  LOP3.LUT R2, R2, 0x7ffffc00, RZ, 0xc0, !PT ;  /* 0x7ffffc0002027812 */ /* 0x000fc400078ec0ff */
[----:B------:R-:W-:Y:S02]  /*1bc0*/  LOP3.LUT R0, R3, R0, RZ, 0x3c, !PT ;  /* 0x0000000003007212 */ /* 0x000fe400078e3cff */
[----:B------:R-:W-:Y:S01]  /*1bd0*/  SEL R5, R6, 0xfffffff0, !P1 ;  /* 0xfffffff006057807 */ /* 0x000fe20004800000 */
[----:B------:R-:W-:Y:S01]  /*1be0*/  IMAD.IADD R2, R4, 0x1, R2 ;  /* 0x0000000104027824 */ /* 0x000fe200078e0202 */
[----:B------:R-:W-:Y:S01]  /*1bf0*/  BAR.SYNC.DEFER_BLOCKING 0x0 ;  /* 0x0000000000007b1d */ /* 0x000fe20000010000 */
[----:B------:R-:W-:Y:S01]  /*1c00*/  IMAD R0, R9, 0x200, R0 ;  /* 0x0000020009007824 */ /* 0x000fe200078e0200 */
[----:B------:R-:W-:Y:S01]  /*1c10*/  ISETP.GE.AND P1, PT, R133, c[0x0][0x1d4], PT ;  /* 0x0000750085007a0c */ /* 0x000fe20003f26270 */
[C---:B------:R-:W-:Y:S01]  /*1c20*/  IMAD.SHL.U32 R232, R2.reuse, 0x2, RZ ;  /* 0x0000000202e87824 */ /* 0x040fe200078e00ff */
[----:B------:R-:W-:Y:S02]  /*1c30*/  LEA R240, R2, 0x100, 0x1 ;  /* 0x0000010002f07811 */ /* 0x000fe400078e08ff */
[----:B------:R-:W-:-:S02]  /*1c40*/  SHF.L.U32 R135, R0, 0x1, RZ ;  /* 0x0000000100877819 */ /* 0x000fc400000006ff */
[----:B------:R-:W-:Y:S01]  /*1c50*/  SEL R0, R7, 0xffffffe0, !P2 ;  /* 0xffffffe007007807 */ /* 0x000fe20005000000 */
[--C-:B------:R-:W-:Y:S01]  /*1c60*/  IMAD R236, R5, 0x2, R240.reuse ;  /* 0x0000000205ec7824 */ /* 0x100fe200078e02f0 */
[----:B------:R-:W-:Y:S02]  /*1c70*/  SEL R3, R6, 0xfffffff0, !P0 ;  /* 0xfffffff006037807 */ /* 0x000fe40004000000 */
[----:B------:R-:W-:Y:S01]  /*1c80*/  ISETP.LT.OR P0, PT, R21, 0x1, P1 ;  /* 0x000000011500780c */ /* 0x000fe20000f01670 */
[C---:B------:R-:W-:Y:S01]  /*1c90*/  IMAD R240, R0.reuse, 0x2, R240 ;  /* 0x0000000200f07824 */ /* 0x040fe200078e02f0 */
[----:B------:R-:W-:Y:S01]  /*1ca0*/  LEA R244, R0, R236, 0x1 ;  /* 0x000000ec00f47211 */ /* 0x000fe200078e08ff */
[----:B------:R-:W-:Y:S01]  /*1cb0*/  IMAD R6, R3, 0x2, R135 ;  /* 0x0000000203067824 */ /* 0x000fe200078e0287 */
[----:B------:R-:W-:Y:S02]  /*1cc0*/  ISETP.GE.AND P1, PT, R57, c[0x0][0x1d4], PT ;  /* 0x0000750039007a0c */ /* 0x000fe40003f26270 */
[----:B------:R-:W-:Y:S01]  /*1cd0*/  ISETP.GE.AND P2, PT, R58, c[0x0][0x1d4], PT ;  /* 0x000075003a007a0c */ /* 0x000fe20003f46270 */
[----:B------:R-:W-:Y:S04]  /*1ce0*/  LDSM.16.M88.4 R168, [R232+0x100] ;  /* 0x00010000e8a8783b */ /* 0x000fe80000000200 */
[----:B------:R-:W-:Y:S04]  /*1cf0*/  LDSM.16.M88.4 R200, [R232+0x4100] ;  /* 0x00410000e8c8783b */ /* 0x000fe80000000200 */
[----:B------:R-:W-:Y:S04]  /*1d00*/  LDSM.16.M88.4 R216, [R232+0x8100] ;  /* 0x00810000e8d8783b */ /* 0x000fe80000000200 */
[----:B------:R-:W-:Y:S04]  /*1d10*/  LDSM.16.M88.4 R172, [R236] ;  /* 0x00000000ecac783b */ /* 0x000fe80000000200 */
        /* <DEDUP_REMOVED lines=8> */
[----:B------:R-:W-:Y:S04]  /*1da0*/  LDSM.16.M88.4 R232, [R232+0xc100] ;  /* 0x00c10000e8e8783b */ /* 0x000fe80000000200 */
[----:B------:R-:W-:Y:S04]  /*1db0*/  LDSM.16.M88.4 R236, [R236+0xc000] ;  /* 0x00c00000ecec783b */ /* 0x000fe80000000200 */
[----:B------:R-:W-:Y:S04]  /*1dc0*/  LDSM.16.M88.4 R240, [R240+0xc000] ;  /* 0x00c00000f0f0783b */ /* 0x000fe80000000200 */
[----:B------:R-:W-:Y:S04]  /*1dd0*/  LDSM.16.M88.4 R244, [R244+0xc000] ;  /* 0x00c00000f4f4783b */ /* 0x000fe80000000200 */
[----:B------:R-:W-:Y:S06]  /*1de0*/  BAR.SYNC.DEFER_BLOCKING 0x0 ;  /* 0x0000000000007b1d */ /* 0x000fec0000010000 */
[----:B------:R-:W-:-:S04]  /*1df0*/  DEPBAR.LE SB0, 0x0 ;  /* 0x000080000000791a */ /* 0x000fc80000000000 */
[----:B------:R-:W-:Y:S06]  /*1e00*/  BAR.SYNC.DEFER_BLOCKING 0x0 ;  /* 0x0000000000007b1d */ /* 0x000fec0000010000 */
[----:B------:R-:W-:Y:S04]  /*1e10*/  LDSM.16.M88.4 R44, [R6+0x10100] ;  /* 0x01010000062c783b */ /* 0x000fe80000000200 */
[----:B------:R-:W-:Y:S04]  /*1e20*/  LDSM.16.M88.4 R40, [R6+0x10900] ;  /* 0x010900000628783b */ /* 0x000fe80000000200 */
[----:B------:R-:W-:Y:S04]  /*1e30*/  LDSM.16.M88.4 R68, [R6+0x11100] ;  /* 0x011100000644783b */ /* 0x000fe80000000200 */
[----:B------:R1:W-:Y:S04]  /*1e40*/  LDSM.16.M88.4 R76, [R6+0x11900] ;  /* 0x01190000064c783b */ /* 0x0003e80000000200 */
[----:B------:R-:W-:Y:S04]  /*1e50*/  LDSM.16.M88.4 R8, [R135+0x10100] ;  /* 0x010100008708783b */ /* 0x000fe80000000200 */
[----:B------:R-:W2:Y:S04]  /*1e60*/  LDSM.16.M88.4 R36, [R135+0x10900] ;  /* 0x010900008724783b */ /* 0x000ea80000000200 */
[----:B------:R-:W3:Y:S04]  /*1e70*/  LDSM.16.M88.4 R48, [R135+0x11100] ;  /* 0x011100008730783b */ /* 0x000ee80000000200 */
[----:B------:R-:W4:Y:S04]  /*1e80*/  LDSM.16.M88.4 R52, [R135+0x11900] ;  /* 0x011900008734783b */ /* 0x000f280000000200 */
[----:B------:R-:W-:Y:S01]  /*1e90*/  @!PT LDS RZ, [RZ] ;  /* 0x00000000fffff984 */ /* 0x000fe20000000800 */
[----:B------:R-:W-:Y:S01]  /*1ea0*/  @!PT LDS RZ, [RZ] ;  /* 0x00000000fffff984 */ /* 0x000fe20000000800 */
[----:B------:R-:W-:Y:S01]  /*1eb0*/  @!PT LDS RZ, [RZ] ;  /* 0x00000000fffff984 */ /* 0x000fe20000000800 */
[----:B------:R5:W-:Y:S01]  /*1ec0*/  LDGSTS.E.BYPASS.LTC128B.128 [R85+0x100], [R30.64], !P0 ;  /* 0x001000001e557fae */ /* 0x000be2000c101d4c */
[----:B------:R-:W-:-:S02]  /*1ed0*/  ISETP.LT.OR P0, PT, R21, 0x1, P1 ;  /* 0x000000011500780c */ /* 0x000fc40000f01670 */
[----:B-1----:R-:W-:-:S05]  /*1ee0*/  IADD3 R6, R135, 0x10100, RZ ;  /* 0x0001010087067810 */ /* 0x002fca0007ffe0ff */
[----:B------:R-:W-:-:S05]  /*1ef0*/  IMAD R89, R3, 0x2, R6 ;  /* 0x0000000203597824 */ /* 0x000fca00078e0206 */
[----:B------:R-:W-:Y:S04]  /*1f00*/  STL [R1+0x4], R89 ;  /* 0x0000045901007387 */ /* 0x000fe80000100800 */
[----:B------:R5:W-:Y:S01]  /*1f10*/  LDGSTS.E.BYPASS.LTC128B.128 [R85+0x2100], [R28.64], !P0 ;  /* 0x021000001c557fae */ /* 0x000be2000c101d4c */
[C---:B------:R-:W-:Y:S02]  /*1f20*/  ISETP.LT.OR P0, PT, R21.reuse, 0x1, P2 ;  /* 0x000000011500780c */ /* 0x040fe40001701670 */
[----:B------:R-:W-:Y:S01]  /*1f30*/  ISETP.GE.AND P2, PT, R56, c[0x0][0x1d4], PT ;  /* 0x0000750038007a0c */ /* 0x000fe20003f46270 */
[----:B--2---:R-:W-:Y:S10]  /*1f40*/  HMMA.16816.F32.BF16 R12, R168, R36, RZ ;  /* 0x00000024a80c723c */ /* 0x004ff400000418ff */
[----:B------:R4:W-:Y:S01]  /*1f50*/  LDGSTS.E.BYPASS.LTC128B.128 [R85+0x4100], [R22.64], !P0 ;  /* 0x0410000016557fae */ /* 0x0009e2000c101d4c */
[----:B------:R-:W-:Y:S11]  /*1f60*/  ISETP.LT.OR P0, PT, R21, 0x1, P2 ;  /* 0x000000011500780c */ /* 0x000ff60001701670 */
[----:B------:R-:W-:Y:S02]  /*1f70*/  @!UPT UIADD3 URZ, URZ, URZ, URZ ;  /* 0x0000003f3f3ff290 */ /* 0x000fe4000fffe03f */
[----:B------:R1:W-:Y:S01]  /*1f80*/  LDGSTS.E.BYPASS.LTC128B.128 [R85+0x6100], [R16.64], !P0 ;  /* 0x0610000010557fae */ /* 0x0003e2000c101d4c */
[----:B------:R-:W-:-:S04]  /*1f90*/  ISETP.GE.AND P0, PT, R133, c[0x0][0x1d4], PT ;  /* 0x0000750085007a0c */ /* 0x000fc80003f06270 */
[C---:B------:R-:W-:Y:S11]  /*1fa0*/  ISETP.LT.OR P0, PT, R21.reuse, 0x21, P0 ;  /* 0x000000211500780c */ /* 0x040ff60000701670 */
[----:B------:R-:W-:Y:S02]  /*1fb0*/  @!UPT UIADD3 URZ, URZ, URZ, URZ ;  /* 0x0000003f3f3ff290 */ /* 0x000fe4000fffe03f */
[----:B------:R2:W-:Y:S01]  /*1fc0*/  LDGSTS.E.BYPASS.LTC128B.128 [R85+0x1100], [R26.64], !P0 ;  /* 0x011000001a557fae */ /* 0x0005e2000c101d4c */
[C---:B------:R-:W-:Y:S02]  /*1fd0*/  ISETP.LT.OR P0, PT, R21.reuse, 0x21, P1 ;  /* 0x000000211500780c */ /* 0x040fe40000f01670 */
[----:B------:R-:W-:Y:S02]  /*1fe0*/  ISETP.GE.AND P1, PT, R58, c[0x0][0x1d4], PT ;  /* 0x000075003a007a0c */ /* 0x000fe40003f26270 */
[----:B------:R-:W-:Y:S02]  /*1ff0*/  HMMA.16816.F32.BF16 R56, R172, R40, R12 ;  /* 0x00000028ac38723c */ /* 0x000fe4000004180c */
[----:B------:R-:W-:-:S06]  /*2000*/  ISETP.LT.OR P1, PT, R21, 0x21, P1 ;  /* 0x000000211500780c */ /* 0x000fcc0000f21670 */
[----:B---3--:R-:W-:Y:S01]  /*2010*/  HMMA.16816.F32.BF16 R12, R168, R50, RZ ;  /* 0x00000032a80c723c */ /* 0x008fe200000418ff */
[----:B------:R2:W-:Y:S01]  /*2020*/  LDGSTS.E.BYPASS.LTC128B.128 [R85+0x3100], [R24.64], !P0 ;  /* 0x0310000018557fae */ /* 0x0005e2000c101d4c */
[----:B------:R-:W-:-:S04]  /*2030*/  LOP3.LUT P0, RZ, R19, 0x4, RZ, 0xc0, !PT ;  /* 0x0000000413ff7812 */ /* 0x000fc8000780c0ff */
[----:B------:R-:W-:Y:S01]  /*2040*/  SEL R2, R7, 0xffffffe0, !P0 ;  /* 0xffffffe007027807 */ /* 0x000fe20004000000 */
[----:B------:R3:W-:Y:S01]  /*2050*/  LDGSTS.E.BYPASS.LTC128B.128 [R85+0x5100], [R34.64], !P1 ;  /* 0x0510000022557fae */ /* 0x0007e2000c901d4c */
[----:B-1----:R-:W-:Y:S01]  /*2060*/  HMMA.16816.F32.BF16 R16, R168, R10, RZ ;  /* 0x0000000aa810723c */ /* 0x002fe200000418ff */
[----:B------:R-:W-:Y:S02]  /*2070*/  ISETP.LT.OR P0, PT, R21, 0x21, P2 ;  /* 0x000000211500780c */ /* 0x000fe40001701670 */
[----:B------:R-:W-:Y:S01]  /*2080*/  IMAD R252, R2, 0x2, R135 ;  /* 0x0000000202fc7824 */ /* 0x000fe200078e0287 */
[----:B------:R-:W-:Y:S01]  /*2090*/  ISETP.GT.AND P1, PT, R86, 0x3f, PT ;  /* 0x0000003f5600780c */ /* 0x000fe20003f24270 */
[----:B------:R-:W-:-:S03]  /*20a0*/  IMAD R88, R2, 0x2, R89 ;  /* 0x0000000202587824 */ /* 0x000fc600078e0259 */
[----:B----4-:R-:W-:Y:S02]  /*20b0*/  HMMA.16816.F32.BF16 R20, R168, R52, RZ ;  /* 0x00000034a814723c */ /* 0x010fe400000418ff */
[----:B------:R-:W-:Y:S04]  /*20c0*/  STL [R1], R88 ;  /* 0x0000005801007387 */ /* 0x000fe80000100800 */
[----:B------:R3:W-:Y:S01]  /*20d0*/  LDGSTS.E.BYPASS.LTC128B.128 [R85+0x7100], [R32.64], !P0 ;  /* 0x0710000020557fae */ /* 0x0007e2000c101d4c */
[----:B------:R-:W-:-:S03]  /*20e0*/  PLOP3.LUT P0, PT, PT, PT, UP0, 0x80, 0x0 ;  /* 0x000000000000781c */ /* 0x000fc60003f0f008 */
[----:B------:R-:W-:Y:S01]  /*20f0*/  LDSM.16.M88.4 R64, [R252+0x11900] ;  /* 0x01190000fc40783b */ /* 0x000fe20000000200 */
[C---:B--2---:R-:W-:Y:S03]  /*2100*/  HMMA.16816.F32.BF16 R24, R168.reuse, R8, RZ ;  /* 0x00000008a818723c */ /* 0x044fe600000418ff */
[----:B------:R-:W-:Y:S04]  /*2110*/  LDSM.16.M88.4 R72, [R88+0x1000] ;  /* 0x001000005848783b */ /* 0x000fe80000000200 */
[----:B------:R-:W-:Y:S01]  /*2120*/  LDSM.16.M88.4 R80, [R88+0x1800] ;  /* 0x001800005850783b */ /* 0x000fe20000000200 */
[----:B------:R-:W-:Y:S03]  /*2130*/  HMMA.16816.F32.BF16 R8, R168, R38, RZ ;  /* 0x00000026a808723c */ /* 0x000fe600000418ff */
[----:B------:R-:W-:Y:S04]  /*2140*/  LDSM.16.M88.4 R36, [R252+0x10900] ;  /* 0x01090000fc24783b */ /* 0x000fe80000000200 */
[----:B------:R-:W0:Y:S01]  /*2150*/  LDGDEPBAR ;  /* 0x00000000000079af */ /* 0x000e220000000000 */
[C---:B------:R-:W-:Y:S03]  /*2160*/  HMMA.16816.F32.BF16 R60, R172.reuse, R46, R16 ;  /* 0x0000002eac3c723c */ /* 0x040fe60000041810 */
[----:B---3--:R-:W1:Y:S05]  /*2170*/  LDSM.16.M88.4 R32, [R252+0x10100] ;  /* 0x01010000fc20783b */ /* 0x008e6a0000000200 */
[C---:B-----5:R-:W-:Y:S08]  /*2180*/  HMMA.16816.F32.BF16 R28, R172.reuse, R44, R24 ;  /* 0x0000002cac1c723c */ /* 0x060ff00000041818 */
[----:B------:R-:W-:Y:S08]  /*2190*/  HMMA.16816.F32.BF16 R44, R172, R42, R8 ;  /* 0x0000002aac2c723c */ /* 0x000ff00000041808 */
[C---:B------:R-:W-:Y:S01]  /*21a0*/  HMMA.16816.F32.BF16 R8, R168.reuse, R48, RZ ;  /* 0x00000030a808723c */ /* 0x040fe200000418ff */
[----:B------:R-:W2:Y:S07]  /*21b0*/  LDSM.16.M88.4 R48, [R252+0x11100] ;  /* 0x01110000fc30783b */ /* 0x000eae0000000200 */
[----:B------:R-:W-:Y:S01]  /*21c0*/  HMMA.16816.F32.BF16 R24, R168, R54, RZ ;  /* 0x00000036a818723c */ /* 0x000fe200000418ff */
[----:B------:R-:W3:Y:S07]  /*21d0*/  LDSM.16.M88.4 R52, [R88] ;  /* 0x000000005834783b */ /* 0x000eee0000000200 */
[C---:B------:R-:W-:Y:S08]  /*21e0*/  HMMA.16816.F32.BF16 R20, R172.reuse, R76, R20 ;  /* 0x0000004cac14723c */ /* 0x040ff00000041814 */
[C---:B------:R-:W-:Y:S08]  /*21f0*/  HMMA.16816.F32.BF16 R16, R172.reuse, R68, R8 ;  /* 0x00000044ac10723c */ /* 0x040ff00000041808 */
[C---:B------:R-:W-:Y:S01]  /*2200*/  HMMA.16816.F32.BF16 R8, R172.reuse, R70, R12 ;  /* 0x00000046ac08723c */ /* 0x040fe2000004180c */
[----:B------:R-:W4:Y:S07]  /*2210*/  LDSM.16.M88.4 R68, [R88+0x800] ;  /* 0x000800005844783b */ /* 0x000f2e0000000200 */
[----:B------:R-:W-:Y:S01]  /*2220*/  HMMA.16816.F32.BF16 R24, R172, R78, R24 ;  /* 0x0000004eac18723c */ /* 0x000fe20000041818 */
[----:B------:R-:W-:Y:S07]  /*2230*/  LDSM.16.M88.4 R76, [R135+0x13900] ;  /* 0x01390000874c783b */ /* 0x000fee0000000200 */
[C---:B-1----:R-:W-:Y:S08]  /*2240*/  HMMA.16816.F32.BF16 R28, R192.reuse, R32, R28 ;  /* 0x00000020c01c723c */ /* 0x042ff0000004181c */
[C---:B------:R-:W-:Y:S01]  /*2250*/  HMMA.16816.F32.BF16 R32, R192.reuse, R34, R60 ;  /* 0x00000022c020723c */ /* 0x040fe2000004183c */
[----:B------:R-:W-:Y:S07]  /*2260*/  LDSM.16.M88.4 R60, [R135+0x13100] ;  /* 0x01310000873c783b */ /* 0x000fee0000000200 */
[C---:B--2---:R-:W-:Y:S01]  /*2270*/  HMMA.16816.F32.BF16 R12, R192.reuse, R48, R16 ;  /* 0x00000030c00c723c */ /* 0x044fe20000041810 */
[----:B------:R-:W-:Y:S07]  /*2280*/  LDSM.16.M88.4 R16, [R89+0x2000] ;  /* 0x002000005910783b */ /* 0x000fee0000000200 */
[C---:B------:R-:W-:Y:S01]  /*2290*/  HMMA.16816.F32.BF16 R40, R192.reuse, R36, R56 ;  /* 0x00000024c028723c */ /* 0x040fe20000041838 */
[----:B------:R-:W-:Y:S07]  /*22a0*/  LDSM.16.M88.4 R56, [R135+0x12900] ;  /* 0x012900008738783b */ /* 0x000fee0000000200 */
[C---:B------:R-:W-:Y:S08]  /*22b0*/  HMMA.16816.F32.BF16 R44, R192.reuse, R38, R44 ;  /* 0x00000026c02c723c */ /* 0x040ff0000004182c */
[C---:B------:R-:W-:Y:S01]  /*22c0*/  HMMA.16816.F32.BF16 R8, R192.reuse, R50, R8 ;  /* 0x00000032c008723c */ /* 0x040fe20000041808 */
[----:B------:R-:W1:Y:S07]  /*22d0*/  LDSM.16.M88.4 R48, [R135+0x12100] ;  /* 0x012100008730783b */ /* 0x000e6e0000000200 */
[C---:B------:R-:W-:Y:S08]  /*22e0*/  HMMA.16816.F32.BF16 R20, R192.reuse, R64, R20 ;  /* 0x00000040c014723c */ /* 0x040ff00000041814 */
[----:B------:R-:W-:Y:S01]  /*22f0*/  HMMA.16816.F32.BF16 R24, R192, R66, R24 ;  /* 0x00000042c018723c */ /* 0x000fe20000041818 */
[----:B------:R-:W2:Y:S07]  /*2300*/  LDSM.16.M88.4 R64, [R89+0x3000] ;  /* 0x003000005940783b */ /* 0x000eae0000000200 */
[C---:B---3--:R-:W-:Y:S08]  /*2310*/  HMMA.16816.F32.BF16 R28, R196.reuse, R52, R28 ;  /* 0x00000034c41c723c */ /* 0x048ff0000004181c */
[C---:B------:R-:W-:Y:S01]  /*2320*/  HMMA.16816.F32.BF16 R32, R196.reuse, R54, R32 ;  /* 0x00000036c420723c */ /* 0x040fe20000041820 */
[----:B------:R-:W-:Y:S07]  /*2330*/  LDSM.16.M88.4 R52, [R252+0x12900] ;  /* 0x01290000fc34783b */ /* 0x000fee0000000200 */
[C---:B------:R-:W-:Y:S08]  /*2340*/  HMMA.16816.F32.BF16 R12, R196.reuse, R72, R12 ;  /* 0x00000048c40c723c */ /* 0x040ff0000004180c */
[C---:B----4-:R-:W-:Y:S01]  /*2350*/  HMMA.16816.F32.BF16 R36, R196.reuse, R68, R40 ;  /* 0x00000044c424723c */ /* 0x050fe20000041828 */
[----:B------:R-:W3:Y:S07]  /*2360*/  LDSM.16.M88.4 R40, [R89+0x2800] ;  /* 0x002800005928783b */ /* 0x000eee0000000200 */
[C---:B------:R-:W-:Y:S01]  /*2370*/  HMMA.16816.F32.BF16 R44, R196.reuse, R70, R44 ;  /* 0x00000046c42c723c */ /* 0x040fe2000004182c */
[----:B------:R-:W4:Y:S07]  /*2380*/  LDSM.16.M88.4 R68, [R89+0x3800] ;  /* 0x003800005944783b */ /* 0x000f2e0000000200 */
[C---:B------:R-:W-:Y:S01]  /*2390*/  HMMA.16816.F32.BF16 R8, R196.reuse, R74, R8 ;  /* 0x0000004ac408723c */ /* 0x040fe20000041808 */
[----:B------:R-:W-:Y:S07]  /*23a0*/  LDSM.16.M88.4 R72, [R252+0x13900] ;  /* 0x01390000fc48783b */ /* 0x000fee0000000200 */
[C---:B------:R-:W-:Y:S08]  /*23b0*/  HMMA.16816.F32.BF16 R20, R196.reuse, R80, R20 ;  /* 0x00000050c414723c */ /* 0x040ff00000041814 */
[----:B------:R-:W-:Y:S01]  /*23c0*/  HMMA.16816.F32.BF16 R24, R196, R82, R24 ;  /* 0x00000052c418723c */ /* 0x000fe20000041818 */
[----:B------:R-:W-:Y:S07]  /*23d0*/  LDSM.16.M88.4 R80, [R88+0x3800] ;  /* 0x003800005850783b */ /* 0x000fee0000000200 */
[C---:B-1----:R-:W-:Y:S08]  /*23e0*/  HMMA.16816.F32.BF16 R28, R200.reuse, R48, R28 ;  /* 0x00000030c81c723c */ /* 0x042ff0000004181c */
[C---:B------:R-:W-:Y:S01]  /*23f0*/  HMMA.16816.F32.BF16 R32, R200.reuse, R50, R32 ;  /* 0x00000032c820723c */ /* 0x040fe20000041820 */
[----:B------:R-:W1:Y:S07]  /*2400*/  LDSM.16.M88.4 R48, [R252+0x12100] ;  /* 0x01210000fc30783b */ /* 0x000e6e0000000200 */
[C---:B------:R-:W-:Y:S08]  /*2410*/  HMMA.16816.F32.BF16 R12, R200.reuse, R60, R12 ;  /* 0x0000003cc80c723c */ /* 0x040ff0000004180c */
[C---:B------:R-:W-:Y:S08]  /*2420*/  HMMA.16816.F32.BF16 R36, R200.reuse, R56, R36 ;  /* 0x00000038c824723c */ /* 0x040ff00000041824 */
[C---:B------:R-:W-:Y:S01]  /*2430*/  HMMA.16816.F32.BF16 R44, R200.reuse, R58, R44 ;  /* 0x0000003ac82c723c */ /* 0x040fe2000004182c */
[----:B------:R-:W5:Y:S07]  /*2440*/  LDSM.16.M88.4 R56, [R252+0x13100] ;  /* 0x01310000fc38783b */ /* 0x000f6e0000000200 */
[C---:B------:R-:W-:Y:S01]  /*2450*/  HMMA.16816.F32.BF16 R8, R200.reuse, R62, R8 ;  /* 0x0000003ec808723c */ /* 0x040fe20000041808 */
[----:B------:R-:W-:Y:S07]  /*2460*/  LDSM.16.M88.4 R60, [R88+0x2800] ;  /* 0x00280000583c783b */ /* 0x000fee0000000200 */
[C---:B------:R-:W-:Y:S08]  /*2470*/  HMMA.16816.F32.BF16 R20, R200.reuse, R76, R20 ;  /* 0x0000004cc814723c */ /* 0x040ff00000041814 */
[----:B------:R-:W-:Y:S01]  /*2480*/  HMMA.16816.F32.BF16 R24, R200, R78, R24 ;  /* 0x0000004ec818723c */ /* 0x000fe20000041818 */
[----:B------:R-:W-:Y:S07]  /*2490*/  LDSM.16.M88.4 R76, [R135+0x15900] ;  /* 0x01590000874c783b */ /* 0x000fee0000000200 */
[C---:B------:R-:W-:Y:S08]  /*24a0*/  HMMA.16816.F32.BF16 R28, R204.reuse, R16, R28 ;  /* 0x00000010cc1c723c */ /* 0x040ff0000004181c */
[C---:B------:R-:W-:Y:S08]  /*24b0*/  HMMA.16816.F32.BF16 R32, R204.reuse, R18, R32 ;  /* 0x00000012cc20723c */ /* 0x040ff00000041820 */
[C---:B--2---:R-:W-:Y:S08]  /*24c0*/  HMMA.16816.F32.BF16 R16, R204.reuse, R64, R12 ;  /* 0x00000040cc10723c */ /* 0x044ff0000004180c */
[C---:B---3--:R-:W-:Y:S08]  /*24d0*/  HMMA.16816.F32.BF16 R36, R204.reuse, R40, R36 ;  /* 0x00000028cc24723c */ /* 0x048ff00000041824 */
[C---:B------:R-:W-:Y:S01]  /*24e0*/  HMMA.16816.F32.BF16 R44, R204.reuse, R42, R44 ;  /* 0x0000002acc2c723c */ /* 0x040fe2000004182c */
[----:B------:R-:W2:Y:S07]  /*24f0*/  LDSM.16.M88.4 R40, [R88+0x2000] ;  /* 0x002000005828783b */ /* 0x000eae0000000200 */
[C---:B------:R-:W-:Y:S01]  /*2500*/  HMMA.16816.F32.BF16 R12, R204.reuse, R66, R8 ;  /* 0x00000042cc0c723c */ /* 0x040fe20000041808 */
[----:B------:R-:W3:Y:S07]  /*2510*/  LDSM.16.M88.4 R64, [R88+0x3000] ;  /* 0x003000005840783b */ /* 0x000eee0000000200 */
[C---:B----4-:R-:W-:Y:S08]  /*2520*/  HMMA.16816.F32.BF16 R8, R204.reuse, R68, R20 ;  /* 0x00000044cc08723c */ /* 0x050ff00000041814 */
[----:B------:R-:W-:Y:S01]  /*2530*/  HMMA.16816.F32.BF16 R24, R204, R70, R24 ;  /* 0x00000046cc18723c */ /* 0x000fe20000041818 */
[----:B------:R-:W-:Y:S07]  /*2540*/  LDSM.16.M88.4 R68, [R135+0x15100] ;  /* 0x015100008744783b */ /* 0x000fee0000000200 */
[C---:B-1----:R-:W-:Y:S08]  /*2550*/  HMMA.16816.F32.BF16 R28, R208.reuse, R48, R28 ;  /* 0x00000030d01c723c */ /* 0x042ff0000004181c */
[C---:B------:R-:W-:Y:S01]  /*2560*/  HMMA.16816.F32.BF16 R32, R208.reuse, R50, R32 ;  /* 0x00000032d020723c */ /* 0x040fe20000041820 */
[----:B------:R-:W1:Y:S07]  /*2570*/  LDSM.16.M88.4 R48, [R135+0x14100] ;  /* 0x014100008730783b */ /* 0x000e6e0000000200 */
[C---:B-----5:R-:W-:Y:S08]  /*2580*/  HMMA.16816.F32.BF16 R20, R208.reuse, R56, R16 ;  /* 0x00000038d014723c */ /* 0x060ff00000041810 */
[C---:B------:R-:W-:Y:S01]  /*2590*/  HMMA.16816.F32.BF16 R16, R208.reuse, R58, R12 ;  /* 0x0000003ad010723c */ /* 0x040fe2000004180c */
[----:B------:R-:W4:Y:S07]  /*25a0*/  LDSM.16.M88.4 R56, [R135+0x14900] ;  /* 0x014900008738783b */ /* 0x000f2e0000000200 */
[C---:B------:R-:W-:Y:S08]  /*25b0*/  HMMA.16816.F32.BF16 R12, R208.reuse, R72, R8 ;  /* 0x00000048d00c723c */ /* 0x040ff00000041808 */
[C---:B------:R-:W-:Y:S08]  /*25c0*/  HMMA.16816.F32.BF16 R36, R208.reuse, R52, R36 ;  /* 0x00000034d024723c */ /* 0x040ff00000041824 */
[----:B------:R-:W-:Y:S01]  /*25d0*/  HMMA.16816.F32.BF16 R8, R208, R74, R24 ;  /* 0x0000004ad008723c */ /* 0x000fe20000041818 */
[----:B------:R-:W-:Y:S07]  /*25e0*/  LDSM.16.M88.4 R72, [R89+0x5800] ;  /* 0x005800005948783b */ /* 0x000fee0000000200 */
[----:B--2---:R-:W-:Y:S08]  /*25f0*/  HMMA.16816.F32.BF16 R28, R212, R40, R28 ;  /* 0x00000028d41c723c */ /* 0x004ff0000004181c */
[----:B------:R-:W-:Y:S01]  /*2600*/  HMMA.16816.F32.BF16 R44, R208, R54, R44 ;  /* 0x00000036d02c723c */ /* 0x000fe2000004182c */
[----:B------:R-:W-:Y:S07]  /*2610*/  LDSM.16.M88.4 R52, [R89+0x4800] ;  /* 0x004800005934783b */ /* 0x000fee0000000200 */
[C---:B------:R-:W-:Y:S01]  /*2620*/  HMMA.16816.F32.BF16 R32, R212.reuse, R42, R32 ;  /* 0x0000002ad420723c */ /* 0x040fe20000041820 */
[----:B------:R-:W2:Y:S07]  /*2630*/  LDSM.16.M88.4 R40, [R89+0x4000] ;  /* 0x004000005928783b */ /* 0x000eae0000000200 */
[C---:B---3--:R-:W-:Y:S08]  /*2640*/  HMMA.16816.F32.BF16 R24, R212.reuse, R64, R20 ;  /* 0x00000040d418723c */ /* 0x048ff00000041814 */
[C---:B------:R-:W-:Y:S01]  /*2650*/  HMMA.16816.F32.BF16 R20, R212.reuse, R66, R16 ;  /* 0x00000042d414723c */ /* 0x040fe20000041810 */
[----:B------:R-:W3:Y:S07]  /*2660*/  LDSM.16.M88.4 R64, [R89+0x5000] ;  /* 0x005000005940783b */ /* 0x000eee0000000200 */
[C---:B------:R-:W-:Y:S08]  /*2670*/  HMMA.16816.F32.BF16 R16, R212.reuse, R80, R12 ;  /* 0x00000050d410723c */ /* 0x040ff0000004180c */
[C---:B------:R-:W-:Y:S08]  /*2680*/  HMMA.16816.F32.BF16 R36, R212.reuse, R60, R36 ;  /* 0x0000003cd424723c */ /* 0x040ff00000041824 */
[----:B------:R-:W-:Y:S08]  /*2690*/  HMMA.16816.F32.BF16 R12, R212, R82, R8 ;  /* 0x00000052d40c723c */ /* 0x000ff00000041808 */
[----:B-1----:R-:W-:Y:S08]  /*26a0*/  HMMA.16816.F32.BF16 R8, R216, R48, R28 ;  /* 0x00000030d808723c */ /* 0x002ff0000004181c */
[----:B------:R-:W-:Y:S01]  /*26b0*/  HMMA.16816.F32.BF16 R44, R212, R62, R44 ;  /* 0x0000003ed42c723c */ /* 0x000fe2000004182c */
[----:B------:R-:W-:Y:S07]  /*26c0*/  LDSM.16.M88.4 R60, [R252+0x14900] ;  /* 0x01490000fc3c783b */ /* 0x000fee0000000200 */
[C---:B------:R-:W-:Y:S01]  /*26d0*/  HMMA.16816.F32.BF16 R32, R216.reuse, R50, R32 ;  /* 0x00000032d820723c */ /* 0x040fe20000041820 */
[----:B------:R-:W1:Y:S07]  /*26e0*/  LDSM.16.M88.4 R48, [R252+0x14100] ;  /* 0x01410000fc30783b */ /* 0x000e6e0000000200 */
[C---:B------:R-:W-:Y:S08]  /*26f0*/  HMMA.16816.F32.BF16 R28, R216.reuse, R68, R24 ;  /* 0x00000044d81c723c */ /* 0x040ff00000041818 */
[C---:B------:R-:W-:Y:S01]  /*2700*/  HMMA.16816.F32.BF16 R24, R216.reuse, R70, R20 ;  /* 0x00000046d818723c */ /* 0x040fe20000041814 */
[----:B------:R-:W-:Y:S07]  /*2710*/  LDSM.16.M88.4 R68, [R88+0x5800] ;  /* 0x005800005844783b */ /* 0x000fee0000000200 */
[C---:B------:R-:W-:Y:S08]  /*2720*/  HMMA.16816.F32.BF16 R20, R216.reuse, R76, R16 ;  /* 0x0000004cd814723c */ /* 0x040ff00000041810 */
[C---:B----4-:R-:W-:Y:S08]  /*2730*/  HMMA.16816.F32.BF16 R36, R216.reuse, R56, R36 ;  /* 0x00000038d824723c */ /* 0x050ff00000041824 */
[----:B------:R-:W-:Y:S08]  /*2740*/  HMMA.16816.F32.BF16 R16, R216, R78, R12 ;  /* 0x0000004ed810723c */ /* 0x000ff0000004180c */
[----:B--2---:R-:W-:Y:S08]  /*2750*/  HMMA.16816.F32.BF16 R12, R220, R40, R8 ;  /* 0x00000028dc0c723c */ /* 0x004ff00000041808 */
[----:B------:R-:W-:Y:S08]  /*2760*/  HMMA.16816.F32.BF16 R44, R216, R58, R44 ;  /* 0x0000003ad82c723c */ /* 0x000ff0000004182c */
[C---:B------:R-:W-:Y:S08]  /*2770*/  HMMA.16816.F32.BF16 R8, R220.reuse, R42, R32 ;  /* 0x0000002adc08723c */ /* 0x040ff00000041820 */
[C---:B---3--:R-:W-:Y:S08]  /*2780*/  HMMA.16816.F32.BF16 R32, R220.reuse, R64, R28 ;  /* 0x00000040dc20723c */ /* 0x048ff0000004181c */
[C---:B------:R-:W-:Y:S01]  /*2790*/  HMMA.16816.F32.BF16 R28, R220.reuse, R66, R24 ;  /* 0x00000042dc1c723c */ /* 0x040fe20000041818 */
[----:B------:R-:W2:Y:S04]  /*27a0*/  LDSM.16.M88.4 R24, [R252+0x15100] ;  /* 0x01510000fc18783b */ /* 0x000ea80000000200 */
[----:B------:R-:W-:Y:S03]  /*27b0*/  LDSM.16.M88.4 R64, [R135+0x17900] ;  /* 0x017900008740783b */ /* 0x000fe60000000200 */
[C---:B------:R-:W-:Y:S08]  /*27c0*/  HMMA.16816.F32.BF16 R36, R220.reuse, R52, R36 ;  /* 0x00000034dc24723c */ /* 0x040ff00000041824 */
[----:B------:R-:W-:Y:S08]  /*27d0*/  HMMA.16816.F32.BF16 R56, R220, R74, R16 ;  /* 0x0000004adc38723c */ /* 0x000ff00000041810 */
[----:B-1----:R-:W-:Y:S01]  /*27e0*/  HMMA.16816.F32.BF16 R16, R224, R48, R12 ;  /* 0x00000030e010723c */ /* 0x002fe2000004180c */
[----:B------:R-:W1:Y:S07]  /*27f0*/  LDSM.16.M88.4 R12, [R88+0x4000] ;  /* 0x00400000580c783b */ /* 0x000e6e0000000200 */
[----:B------:R-:W-:Y:S01]  /*2800*/  HMMA.16816.F32.BF16 R44, R220, R54, R44 ;  /* 0x00000036dc2c723c */ /* 0x000fe2000004182c */
[----:B------:R-:W3:Y:S07]  /*2810*/  LDSM.16.M88.4 R52, [R252+0x15900] ;  /* 0x01590000fc34783b */ /* 0x000eee0000000200 */
[----:B------:R-:W-:Y:S01]  /*2820*/  HMMA.16816.F32.BF16 R8, R224, R50, R8 ;  /* 0x00000032e008723c */ /* 0x000fe20000041808 */
[----:B------:R-:W4:Y:S07]  /*2830*/  LDSM.16.M88.4 R48, [R88+0x4800] ;  /* 0x004800005830783b */ /* 0x000f2e0000000200 */
[----:B------:R-:W-:Y:S08]  /*2840*/  HMMA.16816.F32.BF16 R40, R220, R72, R20 ;  /* 0x00000048dc28723c */ /* 0x000ff00000041814 */
[C---:B------:R-:W-:Y:S08]  /*2850*/  HMMA.16816.F32.BF16 R20, R224.reuse, R60, R36 ;  /* 0x0000003ce014723c */ /* 0x040ff00000041824 */
[C---:B--2---:R-:W-:Y:S01]  /*2860*/  HMMA.16816.F32.BF16 R36, R224.reuse, R24, R32 ;  /* 0x00000018e024723c */ /* 0x044fe20000041820 */
[----:B------:R-:W2:Y:S07]  /*2870*/  LDSM.16.M88.4 R32, [R135+0x16100] ;  /* 0x016100008720783b */ /* 0x000eae0000000200 */
[----:B------:R-:W-:Y:S01]  /*2880*/  HMMA.16816.F32.BF16 R44, R224, R62, R44 ;  /* 0x0000003ee02c723c */ /* 0x000fe2000004182c */
[----:B------:R-:W5:Y:S07]  /*2890*/  LDSM.16.M88.4 R60, [R88+0x5000] ;  /* 0x00500000583c783b */ /* 0x000f6e0000000200 */
[----:B-1----:R-:W-:Y:S08]  /*28a0*/  HMMA.16816.F32.BF16 R16, R228, R12, R16 ;  /* 0x0000000ce410723c */ /* 0x002ff00000041810 */
[C---:B------:R-:W-:Y:S08]  /*28b0*/  HMMA.16816.F32.BF16 R28, R224.reuse, R26, R28 ;  /* 0x0000001ae01c723c */ /* 0x040ff0000004181c */
[----:B---3--:R-:W-:Y:S08]  /*28c0*/  HMMA.16816.F32.BF16 R40, R224, R52, R40 ;  /* 0x00000034e028723c */ /* 0x008ff00000041828 */
[C---:B----4-:R-:W-:Y:S01]  /*28d0*/  HMMA.16816.F32.BF16 R24, R228.reuse, R48, R20 ;  /* 0x00000030e418723c */ /* 0x050fe20000041814 */
[----:B------:R-:W1:Y:S07]  /*28e0*/  LDSM.16.M88.4 R20, [R89+0x6000] ;  /* 0x006000005914783b */ /* 0x000e6e0000000200 */
[----:B------:R-:W-:Y:S08]  /*28f0*/  HMMA.16816.F32.BF16 R8, R228, R14, R8 ;  /* 0x0000000ee408723c */ /* 0x000ff00000041808 */
[----:B------:R-:W-:Y:S01]  /*2900*/  HMMA.16816.F32.BF16 R76, R224, R54, R56 ;  /* 0x00000036e04c723c */ /* 0x000fe20000041838 */
[----:B------:R-:W-:Y:S07]  /*2910*/  LDSM.16.M88.4 R52, [R89+0x6800] ;  /* 0x006800005934783b */ /* 0x000fee0000000200 */
[----:B--2---:R-:W-:Y:S08]  /*2920*/  HMMA.16816.F32.BF16 R12, R232, R32, R16 ;  /* 0x00000020e80c723c */ /* 0x004ff00000041810 */
[C---:B-----5:R-:W-:Y:S01]  /*2930*/  HMMA.16816.F32.BF16 R56, R228.reuse, R60, R36 ;  /* 0x0000003ce438723c */ /* 0x060fe20000041824 */
[----:B------:R-:W2:Y:S07]  /*2940*/  LDSM.16.M88.4 R36, [R135+0x16900] ;  /* 0x016900008724783b */ /* 0x000eae0000000200 */
[----:B------:R-:W-:Y:S01]  /*2950*/  HMMA.16816.F32.BF16 R72, R228, R68, R40 ;  /* 0x00000044e448723c */ /* 0x000fe20000041828 */
[----:B------:R-:W3:Y:S07]  /*2960*/  LDSM.16.M88.4 R40, [R252+0x16100] ;  /* 0x01610000fc28783b */ /* 0x000eee0000000200 */
[----:B------:R-:W-:Y:S08]  /*2970*/  HMMA.16816.F32.BF16 R8, R232, R34, R8 ;  /* 0x00000022e808723c */ /* 0x000ff00000041808 */
[----:B-1----:R-:W-:Y:S08]  /*2980*/  HMMA.16816.F32.BF16 R12, R236, R20, R12 ;  /* 0x00000014ec0c723c */ /* 0x002ff0000004180c */
[C---:B------:R-:W-:Y:S01]  /*2990*/  HMMA.16816.F32.BF16 R48, R228.reuse, R50, R44 ;  /* 0x00000032e430723c */ /* 0x040fe2000004182c */
[----:B------:R-:W1:Y:S07]  /*29a0*/  LDSM.16.M88.4 R44, [R88+0x6000] ;  /* 0x00600000582c783b */ /* 0x000e6e0000000200 */
[----:B------:R-:W-:Y:S01]  /*29b0*/  HMMA.16816.F32.BF16 R60, R228, R62, R28 ;  /* 0x0000003ee43c723c */ /* 0x000fe2000004181c */
[----:B------:R-:W4:Y:S07]  /*29c0*/  LDSM.16.M88.4 R28, [R135+0x17100] ;  /* 0x01710000871c783b */ /* 0x000f2e0000000200 */
[----:B--2---:R-:W-:Y:S08]  /*29d0*/  HMMA.16816.F32.BF16 R16, R232, R36, R24 ;  /* 0x00000024e810723c */ /* 0x004ff00000041818 */
[----:B------:R-:W-:Y:S08]  /*29e0*/  HMMA.16816.F32.BF16 R8, R236, R22, R8 ;  /* 0x00000016ec08723c */ /* 0x000ff00000041808 */
[----:B---3--:R-:W-:Y:S08]  /*29f0*/  HMMA.16816.F32.BF16 R12, R240, R40, R12 ;  /* 0x00000028f00c723c */ /* 0x008ff0000004180c */
[----:B------:R-:W-:Y:S01]  /*2a00*/  HMMA.16816.F32.BF16 R24, R232, R38, R48 ;  /* 0x00000026e818723c */ /* 0x000fe20000041830 */
[----:B------:R-:W2:Y:S04]  /*2a10*/  LDSM.16.M88.4 R36, [R252+0x16900] ;  /* 0x01690000fc24783b */ /* 0x000ea80000000200 */
[----:B------:R-:W3:Y:S03]  /*2a20*/  LDSM.16.M88.4 R48, [R89+0x7000] ;  /* 0x007000005930783b */ /* 0x000ee60000000200 */
[----:B------:R-:W-:Y:S08]  /*2a30*/  HMMA.16816.F32.BF16 R20, R236, R52, R16 ;  /* 0x00000034ec14723c */ /* 0x000ff00000041810 */
[----:B------:R-:W-:Y:S08]  /*2a40*/  HMMA.16816.F32.BF16 R8, R240, R42, R8 ;  /* 0x0000002af008723c */ /* 0x000ff00000041808 */
[----:B-1----:R-:W-:Y:S08]  /*2a50*/  HMMA.16816.F32.BF16 R32, R244, R44, R12 ;  /* 0x0000002cf420723c */ /* 0x002ff0000004180c */
[----:B----4-:R-:W-:Y:S01]  /*2a60*/  HMMA.16816.F32.BF16 R12, R232, R28, R56 ;  /* 0x0000001ce80c723c */ /* 0x010fe20000041838 */
[----:B------:R-:W1:Y:S07]  /*2a70*/  LDSM.16.M88.4 R56, [R88+0x6800] ;  /* 0x006800005838783b */ /* 0x000e6e0000000200 */
[----:B------:R-:W-:Y:S01]  /*2a80*/  HMMA.16816.F32.BF16 R16, R236, R54, R24 ;  /* 0x00000036ec10723c */ /* 0x000fe20000041818 */
[----:B------:R-:W4:Y:S07]  /*2a90*/  LDSM.16.M88.4 R52, [R252+0x17100] ;  /* 0x01710000fc34783b */ /* 0x000f2e0000000200 */
[----:B------:R-:W-:Y:S01]  /*2aa0*/  HMMA.16816.F32.BF16 R40, R232, R30, R60 ;  /* 0x0000001ee828723c */ /* 0x000fe2000004183c */
[----:B------:R-:W-:-:S07]  /*2ab0*/  FMUL.FTZ R2, R32, c[0x0][0x320] ;  /* 0x0000c80020027a20 */ /* 0x000fce0000410000 */
[----:B--2---:R-:W-:Y:S08]  /*2ac0*/  HMMA.16816.F32.BF16 R20, R240, R36, R20 ;  /* 0x00000024f014723c */ /* 0x004ff00000041814 */
[----:B------:R-:W-:Y:S01]  /*2ad0*/  HMMA.16816.F32.BF16 R28, R244, R46, R8 ;  /* 0x0000002ef41c723c */ /* 0x000fe20000041808 */
[----:B------:R-:W2:Y:S07]  /*2ae0*/  LDSM.16.M88.4 R44, [R89+0x7800] ;  /* 0x00780000592c783b */ /* 0x000eae0000000200 */
[----:B------:R-:W-:Y:S01]  /*2af0*/  HMMA.16816.F32.BF16 R68, R228, R70, R76 ;  /* 0x00000046e444723c */ /* 0x000fe2000004184c */
[----:B------:R5:W1:Y:S07]  /*2b00*/  MUFU.TANH R76, R2 ;  /* 0x00000002004c7308 */ /* 0x000a6e0000002400 */
[----:B------:R-:W-:Y:S08]  /*2b10*/  HMMA.16816.F32.BF16 R60, R232, R64, R72 ;  /* 0x00000040e83c723c */ /* 0x000ff00000041848 */
[----:B---3--:R-:W-:Y:S01]  /*2b20*/  HMMA.16816.F32.BF16 R12, R236, R48, R12 ;  /* 0x00000030ec0c723c */ /* 0x008fe2000004180c */
[----:B-----5:R-:W-:-:S04]  /*2b30*/  FMUL.FTZ R2, R33, c[0x0][0x320] ;  /* 0x0000c80021027a20 */ /* 0x020fc80000410000 */
[----:B------:R3:W2:Y:S03]  /*2b40*/  MUFU.TANH R74, R2 ;  /* 0x00000002004a7308 */ /* 0x0006a60000002400 */
[----:B------:R-:W-:Y:S01]  /*2b50*/  HMMA.16816.F32.BF16 R8, R240, R38, R16 ;  /* 0x00000026f008723c */ /* 0x000fe20000041810 */
[----:B------:R-:W5:Y:S07]  /*2b60*/  LDSM.16.M88.4 R36, [R252+0x17900] ;  /* 0x01790000fc24783b */ /* 0x000f6e0000000200 */
[----:B-1----:R-:W-:Y:S01]  /*2b70*/  HMMA.16816.F32.BF16 R24, R244, R56, R20 ;  /* 0x00000038f418723c */ /* 0x002fe20000041814 */
[----:B---3--:R-:W-:-:S07]  /*2b80*/  FMUL.FTZ R2, R34, c[0x0][0x320] ;  /* 0x0000c80022027a20 */ /* 0x008fce0000410000 */
[----:B----4-:R-:W-:Y:S01]  /*2b90*/  HMMA.16816.F32.BF16 R20, R240, R52, R12 ;  /* 0x00000034f014723c */ /* 0x010fe2000004180c */
[----:B------:R1:W3:Y:S07]  /*2ba0*/  MUFU.TANH R73, R2 ;  /* 0x0000000200497308 */ /* 0x0002ee0000002400 */
[----:B------:R-:W-:Y:S07]  /*2bb0*/  HMMA.16816.F32.BF16 R12, R244, R58, R8 ;  /* 0x0000003af40c723c */ /* 0x000fee0000041808 */
[----:B------:R-:W-:Y:S01]  /*2bc0*/  SHF.R.S32.HI R59, RZ, 0x1f, R133 ;  /* 0x0000001fff3b7819 */ /* 0x000fe20000011485 */
[----:B------:R-:W-:Y:S01]  /*2bd0*/  HMMA.16816.F32.BF16 R8, R232, R66, R68 ;  /* 0x00000042e808723c */ /* 0x000fe20000041844 */
[----:B-1----:R-:W-:Y:S01]  /*2be0*/  FMUL.FTZ R2, R35, c[0x0][0x320] ;  /* 0x0000c80023027a20 */ /* 0x002fe20000410000 */
[----:B------:R-:W-:-:S03]  /*2bf0*/  SHF.R.S32.HI R58, RZ, 0x1f, R134 ;  /* 0x0000001fff3a7819 */ /* 0x000fc60000011486 */
[----:B------:R1:W4:Y:S03]  /*2c00*/  MUFU.TANH R72, R2 ;  /* 0x0000000200487308 */ /* 0x0003260000002400 */
[C---:B------:R-:W-:Y:S01]  /*2c10*/  HMMA.16816.F32.BF16 R32, R236.reuse, R50, R40 ;  /* 0x00000032ec20723c */ /* 0x040fe20000041828 */
[----:B------:R-:W-:Y:S07]  /*2c20*/  LDSM.16.M88.4 R40, [R88+0x7000] ;  /* 0x007000005828783b */ /* 0x000fee0000000200 */
[----:B--2---:R-:W-:Y:S01]  /*2c30*/  HMMA.16816.F32.BF16 R16, R236, R44, R60 ;  /* 0x0000002cec10723c */ /* 0x004fe2000004183c */
[----:B-1----:R-:W-:-:S07]  /*2c40*/  FMUL.FTZ R2, R28, c[0x0][0x320] ;  /* 0x0000c8001c027a20 */ /* 0x002fce0000410000 */
[----:B------:R-:W-:Y:S01]  /*2c50*/  HMMA.16816.F32.BF16 R8, R236, R46, R8 ;  /* 0x0000002eec08723c */ /* 0x000fe20000041808 */
[----:B------:R1:W2:Y:S11]  /*2c60*/  MUFU.TANH R65, R2 ;  /* 0x0000000200417308 */ /* 0x0002b60000002400 */
[----:B------:R-:W-:Y:S04]  /*2c70*/  @!UPT UIADD3 URZ, URZ, URZ, URZ ;  /* 0x0000003f3f3ff290 */ /* 0x000fe8000fffe03f */
[----:B-----5:R-:W-:Y:S01]  /*2c80*/  HMMA.16816.F32.BF16 R16, R240, R36, R16 ;  /* 0x00000024f010723c */ /* 0x020fe20000041810 */
[----:B-1----:R-:W-:-:S04]  /*2c90*/  FMUL.FTZ R2, R29, c[0x0][0x320] ;  /* 0x0000c8001d027a20 */ /* 0x002fc80000410000 */
[----:B------:R1:W1:Y:S03]  /*2ca0*/  MUFU.TANH R64, R2 ;  /* 0x0000000200407308 */ /* 0x0002660000002400 */
[----:B------:R-:W-:Y:S01]  /*2cb0*/  HMMA.16816.F32.BF16 R8, R240, R38, R8 ;  /* 0x00000026f008723c */ /* 0x000fe20000041808 */
[----:B-1----:R-:W-:-:S04]  /*2cc0*/  FMUL.FTZ R2, R30, c[0x0][0x320] ;  /* 0x0000c8001e027a20 */ /* 0x002fc80000410000 */
[----:B------:R1:W1:Y:S02]  /*2cd0*/  MUFU.TANH R57, R2 ;  /* 0x0000000200397308 */ /* 0x0002640000002400 */
[----:B-1----:R-:W-:Y:S02]  /*2ce0*/  FMUL.FTZ R2, R31, c[0x0][0x320] ;  /* 0x0000c8001f027a20 */ /* 0x002fe40000410000 */
[----:B------:R-:W-:Y:S01]  /*2cf0*/  HMMA.16816.F32.BF16 R28, R240, R54, R32 ;  /* 0x00000036f01c723c */ /* 0x000fe20000041820 */
[----:B------:R-:W1:Y:S03]  /*2d00*/  LDSM.16.M88.4 R32, [R88+0x7800] ;  /* 0x007800005820783b */ /* 0x000e660000000200 */
[----:B------:R5:W1:Y:S01]  /*2d10*/  MUFU.TANH R56, R2 ;  /* 0x0000000200387308 */ /* 0x000a620000002400 */
[----:B------:R-:W-:-:S04]  /*2d20*/  DEPBAR.LE SB0, 0x0 ;  /* 0x000080000000791a */ /* 0x000fc80000000000 */
[----:B------:R-:W-:Y:S02]  /*2d30*/  SHF.R.S32.HI R55, RZ, 0x1f, R177 ;  /* 0x0000001fff377819 */ /* 0x000fe400000114b1 */
[----:B------:R-:W-:Y:S01]  /*2d40*/  SHF.R.S32.HI R54, RZ, 0x1f, R176 ;  /* 0x0000001fff367819 */ /* 0x000fe200000114b0 */
[----:B-----5:R-:W-:-:S04]  /*2d50*/  FMUL.FTZ R2, R24, c[0x0][0x320] ;  /* 0x0000c80018027a20 */ /* 0x020fc80000410000 */
[----:B------:R5:W1:Y:S02]  /*2d60*/  MUFU.TANH R53, R2 ;  /* 0x0000000200357308 */ /* 0x000a640000002400 */
[----:B-----5:R-:W-:Y:S01]  /*2d70*/  FMUL.FTZ R2, R25, c[0x0][0x320] ;  /* 0x0000c80019027a20 */ /* 0x020fe20000410000 */
[----:B-1----:R-:W-:Y:S05]  /*2d80*/  HMMA.16816.F32.BF16 R8, R244, R34, R8 ;  /* 0x00000022f408723c */ /* 0x002fea0000041808 */
[----:B------:R1:W1:Y:S02]  /*2d90*/  MUFU.TANH R52, R2 ;  /* 0x0000000200347308 */ /* 0x0002640000002400 */
[----:B-1----:R-:W-:-:S06]  /*2da0*/  FMUL.FTZ R2, R26, c[0x0][0x320] ;  /* 0x0000c8001a027a20 */ /* 0x002fcc0000410000 */
[----:B------:R1:W1:Y:S02]  /*2db0*/  MUFU.TANH R51, R2 ;  /* 0x0000000200337308 */ /* 0x0002640000002400 */
[----:B-1----:R-:W-:Y:S02]  /*2dc0*/  FMUL.FTZ R2, R27, c[0x0][0x320] ;  /* 0x0000c8001b027a20 */ /* 0x002fe40000410000 */
[C---:B------:R-:W-:Y:S04]  /*2dd0*/  HMMA.16816.F32.BF16 R24, R244.reuse, R40, R20 ;  /* 0x00000028f418723c */ /* 0x040fe80000041814 */
[----:B------:R1:W1:Y:S04]  /*2de0*/  MUFU.TANH R50, R2 ;  /* 0x0000000200327308 */ /* 0x0002680000002400 */
[----:B------:R-:W-:Y:S01]  /*2df0*/  HMMA.16816.F32.BF16 R20, R244, R42, R28 ;  /* 0x0000002af414723c */ /* 0x000fe2000004181c */
[----:B-1----:R-:W-:-:S04]  /*2e00*/  FMUL.FTZ R2, R12, c[0x0][0x320] ;  /* 0x0000c8000c027a20 */ /* 0x002fc80000410000 */
[----:B------:R1:W1:Y:S02]  /*2e10*/  MUFU.TANH R49, R2 ;  /* 0x0000000200317308 */ /* 0x0002640000002400 */
[----:B-1----:R-:W-:-:S06]  /*2e20*/  FMUL.FTZ R2, R13, c[0x0][0x320] ;  /* 0x0000c8000d027a20 */ /* 0x002fcc0000410000 */
[----:B------:R1:W1:Y:S02]  /*2e30*/  MUFU.TANH R48, R2 ;  /* 0x0000000200307308 */ /* 0x0002640000002400 */
[----:B-1----:R-:W-:-:S06]  /*2e40*/  FMUL.FTZ R2, R14, c[0x0][0x320] ;  /* 0x0000c8000e027a20 */ /* 0x002fcc0000410000 */
[----:B------:R1:W1:Y:S02]  /*2e50*/  MUFU.TANH R46, R2 ;  /* 0x00000002002e7308 */ /* 0x0002640000002400 */
[----:B-1----:R-:W-:Y:S02]  /*2e60*/  FMUL.FTZ R2, R15, c[0x0][0x320] ;  /* 0x0000c8000f027a20 */ /* 0x002fe40000410000 */
[----:B------:R-:W-:Y:S04]  /*2e70*/  HMMA.16816.F32.BF16 R12, R244, R32, R16 ;  /* 0x00000020f40c723c */ /* 0x000fe80000041810 */
[----:B------:R1:W1:Y:S02]  /*2e80*/  MUFU.TANH R45, R2 ;  /* 0x00000002002d7308 */ /* 0x0002640000002400 */
[----:B-1----:R-:W-:-:S06]  /*2e90*/  FMUL.FTZ R2, R24, c[0x0][0x320] ;  /* 0x0000c80018027a20 */ /* 0x002fcc0000410000 */
        /* <DEDUP_REMOVED lines=31> */
[----:B-1----:R-:W-:-:S05]  /*3090*/  IADD3 R2, R85, 0x100, RZ ;  /* 0x0000010055027810 */ /* 0x002fca0007ffe0ff */
[----:B------:R1:W-:Y:S04]  /*30a0*/  STL [R1+0x18], R2 ;  /* 0x0000180201007387 */ /* 0x0003e80000100800 */
[----:B------:R-:W-:Y:S06]  /*30b0*/  BAR.SYNC.DEFER_BLOCKING 0x0 ;  /* 0x0000000000007b1d */ /* 0x000fec0000010000 */
[----:B------:R-:W-:Y:S05]  /*30c0*/  @!P0 BRA `(.L_x_4) ;  /* 0x0000052000008947 */ /* 0x000fea0003800000 */
[----:B--234-:R-:W-:Y:S01]  /*30d0*/  ULEA UR6, UR6, UR9, 0x6 ;  /* 0x0000000906067291 */ /* 0x01cfe2000f8e303f */
[----:B------:R-:W-:Y:S01]  /*30e0*/  ISETP.NE.AND P2, PT, R87, 0x1, PT ;  /* 0x000000015700780c */ /* 0x000fe20003f45270 */
[----:B------:R-:W-:-:S04]  /*30f0*/  IMAD.MOV.U32 R9, RZ, RZ, RZ ;  /* 0x000000ffff097224 */ /* 0x000fc800078e00ff */
[----:B------:R-:W-:-:S05]  /*3100*/  IMAD.U32 R3, RZ, RZ, UR6 ;  /* 0x00000006ff037e24 */ /* 0x000fca000f8e00ff */
[----:B------:R-:W-:-:S05]  /*3110*/  IADD3 R3, R3, -0x40, R86 ;  /* 0xffffffc003037810 */ /* 0x000fca0007ffe056 */
[----:B------:R-:W-:-:S04]  /*3120*/  @P2 IMAD.HI.U32 R6, R3, c[0x0][0x2bc], RZ ;  /* 0x0000af0003062a27 */ /* 0x000fc800078e00ff */
[----:B-1----:R-:W-:Y:S01]  /*3130*/  IMAD.MOV.U32 R2, RZ, RZ, R3 ;  /* 0x000000ffff027224 */ /* 0x002fe200078e0003 */
[----:B------:R-:W-:-:S04]  /*3140*/  @P2 SHF.R.U32.HI R2, RZ, c[0x0][0x2c0], R6 ;  /* 0x0000b000ff022a19 */ /* 0x000fc80000011606 */
[----:B------:R-:W-:-:S04]  /*3150*/  @!P1 IADD3 R7, P0, R2, UR16, RZ ;  /* 0x0000001002079c10 */ /* 0x000fc8000ff1e0ff */
[----:B------:R-:W-:Y:S02]  /*3160*/  @!P1 LEA.HI.X.SX32 R8, R2, UR14, 0x1, P0 ;  /* 0x0000000e02089c11 */ /* 0x000fe400080f0eff */
[----:B------:R-:W-:-:S04]  /*3170*/  @!P1 LEA R6, P0, R7, c[0x0][0x2a0], 0x2 ;  /* 0x0000a80007069a11 */ /* 0x000fc800078010ff */
[----:B------:R-:W-:-:S05]  /*3180*/  @!P1 LEA.HI.X R7, R7, c[0x0][0x2a4], R8, 0x2, P0 ;  /* 0x0000a90007079a11 */ /* 0x000fca00000f1408 */
[----:B------:R1:W2:Y:S01]  /*3190*/  @!P1 LDG.E R9, [R6.64] ;  /* 0x0000000c06099981 */ /* 0x0002a2000c1e1900 */
[----:B------:R-:W-:Y:S01]  /*31a0*/  IMAD.MOV R2, RZ, RZ, -R2 ;  /* 0x000000ffff027224 */ /* 0x000fe200078e0a02 */
[----:B------:R-:W-:Y:S01]  /*31b0*/  SEL R28, RZ, 0x10, P6 ;  /* 0x00000010ff1c7807 */ /* 0x000fe20003000000 */
[----:B------:R-:W-:Y:S01]  /*31c0*/  IMAD.SHL.U32 R8, R134, 0x2, RZ ;  /* 0x0000000286087824 */ /* 0x000fe200078e00ff */
[----:B------:R-:W-:Y:S01]  /*31d0*/  SEL R27, RZ, 0x10, P5 ;  /* 0x00000010ff1b7807 */ /* 0x000fe20002800000 */
[----:B------:R-:W-:Y:S01]  /*31e0*/  IMAD R10, R2, c[0x0][0x2b8], R3 ;  /* 0x0000ae00020a7a24 */ /* 0x000fe200078e0203 */
[----:B------:R-:W-:Y:S01]  /*31f0*/  IADD3 R18, -R28, 0x10, RZ ;  /* 0x000000101c127810 */ /* 0x000fe20007ffe1ff */
[----:B------:R-:W-:Y:S01]  /*3200*/  IMAD.SHL.U32 R20, R177, 0x2, RZ ;  /* 0x00000002b1147824 */ /* 0x000fe200078e00ff */
[----:B------:R-:W-:Y:S01]  /*3210*/  IADD3 R16, -R27, 0x10, RZ ;  /* 0x000000101b107810 */ /* 0x000fe20007ffe1ff */
[----:B------:R-:W-:Y:S01]  /*3220*/  IMAD.SHL.U32 R22, R176, 0x2, RZ ;  /* 0x00000002b0167824 */ /* 0x000fe200078e00ff */
[----:B------:R-:W-:Y:S01]  /*3230*/  SHF.R.S32.HI R2, RZ, 0x1f, R10 ;  /* 0x0000001fff027819 */ /* 0x000fe2000001140a */
[----:B------:R3:W-:Y:S01]  /*3240*/  STL [R1+0x14], R10 ;  /* 0x0000140a01007387 */ /* 0x0007e20000100800 */
[----:B------:R-:W-:-:S02]  /*3250*/  LOP3.LUT R18, R18, 0xf, RZ, 0xc0, !PT ;  /* 0x0000000f12127812 */ /* 0x000fc400078ec0ff */
[----:B------:R-:W-:Y:S02]  /*3260*/  SEL R26, RZ, 0x10, P4 ;  /* 0x00000010ff1a7807 */ /* 0x000fe40002000000 */
[----:B------:R-:W-:Y:S02]  /*3270*/  LOP3.LUT R16, R16, 0xf, RZ, 0xc0, !PT ;  /* 0x0000000f10107812 */ /* 0x000fe400078ec0ff */
[----:B------:R-:W-:Y:S02]  /*3280*/  IADD3 R14, -R26, 0x10, RZ ;  /* 0x000000101a0e7810 */ /* 0x000fe40007ffe1ff */
[----:B------:R-:W-:Y:S02]  /*3290*/  SEL R25, RZ, 0x10, P3 ;  /* 0x00000010ff197807 */ /* 0x000fe40001800000 */
[----:B------:R-:W-:Y:S02]  /*32a0*/  SHF.L.U64.HI R21, R134, 0x1, R58 ;  /* 0x0000000186157819 */ /* 0x000fe4000001023a */
[----:B------:R-:W-:Y:S01]  /*32b0*/  LOP3.LUT R14, R14, 0xf, RZ, 0xc0, !PT ;  /* 0x0000000f0e0e7812 */ /* 0x000fe200078ec0ff */
[----:B-1----:R-:W-:Y:S01]  /*32c0*/  IMAD R6, R2, c[0x0][0x1e0], RZ ;  /* 0x0000780002067a24 */ /* 0x002fe200078e02ff */
[----:B------:R-:W-:Y:S01]  /*32d0*/  IADD3 R12, -R25, 0x10, RZ ;  /* 0x00000010190c7810 */ /* 0x000fe20007ffe1ff */
[----:B------:R-:W-:Y:S01]  /*32e0*/  IMAD.WIDE.U32 R2, R10, c[0x0][0x1e0], RZ ;  /* 0x000078000a027a25 */ /* 0x000fe200078e00ff */
[----:B------:R-:W-:-:S02]  /*32f0*/  SHF.L.U64.HI R23, R177, 0x1, R55 ;  /* 0x00000001b1177819 */ /* 0x000fc40000010237 */
[----:B------:R-:W-:Y:S01]  /*3300*/  LOP3.LUT R12, R12, 0xf, RZ, 0xc0, !PT ;  /* 0x0000000f0c0c7812 */ /* 0x000fe200078ec0ff */
[----:B------:R-:W-:Y:S01]  /*3310*/  IMAD R6, R10, c[0x0][0x1e4], R6 ;  /* 0x000079000a067a24 */ /* 0x000fe200078e0206 */
[----:B------:R-:W-:-:S03]  /*3320*/  SHF.L.U64.HI R24, R176, 0x1, R54 ;  /* 0x00000001b0187819 */ /* 0x000fc60000010236 */
[----:B------:R-:W-:Y:S02]  /*3330*/  IMAD.IADD R3, R3, 0x1, R6 ;  /* 0x0000000103037824 */ /* 0x000fe400078e0206 */
[----:B---3--:R-:W-:Y:S01]  /*3340*/  IMAD.SHL.U32 R10, R133, 0x2, RZ ;  /* 0x00000002850a7824 */ /* 0x008fe200078e00ff */
[----:B--2---:R-:W-:Y:S01]  /*3350*/  SHF.R.S32.HI R6, RZ, 0x1f, R9 ;  /* 0x0000001fff067819 */ /* 0x004fe20000011409 */
[----:B------:R-:W-:Y:S01]  /*3360*/  IMAD.WIDE.U32 R2, R9, c[0x0][0x1f0], R2 ;  /* 0x00007c0009027a25 */ /* 0x000fe200078e0002 */
[----:B------:R1:W-:Y:S03]  /*3370*/  STL [R1+0x10], R9 ;  /* 0x0000100901007387 */ /* 0x0003e60000100800 */
[----:B------:R-:W-:Y:S01]  /*3380*/  IMAD R6, R6, c[0x0][0x1f0], RZ ;  /* 0x00007c0006067a24 */ /* 0x000fe200078e02ff */
[----:B------:R-:W-:-:S03]  /*3390*/  IADD3 R2, P0, R2, UR20, RZ ;  /* 0x0000001402027c10 */ /* 0x000fc6000ff1e0ff */
[----:B------:R-:W-:-:S05]  /*33a0*/  IMAD R6, R9, c[0x0][0x1f4], R6 ;  /* 0x00007d0009067a24 */ /* 0x000fca00078e0206 */
[----:B------:R-:W-:Y:S02]  /*33b0*/  IADD3.X R6, R3, UR18, R6, P0, !PT ;  /* 0x0000001203067c10 */ /* 0x000fe400087fe406 */
[----:B------:R-:W-:-:S04]  /*33c0*/  LEA R7, P0, R2, c[0x0][0x1c8], 0x1 ;  /* 0x0000720002077a11 */ /* 0x000fc800078008ff */
[----:B------:R-:W-:Y:S02]  /*33d0*/  LEA.HI.X R6, R2, c[0x0][0x1cc], R6, 0x1, P0 ;  /* 0x0000730002067a11 */ /* 0x000fe400000f0c06 */
[----:B------:R-:W2:Y:S04]  /*33e0*/  SHFL.IDX PT, R2, R7, 0x1, 0x181f ;  /* 0x00381f0007027f89 */ /* 0x000ea800000e0000 */
[----:B------:R-:W3:Y:S01]  /*33f0*/  SHFL.IDX PT, R3, R6, 0x1, 0x181f ;  /* 0x00381f0006037f89 */ /* 0x000ee200000e0000 */
[----:B-1----:R-:W-:Y:S02]  /*3400*/  SHF.L.U64.HI R9, R133, 0x1, R59 ;  /* 0x0000000185097819 */ /* 0x002fe4000001023b */
[----:B--2---:R-:W-:-:S04]  /*3410*/  IADD3 R18, P2, P0, R18, R2, R10 ;  /* 0x0000000212127210 */ /* 0x004fc8000785e00a */
[----:B---3--:R-:W-:Y:S02]  /*3420*/  IADD3.X R19, RZ, R3, R9, P2, P0 ;  /* 0x00000003ff137210 */ /* 0x008fe400017e0409 */
[----:B------:R-:W-:-:S04]  /*3430*/  IADD3 R16, P2, P0, R16, R2, R8 ;  /* 0x0000000210107210 */ /* 0x000fc8000785e008 */
[----:B------:R-:W-:Y:S02]  /*3440*/  IADD3.X R17, RZ, R3, R21, P2, P0 ;  /* 0x00000003ff117210 */ /* 0x000fe400017e0415 */
[----:B------:R-:W-:-:S04]  /*3450*/  IADD3 R14, P2, P0, R14, R2, R20 ;  /* 0x000000020e0e7210 */ /* 0x000fc8000785e014 */
[-C--:B------:R-:W-:Y:S02]  /*3460*/  IADD3.X R15, RZ, R3.reuse, R23, P2, P0 ;  /* 0x00000003ff0f7210 */ /* 0x080fe400017e0417 */
[----:B------:R-:W-:Y:S02]  /*3470*/  IADD3 R12, P2, P0, R12, R2, R22 ;  /* 0x000000020c0c7210 */ /* 0x000fe4000785e016 */
[----:B------:R-:W1:Y:S02]  /*3480*/  SHFL.IDX PT, R2, R7, RZ, 0x181f ;  /* 0x00181fff07027589 */ /* 0x000e6400000e0000 */
[----:B------:R-:W-:Y:S02]  /*3490*/  IADD3.X R13, RZ, R3, R24, P2, P0 ;  /* 0x00000003ff0d7210 */ /* 0x000fe400017e0418 */
[----:B------:R-:W2:Y:S01]  /*34a0*/  SHFL.IDX PT, R3, R6, RZ, 0x181f ;  /* 0x00181fff06037589 */ /* 0x000ea200000e0000 */
[----:B-1----:R-:W-:-:S05]  /*34b0*/  IADD3 R10, P0, R2, R10, RZ ;  /* 0x0000000a020a7210 */ /* 0x002fca0007f1e0ff */
[----:B--2---:R-:W-:Y:S01]  /*34c0*/  IMAD.X R11, R3, 0x1, R9, P0 ;  /* 0x00000001030b7824 */ /* 0x004fe200000e0609 */
[----:B------:R-:W-:-:S04]  /*34d0*/  IADD3 R8, P0, R2, R8, RZ ;  /* 0x0000000802087210 */ /* 0x000fc80007f1e0ff */
[----:B------:R1:W-:Y:S01]  /*34e0*/  LDGSTS.E.BYPASS.LTC128B.128 [R85+0x10100], [R10.64], !P6 ;  /* 0x101000000a557fae */ /* 0x0003e2000f101d4c */
[----:B------:R-:W-:Y:S01]  /*34f0*/  IMAD.X R9, R3, 0x1, R21, P0 ;  /* 0x0000000103097824 */ /* 0x000fe200000e0615 */
[----:B------:R-:W-:-:S04]  /*3500*/  IADD3 R6, P0, R2, R20, RZ ;  /* 0x0000001402067210 */ /* 0x000fc80007f1e0ff */
[----:B------:R1:W-:Y:S01]  /*3510*/  LDGSTS.E.BYPASS.LTC128B.128 [R85+0x12100], [R8.64], !P5 ;  /* 0x1210000008557fae */ /* 0x0003e2000e901d4c */
[----:B------:R-:W-:Y:S01]  /*3520*/  IMAD.X R7, R3, 0x1, R23, P0 ;  /* 0x0000000103077824 */ /* 0x000fe200000e0617 */
[----:B------:R-:W-:-:S04]  /*3530*/  IADD3 R2, P0, R2, R22, RZ ;  /* 0x0000001602027210 */ /* 0x000fc80007f1e0ff */
[----:B------:R1:W-:Y:S01]  /*3540*/  LDGSTS.E.BYPASS.LTC128B.128 [R85+0x14100], [R6.64], !P4 ;  /* 0x1410000006557fae */ /* 0x0003e2000e101d4c */
[----:B------:R-:W-:Y:S01]  /*3550*/  IMAD.X R3, R3, 0x1, R24, P0 ;  /* 0x0000000103037824 */ /* 0x000fe200000e0618 */
[----:B------:R-:W-:-:S04]  /*3560*/  ISETP.NE.U32.AND P0, PT, R28, RZ, PT ;  /* 0x000000ff1c00720c */ /* 0x000fc80003f05070 */
[----:B------:R1:W-:Y:S09]  /*3570*/  LDGSTS.E.BYPASS.LTC128B.128 [R85+0x16100], [R2.64], !P3 ;  /* 0x1610000002557fae */ /* 0x0003f2000d901d4c */
[----:B------:R1:W-:Y:S01]  /*3580*/  LDGSTS.E.BYPASS.LTC128B.128.ZFILL [R85+0x11100], [R18.64], P0 ;  /* 0x1110000012557fae */ /* 0x0003e20008141d4c */
[----:B------:R-:W-:-:S13]  /*3590*/  ISETP.NE.U32.AND P0, PT, R27, RZ, PT ;  /* 0x000000ff1b00720c */ /* 0x000fda0003f05070 */
[----:B------:R1:W-:Y:S01]  /*35a0*/  LDGSTS.E.BYPASS.LTC128B.128.ZFILL [R85+0x13100], [R16.64], P0 ;  /* 0x1310000010557fae */ /* 0x0003e20008141d4c */
[----:B------:R-:W-:-:S13]  /*35b0*/  ISETP.NE.U32.AND P0, PT, R26, RZ, PT ;  /* 0x000000ff1a00720c */ /* 0x000fda0003f05070 */
[----:B------:R1:W-:Y:S01]  /*35c0*/  LDGSTS.E.BYPASS.LTC128B.128.ZFILL [R85+0x15100], [R14.64], P0 ;  /* 0x151000000e557fae */ /* 0x0003e20008141d4c */
[----:B------:R-:W-:-:S13]  /*35d0*/  ISETP.NE.U32.AND P0, PT, R25, RZ, PT ;  /* 0x000000ff1900720c */ /* 0x000fda0003f05070 */
[----:B------:R1:W-:Y:S02]  /*35e0*/  LDGSTS.E.BYPASS.LTC128B.128.ZFILL [R85+0x17100], [R12.64], P0 ;  /* 0x171000000c557fae */ /* 0x0003e40008141d4c */
.L_x_4:
[----:B-1234-:R-:W-:Y:S01]  /*35f0*/  LOP3.LUT R2, R84, 0xffffffe0, RZ, 0xc0, !PT ;  /* 0xffffffe054027812 */ /* 0x01efe200078ec0ff */
[----:B------:R-:W-:Y:S01]  /*3600*/  IMAD.U32 R6, RZ, RZ, UR10 ;  /* 0x0000000aff067e24 */ /* 0x000fe2000f8e00ff */
[----:B------:R-:W0:Y:S01]  /*3610*/  LDGDEPBAR ;  /* 0x00000000000079af */ /* 0x000e220000000000 */
[----:B------:R-:W-:Y:S02]  /*3620*/  IMAD.SHL.U32 R248, R4, 0x2, RZ ;  /* 0x0000000204f87824 */ /* 0x000fe400078e00ff */
[----:B------:R-:W-:Y:S02]  /*3630*/  IMAD.IADD R2, R132, 0x1, -R2 ;  /* 0x0000000184027824 */ /* 0x000fe400078e0a02 */
[----:B------:R-:W-:Y:S01]  /*3640*/  IMAD R249, R5, 0x2, R248 ;  /* 0x0000000205f97824 */ /* 0x000fe200078e02f8 */
[----:B------:R-:W-:Y:S01]  /*3650*/  LDSM.16.MT88.4 R24, [R248+0x100] ;  /* 0x00010000f818783b */ /* 0x000fe20000004200 */
[C---:B------:R-:W-:Y:S02]  /*3660*/  LEA R251, R0.reuse, R248, 0x1 ;  /* 0x000000f800fb7211 */ /* 0x040fe400078e08ff */
[----:B------:R-:W-:Y:S01]  /*3670*/  SHF.R.S32.HI R3, RZ, 0x1f, R2 ;  /* 0x0000001fff037819 */ /* 0x000fe20000011402 */
[----:B------:R-:W-:-:S02]  /*3680*/  IMAD R250, R0, 0x2, R249 ;  /* 0x0000000200fa7824 */ /* 0x000fc400078e02f9 */
[----:B------:R-:W-:Y:S01]  /*3690*/  LDSM.16.MT88.4 R68, [R251+0x2100] ;  /* 0x00210000fb44783b */ /* 0x000fe20000004200 */
[----:B------:R-:W-:-:S03]  /*36a0*/  LEA.HI R3, R3, R2, RZ, 0x2 ;  /* 0x0000000203037211 */ /* 0x000fc600078f10ff */
[----:B------:R-:W-:Y:S01]  /*36b0*/  LDSM.16.MT88.4 R80, [R250+0x2900] ;  /* 0x00290000fa50783b */ /* 0x000fe20000004200 */
[----:B------:R-:W-:-:S04]  /*36c0*/  LOP3.LUT R3, R3, 0x7ffffffc, RZ, 0xc0, !PT ;  /* 0x7ffffffc03037812 */ /* 0x000fc800078ec0ff */
[----:B------:R-:W-:-:S05]  /*36d0*/  IADD3 R2, R2, -R3, RZ ;  /* 0x8000000302027210 */ /* 0x000fca0007ffe0ff */
[----:B------:R-:W-:-:S05]  /*36e0*/  IMAD R2, R2, -0x2, R6 ;  /* 0xfffffffe02027824 */ /* 0x000fca00078e0206 */
[----:B------:R-:W-:-:S04]  /*36f0*/  ISETP.GT.AND P0, PT, R2, RZ, PT ;  /* 0x000000ff0200720c */ /* 0x000fc80003f04270 */
[----:B------:R-:W-:Y:S02]  /*3700*/  FSEL R15, R73, -INF , P0 ;  /* 0xff800000490f7808 */ /* 0x000fe40000000000 */
[----:B------:R-:W-:Y:S02]  /*3710*/  FSEL R10, R76, -INF , P0 ;  /* 0xff8000004c0a7808 */ /* 0x000fe40000000000 */
[----:B------:R-:W-:Y:S01]  /*3720*/  ISETP.GT.AND P0, PT, R2, 0x1, PT ;  /* 0x000000010200780c */ /* 0x000fe20003f04270 */
[----:B------:R-:W-:Y:S03]  /*3730*/  LDSM.16.MT88.4 R76, [R250+0x2100] ;  /* 0x00210000fa4c783b */ /* 0x000fe60000004200 */
[----:B------:R-:W-:Y:S02]  /*3740*/  FSEL R16, R72, -INF , P0 ;  /* 0xff80000048107808 */ /* 0x000fe40000000000 */
[----:B------:R-:W-:-:S02]  /*3750*/  FSEL R9, R74, -INF , P0 ;  /* 0xff8000004a097808 */ /* 0x000fc40000000000 */
[----:B------:R-:W-:Y:S01]  /*3760*/  ISETP.GT.AND P0, PT, R2, 0x8, PT ;  /* 0x000000080200780c */ /* 0x000fe20003f04270 */
[----:B------:R-:W-:Y:S01]  /*3770*/  LDSM.16.MT88.4 R72, [R250+0x900] ;  /* 0x00090000fa48783b */ /* 0x000fe20000004200 */
[----:B------:R-:W-:Y:S02]  /*3780*/  FMNMX.FTZ R3, R10, R9, !PT ;  /* 0x000000090a037209 */ /* 0x000fe40007810000 */
[----:B------:R-:W-:Y:S02]  /*3790*/  FSEL R17, R57, -INF , P0 ;  /* 0xff80000039117808 */ /* 0x000fe40000000000 */
[----:B------:R-:W-:Y:S02]  /*37a0*/  FSEL R8, R65, -INF , P0 ;  /* 0xff80000041087808 */ /* 0x000fe40000000000 */
[----:B------:R-:W-:Y:S02]  /*37b0*/  ISETP.GT.AND P0, PT, R2, 0x9, PT ;  /* 0x000000090200780c */ /* 0x000fe40003f04270 */
[----:B------:R-:W-:-:S02]  /*37c0*/  FMNMX.FTZ R3, R8, R3, !PT ;  /* 0x0000000308037209 */ /* 0x000fc40007810000 */
[----:B------:R-:W-:Y:S02]  /*37d0*/  FSEL R18, R56, -INF , P0 ;  /* 0xff80000038127808 */ /* 0x000fe40000000000 */
[----:B------:R-:W-:Y:S02]  /*37e0*/  FSEL R7, R64, -INF , P0 ;  /* 0xff80000040077808 */ /* 0x000fe40000000000 */
[----:B------:R-:W-:Y:S01]  /*37f0*/  ISETP.GT.AND P0, PT, R2, 0x10, PT ;  /* 0x000000100200780c */ /* 0x000fe20003f04270 */
[----:B------:R-:W-:Y:S01]  /*3800*/  LDSM.16.MT88.4 R64, [R249+0x2100] ;  /* 0x00210000f940783b */ /* 0x000fe20000004200 */
[----:B------:R-:W-:Y:S02]  /*3810*/  FMNMX.FTZ R3, R7, R3, !PT ;  /* 0x0000000307037209 */ /* 0x000fe40007810000 */
[----:B------:R-:W-:Y:S02]  /*3820*/  FSEL R19, R51, -INF , P0 ;  /* 0xff80000033137808 */ /* 0x000fe40000000000 */
[----:B------:R-:W-:-:S02]  /*3830*/  FSEL R6, R53, -INF , P0 ;  /* 0xff80000035067808 */ /* 0x000fc40000000000 */
[----:B------:R-:W-:Y:S02]  /*3840*/  ISETP.GT.AND P0, PT, R2, 0x11, PT ;  /* 0x000000110200780c */ /* 0x000fe40003f04270 */
[----:B------:R-:W-:Y:S02]  /*3850*/  FMNMX.FTZ R3, R6, R3, !PT ;  /* 0x0000000306037209 */ /* 0x000fe40007810000 */
[----:B------:R-:W-:Y:S02]  /*3860*/  FSEL R20, R50, -INF , P0 ;  /* 0xff80000032147808 */ /* 0x000fe40000000000 */
[----:B------:R-:W-:Y:S02]  /*3870*/  FSEL R13, R52, -INF , P0 ;  /* 0xff800000340d7808 */ /* 0x000fe40000000000 */
[----:B------:R-:W-:Y:S01]  /*3880*/  ISETP.GT.AND P0, PT, R2, 0x18, PT ;  /* 0x000000180200780c */ /* 0x000fe20003f04270 */
[----:B------:R-:W-:Y:S01]  /*3890*/  LDSM.16.MT88.4 R52, [R249+0x900] ;  /* 0x00090000f934783b */ /* 0x000fe20000004200 */
[----:B------:R-:W-:-:S02]  /*38a0*/  FMNMX.FTZ R3, R13, R3, !PT ;  /* 0x000000030d037209 */ /* 0x000fc40007810000 */
[----:B------:R-:W-:Y:S02]  /*38b0*/  FSEL R22, R46, -INF , P0 ;  /* 0xff8000002e167808 */ /* 0x000fe40000000000 */
[----:B------:R-:W-:Y:S02]  /*38c0*/  FSEL R11, R49, -INF , P0 ;  /* 0xff800000310b7808 */ /* 0x000fe40000000000 */
[----:B------:R-:W-:Y:S02]  /*38d0*/  ISETP.GT.AND P0, PT, R2, 0x19, PT ;  /* 0x000000190200780c */ /* 0x000fe40003f04270 */
[----:B------:R-:W-:Y:S02]  /*38e0*/  FMNMX.FTZ R3, R11, R3, !PT ;  /* 0x000000030b037209 */ /* 0x000fe40007810000 */
[----:B------:R-:W-:Y:S02]  /*38f0*/  FSEL R23, R45, -INF , P0 ;  /* 0xff8000002d177808 */ /* 0x000fe40000000000 */
[----:B------:R-:W-:-:S02]  /*3900*/  FSEL R14, R48, -INF , P0 ;  /* 0xff800000300e7808 */ /* 0x000fc40000000000 */
[----:B------:R-:W-:Y:S01]  /*3910*/  ISETP.GT.AND P0, PT, R2, 0x20, PT ;  /* 0x000000200200780c */ /* 0x000fe20003f04270 */
[----:B------:R-:W-:Y:S01]  /*3920*/  LDSM.16.MT88.4 R48, [R251+0x100] ;  /* 0x00010000fb30783b */ /* 0x000fe20000004200 */
        /* <DEDUP_REMOVED lines=12> */
[----:B------:R-:W-:Y:S02]  /*39f0*/  ISETP.GT.AND P0, PT, R2, 0x29, PT ;  /* 0x000000290200780c */ /* 0x000fe40003f04270 */
[----:B------:R-:W-:Y:S02]  /*3a00*/  FMNMX.FTZ R3, R95, R3, !PT ;  /* 0x000000035f037209 */ /* 0x000fe40007810000 */
[----:B------:R-:W-:Y:S02]  /*3a10*/  FSEL R107, R36, -INF , P0 ;  /* 0xff800000246b7808 */ /* 0x000fe40000000000 */
[----:B------:R-:W-:Y:S02]  /*3a20*/  FSEL R94, R39, -INF , P0 ;  /* 0xff800000275e7808 */ /* 0x000fe40000000000 */
[----:B------:R-:W-:Y:S02]  /*3a30*/  ISETP.GT.AND P0, PT, R2, 0x30, PT ;  /* 0x000000300200780c */ /* 0x000fe40003f04270 */
[----:B------:R-:W-:-:S02]  /*3a40*/  FMNMX.FTZ R12, R15, R16, !PT ;  /* 0x000000100f0c7209 */ /* 0x000fc40007810000 */
[----:B------:R-:W-:Y:S02]  /*3a50*/  FSEL R106, R31, -INF , P0 ;  /* 0xff8000001f6a7808 */ /* 0x000fe40000000000 */
[----:B------:R-:W-:Y:S02]  /*3a60*/  FSEL R93, R35, -INF , P0 ;  /* 0xff800000235d7808 */ /* 0x000fe40000000000 */
[----:B------:R-:W-:Y:S02]  /*3a70*/  ISETP.GT.AND P0, PT, R2, 0x31, PT ;  /* 0x000000310200780c */ /* 0x000fe40003f04270 */
[----:B------:R-:W-:Y:S02]  /*3a80*/  FMNMX.FTZ R3, R94, R3, !PT ;  /* 0x000000035e037209 */ /* 0x000fe40007810000 */
[----:B------:R-:W-:Y:S02]  /*3a90*/  FSEL R99, R30, -INF , P0 ;  /* 0xff8000001e637808 */ /* 0x000fe40000000000 */
[----:B------:R-:W-:-:S02]  /*3aa0*/  FSEL R92, R34, -INF , P0 ;  /* 0xff800000225c7808 */ /* 0x000fc40000000000 */
[----:B------:R-:W-:Y:S02]  /*3ab0*/  FMNMX.FTZ R12, R17, R12, !PT ;  /* 0x0000000c110c7209 */ /* 0x000fe40007810000 */
[----:B------:R-:W-:Y:S02]  /*3ac0*/  ISETP.GT.AND P0, PT, R2, 0x38, PT ;  /* 0x000000380200780c */ /* 0x000fe40003f04270 */
[----:B------:R-:W-:Y:S02]  /*3ad0*/  FMNMX.FTZ R3, R93, R3, !PT ;  /* 0x000000035d037209 */ /* 0x000fe40007810000 */
[----:B------:R-:W-:Y:S02]  /*3ae0*/  FMNMX.FTZ R12, R18, R12, !PT ;  /* 0x0000000c120c7209 */ /* 0x000fe40007810000 */
[----:B------:R-:W-:Y:S02]  /*3af0*/  FSEL R98, R29, -INF , P0 ;  /* 0xff8000001d627808 */ /* 0x000fe40000000000 */
[----:B------:R-:W-:Y:S01]  /*3b00*/  FSEL R91, R33, -INF , P0 ;  /* 0xff800000215b7808 */ /* 0x000fe20000000000 */
[----:B------:R-:W-:Y:S01]  /*3b10*/  LDSM.16.MT88.4 R28, [R248+0x900] ;  /* 0x00090000f81c783b */ /* 0x000fe20000004200 */
[----:B------:R-:W-:-:S02]  /*3b20*/  ISETP.GT.AND P0, PT, R2, 0x39, PT ;  /* 0x000000390200780c */ /* 0x000fc40003f04270 */
[----:B------:R-:W-:Y:S02]  /*3b30*/  FMNMX.FTZ R2, R92, R3, !PT ;  /* 0x000000035c027209 */ /* 0x000fe40007810000 */
[----:B------:R-:W-:Y:S02]  /*3b40*/  FMNMX.FTZ R3, R19, R12, !PT ;  /* 0x0000000c13037209 */ /* 0x000fe40007810000 */
[----:B------:R-:W-:Y:S02]  /*3b50*/  FSEL R89, R32, -INF , P0 ;  /* 0xff80000020597808 */ /* 0x000fe40000000000 */
[----:B------:R-:W-:Y:S01]  /*3b60*/  FMNMX.FTZ R3, R20, R3, !PT ;  /* 0x0000000314037209 */ /* 0x000fe20007810000 */
[----:B------:R-:W-:Y:S01]  /*3b70*/  LDSM.16.MT88.4 R32, [R250+0x100] ;  /* 0x00010000fa20783b */ /* 0x000fe20000004200 */
[----:B------:R-:W-:Y:S02]  /*3b80*/  FMNMX.FTZ R2, R91, R2, !PT ;  /* 0x000000025b027209 */ /* 0x000fe40007810000 */
[----:B------:R-:W-:-:S02]  /*3b90*/  FMNMX.FTZ R3, R22, R3, !PT ;  /* 0x0000000316037209 */ /* 0x000fc40007810000 */
[----:B------:R-:W-:Y:S02]  /*3ba0*/  FMNMX.FTZ R2, R89, R2, !PT ;  /* 0x0000000259027209 */ /* 0x000fe40007810000 */
[----:B------:R-:W-:Y:S02]  /*3bb0*/  FMNMX.FTZ R3, R23, R3, !PT ;  /* 0x0000000317037209 */ /* 0x000fe40007810000 */
[----:B------:R-:W-:Y:S01]  /*3bc0*/  FSEL R90, R38, -INF , P0 ;  /* 0xff800000265a7808 */ /* 0x000fe20000000000 */
[----:B------:R-:W1:Y:S01]  /*3bd0*/  SHFL.BFLY PT, R12, R2, 0x2, 0x1f ;  /* 0x0c401f00020c7f89 */ /* 0x000e6200000e0000 */
[----:B------:R-:W-:-:S03]  /*3be0*/  FMNMX.FTZ R3, R105, R3, !PT ;  /* 0x0000000369037209 */ /* 0x000fc60007810000 */
[----:B------:R-:W-:Y:S01]  /*3bf0*/  LDSM.16.MT88.4 R36, [R249+0x100] ;  /* 0x00010000f924783b */ /* 0x000fe20000004200 */
[----:B------:R-:W-:-:S04]  /*3c00*/  FMNMX.FTZ R3, R104, R3, !PT ;  /* 0x0000000368037209 */ /* 0x000fc80007810000 */
[----:B------:R-:W-:-:S04]  /*3c10*/  FMNMX.FTZ R3, R108, R3, !PT ;  /* 0x000000036c037209 */ /* 0x000fc80007810000 */
[----:B------:R-:W-:-:S04]  /*3c20*/  FMNMX.FTZ R3, R107, R3, !PT ;  /* 0x000000036b037209 */ /* 0x000fc80007810000 */
[----:B------:R-:W-:-:S04]  /*3c30*/  FMNMX.FTZ R3, R106, R3, !PT ;  /* 0x000000036a037209 */ /* 0x000fc80007810000 */
[----:B------:R-:W-:Y:S02]  /*3c40*/  FMNMX.FTZ R3, R99, R3, !PT ;  /* 0x0000000363037209 */ /* 0x000fe40007810000 */
[----:B-1----:R-:W-:Y:S02]  /*3c50*/  FMNMX.FTZ R2, R2, R12, !PT ;  /* 0x0000000c02027209 */ /* 0x002fe40007810000 */
[----:B------:R-:W-:-:S03]  /*3c60*/  FMNMX.FTZ R3, R98, R3, !PT ;  /* 0x0000000362037209 */ /* 0x000fc60007810000 */
[----:B------:R-:W1:Y:S01]  /*3c70*/  SHFL.BFLY PT, R132, R2, 0x1, 0x1f ;  /* 0x0c201f0002847f89 */ /* 0x000e6200000e0000 */
[----:B------:R-:W-:-:S05]  /*3c80*/  FMNMX.FTZ R3, R90, R3, !PT ;  /* 0x000000035a037209 */ /* 0x000fca0007810000 */
[----:B------:R-:W2:Y:S01]  /*3c90*/  SHFL.BFLY PT, R21, R3, 0x2, 0x1f ;  /* 0x0c401f0003157f89 */ /* 0x000ea200000e0000 */
[----:B-1----:R-:W-:-:S04]  /*3ca0*/  FMNMX.FTZ R132, R2, R132, !PT ;  /* 0x0000008402847209 */ /* 0x002fc80007810000 */
[C---:B------:R-:W-:Y:S01]  /*3cb0*/  FSETP.NEU.FTZ.AND P0, PT, R132.reuse, -INF , PT ;  /* 0xff8000008400780b */ /* 0x040fe20003f1d000 */
[----:B------:R-:W-:Y:S01]  /*3cc0*/  FMUL.FTZ R12, R132, c[0x0][0x2d0] ;  /* 0x0000b400840c7a20 */ /* 0x000fe20000410000 */
[----:B--2---:R-:W-:-:S04]  /*3cd0*/  FMNMX.FTZ R2, R3, R21, !PT ;  /* 0x0000001503027209 */ /* 0x004fc80007810000 */
[----:B------:R-:W-:Y:S01]  /*3ce0*/  FSEL R12, R12, RZ, P0 ;  /* 0x000000ff0c0c7208 */ /* 0x000fe20000000000 */
[----:B------:R-:W1:Y:S04]  /*3cf0*/  SHFL.BFLY PT, R3, R2, 0x1, 0x1f ;  /* 0x0c201f0002037f89 */ /* 0x000e6800000e0000 */
[--C-:B------:R-:W-:Y:S02]  /*3d00*/  FFMA.FTZ R13, R13, c[0x0][0x2d0], -R12.reuse ;  /* 0x0000b4000d0d7a23 */ /* 0x100fe4000001080c */
[--C-:B------:R-:W-:Y:S02]  /*3d10*/  FFMA.FTZ R14, R14, c[0x0][0x2d0], -R12.reuse ;  /* 0x0000b4000e0e7a23 */ /* 0x100fe4000001080c */
[----:B------:R-:W-:Y:S01]  /*3d20*/  MUFU.EX2 R109, R13 ;  /* 0x0000000d006d7308 */ /* 0x000fe20000000800 */
[----:B------:R-:W-:-:S02]  /*3d30*/  FFMA.FTZ R10, R10, c[0x0][0x2d0], -R12 ;  /* 0x0000b4000a0a7a23 */ /* 0x000fc4000001080c */
[--C-:B------:R-:W-:Y:S02]  /*3d40*/  FFMA.FTZ R9, R9, c[0x0][0x2d0], -R12.reuse ;  /* 0x0000b40009097a23 */ /* 0x100fe4000001080c */
[--C-:B------:R-:W-:Y:S02]  /*3d50*/  FFMA.FTZ R8, R8, c[0x0][0x2d0], -R12.reuse ;  /* 0x0000b40008087a23 */ /* 0x100fe4000001080c */
[--C-:B------:R-:W-:Y:S01]  /*3d60*/  FFMA.FTZ R7, R7, c[0x0][0x2d0], -R12.reuse ;  /* 0x0000b40007077a23 */ /* 0x100fe2000001080c */
[----:B------:R-:W-:Y:S01]  /*3d70*/  MUFU.EX2 R183, R14 ;  /* 0x0000000e00b77308 */ /* 0x000fe20000000800 */
[--C-:B------:R-:W-:Y:S02]  /*3d80*/  FFMA.FTZ R11, R11, c[0x0][0x2d0], -R12.reuse ;  /* 0x0000b4000b0b7a23 */ /* 0x100fe4000001080c */
[----:B------:R-:W-:Y:S01]  /*3d90*/  FFMA.FTZ R6, R6, c[0x0][0x2d0], -R12 ;  /* 0x0000b40006067a23 */ /* 0x000fe2000001080c */
[----:B-1----:R-:W-:-:S04]  /*3da0*/  FMNMX.FTZ R2, R3, R2, !PT ;  /* 0x0000000203027209 */ /* 0x002fc80007810000 */
[----:B------:R-:W-:Y:S01]  /*3db0*/  MUFU.EX2 R87, R10 ;  /* 0x0000000a00577308 */ /* 0x000fe20000000800 */
[C---:B------:R-:W-:Y:S01]  /*3dc0*/  FSETP.NEU.FTZ.AND P0, PT, R2.reuse, -INF , PT ;  /* 0xff8000000200780b */ /* 0x040fe20003f1d000 */
[----:B------:R-:W-:-:S06]  /*3dd0*/  FMUL.FTZ R3, R2, c[0x0][0x2d0] ;  /* 0x0000b40002037a20 */ /* 0x000fcc0000410000 */
[----:B------:R-:W1:Y:S01]  /*3de0*/  MUFU.EX2 R85, R9 ;  /* 0x0000000900557308 */ /* 0x000e620000000800 */
[----:B------:R-:W-:-:S05]  /*3df0*/  FSEL R3, R3, RZ, P0 ;  /* 0x000000ff03037208 */ /* 0x000fca0000000000 */
[--C-:B------:R-:W-:Y:S02]  /*3e00*/  FFMA.FTZ R4, R16, c[0x0][0x2d0], -R3.reuse ;  /* 0x0000b40010047a23 */ /* 0x100fe40000010803 */
[--C-:B------:R-:W-:Y:S01]  /*3e10*/  FFMA.FTZ R15, R15, c[0x0][0x2d0], -R3.reuse ;  /* 0x0000b4000f0f7a23 */ /* 0x100fe20000010803 */
[----:B------:R1:W-:Y:S08]  /*3e20*/  MUFU.EX2 R86, R8 ;  /* 0x0000000800567308 */ /* 0x0003f00000000800 */
[----:B------:R2:W-:Y:S08]  /*3e30*/  MUFU.EX2 R13, R4 ;  /* 0x00000004000d7308 */ /* 0x0005f00000000800 */
[----:B------:R-:W3:Y:S01]  /*3e40*/  MUFU.EX2 R88, R7 ;  /* 0x0000000700587308 */ /* 0x000ee20000000800 */
[----:B-1----:R-:W-:Y:S01]  /*3e50*/  F2FP.BF16.PACK_AB R8, R85, R87 ;  /* 0x000000575508723e */ /* 0x002fe200000010ff */
[----:B--2---:R-:W-:-:S06]  /*3e60*/  FFMA.FTZ R4, R17, c[0x0][0x2d0], -R3 ;  /* 0x0000b40011047a23 */ /* 0x004fcc0000010803 */
[----:B------:R-:W1:Y:S01]  /*3e70*/  MUFU.EX2 R15, R15 ;  /* 0x0000000f000f7308 */ /* 0x000e620000000800 */
[----:B---3--:R-:W-:-:S07]  /*3e80*/  F2FP.BF16.PACK_AB R10, R88, R86 ;  /* 0x00000056580a723e */ /* 0x008fce00000010ff */
[----:B------:R2:W-:Y:S08]  /*3e90*/  MUFU.EX2 R14, R4 ;  /* 0x00000004000e7308 */ /* 0x0005f00000000800 */
[----:B------:R-:W3:Y:S01]  /*3ea0*/  MUFU.EX2 R110, R11 ;  /* 0x0000000b006e7308 */ /* 0x000ee20000000800 */
[----:B-1----:R-:W-:Y:S01]  /*3eb0*/  F2FP.BF16.PACK_AB R9, R13, R15 ;  /* 0x0000000f0d09723e */ /* 0x002fe200000010ff */
[----:B--2---:R-:W-:-:S06]  /*3ec0*/  FFMA.FTZ R4, R18, c[0x0][0x2d0], -R3 ;  /* 0x0000b40012047a23 */ /* 0x004fcc0000010803 */
[----:B------:R3:W-:Y:S08]  /*3ed0*/  MUFU.EX2 R111, R6 ;  /* 0x00000006006f7308 */ /* 0x0007f00000000800 */
[----:B------:R1:W2:Y:S01]  /*3ee0*/  MUFU.EX2 R84, R4 ;  /* 0x0000000400547308 */ /* 0x0002a20000000800 */
[----:B---3--:R-:W-:Y:S01]  /*3ef0*/  F2FP.BF16.PACK_AB R6, R183, R110 ;  /* 0x0000006eb706723e */ /* 0x008fe200000010ff */
[----:B-1----:R-:W-:Y:S01]  /*3f00*/  FFMA.FTZ R4, R19, c[0x0][0x2d0], -R3 ;  /* 0x0000b40013047a23 */ /* 0x002fe20000010803 */
[----:B--2---:R-:W-:-:S05]  /*3f10*/  F2FP.BF16.PACK_AB R11, R84, R14 ;  /* 0x0000000e540b723e */ /* 0x004fca00000010ff */
[----:B------:R1:W-:Y:S02]  /*3f20*/  MUFU.EX2 R182, R4 ;  /* 0x0000000400b67308 */ /* 0x0003e40000000800 */
[C---:B------:R-:W-:Y:S08]  /*3f30*/  HMMA.16816.F32.BF16 R16, R8.reuse, R26, RZ ;  /* 0x0000001a0810723c */ /* 0x040ff000000418ff */
[----:B------:R-:W-:Y:S01]  /*3f40*/  HMMA.16816.F32.BF16 R40, R8, R36, RZ ;  /* 0x000000240828723c */ /* 0x000fe200000418ff */
[----:B-1----:R-:W-:-:S04]  /*3f50*/  FFMA.FTZ R4, R20, c[0x0][0x2d0], -R3 ;  /* 0x0000b40014047a23 */ /* 0x002fc80000010803 */
[----:B------:R1:W2:Y:S02]  /*3f60*/  MUFU.EX2 R127, R4 ;  /* 0x00000004007f7308 */ /* 0x0002a40000000800 */
[----:B-1----:R-:W-:Y:S01]  /*3f70*/  FFMA.FTZ R4, R22, c[0x0][0x2d0], -R3 ;  /* 0x0000b40016047a23 */ /* 0x002fe20000010803 */
[----:B--2---:R-:W-:-:S05]  /*3f80*/  F2FP.BF16.PACK_AB R5, R127, R182 ;  /* 0x000000b67f05723e */ /* 0x004fca00000010ff */
[----:B------:R1:W-:Y:S02]  /*3f90*/  MUFU.EX2 R126, R4 ;  /* 0x00000004007e7308 */ /* 0x0003e40000000800 */
[----:B-1----:R-:W-:Y:S02]  /*3fa0*/  FFMA.FTZ R4, R23, c[0x0][0x2d0], -R3 ;  /* 0x0000b40017047a23 */ /* 0x002fe40000010803 */
[C---:B------:R-:W-:Y:S04]  /*3fb0*/  HMMA.16816.F32.BF16 R20, R8.reuse, R24, RZ ;  /* 0x000000180814723c */ /* 0x040fe800000418ff */
[----:B------:R1:W2:Y:S04]  /*3fc0*/  MUFU.EX2 R125, R4 ;  /* 0x00000004007d7308 */ /* 0x0002a80000000800 */
[----:B------:R-:W-:Y:S01]  /*3fd0*/  HMMA.16816.F32.BF16 R24, R8, R38, RZ ;  /* 0x000000260818723c */ /* 0x000fe200000418ff */
[----:B-1----:R-:W-:-:S02]  /*3fe0*/  F2FP.BF16.PACK_AB R4, R109, R111 ;  /* 0x0000006f6d04723e */ /* 0x002fc400000010ff */
[----:B--2---:R-:W-:Y:S11]  /*3ff0*/  F2FP.BF16.PACK_AB R7, R125, R126 ;  /* 0x0000007e7d07723e */ /* 0x004ff600000010ff */
[----:B------:R-:W-:Y:S02]  /*4000*/  @!UPT UIADD3 URZ, URZ, URZ, URZ ;  /* 0x0000003f3f3ff290 */ /* 0x000fe4000fffe03f */
[----:B------:R-:W-:Y:S08]  /*4010*/  HMMA.16816.F32.BF16 R164, R4, R28, R20 ;  /* 0x0000001c04a4723c */ /* 0x000ff00000041814 */
[----:B------:R-:W-:Y:S08]  /*4020*/  HMMA.16816.F32.BF16 R20, R8, R48, RZ ;  /* 0x000000300814723c */ /* 0x000ff000000418ff */
[----:B------:R-:W-:Y:S01]  /*4030*/  HMMA.16816.F32.BF16 R60, R4, R30, R16 ;  /* 0x0000001e043c723c */ /* 0x000fe20000041810 */
[----:B------:R-:W1:Y:S07]  /*4040*/  LDSM.16.MT88.4 R28, [R248+0x2100] ;  /* 0x00210000f81c783b */ /* 0x000e6e0000004200 */
[----:B------:R-:W-:Y:S08]  /*4050*/  HMMA.16816.F32.BF16 R16, R8, R50, RZ ;  /* 0x000000320810723c */ /* 0x000ff000000418ff */
[C---:B------:R-:W-:Y:S07]  /*4060*/  HMMA.16816.F32.BF16 R56, R4.reuse, R44, R20 ;  /* 0x0000002c0438723c */ /* 0x040fee0000041814 */
[----:B------:R-:W-:Y:S01]  /*4070*/  STL [R1+0x48], R62 ;  /* 0x0000483e01007387 */ /* 0x000fe20000100800 */
[----:B------:R-:W-:Y:S01]  /*4080*/  HMMA.16816.F32.BF16 R156, R4, R52, R40 ;  /* 0x00000034049c723c */ /* 0x000fe20000041828 */
[----:B------:R-:W-:Y:S01]  /*4090*/  IMAD.MOV.U32 R102, RZ, RZ, R61 ;  /* 0x000000ffff667224 */ /* 0x000fe200078e003d */
[----:B------:R-:W-:Y:S01]  /*40a0*/  MOV R101, R60 ;  /* 0x0000003c00657202 */ /* 0x000fe20000000f00 */
[----:B------:R-:W-:-:S02]  /*40b0*/  IMAD.MOV.U32 R178, RZ, RZ, R63 ;  /* 0x000000ffffb27224 */ /* 0x000fc400078e003f */
[----:B------:R-:W-:Y:S03]  /*40c0*/  LDSM.16.MT88.4 R60, [R248+0x2900] ;  /* 0x00290000f83c783b */ /* 0x000fe60000004200 */
[C---:B------:R-:W-:Y:S01]  /*40d0*/  HMMA.16816.F32.BF16 R148, R4.reuse, R54, R24 ;  /* 0x000000360494723c */ /* 0x040fe20000041818 */
[----:B------:R-:W2:Y:S07]  /*40e0*/  LDSM.16.MT88.4 R52, [R251+0x2900] ;  /* 0x00290000fb34783b */ /* 0x000eae0000004200 */
[----:B------:R-:W-:Y:S01]  /*40f0*/  IMAD.MOV.U32 R118, RZ, RZ, R57 ;  /* 0x000000ffff767224 */ /* 0x000fe200078e0039 */
[----:B------:R-:W-:Y:S01]  /*4100*/  MOV R117, R56 ;  /* 0x0000003800757202 */ /* 0x000fe20000000f00 */
[----:B------:R-:W-:Y:S01]  /*4110*/  IMAD.MOV.U32 R116, RZ, RZ, R58 ;  /* 0x000000ffff747224 */ /* 0x000fe200078e003a */
[----:B------:R-:W-:Y:S01]  /*4120*/  HMMA.16816.F32.BF16 R16, R4, R46, R16 ;  /* 0x0000002e0410723c */ /* 0x000fe20000041810 */
[----:B------:R-:W-:-:S02]  /*4130*/  IMAD.MOV.U32 R115, RZ, RZ, R59 ;  /* 0x000000ffff737224 */ /* 0x000fc400078e003b */
[----:B------:R-:W3:Y:S05]  /*4140*/  LDSM.16.MT88.4 R56, [R249+0x2900] ;  /* 0x00290000f938783b */ /* 0x000eea0000004200 */
[C---:B------:R-:W-:Y:S08]  /*4150*/  HMMA.16816.F32.BF16 R20, R8.reuse, R70, RZ ;  /* 0x000000460814723c */ /* 0x040ff000000418ff */
[C---:B-1----:R-:W-:Y:S08]  /*4160*/  HMMA.16816.F32.BF16 R40, R8.reuse, R28, RZ ;  /* 0x0000001c0828723c */ /* 0x042ff000000418ff */
[----:B------:R-:W-:Y:S01]  /*4170*/  HMMA.16816.F32.BF16 R24, R8, R68, RZ ;  /* 0x000000440818723c */ /* 0x000fe200000418ff */
[----:B------:R-:W-:Y:S01]  /*4180*/  MOV R181, R16 ;  /* 0x0000001000b57202 */ /* 0x000fe20000000f00 */
[----:B------:R-:W-:Y:S01]  /*4190*/  IMAD.MOV.U32 R180, RZ, RZ, R17 ;  /* 0x000000ffffb47224 */ /* 0x000fe200078e0011 */
[----:B------:R-:W-:Y:S01]  /*41a0*/  MOV R124, R19 ;  /* 0x00000013007c7202 */ /* 0x000fe20000000f00 */
[----:B------:R-:W-:-:S04]  /*41b0*/  IMAD.MOV.U32 R179, RZ, RZ, R18 ;  /* 0x000000ffffb37224 */ /* 0x000fc800078e0012 */
[C---:B------:R-:W-:Y:S08]  /*41c0*/  HMMA.16816.F32.BF16 R48, R8.reuse, R32, RZ ;  /* 0x000000200830723c */ /* 0x040ff000000418ff */
[C---:B------:R-:W-:Y:S08]  /*41d0*/  HMMA.16816.F32.BF16 R44, R8.reuse, R34, RZ ;  /* 0x00000022082c723c */ /* 0x040ff000000418ff */
[----:B------:R-:W-:Y:S08]  /*41e0*/  HMMA.16816.F32.BF16 R32, R8, R64, RZ ;  /* 0x000000400820723c */ /* 0x000ff000000418ff */
[----:B--2---:R-:W-:Y:S08]  /*41f0*/  HMMA.16816.F32.BF16 R20, R4, R54, R20 ;  /* 0x000000360414723c */ /* 0x004ff00000041814 */
[C---:B------:R-:W-:Y:S08]  /*4200*/  HMMA.16816.F32.BF16 R16, R8.reuse, R76, RZ ;  /* 0x0000004c0810723c */ /* 0x040ff000000418ff */
[C---:B------:R-:W-:Y:S08]  /*4210*/  HMMA.16816.F32.BF16 R36, R8.reuse, R30, RZ ;  /* 0x0000001e0824723c */ /* 0x040ff000000418ff */
[----:B------:R-:W-:Y:S01]  /*4220*/  HMMA.16816.F32.BF16 R28, R8, R66, RZ ;  /* 0x00000042081c723c */ /* 0x000fe200000418ff */
[----:B------:R-:W1:Y:S01]  /*4230*/  LDSM.16.MT88.4 R64, [R248+0x4100] ;  /* 0x00410000f840783b */ /* 0x000e620000004200 */
[----:B------:R-:W-:Y:S01]  /*4240*/  IMAD.MOV.U32 R137, RZ, RZ, R21 ;  /* 0x000000ffff897224 */ /* 0x000fe200078e0015 */
[----:B------:R-:W-:Y:S01]  /*4250*/  MOV R136, R20 ;  /* 0x0000001400887202 */ /* 0x000fe20000000f00 */
[----:B------:R-:W-:-:S02]  /*4260*/  IMAD.MOV.U32 R114, RZ, RZ, R23 ;  /* 0x000000ffff727224 */ /* 0x000fc400078e0017 */
[----:B------:R-:W-:Y:S02]  /*4270*/  IMAD.MOV.U32 R103, RZ, RZ, R22 ;  /* 0x000000ffff677224 */ /* 0x000fe400078e0016 */
[C---:B------:R-:W-:Y:S08]  /*4280*/  HMMA.16816.F32.BF16 R128, R4.reuse, R60, R40 ;  /* 0x0000003c0480723c */ /* 0x040ff00000041828 */
[C---:B------:R-:W-:Y:S01]  /*4290*/  HMMA.16816.F32.BF16 R24, R4.reuse, R52, R24 ;  /* 0x000000340418723c */ /* 0x040fe20000041818 */
[----:B------:R-:W-:Y:S07]  /*42a0*/  LDSM.16.MT88.4 R52, [R250+0x4100] ;  /* 0x00410000fa34783b */ /* 0x000fee0000004200 */
[C---:B------:R-:W-:Y:S01]  /*42b0*/  HMMA.16816.F32.BF16 R140, R4.reuse, R72, R48 ;  /* 0x00000048048c723c */ /* 0x040fe20000041830 */
[----:B------:R-:W2:Y:S07]  /*42c0*/  LDSM.16.MT88.4 R48, [R249+0x4100] ;  /* 0x00410000f930783b */ /* 0x000eae0000004200 */
[----:B---3--:R-:W-:Y:S01]  /*42d0*/  HMMA.16816.F32.BF16 R40, R4, R56, R32 ;  /* 0x000000380428723c */ /* 0x008fe20000041820 */
[----:B------:R-:W-:Y:S01]  /*42e0*/  IMAD.MOV.U32 R122, RZ, RZ, R129 ;  /* 0x000000ffff7a7224 */ /* 0x000fe200078e0081 */
[----:B------:R-:W-:Y:S01]  /*42f0*/  MOV R120, R131 ;  /* 0x0000008300787202 */ /* 0x000fe20000000f00 */
[----:B------:R-:W-:-:S02]  /*4300*/  IMAD.MOV.U32 R121, RZ, RZ, R130 ;  /* 0x000000ffff797224 */ /* 0x000fc400078e0082 */
[----:B------:R-:W-:-:S03]  /*4310*/  IMAD.MOV.U32 R119, RZ, RZ, R128 ;  /* 0x000000ffff777224 */ /* 0x000fc600078e0080 */
[C---:B------:R-:W-:Y:S01]  /*4320*/  HMMA.16816.F32.BF16 R20, R4.reuse, R80, R16 ;  /* 0x000000500414723c */ /* 0x040fe20000041810 */
[----:B------:R-:W-:Y:S01]  /*4330*/  IMAD.MOV.U32 R130, RZ, RZ, R25 ;  /* 0x000000ffff827224 */ /* 0x000fe200078e0019 */
[----:B------:R-:W-:Y:S01]  /*4340*/  MOV R128, R27 ;  /* 0x0000001b00807202 */ /* 0x000fe20000000f00 */
[----:B------:R-:W-:Y:S02]  /*4350*/  IMAD.MOV.U32 R129, RZ, RZ, R26 ;  /* 0x000000ffff817224 */ /* 0x000fe400078e001a */
[----:B------:R-:W-:Y:S02]  /*4360*/  IMAD.MOV.U32 R123, RZ, RZ, R24 ;  /* 0x000000ffff7b7224 */ /* 0x000fe400078e0018 */
[----:B------:R-:W3:Y:S01]  /*4370*/  LDSM.16.MT88.4 R24, [R248+0x4900] ;  /* 0x00490000f818783b */ /* 0x000ee20000004200 */
[C---:B------:R-:W-:Y:S03]  /*4380*/  HMMA.16816.F32.BF16 R68, R4.reuse, R62, R36 ;  /* 0x0000003e0444723c */ /* 0x040fe60000041824 */
[----:B------:R-:W-:Y:S05]  /*4390*/  LDSM.16.MT88.4 R60, [R248+0x6100] ;  /* 0x00610000f83c783b */ /* 0x000fea0000004200 */
[----:B------:R-:W-:Y:S01]  /*43a0*/  HMMA.16816.F32.BF16 R36, R4, R58, R28 ;  /* 0x0000003a0424723c */ /* 0x000fe2000004181c */
[----:B------:R-:W-:Y:S01]  /*43b0*/  IMAD.MOV.U32 R32, RZ, RZ, R43 ;  /* 0x000000ffff207224 */ /* 0x000fe200078e002b */
[----:B------:R-:W-:Y:S01]  /*43c0*/  MOV R113, R42 ;  /* 0x0000002a00717202 */ /* 0x000fe20000000f00 */
[----:B------:R-:W-:Y:S01]  /*43d0*/  IMAD.MOV.U32 R112, RZ, RZ, R40 ;  /* 0x000000ffff707224 */ /* 0x000fe200078e0028 */
[----:B------:R-:W-:Y:S01]  /*43e0*/  LDSM.16.MT88.4 R56, [R251+0x4900] ;  /* 0x00490000fb38783b */ /* 0x000fe20000004200 */
[----:B------:R-:W-:-:S03]  /*43f0*/  IMAD.MOV.U32 R100, RZ, RZ, R41 ;  /* 0x000000ffff647224 */ /* 0x000fc600078e0029 */
[----:B------:R-:W-:Y:S01]  /*4400*/  HMMA.16816.F32.BF16 R72, R4, R74, R44 ;  /* 0x0000004a0448723c */ /* 0x000fe2000004182c */
[----:B------:R-:W4:Y:S01]  /*4410*/  LDSM.16.MT88.4 R44, [R251+0x4100] ;  /* 0x00410000fb2c783b */ /* 0x000f220000004200 */
[----:B------:R-:W-:Y:S01]  /*4420*/  MOV R17, R21 ;  /* 0x0000001500117202 */ /* 0x000fe20000000f00 */
[----:B------:R-:W-:Y:S01]  /*4430*/  IMAD.MOV.U32 R16, RZ, RZ, R23 ;  /* 0x000000ffff107224 */ /* 0x000fe200078e0017 */
[----:B------:R-:W-:Y:S01]  /*4440*/  MOV R0, R20 ;  /* 0x0000001400007202 */ /* 0x000fe20000000f00 */
[----:B------:R-:W5:Y:S01]  /*4450*/  LDSM.16.MT88.4 R40, [R249+0x4900] ;  /* 0x00490000f928783b */ /* 0x000f620000004200 */
[----:B------:R-:W-:Y:S02]  /*4460*/  IMAD.MOV.U32 R80, RZ, RZ, R22 ;  /* 0x000000ffff507224 */ /* 0x000fe400078e0016 */
[C---:B------:R-:W-:Y:S07]  /*4470*/  HMMA.16816.F32.BF16 R20, R8.reuse, R78, RZ ;  /* 0x0000004e0814723c */ /* 0x040fee00000418ff */
[----:B------:R-:W-:Y:S01]  /*4480*/  IMAD.MOV.U32 R78, RZ, RZ, R17 ;  /* 0x000000ffff4e7224 */ /* 0x000fe200078e0011 */
[----:B------:R-:W-:Y:S01]  /*4490*/  MOV R28, R38 ;  /* 0x00000026001c7202 */ /* 0x000fe20000000f00 */
[----:B------:R-:W-:Y:S01]  /*44a0*/  IMAD.MOV.U32 R131, RZ, RZ, R39 ;  /* 0x000000ffff837224 */ /* 0x000fe200078e0027 */
[----:B------:R-:W-:Y:S01]  /*44b0*/  MOV R79, R16 ;  /* 0x00000010004f7202 */ /* 0x000fe20000000f00 */
[----:B------:R-:W-:Y:S01]  /*44c0*/  IMAD.MOV.U32 R76, RZ, RZ, R36 ;  /* 0x000000ffff4c7224 */ /* 0x000fe200078e0024 */
[----:B-1----:R-:W-:Y:S01]  /*44d0*/  HMMA.16816.F32.BF16 R16, R8, R64, RZ ;  /* 0x000000400810723c */ /* 0x002fe200000418ff */
[----:B------:R-:W-:Y:S01]  /*44e0*/  MOV R77, R37 ;  /* 0x00000025004d7202 */ /* 0x000fe20000000f00 */
[----:B------:R-:W-:-:S05]  /*44f0*/  IMAD.MOV.U32 R81, RZ, RZ, R28 ;  /* 0x000000ffff517224 */ /* 0x000fca00078e001c */
[----:B------:R-:W-:Y:S01]  /*4500*/  IMAD.MOV.U32 R65, RZ, RZ, R32 ;  /* 0x000000ffff417224 */ /* 0x000fe200078e0020 */
[----:B------:R-:W-:Y:S01]  /*4510*/  HMMA.16816.F32.BF16 R36, R8, R66, RZ ;  /* 0x000000420824723c */ /* 0x000fe200000418ff */
[----:B------:R-:W-:-:S06]  /*4520*/  IMAD.MOV.U32 R64, RZ, RZ, R119 ;  /* 0x000000ffff407224 */ /* 0x000fcc00078e0077 */
[----:B------:R-:W-:Y:S01]  /*4530*/  MOV R66, R121 ;  /* 0x0000007900427202 */ /* 0x000fe20000000f00 */
[----:B--2---:R-:W-:Y:S01]  /*4540*/  HMMA.16816.F32.BF16 R32, R8, R48, RZ ;  /* 0x000000300820723c */ /* 0x004fe200000418ff */
[----:B------:R-:W-:-:S07]  /*4550*/  IMAD.MOV.U32 R67, RZ, RZ, R120 ;  /* 0x000000ffff437224 */ /* 0x000fce00078e0078 */
[----:B------:R-:W-:Y:S01]  /*4560*/  HMMA.16816.F32.BF16 R28, R8, R50, RZ ;  /* 0x00000032081c723c */ /* 0x000fe200000418ff */
[----:B------:R-:W1:Y:S07]  /*4570*/  LDSM.16.MT88.4 R48, [R250+0x4900] ;  /* 0x00490000fa30783b */ /* 0x000e6e0000004200 */
[----:B---3--:R-:W-:Y:S08]  /*4580*/  HMMA.16816.F32.BF16 R184, R4, R24, R16 ;  /* 0x0000001804b8723c */ /* 0x008ff00000041810 */
[----:B----4-:R-:W-:Y:S07]  /*4590*/  HMMA.16816.F32.BF16 R16, R8, R44, RZ ;  /* 0x0000002c0810723c */ /* 0x010fee00000418ff */
[----:B------:R-:W-:Y:S01]  /*45a0*/  IMAD.MOV.U32 R44, RZ, RZ, R137 ;  /* 0x000000ffff2c7224 */ /* 0x000fe200078e0089 */
[----:B------:R-:W-:Y:S01]  /*45b0*/  MOV R45, R136 ;  /* 0x00000088002d7202 */ /* 0x000fe20000000f00 */
[C---:B------:R-:W-:Y:S01]  /*45c0*/  HMMA.16816.F32.BF16 R144, R4.reuse, R26, R36 ;  /* 0x0000001a0490723c */ /* 0x040fe20000041824 */
[----:B------:R-:W2:Y:S07]  /*45d0*/  LDSM.16.MT88.4 R36, [R248+0x6900] ;  /* 0x00690000f824783b */ /* 0x000eae0000004200 */
[C---:B-----5:R-:W-:Y:S08]  /*45e0*/  HMMA.16816.F32.BF16 R160, R4.reuse, R40, R32 ;  /* 0x0000002804a0723c */ /* 0x060ff00000041820 */
[----:B------:R-:W-:Y:S01]  /*45f0*/  HMMA.16816.F32.BF16 R136, R4, R42, R28 ;  /* 0x0000002a0488723c */ /* 0x000fe2000004181c */
[----:B------:R-:W3:Y:S07]  /*4600*/  LDSM.16.MT88.4 R40, [R249+0x6100] ;  /* 0x00610000f928783b */ /* 0x000eee0000004200 */
[----:B------:R-:W-:Y:S07]  /*4610*/  HMMA.16816.F32.BF16 R24, R8, R54, RZ ;  /* 0x000000360818723c */ /* 0x000fee00000418ff */
[----:B------:R-:W-:Y:S01]  /*4620*/  IMAD.MOV.U32 R54, RZ, RZ, R116 ;  /* 0x000000ffff367224 */ /* 0x000fe200078e0074 */
[----:B------:R-:W-:Y:S01]  /*4630*/  HMMA.16816.F32.BF16 R188, R4, R82, R20 ;  /* 0x0000005204bc723c */ /* 0x000fe20000041814 */
[----:B------:R-:W-:-:S06]  /*4640*/  MOV R55, R115 ;  /* 0x0000007300377202 */ /* 0x000fcc0000000f00 */
[----:B------:R-:W-:Y:S01]  /*4650*/  IMAD.MOV.U32 R82, RZ, RZ, R129 ;  /* 0x000000ffff527224 */ /* 0x000fe200078e0081 */
[----:B------:R-:W-:Y:S01]  /*4660*/  HMMA.16816.F32.BF16 R20, R8, R60, RZ ;  /* 0x0000003c0814723c */ /* 0x000fe200000418ff */
[----:B------:R-:W-:-:S06]  /*4670*/  MOV R83, R128 ;  /* 0x0000008000537202 */ /* 0x000fcc0000000f00 */
[----:B------:R-:W-:Y:S01]  /*4680*/  IMAD.MOV.U32 R60, RZ, RZ, R114 ;  /* 0x000000ffff3c7224 */ /* 0x000fe200078e0072 */
[----:B------:R-:W-:Y:S01]  /*4690*/  HMMA.16816.F32.BF16 R28, R8, R52, RZ ;  /* 0x00000034081c723c */ /* 0x000fe200000418ff */
[----:B------:R-:W-:-:S06]  /*46a0*/  IMAD.MOV.U32 R61, RZ, RZ, R113 ;  /* 0x000000ffff3d7224 */ /* 0x000fcc00078e0071 */
[----:B------:R-:W-:Y:S01]  /*46b0*/  MOV R53, R118 ;  /* 0x0000007600357202 */ /* 0x000fe20000000f00 */
[----:B------:R-:W-:Y:S01]  /*46c0*/  IMAD.MOV.U32 R52, RZ, RZ, R117 ;  /* 0x000000ffff347224 */ /* 0x000fe200078e0075 */
[----:B------:R-:W-:Y:S07]  /*46d0*/  HMMA.16816.F32.BF16 R32, R8, R46, RZ ;  /* 0x0000002e0820723c */ /* 0x000fee00000418ff */
[----:B------:R-:W-:Y:S01]  /*46e0*/  IMAD.MOV.U32 R46, RZ, RZ, R80 ;  /* 0x000000ffff2e7224 */ /* 0x000fe200078e0050 */
[----:B-1----:R-:W-:Y:S01]  /*46f0*/  HMMA.16816.F32.BF16 R116, R4, R50, R24 ;  /* 0x000000320474723c */ /* 0x002fe20000041818 */
[----:B------:R-:W1:Y:S01]  /*4700*/  LDSM.16.MT88.4 R24, [R249+0x6900] ;  /* 0x00690000f918783b */ /* 0x000e620000004200 */
[----:B------:R-:W-:Y:S01]  /*4710*/  IMAD.MOV.U32 R80, RZ, RZ, R123 ;  /* 0x000000ffff507224 */ /* 0x000fe200078e007b */
[----:B------:R-:W-:-:S02]  /*4720*/  MOV R47, R79 ;  /* 0x0000004f002f7202 */ /* 0x000fc40000000f00 */
[----:B------:R-:W-:-:S03]  /*4730*/  MOV R79, R131 ;  /* 0x00000083004f7202 */ /* 0x000fc60000000f00 */
[----:B------:R-:W-:Y:S07]  /*4740*/  HMMA.16816.F32.BF16 R152, R4, R56, R16 ;  /* 0x000000380498723c */ /* 0x000fee0000041810 */
[----:B------:R-:W-:Y:S01]  /*4750*/  IMAD.MOV.U32 R56, RZ, RZ, R65 ;  /* 0x000000ffff387224 */ /* 0x000fe200078e0041 */
[----:B------:R-:W-:Y:S01]  /*4760*/  HMMA.16816.F32.BF16 R16, R8, R62, RZ ;  /* 0x0000003e0810723c */ /* 0x000fe200000418ff */
[----:B------:R-:W-:Y:S02]  /*4770*/  IMAD.MOV.U32 R65, RZ, RZ, R122 ;  /* 0x000000ffff417224 */ /* 0x000fe400078e007a */
[----:B------:R-:W-:-:S02]  /*4780*/  IMAD.MOV.U32 R57, RZ, RZ, R78 ;  /* 0x000000ffff397224 */ /* 0x000fc400078e004e */
[----:B------:R-:W-:Y:S02]  /*4790*/  IMAD.MOV.U32 R78, RZ, RZ, R81 ;  /* 0x000000ffff4e7224 */ /* 0x000fe400078e0051 */
[----:B------:R-:W-:Y:S01]  /*47a0*/  MOV R62, R112 ;  /* 0x00000070003e7202 */ /* 0x000fe20000000f00 */
[----:B------:R-:W-:Y:S01]  /*47b0*/  HMMA.16816.F32.BF16 R120, R4, R48, R28 ;  /* 0x000000300478723c */ /* 0x000fe2000004181c */
[----:B------:R-:W4:Y:S01]  /*47c0*/  LDSM.16.MT88.4 R28, [R251+0x6100] ;  /* 0x00610000fb1c783b */ /* 0x000f220000004200 */
[----:B------:R-:W-:Y:S02]  /*47d0*/  IMAD.MOV.U32 R81, RZ, RZ, R130 ;  /* 0x000000ffff517224 */ /* 0x000fe400078e0082 */
[----:B------:R-:W-:-:S04]  /*47e0*/  IMAD.MOV.U32 R63, RZ, RZ, R103 ;  /* 0x000000ffff3f7224 */ /* 0x000fc800078e0067 */
[----:B--2---:R-:W-:Y:S08]  /*47f0*/  HMMA.16816.F32.BF16 R112, R4, R36, R20 ;  /* 0x000000240470723c */ /* 0x004ff00000041814 */
[----:B---3--:R-:W-:Y:S08]  /*4800*/  HMMA.16816.F32.BF16 R20, R8, R40, RZ ;  /* 0x000000280814723c */ /* 0x008ff000000418ff */
[----:B------:R-:W-:Y:S07]  /*4810*/  HMMA.16816.F32.BF16 R128, R4, R58, R32 ;  /* 0x0000003a0480723c */ /* 0x000fee0000041820 */
[----:B------:R-:W-:Y:S01]  /*4820*/  IMAD.MOV.U32 R33, RZ, RZ, R102 ;  /* 0x000000ffff217224 */ /* 0x000fe200078e0066 */
[----:B------:R-:W-:Y:S01]  /*4830*/  MOV R34, R101 ;  /* 0x0000006500227202 */ /* 0x000fe20000000f00 */
[----:B------:R-:W-:-:S02]  /*4840*/  IMAD.MOV.U32 R35, RZ, RZ, R100 ;  /* 0x000000ffff237224 */ /* 0x000fc400078e0064 */
[----:B------:R-:W-:Y:S01]  /*4850*/  HMMA.16816.F32.BF16 R100, R4, R38, R16 ;  /* 0x000000260464723c */ /* 0x000fe20000041810 */
[----:B------:R-:W-:Y:S01]  /*4860*/  IMAD.MOV.U32 R41, RZ, RZ, R33 ;  /* 0x000000ffff297224 */ /* 0x000fe200078e0021 */
[----:B------:R-:W-:Y:S01]  /*4870*/  MOV R40, R34 ;  /* 0x0000002200287202 */ /* 0x000fe20000000f00 */
[----:B------:R-:W-:Y:S01]  /*4880*/  IMAD.MOV.U32 R32, RZ, RZ, R35 ;  /* 0x000000ffff207224 */ /* 0x000fe200078e0023 */
[----:B------:R-:W-:Y:S01]  /*4890*/  MOV R34, R63 ;  /* 0x0000003f00227202 */ /* 0x000fe20000000f00 */
[----:B------:R-:W-:Y:S02]  /*48a0*/  IMAD.MOV.U32 R33, RZ, RZ, R62 ;  /* 0x000000ffff217224 */ /* 0x000fe400078e003e */
[----:B------:R-:W-:Y:S01]  /*48b0*/  IMAD.MOV.U32 R35, RZ, RZ, R60 ;  /* 0x000000ffff237224 */ /* 0x000fe200078e003c */
[----:B------:R-:W-:Y:S07]  /*48c0*/  HMMA.16816.F32.BF16 R16, R8, R42, RZ ;  /* 0x0000002a0810723c */ /* 0x000fee00000418ff */
[----:B------:R-:W-:Y:S01]  /*48d0*/  IMAD.MOV.U32 R42, RZ, RZ, R61 ;  /* 0x000000ffff2a7224 */ /* 0x000fe200078e003d */
[----:B------:R-:W-:Y:S01]  /*48e0*/  MOV R43, R56 ;  /* 0x00000038002b7202 */ /* 0x000fe20000000f00 */
[----:B-1----:R-:W-:Y:S01]  /*48f0*/  HMMA.16816.F32.BF16 R60, R4, R24, R20 ;  /* 0x00000018043c723c */ /* 0x002fe20000041814 */
[----:B------:R-:W1:Y:S06]  /*4900*/  LDSM.16.MT88.4 R20, [R251+0x6900] ;  /* 0x00690000fb14783b */ /* 0x000e6c0000004200 */
[----:B------:R-:W-:-:S08]  /*4910*/  IMAD.MOV.U32 R25, RZ, RZ, R57 ;  /* 0x000000ffff197224 */ /* 0x000fd000078e0039 */
[----:B------:R-:W-:Y:S08]  /*4920*/  HMMA.16816.F32.BF16 R56, R4, R26, R16 ;  /* 0x0000001a0438723c */ /* 0x000ff00000041810 */
[----:B----4-:R-:W-:Y:S07]  /*4930*/  HMMA.16816.F32.BF16 R16, R8, R28, RZ ;  /* 0x0000001c0810723c */ /* 0x010fee00000418ff */
[----:B------:R-:W-:Y:S01]  /*4940*/  IMAD.MOV.U32 R29, RZ, RZ, R32 ;  /* 0x000000ffff1d7224 */ /* 0x000fe200078e0020 */
[----:B------:R-:W-:Y:S11]  /*4950*/  MOV R28, R33 ;  /* 0x00000021001c7202 */ /* 0x000ff60000000f00 */
[----:B------:R-:W-:Y:S05]  /*4960*/  @!UPT UIADD3 URZ, URZ, URZ, URZ ;  /* 0x0000003f3f3ff290 */ /* 0x000fea000fffe03f */
[----:B-1----:R-:W-:Y:S08]  /*4970*/  HMMA.16816.F32.BF16 R48, R4, R20, R16 ;  /* 0x000000140430723c */ /* 0x002ff00000041810 */
[----:B------:R-:W-:Y:S07]  /*4980*/  HMMA.16816.F32.BF16 R16, R8, R30, RZ ;  /* 0x0000001e0810723c */ /* 0x000fee00000418ff */
[----:B------:R-:W-:-:S02]  /*4990*/  IMAD.MOV.U32 R30, RZ, RZ, R34 ;  /* 0x000000ffff1e7224 */ /* 0x000fc400078e0022 */
[----:B------:R-:W-:Y:S11]  /*49a0*/  IMAD.MOV.U32 R31, RZ, RZ, R35 ;  /* 0x000000ffff1f7224 */ /* 0x000ff600078e0023 */
[----:B------:R-:W-:Y:S04]  /*49b0*/  @!UPT UIADD3 URZ, URZ, URZ, URZ ;  /* 0x0000003f3f3ff290 */ /* 0x000fe8000fffe03f */
[----:B------:R-:W-:Y:S01]  /*49c0*/  HMMA.16816.F32.BF16 R36, R4, R22, R16 ;  /* 0x000000160424723c */ /* 0x000fe20000041810 */
[----:B------:R-:W1:Y:S07]  /*49d0*/  LDSM.16.MT88.4 R16, [R250+0x6100] ;  /* 0x00610000fa10783b */ /* 0x000e6e0000004200 */
[C---:B-1----:R-:W-:Y:S08]  /*49e0*/  HMMA.16816.F32.BF16 R20, R8.reuse, R16, RZ ;  /* 0x000000100814723c */ /* 0x042ff000000418ff */
[----:B------:R-:W-:Y:S01]  /*49f0*/  HMMA.16816.F32.BF16 R8, R8, R18, RZ ;  /* 0x000000120808723c */ /* 0x000fe200000418ff */
[----:B------:R-:W1:Y:S11]  /*4a00*/  LDSM.16.MT88.4 R16, [R250+0x6900] ;  /* 0x00690000fa10783b */ /* 0x000e760000004200 */
[----:B------:R-:W-:Y:S04]  /*4a10*/  @!UPT UIADD3 URZ, URZ, URZ, URZ ;  /* 0x0000003f3f3ff290 */ /* 0x000fe8000fffe03f */
[C---:B-1----:R-:W-:Y:S07]  /*4a20*/  HMMA.16816.F32.BF16 R32, R4.reuse, R16, R20 ;  /* 0x000000100420723c */ /* 0x042fee0000041814 */
[----:B------:R-:W-:Y:S01]  /*4a30*/  MOV R16, R25 ;  /* 0x0000001900107202 */ /* 0x000fe20000000f00 */
[----:B------:R-:W-:Y:S01]  /*4a40*/  IMAD.MOV.U32 R21, RZ, RZ, R47 ;  /* 0x000000ffff157224 */ /* 0x000fe200078e002f */
[----:B------:R-:W-:Y:S01]  /*4a50*/  HMMA.16816.F32.BF16 R24, R4, R18, R8 ;  /* 0x000000120418723c */ /* 0x000fe20000041808 */
[----:B------:R-:W-:Y:S01]  /*4a60*/  IMAD.MOV.U32 R47, RZ, RZ, R124 ;  /* 0x000000ffff2f7224 */ /* 0x000fe200078e007c */
[----:B------:R-:W-:Y:S01]  /*4a70*/  MOV R23, R44 ;  /* 0x0000002c00177202 */ /* 0x000fe20000000f00 */
[----:B------:R-:W-:Y:S01]  /*4a80*/  IMAD.MOV.U32 R22, RZ, RZ, R45 ;  /* 0x000000ffff167224 */ /* 0x000fe200078e002d */
[----:B------:R-:W-:Y:S01]  /*4a90*/  MOV R45, R180 ;  /* 0x000000b4002d7202 */ /* 0x000fe20000000f00 */
[----:B------:R-:W-:-:S02]  /*4aa0*/  IMAD.MOV.U32 R17, RZ, RZ, R46 ;  /* 0x000000ffff117224 */ /* 0x000fc400078e002e */
[----:B------:R-:W-:Y:S01]  /*4ab0*/  IMAD.MOV.U32 R7, RZ, RZ, R30 ;  /* 0x000000ffff077224 */ /* 0x000fe200078e001e */
[----:B------:R-:W-:Y:S01]  /*4ac0*/  MOV R30, R28 ;  /* 0x0000001c001e7202 */ /* 0x000fe20000000f00 */
[----:B------:R-:W-:Y:S01]  /*4ad0*/  IMAD.MOV.U32 R28, RZ, RZ, R42 ;  /* 0x000000ffff1c7224 */ /* 0x000fe200078e002a */
[----:B------:R-:W-:Y:S01]  /*4ae0*/  MOV R11, R0 ;  /* 0x00000000000b7202 */ /* 0x000fe20000000f00 */
[----:B------:R-:W2:Y:S01]  /*4af0*/  LDL.LU R42, [R1+0x48] ;  /* 0x00004800012a7983 */ /* 0x000ea20000300800 */
[----:B------:R-:W-:Y:S01]  /*4b00*/  FFMA.FTZ R0, R97, c[0x0][0x2d0], -R12 ;  /* 0x0000b40061007a23 */ /* 0x000fe2000001080c */
[----:B------:R-:W-:Y:S01]  /*4b10*/  MOV R6, R23 ;  /* 0x0000001700067202 */ /* 0x000fe20000000f00 */
[----:B------:R-:W-:Y:S02]  /*4b20*/  IMAD.MOV.U32 R46, RZ, RZ, R179 ;  /* 0x000000ffff2e7224 */ /* 0x000fe400078e00b3 */
[----:B------:R1:W-:Y:S01]  /*4b30*/  MUFU.EX2 R124, R0 ;  /* 0x00000000007c7308 */ /* 0x0003e20000000800 */
[----:B------:R-:W-:-:S02]  /*4b40*/  IMAD.MOV.U32 R44, RZ, RZ, R181 ;  /* 0x000000ffff2c7224 */ /* 0x000fc400078e00b5 */
[----:B------:R-:W-:Y:S02]  /*4b50*/  FFMA.FTZ R19, R92, c[0x0][0x2d0], -R12 ;  /* 0x0000b4005c137a23 */ /* 0x000fe4000001080c */
[----:B------:R-:W-:Y:S02]  /*4b60*/  IMAD.MOV.U32 R92, RZ, RZ, R11 ;  /* 0x000000ffff5c7224 */ /* 0x000fe400078e000b */
[----:B------:R-:W3:Y:S01]  /*4b70*/  LDSM.16.MT88.4 R8, [R248+0x1100] ;  /* 0x00110000f808783b */ /* 0x000ee20000004200 */
[----:B------:R-:W-:Y:S02]  /*4b80*/  IMAD.MOV.U32 R97, RZ, RZ, R22 ;  /* 0x000000ffff617224 */ /* 0x000fe400078e0016 */
[----:B------:R-:W-:Y:S02]  /*4b90*/  FFMA.FTZ R20, R93, c[0x0][0x2d0], -R12 ;  /* 0x0000b4005d147a23 */ /* 0x000fe4000001080c */
[----:B------:R-:W-:Y:S02]  /*4ba0*/  IMAD.MOV.U32 R93, RZ, RZ, R16 ;  /* 0x000000ffff5d7224 */ /* 0x000fe400078e0010 */
[----:B------:R-:W-:-:S02]  /*4bb0*/  IMAD.MOV.U32 R16, RZ, RZ, R31 ;  /* 0x000000ffff107224 */ /* 0x000fc400078e001f */
[--C-:B-1----:R-:W-:Y:S02]  /*4bc0*/  FFMA.FTZ R0, R96, c[0x0][0x2d0], -R12.reuse ;  /* 0x0000b40060007a23 */ /* 0x102fe4000001080c */
[----:B------:R-:W-:Y:S01]  /*4bd0*/  IMAD.MOV.U32 R31, RZ, RZ, R29 ;  /* 0x000000ffff1f7224 */ /* 0x000fe200078e001d */
[----:B------:R-:W-:Y:S01]  /*4be0*/  MOV R29, R43 ;  /* 0x0000002b001d7202 */ /* 0x000fe20000000f00 */
[----:B------:R1:W-:Y:S02]  /*4bf0*/  MUFU.EX2 R180, R0 ;  /* 0x0000000000b47308 */ /* 0x0003e40000000800 */
[----:B-1----:R-:W-:Y:S02]  /*4c00*/  FFMA.FTZ R0, R95, c[0x0][0x2d0], -R12 ;  /* 0x0000b4005f007a23 */ /* 0x002fe4000001080c */
[----:B------:R-:W-:-:S04]  /*4c10*/  IMAD.MOV.U32 R95, RZ, RZ, R21 ;  /* 0x000000ffff5f7224 */ /* 0x000fc800078e0015 */
[----:B------:R1:W-:Y:S02]  /*4c20*/  MUFU.EX2 R179, R0 ;  /* 0x0000000000b37308 */ /* 0x0003e40000000800 */
[----:B-1----:R-:W-:Y:S01]  /*4c30*/  FFMA.FTZ R0, R94, c[0x0][0x2d0], -R12 ;  /* 0x0000b4005e007a23 */ /* 0x002fe2000001080c */
[----:B------:R-:W-:-:S05]  /*4c40*/  MOV R94, R17 ;  /* 0x00000011005e7202 */ /* 0x000fca0000000f00 */
[----:B------:R1:W4:Y:S02]  /*4c50*/  MUFU.EX2 R181, R0 ;  /* 0x0000000000b57308 */ /* 0x0003240000000800 */
[----:B-1----:R-:W-:-:S06]  /*4c60*/  FFMA.FTZ R0, R105, c[0x0][0x2d0], -R3 ;  /* 0x0000b40069007a23 */ /* 0x002fcc0000010803 */
[----:B------:R1:W-:Y:S01]  /*4c70*/  MUFU.EX2 R21, R0 ;  /* 0x0000000000157308 */ /* 0x0003e20000000800 */
[----:B------:R-:W-:Y:S02]  /*4c80*/  IMAD.MOV.U32 R43, RZ, RZ, R178 ;  /* 0x000000ffff2b7224 */ /* 0x000fe400078e00b2 */
[----:B-1----:R-:W-:-:S05]  /*4c90*/  FFMA.FTZ R0, R104, c[0x0][0x2d0], -R3 ;  /* 0x0000b40068007a23 */ /* 0x002fca0000010803 */
[----:B------:R1:W5:Y:S02]  /*4ca0*/  MUFU.EX2 R22, R0 ;  /* 0x0000000000167308 */ /* 0x0003640000000800 */
[----:B-1----:R-:W-:-:S06]  /*4cb0*/  FFMA.FTZ R0, R108, c[0x0][0x2d0], -R3 ;  /* 0x0000b4006c007a23 */ /* 0x002fcc0000010803 */
[----:B------:R1:W-:Y:S01]  /*4cc0*/  MUFU.EX2 R23, R0 ;  /* 0x0000000000177308 */ /* 0x0003e20000000800 */
[----:B------:R-:W-:Y:S02]  /*4cd0*/  FADD.FTZ R4, R87, R85 ;  /* 0x0000005557047221 */ /* 0x000fe40000010000 */
[----:B-1----:R-:W-:-:S05]  /*4ce0*/  FFMA.FTZ R0, R107, c[0x0][0x2d0], -R3 ;  /* 0x0000b4006b007a23 */ /* 0x002fca0000010803 */
[----:B------:R1:W1:Y:S01]  /*4cf0*/  MUFU.EX2 R178, R0 ;  /* 0x0000000000b27308 */ /* 0x0002620000000800 */
[----:B------:R-:W-:Y:S02]  /*4d00*/  FADD.FTZ R5, R15, R13 ;  /* 0x0000000d0f057221 */ /* 0x000fe40000010000 */
[----:B------:R-:W-:Y:S01]  /*4d10*/  FADD.FTZ R4, R86, R4 ;  /* 0x0000000456047221 */ /* 0x000fe20000010000 */
[----:B------:R-:W-:Y:S01]  /*4d20*/  MOV R105, R6 ;  /* 0x0000000600697202 */ /* 0x000fe20000000f00 */
[----:B------:R-:W-:Y:S01]  /*4d30*/  FFMA.FTZ R13, R106, c[0x0][0x2d0], -R3 ;  /* 0x0000b4006a0d7a23 */ /* 0x000fe20000010803 */
[----:B----4-:R-:W-:Y:S01]  /*4d40*/  F2FP.BF16.PACK_AB R6, R181, R179 ;  /* 0x000000b3b506723e */ /* 0x010fe200000010ff */
[----:B------:R-:W-:Y:S02]  /*4d50*/  IMAD.MOV.U32 R106, RZ, RZ, R7 ;  /* 0x000000ffff6a7224 */ /* 0x000fe400078e0007 */
[----:B------:R-:W-:Y:S02]  /*4d60*/  IMAD.MOV.U32 R107, RZ, RZ, R16 ;  /* 0x000000ffff6b7224 */ /* 0x000fe400078e0010 */
[----:B-1----:R-:W-:Y:S01]  /*4d70*/  FADD.FTZ R0, R14, R5 ;  /* 0x000000050e007221 */ /* 0x002fe20000010000 */
[----:B-----5:R-:W-:Y:S01]  /*4d80*/  F2FP.BF16.PACK_AB R5, R22, R21 ;  /* 0x000000151605723e */ /* 0x020fe200000010ff */
[----:B------:R-:W-:Y:S01]  /*4d90*/  FADD.FTZ R14, R88, R4 ;  /* 0x00000004580e7221 */ /* 0x000fe20000010000 */
[----:B------:R-:W-:-:S02]  /*4da0*/  F2FP.BF16.PACK_AB R4, R180, R124 ;  /* 0x0000007cb404723e */ /* 0x000fc400000010ff */
[----:B------:R-:W-:Y:S01]  /*4db0*/  F2FP.BF16.PACK_AB R7, R178, R23 ;  /* 0x00000017b207723e */ /* 0x000fe200000010ff */
[--C-:B------:R-:W-:Y:S01]  /*4dc0*/  FFMA.FTZ R18, R91, c[0x0][0x2d0], -R12.reuse ;  /* 0x0000b4005b127a23 */ /* 0x100fe2000001080c */
[----:B------:R-:W-:Y:S01]  /*4dd0*/  MOV R88, R30 ;  /* 0x0000001e00587202 */ /* 0x000fe20000000f00 */
[----:B------:R-:W-:Y:S01]  /*4de0*/  FFMA.FTZ R17, R89, c[0x0][0x2d0], -R12 ;  /* 0x0000b40059117a23 */ /* 0x000fe2000001080c */
[----:B------:R-:W-:Y:S01]  /*4df0*/  MOV R91, R29 ;  /* 0x0000001d005b7202 */ /* 0x000fe20000000f00 */
[----:B------:R-:W-:Y:S02]  /*4e00*/  FFMA.FTZ R16, R90, c[0x0][0x2d0], -R3 ;  /* 0x0000b4005a107a23 */ /* 0x000fe40000010803 */
[----:B------:R-:W-:Y:S01]  /*4e10*/  IMAD.MOV.U32 R89, RZ, RZ, R31 ;  /* 0x000000ffff597224 */ /* 0x000fe200078e001f */
[----:B---3--:R-:W-:Y:S01]  /*4e20*/  HMMA.16816.F32.BF16 R164, R4, R8, R164 ;  /* 0x0000000804a4723c */ /* 0x008fe200000418a4 */
[----:B------:R-:W-:-:S07]  /*4e30*/  IMAD.MOV.U32 R90, RZ, RZ, R28 ;  /* 0x000000ffff5a7224 */ /* 0x000fce00078e001c */
[C---:B--2---:R-:W-:Y:S01]  /*4e40*/  HMMA.16816.F32.BF16 R28, R4.reuse, R10, R40 ;  /* 0x0000000a041c723c */ /* 0x044fe20000041828 */
[----:B------:R-:W1:Y:S07]  /*4e50*/  LDSM.16.MT88.4 R8, [R249+0x1100] ;  /* 0x00110000f908783b */ /* 0x000e6e0000004200 */
[C---:B-1----:R-:W-:Y:S08]  /*4e60*/  HMMA.16816.F32.BF16 R156, R4.reuse, R8, R156 ;  /* 0x00000008049c723c */ /* 0x042ff0000004189c */
[C---:B------:R-:W-:Y:S01]  /*4e70*/  HMMA.16816.F32.BF16 R40, R4.reuse, R10, R148 ;  /* 0x0000000a0428723c */ /* 0x040fe20000041894 */
        /* <DEDUP_REMOVED lines=8> */
[----:B------:R-:W-:Y:S01]  /*4f00*/  HMMA.16816.F32.BF16 R68, R4, R10, R68 ;  /* 0x0000000a0444723c */ /* 0x000fe20000041844 */
[----:B------:R-:W1:Y:S01]  /*4f10*/  LDSM.16.MT88.4 R8, [R249+0x3100] ;  /* 0x00310000f908783b */ /* 0x000e620000004200 */
[----:B------:R-:W-:-:S06]  /*4f20*/  IMAD.MOV.U32 R104, RZ, RZ, R97 ;  /* 0x000000ffff687224 */ /* 0x000fcc00078e0061 */
[C---:B-1----:R-:W-:Y:S08]  /*4f30*/  HMMA.16816.F32.BF16 R72, R4.reuse, R8, R88 ;  /* 0x000000080448723c */ /* 0x042ff00000041858 */
[----:B------:R-:W-:Y:S01]  /*4f40*/  HMMA.16816.F32.BF16 R76, R4, R10, R76 ;  /* 0x0000000a044c723c */ /* 0x000fe2000004184c */
[----:B------:R-:W1:Y:S01]  /*4f50*/  LDSM.16.MT88.4 R8, [R251+0x3100] ;  /* 0x00310000fb08783b */ /* 0x000e620000004200 */
[----:B------:R-:W-:-:S02]  /*4f60*/  FFMA.FTZ R12, R99, c[0x0][0x2d0], -R3 ;  /* 0x0000b400630c7a23 */ /* 0x000fc40000010803 */
[----:B------:R-:W-:Y:S02]  /*4f70*/  FFMA.FTZ R15, R98, c[0x0][0x2d0], -R3 ;  /* 0x0000b400620f7a23 */ /* 0x000fe40000010803 */
[----:B------:R-:W-:Y:S02]  /*4f80*/  FADD.FTZ R3, R84, R0 ;  /* 0x0000000054037221 */ /* 0x000fe40000010000 */
[C---:B-1----:R-:W-:Y:S08]  /*4f90*/  HMMA.16816.F32.BF16 R80, R4.reuse, R8, R80 ;  /* 0x000000080450723c */ /* 0x042ff00000041850 */
[C---:B------:R-:W-:Y:S01]  /*4fa0*/  HMMA.16816.F32.BF16 R84, R4.reuse, R10, R104 ;  /* 0x0000000a0454723c */ /* 0x040fe20000041868 */
[----:B------:R-:W1:Y:S07]  /*4fb0*/  LDSM.16.MT88.4 R8, [R250+0x3100] ;  /* 0x00310000fa08783b */ /* 0x000e6e0000004200 */
[C---:B-1----:R-:W-:Y:S11]  /*4fc0*/  HMMA.16816.F32.BF16 R92, R4.reuse, R8, R92 ;  /* 0x00000008045c723c */ /* 0x042ff6000004185c */
[----:B------:R-:W-:Y:S11]  /*4fd0*/  @!UPT UIADD3 URZ, URZ, URZ, URZ ;  /* 0x0000003f3f3ff290 */ /* 0x000ff6000fffe03f */
[----:B------:R-:W-:Y:S02]  /*4fe0*/  @!UPT UIADD3 URZ, URZ, URZ, URZ ;  /* 0x0000003f3f3ff290 */ /* 0x000fe4000fffe03f */
[----:B------:R-:W-:Y:S01]  /*4ff0*/  IMAD.MOV.U32 R8, RZ, RZ, R95 ;  /* 0x000000ffff087224 */ /* 0x000fe200078e005f */
[----:B------:R-:W-:Y:S01]  /*5000*/  MOV R89, R93 ;  /* 0x0000005d00597202 */ /* 0x000fe20000000f00 */
[----:B------:R-:W-:Y:S01]  /*5010*/  IMAD.MOV.U32 R88, RZ, RZ, R94 ;  /* 0x000000ffff587224 */ /* 0x000fe200078e005e */
[----:B------:R-:W-:Y:S02]  /*5020*/  MOV R0, R92 ;  /* 0x0000005c00007202 */ /* 0x000fe40000000f00 */
[----:B------:R-:W-:Y:S07]  /*5030*/  HMMA.16816.F32.BF16 R92, R4, R10, R188 ;  /* 0x0000000a045c723c */ /* 0x000fee00000418bc */
[----:B------:R-:W-:-:S02]  /*5040*/  IMAD.MOV.U32 R189, RZ, RZ, R8 ;  /* 0x000000ffffbd7224 */ /* 0x000fc400078e0008 */
[----:B------:R-:W1:Y:S01]  /*5050*/  LDSM.16.MT88.4 R8, [R248+0x5100] ;  /* 0x00510000f808783b */ /* 0x000e620000004200 */
[----:B------:R-:W-:Y:S01]  /*5060*/  IMAD.MOV.U32 R96, RZ, RZ, R110 ;  /* 0x000000ffff607224 */ /* 0x000fe200078e006e */
[----:B------:R-:W-:Y:S01]  /*5070*/  MOV R97, R109 ;  /* 0x0000006d00617202 */ /* 0x000fe20000000f00 */
[----:B-1----:R-:W-:Y:S07]  /*5080*/  HMMA.16816.F32.BF16 R104, R4, R8, R184 ;  /* 0x000000080468723c */ /* 0x002fee00000418b8 */
[----:B------:R-:W-:Y:S01]  /*5090*/  MOV R186, R89 ;  /* 0x0000005900ba7202 */ /* 0x000fe20000000f00 */
[----:B------:R-:W-:-:S02]  /*50a0*/  IMAD.MOV.U32 R187, RZ, RZ, R88 ;  /* 0x000000ffffbb7224 */ /* 0x000fc400078e0058 */
[C---:B------:R-:W-:Y:S01]  /*50b0*/  HMMA.16816.F32.BF16 R88, R4.reuse, R10, R144 ;  /* 0x0000000a0458723c */ /* 0x040fe20000041890 */
[----:B------:R-:W1:Y:S01]  /*50c0*/  LDSM.16.MT88.4 R8, [R249+0x5100] ;  /* 0x00510000f908783b */ /* 0x000e620000004200 */
[----:B------:R-:W-:Y:S01]  /*50d0*/  IMAD.MOV.U32 R110, RZ, RZ, R94 ;  /* 0x000000ffff6e7224 */ /* 0x000fe200078e005e */
[----:B------:R-:W-:Y:S01]  /*50e0*/  MOV R109, R95 ;  /* 0x0000005f006d7202 */ /* 0x000fe20000000f00 */
[----:B------:R-:W-:Y:S01]  /*50f0*/  IMAD.MOV.U32 R108, RZ, RZ, R93 ;  /* 0x000000ffff6c7224 */ /* 0x000fe200078e005d */
[----:B------:R-:W-:Y:S01]  /*5100*/  MOV R188, R92 ;  /* 0x0000005c00bc7202 */ /* 0x000fe20000000f00 */
[----:B------:R-:W-:Y:S01]  /*5110*/  IMAD.MOV.U32 R190, RZ, RZ, R97 ;  /* 0x000000ffffbe7224 */ /* 0x000fe200078e0061 */
[----:B------:R-:W-:Y:S01]  /*5120*/  MOV R191, R96 ;  /* 0x0000006000bf7202 */ /* 0x000fe20000000f00 */
[C---:B-1----:R-:W-:Y:S08]  /*5130*/  HMMA.16816.F32.BF16 R92, R4.reuse, R8, R160 ;  /* 0x00000008045c723c */ /* 0x042ff000000418a0 */
[C---:B------:R-:W-:Y:S01]  /*5140*/  HMMA.16816.F32.BF16 R96, R4.reuse, R10, R136 ;  /* 0x0000000a0460723c */ /* 0x040fe20000041888 */
[----:B------:R-:W1:Y:S07]  /*5150*/  LDSM.16.MT88.4 R8, [R251+0x5100] ;  /* 0x00510000fb08783b */ /* 0x000e6e0000004200 */
[C---:B-1----:R-:W-:Y:S08]  /*5160*/  HMMA.16816.F32.BF16 R152, R4.reuse, R8, R152 ;  /* 0x000000080498723c */ /* 0x042ff00000041898 */
[C---:B------:R-:W-:Y:S11]  /*5170*/  HMMA.16816.F32.BF16 R8, R4.reuse, R10, R128 ;  /* 0x0000000a0408723c */ /* 0x040ff60000041880 */
[----:B------:R-:W-:Y:S11]  /*5180*/  @!UPT UIADD3 URZ, URZ, URZ, URZ ;  /* 0x0000003f3f3ff290 */ /* 0x000ff6000fffe03f */
[----:B------:R-:W-:Y:S02]  /*5190*/  @!UPT UIADD3 URZ, URZ, URZ, URZ ;  /* 0x0000003f3f3ff290 */ /* 0x000fe4000fffe03f */
[----:B------:R-:W-:Y:S01]  /*51a0*/  MOV R147, R8 ;  /* 0x0000000800937202 */ /* 0x000fe20000000f00 */
[----:B------:R-:W-:Y:S01]  /*51b0*/  IMAD.MOV.U32 R146, RZ, RZ, R9 ;  /* 0x000000ffff927224 */ /* 0x000fe200078e0009 */
[----:B------:R-:W-:Y:S01]  /*51c0*/  MOV R145, R10 ;  /* 0x0000000a00917202 */ /* 0x000fe20000000f00 */
[----:B------:R-:W-:Y:S02]  /*51d0*/  IMAD.MOV.U32 R144, RZ, RZ, R11 ;  /* 0x000000ffff907224 */ /* 0x000fe400078e000b */
[----:B------:R-:W1:Y:S01]  /*51e0*/  LDSM.16.MT88.4 R8, [R250+0x5100] ;  /* 0x00510000fa08783b */ /* 0x000e620000004200 */
[----:B------:R-:W-:Y:S01]  /*51f0*/  MOV R139, R152 ;  /* 0x00000098008b7202 */ /* 0x000fe20000000f00 */
[C---:B-1----:R-:W-:Y:S08]  /*5200*/  HMMA.16816.F32.BF16 R120, R4.reuse, R8, R120 ;  /* 0x000000080478723c */ /* 0x042ff00000041878 */
[----:B------:R-:W-:Y:S01]  /*5210*/  HMMA.16816.F32.BF16 R116, R4, R10, R116 ;  /* 0x0000000a0474723c */ /* 0x000fe20000041874 */
[----:B------:R-:W1:Y:S01]  /*5220*/  LDSM.16.MT88.4 R8, [R248+0x7100] ;  /* 0x00710000f808783b */ /* 0x000e620000004200 */
[----:B------:R-:W-:Y:S01]  /*5230*/  IMAD.MOV.U32 R152, RZ, RZ, R0 ;  /* 0x000000ffff987224 */ /* 0x000fe200078e0000 */
[----:B------:R-:W-:Y:S01]  /*5240*/  MOV R0, R111 ;  /* 0x0000006f00007202 */ /* 0x000fe20000000f00 */
[----:B------:R-:W-:Y:S01]  /*5250*/  IMAD.MOV.U32 R128, RZ, RZ, R110 ;  /* 0x000000ffff807224 */ /* 0x000fe200078e006e */
[----:B------:R-:W-:Y:S01]  /*5260*/  MOV R129, R109 ;  /* 0x0000006d00817202 */ /* 0x000fe20000000f00 */
[----:B------:R-:W-:-:S02]  /*5270*/  IMAD.MOV.U32 R130, RZ, RZ, R108 ;  /* 0x000000ffff827224 */ /* 0x000fc400078e006c */
[C---:B-1----:R-:W-:Y:S08]  /*5280*/  HMMA.16816.F32.BF16 R112, R4.reuse, R8, R112 ;  /* 0x000000080470723c */ /* 0x042ff00000041870 */
[C---:B------:R-:W-:Y:S01]  /*5290*/  HMMA.16816.F32.BF16 R108, R4.reuse, R10, R100 ;  /* 0x0000000a046c723c */ /* 0x040fe20000041864 */
[----:B------:R-:W1:Y:S07]  /*52a0*/  LDSM.16.MT88.4 R8, [R249+0x7100] ;  /* 0x00710000f908783b */ /* 0x000e6e0000004200 */
[C---:B-1----:R-:W-:Y:S08]  /*52b0*/  HMMA.16816.F32.BF16 R160, R4.reuse, R8, R60 ;  /* 0x0000000804a0723c */ /* 0x042ff0000004183c */
[----:B------:R-:W-:Y:S11]  /*52c0*/  HMMA.16816.F32.BF16 R8, R4, R10, R56 ;  /* 0x0000000a0408723c */ /* 0x000ff60000041838 */
[----:B------:R-:W-:Y:S11]  /*52d0*/  @!UPT UIADD3 URZ, URZ, URZ, URZ ;  /* 0x0000003f3f3ff290 */ /* 0x000ff6000fffe03f */
[----:B------:R-:W-:Y:S02]  /*52e0*/  @!UPT UIADD3 URZ, URZ, URZ, URZ ;  /* 0x0000003f3f3ff290 */ /* 0x000fe4000fffe03f */
[----:B------:R-:W-:Y:S01]  /*52f0*/  IMAD.MOV.U32 R59, RZ, RZ, R8 ;  /* 0x000000ffff3b7224 */ /* 0x000fe200078e0008 */
[----:B------:R-:W-:Y:S01]  /*5300*/  MOV R58, R9 ;  /* 0x00000009003a7202 */ /* 0x000fe20000000f00 */
[----:B------:R-:W-:Y:S01]  /*5310*/  IMAD.MOV.U32 R57, RZ, RZ, R10 ;  /* 0x000000ffff397224 */ /* 0x000fe200078e000a */
[----:B------:R-:W-:Y:S02]  /*5320*/  MOV R56, R11 ;  /* 0x0000000b00387202 */ /* 0x000fe40000000f00 */
[----:B------:R-:W1:Y:S01]  /*5330*/  LDSM.16.MT88.4 R8, [R251+0x7100] ;  /* 0x00710000fb08783b */ /* 0x000e620000004200 */
[----:B------:R-:W-:Y:S01]  /*5340*/  IMAD.MOV.U32 R138, RZ, RZ, R153 ;  /* 0x000000ffff8a7224 */ /* 0x000fe200078e0099 */
[----:B------:R-:W-:Y:S01]  /*5350*/  MOV R137, R154 ;  /* 0x0000009a00897202 */ /* 0x000fe20000000f00 */
[----:B------:R-:W-:Y:S01]  /*5360*/  IMAD.MOV.U32 R136, RZ, RZ, R155 ;  /* 0x000000ffff887224 */ /* 0x000fe200078e009b */
[----:B------:R-:W-:Y:S01]  /*5370*/  MOV R153, R186 ;  /* 0x000000ba00997202 */ /* 0x000fe20000000f00 */
[----:B------:R-:W-:Y:S01]  /*5380*/  IMAD.MOV.U32 R154, RZ, RZ, R187 ;  /* 0x000000ffff9a7224 */ /* 0x000fe200078e00bb */
[----:B------:R-:W-:Y:S01]  /*5390*/  MOV R155, R189 ;  /* 0x000000bd009b7202 */ /* 0x000fe20000000f00 */
[----:B------:R-:W-:Y:S01]  /*53a0*/  IMAD.MOV.U32 R103, RZ, RZ, R191 ;  /* 0x000000ffff677224 */ /* 0x000fe200078e00bf */
[----:B------:R-:W-:-:S02]  /*53b0*/  MOV R102, R190 ;  /* 0x000000be00667202 */ /* 0x000fc40000000f00 */
[----:B------:R-:W-:Y:S01]  /*53c0*/  MOV R131, R188 ;  /* 0x000000bc00837202 */ /* 0x000fe20000000f00 */
[----:B------:R-:W-:Y:S01]  /*53d0*/  IMAD.MOV.U32 R62, RZ, RZ, R161 ;  /* 0x000000ffff3e7224 */ /* 0x000fe200078e00a1 */
[----:B------:R-:W-:Y:S01]  /*53e0*/  MOV R63, R160 ;  /* 0x000000a0003f7202 */ /* 0x000fe20000000f00 */
[----:B------:R-:W-:Y:S01]  /*53f0*/  IMAD.MOV.U32 R60, RZ, RZ, R163 ;  /* 0x000000ffff3c7224 */ /* 0x000fe200078e00a3 */
[----:B------:R-:W-:Y:S02]  /*5400*/  MOV R61, R162 ;  /* 0x000000a2003d7202 */ /* 0x000fe40000000f00 */
[----:B------:R-:W-:Y:S01]  /*5410*/  LDSM.16.MT88.4 R160, [R248+0x1900] ;  /* 0x00190000f8a0783b */ /* 0x000fe20000004200 */
[----:B-1----:R-:W-:Y:S01]  /*5420*/  HMMA.16816.F32.BF16 R188, R4, R8, R48 ;  /* 0x0000000804bc723c */ /* 0x002fe20000041830 */
[----:B------:R-:W-:Y:S01]  /*5430*/  MUFU.EX2 R20, R20 ;  /* 0x0000001400147308 */ /* 0x000fe20000000800 */
[----:B------:R-:W-:Y:S02]  /*5440*/  FADD.FTZ R0, R0, R14 ;  /* 0x0000000e00007221 */ /* 0x000fe40000010000 */
[----:B------:R-:W-:Y:S01]  /*5450*/  FADD.FTZ R3, R182, R3 ;  /* 0x00000003b6037221 */ /* 0x000fe20000010000 */
[----:B------:R-:W-:-:S03]  /*5460*/  MOV R101, R146 ;  /* 0x0000009200657202 */ /* 0x000fc60000000f00 */
[C---:B------:R-:W-:Y:S01]  /*5470*/  HMMA.16816.F32.BF16 R184, R4.reuse, R10, R36 ;  /* 0x0000000a04b8723c */ /* 0x040fe20000041824 */
[----:B------:R-:W1:Y:S01]  /*5480*/  LDSM.16.MT88.4 R8, [R250+0x7100] ;  /* 0x00710000fa08783b */ /* 0x000e620000004200 */
[----:B------:R-:W-:Y:S01]  /*5490*/  FADD.FTZ R0, R102, R0 ;  /* 0x0000000066007221 */ /* 0x000fe20000010000 */
[----:B------:R-:W-:Y:S01]  /*54a0*/  MOV R182, R129 ;  /* 0x0000008100b67202 */ /* 0x000fe20000000f00 */
[----:B------:R-:W-:Y:S01]  /*54b0*/  IMAD.MOV.U32 R100, RZ, RZ, R147 ;  /* 0x000000ffff647224 */ /* 0x000fe200078e0093 */
[----:B------:R-:W-:Y:S03]  /*54c0*/  LDSM.16.MT88.4 R48, [R249+0x3900] ;  /* 0x00390000f930783b */ /* 0x000fe60000004200 */
[C---:B-1----:R-:W-:Y:S01]  /*54d0*/  HMMA.16816.F32.BF16 R32, R4.reuse, R8, R32 ;  /* 0x000000080420723c */ /* 0x042fe20000041820 */
[----:B------:R-:W-:Y:S07]  /*54e0*/  MUFU.EX2 R9, R17 ;  /* 0x0000001100097308 */ /* 0x000fee0000000800 */
[----:B------:R-:W-:Y:S01]  /*54f0*/  HMMA.16816.F32.BF16 R24, R4, R10, R24 ;  /* 0x0000000a0418723c */ /* 0x000fe20000041818 */
[----:B------:R-:W1:Y:S08]  /*5500*/  MUFU.EX2 R11, R19 ;  /* 0x00000013000b7308 */ /* 0x000e700000000800 */
[----:B------:R-:W2:Y:S08]  /*5510*/  MUFU.EX2 R10, R18 ;  /* 0x00000012000a7308 */ /* 0x000eb00000000800 */
[----:B------:R-:W-:Y:S08]  /*5520*/  MUFU.EX2 R8, R13 ;  /* 0x0000000d00087308 */ /* 0x000ff00000000800 */
[----:B------:R-:W3:Y:S08]  /*5530*/  MUFU.EX2 R7, R12 ;  /* 0x0000000c00077308 */ /* 0x000ef00000000800 */
[----:B------:R-:W-:Y:S08]  /*5540*/  MUFU.EX2 R6, R15 ;  /* 0x0000000f00067308 */ /* 0x000ff00000000800 */
[----:B------:R-:W4:Y:S01]  /*5550*/  MUFU.EX2 R5, R16 ;  /* 0x0000001000057308 */ /* 0x000f220000000800 */
[----:B------:R-:W-:-:S02]  /*5560*/  FADD.FTZ R4, R127, R3 ;  /* 0x000000037f047221 */ /* 0x000fc40000010000 */
[----:B------:R-:W-:Y:S02]  /*5570*/  FADD.FTZ R3, R103, R0 ;  /* 0x0000000067037221 */ /* 0x000fe40000010000 */
[----:B------:R-:W-:Y:S02]  /*5580*/  FADD.FTZ R0, R126, R4 ;  /* 0x000000047e007221 */ /* 0x000fe40000010000 */
[----:B------:R-:W-:Y:S01]  /*5590*/  FADD.FTZ R4, R183, R3 ;  /* 0x00000003b7047221 */ /* 0x000fe20000010000 */
[----:B------:R-:W-:Y:S01]  /*55a0*/  MOV R183, R131 ;  /* 0x0000008300b77202 */ /* 0x000fe20000000f00 */
[----:B------:R-:W-:Y:S01]  /*55b0*/  IMAD.MOV.U32 R127, RZ, RZ, R128 ;  /* 0x000000ffff7f7224 */ /* 0x000fe200078e0080 */
[----:B-1----:R-:W-:Y:S01]  /*55c0*/  F2FP.BF16.PACK_AB R128, R11, R20 ;  /* 0x000000140b80723e */ /* 0x002fe200000010ff */
[----:B------:R-:W-:Y:S01]  /*55d0*/  IMAD.MOV.U32 R126, RZ, RZ, R130 ;  /* 0x000000ffff7e7224 */ /* 0x000fe200078e0082 */
[----:B--2---:R-:W-:Y:S02]  /*55e0*/  F2FP.BF16.PACK_AB R130, R9, R10 ;  /* 0x0000000a0982723e */ /* 0x004fe400000010ff */
[----:B---3--:R-:W-:-:S02]  /*55f0*/  F2FP.BF16.PACK_AB R129, R7, R8 ;  /* 0x000000080781723e */ /* 0x008fc400000010ff */
[----:B----4-:R-:W-:-:S07]  /*5600*/  F2FP.BF16.PACK_AB R131, R5, R6 ;  /* 0x000000060583723e */ /* 0x010fce00000010ff */
[C---:B------:R-:W-:Y:S08]  /*5610*/  HMMA.16816.F32.BF16 R164, R128.reuse, R160, R164 ;  /* 0x000000a080a4723c */ /* 0x040ff000000418a4 */
[----:B------:R-:W-:Y:S07]  /*5620*/  HMMA.16816.F32.BF16 R160, R128, R162, R28 ;  /* 0x000000a280a0723c */ /* 0x000fee000004181c */
        /* <DEDUP_REMOVED lines=8> */
[----:B------:R-:W1:Y:S01]  /*56b0*/  LDSM.16.MT88.4 R152, [R249+0x1900] ;  /* 0x00190000f998783b */ /* 0x000e620000004200 */
[----:B------:R-:W-:Y:S01]  /*56c0*/  IMAD.MOV.U32 R102, RZ, RZ, R145 ;  /* 0x000000ffff667224 */ /* 0x000fe200078e0091 */
[----:B------:R-:W-:Y:S01]  /*56d0*/  MOV R103, R144 ;  /* 0x0000009000677202 */ /* 0x000fe20000000f00 */
[----:B------:R-:W-:Y:S01]  /*56e0*/  IMAD.MOV.U32 R12, RZ, RZ, R139 ;  /* 0x000000ffff0c7224 */ /* 0x000fe200078e008b */
[----:B------:R-:W2:Y:S01]  /*56f0*/  LDSM.16.MT88.4 R144, [R251+0x1900] ;  /* 0x00190000fb90783b */ /* 0x000ea20000004200 */
[----:B------:R-:W-:Y:S01]  /*5700*/  MOV R13, R138 ;  /* 0x0000008a000d7202 */ /* 0x000fe20000000f00 */
[----:B------:R-:W-:Y:S01]  /*5710*/  IMAD.MOV.U32 R14, RZ, RZ, R137 ;  /* 0x000000ffff0e7224 */ /* 0x000fe200078e0089 */
[----:B------:R-:W-:Y:S01]  /*5720*/  MOV R15, R136 ;  /* 0x00000088000f7202 */ /* 0x000fe20000000f00 */
[----:B------:R-:W-:Y:S01]  /*5730*/  IMAD.MOV.U32 R16, RZ, RZ, R59 ;  /* 0x000000ffff107224 */ /* 0x000fe200078e003b */
[----:B------:R-:W3:Y:S01]  /*5740*/  LDSM.16.MT88.4 R136, [R250+0x1900] ;  /* 0x00190000fa88783b */ /* 0x000ee20000004200 */
[----:B------:R-:W-:Y:S01]  /*5750*/  MOV R17, R58 ;  /* 0x0000003a00117202 */ /* 0x000fe20000000f00 */
[----:B------:R-:W-:Y:S01]  /*5760*/  IMAD.MOV.U32 R18, RZ, RZ, R57 ;  /* 0x000000ffff127224 */ /* 0x000fe200078e0039 */
[----:B------:R-:W-:-:S02]  /*5770*/  MOV R19, R56 ;  /* 0x0000003800137202 */ /* 0x000fc40000000f00 */
[----:B------:R-:W-:Y:S01]  /*5780*/  LDSM.16.MT88.4 R56, [R251+0x3900] ;  /* 0x00390000fb38783b */ /* 0x000fe20000004200 */
[C---:B-1----:R-:W-:Y:S08]  /*5790*/  HMMA.16816.F32.BF16 R156, R128.reuse, R152, R156 ;  /* 0x00000098809c723c */ /* 0x042ff0000004189c */
[C---:B------:R-:W-:Y:S01]  /*57a0*/  HMMA.16816.F32.BF16 R152, R128.reuse, R154, R40 ;  /* 0x0000009a8098723c */ /* 0x040fe20000041828 */
[----:B------:R-:W1:Y:S07]  /*57b0*/  LDSM.16.MT88.4 R40, [R248+0x3900] ;  /* 0x00390000f828783b */ /* 0x000e6e0000004200 */
[C---:B--2---:R-:W-:Y:S08]  /*57c0*/  HMMA.16816.F32.BF16 R148, R128.reuse, R144, R148 ;  /* 0x000000908094723c */ /* 0x044ff00000041894 */
[C---:B------:R-:W-:Y:S08]  /*57d0*/  HMMA.16816.F32.BF16 R144, R128.reuse, R146, R44 ;  /* 0x000000928090723c */ /* 0x040ff0000004182c */
[C---:B---3--:R-:W-:Y:S08]  /*57e0*/  HMMA.16816.F32.BF16 R140, R128.reuse, R136, R140 ;  /* 0x00000088808c723c */ /* 0x048ff0000004188c */
[C---:B------:R-:W-:Y:S01]  /*57f0*/  HMMA.16816.F32.BF16 R44, R128.reuse, R48, R72 ;  /* 0x00000030802c723c */ /* 0x040fe20000041848 */
[----:B------:R-:W-:Y:S07]  /*5800*/  LDSM.16.MT88.4 R72, [R248+0x5900] ;  /* 0x00590000f848783b */ /* 0x000fee0000004200 */
[C---:B-1----:R-:W-:Y:S01]  /*5810*/  HMMA.16816.F32.BF16 R36, R128.reuse, R40, R64 ;  /* 0x000000288024723c */ /* 0x042fe20000041840 */
[----:B------:R-:W1:Y:S07]  /*5820*/  LDSM.16.MT88.4 R64, [R250+0x3900] ;  /* 0x00390000fa40783b */ /* 0x000e6e0000004200 */
[C---:B------:R-:W-:Y:S08]  /*5830*/  HMMA.16816.F32.BF16 R136, R128.reuse, R138, R52 ;  /* 0x0000008a8088723c */ /* 0x040ff00000041834 */
[C---:B------:R-:W-:Y:S01]  /*5840*/  HMMA.16816.F32.BF16 R52, R128.reuse, R56, R80 ;  /* 0x000000388034723c */ /* 0x040fe20000041850 */
[----:B------:R-:W2:Y:S07]  /*5850*/  LDSM.16.MT88.4 R80, [R249+0x5900] ;  /* 0x00590000f950783b */ /* 0x000eae0000004200 */
[C---:B------:R-:W-:Y:S07]  /*5860*/  HMMA.16816.F32.BF16 R40, R128.reuse, R42, R68 ;  /* 0x0000002a8028723c */ /* 0x040fee0000041844 */
[----:B------:R-:W-:Y:S01]  /*5870*/  IMAD.MOV.U32 R68, RZ, RZ, R183 ;  /* 0x000000ffff447224 */ /* 0x000fe200078e00b7 */
[----:B------:R-:W-:Y:S01]  /*5880*/  MOV R69, R126 ;  /* 0x0000007e00457202 */ /* 0x000fe20000000f00 */
[----:B------:R-:W-:Y:S01]  /*5890*/  IMAD.MOV.U32 R70, RZ, RZ, R127 ;  /* 0x000000ffff467224 */ /* 0x000fe200078e007f */
[----:B------:R-:W-:Y:S01]  /*58a0*/  MOV R71, R182 ;  /* 0x000000b600477202 */ /* 0x000fe20000000f00 */
[C---:B------:R-:W-:Y:S08]  /*58b0*/  HMMA.16816.F32.BF16 R48, R128.reuse, R50, R76 ;  /* 0x000000328030723c */ /* 0x040ff0000004184c */
[C---:B-1----:R-:W-:Y:S08]  /*58c0*/  HMMA.16816.F32.BF16 R60, R128.reuse, R64, R60 ;  /* 0x00000040803c723c */ /* 0x042ff0000004183c */
[C---:B------:R-:W-:Y:S08]  /*58d0*/  HMMA.16816.F32.BF16 R64, R128.reuse, R66, R68 ;  /* 0x000000428040723c */ /* 0x040ff00000041844 */
[C---:B------:R-:W-:Y:S01]  /*58e0*/  HMMA.16816.F32.BF16 R68, R128.reuse, R72, R104 ;  /* 0x000000488044723c */ /* 0x040fe20000041868 */
[----:B------:R-:W-:Y:S07]  /*58f0*/  LDSM.16.MT88.4 R104, [R248+0x7900] ;  /* 0x00790000f868783b */ /* 0x000fee0000004200 */
[C---:B------:R-:W-:Y:S01]  /*5900*/  HMMA.16816.F32.BF16 R72, R128.reuse, R74, R88 ;  /* 0x0000004a8048723c */ /* 0x040fe20000041858 */
[----:B------:R-:W1:Y:S07]  /*5910*/  LDSM.16.MT88.4 R88, [R251+0x5900] ;  /* 0x00590000fb58783b */ /* 0x000e6e0000004200 */
[C---:B--2---:R-:W-:Y:S08]  /*5920*/  HMMA.16816.F32.BF16 R76, R128.reuse, R80, R92 ;  /* 0x00000050804c723c */ /* 0x044ff0000004185c */
[----:B------:R-:W-:Y:S01]  /*5930*/  HMMA.16816.F32.BF16 R80, R128, R82, R96 ;  /* 0x000000528050723c */ /* 0x000fe20000041860 */
[----:B------:R-:W2:Y:S01]  /*5940*/  LDSM.16.MT88.4 R96, [R250+0x5900] ;  /* 0x00590000fa60783b */ /* 0x000ea20000004200 */
[----:B------:R-:W-:-:S02]  /*5950*/  FADD.FTZ R3, R125, R0 ;  /* 0x000000007d037221 */ /* 0x000fc40000010000 */
[----:B------:R-:W-:Y:S02]  /*5960*/  FADD.FTZ R0, R124, R4 ;  /* 0x000000047c007221 */ /* 0x000fe40000010000 */
[----:B------:R-:W-:Y:S02]  /*5970*/  FADD.FTZ R4, R21, R3 ;  /* 0x0000000315047221 */ /* 0x000fe40000010000 */
[----:B------:R-:W-:Y:S01]  /*5980*/  FADD.FTZ R3, R180, R0 ;  /* 0x00000000b4037221 */ /* 0x000fe20000010000 */
[----:B------:R-:W-:Y:S01]  /*5990*/  HMMA.16816.F32.BF16 R56, R128, R58, R84 ;  /* 0x0000003a8038723c */ /* 0x000fe20000041854 */
[----:B------:R-:W-:Y:S02]  /*59a0*/  FADD.FTZ R0, R22, R4 ;  /* 0x0000000416007221 */ /* 0x000fe40000010000 */
[----:B------:R-:W-:Y:S02]  /*59b0*/  FADD.FTZ R4, R179, R3 ;  /* 0x00000003b3047221 */ /* 0x000fe40000010000 */
[----:B------:R-:W-:-:S02]  /*59c0*/  FADD.FTZ R3, R23, R0 ;  /* 0x0000000017037221 */ /* 0x000fc40000010000 */
[----:B------:R-:W-:Y:S02]  /*59d0*/  FADD.FTZ R0, R181, R4 ;  /* 0x00000004b5007221 */ /* 0x000fe40000010000 */
[----:B------:R-:W-:Y:S01]  /*59e0*/  FADD.FTZ R3, R178, R3 ;  /* 0x00000003b2037221 */ /* 0x000fe20000010000 */
[C---:B-1----:R-:W-:Y:S01]  /*59f0*/  HMMA.16816.F32.BF16 R84, R128.reuse, R88, R12 ;  /* 0x000000588054723c */ /* 0x042fe2000004180c */
[----:B------:R-:W-:Y:S07]  /*5a00*/  LDSM.16.MT88.4 R12, [R250+0x7900] ;  /* 0x00790000fa0c783b */ /* 0x000fee0000004200 */
[C---:B------:R-:W-:Y:S08]  /*5a10*/  HMMA.16816.F32.BF16 R88, R128.reuse, R90, R100 ;  /* 0x0000005a8058723c */ /* 0x040ff00000041864 */
[C---:B--2---:R-:W-:Y:S01]  /*5a20*/  HMMA.16816.F32.BF16 R92, R128.reuse, R96, R120 ;  /* 0x00000060805c723c */ /* 0x044fe20000041878 */
[----:B------:R-:W-:Y:S07]  /*5a30*/  LDSM.16.MT88.4 R120, [R251+0x7900] ;  /* 0x00790000fb78783b */ /* 0x000fee0000004200 */
[----:B------:R-:W-:Y:S01]  /*5a40*/  HMMA.16816.F32.BF16 R100, R128, R104, R112 ;  /* 0x000000688064723c */ /* 0x000fe20000041870 */
[----:B------:R-:W1:Y:S01]  /*5a50*/  LDSM.16.MT88.4 R112, [R249+0x7900] ;  /* 0x00790000f970783b */ /* 0x000e620000004200 */
[----:B------:R-:W-:-:S02]  /*5a60*/  FADD.FTZ R8, R8, R3 ;  /* 0x0000000308087221 */ /* 0x000fc40000010000 */
[----:B------:R-:W-:Y:S02]  /*5a70*/  FADD.FTZ R20, R20, R0 ;  /* 0x0000000014147221 */ /* 0x000fe40000010000 */
[----:B------:R-:W-:Y:S02]  /*5a80*/  FADD.FTZ R7, R7, R8 ;  /* 0x0000000807077221 */ /* 0x000fe40000010000 */
[----:B------:R-:W-:Y:S02]  /*5a90*/  FADD.FTZ R11, R11, R20 ;  /* 0x000000140b0b7221 */ /* 0x000fe40000010000 */
[----:B------:R-:W-:Y:S02]  /*5aa0*/  FADD.FTZ R6, R6, R7 ;  /* 0x0000000706067221 */ /* 0x000fe40000010000 */
[----:B------:R-:W-:Y:S01]  /*5ab0*/  FADD.FTZ R10, R10, R11 ;  /* 0x0000000b0a0a7221 */ /* 0x000fe20000010000 */
[----:B------:R-:W-:Y:S01]  /*5ac0*/  UIADD3 UR6, UR7, -0x2, URZ ;  /* 0xfffffffe07067890 */ /* 0x000fe2000fffe03f */
[----:B------:R-:W-:-:S02]  /*5ad0*/  FADD.FTZ R0, R5, R6 ;  /* 0x0000000605007221 */ /* 0x000fc40000010000 */
[----:B------:R-:W-:Y:S01]  /*5ae0*/  FADD.FTZ R3, R9, R10 ;  /* 0x0000000a09037221 */ /* 0x000fe20000010000 */
[----:B------:R-:W-:Y:S02]  /*5af0*/  UISETP.GE.AND UP0, UPT, UR6, UR8, UPT ;  /* 0x000000080600728c */ /* 0x000fe4000bf06270 */
[----:B------:R2:W-:Y:S04]  /*5b00*/  STL [R1+0x40], R0 ;  /* 0x0000400001007387 */ /* 0x0005e80000100800 */
[----:B------:R2:W-:Y:S01]  /*5b10*/  STL [R1+0x1c], R3 ;  /* 0x00001c0301007387 */ /* 0x0005e20000100800 */
[----:B------:R-:W-:Y:S01]  /*5b20*/  PLOP3.LUT P0, PT, PT, PT, UP0, 0x80, 0x0 ;  /* 0x000000000000781c */ /* 0x000fe20003f0f008 */
[C---:B------:R-:W-:Y:S08]  /*5b30*/  HMMA.16816.F32.BF16 R96, R128.reuse, R98, R116 ;  /* 0x000000628060723c */ /* 0x040ff00000041874 */
[C---:B------:R-:W-:Y:S08]  /*5b40*/  HMMA.16816.F32.BF16 R104, R128.reuse, R106, R108 ;  /* 0x0000006a8068723c */ /* 0x040ff0000004186c */
[C---:B-1----:R-:W-:Y:S08]  /*5b50*/  HMMA.16816.F32.BF16 R108, R128.reuse, R112, R28 ;  /* 0x00000070806c723c */ /* 0x042ff0000004181c */
[C---:B------:R-:W-:Y:S08]  /*5b60*/  HMMA.16816.F32.BF16 R116, R128.reuse, R120, R188 ;  /* 0x000000788074723c */ /* 0x040ff000000418bc */
[C---:B------:R-:W-:Y:S08]  /*5b70*/  HMMA.16816.F32.BF16 R112, R128.reuse, R114, R16 ;  /* 0x000000728070723c */ /* 0x040ff00000041810 */
[C---:B------:R-:W-:Y:S08]  /*5b80*/  HMMA.16816.F32.BF16 R120, R128.reuse, R122, R184 ;  /* 0x0000007a8078723c */ /* 0x040ff000000418b8 */
[C---:B------:R-:W-:Y:S08]  /*5b90*/  HMMA.16816.F32.BF16 R124, R128.reuse, R12, R32 ;  /* 0x0000000c807c723c */ /* 0x040ff00000041820 */
[----:B------:R-:W-:Y:S01]  /*5ba0*/  HMMA.16816.F32.BF16 R128, R128, R14, R24 ;  /* 0x0000000e8080723c */ /* 0x000fe20000041818 */
[----:B------:R-:W-:Y:S07]  /*5bb0*/  @!P0 BRA `(.L_x_5) ;  /* 0x00003b1000008947 */ /* 0x000fee0003800000 */
[----:B--2---:R-:W-:Y:S01]  /*5bc0*/  SHF.R.S32.HI R18, RZ, 0x1f, R133 ;  /* 0x0000001fff127819 */ /* 0x004fe20000011485 */
[----:B------:R-:W-:Y:S01]  /*5bd0*/  IMAD.SHL.U32 R4, R133, 0x2, RZ ;  /* 0x0000000285047824 */ /* 0x000fe200078e00ff */
[----:B------:R-:W-:-:S02]  /*5be0*/  SHF.R.S32.HI R19, RZ, 0x1f, R134 ;  /* 0x0000001fff137819 */ /* 0x000fc40000011486 */
[----:B------:R-:W-:Y:S01]  /*5bf0*/  SHF.L.U64.HI R0, R133, 0x1, R18 ;  /* 0x0000000185007819 */ /* 0x000fe20000010212 */
[----:B------:R-:W-:Y:S01]  /*5c00*/  IMAD.MOV.U32 R133, RZ, RZ, R132 ;  /* 0x000000ffff857224 */ /* 0x000fe200078e0084 */
[----:B------:R-:W-:Y:S02]  /*5c10*/  SHF.L.U64.HI R3, R134, 0x1, R19 ;  /* 0x0000000186037819 */ /* 0x000fe40000010213 */
[----:B------:R-:W-:Y:S01]  /*5c20*/  SHF.R.S32.HI R18, RZ, 0x1f, R177 ;  /* 0x0000001fff127819 */ /* 0x000fe200000114b1 */
[----:B------:R1:W-:Y:S01]  /*5c30*/  STL [R1+0x3c], R0 ;  /* 0x00003c0001007387 */ /* 0x0003e20000100800 */
[----:B------:R-:W-:-:S03]  /*5c40*/  SHF.R.S32.HI R19, RZ, 0x1f, R176 ;  /* 0x0000001fff137819 */ /* 0x000fc600000114b0 */
[----:B------:R-:W-:Y:S04]  /*5c50*/  STL [R1+0x38], R4 ;  /* 0x0000380401007387 */ /* 0x000fe80000100800 */
[----:B------:R2:W-:Y:S01]  /*5c60*/  STL [R1+0x34], R3 ;  /* 0x0000340301007387 */ /* 0x0005e20000100800 */
[----:B-1----:R-:W-:Y:S02]  /*5c70*/  IMAD.SHL.U32 R0, R134, 0x2, RZ ;  /* 0x0000000286007824 */ /* 0x002fe400078e00ff */
[----:B------:R-:W-:Y:S01]  /*5c80*/  IMAD.MOV.U32 R134, RZ, RZ, R2 ;  /* 0x000000ffff867224 */ /* 0x000fe200078e0002 */
[----:B------:R-:W-:Y:S02]  /*5c90*/  SHF.L.U64.HI R2, R176, 0x1, R19 ;  /* 0x00000001b0027819 */ /* 0x000fe40000010213 */
[----:B------:R1:W-:Y:S01]  /*5ca0*/  STL [R1+0x30], R0 ;  /* 0x0000300001007387 */ /* 0x0003e20000100800 */
[C---:B--2---:R-:W-:Y:S01]  /*5cb0*/  IMAD.SHL.U32 R3, R177.reuse, 0x2, RZ ;  /* 0x00000002b1037824 */ /* 0x044fe200078e00ff */
[----:B-1----:R-:W-:-:S05]  /*5cc0*/  SHF.L.U64.HI R0, R177, 0x1, R18 ;  /* 0x00000001b1007819 */ /* 0x002fca0000010212 */
[----:B------:R1:W-:Y:S04]  /*5cd0*/  STL [R1+0x2c], R0 ;  /* 0x00002c0001007387 */ /* 0x0003e80000100800 */
[----:B------:R2:W-:Y:S01]  /*5ce0*/  STL [R1+0x28], R3 ;  /* 0x0000280301007387 */ /* 0x0005e20000100800 */
[----:B-1----:R-:W-:-:S05]  /*5cf0*/  IMAD.SHL.U32 R0, R176, 0x2, RZ ;  /* 0x00000002b0007824 */ /* 0x002fca00078e00ff */
[----:B------:R2:W-:Y:S04]  /*5d00*/  STL [R1+0x20], R0 ;  /* 0x0000200001007387 */ /* 0x0005e80000100800 */
[----:B------:R2:W-:Y:S01]  /*5d10*/  STL [R1+0x24], R2 ;  /* 0x0000240201007387 */ /* 0x0005e20000100800 */
[----:B------:R-:W-:Y:S05]  /*5d20*/  BRA `(.L_x_6) ;  /* 0x0000045000007947 */ /* 0x000fea0003800000 */
.L_x_8:
[----:B------:R-:W2:Y:S01]  /*5d30*/  LDL R5, [R1+0x44] ;  /* 0x0000440001057983 */ /* 0x000ea20000100800 */
[----:B------:R-:W-:Y:S01]  /*5d40*/  IMAD.MOV.U32 R2, RZ, RZ, c[0x0][0x2b8] ;  /* 0x0000ae00ff027624 */ /* 0x000fe200078e00ff */
[----:B------:R-:W-:Y:S01]  /*5d50*/  ULEA UR5, UR6, UR9, 0x6 ;  /* 0x0000000906057291 */ /* 0x000fe2000f8e303f */
[----:B------:R-:W-:Y:S01]  /*5d60*/  IMAD.MOV.U32 R8, RZ, RZ, RZ ;  /* 0x000000ffff087224 */ /* 0x000fe200078e00ff */
[----:B------:R-:W3:Y:S02]  /*5d70*/  LDL R32, [R1+0x38] ;  /* 0x0000380001207983 */ /* 0x000ee40000100800 */
[----:B------:R-:W-:Y:S02]  /*5d80*/  ISETP.NE.AND P2, PT, R2, 0x1, PT ;  /* 0x000000010200780c */ /* 0x000fe40003f45270 */
[----:B------:R-:W4:Y:S01]  /*5d90*/  LDL R31, [R1+0x3c] ;  /* 0x00003c00011f7983 */ /* 0x000f220000100800 */
[----:B------:R-:W-:Y:S03]  /*5da0*/  IMAD.U32 R2, RZ, RZ, UR5 ;  /* 0x00000005ff027e24 */ /* 0x000fe6000f8e00ff */
[----:B------:R-:W5:Y:S04]  /*5db0*/  LDL R30, [R1+0x30] ;  /* 0x00003000011e7983 */ /* 0x000f680000100800 */
[----:B------:R-:W3:Y:S04]  /*5dc0*/  LDL R29, [R1+0x34] ;  /* 0x00003400011d7983 */ /* 0x000ee80000100800 */
[----:B------:R-:W3:Y:S04]  /*5dd0*/  LDL R28, [R1+0x28] ;  /* 0x00002800011c7983 */ /* 0x000ee80000100800 */
[----:B------:R-:W3:Y:S04]  /*5de0*/  LDL R25, [R1+0x2c] ;  /* 0x00002c0001197983 */ /* 0x000ee80000100800 */
[----:B------:R-:W3:Y:S04]  /*5df0*/  LDL R24, [R1+0x20] ;  /* 0x0000200001187983 */ /* 0x000ee80000100800 */
[----:B------:R-:W3:Y:S01]  /*5e00*/  LDL R21, [R1+0x24] ;  /* 0x0000240001157983 */ /* 0x000ee20000100800 */
[----:B--2---:R-:W-:Y:S05]  /*5e10*/  IADD3 R2, R2, -0x40, R5 ;  /* 0xffffffc002027810 */ /* 0x004fea0007ffe005 */
[----:B------:R-:W-:Y:S04]  /*5e20*/  @P2 IMAD.HI.U32 R5, R2, c[0x0][0x2bc], RZ ;  /* 0x0000af0002052a27 */ /* 0x000fe800078e00ff */
[----:B------:R-:W-:Y:S01]  /*5e30*/  IMAD.MOV.U32 R0, RZ, RZ, R2 ;  /* 0x000000ffff007224 */ /* 0x000fe200078e0002 */
[----:B------:R-:W-:Y:S04]  /*5e40*/  @P2 SHF.R.U32.HI R0, RZ, c[0x0][0x2c0], R5 ;  /* 0x0000b000ff002a19 */ /* 0x000fe80000011605 */
[C---:B------:R-:W-:Y:S04]  /*5e50*/  @!P1 IADD3 R5, P0, R0.reuse, UR16, RZ ;  /* 0x0000001000059c10 */ /* 0x040fe8000ff1e0ff */
[----:B------:R-:W-:Y:S01]  /*5e60*/  @!P1 LEA.HI.X.SX32 R7, R0, UR14, 0x1, P0 ;  /* 0x0000000e00079c11 */ /* 0x000fe200080f0eff */
[----:B------:R-:W-:Y:S01]  /*5e70*/  IMAD.MOV R0, RZ, RZ, -R0 ;  /* 0x000000ffff007224 */ /* 0x000fe200078e0a00 */
[C---:B------:R-:W-:Y:S03]  /*5e80*/  @!P1 LEA R6, P0, R5.reuse, c[0x0][0x2a0], 0x2 ;  /* 0x0000a80005069a11 */ /* 0x040fe600078010ff */
[----:B------:R-:W-:Y:S01]  /*5e90*/  IMAD R9, R0, c[0x0][0x2b8], R2 ;  /* 0x0000ae0000097a24 */ /* 0x000fe200078e0202 */
[----:B------:R-:W-:Y:S04]  /*5ea0*/  @!P1 LEA.HI.X R7, R5, c[0x0][0x2a4], R7, 0x2, P0 ;  /* 0x0000a90005079a11 */ /* 0x000fe800000f1407 */
[----:B------:R-:W-:Y:S01]  /*5eb0*/  STL [R1+0x14], R9 ;  /* 0x0000140901007387 */ /* 0x000fe20000100800 */
[----:B------:R-:W-:Y:S03]  /*5ec0*/  SHF.R.S32.HI R0, RZ, 0x1f, R9 ;  /* 0x0000001fff007819 */ /* 0x000fe60000011409 */
[----:B------:R1:W2:Y:S02]  /*5ed0*/  @!P1 LDG.E R8, [R6.64] ;  /* 0x0000000c06089981 */ /* 0x0002a4000c1e1900 */
[----:B------:R-:W-:Y:S04]  /*5ee0*/  IMAD R0, R0, c[0x0][0x1e0], RZ ;  /* 0x0000780000007a24 */ /* 0x000fe800078e02ff */
[C---:B------:R-:W-:Y:S02]  /*5ef0*/  IMAD R0, R9.reuse, c[0x0][0x1e4], R0 ;  /* 0x0000790009007a24 */ /* 0x040fe400078e0200 */
[----:B-1----:R-:W-:Y:S04]  /*5f00*/  IMAD.WIDE.U32 R6, R9, c[0x0][0x1e0], RZ ;  /* 0x0000780009067a25 */ /* 0x002fe800078e00ff */
[----:B------:R-:W-:Y:S01]  /*5f10*/  IMAD.IADD R7, R7, 0x1, R0 ;  /* 0x0000000107077824 */ /* 0x000fe200078e0200 */
[----:B--2---:R-:W-:Y:S01]  /*5f20*/  STL [R1+0x10], R8 ;  /* 0x0000100801007387 */ /* 0x004fe20000100800 */
[----:B------:R-:W-:Y:S02]  /*5f30*/  SHF.R.S32.HI R2, RZ, 0x1f, R8 ;  /* 0x0000001fff027819 */ /* 0x000fe40000011408 */
[----:B------:R-:W-:Y:S04]  /*5f40*/  IMAD.WIDE.U32 R6, R8, c[0x0][0x1f0], R6 ;  /* 0x00007c0008067a25 */ /* 0x000fe800078e0006 */
[----:B------:R-:W-:Y:S01]  /*5f50*/  IMAD R2, R2, c[0x0][0x1f0], RZ ;  /* 0x00007c0002027a24 */ /* 0x000fe200078e02ff */
[----:B------:R-:W-:Y:S03]  /*5f60*/  IADD3 R0, P0, R6, UR20, RZ ;  /* 0x0000001406007c10 */ /* 0x000fe6000ff1e0ff */
[----:B------:R-:W-:Y:S05]  /*5f70*/  IMAD R2, R8, c[0x0][0x1f4], R2 ;  /* 0x00007d0008027a24 */ /* 0x000fea00078e0202 */
[----:B------:R-:W-:Y:S02]  /*5f80*/  IADD3.X R7, R7, UR18, R2, P0, !PT ;  /* 0x0000001207077c10 */ /* 0x000fe400087fe402 */
[C---:B------:R-:W-:Y:S04]  /*5f90*/  LEA R2, P0, R0.reuse, c[0x0][0x1c8], 0x1 ;  /* 0x0000720000027a11 */ /* 0x040fe800078008ff */
[----:B------:R-:W-:Y:S01]  /*5fa0*/  LEA.HI.X R7, R0, c[0x0][0x1cc], R7, 0x1, P0 ;  /* 0x0000730000077a11 */ /* 0x000fe200000f0c07 */
[----:B------:R-:W3:Y:S04]  /*5fb0*/  SHFL.IDX PT, R5, R2, RZ, 0x181f ;  /* 0x00181fff02057589 */ /* 0x000ee800000e0000 */
[----:B------:R-:W4:Y:S04]  /*5fc0*/  SHFL.IDX PT, R6, R7, RZ, 0x181f ;  /* 0x00181fff07067589 */ /* 0x000f2800000e0000 */
[----:B------:R-:W1:Y:S04]  /*5fd0*/  SHFL.IDX PT, R0, R2, 0x1, 0x181f ;  /* 0x00381f0002007f89 */ /* 0x000e6800000e0000 */
[----:B------:R-:W2:Y:S01]  /*5fe0*/  SHFL.IDX PT, R2, R7, 0x1, 0x181f ;  /* 0x00381f0007027f89 */ /* 0x000ea200000e0000 */
[C---:B---3--:R-:W-:Y:S05]  /*5ff0*/  IADD3 R8, P0, R5.reuse, R32, RZ ;  /* 0x0000002005087210 */ /* 0x048fea0007f1e0ff */
[C---:B----4-:R-:W-:Y:S05]  /*6000*/  IMAD.X R9, R6.reuse, 0x1, R31, P0 ;  /* 0x0000000106097824 */ /* 0x050fea00000e061f */
[----:B------:R5:W-:Y:S02]  /*6010*/  LDGSTS.E.BYPASS.LTC128B.128 [R132+0x10100], [R8.64], !P6 ;  /* 0x1010000008847fae */ /* 0x000be4000f101d4c */
[C---:B-----5:R-:W-:Y:S04]  /*6020*/  IADD3 R8, P0, R5.reuse, R30, RZ ;  /* 0x0000001e05087210 */ /* 0x060fe80007f1e0ff */
[CC--:B------:R-:W-:Y:S02]  /*6030*/  IADD3.X R9, R6.reuse, R29.reuse, RZ, P0, !PT ;  /* 0x0000001d06097210 */ /* 0x0c0fe400007fe4ff */
[C---:B------:R-:W-:Y:S03]  /*6040*/  IADD3 R10, P0, R5.reuse, R28, RZ ;  /* 0x0000001c050a7210 */ /* 0x040fe60007f1e0ff */
[----:B------:R3:W-:Y:S02]  /*6050*/  LDGSTS.E.BYPASS.LTC128B.128 [R132+0x12100], [R8.64], !P5 ;  /* 0x1210000008847fae */ /* 0x0007e4000e901d4c */
[C---:B------:R-:W-:Y:S05]  /*6060*/  IMAD.X R11, R6.reuse, 0x1, R25, P0 ;  /* 0x00000001060b7824 */ /* 0x040fea00000e0619 */
[----:B------:R4:W-:Y:S01]  /*6070*/  LDGSTS.E.BYPASS.LTC128B.128 [R132+0x14100], [R10.64], !P4 ;  /* 0x141000000a847fae */ /* 0x0009e2000e101d4c */
[----:B---3--:R-:W-:Y:S05]  /*6080*/  IADD3 R8, P0, R5, R24, RZ ;  /* 0x0000001805087210 */ /* 0x008fea0007f1e0ff */
[----:B------:R-:W-:Y:S01]  /*6090*/  IMAD.X R9, R6, 0x1, R21, P0 ;  /* 0x0000000106097824 */ /* 0x000fe200000e0615 */
[----:B-1----:R-:W-:Y:S04]  /*60a0*/  IADD3 R6, P0, R0, R32, RZ ;  /* 0x0000002000067210 */ /* 0x002fe80007f1e0ff */
[----:B------:R1:W-:Y:S01]  /*60b0*/  LDGSTS.E.BYPASS.LTC128B.128 [R132+0x16100], [R8.64], !P3 ;  /* 0x1610000008847fae */ /* 0x0003e2000d901d4c */
[----:B--2---:R-:W-:Y:S05]  /*60c0*/  IMAD.X R7, R2, 0x1, R31, P0 ;  /* 0x0000000102077824 */ /* 0x004fea00000e061f */
[----:B------:R2:W-:Y:S02]  /*60d0*/  LDGSTS.E.BYPASS.LTC128B.128 [R132+0x11100], [R6.64], !P6 ;  /* 0x1110000006847fae */ /* 0x0005e4000f101d4c */
[----:B--2---:R-:W-:Y:S04]  /*60e0*/  IADD3 R6, P0, R0, R30, RZ ;  /* 0x0000001e00067210 */ /* 0x004fe80007f1e0ff */
[----:B------:R-:W-:Y:S02]  /*60f0*/  IADD3.X R7, R2, R29, RZ, P0, !PT ;  /* 0x0000001d02077210 */ /* 0x000fe400007fe4ff */
[----:B-1----:R-:W-:Y:S03]  /*6100*/  IADD3 R8, P0, R0, R28, RZ ;  /* 0x0000001c00087210 */ /* 0x002fe60007f1e0ff */
[----:B------:R1:W-:Y:S02]  /*6110*/  LDGSTS.E.BYPASS.LTC128B.128 [R132+0x13100], [R6.64], !P5 ;  /* 0x1310000006847fae */ /* 0x0003e4000e901d4c */
[----:B------:R-:W-:Y:S05]  /*6120*/  IMAD.X R9, R2, 0x1, R25, P0 ;  /* 0x0000000102097824 */ /* 0x000fea00000e0619 */
[----:B------:R4:W-:Y:S01]  /*6130*/  LDGSTS.E.BYPASS.LTC128B.128 [R132+0x15100], [R8.64], !P4 ;  /* 0x1510000008847fae */ /* 0x0009e2000e101d4c */
[----:B-1----:R-:W-:Y:S05]  /*6140*/  IADD3 R6, P0, R0, R24, RZ ;  /* 0x0000001800067210 */ /* 0x002fea0007f1e0ff */
[----:B------:R-:W-:Y:S05]  /*6150*/  IMAD.X R7, R2, 0x1, R21, P0 ;  /* 0x0000000102077824 */ /* 0x000fea00000e0615 */
[----:B------:R4:W-:Y:S01]  /*6160*/  LDGSTS.E.BYPASS.LTC128B.128 [R132+0x17100], [R6.64], !P3 ;  /* 0x1710000006847fae */ /* 0x0009e2000d901d4c */
[----:B------:R-:W-:-:S05]  /*6170*/  BRA `(.L_x_7) ;  /* 0x0000151000007947 */ /* 0x000fca0003800000 */
.L_x_6:
[----:B------:R-:W3:Y:S01]  /*6180*/  LDL R4, [R1+0x14] ;  /* 0x0000140001047983 */ /* 0x000ee20000100800 */
[----:B------:R-:W-:Y:S04]  /*6190*/  DEPBAR.LE SB0, 0x0 ;  /* 0x000080000000791a */ /* 0x000fe80000000000 */
[----:B------:R-:W4:Y:S01]  /*61a0*/  LDL R5, [R1+0x10] ;  /* 0x0000100001057983 */ /* 0x000f220000100800 */
[----:B------:R-:W-:Y:S04]  /*61b0*/  UISETP.GT.AND UP0, UPT, UR6, UR8, UPT ;  /* 0x000000080600728c */ /* 0x000fe8000bf04270 */
[----:B------:R1:W-:Y:S05]  /*61c0*/  STL [R1+0x64], R42 ;  /* 0x0000642a01007387 */ /* 0x0003ea0000100800 */
[----:B------:R2:W-:Y:S05]  /*61d0*/  STL [R1+0x60], R41 ;  /* 0x0000602901007387 */ /* 0x0005ea0000100800 */
[----:B------:R1:W-:Y:S05]  /*61e0*/  STL [R1+0x5c], R40 ;  /* 0x00005c2801007387 */ /* 0x0003ea0000100800 */
[----:B------:R1:W-:Y:S05]  /*61f0*/  STL [R1+0x58], R39 ;  /* 0x0000582701007387 */ /* 0x0003ea0000100800 */
[----:B------:R2:W-:Y:S05]  /*6200*/  STL [R1+0x54], R38 ;  /* 0x0000542601007387 */ /* 0x0005ea0000100800 */
[----:B------:R2:W-:Y:S05]  /*6210*/  STL [R1+0x50], R37 ;  /* 0x0000502501007387 */ /* 0x0005ea0000100800 */
[----:B------:R2:W-:Y:S05]  /*6220*/  STL [R1+0x4c], R36 ;  /* 0x00004c2401007387 */ /* 0x0005ea0000100800 */
[----:B------:R-:W4:Y:S05]  /*6230*/  LDL R20, [R1+0x38] ;  /* 0x0000380001147983 */ /* 0x000f2a0000100800 */
[----:B-1----:R-:W4:Y:S05]  /*6240*/  LDL R42, [R1+0x3c] ;  /* 0x00003c00012a7983 */ /* 0x002f2a0000100800 */
[----:B--2---:R-:W2:Y:S05]  /*6250*/  LDL R41, [R1+0x30] ;  /* 0x0000300001297983 */ /* 0x004eaa0000100800 */
[----:B------:R-:W2:Y:S05]  /*6260*/  LDL R40, [R1+0x34] ;  /* 0x0000340001287983 */ /* 0x000eaa0000100800 */
[----:B------:R-:W2:Y:S05]  /*6270*/  LDL R39, [R1+0x28] ;  /* 0x0000280001277983 */ /* 0x000eaa0000100800 */
[----:B------:R-:W2:Y:S05]  /*6280*/  LDL R38, [R1+0x2c] ;  /* 0x00002c0001267983 */ /* 0x000eaa0000100800 */
[----:B------:R-:W2:Y:S05]  /*6290*/  LDL R37, [R1+0x20] ;  /* 0x0000200001257983 */ /* 0x000eaa0000100800 */
[----:B------:R-:W2:Y:S05]  /*62a0*/  LDL R36, [R1+0x4] ;  /* 0x0000040001247983 */ /* 0x000eaa0000100800 */
[----:B------:R-:W2:Y:S05]  /*62b0*/  LDL R29, [R1+0x18] ;  /* 0x00001800011d7983 */ /* 0x000eaa0000100800 */
[----:B------:R-:W2:Y:S05]  /*62c0*/  LDL R132, [R1+0xc] ;  /* 0x00000c0001847983 */ /* 0x000eaa0000100800 */
[----:B------:R-:W-:Y:S06]  /*62d0*/  BAR.SYNC.DEFER_BLOCKING 0x0 ;  /* 0x0000000000007b1d */ /* 0x000fec0000010000 */
[----:B------:R-:W1:Y:S05]  /*62e0*/  LDSM.16.M88.4 R8, [R135+0x10100] ;  /* 0x010100008708783b */ /* 0x000e6a0000000200 */
[----:B------:R-:W-:Y:S05]  /*62f0*/  LDSM.16.M88.4 R16, [R135+0x10900] ;  /* 0x010900008710783b */ /* 0x000fea0000000200 */
[----:B------:R-:W-:Y:S05]  /*6300*/  LDSM.16.M88.4 R24, [R135+0x11100] ;  /* 0x011100008718783b */ /* 0x000fea0000000200 */
[----:B------:R-:W-:Y:S01]  /*6310*/  LDSM.16.M88.4 R32, [R135+0x11900] ;  /* 0x011900008720783b */ /* 0x000fe20000000200 */
[----:B---3--:R-:W-:Y:S01]  /*6320*/  SHF.R.S32.HI R0, RZ, 0x1f, R4 ;  /* 0x0000001fff007819 */ /* 0x008fe20000011404 */
[----:B------:R-:W-:Y:S04]  /*6330*/  IMAD.WIDE.U32 R2, R4, c[0x0][0x208], RZ ;  /* 0x0000820004027a25 */ /* 0x000fe800078e00ff */
[----:B------:R-:W-:Y:S04]  /*6340*/  IMAD R0, R0, c[0x0][0x208], RZ ;  /* 0x0000820000007a24 */ /* 0x000fe800078e02ff */
[----:B------:R-:W-:Y:S01]  /*6350*/  IMAD R0, R4, c[0x0][0x20c], R0 ;  /* 0x0000830004007a24 */ /* 0x000fe200078e0200 */
[----:B----4-:R-:W-:Y:S04]  /*6360*/  SHF.R.S32.HI R4, RZ, 0x1f, R5 ;  /* 0x0000001fff047819 */ /* 0x010fe80000011405 */
[----:B------:R-:W-:Y:S01]  /*6370*/  IADD3 R3, R3, R0, RZ ;  /* 0x0000000003037210 */ /* 0x000fe20007ffe0ff */
[----:B------:R-:W-:Y:S04]  /*6380*/  IMAD R28, R4, c[0x0][0x218], RZ ;  /* 0x00008600041c7a24 */ /* 0x000fe800078e02ff */
[C---:B------:R-:W-:Y:S04]  /*6390*/  IMAD.WIDE.U32 R2, R5.reuse, c[0x0][0x218], R2 ;  /* 0x0000860005027a25 */ /* 0x040fe800078e0002 */
[----:B------:R-:W-:Y:S01]  /*63a0*/  IMAD R28, R5, c[0x0][0x21c], R28 ;  /* 0x00008700051c7a24 */ /* 0x000fe200078e021c */
[----:B------:R-:W-:Y:S01]  /*63b0*/  IADD3 R0, P0, R2, UR22, RZ ;  /* 0x0000001602007c10 */ /* 0x000fe2000ff1e0ff */
[C---:B-1----:R-:W-:Y:S03]  /*63c0*/  HMMA.16816.F32.BF16 R4, R168.reuse, R8, RZ ;  /* 0x00000008a804723c */ /* 0x042fe600000418ff */
[----:B------:R-:W-:Y:S02]  /*63d0*/  IADD3.X R28, R3, UR4, R28, P0, !PT ;  /* 0x00000004031c7c10 */ /* 0x000fe400087fe41c */
[C---:B------:R-:W-:Y:S03]  /*63e0*/  LEA R3, P0, R0.reuse, c[0x0][0x1f8], 0x1 ;  /* 0x00007e0000037a11 */ /* 0x040fe600078008ff */
[C---:B------:R-:W-:Y:S01]  /*63f0*/  HMMA.16816.F32.BF16 R8, R168.reuse, R10, RZ ;  /* 0x0000000aa808723c */ /* 0x040fe200000418ff */
[----:B------:R-:W-:Y:S02]  /*6400*/  LEA.HI.X R28, R0, c[0x0][0x1fc], R28, 0x1, P0 ;  /* 0x00007f00001c7a11 */ /* 0x000fe400000f0c1c */
[----:B------:R-:W1:Y:S05]  /*6410*/  SHFL.IDX PT, R0, R3, RZ, 0x181f ;  /* 0x00181fff03007589 */ /* 0x000e6a00000e0000 */
[----:B------:R-:W3:Y:S05]  /*6420*/  SHFL.IDX PT, R2, R28, RZ, 0x181f ;  /* 0x00181fff1c027589 */ /* 0x000eea00000e0000 */
[----:B------:R-:W4:Y:S05]  /*6430*/  SHFL.IDX PT, R3, R3, 0x1, 0x181f ;  /* 0x00381f0003037f89 */ /* 0x000f2a00000e0000 */
[----:B------:R-:W2:Y:S01]  /*6440*/  SHFL.IDX PT, R28, R28, 0x1, 0x181f ;  /* 0x00381f001c1c7f89 */ /* 0x000ea200000e0000 */
[----:B-1----:R-:W-:Y:S04]  /*6450*/  IADD3 R12, P0, R0, R20, RZ ;  /* 0x00000014000c7210 */ /* 0x002fe80007f1e0ff */
[----:B---3--:R-:W-:Y:S02]  /*6460*/  IADD3.X R13, R2, R42, RZ, P0, !PT ;  /* 0x0000002a020d7210 */ /* 0x008fe400007fe4ff */
[----:B--2---:R-:W-:Y:S04]  /*6470*/  IADD3 R14, P0, R0, R41, RZ ;  /* 0x00000029000e7210 */ /* 0x004fe80007f1e0ff */
[----:B------:R-:W-:Y:S02]  /*6480*/  IADD3.X R15, R2, R40, RZ, P0, !PT ;  /* 0x00000028020f7210 */ /* 0x000fe400007fe4ff */
[----:B------:R-:W-:Y:S04]  /*6490*/  IADD3 R22, P0, R0, R39, RZ ;  /* 0x0000002700167210 */ /* 0x000fe80007f1e0ff */
[----:B------:R-:W-:Y:S02]  /*64a0*/  IADD3.X R23, R2, R38, RZ, P0, !PT ;  /* 0x0000002602177210 */ /* 0x000fe400007fe4ff */
[----:B------:R-:W-:Y:S01]  /*64b0*/  IADD3 R30, P0, R0, R37, RZ ;  /* 0x00000025001e7210 */ /* 0x000fe20007f1e0ff */
[----:B------:R-:W1:Y:S05]  /*64c0*/  LDSM.16.M88.4 R176, [R36] ;  /* 0x0000000024b0783b */ /* 0x000e6a0000000200 */
[----:B------:R-:W2:Y:S05]  /*64d0*/  LDL R0, [R1+0x24] ;  /* 0x0000240001007983 */ /* 0x000eaa0000100800 */
[----:B------:R-:W3:Y:S05]  /*64e0*/  LDSM.16.M88.4 R180, [R36+0x800] ;  /* 0x0008000024b4783b */ /* 0x000eea0000000200 */
[----:B------:R-:W1:Y:S05]  /*64f0*/  LDSM.16.M88.4 R184, [R36+0x1000] ;  /* 0x0010000024b8783b */ /* 0x000e6a0000000200 */
[----:B------:R-:W1:Y:S05]  /*6500*/  LDSM.16.M88.4 R188, [R36+0x1800] ;  /* 0x0018000024bc783b */ /* 0x000e6a0000000200 */
[----:B------:R-:W-:Y:S01]  /*6510*/  @!PT LDS RZ, [RZ] ;  /* 0x00000000fffff984 */ /* 0x000fe20000000800 */
[----:B------:R-:W-:Y:S01]  /*6520*/  @!PT LDS RZ, [RZ] ;  /* 0x00000000fffff984 */ /* 0x000fe20000000800 */
[----:B------:R-:W-:Y:S01]  /*6530*/  @!PT LDS RZ, [RZ] ;  /* 0x00000000fffff984 */ /* 0x000fe20000000800 */
[----:B------:R3:W-:Y:S05]  /*6540*/  LDGSTS.E.BYPASS.LTC128B.128 [R29], [R12.64], !P6 ;  /* 0x000000000c1d7fae */ /* 0x0007ea000f101d4c */
[----:B------:R3:W-:Y:S05]  /*6550*/  LDGSTS.E.BYPASS.LTC128B.128 [R132+0x2100], [R14.64], !P5 ;  /* 0x021000000e847fae */ /* 0x0007ea000e901d4c */
[----:B------:R1:W-:Y:S01]  /*6560*/  LDGSTS.E.BYPASS.LTC128B.128 [R132+0x4100], [R22.64], !P4 ;  /* 0x0410000016847fae */ /* 0x0003e2000e101d4c */
[C---:B---3--:R-:W-:Y:S08]  /*6570*/  HMMA.16816.F32.BF16 R12, R168.reuse, R16, RZ ;  /* 0x00000010a80c723c */ /* 0x048ff000000418ff */
[C---:B------:R-:W-:Y:S01]  /*6580*/  HMMA.16816.F32.BF16 R16, R168.reuse, R18, RZ ;  /* 0x00000012a810723c */ /* 0x040fe200000418ff */
[----:B--2---:R-:W-:Y:S03]  /*6590*/  IADD3.X R31, R2, R0, RZ, P0, !PT ;  /* 0x00000000021f7210 */ /* 0x004fe600007fe4ff */
[C---:B----4-:R-:W-:Y:S02]  /*65a0*/  IADD3 R20, P0, R3.reuse, R20, RZ ;  /* 0x0000001403147210 */ /* 0x050fe40007f1e0ff */
[----:B------:R2:W-:Y:S02]  /*65b0*/  LDGSTS.E.BYPASS.LTC128B.128 [R132+0x6100], [R30.64], !P3 ;  /* 0x061000001e847fae */ /* 0x0005e4000d901d4c */
[C---:B------:R-:W-:Y:S04]  /*65c0*/  IADD3.X R21, R28.reuse, R42, RZ, P0, !PT ;  /* 0x0000002a1c157210 */ /* 0x040fe800007fe4ff */
[C---:B-1----:R-:W-:Y:S01]  /*65d0*/  IADD3 R22, P0, R3.reuse, R41, RZ ;  /* 0x0000002903167210 */ /* 0x042fe20007f1e0ff */
[----:B------:R1:W5:Y:S03]  /*65e0*/  LDL.LU R42, [R1+0x64] ;  /* 0x00006400012a7983 */ /* 0x0003660000300800 */
[C---:B------:R-:W-:Y:S02]  /*65f0*/  IADD3.X R23, R28.reuse, R40, RZ, P0, !PT ;  /* 0x000000281c177210 */ /* 0x040fe400007fe4ff */
[----:B------:R3:W-:Y:S05]  /*6600*/  LDGSTS.E.BYPASS.LTC128B.128 [R29+0x1000], [R20.64], !P6 ;  /* 0x01000000141d7fae */ /* 0x0007ea000f101d4c */
[----:B------:R1:W5:Y:S05]  /*6610*/  LDL.LU R41, [R1+0x60] ;  /* 0x0000600001297983 */ /* 0x00036a0000300800 */
[----:B------:R1:W5:Y:S05]  /*6620*/  LDL.LU R40, [R1+0x5c] ;  /* 0x00005c0001287983 */ /* 0x00036a0000300800 */
[----:B------:R4:W-:Y:S01]  /*6630*/  LDGSTS.E.BYPASS.LTC128B.128 [R29+0x3000], [R22.64], !P5 ;  /* 0x03000000161d7fae */ /* 0x0009e2000e901d4c */
[C---:B---3--:R-:W-:Y:S04]  /*6640*/  IADD3 R20, P0, R3.reuse, R39, RZ ;  /* 0x0000002703147210 */ /* 0x048fe80007f1e0ff */
[----:B------:R1:W5:Y:S01]  /*6650*/  LDL.LU R39, [R1+0x58] ;  /* 0x0000580001277983 */ /* 0x0003620000300800 */
[C---:B------:R-:W-:Y:S02]  /*6660*/  IADD3.X R21, R28.reuse, R38, RZ, P0, !PT ;  /* 0x000000261c157210 */ /* 0x040fe400007fe4ff */
[----:B------:R-:W-:Y:S02]  /*6670*/  IADD3 R2, P0, R3, R37, RZ ;  /* 0x0000002503027210 */ /* 0x000fe40007f1e0ff */
[----:B------:R1:W5:Y:S02]  /*6680*/  LDL.LU R38, [R1+0x54] ;  /* 0x0000540001267983 */ /* 0x0003640000300800 */
[----:B------:R-:W-:Y:S03]  /*6690*/  IADD3.X R3, R28, R0, RZ, P0, !PT ;  /* 0x000000001c037210 */ /* 0x000fe600007fe4ff */
[----:B------:R1:W5:Y:S01]  /*66a0*/  LDL.LU R37, [R1+0x50] ;  /* 0x0000500001257983 */ /* 0x0003620000300800 */
[----:B------:R-:W-:Y:S04]  /*66b0*/  PLOP3.LUT P0, PT, PT, PT, UP0, 0x80, 0x0 ;  /* 0x000000000000781c */ /* 0x000fe80003f0f008 */
[----:B------:R-:W3:Y:S05]  /*66c0*/  LDL R0, [R1] ;  /* 0x0000000001007983 */ /* 0x000eea0000100800 */
[----:B------:R4:W-:Y:S05]  /*66d0*/  LDGSTS.E.BYPASS.LTC128B.128 [R29+0x5000], [R20.64], !P4 ;  /* 0x05000000141d7fae */ /* 0x0009ea000e101d4c */
[----:B------:R2:W-:Y:S05]  /*66e0*/  LDGSTS.E.BYPASS.LTC128B.128 [R29+0x7000], [R2.64], !P3 ;  /* 0x07000000021d7fae */ /* 0x0005ea000d901d4c */
[----:B------:R-:W0:Y:S01]  /*66f0*/  LDGDEPBAR ;  /* 0x00000000000079af */ /* 0x000e220000000000 */
[C---:B----4-:R-:W-:Y:S08]  /*6700*/  HMMA.16816.F32.BF16 R20, R168.reuse, R24, RZ ;  /* 0x00000018a814723c */ /* 0x050ff000000418ff */
[C---:B------:R-:W-:Y:S08]  /*6710*/  HMMA.16816.F32.BF16 R24, R168.reuse, R26, RZ ;  /* 0x0000001aa818723c */ /* 0x040ff000000418ff */
[C---:B--2---:R-:W-:Y:S08]  /*6720*/  HMMA.16816.F32.BF16 R28, R168.reuse, R32, RZ ;  /* 0x00000020a81c723c */ /* 0x044ff000000418ff */
[----:B------:R-:W-:Y:S08]  /*6730*/  HMMA.16816.F32.BF16 R32, R168, R34, RZ ;  /* 0x00000022a820723c */ /* 0x000ff000000418ff */
[C---:B------:R-:W-:Y:S08]  /*6740*/  HMMA.16816.F32.BF16 R4, R172.reuse, R176, R4 ;  /* 0x000000b0ac04723c */ /* 0x040ff00000041804 */
[C---:B------:R-:W-:Y:S01]  /*6750*/  HMMA.16816.F32.BF16 R8, R172.reuse, R178, R8 ;  /* 0x000000b2ac08723c */ /* 0x040fe20000041808 */
[----:B------:R-:W2:Y:S07]  /*6760*/  LDSM.16.M88.4 R176, [R252+0x10100] ;  /* 0x01010000fcb0783b */ /* 0x000eae0000000200 */
[C---:B------:R-:W-:Y:S08]  /*6770*/  HMMA.16816.F32.BF16 R12, R172.reuse, R180, R12 ;  /* 0x000000b4ac0c723c */ /* 0x040ff0000004180c */
[C---:B------:R-:W-:Y:S01]  /*6780*/  HMMA.16816.F32.BF16 R16, R172.reuse, R182, R16 ;  /* 0x000000b6ac10723c */ /* 0x040fe20000041810 */
[----:B------:R-:W4:Y:S07]  /*6790*/  LDSM.16.M88.4 R180, [R252+0x10900] ;  /* 0x01090000fcb4783b */ /* 0x000f2e0000000200 */
[C---:B------:R-:W-:Y:S08]  /*67a0*/  HMMA.16816.F32.BF16 R20, R172.reuse, R184, R20 ;  /* 0x000000b8ac14723c */ /* 0x040ff00000041814 */
[C---:B------:R-:W-:Y:S01]  /*67b0*/  HMMA.16816.F32.BF16 R24, R172.reuse, R186, R24 ;  /* 0x000000baac18723c */ /* 0x040fe20000041818 */
[----:B------:R-:W-:Y:S07]  /*67c0*/  LDSM.16.M88.4 R184, [R252+0x11900] ;  /* 0x01190000fcb8783b */ /* 0x000fee0000000200 */
[C---:B------:R-:W-:Y:S08]  /*67d0*/  HMMA.16816.F32.BF16 R28, R172.reuse, R188, R28 ;  /* 0x000000bcac1c723c */ /* 0x040ff0000004181c */
[----:B------:R-:W-:Y:S08]  /*67e0*/  HMMA.16816.F32.BF16 R32, R172, R190, R32 ;  /* 0x000000beac20723c */ /* 0x000ff00000041820 */
[C---:B--2---:R-:W-:Y:S08]  /*67f0*/  HMMA.16816.F32.BF16 R4, R192.reuse, R176, R4 ;  /* 0x000000b0c004723c */ /* 0x044ff00000041804 */
[C---:B------:R-:W-:Y:S01]  /*6800*/  HMMA.16816.F32.BF16 R8, R192.reuse, R178, R8 ;  /* 0x000000b2c008723c */ /* 0x040fe20000041808 */
[----:B------:R-:W2:Y:S07]  /*6810*/  LDSM.16.M88.4 R176, [R252+0x11100] ;  /* 0x01110000fcb0783b */ /* 0x000eae0000000200 */
[C---:B----4-:R-:W-:Y:S08]  /*6820*/  HMMA.16816.F32.BF16 R12, R192.reuse, R180, R12 ;  /* 0x000000b4c00c723c */ /* 0x050ff0000004180c */
[C---:B------:R-:W-:Y:S08]  /*6830*/  HMMA.16816.F32.BF16 R16, R192.reuse, R182, R16 ;  /* 0x000000b6c010723c */ /* 0x040ff00000041810 */
[C---:B--2---:R-:W-:Y:S08]  /*6840*/  HMMA.16816.F32.BF16 R20, R192.reuse, R176, R20 ;  /* 0x000000b0c014723c */ /* 0x044ff00000041814 */
[C---:B------:R-:W-:Y:S08]  /*6850*/  HMMA.16816.F32.BF16 R24, R192.reuse, R178, R24 ;  /* 0x000000b2c018723c */ /* 0x040ff00000041818 */
[C---:B------:R-:W-:Y:S08]  /*6860*/  HMMA.16816.F32.BF16 R28, R192.reuse, R184, R28 ;  /* 0x000000b8c01c723c */ /* 0x040ff0000004181c */
[----:B------:R-:W-:Y:S01]  /*6870*/  HMMA.16816.F32.BF16 R32, R192, R186, R32 ;  /* 0x000000bac020723c */ /* 0x000fe20000041820 */
[----:B---3--:R-:W2:Y:S05]  /*6880*/  LDSM.16.M88.4 R180, [R0] ;  /* 0x0000000000b4783b */ /* 0x008eaa0000000200 */
[----:B------:R-:W3:Y:S05]  /*6890*/  LDSM.16.M88.4 R176, [R0+0x800] ;  /* 0x0008000000b0783b */ /* 0x000eea0000000200 */
[----:B------:R-:W4:Y:S01]  /*68a0*/  LDSM.16.M88.4 R184, [R0+0x1000] ;  /* 0x0010000000b8783b */ /* 0x000f220000000200 */
[C---:B--2---:R-:W-:Y:S08]  /*68b0*/  HMMA.16816.F32.BF16 R4, R196.reuse, R180, R4 ;  /* 0x000000b4c404723c */ /* 0x044ff00000041804 */
[C---:B------:R-:W-:Y:S01]  /*68c0*/  HMMA.16816.F32.BF16 R8, R196.reuse, R182, R8 ;  /* 0x000000b6c408723c */ /* 0x040fe20000041808 */
[----:B------:R-:W2:Y:S07]  /*68d0*/  LDSM.16.M88.4 R180, [R0+0x1800] ;  /* 0x0018000000b4783b */ /* 0x000eae0000000200 */
[C---:B---3--:R-:W-:Y:S08]  /*68e0*/  HMMA.16816.F32.BF16 R12, R196.reuse, R176, R12 ;  /* 0x000000b0c40c723c */ /* 0x048ff0000004180c */
[C---:B------:R-:W-:Y:S01]  /*68f0*/  HMMA.16816.F32.BF16 R16, R196.reuse, R178, R16 ;  /* 0x000000b2c410723c */ /* 0x040fe20000041810 */
[----:B------:R-:W3:Y:S07]  /*6900*/  LDSM.16.M88.4 R176, [R135+0x12100] ;  /* 0x0121000087b0783b */ /* 0x000eee0000000200 */
[C---:B----4-:R-:W-:Y:S08]  /*6910*/  HMMA.16816.F32.BF16 R20, R196.reuse, R184, R20 ;  /* 0x000000b8c414723c */ /* 0x050ff00000041814 */
[C---:B------:R-:W-:Y:S01]  /*6920*/  HMMA.16816.F32.BF16 R24, R196.reuse, R186, R24 ;  /* 0x000000bac418723c */ /* 0x040fe20000041818 */
[----:B------:R-:W4:Y:S07]  /*6930*/  LDSM.16.M88.4 R184, [R135+0x12900] ;  /* 0x0129000087b8783b */ /* 0x000f2e0000000200 */
[C---:B--2---:R-:W-:Y:S08]  /*6940*/  HMMA.16816.F32.BF16 R28, R196.reuse, R180, R28 ;  /* 0x000000b4c41c723c */ /* 0x044ff0000004181c */
[----:B------:R-:W-:Y:S01]  /*6950*/  HMMA.16816.F32.BF16 R32, R196, R182, R32 ;  /* 0x000000b6c420723c */ /* 0x000fe20000041820 */
        /* <DEDUP_REMOVED lines=8> */
[C---:B------:R-:W-:Y:S01]  /*69e0*/  HMMA.16816.F32.BF16 R24, R200.reuse, R182, R24 ;  /* 0x000000b6c818723c */ /* 0x040fe20000041818 */
[----:B------:R-:W2:Y:S07]  /*69f0*/  LDSM.16.M88.4 R180, [R36+0x2800] ;  /* 0x0028000024b4783b */ /* 0x000eae0000000200 */
[C---:B---3--:R-:W-:Y:S08]  /*6a00*/  HMMA.16816.F32.BF16 R28, R200.reuse, R176, R28 ;  /* 0x000000b0c81c723c */ /* 0x048ff0000004181c */
[----:B------:R-:W-:Y:S01]  /*6a10*/  HMMA.16816.F32.BF16 R32, R200, R178, R32 ;  /* 0x000000b2c820723c */ /* 0x000fe20000041820 */
        /* <DEDUP_REMOVED lines=8> */
[C---:B------:R-:W-:Y:S01]  /*6aa0*/  HMMA.16816.F32.BF16 R24, R204.reuse, R178, R24 ;  /* 0x000000b2cc18723c */ /* 0x040fe20000041818 */
[----:B------:R-:W3:Y:S07]  /*6ab0*/  LDSM.16.M88.4 R176, [R252+0x12900] ;  /* 0x01290000fcb0783b */ /* 0x000eee0000000200 */
[C---:B----4-:R-:W-:Y:S08]  /*6ac0*/  HMMA.16816.F32.BF16 R28, R204.reuse, R184, R28 ;  /* 0x000000b8cc1c723c */ /* 0x050ff0000004181c */
[----:B------:R-:W-:Y:S01]  /*6ad0*/  HMMA.16816.F32.BF16 R32, R204, R186, R32 ;  /* 0x000000bacc20723c */ /* 0x000fe20000041820 */
        /* <DEDUP_REMOVED lines=87> */
[----:B------:R3:W1:Y:S07]  /*7050*/  LDSM.16.M88.4 R176, [R36+0x7800] ;  /* 0x0078000024b0783b */ /* 0x00066e0000000200 */
[C---:B----4-:R-:W-:Y:S08]  /*7060*/  HMMA.16816.F32.BF16 R12, R236.reuse, R184, R12 ;  /* 0x000000b8ec0c723c */ /* 0x050ff0000004180c */
[C---:B------:R-:W-:Y:S01]  /*7070*/  HMMA.16816.F32.BF16 R16, R236.reuse, R186, R16 ;  /* 0x000000baec10723c */ /* 0x040fe20000041810 */
[----:B------:R-:W4:Y:S05]  /*7080*/  LDSM.16.M88.4 R184, [R252+0x16100] ;  /* 0x01610000fcb8783b */ /* 0x000f2a0000000200 */
[----:B---3--:R3:W5:Y:S02]  /*7090*/  LDL.LU R36, [R1+0x4c] ;  /* 0x00004c0001247983 */ /* 0x0087640000300800 */
[C---:B--2---:R-:W-:Y:S08]  /*70a0*/  HMMA.16816.F32.BF16 R20, R236.reuse, R180, R20 ;  /* 0x000000b4ec14723c */ /* 0x044ff00000041814 */
[C---:B------:R-:W-:Y:S01]  /*70b0*/  HMMA.16816.F32.BF16 R24, R236.reuse, R182, R24 ;  /* 0x000000b6ec18723c */ /* 0x040fe20000041818 */
[----:B------:R-:W2:Y:S07]  /*70c0*/  LDSM.16.M88.4 R180, [R252+0x16900] ;  /* 0x01690000fcb4783b */ /* 0x000eae0000000200 */
[C---:B-1----:R-:W-:Y:S08]  /*70d0*/  HMMA.16816.F32.BF16 R28, R236.reuse, R176, R28 ;  /* 0x000000b0ec1c723c */ /* 0x042ff0000004181c */
[----:B------:R-:W-:Y:S01]  /*70e0*/  HMMA.16816.F32.BF16 R32, R236, R178, R32 ;  /* 0x000000b2ec20723c */ /* 0x000fe20000041820 */
[----:B------:R-:W1:Y:S07]  /*70f0*/  LDSM.16.M88.4 R176, [R252+0x17100] ;  /* 0x01710000fcb0783b */ /* 0x000e6e0000000200 */
[C---:B----4-:R-:W-:Y:S08]  /*7100*/  HMMA.16816.F32.BF16 R4, R240.reuse, R184, R4 ;  /* 0x000000b8f004723c */ /* 0x050ff00000041804 */
[C---:B------:R-:W-:Y:S01]  /*7110*/  HMMA.16816.F32.BF16 R8, R240.reuse, R186, R8 ;  /* 0x000000baf008723c */ /* 0x040fe20000041808 */
[----:B------:R-:W4:Y:S07]  /*7120*/  LDSM.16.M88.4 R184, [R252+0x17900] ;  /* 0x01790000fcb8783b */ /* 0x000f2e0000000200 */
[C---:B--2---:R-:W-:Y:S08]  /*7130*/  HMMA.16816.F32.BF16 R12, R240.reuse, R180, R12 ;  /* 0x000000b4f00c723c */ /* 0x044ff0000004180c */
[C---:B------:R-:W-:Y:S01]  /*7140*/  HMMA.16816.F32.BF16 R16, R240.reuse, R182, R16 ;  /* 0x000000b6f010723c */ /* 0x040fe20000041810 */
[----:B------:R-:W2:Y:S07]  /*7150*/  LDSM.16.M88.4 R180, [R0+0x6000] ;  /* 0x0060000000b4783b */ /* 0x000eae0000000200 */
[C---:B-1----:R-:W-:Y:S08]  /*7160*/  HMMA.16816.F32.BF16 R20, R240.reuse, R176, R20 ;  /* 0x000000b0f014723c */ /* 0x042ff00000041814 */
[C---:B------:R-:W-:Y:S01]  /*7170*/  HMMA.16816.F32.BF16 R24, R240.reuse, R178, R24 ;  /* 0x000000b2f018723c */ /* 0x040fe20000041818 */
[----:B------:R-:W1:Y:S07]  /*7180*/  LDSM.16.M88.4 R176, [R0+0x6800] ;  /* 0x0068000000b0783b */ /* 0x000e6e0000000200 */
[C---:B----4-:R-:W-:Y:S08]  /*7190*/  HMMA.16816.F32.BF16 R28, R240.reuse, R184, R28 ;  /* 0x000000b8f01c723c */ /* 0x050ff0000004181c */
[----:B------:R-:W-:Y:S08]  /*71a0*/  HMMA.16816.F32.BF16 R32, R240, R186, R32 ;  /* 0x000000baf020723c */ /* 0x000ff00000041820 */
[C---:B--2---:R-:W-:Y:S08]  /*71b0*/  HMMA.16816.F32.BF16 R4, R244.reuse, R180, R4 ;  /* 0x000000b4f404723c */ /* 0x044ff00000041804 */
[C---:B------:R-:W-:Y:S08]  /*71c0*/  HMMA.16816.F32.BF16 R8, R244.reuse, R182, R8 ;  /* 0x000000b6f408723c */ /* 0x040ff00000041808 */
[C---:B-1----:R-:W-:Y:S08]  /*71d0*/  HMMA.16816.F32.BF16 R12, R244.reuse, R176, R12 ;  /* 0x000000b0f40c723c */ /* 0x042ff0000004180c */
[----:B------:R-:W-:Y:S01]  /*71e0*/  FMUL.FTZ R4, R4, c[0x0][0x320] ;  /* 0x0000c80004047a20 */ /* 0x000fe20000410000 */
[C---:B------:R-:W-:Y:S03]  /*71f0*/  HMMA.16816.F32.BF16 R16, R244.reuse, R178, R16 ;  /* 0x000000b2f410723c */ /* 0x040fe60000041810 */
[----:B------:R-:W-:Y:S01]  /*7200*/  MUFU.TANH R187, R4 ;  /* 0x0000000400bb7308 */ /* 0x000fe20000002400 */
[----:B------:R-:W-:Y:S02]  /*7210*/  FMUL.FTZ R5, R5, c[0x0][0x320] ;  /* 0x0000c80005057a20 */ /* 0x000fe40000410000 */
[----:B------:R-:W-:Y:S02]  /*7220*/  FMUL.FTZ R6, R6, c[0x0][0x320] ;  /* 0x0000c80006067a20 */ /* 0x000fe40000410000 */
[----:B------:R-:W-:Y:S04]  /*7230*/  FMUL.FTZ R7, R7, c[0x0][0x320] ;  /* 0x0000c80007077a20 */ /* 0x000fe80000410000 */
[----:B------:R-:W-:Y:S01]  /*7240*/  FMUL.FTZ R8, R8, c[0x0][0x320] ;  /* 0x0000c80008087a20 */ /* 0x000fe20000410000 */
[----:B------:R-:W-:Y:S01]  /*7250*/  MUFU.TANH R185, R5 ;  /* 0x0000000500b97308 */ /* 0x000fe20000002400 */
[----:B------:R-:W-:Y:S02]  /*7260*/  FMUL.FTZ R9, R9, c[0x0][0x320] ;  /* 0x0000c80009097a20 */ /* 0x000fe40000410000 */
[----:B------:R-:W-:Y:S02]  /*7270*/  FMUL.FTZ R10, R10, c[0x0][0x320] ;  /* 0x0000c8000a0a7a20 */ /* 0x000fe40000410000 */
[----:B------:R-:W-:Y:S02]  /*7280*/  FMUL.FTZ R11, R11, c[0x0][0x320] ;  /* 0x0000c8000b0b7a20 */ /* 0x000fe40000410000 */
[----:B------:R-:W-:Y:S02]  /*7290*/  FMUL.FTZ R12, R12, c[0x0][0x320] ;  /* 0x0000c8000c0c7a20 */ /* 0x000fe40000410000 */
[----:B------:R-:W-:Y:S01]  /*72a0*/  FMUL.FTZ R13, R13, c[0x0][0x320] ;  /* 0x0000c8000d0d7a20 */ /* 0x000fe20000410000 */
[----:B------:R-:W1:Y:S01]  /*72b0*/  MUFU.TANH R2, R6 ;  /* 0x0000000600027308 */ /* 0x000e620000002400 */
[----:B------:R-:W-:Y:S02]  /*72c0*/  FMUL.FTZ R14, R14, c[0x0][0x320] ;  /* 0x0000c8000e0e7a20 */ /* 0x000fe40000410000 */
[----:B------:R-:W-:Y:S02]  /*72d0*/  FMUL.FTZ R15, R15, c[0x0][0x320] ;  /* 0x0000c8000f0f7a20 */ /* 0x000fe40000410000 */
[----:B------:R-:W-:Y:S02]  /*72e0*/  FMUL.FTZ R16, R16, c[0x0][0x320] ;  /* 0x0000c80010107a20 */ /* 0x000fe40000410000 */
[----:B------:R-:W-:Y:S02]  /*72f0*/  FMUL.FTZ R17, R17, c[0x0][0x320] ;  /* 0x0000c80011117a20 */ /* 0x000fe40000410000 */
[----:B------:R-:W-:Y:S01]  /*7300*/  FMUL.FTZ R18, R18, c[0x0][0x320] ;  /* 0x0000c80012127a20 */ /* 0x000fe20000410000 */
[----:B------:R2:W4:Y:S01]  /*7310*/  MUFU.TANH R191, R7 ;  /* 0x0000000700bf7308 */ /* 0x0005220000002400 */
[----:B------:R-:W-:Y:S09]  /*7320*/  FMUL.FTZ R19, R19, c[0x0][0x320] ;  /* 0x0000c80013137a20 */ /* 0x000ff20000410000 */
[----:B------:R-:W3:Y:S01]  /*7330*/  MUFU.TANH R184, R8 ;  /* 0x0000000800b87308 */ /* 0x000ee20000002400 */
[----:B-1----:R-:W-:Y:S09]  /*7340*/  STL [R1+0x8], R2 ;  /* 0x0000080201007387 */ /* 0x002ff20000100800 */
[----:B------:R-:W1:Y:S01]  /*7350*/  MUFU.TANH R181, R9 ;  /* 0x0000000900b57308 */ /* 0x000e620000002400 */
[----:B--2---:R-:W2:Y:S09]  /*7360*/  LDSM.16.M88.4 R4, [R0+0x7000] ;  /* 0x007000000004783b */ /* 0x004eb20000000200 */
[----:B------:R-:W1:Y:S10]  /*7370*/  MUFU.TANH R190, R10 ;  /* 0x0000000a00be7308 */ /* 0x000e740000002400 */
[----:B------:R1:W1:Y:S10]  /*7380*/  MUFU.TANH R189, R11 ;  /* 0x0000000b00bd7308 */ /* 0x0002740000002400 */
[----:B------:R-:W3:Y:S10]  /*7390*/  MUFU.TANH R180, R12 ;  /* 0x0000000c00b47308 */ /* 0x000ef40000002400 */
[----:B------:R-:W3:Y:S01]  /*73a0*/  MUFU.TANH R179, R13 ;  /* 0x0000000d00b37308 */ /* 0x000ee20000002400 */
[----:B-1----:R-:W1:Y:S01]  /*73b0*/  LDSM.16.M88.4 R8, [R0+0x7800] ;  /* 0x007800000008783b */ /* 0x002e620000000200 */
[----:B------:R-:W-:Y:S08]  /*73c0*/  DEPBAR.LE SB0, 0x0 ;  /* 0x000080000000791a */ /* 0x000ff00000000000 */
[----:B------:R-:W1:Y:S01]  /*73d0*/  MUFU.TANH R188, R14 ;  /* 0x0000000e00bc7308 */ /* 0x000e620000002400 */
[----:B------:R-:W-:Y:S01]  /*73e0*/  BAR.SYNC.DEFER_BLOCKING 0x0 ;  /* 0x0000000000007b1d */ /* 0x000fe20000010000 */
[C---:B--2---:R-:W-:Y:S08]  /*73f0*/  HMMA.16816.F32.BF16 R20, R244.reuse, R4, R20 ;  /* 0x00000004f414723c */ /* 0x044ff00000041814 */
[----:B------:R-:W2:Y:S01]  /*7400*/  MUFU.TANH R186, R15 ;  /* 0x0000000f00ba7308 */ /* 0x000ea20000002400 */
[C---:B------:R-:W-:Y:S09]  /*7410*/  HMMA.16816.F32.BF16 R24, R244.reuse, R6, R24 ;  /* 0x00000006f418723c */ /* 0x040ff20000041818 */
[----:B------:R2:W2:Y:S06]  /*7420*/  MUFU.TANH R178, R16 ;  /* 0x0000001000b27308 */ /* 0x0004ac0000002400 */
[----:B------:R-:W-:Y:S02]  /*7430*/  FMUL.FTZ R20, R20, c[0x0][0x320] ;  /* 0x0000c80014147a20 */ /* 0x000fe40000410000 */
[----:B------:R-:W-:Y:S02]  /*7440*/  FMUL.FTZ R22, R22, c[0x0][0x320] ;  /* 0x0000c80016167a20 */ /* 0x000fe40000410000 */
[----:B------:R3:W3:Y:S01]  /*7450*/  MUFU.TANH R177, R17 ;  /* 0x0000001100b17308 */ /* 0x0006e20000002400 */
[----:B------:R-:W-:Y:S01]  /*7460*/  FMUL.FTZ R23, R23, c[0x0][0x320] ;  /* 0x0000c80017177a20 */ /* 0x000fe20000410000 */
[C---:B-1----:R-:W-:Y:S03]  /*7470*/  HMMA.16816.F32.BF16 R28, R244.reuse, R8, R28 ;  /* 0x00000008f41c723c */ /* 0x042fe6000004181c */
[----:B------:R-:W-:Y:S02]  /*7480*/  FMUL.FTZ R26, R26, c[0x0][0x320] ;  /* 0x0000c8001a1a7a20 */ /* 0x000fe40000410000 */
[----:B------:R-:W-:Y:S03]  /*7490*/  FMUL.FTZ R27, R27, c[0x0][0x320] ;  /* 0x0000c8001b1b7a20 */ /* 0x000fe60000410000 */
[----:B------:R1:W1:Y:S01]  /*74a0*/  MUFU.TANH R183, R18 ;  /* 0x0000001200b77308 */ /* 0x0002620000002400 */
[----:B------:R-:W-:Y:S03]  /*74b0*/  HMMA.16816.F32.BF16 R32, R244, R10, R32 ;  /* 0x0000000af420723c */ /* 0x000fe60000041820 */
[----:B--2---:R-:W-:Y:S06]  /*74c0*/  FMUL.FTZ R16, R25, c[0x0][0x320] ;  /* 0x0000c80019107a20 */ /* 0x004fec0000410000 */
[----:B------:R2:W2:Y:S06]  /*74d0*/  MUFU.TANH R182, R19 ;  /* 0x0000001300b67308 */ /* 0x0004ac0000002400 */
[----:B------:R-:W-:Y:S04]  /*74e0*/  FMUL.FTZ R15, R28, c[0x0][0x320] ;  /* 0x0000c8001c0f7a20 */ /* 0x000fe80000410000 */
[----:B------:R4:W4:Y:S01]  /*74f0*/  MUFU.TANH R176, R20 ;  /* 0x0000001400b07308 */ /* 0x0009220000002400 */
[----:B------:R-:W-:Y:S02]  /*7500*/  FMUL.FTZ R14, R29, c[0x0][0x320] ;  /* 0x0000c8001d0e7a20 */ /* 0x000fe40000410000 */
[----:B---3--:R-:W-:Y:S02]  /*7510*/  FMUL.FTZ R17, R31, c[0x0][0x320] ;  /* 0x0000c8001f117a20 */ /* 0x008fe40000410000 */
[----:B-1----:R-:W-:Y:S02]  /*7520*/  FMUL.FTZ R18, R24, c[0x0][0x320] ;  /* 0x0000c80018127a20 */ /* 0x002fe40000410000 */
[----:B------:R-:W-:Y:S02]  /*7530*/  FMUL.FTZ R13, R32, c[0x0][0x320] ;  /* 0x0000c800200d7a20 */ /* 0x000fe40000410000 */
[----:B------:R-:W-:Y:S01]  /*7540*/  FMUL.FTZ R12, R33, c[0x0][0x320] ;  /* 0x0000c800210c7a20 */ /* 0x000fe20000410000 */
[----:B------:R-:W1:Y:S01]  /*7550*/  MUFU.TANH R22, R22 ;  /* 0x0000001600167308 */ /* 0x000e620000002400 */
[----:B------:R-:W-:Y:S02]  /*7560*/  FMUL.FTZ R4, R34, c[0x0][0x320] ;  /* 0x0000c80022047a20 */ /* 0x000fe40000410000 */
[----:B------:R-:W-:Y:S02]  /*7570*/  FMUL.FTZ R0, R35, c[0x0][0x320] ;  /* 0x0000c80023007a20 */ /* 0x000fe40000410000 */
[----:B--2---:R-:W-:Y:S05]  /*7580*/  FMUL.FTZ R19, R30, c[0x0][0x320] ;  /* 0x0000c8001e137a20 */ /* 0x004fea0000410000 */
[----:B------:R-:W2:Y:S01]  /*7590*/  MUFU.TANH R23, R23 ;  /* 0x0000001700177308 */ /* 0x000ea20000002400 */
[----:B----4-:R-:W-:Y:S09]  /*75a0*/  FMUL.FTZ R20, R21, c[0x0][0x320] ;  /* 0x0000c80015147a20 */ /* 0x010ff20000410000 */
[----:B------:R-:W3:Y:S10]  /*75b0*/  MUFU.TANH R20, R20 ;  /* 0x0000001400147308 */ /* 0x000ef40000002400 */
[----:B------:R-:W4:Y:S10]  /*75c0*/  MUFU.TANH R18, R18 ;  /* 0x0000001200127308 */ /* 0x000f340000002400 */
[----:B------:R-:W1:Y:S10]  /*75d0*/  MUFU.TANH R16, R16 ;  /* 0x0000001000107308 */ /* 0x000e740000002400 */
        /* <DEDUP_REMOVED lines=9> */
[----:B------:R1:W1:Y:S02]  /*7670*/  MUFU.TANH R3, R0 ;  /* 0x0000000000037308 */ /* 0x0002640000002400 */
[----:B-12345:R-:W-:-:S05]  /*7680*/  @P0 BRA `(.L_x_8) ;  /* 0xffffe6a000000947 */ /* 0x03efca000383ffff */
.L_x_7:
[----:B------:R-:W2:Y:S01]  /*7690*/  LDL.LU R5, [R1+0x1c] ;  /* 0x00001c0001057983 */ /* 0x000ea20000300800 */
[----:B------:R-:W-:Y:S01]  /*76a0*/  FMNMX.FTZ R0, R187, R133, !PT ;  /* 0x00000085bb007209 */ /* 0x000fe20007810000 */
[----:B------:R-:W-:Y:S02]  /*76b0*/  UISETP.GT.AND UP0, UPT, UR6, UR8, UPT ;  /* 0x000000080600728c */ /* 0x000fe4000bf04270 */
[----:B----4-:R-:W3:Y:S01]  /*76c0*/  LDL.LU R7, [R1+0x8] ;  /* 0x0000080001077983 */ /* 0x010ee20000300800 */
[----:B------:R-:W-:Y:S01]  /*76d0*/  FMNMX.FTZ R0, R185, R0, !PT ;  /* 0x00000000b9007209 */ /* 0x000fe20007810000 */
[----:B------:R-:W-:Y:S02]  /*76e0*/  UIADD3 UR6, UR6, -0x1, URZ ;  /* 0xffffffff06067890 */ /* 0x000fe4000fffe03f */
[----:B------:R-:W0:Y:S01]  /*76f0*/  LDGDEPBAR ;  /* 0x00000000000079af */ /* 0x000e220000000000 */
[----:B------:R-:W-:Y:S02]  /*7700*/  FMNMX.FTZ R0, R184, R0, !PT ;  /* 0x00000000b8007209 */ /* 0x000fe40007810000 */
[----:B------:R-:W-:Y:S02]  /*7710*/  PLOP3.LUT P0, PT, PT, PT, UP0, 0x80, 0x0 ;  /* 0x000000000000781c */ /* 0x000fe40003f0f008 */
[----:B------:R-:W-:Y:S04]  /*7720*/  FMNMX.FTZ R0, R181, R0, !PT ;  /* 0x00000000b5007209 */ /* 0x000fe80007810000 */
        /* <DEDUP_REMOVED lines=11> */
[----:B------:R-:W-:Y:S05]  /*77e0*/  FMNMX.FTZ R0, R12, R0, !PT ;  /* 0x000000000c007209 */ /* 0x000fea0007810000 */
[----:B------:R-:W1:Y:S02]  /*77f0*/  SHFL.BFLY PT, R2, R0, 0x2, 0x1f ;  /* 0x0c401f0000027f89 */ /* 0x000e6400000e0000 */
[----:B-1----:R-:W-:Y:S06]  /*7800*/  FMNMX.FTZ R0, R0, R2, !PT ;  /* 0x0000000200007209 */ /* 0x002fec0007810000 */
[----:B------:R-:W1:Y:S02]  /*7810*/  SHFL.BFLY PT, R132, R0, 0x1, 0x1f ;  /* 0x0c201f0000847f89 */ /* 0x000e6400000e0000 */
[----:B-1----:R-:W-:Y:S05]  /*7820*/  FMNMX.FTZ R132, R0, R132, !PT ;  /* 0x0000008400847209 */ /* 0x002fea0007810000 */
[C---:B------:R-:W-:Y:S02]  /*7830*/  FADD.FTZ R0, -R132.reuse, R133 ;  /* 0x0000008584007221 */ /* 0x040fe40000010100 */
[----:B------:R-:W4:Y:S01]  /*7840*/  LDL.LU R133, [R1+0x40] ;  /* 0x0000400001857983 */ /* 0x000f220000300800 */
[----:B------:R-:W-:Y:S02]  /*7850*/  FMUL.FTZ R2, R132, c[0x0][0x2d0] ;  /* 0x0000b40084027a20 */ /* 0x000fe40000410000 */
[----:B------:R-:W-:Y:S02]  /*7860*/  FMUL.FTZ R0, R0, c[0x0][0x2d0] ;  /* 0x0000b40000007a20 */ /* 0x000fe40000410000 */
[--C-:B------:R-:W-:Y:S02]  /*7870*/  FFMA.FTZ R187, R187, c[0x0][0x2d0], -R2.reuse ;  /* 0x0000b400bbbb7a23 */ /* 0x100fe40000010802 */
[--C-:B------:R-:W-:Y:S01]  /*7880*/  FFMA.FTZ R11, R179, c[0x0][0x2d0], -R2.reuse ;  /* 0x0000b400b30b7a23 */ /* 0x100fe20000010802 */
[----:B------:R-:W1:Y:S01]  /*7890*/  MUFU.EX2 R6, R0 ;  /* 0x0000000000067308 */ /* 0x000e620000000800 */
[--C-:B------:R-:W-:Y:S02]  /*78a0*/  FFMA.FTZ R30, R178, c[0x0][0x2d0], -R2.reuse ;  /* 0x0000b400b21e7a23 */ /* 0x100fe40000010802 */
        /* <DEDUP_REMOVED lines=12> */
[----:B------:R-:W-:Y:S02]  /*7970*/  FFMA.FTZ R184, R184, c[0x0][0x2d0], -R2 ;  /* 0x0000b400b8b87a23 */ /* 0x000fe40000010802 */
[----:B------:R-:W2:Y:S01]  /*7980*/  MUFU.EX2 R2, R187 ;  /* 0x000000bb00027308 */ /* 0x000ea20000000800 */
[C---:B-1----:R-:W-:Y:S02]  /*7990*/  FMUL.FTZ R32, R6.reuse, R136 ;  /* 0x0000008806207220 */ /* 0x042fe40000410000 */
[C---:B------:R-:W-:Y:S02]  /*79a0*/  FMUL.FTZ R33, R6.reuse, R137 ;  /* 0x0000008906217220 */ /* 0x040fe40000410000 */
[C---:B------:R-:W-:Y:S02]  /*79b0*/  FMUL.FTZ R12, R6.reuse, R156 ;  /* 0x0000009c060c7220 */ /* 0x040fe40000410000 */
[C---:B------:R-:W-:Y:S01]  /*79c0*/  FMUL.FTZ R13, R6.reuse, R157 ;  /* 0x0000009d060d7220 */ /* 0x040fe20000410000 */
[----:B------:R-:W-:Y:S01]  /*79d0*/  MOV R157, R18 ;  /* 0x00000012009d7202 */ /* 0x000fe20000000f00 */
[C---:B------:R-:W-:Y:S01]  /*79e0*/  FMUL.FTZ R16, R6.reuse, R152 ;  /* 0x0000009806107220 */ /* 0x040fe20000410000 */
[----:B------:R-:W1:Y:S01]  /*79f0*/  MUFU.EX2 R176, R185 ;  /* 0x000000b900b07308 */ /* 0x000e620000000800 */
[C---:B------:R-:W-:Y:S02]  /*7a00*/  FMUL.FTZ R20, R6.reuse, R148 ;  /* 0x0000009406147220 */ /* 0x040fe40000410000 */
[C---:B------:R-:W-:Y:S02]  /*7a10*/  FMUL.FTZ R25, R6.reuse, R145 ;  /* 0x0000009106197220 */ /* 0x040fe40000410000 */
[C---:B------:R-:W-:Y:S02]  /*7a20*/  FMUL.FTZ R28, R6.reuse, R140 ;  /* 0x0000008c061c7220 */ /* 0x040fe40000410000 */
[C---:B------:R-:W-:Y:S02]  /*7a30*/  FMUL.FTZ R29, R6.reuse, R141 ;  /* 0x0000008d061d7220 */ /* 0x040fe40000410000 */
[C---:B------:R-:W-:Y:S01]  /*7a40*/  FMUL.FTZ R36, R6.reuse, R36 ;  /* 0x0000002406247220 */ /* 0x040fe20000410000 */
[----:B------:R-:W5:Y:S01]  /*7a50*/  MUFU.EX2 R178, R184 ;  /* 0x000000b800b27308 */ /* 0x000f620000000800 */
[C---:B------:R-:W-:Y:S02]  /*7a60*/  FMUL.FTZ R37, R6.reuse, R37 ;  /* 0x0000002506257220 */ /* 0x040fe40000410000 */
        /* <DEDUP_REMOVED lines=46> */
[----:B--2---:R-:W-:Y:S04]  /*7d50*/  FFMA.FTZ R0, R6, R5, R2 ;  /* 0x0000000506007223 */ /* 0x004fe80000010002 */
[C---:B-1----:R-:W-:Y:S01]  /*7d60*/  FADD.FTZ R0, R176.reuse, R0 ;  /* 0x00000000b0007221 */ /* 0x042fe20000010000 */
[----:B------:R-:W-:Y:S02]  /*7d70*/  F2FP.BF16.PACK_AB R176, R176, R2 ;  /* 0x00000002b0b0723e */ /* 0x000fe400000010ff */
[----:B------:R-:W1:Y:S01]  /*7d80*/  MUFU.EX2 R2, R181 ;  /* 0x000000b500027308 */ /* 0x000e620000000800 */
[----:B-----5:R-:W-:Y:S04]  /*7d90*/  FADD.FTZ R0, R178, R0 ;  /* 0x00000000b2007221 */ /* 0x020fe80000010000 */
[C---:B-1----:R-:W-:Y:S01]  /*7da0*/  FADD.FTZ R180, R2.reuse, R0 ;  /* 0x0000000002b47221 */ /* 0x042fe20000010000 */
[----:B---3--:R-:W-:Y:S02]  /*7db0*/  FMNMX.FTZ R0, R7, R134, !PT ;  /* 0x0000008607007209 */ /* 0x008fe40007810000 */
[----:B------:R-:W-:Y:S02]  /*7dc0*/  F2FP.BF16.PACK_AB R178, R2, R178 ;  /* 0x000000b202b2723e */ /* 0x000fe400000010ff */
        /* <DEDUP_REMOVED lines=20> */
[----:B------:R-:W-:Y:S02]  /*7f10*/  FMUL.FTZ R5, R2, c[0x0][0x2d0] ;  /* 0x0000b40002057a20 */ /* 0x000fe40000410000 */
[----:B------:R-:W-:Y:S02]  /*7f20*/  FMUL.FTZ R0, R0, c[0x0][0x2d0] ;  /* 0x0000b40000007a20 */ /* 0x000fe40000410000 */
[--C-:B------:R-:W-:Y:S02]  /*7f30*/  FFMA.FTZ R191, R191, c[0x0][0x2d0], -R5.reuse ;  /* 0x0000b400bfbf7a23 */ /* 0x100fe40000010805 */
[--C-:B------:R-:W-:Y:S02]  /*7f40*/  FFMA.FTZ R184, R22, c[0x0][0x2d0], -R5.reuse ;  /* 0x0000b40016b87a23 */ /* 0x100fe40000010805 */
[--C-:B------:R-:W-:Y:S01]  /*7f50*/  FFMA.FTZ R22, R3, c[0x0][0x2d0], -R5.reuse ;  /* 0x0000b40003167a23 */ /* 0x100fe20000010805 */
[----:B------:R-:W1:Y:S01]  /*7f60*/  MUFU.EX2 R0, R0 ;  /* 0x0000000000007308 */ /* 0x000e620000000800 */
[--C-:B------:R-:W-:Y:S02]  /*7f70*/  FFMA.FTZ R187, R182, c[0x0][0x2d0], -R5.reuse ;  /* 0x0000b400b6bb7a23 */ /* 0x100fe40000010805 */
[--C-:B------:R-:W-:Y:S01]  /*7f80*/  FFMA.FTZ R182, R26, c[0x0][0x2d0], -R5.reuse ;  /* 0x0000b4001ab67a23 */ /* 0x100fe20000010805 */
[----:B------:R-:W-:Y:S01]  /*7f90*/  MOV R26, R21 ;  /* 0x00000015001a7202 */ /* 0x000fe20000000f00 */
[----:B------:R-:W-:Y:S01]  /*7fa0*/  FMUL.FTZ R21, R6, R149 ;  /* 0x0000009506157220 */ /* 0x000fe20000410000 */
[----:B------:R-:W-:Y:S01]  /*7fb0*/  MOV R149, R34 ;  /* 0x0000002200957202 */ /* 0x000fe20000000f00 */
[--C-:B------:R-:W-:Y:S01]  /*7fc0*/  FFMA.FTZ R190, R190, c[0x0][0x2d0], -R5.reuse ;  /* 0x0000b400bebe7a23 */ /* 0x100fe20000010805 */
[----:B------:R-:W-:Y:S01]  /*7fd0*/  MOV R148, R26 ;  /* 0x0000001a00947202 */ /* 0x000fe20000000f00 */
[--C-:B------:R-:W-:Y:S01]  /*7fe0*/  FFMA.FTZ R7, R7, c[0x0][0x2d0], -R5.reuse ;  /* 0x0000b40007077a23 */ /* 0x100fe20000010805 */
[----:B------:R2:W-:Y:S01]  /*7ff0*/  MUFU.EX2 R3, R191 ;  /* 0x000000bf00037308 */ /* 0x0005e20000000800 */
[--C-:B------:R-:W-:Y:S02]  /*8000*/  FFMA.FTZ R189, R189, c[0x0][0x2d0], -R5.reuse ;  /* 0x0000b400bdbd7a23 */ /* 0x100fe40000010805 */
[--C-:B------:R-:W-:Y:S01]  /*8010*/  FFMA.FTZ R181, R27, c[0x0][0x2d0], -R5.reuse ;  /* 0x0000b4001bb57a23 */ /* 0x100fe20000010805 */
[----:B------:R-:W-:Y:S01]  /*8020*/  MOV R27, R9 ;  /* 0x00000009001b7202 */ /* 0x000fe20000000f00 */
[--C-:B------:R-:W-:Y:S01]  /*8030*/  FFMA.FTZ R14, R19, c[0x0][0x2d0], -R5.reuse ;  /* 0x0000b400130e7a23 */ /* 0x100fe20000010805 */
[----:B------:R-:W-:Y:S01]  /*8040*/  MOV R19, R8 ;  /* 0x0000000800137202 */ /* 0x000fe20000000f00 */
[--C-:B------:R-:W-:Y:S01]  /*8050*/  FFMA.FTZ R15, R17, c[0x0][0x2d0], -R5.reuse ;  /* 0x0000b400110f7a23 */ /* 0x100fe20000010805 */
[----:B------:R-:W-:Y:S01]  /*8060*/  MOV R140, R27 ;  /* 0x0000001b008c7202 */ /* 0x000fe20000000f00 */
[C---:B------:R-:W-:Y:S01]  /*8070*/  FMUL.FTZ R8, R6.reuse, R160 ;  /* 0x000000a006087220 */ /* 0x040fe20000410000 */
[----:B------:R-:W-:Y:S01]  /*8080*/  MUFU.EX2 R190, R190 ;  /* 0x000000be00be7308 */ /* 0x000fe20000000800 */
[C---:B------:R-:W-:Y:S01]  /*8090*/  FMUL.FTZ R9, R6.reuse, R161 ;  /* 0x000000a106097220 */ /* 0x040fe20000410000 */
[----:B------:R-:W-:Y:S01]  /*80a0*/  MOV R160, R15 ;  /* 0x0000000f00a07202 */ /* 0x000fe20000000f00 */
[----:B------:R-:W-:Y:S01]  /*80b0*/  FMUL.FTZ R17, R6, R153 ;  /* 0x0000009906117220 */ /* 0x000fe20000410000 */
[----:B------:R-:W-:Y:S01]  /*80c0*/  MOV R153, R179 ;  /* 0x000000b300997202 */ /* 0x000fe20000000f00 */
[----:B-1----:R-:W-:Y:S01]  /*80d0*/  FMUL.FTZ R34, R0, R138 ;  /* 0x0000008a00227220 */ /* 0x002fe20000410000 */
[----:B------:R-:W-:Y:S01]  /*80e0*/  MOV R161, R14 ;  /* 0x0000000e00a17202 */ /* 0x000fe20000000f00 */
[--C-:B------:R-:W-:Y:S01]  /*80f0*/  FFMA.FTZ R188, R188, c[0x0][0x2d0], -R5.reuse ;  /* 0x0000b400bcbc7a23 */ /* 0x100fe20000010805 */
[----:B------:R-:W-:Y:S01]  /*8100*/  MOV R145, R19 ;  /* 0x0000001300917202 */ /* 0x000fe20000000f00 */
[--C-:B------:R-:W-:Y:S01]  /*8110*/  FFMA.FTZ R186, R186, c[0x0][0x2d0], -R5.reuse ;  /* 0x0000b400baba7a23 */ /* 0x100fe20000010805 */
[----:B------:R-:W1:Y:S01]  /*8120*/  MUFU.EX2 R156, R189 ;  /* 0x000000bd009c7308 */ /* 0x000e620000000800 */
[--C-:B------:R-:W-:Y:S02]  /*8130*/  FFMA.FTZ R183, R183, c[0x0][0x2d0], -R5.reuse ;  /* 0x0000b400b7b77a23 */ /* 0x100fe40000010805 */
[--C-:B------:R-:W-:Y:S01]  /*8140*/  FFMA.FTZ R185, R23, c[0x0][0x2d0], -R5.reuse ;  /* 0x0000b40017b97a23 */ /* 0x100fe20000010805 */
[----:B--2---:R-:W-:Y:S01]  /*8150*/  MOV R191, R35 ;  /* 0x0000002300bf7202 */ /* 0x004fe20000000f00 */
[----:B------:R-:W-:Y:S01]  /*8160*/  FMUL.FTZ R35, R0, R139 ;  /* 0x0000008b00237220 */ /* 0x000fe20000410000 */
[----:B------:R-:W-:Y:S01]  /*8170*/  MOV R23, R24 ;  /* 0x0000001800177202 */ /* 0x000fe20000000f00 */
[----:B------:R-:W2:Y:S01]  /*8180*/  LDSM.16.MT88.4 R136, [R248+0x100] ;  /* 0x00010000f888783b */ /* 0x000ea20000004200 */
[----:B------:R-:W-:Y:S01]  /*8190*/  FMUL.FTZ R24, R6, R144 ;  /* 0x0000009006187220 */ /* 0x000fe20000410000 */
[----:B------:R-:W-:Y:S01]  /*81a0*/  MOV R144, R30 ;  /* 0x0000001e00907202 */ /* 0x000fe20000000f00 */
[----:B------:R-:W4:Y:S01]  /*81b0*/  MUFU.EX2 R177, R7 ;  /* 0x0000000700b17308 */ /* 0x000f220000000800 */
[----:B------:R-:W-:Y:S01]  /*81c0*/  FFMA.FTZ R134, R4, c[0x0][0x2d0], -R5 ;  /* 0x0000b40004867a23 */ /* 0x000fe20000010805 */
[----:B------:R-:W-:Y:S01]  /*81d0*/  MOV R141, R23 ;  /* 0x00000017008d7202 */ /* 0x000fe20000000f00 */
[C---:B------:R-:W-:Y:S01]  /*81e0*/  FMUL.FTZ R4, R6.reuse, R164 ;  /* 0x000000a406047220 */ /* 0x040fe20000410000 */
[----:B------:R-:W-:Y:S01]  /*81f0*/  MOV R164, R22 ;  /* 0x0000001600a47202 */ /* 0x000fe20000000f00 */
[----:B------:R-:W-:Y:S01]  /*8200*/  FMUL.FTZ R5, R6, R165 ;  /* 0x000000a506057220 */ /* 0x000fe20000410000 */
[----:B------:R-:W-:Y:S01]  /*8210*/  MOV R165, R134 ;  /* 0x0000008600a57202 */ /* 0x000fe20000000f00 */
[C---:B------:R-:W-:Y:S01]  /*8220*/  FMUL.FTZ R6, R0.reuse, R166 ;  /* 0x000000a600067220 */ /* 0x040fe20000410000 */
[----:B------:R-:W-:Y:S01]  /*8230*/  MOV R166, R11 ;  /* 0x0000000b00a67202 */ /* 0x000fe20000000f00 */
[C---:B------:R-:W-:Y:S01]  /*8240*/  FMUL.FTZ R11, R0.reuse, R163 ;  /* 0x000000a3000b7220 */ /* 0x040fe20000410000 */
[----:B------:R-:W-:Y:S01]  /*8250*/  MOV R134, R31 ;  /* 0x0000001f00867202 */ /* 0x000fe20000000f00 */
[C---:B------:R-:W-:Y:S01]  /*8260*/  FMUL.FTZ R14, R0.reuse, R158 ;  /* 0x0000009e000e7220 */ /* 0x040fe20000410000 */
[----:B------:R-:W-:Y:S01]  /*8270*/  MUFU.EX2 R144, R144 ;  /* 0x0000009000907308 */ /* 0x000fe20000000800 */
[----:B------:R-:W-:Y:S01]  /*8280*/  FMUL.FTZ R15, R0, R159 ;  /* 0x0000009f000f7220 */ /* 0x000fe20000410000 */
[----:B-1----:R-:W-:Y:S01]  /*8290*/  F2FP.BF16.PACK_AB R179, R156, R190 ;  /* 0x000000be9cb3723e */ /* 0x002fe200000010ff */
[C---:B------:R-:W-:Y:S02]  /*82a0*/  FMUL.FTZ R18, R0.reuse, R154 ;  /* 0x0000009a00127220 */ /* 0x040fe40000410000 */
[C---:B------:R-:W-:Y:S02]  /*82b0*/  FMUL.FTZ R19, R0.reuse, R155 ;  /* 0x0000009b00137220 */ /* 0x040fe40000410000 */
[C---:B------:R-:W-:Y:S02]  /*82c0*/  FMUL.FTZ R22, R0.reuse, R150 ;  /* 0x0000009600167220 */ /* 0x040fe40000410000 */
[C---:B------:R-:W-:Y:S01]  /*82d0*/  FMUL.FTZ R23, R0.reuse, R151 ;  /* 0x0000009700177220 */ /* 0x040fe20000410000 */
[----:B------:R-:W-:Y:S01]  /*82e0*/  MUFU.EX2 R148, R148 ;  /* 0x0000009400947308 */ /* 0x000fe20000000800 */
[C---:B------:R-:W-:Y:S02]  /*82f0*/  FMUL.FTZ R26, R0.reuse, R146 ;  /* 0x00000092001a7220 */ /* 0x040fe40000410000 */
[C---:B----4-:R-:W-:Y:S01]  /*8300*/  FFMA.FTZ R133, R0.reuse, R133, R177 ;  /* 0x0000008500857223 */ /* 0x050fe200000100b1 */
[C---:B------:R-:W-:Y:S01]  /*8310*/  F2FP.BF16.PACK_AB R177, R3.reuse, R177 ;  /* 0x000000b103b1723e */ /* 0x040fe200000010ff */
[C---:B------:R-:W-:Y:S01]  /*8320*/  FMUL.FTZ R7, R0.reuse, R167 ;  /* 0x000000a700077220 */ /* 0x040fe20000410000 */
[----:B------:R-:W-:Y:S01]  /*8330*/  MOV R167, R10 ;  /* 0x0000000a00a77202 */ /* 0x000fe20000000f00 */
[C---:B------:R-:W-:Y:S02]  /*8340*/  FMUL.FTZ R27, R0.reuse, R147 ;  /* 0x00000093001b7220 */ /* 0x040fe40000410000 */
[C---:B------:R-:W-:Y:S01]  /*8350*/  FMUL.FTZ R30, R0.reuse, R142 ;  /* 0x0000008e001e7220 */ /* 0x040fe20000410000 */
[----:B------:R-:W-:Y:S01]  /*8360*/  MUFU.EX2 R134, R134 ;  /* 0x0000008600867308 */ /* 0x000fe20000000800 */
[C---:B------:R-:W-:Y:S02]  /*8370*/  FMUL.FTZ R31, R0.reuse, R143 ;  /* 0x0000008f001f7220 */ /* 0x040fe40000410000 */
[----:B------:R-:W-:Y:S01]  /*8380*/  FADD.FTZ R152, R3, R133 ;  /* 0x0000008503987221 */ /* 0x000fe20000010000 */
[C---:B--2---:R-:W-:Y:S05]  /*8390*/  HMMA.16816.F32.BF16 R4, R176.reuse, R136, R4 ;  /* 0x00000088b004723c */ /* 0x044fea0000041804 */
[C---:B------:R-:W-:Y:S01]  /*83a0*/  FMUL.FTZ R10, R0.reuse, R162 ;  /* 0x000000a2000a7220 */ /* 0x040fe20000410000 */
[----:B------:R-:W-:Y:S01]  /*83b0*/  MOV R162, R145 ;  /* 0x0000009100a27202 */ /* 0x000fe20000000f00 */
[C---:B------:R-:W-:Y:S01]  /*83c0*/  FMUL.FTZ R38, R0.reuse, R38 ;  /* 0x0000002600267220 */ /* 0x040fe20000410000 */
[----:B------:R1:W2:Y:S01]  /*83d0*/  MUFU.EX2 R133, R167 ;  /* 0x000000a700857308 */ /* 0x0002a20000000800 */
[C---:B------:R-:W-:Y:S03]  /*83e0*/  FMUL.FTZ R39, R0.reuse, R39 ;  /* 0x0000002700277220 */ /* 0x040fe60000410000 */
[C---:B------:R-:W-:Y:S01]  /*83f0*/  HMMA.16816.F32.BF16 R8, R176.reuse, R138, R8 ;  /* 0x0000008ab008723c */ /* 0x040fe20000041808 */
[----:B------:R-:W3:Y:S02]  /*8400*/  LDSM.16.MT88.4 R136, [R249+0x100] ;  /* 0x00010000f988783b */ /* 0x000ee40000004200 */
[C---:B------:R-:W-:Y:S02]  /*8410*/  FMUL.FTZ R42, R0.reuse, R42 ;  /* 0x0000002a002a7220 */ /* 0x040fe40000410000 */
[C---:B------:R-:W-:Y:S01]  /*8420*/  FMUL.FTZ R43, R0.reuse, R43 ;  /* 0x0000002b002b7220 */ /* 0x040fe20000410000 */
[----:B------:R4:W5:Y:S01]  /*8430*/  MUFU.EX2 R3, R166 ;  /* 0x000000a600037308 */ /* 0x0009620000000800 */
[C---:B------:R-:W-:Y:S02]  /*8440*/  FMUL.FTZ R46, R0.reuse, R46 ;  /* 0x0000002e002e7220 */ /* 0x040fe40000410000 */
[C---:B------:R-:W-:Y:S03]  /*8450*/  FMUL.FTZ R47, R0.reuse, R47 ;  /* 0x0000002f002f7220 */ /* 0x040fe60000410000 */
[C---:B------:R-:W-:Y:S02]  /*8460*/  FMUL.FTZ R50, R0.reuse, R50 ;  /* 0x0000003200327220 */ /* 0x040fe40000410000 */
[C---:B------:R-:W-:Y:S02]  /*8470*/  FMUL.FTZ R51, R0.reuse, R51 ;  /* 0x0000003300337220 */ /* 0x040fe40000410000 */
[C---:B------:R-:W-:Y:S01]  /*8480*/  FMUL.FTZ R54, R0.reuse, R54 ;  /* 0x0000003600367220 */ /* 0x040fe20000410000 */
[----:B------:R-:W-:Y:S01]  /*8490*/  MUFU.EX2 R184, R184 ;  /* 0x000000b800b87308 */ /* 0x000fe20000000800 */
[C---:B------:R-:W-:Y:S01]  /*84a0*/  FMUL.FTZ R55, R0.reuse, R55 ;  /* 0x0000003700377220 */ /* 0x040fe20000410000 */
[----:B-1----:R-:W-:Y:S01]  /*84b0*/  MOV R167, R140 ;  /* 0x0000008c00a77202 */ /* 0x002fe20000000f00 */
[C---:B------:R-:W-:Y:S02]  /*84c0*/  FMUL.FTZ R58, R0.reuse, R58 ;  /* 0x0000003a003a7220 */ /* 0x040fe40000410000 */
[C---:B------:R-:W-:Y:S02]  /*84d0*/  FMUL.FTZ R59, R0.reuse, R59 ;  /* 0x0000003b003b7220 */ /* 0x040fe40000410000 */
[C---:B------:R-:W-:Y:S02]  /*84e0*/  FMUL.FTZ R62, R0.reuse, R62 ;  /* 0x0000003e003e7220 */ /* 0x040fe40000410000 */
[C---:B------:R-:W-:Y:S01]  /*84f0*/  FMUL.FTZ R63, R0.reuse, R63 ;  /* 0x0000003f003f7220 */ /* 0x040fe20000410000 */
[----:B------:R-:W-:Y:S01]  /*8500*/  MUFU.EX2 R185, R185 ;  /* 0x000000b900b97308 */ /* 0x000fe20000000800 */
[C---:B------:R-:W-:Y:S01]  /*8510*/  FMUL.FTZ R66, R0.reuse, R66 ;  /* 0x0000004200427220 */ /* 0x040fe20000410000 */
[----:B----4-:R-:W-:Y:S01]  /*8520*/  MOV R166, R141 ;  /* 0x0000008d00a67202 */ /* 0x010fe20000000f00 */
[C---:B------:R-:W-:Y:S01]  /*8530*/  FMUL.FTZ R67, R0.reuse, R67 ;  /* 0x0000004300437220 */ /* 0x040fe20000410000 */
[----:B------:R-:W-:Y:S01]  /*8540*/  LDSM.16.MT88.4 R140, [R248+0x900] ;  /* 0x00090000f88c783b */ /* 0x000fe20000004200 */
[C---:B------:R-:W-:Y:S02]  /*8550*/  FMUL.FTZ R70, R0.reuse, R70 ;  /* 0x0000004600467220 */ /* 0x040fe40000410000 */
[C---:B------:R-:W-:Y:S02]  /*8560*/  FMUL.FTZ R71, R0.reuse, R71 ;  /* 0x0000004700477220 */ /* 0x040fe40000410000 */
[C---:B------:R-:W-:Y:S01]  /*8570*/  FMUL.FTZ R74, R0.reuse, R74 ;  /* 0x0000004a004a7220 */ /* 0x040fe20000410000 */
[----:B------:R-:W-:Y:S01]  /*8580*/  MUFU.EX2 R182, R182 ;  /* 0x000000b600b67308 */ /* 0x000fe20000000800 */
[C---:B------:R-:W-:Y:S01]  /*8590*/  FMUL.FTZ R75, R0.reuse, R75 ;  /* 0x0000004b004b7220 */ /* 0x040fe20000410000 */
[C---:B---3--:R-:W-:Y:S03]  /*85a0*/  HMMA.16816.F32.BF16 R12, R176.reuse, R136, R12 ;  /* 0x00000088b00c723c */ /* 0x048fe6000004180c */
[C---:B------:R-:W-:Y:S02]  /*85b0*/  FMUL.FTZ R78, R0.reuse, R78 ;  /* 0x0000004e004e7220 */ /* 0x040fe40000410000 */
[C---:B------:R-:W-:Y:S02]  /*85c0*/  FMUL.FTZ R79, R0.reuse, R79 ;  /* 0x0000004f004f7220 */ /* 0x040fe40000410000 */
[C---:B------:R-:W-:Y:S01]  /*85d0*/  FMUL.FTZ R82, R0.reuse, R82 ;  /* 0x0000005200527220 */ /* 0x040fe20000410000 */
[C---:B------:R-:W-:Y:S01]  /*85e0*/  HMMA.16816.F32.BF16 R16, R176.reuse, R138, R16 ;  /* 0x0000008ab010723c */ /* 0x040fe20000041810 */
[----:B------:R-:W1:Y:S01]  /*85f0*/  LDSM.16.MT88.4 R136, [R251+0x100] ;  /* 0x00010000fb88783b */ /* 0x000e620000004200 */
[----:B------:R-:W-:Y:S02]  /*8600*/  MUFU.EX2 R189, R188 ;  /* 0x000000bc00bd7308 */ /* 0x000fe40000000800 */
[C---:B------:R-:W-:Y:S02]  /*8610*/  FMUL.FTZ R83, R0.reuse, R83 ;  /* 0x0000005300537220 */ /* 0x040fe40000410000 */
[C---:B------:R-:W-:Y:S02]  /*8620*/  FMUL.FTZ R86, R0.reuse, R86 ;  /* 0x0000005600567220 */ /* 0x040fe40000410000 */
[C---:B------:R-:W-:Y:S04]  /*8630*/  FMUL.FTZ R87, R0.reuse, R87 ;  /* 0x0000005700577220 */ /* 0x040fe80000410000 */
[C---:B------:R-:W-:Y:S01]  /*8640*/  FMUL.FTZ R90, R0.reuse, R90 ;  /* 0x0000005a005a7220 */ /* 0x040fe20000410000 */
[----:B------:R-:W3:Y:S01]  /*8650*/  MUFU.EX2 R188, R186 ;  /* 0x000000ba00bc7308 */ /* 0x000ee20000000800 */
[C---:B------:R-:W-:Y:S02]  /*8660*/  FMUL.FTZ R91, R0.reuse, R91 ;  /* 0x0000005b005b7220 */ /* 0x040fe40000410000 */
[C---:B------:R-:W-:Y:S02]  /*8670*/  FMUL.FTZ R94, R0.reuse, R94 ;  /* 0x0000005e005e7220 */ /* 0x040fe40000410000 */
[C---:B------:R-:W-:Y:S02]  /*8680*/  FMUL.FTZ R95, R0.reuse, R95 ;  /* 0x0000005f005f7220 */ /* 0x040fe40000410000 */
[C---:B------:R-:W-:Y:S02]  /*8690*/  FMUL.FTZ R98, R0.reuse, R98 ;  /* 0x0000006200627220 */ /* 0x040fe40000410000 */
[C---:B------:R-:W-:Y:S01]  /*86a0*/  FMUL.FTZ R99, R0.reuse, R99 ;  /* 0x0000006300637220 */ /* 0x040fe20000410000 */
[----:B------:R-:W-:Y:S01]  /*86b0*/  MUFU.EX2 R186, R183 ;  /* 0x000000b700ba7308 */ /* 0x000fe20000000800 */
        /* <DEDUP_REMOVED lines=9> */
[C---:B------:R-:W-:Y:S01]  /*8750*/  FMUL.FTZ R118, R0.reuse, R118 ;  /* 0x0000007600767220 */ /* 0x040fe20000410000 */
[C---:B-1----:R-:W-:Y:S02]  /*8760*/  HMMA.16816.F32.BF16 R20, R176.reuse, R136, R20 ;  /* 0x00000088b014723c */ /* 0x042fe40000041814 */
[----:B------:R-:W-:Y:S01]  /*8770*/  MUFU.EX2 R181, R161 ;  /* 0x000000a100b57308 */ /* 0x000fe20000000800 */
[C---:B------:R-:W-:Y:S02]  /*8780*/  FMUL.FTZ R119, R0.reuse, R119 ;  /* 0x0000007700777220 */ /* 0x040fe40000410000 */
[C---:B------:R-:W-:Y:S02]  /*8790*/  FMUL.FTZ R122, R0.reuse, R122 ;  /* 0x0000007a007a7220 */ /* 0x040fe40000410000 */
[C---:B------:R-:W-:Y:S01]  /*87a0*/  FMUL.FTZ R123, R0.reuse, R123 ;  /* 0x0000007b007b7220 */ /* 0x040fe20000410000 */
[C---:B------:R-:W-:Y:S01]  /*87b0*/  HMMA.16816.F32.BF16 R24, R176.reuse, R138, R24 ;  /* 0x0000008ab018723c */ /* 0x040fe20000041818 */
[----:B------:R-:W1:Y:S03]  /*87c0*/  LDSM.16.MT88.4 R136, [R250+0x100] ;  /* 0x00010000fa88783b */ /* 0x000e660000004200 */
[C---:B------:R-:W-:Y:S01]  /*87d0*/  FMUL.FTZ R126, R0.reuse, R126 ;  /* 0x0000007e007e7220 */ /* 0x040fe20000410000 */
[----:B------:R-:W4:Y:S01]  /*87e0*/  MUFU.EX2 R187, R187 ;  /* 0x000000bb00bb7308 */ /* 0x000f220000000800 */
[C---:B------:R-:W-:Y:S02]  /*87f0*/  FMUL.FTZ R127, R0.reuse, R127 ;  /* 0x0000007f007f7220 */ /* 0x040fe40000410000 */
[C---:B------:R-:W-:Y:S04]  /*8800*/  FMUL.FTZ R130, R0.reuse, R130 ;  /* 0x0000008200827220 */ /* 0x040fe80000410000 */
[----:B------:R-:W-:Y:S02]  /*8810*/  FMUL.FTZ R131, R0, R131 ;  /* 0x0000008300837220 */ /* 0x000fe40000410000 */
[----:B--2---:R-:W-:Y:S02]  /*8820*/  FADD.FTZ R0, R133, R180 ;  /* 0x000000b485007221 */ /* 0x004fe40000010000 */
[----:B------:R-:W2:Y:S02]  /*8830*/  MUFU.EX2 R180, R160 ;  /* 0x000000a000b47308 */ /* 0x000ea40000000800 */
[C---:B-----5:R-:W-:Y:S04]  /*8840*/  FADD.FTZ R0, R3.reuse, R0 ;  /* 0x0000000003007221 */ /* 0x060fe80000010000 */
[----:B------:R-:W-:Y:S04]  /*8850*/  FADD.FTZ R0, R144, R0 ;  /* 0x0000000090007221 */ /* 0x000fe80000010000 */
[----:B------:R-:W-:Y:S01]  /*8860*/  FADD.FTZ R0, R134, R0 ;  /* 0x0000000086007221 */ /* 0x000fe20000010000 */
        /* <DEDUP_REMOVED lines=36> */
[C---:B-1----:R-:W-:Y:S07]  /*8ab0*/  HMMA.16816.F32.BF16 R124, R176.reuse, R136, R124 ;  /* 0x00000088b07c723c */ /* 0x042fee000004187c */
[----:B------:R-:W-:Y:S01]  /*8ac0*/  F2FP.BF16.PACK_AB R136, R3, R133 ;  /* 0x000000850388723e */ /* 0x000fe200000010ff */
[----:B------:R-:W-:Y:S01]  /*8ad0*/  HMMA.16816.F32.BF16 R128, R176, R138, R128 ;  /* 0x0000008ab080723c */ /* 0x000fe20000041880 */
[----:B------:R1:W5:Y:S03]  /*8ae0*/  MUFU.EX2 R133, R162 ;  /* 0x000000a200857308 */ /* 0x0003660000000800 */
[----:B---3--:R-:W-:Y:S03]  /*8af0*/  F2FP.BF16.PACK_AB R137, R188, R189 ;  /* 0x000000bdbc89723e */ /* 0x008fe600000010ff */
[----:B------:R-:W-:Y:S02]  /*8b00*/  F2FP.BF16.PACK_AB R138, R134, R144 ;  /* 0x00000090868a723e */ /* 0x000fe400000010ff */
[----:B------:R-:W3:Y:S02]  /*8b10*/  LDSM.16.MT88.4 R144, [R249+0x900] ;  /* 0x00090000f990783b */ /* 0x000ee40000004200 */
[----:B------:R-:W5:Y:S01]  /*8b20*/  MUFU.EX2 R3, R167 ;  /* 0x000000a700037308 */ /* 0x000f620000000800 */
[----:B----4-:R-:W-:Y:S02]  /*8b30*/  F2FP.BF16.PACK_AB R139, R187, R186 ;  /* 0x000000babb8b723e */ /* 0x010fe400000010ff */
[----:B--2---:R-:W-:Y:S05]  /*8b40*/  F2FP.BF16.PACK_AB R177, R180, R181 ;  /* 0x000000b5b4b1723e */ /* 0x004fea00000010ff */
[C---:B------:R-:W-:Y:S02]  /*8b50*/  HMMA.16816.F32.BF16 R4, R136.reuse, R140, R4 ;  /* 0x0000008c8804723c */ /* 0x040fe40000041804 */
[----:B------:R2:W4:Y:S01]  /*8b60*/  MUFU.EX2 R134, R166 ;  /* 0x000000a600867308 */ /* 0x0005220000000800 */
[----:B-1----:R-:W-:Y:S02]  /*8b70*/  LDSM.16.MT88.4 R160, [R248+0x1900] ;  /* 0x00190000f8a0783b */ /* 0x002fe40000004200 */
[----:B-----5:R-:W-:Y:S03]  /*8b80*/  FADD.FTZ R0, R133, R0 ;  /* 0x0000000085007221 */ /* 0x020fe60000010000 */
[C---:B------:R-:W-:Y:S04]  /*8b90*/  HMMA.16816.F32.BF16 R8, R136.reuse, R142, R8 ;  /* 0x0000008e8808723c */ /* 0x040fe80000041808 */
[----:B------:R-:W-:Y:S01]  /*8ba0*/  MUFU.EX2 R178, R157 ;  /* 0x0000009d00b27308 */ /* 0x000fe20000000800 */
[----:B------:R-:W1:Y:S01]  /*8bb0*/  LDSM.16.MT88.4 R140, [R251+0x900] ;  /* 0x00090000fb8c783b */ /* 0x000e620000004200 */
[C---:B------:R-:W-:Y:S06]  /*8bc0*/  FADD.FTZ R0, R3.reuse, R0 ;  /* 0x0000000003007221 */ /* 0x040fec0000010000 */
[----:B------:R-:W-:Y:S02]  /*8bd0*/  FADD.FTZ R0, R148, R0 ;  /* 0x0000000094007221 */ /* 0x000fe40000010000 */
[----:B------:R-:W-:Y:S01]  /*8be0*/  MUFU.EX2 R176, R191 ;  /* 0x000000bf00b07308 */ /* 0x000fe20000000800 */
[----:B--2---:R-:W-:Y:S01]  /*8bf0*/  MOV R166, R149 ;  /* 0x0000009500a67202 */ /* 0x004fe20000000f00 */
[C---:B----4-:R-:W-:Y:S01]  /*8c00*/  FADD.FTZ R0, R134.reuse, R0 ;  /* 0x0000000086007221 */ /* 0x050fe20000010000 */
[C---:B---3--:R-:W-:Y:S08]  /*8c10*/  HMMA.16816.F32.BF16 R12, R136.reuse, R144, R12 ;  /* 0x00000090880c723c */ /* 0x048ff0000004180c */
[C---:B------:R-:W-:Y:S01]  /*8c20*/  HMMA.16816.F32.BF16 R16, R136.reuse, R146, R16 ;  /* 0x000000928810723c */ /* 0x040fe20000041810 */
[----:B------:R-:W2:Y:S07]  /*8c30*/  LDSM.16.MT88.4 R144, [R250+0x900] ;  /* 0x00090000fa90783b */ /* 0x000eae0000004200 */
[C---:B-1----:R-:W-:Y:S08]  /*8c40*/  HMMA.16816.F32.BF16 R20, R136.reuse, R140, R20 ;  /* 0x0000008c8814723c */ /* 0x042ff00000041814 */
[C---:B------:R-:W-:Y:S01]  /*8c50*/  HMMA.16816.F32.BF16 R24, R136.reuse, R142, R24 ;  /* 0x0000008e8818723c */ /* 0x040fe20000041818 */
[----:B------:R-:W1:Y:S07]  /*8c60*/  LDSM.16.MT88.4 R140, [R248+0x2900] ;  /* 0x00290000f88c783b */ /* 0x000e6e0000004200 */
[C---:B--2---:R-:W-:Y:S08]  /*8c70*/  HMMA.16816.F32.BF16 R28, R136.reuse, R144, R28 ;  /* 0x00000090881c723c */ /* 0x044ff0000004181c */
        /* <DEDUP_REMOVED lines=36> */
[----:B------:R-:W-:Y:S01]  /*8ec0*/  HMMA.16816.F32.BF16 R128, R136, R146, R128 ;  /* 0x000000928880723c */ /* 0x000fe20000041880 */
[----:B------:R-:W2:Y:S06]  /*8ed0*/  LDSM.16.MT88.4 R144, [R249+0x1100] ;  /* 0x00110000f990783b */ /* 0x000eac0000004200 */
[----:B------:R-:W-:Y:S02]  /*8ee0*/  F2FP.BF16.PACK_AB R138, R134, R148 ;  /* 0x00000094868a723e */ /* 0x000fe400000010ff */
[----:B------:R-:W3:Y:S01]  /*8ef0*/  LDSM.16.MT88.4 R148, [R251+0x1100] ;  /* 0x00110000fb94783b */ /* 0x000ee20000004200 */
[----:B------:R-:W-:Y:S02]  /*8f00*/  MUFU.EX2 R134, R165 ;  /* 0x000000a500867308 */ /* 0x000fe40000000800 */
[----:B------:R-:W-:Y:S02]  /*8f10*/  F2FP.BF16.PACK_AB R136, R3, R133 ;  /* 0x000000850388723e */ /* 0x000fe400000010ff */
[----:B------:R-:W-:Y:S02]  /*8f20*/  F2FP.BF16.PACK_AB R137, R185, R184 ;  /* 0x000000b8b989723e */ /* 0x000fe400000010ff */
[----:B------:R-:W-:Y:S04]  /*8f30*/  F2FP.BF16.PACK_AB R139, R183, R182 ;  /* 0x000000b6b78b723e */ /* 0x000fe800000010ff */
[----:B------:R-:W-:Y:S03]  /*8f40*/  MUFU.EX2 R133, R153 ;  /* 0x0000009900857308 */ /* 0x000fe60000000800 */
[C---:B-1----:R-:W-:Y:S07]  /*8f50*/  HMMA.16816.F32.BF16 R4, R136.reuse, R140, R4 ;  /* 0x0000008c8804723c */ /* 0x042fee0000041804 */
[----:B------:R-:W1:Y:S01]  /*8f60*/  MUFU.EX2 R3, R166 ;  /* 0x000000a600037308 */ /* 0x000e620000000800 */
[C---:B------:R-:W-:Y:S01]  /*8f70*/  HMMA.16816.F32.BF16 R8, R136.reuse, R142, R8 ;  /* 0x0000008e8808723c */ /* 0x040fe20000041808 */
[----:B------:R-:W4:Y:S07]  /*8f80*/  LDSM.16.MT88.4 R140, [R250+0x1100] ;  /* 0x00110000fa8c783b */ /* 0x000f2e0000004200 */
[C---:B--2---:R-:W-:Y:S08]  /*8f90*/  HMMA.16816.F32.BF16 R12, R136.reuse, R144, R12 ;  /* 0x00000090880c723c */ /* 0x044ff0000004180c */
[C---:B------:R-:W-:Y:S01]  /*8fa0*/  HMMA.16816.F32.BF16 R16, R136.reuse, R146, R16 ;  /* 0x000000928810723c */ /* 0x040fe20000041810 */
[----:B------:R-:W2:Y:S03]  /*8fb0*/  LDSM.16.MT88.4 R144, [R248+0x3100] ;  /* 0x00310000f890783b */ /* 0x000ea60000004200 */
[----:B-1----:R-:W-:Y:S04]  /*8fc0*/  FADD.FTZ R0, R3, R0 ;  /* 0x0000000003007221 */ /* 0x002fe80000010000 */
[C---:B---3--:R-:W-:Y:S04]  /*8fd0*/  HMMA.16816.F32.BF16 R20, R136.reuse, R148, R20 ;  /* 0x000000948814723c */ /* 0x048fe80000041814 */
[C---:B------:R-:W-:Y:S01]  /*8fe0*/  FADD.FTZ R0, R176.reuse, R0 ;  /* 0x00000000b0007221 */ /* 0x040fe20000010000 */
[----:B------:R-:W-:Y:S01]  /*8ff0*/  F2FP.BF16.PACK_AB R176, R176, R3 ;  /* 0x00000003b0b0723e */ /* 0x000fe200000010ff */
[----:B------:R-:W-:Y:S02]  /*9000*/  FADD.FTZ R3, R190, R152 ;  /* 0x00000098be037221 */ /* 0x000fe40000010000 */
[C---:B------:R-:W-:Y:S01]  /*9010*/  HMMA.16816.F32.BF16 R24, R136.reuse, R150, R24 ;  /* 0x000000968818723c */ /* 0x040fe20000041818 */
[----:B------:R-:W1:Y:S03]  /*9020*/  LDSM.16.MT88.4 R148, [R249+0x3100] ;  /* 0x00310000f994783b */ /* 0x000e660000004200 */
[----:B------:R-:W-:Y:S04]  /*9030*/  FADD.FTZ R0, R133, R0 ;  /* 0x0000000085007221 */ /* 0x000fe80000010000 */
[C---:B----4-:R-:W-:Y:S01]  /*9040*/  HMMA.16816.F32.BF16 R28, R136.reuse, R140, R28 ;  /* 0x0000008c881c723c */ /* 0x050fe2000004181c */
[----:B------:R-:W-:Y:S03]  /*9050*/  LDSM.16.MT88.4 R152, [R249+0x1900] ;  /* 0x00190000f998783b */ /* 0x000fe60000004200 */
[C---:B------:R-:W-:Y:S01]  /*9060*/  FADD.FTZ R0, R178.reuse, R0 ;  /* 0x00000000b2007221 */ /* 0x040fe20000010000 */
[----:B------:R-:W-:Y:S02]  /*9070*/  F2FP.BF16.PACK_AB R178, R178, R133 ;  /* 0x00000085b2b2723e */ /* 0x000fe400000010ff */
[----:B------:R-:W3:Y:S01]  /*9080*/  MUFU.EX2 R133, R164 ;  /* 0x000000a400857308 */ /* 0x000ee20000000800 */
[C---:B------:R-:W-:Y:S01]  /*9090*/  HMMA.16816.F32.BF16 R32, R136.reuse, R142, R32 ;  /* 0x0000008e8820723c */ /* 0x040fe20000041820 */
[----:B------:R-:W4:Y:S07]  /*90a0*/  LDSM.16.MT88.4 R140, [R251+0x3100] ;  /* 0x00310000fb8c783b */ /* 0x000f2e0000004200 */
[C---:B--2---:R-:W-:Y:S01]  /*90b0*/  HMMA.16816.F32.BF16 R36, R136.reuse, R144, R36 ;  /* 0x000000908824723c */ /* 0x044fe20000041824 */
[----:B------:R2:W-:Y:S07]  /*90c0*/  STL [R1+0x1c], R0 ;  /* 0x00001c0001007387 */ /* 0x0005ee0000100800 */
[C---:B------:R-:W-:Y:S01]  /*90d0*/  HMMA.16816.F32.BF16 R40, R136.reuse, R146, R40 ;  /* 0x000000928828723c */ /* 0x040fe20000041828 */
[----:B------:R-:W5:Y:S03]  /*90e0*/  LDSM.16.MT88.4 R144, [R250+0x3100] ;  /* 0x00310000fa90783b */ /* 0x000f660000004200 */
[----:B---3--:R-:W-:Y:S04]  /*90f0*/  F2FP.BF16.PACK_AB R179, R133, R134 ;  /* 0x0000008685b3723e */ /* 0x008fe800000010ff */
[C---:B-1----:R-:W-:Y:S08]  /*9100*/  HMMA.16816.F32.BF16 R44, R136.reuse, R148, R44 ;  /* 0x00000094882c723c */ /* 0x042ff0000004182c */
[C---:B------:R-:W-:Y:S01]  /*9110*/  HMMA.16816.F32.BF16 R48, R136.reuse, R150, R48 ;  /* 0x000000968830723c */ /* 0x040fe20000041830 */
[----:B------:R-:W1:Y:S03]  /*9120*/  LDSM.16.MT88.4 R148, [R248+0x5100] ;  /* 0x00510000f894783b */ /* 0x000e660000004200 */
[----:B--2---:R-:W-:Y:S04]  /*9130*/  FADD.FTZ R0, R156, R3 ;  /* 0x000000039c007221 */ /* 0x004fe80000010000 */
[C---:B----4-:R-:W-:Y:S04]  /*9140*/  HMMA.16816.F32.BF16 R52, R136.reuse, R140, R52 ;  /* 0x0000008c8834723c */ /* 0x050fe80000041834 */
[----:B------:R-:W-:Y:S04]  /*9150*/  FADD.FTZ R0, R189, R0 ;  /* 0x00000000bd007221 */ /* 0x000fe80000010000 */
[C---:B------:R-:W-:Y:S01]  /*9160*/  HMMA.16816.F32.BF16 R56, R136.reuse, R142, R56 ;  /* 0x0000008e8838723c */ /* 0x040fe20000041838 */
[----:B------:R-:W2:Y:S03]  /*9170*/  LDSM.16.MT88.4 R140, [R249+0x5100] ;  /* 0x00510000f98c783b */ /* 0x000ea60000004200 */
[----:B------:R-:W-:Y:S04]  /*9180*/  FADD.FTZ R0, R188, R0 ;  /* 0x00000000bc007221 */ /* 0x000fe80000010000 */
[----:B------:R-:W-:Y:S01]  /*9190*/  FADD.FTZ R0, R186, R0 ;  /* 0x00000000ba007221 */ /* 0x000fe20000010000 */
[C---:B-----5:R-:W-:Y:S03]  /*91a0*/  HMMA.16816.F32.BF16 R60, R136.reuse, R144, R60 ;  /* 0x00000090883c723c */ /* 0x060fe6000004183c */
[----:B------:R-:W-:Y:S04]  /*91b0*/  FADD.FTZ R0, R187, R0 ;  /* 0x00000000bb007221 */ /* 0x000fe80000010000 */
[----:B------:R-:W-:Y:S01]  /*91c0*/  FADD.FTZ R0, R184, R0 ;  /* 0x00000000b8007221 */ /* 0x000fe20000010000 */
[C---:B------:R-:W-:Y:S01]  /*91d0*/  HMMA.16816.F32.BF16 R64, R136.reuse, R146, R64 ;  /* 0x000000928840723c */ /* 0x040fe20000041840 */
[----:B------:R-:W3:Y:S03]  /*91e0*/  LDSM.16.MT88.4 R144, [R251+0x5100] ;  /* 0x00510000fb90783b */ /* 0x000ee60000004200 */
[----:B------:R-:W-:Y:S04]  /*91f0*/  FADD.FTZ R0, R185, R0 ;  /* 0x00000000b9007221 */ /* 0x000fe80000010000 */
[C---:B-1----:R-:W-:Y:S04]  /*9200*/  HMMA.16816.F32.BF16 R68, R136.reuse, R148, R68 ;  /* 0x000000948844723c */ /* 0x042fe80000041844 */
[----:B------:R-:W-:Y:S04]  /*9210*/  FADD.FTZ R0, R182, R0 ;  /* 0x00000000b6007221 */ /* 0x000fe80000010000 */
[C---:B------:R-:W-:Y:S01]  /*9220*/  HMMA.16816.F32.BF16 R72, R136.reuse, R150, R72 ;  /* 0x000000968848723c */ /* 0x040fe20000041848 */
[----:B------:R-:W1:Y:S03]  /*9230*/  LDSM.16.MT88.4 R148, [R250+0x5100] ;  /* 0x00510000fa94783b */ /* 0x000e660000004200 */
[----:B------:R-:W-:Y:S04]  /*9240*/  FADD.FTZ R0, R183, R0 ;  /* 0x00000000b7007221 */ /* 0x000fe80000010000 */
[C---:B--2---:R-:W-:Y:S04]  /*9250*/  HMMA.16816.F32.BF16 R76, R136.reuse, R140, R76 ;  /* 0x0000008c884c723c */ /* 0x044fe8000004184c */
[----:B------:R-:W-:Y:S04]  /*9260*/  FADD.FTZ R0, R181, R0 ;  /* 0x00000000b5007221 */ /* 0x000fe80000010000 */
[C---:B------:R-:W-:Y:S01]  /*9270*/  HMMA.16816.F32.BF16 R80, R136.reuse, R142, R80 ;  /* 0x0000008e8850723c */ /* 0x040fe20000041850 */
[----:B------:R-:W2:Y:S03]  /*9280*/  LDSM.16.MT88.4 R140, [R248+0x7100] ;  /* 0x00710000f88c783b */ /* 0x000ea60000004200 */
[----:B------:R-:W-:Y:S04]  /*9290*/  FADD.FTZ R0, R180, R0 ;  /* 0x00000000b4007221 */ /* 0x000fe80000010000 */
[----:B------:R-:W-:Y:S01]  /*92a0*/  FADD.FTZ R0, R134, R0 ;  /* 0x0000000086007221 */ /* 0x000fe20000010000 */
[C---:B---3--:R-:W-:Y:S03]  /*92b0*/  HMMA.16816.F32.BF16 R84, R136.reuse, R144, R84 ;  /* 0x000000908854723c */ /* 0x048fe60000041854 */
[----:B------:R-:W-:Y:S01]  /*92c0*/  FADD.FTZ R0, R133, R0 ;  /* 0x0000000085007221 */ /* 0x000fe20000010000 */
[----:B------:R-:W-:Y:S02]  /*92d0*/  MOV R134, R2 ;  /* 0x0000000200867202 */ /* 0x000fe40000000f00 */
[----:B------:R-:W-:Y:S02]  /*92e0*/  MOV R133, R132 ;  /* 0x0000008400857202 */ /* 0x000fe40000000f00 */
[C---:B------:R-:W-:Y:S01]  /*92f0*/  HMMA.16816.F32.BF16 R88, R136.reuse, R146, R88 ;  /* 0x000000928858723c */ /* 0x040fe20000041858 */
[----:B------:R-:W3:Y:S07]  /*9300*/  LDSM.16.MT88.4 R144, [R249+0x7100] ;  /* 0x00710000f990783b */ /* 0x000eee0000004200 */
[C---:B-1----:R-:W-:Y:S01]  /*9310*/  HMMA.16816.F32.BF16 R92, R136.reuse, R148, R92 ;  /* 0x00000094885c723c */ /* 0x042fe2000004185c */
[----:B------:R-:W-:Y:S07]  /*9320*/  STL [R1+0x40], R0 ;  /* 0x0000400001007387 */ /* 0x000fee0000100800 */
[C---:B------:R-:W-:Y:S01]  /*9330*/  HMMA.16816.F32.BF16 R96, R136.reuse, R150, R96 ;  /* 0x000000968860723c */ /* 0x040fe20000041860 */
[----:B------:R-:W1:Y:S07]  /*9340*/  LDSM.16.MT88.4 R148, [R251+0x7100] ;  /* 0x00710000fb94783b */ /* 0x000e6e0000004200 */
[C---:B--2---:R-:W-:Y:S08]  /*9350*/  HMMA.16816.F32.BF16 R100, R136.reuse, R140, R100 ;  /* 0x0000008c8864723c */ /* 0x044ff00000041864 */
[C---:B------:R-:W-:Y:S01]  /*9360*/  HMMA.16816.F32.BF16 R104, R136.reuse, R142, R104 ;  /* 0x0000008e8868723c */ /* 0x040fe20000041868 */
[----:B------:R-:W2:Y:S07]  /*9370*/  LDSM.16.MT88.4 R140, [R250+0x7100] ;  /* 0x00710000fa8c783b */ /* 0x000eae0000004200 */
[C---:B---3--:R-:W-:Y:S08]  /*9380*/  HMMA.16816.F32.BF16 R108, R136.reuse, R144, R108 ;  /* 0x00000090886c723c */ /* 0x048ff0000004186c */
[C---:B------:R-:W-:Y:S01]  /*9390*/  HMMA.16816.F32.BF16 R112, R136.reuse, R146, R112 ;  /* 0x000000928870723c */ /* 0x040fe20000041870 */
[----:B------:R-:W3:Y:S07]  /*93a0*/  LDSM.16.MT88.4 R144, [R251+0x1900] ;  /* 0x00190000fb90783b */ /* 0x000eee0000004200 */
[C---:B-1----:R-:W-:Y:S08]  /*93b0*/  HMMA.16816.F32.BF16 R116, R136.reuse, R148, R116 ;  /* 0x000000948874723c */ /* 0x042ff00000041874 */
[C---:B------:R-:W-:Y:S08]  /*93c0*/  HMMA.16816.F32.BF16 R120, R136.reuse, R150, R120 ;  /* 0x000000968878723c */ /* 0x040ff00000041878 */
[C---:B--2---:R-:W-:Y:S08]  /*93d0*/  HMMA.16816.F32.BF16 R124, R136.reuse, R140, R124 ;  /* 0x0000008c887c723c */ /* 0x044ff0000004187c */
[----:B------:R-:W-:Y:S01]  /*93e0*/  HMMA.16816.F32.BF16 R128, R136, R142, R128 ;  /* 0x0000008e8880723c */ /* 0x000fe20000041880 */
[----:B------:R-:W1:Y:S07]  /*93f0*/  LDSM.16.MT88.4 R136, [R250+0x1900] ;  /* 0x00190000fa88783b */ /* 0x000e6e0000004200 */
[C---:B------:R-:W-:Y:S01]  /*9400*/  HMMA.16816.F32.BF16 R164, R176.reuse, R160, R4 ;  /* 0x000000a0b0a4723c */ /* 0x040fe20000041804 */
[----:B------:R-:W2:Y:S07]  /*9410*/  LDSM.16.MT88.4 R4, [R248+0x3900] ;  /* 0x00390000f804783b */ /* 0x000eae0000004200 */
[C---:B------:R-:W-:Y:S01]  /*9420*/  HMMA.16816.F32.BF16 R160, R176.reuse, R162, R8 ;  /* 0x000000a2b0a0723c */ /* 0x040fe20000041808 */
[----:B------:R-:W4:Y:S07]  /*9430*/  LDSM.16.MT88.4 R8, [R249+0x3900] ;  /* 0x00390000f908783b */ /* 0x000f2e0000004200 */
[C---:B------:R-:W-:Y:S01]  /*9440*/  HMMA.16816.F32.BF16 R156, R176.reuse, R152, R12 ;  /* 0x00000098b09c723c */ /* 0x040fe2000004180c */
[----:B------:R-:W5:Y:S07]  /*9450*/  LDSM.16.MT88.4 R12, [R251+0x3900] ;  /* 0x00390000fb0c783b */ /* 0x000f6e0000004200 */
[C---:B------:R-:W-:Y:S01]  /*9460*/  HMMA.16816.F32.BF16 R152, R176.reuse, R154, R16 ;  /* 0x0000009ab098723c */ /* 0x040fe20000041810 */
[----:B------:R-:W4:Y:S07]  /*9470*/  LDSM.16.MT88.4 R16, [R250+0x3900] ;  /* 0x00390000fa10783b */ /* 0x000f2e0000004200 */
[C---:B---3--:R-:W-:Y:S08]  /*9480*/  HMMA.16816.F32.BF16 R148, R176.reuse, R144, R20 ;  /* 0x00000090b094723c */ /* 0x048ff00000041814 */
[C---:B------:R-:W-:Y:S08]  /*9490*/  HMMA.16816.F32.BF16 R144, R176.reuse, R146, R24 ;  /* 0x00000092b090723c */ /* 0x040ff00000041818 */
[C---:B-1----:R-:W-:Y:S08]  /*94a0*/  HMMA.16816.F32.BF16 R140, R176.reuse, R136, R28 ;  /* 0x00000088b08c723c */ /* 0x042ff0000004181c */
[C---:B------:R-:W-:Y:S08]  /*94b0*/  HMMA.16816.F32.BF16 R136, R176.reuse, R138, R32 ;  /* 0x0000008ab088723c */ /* 0x040ff00000041820 */
[C---:B--2---:R-:W-:Y:S08]  /*94c0*/  HMMA.16816.F32.BF16 R36, R176.reuse, R4, R36 ;  /* 0x00000004b024723c */ /* 0x044ff00000041824 */
[C---:B------:R-:W-:Y:S01]  /*94d0*/  HMMA.16816.F32.BF16 R40, R176.reuse, R6, R40 ;  /* 0x00000006b028723c */ /* 0x040fe20000041828 */
[----:B------:R-:W1:Y:S07]  /*94e0*/  LDSM.16.MT88.4 R4, [R248+0x5900] ;  /* 0x00590000f804783b */ /* 0x000e6e0000004200 */
[C---:B----4-:R-:W-:Y:S08]  /*94f0*/  HMMA.16816.F32.BF16 R44, R176.reuse, R8, R44 ;  /* 0x00000008b02c723c */ /* 0x050ff0000004182c */
[C---:B------:R-:W-:Y:S01]  /*9500*/  HMMA.16816.F32.BF16 R48, R176.reuse, R10, R48 ;  /* 0x0000000ab030723c */ /* 0x040fe20000041830 */
[----:B------:R-:W2:Y:S07]  /*9510*/  LDSM.16.MT88.4 R8, [R249+0x5900] ;  /* 0x00590000f908783b */ /* 0x000eae0000004200 */
[C---:B-----5:R-:W-:Y:S08]  /*9520*/  HMMA.16816.F32.BF16 R52, R176.reuse, R12, R52 ;  /* 0x0000000cb034723c */ /* 0x060ff00000041834 */
[C---:B------:R-:W-:Y:S01]  /*9530*/  HMMA.16816.F32.BF16 R56, R176.reuse, R14, R56 ;  /* 0x0000000eb038723c */ /* 0x040fe20000041838 */
[----:B------:R-:W3:Y:S07]  /*9540*/  LDSM.16.MT88.4 R12, [R251+0x5900] ;  /* 0x00590000fb0c783b */ /* 0x000eee0000004200 */
[C---:B------:R-:W-:Y:S08]  /*9550*/  HMMA.16816.F32.BF16 R60, R176.reuse, R16, R60 ;  /* 0x00000010b03c723c */ /* 0x040ff0000004183c */
[C---:B------:R-:W-:Y:S01]  /*9560*/  HMMA.16816.F32.BF16 R64, R176.reuse, R18, R64 ;  /* 0x00000012b040723c */ /* 0x040fe20000041840 */
[----:B------:R-:W4:Y:S07]  /*9570*/  LDSM.16.MT88.4 R16, [R250+0x5900] ;  /* 0x00590000fa10783b */ /* 0x000f2e0000004200 */
[C---:B-1----:R-:W-:Y:S08]  /*9580*/  HMMA.16816.F32.BF16 R68, R176.reuse, R4, R68 ;  /* 0x00000004b044723c */ /* 0x042ff00000041844 */
        /* <DEDUP_REMOVED lines=8> */
[C---:B----4-:R-:W-:Y:S08]  /*9610*/  HMMA.16816.F32.BF16 R92, R176.reuse, R16, R92 ;  /* 0x00000010b05c723c */ /* 0x050ff0000004185c */
[C---:B------:R-:W-:Y:S01]  /*9620*/  HMMA.16816.F32.BF16 R96, R176.reuse, R18, R96 ;  /* 0x00000012b060723c */ /* 0x040fe20000041860 */
[----:B------:R-:W4:Y:S07]  /*9630*/  LDSM.16.MT88.4 R16, [R250+0x7900] ;  /* 0x00790000fa10783b */ /* 0x000f2e0000004200 */
[C---:B-1----:R-:W-:Y:S08]  /*9640*/  HMMA.16816.F32.BF16 R100, R176.reuse, R4, R100 ;  /* 0x00000004b064723c */ /* 0x042ff00000041864 */
[C---:B------:R-:W-:Y:S08]  /*9650*/  HMMA.16816.F32.BF16 R104, R176.reuse, R6, R104 ;  /* 0x00000006b068723c */ /* 0x040ff00000041868 */
[C---:B--2---:R-:W-:Y:S08]  /*9660*/  HMMA.16816.F32.BF16 R108, R176.reuse, R8, R108 ;  /* 0x00000008b06c723c */ /* 0x044ff0000004186c */
[C---:B------:R-:W-:Y:S08]  /*9670*/  HMMA.16816.F32.BF16 R112, R176.reuse, R10, R112 ;  /* 0x0000000ab070723c */ /* 0x040ff00000041870 */
[C---:B---3--:R-:W-:Y:S08]  /*9680*/  HMMA.16816.F32.BF16 R116, R176.reuse, R12, R116 ;  /* 0x0000000cb074723c */ /* 0x048ff00000041874 */
[C---:B------:R-:W-:Y:S08]  /*9690*/  HMMA.16816.F32.BF16 R120, R176.reuse, R14, R120 ;  /* 0x0000000eb078723c */ /* 0x040ff00000041878 */
[C---:B----4-:R-:W-:Y:S08]  /*96a0*/  HMMA.16816.F32.BF16 R124, R176.reuse, R16, R124 ;  /* 0x00000010b07c723c */ /* 0x050ff0000004187c */
[----:B------:R-:W-:Y:S01]  /*96b0*/  HMMA.16816.F32.BF16 R128, R176, R18, R128 ;  /* 0x00000012b080723c */ /* 0x000fe20000041880 */
[----:B------:R-:W-:-:S07]  /*96c0*/  @P0 BRA `(.L_x_6) ;  /* 0xffffcab000000947 */ /* 0x000fce000383ffff */
.L_x_5:
[----:B--2---:R-:W2:Y:S04]  /*96d0*/  LDL.LU R3, [R1+0x1c] ;  /* 0x00001c0001037983 */ /* 0x004ea80000300800 */
[----:B------:R-:W3:Y:S01]  /*96e0*/  LDL.LU R0, [R1+0x40] ;  /* 0x0000400001007983 */ /* 0x000ee20000300800 */
[----:B------:R-:W-:-:S02]  /*96f0*/  MOV R16, 0xff800000 ;  /* 0xff80000000107802 */ /* 0x000fc40000000f00 */
[----:B------:R-:W-:Y:S02]  /*9700*/  MOV R17, 0xff800000 ;  /* 0xff80000000117802 */ /* 0x000fe40000000f00 */
[----:B------:R-:W-:Y:S01]  /*9710*/  PLOP3.LUT P2, PT, PT, PT, PT, 0x8, 0x0 ;  /* 0x000000000000781c */ /* 0x000fe20003f4e170 */
[----:B--2---:R-:W1:Y:S04]  /*9720*/  SHFL.BFLY PT, R6, R3, 0x2, 0x1f ;  /* 0x0c401f0003067f89 */ /* 0x004e6800000e0000 */
[----:B---3--:R-:W2:Y:S01]  /*9730*/  SHFL.BFLY PT, R7, R0, 0x2, 0x1f ;  /* 0x0c401f0000077f89 */ /* 0x008ea200000e0000 */
[----:B-1----:R-:W-:Y:S02]  /*9740*/  FADD.FTZ R6, R6, R3 ;  /* 0x0000000306067221 */ /* 0x002fe40000010000 */
[----:B--2---:R-:W-:-:S03]  /*9750*/  FADD.FTZ R7, R7, R0 ;  /* 0x0000000007077221 */ /* 0x004fc60000010000 */
[----:B------:R-:W1:Y:S04]  /*9760*/  SHFL.BFLY PT, R3, R6, 0x1, 0x1f ;  /* 0x0c201f0006037f89 */ /* 0x000e6800000e0000 */
[----:B------:R-:W2:Y:S01]  /*9770*/  SHFL.BFLY PT, R0, R7, 0x1, 0x1f ;  /* 0x0c201f0007007f89 */ /* 0x000ea200000e0000 */
[----:B-1----:R-:W-:Y:S01]  /*9780*/  FADD.FTZ R6, R6, R3 ;  /* 0x0000000306067221 */ /* 0x002fe20000010000 */
[----:B------:R-:W-:Y:S01]  /*9790*/  MOV R3, RZ ;  /* 0x000000ff00037202 */ /* 0x000fe20000000f00 */
[----:B--2---:R-:W-:-:S03]  /*97a0*/  FADD.FTZ R7, R0, R7 ;  /* 0x0000000700077221 */ /* 0x004fc60000010000 */
[----:B------:R-:W-:Y:S02]  /*97b0*/  FSETP.NE.FTZ.AND P1, PT, R6, RZ, PT ;  /* 0x000000ff0600720b */ /* 0x000fe40003f35000 */
[----:B------:R-:W-:Y:S02]  /*97c0*/  MOV R0, RZ ;  /* 0x000000ff00007202 */ /* 0x000fe40000000f00 */
[----:B------:R-:W-:-:S09]  /*97d0*/  FSETP.NE.FTZ.AND P0, PT, R7, RZ, PT ;  /* 0x000000ff0700720b */ /* 0x000fd20003f15000 */
[----:B------:R-:W1:Y:S01]  /*97e0*/  @P1 MUFU.RCP R3, R6 ;  /* 0x0000000600031308 */ /* 0x000e620000001000 */
[----:B------:R-:W-:-:S05]  /*97f0*/  @P1 MOV R4, 0x3f317218 ;  /* 0x3f31721800041802 */ /* 0x000fca0000000f00 */
[----:B------:R-:W-:Y:S02]  /*9800*/  @P1 FMUL.FTZ R5, R4, c[0x0][0x2d0] ;  /* 0x0000b40004051a20 */ /* 0x000fe40000410000 */
[----:B------:R-:W-:Y:S08]  /*9810*/  @P0 MUFU.RCP R0, R7 ;  /* 0x0000000700000308 */ /* 0x000ff00000001000 */
[----:B------:R-:W2:Y:S01]  /*9820*/  @P1 MUFU.LG2 R6, R6 ;  /* 0x0000000600061308 */ /* 0x000ea20000000c00 */
[----:B-1----:R-:W-:-:S02]  /*9830*/  FMUL.FTZ R164, R3, R164 ;  /* 0x000000a403a47220 */ /* 0x002fc40000410000 */
[C---:B------:R-:W-:Y:S02]  /*9840*/  FMUL.FTZ R165, R3.reuse, R165 ;  /* 0x000000a503a57220 */ /* 0x040fe40000410000 */
[C---:B------:R-:W-:Y:S02]  /*9850*/  FMUL.FTZ R160, R3.reuse, R160 ;  /* 0x000000a003a07220 */ /* 0x040fe40000410000 */
[C---:B------:R-:W-:Y:S01]  /*9860*/  FMUL.FTZ R161, R3.reuse, R161 ;  /* 0x000000a103a17220 */ /* 0x040fe20000410000 */
[----:B------:R-:W1:Y:S01]  /*9870*/  @P0 MUFU.LG2 R7, R7 ;  /* 0x0000000700070308 */ /* 0x000e620000000c00 */
[C---:B------:R-:W-:Y:S02]  /*9880*/  FMUL.FTZ R156, R3.reuse, R156 ;  /* 0x0000009c039c7220 */ /* 0x040fe40000410000 */
[C---:B------:R-:W-:Y:S02]  /*9890*/  FMUL.FTZ R157, R3.reuse, R157 ;  /* 0x0000009d039d7220 */ /* 0x040fe40000410000 */
[----:B------:R-:W-:-:S02]  /*98a0*/  FMUL.FTZ R152, R3, R152 ;  /* 0x0000009803987220 */ /* 0x000fc40000410000 */
[C---:B------:R-:W-:Y:S02]  /*98b0*/  FMUL.FTZ R153, R3.reuse, R153 ;  /* 0x0000009903997220 */ /* 0x040fe40000410000 */
[C---:B------:R-:W-:Y:S02]  /*98c0*/  FMUL.FTZ R148, R3.reuse, R148 ;  /* 0x0000009403947220 */ /* 0x040fe40000410000 */
[C---:B------:R-:W-:Y:S02]  /*98d0*/  FMUL.FTZ R149, R3.reuse, R149 ;  /* 0x0000009503957220 */ /* 0x040fe40000410000 */
        /* <DEDUP_REMOVED lines=53> */
[----:B------:R-:W-:Y:S01]  /*9c30*/  FMUL.FTZ R129, R3, R129 ;  /* 0x0000008103817220 */ /* 0x000fe20000410000 */
[----:B------:R-:W-:Y:S01]  /*9c40*/  @P0 MOV R3, 0x3f317218 ;  /* 0x3f31721800030802 */ /* 0x000fe20000000f00 */
[----:B--2---:R-:W-:Y:S02]  /*9c50*/  @P1 FMUL.FTZ R6, R6, 0.69314718246459960938 ;  /* 0x3f31721806061820 */ /* 0x004fe40000410000 */
[----:B-1----:R-:W-:Y:S02]  /*9c60*/  @P0 FMUL.FTZ R4, R7, 0.69314718246459960938 ;  /* 0x3f31721807040820 */ /* 0x002fe40000410000 */
[----:B------:R-:W-:-:S02]  /*9c70*/  @P0 FMUL.FTZ R3, R3, c[0x0][0x2d0] ;  /* 0x0000b40003030a20 */ /* 0x000fc40000410000 */
        /* <DEDUP_REMOVED lines=63> */
[----:B------:R-:W-:Y:S02]  /*a070*/  FMUL.FTZ R131, R0, R131 ;  /* 0x0000008300837220 */ /* 0x000fe40000410000 */
[----:B------:R-:W-:Y:S02]  /*a080*/  @P1 FFMA.FTZ R16, R5, R132, R6 ;  /* 0x0000008405101223 */ /* 0x000fe40000010006 */
[----:B------:R-:W-:-:S02]  /*a090*/  @P0 FFMA.FTZ R17, R3, R2, R4 ;  /* 0x0000000203110223 */ /* 0x000fc40000010004 */
.L_x_3:
[----:B------:R-:W-:Y:S05]  /*a0a0*/  @P2 BRA `(.L_x_9) ;  /* 0x00001fa000002947 */ /* 0x000fea0003800000 */
[----:B------:R-:W1:Y:S01]  /*a0b0*/  S2R R7, SR_TID.X ;  /* 0x0000000000077919 */ /* 0x000e620000002100 */
[----:B------:R-:W-:Y:S01]  /*a0c0*/  IMAD R0, RZ, RZ, -UR11 ;  /* 0x8000000bff007e24 */ /* 0x000fe2000f8e02ff */
[----:B------:R-:W-:Y:S01]  /*a0d0*/  ULDC.64 UR4, c[0x0][0x4d0] ;  /* 0x0001340000047ab9 */ /* 0x000fe20000000a00 */
[----:B------:R-:W-:Y:S01]  /*a0e0*/  MOV R20, c[0x0][0x4e8] ;  /* 0x00013a0000147a02 */ /* 0x000fe20000000f00 */
[----:B------:R-:W2:Y:S01]  /*a0f0*/  S2R R9, SR_CTAID.Y ;  /* 0x0000000000097919 */ /* 0x000ea20000002600 */
[----:B------:R-:W-:Y:S01]  /*a100*/  UIMAD.WIDE.U32 UR8, UR11, UR4, URZ ;  /* 0x000000040b0872a5 */ /* 0x000fe2000f8e003f */
[----:B------:R-:W-:Y:S01]  /*a110*/  BSSY B0, `(.L_x_10) ;  /* 0x0000130000007945 */ /* 0x000fe20003800000 */
[----:B------:R-:W-:Y:S01]  /*a120*/  USHF.R.S32.HI UR6, URZ, 0x1f, UR11 ;  /* 0x0000001f3f067899 */ /* 0x000fe2000801140b */
[----:B------:R-:W3:Y:S01]  /*a130*/  S2R R10, SR_CTAID.Z ;  /* 0x00000000000a7919 */ /* 0x000ee20000002700 */
[----:B------:R-:W-:-:S02]  /*a140*/  ISETP.NE.AND P1, PT, R20, 0x1, PT ;  /* 0x000000011400780c */ /* 0x000fc40003f25270 */
[----:B------:R-:W-:Y:S01]  /*a150*/  IMAD.U32 R2, RZ, RZ, UR8 ;  /* 0x00000008ff027e24 */ /* 0x000fe2000f8e00ff */
[----:B------:R-:W-:Y:S01]  /*a160*/  MOV R3, UR9 ;  /* 0x0000000900037c02 */ /* 0x000fe20008000f00 */
[----:B------:R-:W4:Y:S01]  /*a170*/  S2R R19, SR_CTAID.X ;  /* 0x0000000000137919 */ /* 0x000f220000002500 */
[----:B------:R-:W-:-:S04]  /*a180*/  UIMAD UR7, UR6, UR4, URZ ;  /* 0x00000004060772a4 */ /* 0x000fc8000f8e023f */
[----:B------:R-:W-:-:S03]  /*a190*/  UIMAD UR7, UR11, UR5, UR7 ;  /* 0x000000050b0772a4 */ /* 0x000fc6000f8e0207 */
[----:B------:R-:W-:Y:S02]  /*a1a0*/  ULDC.64 UR4, c[0x0][0x438] ;  /* 0x00010e0000047ab9 */ /* 0x000fe40000000a00 */
[----:B------:R-:W-:Y:S01]  /*a1b0*/  UIMAD.WIDE.U32 UR14, UR11, UR4, URZ ;  /* 0x000000040b0e72a5 */ /* 0x000fe2000f8e003f */
[----:B-1----:R-:W-:Y:S01]  /*a1c0*/  SHF.R.S32.HI R5, RZ, 0x1f, R7 ;  /* 0x0000001fff057819 */ /* 0x002fe20000011407 */
[----:B------:R-:W-:Y:S02]  /*a1d0*/  UIMAD UR4, UR6, UR4, URZ ;  /* 0x00000004060472a4 */ /* 0x000fe4000f8e023f */
[----:B------:R-:W-:Y:S01]  /*a1e0*/  UIADD3 UR7, UR9, UR7, URZ ;  /* 0x0000000709077290 */ /* 0x000fe2000fffe03f */
[----:B--2---:R-:W-:Y:S01]  /*a1f0*/  IMAD R9, R0, c[0x0][0x550], R9 ;  /* 0x0001540000097a24 */ /* 0x004fe200078e0209 */
[CC--:B------:R-:W-:Y:S01]  /*a200*/  LEA.HI R0, R5.reuse, R7.reuse, RZ, 0x5 ;  /* 0x0000000705007211 */ /* 0x0c0fe200078f28ff */
[----:B------:R-:W-:Y:S01]  /*a210*/  UIMAD UR4, UR11, UR5, UR4 ;  /* 0x000000050b0472a4 */ /* 0x000fe2000f8e0204 */
[----:B------:R-:W-:-:S02]  /*a220*/  LEA.HI R5, R5, R7, RZ, 0x2 ;  /* 0x0000000705057211 */ /* 0x000fc400078f10ff */
[----:B------:R-:W-:Y:S01]  /*a230*/  LOP3.LUT R4, R0, 0xffffffe0, RZ, 0xc0, !PT ;  /* 0xffffffe000047812 */ /* 0x000fe200078ec0ff */
[----:B------:R-:W-:Y:S01]  /*a240*/  UIADD3 UR4, UR15, UR4, URZ ;  /* 0x000000040f047290 */ /* 0x000fe2000fffe03f */
[--C-:B------:R-:W-:Y:S02]  /*a250*/  SHF.R.S32.HI R6, RZ, 0x5, R0.reuse ;  /* 0x00000005ff067819 */ /* 0x100fe40000011400 */
[----:B------:R-:W-:Y:S01]  /*a260*/  SHF.R.S32.HI R0, RZ, 0x1f, R0 ;  /* 0x0000001fff007819 */ /* 0x000fe20000011400 */
[----:B------:R-:W-:Y:S01]  /*a270*/  IMAD.IADD R14, R7, 0x1, -R4 ;  /* 0x00000001070e7824 */ /* 0x000fe200078e0a04 */
[----:B------:R-:W-:Y:S01]  /*a280*/  LOP3.LUT R3, R5, 0xfffffffc, RZ, 0xc0, !PT ;  /* 0xfffffffc05037812 */ /* 0x000fe200078ec0ff */
[----:B------:R-:W-:Y:S01]  /*a290*/  IMAD.MOV.U32 R4, RZ, RZ, R2 ;  /* 0x000000ffff047224 */ /* 0x000fe200078e0002 */
[----:B------:R-:W-:Y:S01]  /*a2a0*/  LEA.HI R0, R0, R6, RZ, 0x3 ;  /* 0x0000000600007211 */ /* 0x000fe200078f18ff */
[----:B------:R-:W-:Y:S01]  /*a2b0*/  IMAD.U32 R5, RZ, RZ, UR7 ;  /* 0x00000007ff057e24 */ /* 0x000fe2000f8e00ff */
[----:B------:R-:W-:Y:S01]  /*a2c0*/  IADD3 R7, -R3, R7, RZ ;  /* 0x0000000703077210 */ /* 0x000fe20007ffe1ff */
[----:B------:R-:W-:Y:S01]  /*a2d0*/  IMAD.U32 R3, RZ, RZ, UR15 ;  /* 0x0000000fff037e24 */ /* 0x000fe2000f8e00ff */
[----:B------:R-:W-:Y:S01]  /*a2e0*/  LOP3.LUT R0, R0, 0xffffff8, RZ, 0xc0, !PT ;  /* 0x0ffffff800007812 */ /* 0x000fe200078ec0ff */
[----:B---3--:R-:W-:Y:S01]  /*a2f0*/  IMAD.WIDE.U32 R4, R10, c[0x0][0x4d8], R4 ;  /* 0x000136000a047a25 */ /* 0x008fe200078e0004 */
[----:B------:R-:W-:-:S02]  /*a300*/  SHF.R.S32.HI R2, RZ, 0x1f, R14 ;  /* 0x0000001fff027819 */ /* 0x000fc4000001140e */
[----:B------:R-:W-:Y:S01]  /*a310*/  SHF.R.S32.HI R11, RZ, 0x1f, R10 ;  /* 0x0000001fff0b7819 */ /* 0x000fe2000001140a */
[----:B------:R-:W-:Y:S01]  /*a320*/  IMAD.IADD R8, R6, 0x1, -R0 ;  /* 0x0000000106087824 */ /* 0x000fe200078e0a00 */
[C---:B------:R-:W-:Y:S02]  /*a330*/  LEA.HI R0, R7.reuse, R7, RZ, 0x1 ;  /* 0x0000000707007211 */ /* 0x040fe400078f08ff */
[----:B------:R-:W-:Y:S01]  /*a340*/  LEA.HI R18, R2, R14, RZ, 0x2 ;  /* 0x0000000e02127211 */ /* 0x000fe200078f10ff */
[----:B------:R-:W-:Y:S01]  /*a350*/  IMAD.U32 R2, RZ, RZ, UR14 ;  /* 0x0000000eff027e24 */ /* 0x000fe2000f8e00ff */
[----:B------:R-:W-:Y:S02]  /*a360*/  LOP3.LUT R0, R0, 0x1ffffffe, RZ, 0xc0, !PT ;  /* 0x1ffffffe00007812 */ /* 0x000fe400078ec0ff */
[----:B------:R-:W-:Y:S02]  /*a370*/  SHF.R.S32.HI R6, RZ, 0x2, R18 ;  /* 0x00000002ff067819 */ /* 0x000fe40000011412 */
[----:B------:R-:W-:Y:S01]  /*a380*/  MOV R3, UR4 ;  /* 0x0000000400037c02 */ /* 0x000fe20008000f00 */
[----:B------:R-:W-:-:S02]  /*a390*/  IMAD.IADD R0, R7, 0x1, -R0 ;  /* 0x0000000107007824 */ /* 0x000fc400078e0a00 */
[----:B------:R-:W-:Y:S02]  /*a3a0*/  IMAD R15, R8, 0x10, R6 ;  /* 0x00000010080f7824 */ /* 0x000fe400078e0206 */
[C---:B------:R-:W-:Y:S02]  /*a3b0*/  IMAD R7, R11.reuse, c[0x0][0x4d8], RZ ;  /* 0x000136000b077a24 */ /* 0x040fe400078e02ff */
[----:B------:R-:W-:Y:S01]  /*a3c0*/  IMAD R6, R11, c[0x0][0x440], RZ ;  /* 0x000110000b067a24 */ /* 0x000fe200078e02ff */
[----:B------:R-:W-:Y:S01]  /*a3d0*/  LEA R0, R0, R15, 0x3 ;  /* 0x0000000f00007211 */ /* 0x000fe200078e18ff */
[C---:B------:R-:W-:Y:S02]  /*a3e0*/  IMAD R7, R10.reuse, c[0x0][0x4dc], R7 ;  /* 0x000137000a077a24 */ /* 0x040fe400078e0207 */
[----:B------:R-:W-:Y:S02]  /*a3f0*/  IMAD R6, R10, c[0x0][0x444], R6 ;  /* 0x000111000a067a24 */ /* 0x000fe400078e0206 */
[----:B----4-:R-:W-:Y:S01]  /*a400*/  IMAD R8, R19, 0x80, R0 ;  /* 0x0000008013087824 */ /* 0x010fe200078e0200 */
[----:B------:R-:W-:Y:S01]  /*a410*/  SHF.R.S32.HI R0, RZ, 0x1f, R9 ;  /* 0x0000001fff007819 */ /* 0x000fe20000011409 */
[----:B------:R-:W-:-:S02]  /*a420*/  IMAD.IADD R5, R5, 0x1, R7 ;  /* 0x0000000105057824 */ /* 0x000fc400078e0207 */
[----:B------:R-:W-:-:S04]  /*a430*/  @P1 IMAD.HI.U32 R7, R8, c[0x0][0x4ec], RZ ;  /* 0x00013b0008071a27 */ /* 0x000fc800078e00ff */
[----:B------:R-:W-:-:S04]  /*a440*/  IMAD.WIDE.U32 R2, R10, c[0x0][0x440], R2 ;  /* 0x000110000a027a25 */ /* 0x000fc800078e0002 */
[----:B------:R-:W-:Y:S01]  /*a450*/  IMAD.MOV.U32 R10, RZ, RZ, R8 ;  /* 0x000000ffff0a7224 */ /* 0x000fe200078e0008 */
[----:B------:R-:W-:Y:S02]  /*a460*/  @P1 SHF.R.U32.HI R10, RZ, c[0x0][0x4f0], R7 ;  /* 0x00013c00ff0a1a19 */ /* 0x000fe40000011607 */
[----:B------:R-:W-:Y:S01]  /*a470*/  IADD3 R3, R3, R6, RZ ;  /* 0x0000000603037210 */ /* 0x000fe20007ffe0ff */
[C---:B------:R-:W-:Y:S02]  /*a480*/  IMAD R6, R0.reuse, c[0x0][0x4e0], RZ ;  /* 0x0001380000067a24 */ /* 0x040fe400078e02ff */
[----:B------:R-:W-:Y:S02]  /*a490*/  IMAD R0, R0, c[0x0][0x448], RZ ;  /* 0x0001120000007a24 */ /* 0x000fe400078e02ff */
[----:B------:R-:W-:Y:S02]  /*a4a0*/  IMAD.MOV R11, RZ, RZ, -R10 ;  /* 0x000000ffff0b7224 */ /* 0x000fe400078e0a0a */
[----:B------:R-:W-:-:S02]  /*a4b0*/  IMAD R13, R9, c[0x0][0x4e4], R6 ;  /* 0x00013900090d7a24 */ /* 0x000fc400078e0206 */
[----:B------:R-:W-:-:S04]  /*a4c0*/  IMAD.WIDE.U32 R6, R9, c[0x0][0x448], R2 ;  /* 0x0001120009067a25 */ /* 0x000fc800078e0002 */
[C---:B------:R-:W-:Y:S01]  /*a4d0*/  IMAD R12, R9.reuse, c[0x0][0x44c], R0 ;  /* 0x00011300090c7a24 */ /* 0x040fe200078e0200 */
[----:B------:R-:W-:Y:S01]  /*a4e0*/  MOV R0, R8 ;  /* 0x0000000800007202 */ /* 0x000fe20000000f00 */
[----:B------:R-:W-:-:S04]  /*a4f0*/  IMAD.WIDE.U32 R2, R9, c[0x0][0x4e0], R4 ;  /* 0x0001380009027a25 */ /* 0x000fc800078e0004 */
[----:B------:R-:W-:Y:S01]  /*a500*/  IMAD R9, R11, c[0x0][0x4e8], R8 ;  /* 0x00013a000b097a24 */ /* 0x000fe200078e0208 */
[----:B------:R-:W-:Y:S01]  /*a510*/  SHF.R.S32.HI R11, RZ, 0x1f, R10 ;  /* 0x0000001fff0b7819 */ /* 0x000fe2000001140a */
[----:B------:R-:W-:Y:S01]  /*a520*/  @P1 IMAD.HI.U32 R4, R8, c[0x0][0x4ec], RZ ;  /* 0x00013b0008041a27 */ /* 0x000fe200078e00ff */
[----:B------:R-:W-:Y:S01]  /*a530*/  BAR.SYNC.DEFER_BLOCKING 0x1, 0x100 ;  /* 0x0044000000007b1d */ /* 0x000fe20000010000 */
[----:B------:R-:W-:Y:S02]  /*a540*/  IADD3 R2, P0, R10, R2, RZ ;  /* 0x000000020a027210 */ /* 0x000fe40007f1e0ff */
[----:B------:R-:W-:Y:S01]  /*a550*/  IMAD.IADD R5, R7, 0x1, R12 ;  /* 0x0000000107057824 */ /* 0x000fe200078e020c */
[----:B------:R-:W-:Y:S02]  /*a560*/  SHF.R.S32.HI R7, RZ, 0x1f, R9 ;  /* 0x0000001fff077819 */ /* 0x000fe40000011409 */
[----:B------:R-:W-:Y:S02]  /*a570*/  @P1 SHF.R.U32.HI R0, RZ, c[0x0][0x4f0], R4 ;  /* 0x00013c00ff001a19 */ /* 0x000fe40000011604 */
[----:B------:R-:W-:Y:S01]  /*a580*/  IADD3.X R3, R11, R3, R13, P0, !PT ;  /* 0x000000030b037210 */ /* 0x000fe200007fe40d */
[----:B------:R-:W-:Y:S01]  /*a590*/  IMAD R11, R19, 0x80, R15 ;  /* 0x00000080130b7824 */ /* 0x000fe200078e020f */
[----:B------:R-:W-:Y:S01]  /*a5a0*/  MOV R4, R6 ;  /* 0x0000000600047202 */ /* 0x000fe20000000f00 */
[----:B------:R-:W-:Y:S01]  /*a5b0*/  IMAD R6, R7, c[0x0][0x4c8], RZ ;  /* 0x0001320007067a24 */ /* 0x000fe200078e02ff */
[----:B------:R-:W-:Y:S01]  /*a5c0*/  SHF.R.S32.HI R7, RZ, 0x1f, R0 ;  /* 0x0000001fff077819 */ /* 0x000fe20000011400 */
[----:B------:R-:W-:-:S04]  /*a5d0*/  IMAD.WIDE.U32 R2, R9, c[0x0][0x4c8], R2 ;  /* 0x0001320009027a25 */ /* 0x000fc800078e0002 */
[----:B------:R-:W-:Y:S02]  /*a5e0*/  IMAD.MOV R10, RZ, RZ, -R0 ;  /* 0x000000ffff0a7224 */ /* 0x000fe400078e0a00 */
[----:B------:R-:W-:Y:S01]  /*a5f0*/  IMAD R9, R9, c[0x0][0x4cc], R6 ;  /* 0x0001330009097a24 */ /* 0x000fe200078e0206 */
[----:B------:R-:W-:Y:S01]  /*a600*/  LEA R6, P0, R2, c[0x0][0x4a8], 0x2 ;  /* 0x00012a0002067a11 */ /* 0x000fe200078010ff */
[----:B------:R-:W-:Y:S02]  /*a610*/  IMAD R10, R10, c[0x0][0x4e8], R8 ;  /* 0x00013a000a0a7a24 */ /* 0x000fe400078e0208 */
[----:B------:R-:W-:Y:S01]  /*a620*/  IMAD R7, R7, c[0x0][0x430], RZ ;  /* 0x00010c0007077a24 */ /* 0x000fe200078e02ff */
[----:B------:R-:W-:Y:S01]  /*a630*/  IADD3 R3, R3, R9, RZ ;  /* 0x0000000903037210 */ /* 0x000fe20007ffe0ff */
[----:B------:R-:W-:Y:S01]  /*a640*/  IMAD.WIDE.U32 R4, R0, c[0x0][0x430], R4 ;  /* 0x00010c0000047a25 */ /* 0x000fe200078e0004 */
[----:B------:R-:W-:Y:S02]  /*a650*/  SHFL.IDX PT, R8, R6, RZ, 0x1c1f ;  /* 0x001c1fff06087589 */ /* 0x000fe400000e0000 */
[----:B------:R-:W-:Y:S01]  /*a660*/  LEA.HI.X R2, R2, c[0x0][0x4ac], R3, 0x2, P0 ;  /* 0x00012b0002027a11 */ /* 0x000fe200000f1403 */
[----:B------:R-:W-:Y:S01]  /*a670*/  IMAD R0, R0, c[0x0][0x434], R7 ;  /* 0x00010d0000007a24 */ /* 0x000fe200078e0207 */
[----:B------:R-:W-:Y:S01]  /*a680*/  SHF.R.S32.HI R7, RZ, 0x1f, R10 ;  /* 0x0000001fff077819 */ /* 0x000fe2000001140a */
[----:B------:R-:W-:Y:S01]  /*a690*/  SHFL.IDX PT, R6, R6, 0x1, 0x1c1f ;  /* 0x003c1f0006067f89 */ /* 0x000fe200000e0000 */
[----:B------:R-:W-:-:S02]  /*a6a0*/  LOP3.LUT P0, RZ, R14, 0x3, RZ, 0xc0, !PT ;  /* 0x000000030eff7812 */ /* 0x000fc4000780c0ff */
[----:B------:R-:W-:Y:S01]  /*a6b0*/  IADD3 R3, R5, R0, RZ ;  /* 0x0000000005037210 */ /* 0x000fe20007ffe0ff */
[----:B------:R-:W-:Y:S01]  /*a6c0*/  IMAD R0, R7, c[0x0][0x428], RZ ;  /* 0x00010a0007007a24 */ /* 0x000fe200078e02ff */
[----:B------:R-:W1:Y:S01]  /*a6d0*/  SHFL.IDX PT, R9, R2, RZ, 0x1c1f ;  /* 0x001c1fff02097589 */ /* 0x000e6200000e0000 */
[----:B------:R-:W-:Y:S02]  /*a6e0*/  IMAD R5, R20, c[0x0][0x388], RZ ;  /* 0x0000e20014057a24 */ /* 0x000fe400078e02ff */
[----:B------:R-:W-:Y:S01]  /*a6f0*/  IMAD R0, R10, c[0x0][0x42c], R0 ;  /* 0x00010b000a007a24 */ /* 0x000fe200078e0200 */
[----:B------:R2:W3:Y:S02]  /*a700*/  SHFL.IDX PT, R7, R2, 0x1, 0x1c1f ;  /* 0x003c1f0002077f89 */ /* 0x0004e400000e0000 */
[----:B------:R-:W-:-:S13]  /*a710*/  ISETP.GE.OR P2, PT, R11, R5, P0 ;  /* 0x000000050b00720c */ /* 0x000fda0000746670 */
[----:B-1----:R1:W-:Y:S01]  /*a720*/  @!P2 ST.E [R8.64], R16 ;  /* 0x000000100800a985 */ /* 0x0023e2000c10190c */
[----:B--2---:R-:W-:Y:S01]  /*a730*/  IMAD.MOV.U32 R2, RZ, RZ, R4 ;  /* 0x000000ffff027224 */ /* 0x004fe200078e0004 */
[----:B------:R-:W-:-:S03]  /*a740*/  IADD3 R4, R11, 0x8, RZ ;  /* 0x000000080b047810 */ /* 0x000fc60007ffe0ff */
[----:B------:R-:W-:Y:S01]  /*a750*/  IMAD.WIDE.U32 R2, R10, c[0x0][0x428], R2 ;  /* 0x00010a000a027a25 */ /* 0x000fe200078e0002 */
[----:B------:R-:W-:-:S04]  /*a760*/  ISETP.GE.OR P0, PT, R4, R5, P0 ;  /* 0x000000050400720c */ /* 0x000fc80000706670 */
[----:B------:R-:W-:Y:S02]  /*a770*/  IADD3 R0, R3, R0, RZ ;  /* 0x0000000003007210 */ /* 0x000fe40007ffe0ff */
[----:B------:R-:W-:-:S04]  /*a780*/  LEA R20, P1, R2, c[0x0][0x400], 0x2 ;  /* 0x0001000002147a11 */ /* 0x000fc800078210ff */
[----:B------:R-:W-:Y:S02]  /*a790*/  LEA.HI.X R19, R2, c[0x0][0x404], R0, 0x2, P1 ;  /* 0x0001010002137a11 */ /* 0x000fe400008f1400 */
[----:B------:R-:W-:Y:S01]  /*a7a0*/  LOP3.LUT R0, R18, 0x7ffffffc, RZ, 0xc0, !PT ;  /* 0x7ffffffc12007812 */ /* 0x000fe200078ec0ff */
[----:B---3--:R2:W-:Y:S01]  /*a7b0*/  @!P0 ST.E [R6.64], R17 ;  /* 0x0000001106008985 */ /* 0x0085e2000c10190c */
[-C--:B------:R-:W-:Y:S02]  /*a7c0*/  ISETP.GE.AND P0, PT, R11, R5.reuse, PT ;  /* 0x000000050b00720c */ /* 0x080fe40003f06270 */
[----:B------:R-:W-:Y:S01]  /*a7d0*/  ISETP.GE.AND P1, PT, R4, R5, PT ;  /* 0x000000050400720c */ /* 0x000fe20003f26270 */
[----:B------:R-:W-:Y:S01]  /*a7e0*/  IMAD.IADD R0, R14, 0x1, -R0 ;  /* 0x000000010e007824 */ /* 0x000fe200078e0a00 */
[----:B------:R2:W3:Y:S02]  /*a7f0*/  SHFL.IDX PT, R2, R20, RZ, 0x1c1f ;  /* 0x001c1fff14027589 */ /* 0x0004e400000e0000 */
[----:B-1----:R-:W-:-:S02]  /*a800*/  P2R R16, PR, RZ, 0x2 ;  /* 0x00000002ff107803 */ /* 0x002fc40000000000 */
[----:B------:R2:W1:Y:S01]  /*a810*/  SHFL.IDX PT, R3, R19, RZ, 0x1c1f ;  /* 0x001c1fff13037589 */ /* 0x00046200000e0000 */
[----:B------:R-:W-:-:S04]  /*a820*/  SHF.L.U32 R0, R0, 0x1, RZ ;  /* 0x0000000100007819 */ /* 0x000fc800000006ff */
[----:B------:R-:W-:Y:S05]  /*a830*/  @P0 BRA `(.L_x_11) ;  /* 0x00000bd000000947 */ /* 0x000fea0003800000 */
[C---:B------:R-:W-:Y:S02]  /*a840*/  ISETP.GE.AND P0, PT, R0.reuse, c[0x0][0x3c8], PT ;  /* 0x0000f20000007a0c */ /* 0x040fe40003f06270 */
[C---:B------:R-:W-:Y:S02]  /*a850*/  IADD3 R5, R0.reuse, 0x8, RZ ;  /* 0x0000000800057810 */ /* 0x040fe40007ffe0ff */
[----:B------:R-:W-:Y:S02]  /*a860*/  IADD3 R4, R0, 0x10, RZ ;  /* 0x0000001000047810 */ /* 0x000fe40007ffe0ff */
[----:B------:R-:W-:Y:S02]  /*a870*/  ISETP.GE.AND P5, PT, R5, c[0x0][0x3c8], PT ;  /* 0x0000f20005007a0c */ /* 0x000fe40003fa6270 */
[----:B------:R-:W-:Y:S02]  /*a880*/  ISETP.GE.AND P4, PT, R4, c[0x0][0x3c8], PT ;  /* 0x0000f20004007a0c */ /* 0x000fe40003f86270 */
[----:B------:R-:W-:-:S02]  /*a890*/  IADD3 R8, R0, 0x18, RZ ;  /* 0x0000001800087810 */ /* 0x000fc40007ffe0ff */
[C---:B------:R-:W-:Y:S01]  /*a8a0*/  IADD3 R10, R0.reuse, 0x20, RZ ;  /* 0x00000020000a7810 */ /* 0x040fe20007ffe0ff */
[C---:B-123--:R-:W-:Y:S01]  /*a8b0*/  @!P0 IMAD.WIDE R6, R0.reuse, 0x4, R2 ;  /* 0x0000000400068825 */ /* 0x04efe200078e0202 */
[C---:B------:R-:W-:Y:S02]  /*a8c0*/  IADD3 R11, R0.reuse, 0x28, RZ ;  /* 0x00000028000b7810 */ /* 0x040fe40007ffe0ff */
[----:B------:R-:W-:Y:S02]  /*a8d0*/  IADD3 R9, R0, 0x30, RZ ;  /* 0x0000003000097810 */ /* 0x000fe40007ffe0ff */
[----:B------:R1:W-:Y:S01]  /*a8e0*/  @!P0 ST.E.64 [R6.64], R164 ;  /* 0x000000a406008985 */ /* 0x0003e2000c101b0c */
[----:B------:R-:W-:Y:S02]  /*a8f0*/  ISETP.GE.AND P3, PT, R8, c[0x0][0x3c8], PT ;  /* 0x0000f20008007a0c */ /* 0x000fe40003f66270 */
[----:B------:R-:W-:Y:S02]  /*a900*/  @!P4 LEA.HI R4, R4, R4, RZ, 0x1 ;  /* 0x000000040404c211 */ /* 0x000fe400078f08ff */
[----:B------:R-:W-:-:S02]  /*a910*/  ISETP.GE.AND P2, PT, R10, c[0x0][0x3c8], PT ;  /* 0x0000f2000a007a0c */ /* 0x000fc40003f46270 */
[----:B------:R-:W-:Y:S02]  /*a920*/  @!P4 LOP3.LUT R4, R4, 0xfffffffe, RZ, 0xc0, !PT ;  /* 0xfffffffe0404c812 */ /* 0x000fe400078ec0ff */
[----:B------:R-:W-:Y:S02]  /*a930*/  ISETP.GE.AND P1, PT, R11, c[0x0][0x3c8], PT ;  /* 0x0000f2000b007a0c */ /* 0x000fe40003f26270 */
[----:B------:R-:W-:Y:S02]  /*a940*/  ISETP.GE.AND P0, PT, R9, c[0x0][0x3c8], PT ;  /* 0x0000f20009007a0c */ /* 0x000fe40003f06270 */
[C---:B------:R-:W-:Y:S02]  /*a950*/  IADD3 R13, R0.reuse, 0x38, RZ ;  /* 0x00000038000d7810 */ /* 0x040fe40007ffe0ff */
[----:B------:R-:W-:Y:S02]  /*a960*/  IADD3 R12, R0, 0x40, RZ ;  /* 0x00000040000c7810 */ /* 0x000fe40007ffe0ff */
[----:B-1----:R-:W-:Y:S01]  /*a970*/  @!P5 LEA.HI R6, R5, R5, RZ, 0x1 ;  /* 0x000000050506d211 */ /* 0x002fe200078f08ff */
[----:B------:R-:W-:-:S03]  /*a980*/  @!P4 IMAD.WIDE R4, R4, 0x4, R2 ;  /* 0x000000040404c825 */ /* 0x000fc600078e0202 */
[----:B------:R-:W-:-:S05]  /*a990*/  @!P5 LOP3.LUT R6, R6, 0xfffffffe, RZ, 0xc0, !PT ;  /* 0xfffffffe0606d812 */ /* 0x000fca00078ec0ff */
[----:B------:R-:W-:-:S05]  /*a9a0*/  @!P5 IMAD.WIDE R6, R6, 0x4, R2 ;  /* 0x000000040606d825 */ /* 0x000fca00078e0202 */
[----:B------:R1:W-:Y:S01]  /*a9b0*/  @!P5 ST.E.64 [R6.64], R160 ;  /* 0x000000a00600d985 */ /* 0x0003e2000c101b0c */
[----:B------:R-:W-:-:S03]  /*a9c0*/  ISETP.GE.AND P5, PT, R13, c[0x0][0x3c8], PT ;  /* 0x0000f2000d007a0c */ /* 0x000fc60003fa6270 */
[----:B------:R2:W-:Y:S01]  /*a9d0*/  @!P4 ST.E.64 [R4.64], R156 ;  /* 0x0000009c0400c985 */ /* 0x0005e2000c101b0c */
[----:B------:R-:W-:Y:S02]  /*a9e0*/  ISETP.GE.AND P4, PT, R12, c[0x0][0x3c8], PT ;  /* 0x0000f2000c007a0c */ /* 0x000fe40003f86270 */
[----:B-1----:R-:W-:Y:S02]  /*a9f0*/  @!P2 LEA.HI R7, R10, R10, RZ, 0x1 ;  /* 0x0000000a0a07a211 */ /* 0x002fe400078f08ff */
[----:B------:R-:W-:Y:S02]  /*aa00*/  @!P1 LEA.HI R6, R11, R11, RZ, 0x1 ;  /* 0x0000000b0b069211 */ /* 0x000fe400078f08ff */
[----:B--2---:R-:W-:Y:S02]  /*aa10*/  @!P3 LEA.HI R4, R8, R8, RZ, 0x1 ;  /* 0x000000080804b211 */ /* 0x004fe400078f08ff */
[----:B------:R-:W-:Y:S02]  /*aa20*/  @!P0 LEA.HI R5, R9, R9, RZ, 0x1 ;  /* 0x0000000909058211 */ /* 0x000fe400078f08ff */
[----:B------:R-:W-:-:S02]  /*aa30*/  @!P3 LOP3.LUT R4, R4, 0xfffffffe, RZ, 0xc0, !PT ;  /* 0xfffffffe0404b812 */ /* 0x000fc400078ec0ff */
[----:B------:R-:W-:Y:S02]  /*aa40*/  @!P2 LOP3.LUT R7, R7, 0xfffffffe, RZ, 0xc0, !PT ;  /* 0xfffffffe0707a812 */ /* 0x000fe400078ec0ff */
[----:B------:R-:W-:Y:S01]  /*aa50*/  @!P1 LOP3.LUT R6, R6, 0xfffffffe, RZ, 0xc0, !PT ;  /* 0xfffffffe06069812 */ /* 0x000fe200078ec0ff */
[----:B------:R-:W-:Y:S01]  /*aa60*/  @!P3 IMAD.WIDE R10, R4, 0x4, R2 ;  /* 0x00000004040ab825 */ /* 0x000fe200078e0202 */
[----:B------:R-:W-:-:S03]  /*aa70*/  @!P0 LOP3.LUT R5, R5, 0xfffffffe, RZ, 0xc0, !PT ;  /* 0xfffffffe05058812 */ /* 0x000fc600078ec0ff */
[--C-:B------:R-:W-:Y:S01]  /*aa80*/  @!P2 IMAD.WIDE R8, R7, 0x4, R2.reuse ;  /* 0x000000040708a825 */ /* 0x100fe200078e0202 */
[----:B------:R1:W-:Y:S03]  /*aa90*/  @!P3 ST.E.64 [R10.64], R152 ;  /* 0x000000980a00b985 */ /* 0x0003e6000c101b0c */
[--C-:B------:R-:W-:Y:S01]  /*aaa0*/  @!P1 IMAD.WIDE R6, R6, 0x4, R2.reuse ;  /* 0x0000000406069825 */ /* 0x100fe200078e0202 */
[----:B------:R2:W-:Y:S03]  /*aab0*/  @!P2 ST.E.64 [R8.64], R148 ;  /* 0x000000940800a985 */ /* 0x0005e6000c101b0c */
[----:B------:R-:W-:Y:S01]  /*aac0*/  @!P0 IMAD.WIDE R4, R5, 0x4, R2 ;  /* 0x0000000405048825 */ /* 0x000fe200078e0202 */
[----:B------:R3:W-:Y:S04]  /*aad0*/  @!P1 ST.E.64 [R6.64], R144 ;  /* 0x0000009006009985 */ /* 0x0007e8000c101b0c */
[----:B------:R4:W-:Y:S01]  /*aae0*/  @!P0 ST.E.64 [R4.64], R140 ;  /* 0x0000008c04008985 */ /* 0x0009e2000c101b0c */
[----:B-1----:R-:W-:-:S02]  /*aaf0*/  IADD3 R10, R0, 0x58, RZ ;  /* 0x00000058000a7810 */ /* 0x002fc40007ffe0ff */
[C---:B------:R-:W-:Y:S02]  /*ab00*/  IADD3 R11, R0.reuse, 0x60, RZ ;  /* 0x00000060000b7810 */ /* 0x040fe40007ffe0ff */
[C---:B--2---:R-:W-:Y:S02]  /*ab10*/  IADD3 R8, R0.reuse, 0x48, RZ ;  /* 0x0000004800087810 */ /* 0x044fe40007ffe0ff */
[----:B------:R-:W-:Y:S02]  /*ab20*/  IADD3 R9, R0, 0x50, RZ ;  /* 0x0000005000097810 */ /* 0x000fe40007ffe0ff */
[----:B---3--:R-:W-:Y:S02]  /*ab30*/  @!P5 LEA.HI R6, R13, R13, RZ, 0x1 ;  /* 0x0000000d0d06d211 */ /* 0x008fe400078f08ff */
[----:B------:R-:W-:Y:S02]  /*ab40*/  ISETP.GE.AND P3, PT, R8, c[0x0][0x3c8], PT ;  /* 0x0000f20008007a0c */ /* 0x000fe40003f66270 */
[----:B----4-:R-:W-:-:S02]  /*ab50*/  @!P4 LEA.HI R4, R12, R12, RZ, 0x1 ;  /* 0x0000000c0c04c211 */ /* 0x010fc400078f08ff */
[----:B------:R-:W-:Y:S02]  /*ab60*/  @!P5 LOP3.LUT R6, R6, 0xfffffffe, RZ, 0xc0, !PT ;  /* 0xfffffffe0606d812 */ /* 0x000fe400078ec0ff */
[----:B------:R-:W-:Y:S02]  /*ab70*/  ISETP.GE.AND P2, PT, R9, c[0x0][0x3c8], PT ;  /* 0x0000f20009007a0c */ /* 0x000fe40003f46270 */
[----:B------:R-:W-:Y:S01]  /*ab80*/  @!P4 LOP3.LUT R4, R4, 0xfffffffe, RZ, 0xc0, !PT ;  /* 0xfffffffe0404c812 */ /* 0x000fe200078ec0ff */
[--C-:B------:R-:W-:Y:S01]  /*ab90*/  @!P5 IMAD.WIDE R6, R6, 0x4, R2.reuse ;  /* 0x000000040606d825 */ /* 0x100fe200078e0202 */
[----:B------:R-:W-:Y:S02]  /*aba0*/  ISETP.GE.AND P1, PT, R10, c[0x0][0x3c8], PT ;  /* 0x0000f2000a007a0c */ /* 0x000fe40003f26270 */
[----:B------:R-:W-:Y:S01]  /*abb0*/  ISETP.GE.AND P0, PT, R11, c[0x0][0x3c8], PT ;  /* 0x0000f2000b007a0c */ /* 0x000fe20003f06270 */
[----:B------:R-:W-:Y:S01]  /*abc0*/  @!P4 IMAD.WIDE R4, R4, 0x4, R2 ;  /* 0x000000040404c825 */ /* 0x000fe200078e0202 */
[----:B------:R1:W-:Y:S01]  /*abd0*/  @!P5 ST.E.64 [R6.64], R136 ;  /* 0x000000880600d985 */ /* 0x0003e2000c101b0c */
[----:B------:R-:W-:-:S02]  /*abe0*/  IADD3 R13, R0, 0x68, RZ ;  /* 0x00000068000d7810 */ /* 0x000fc40007ffe0ff */
[----:B------:R-:W-:Y:S01]  /*abf0*/  IADD3 R12, R0, 0x70, RZ ;  /* 0x00000070000c7810 */ /* 0x000fe20007ffe0ff */
[----:B------:R2:W-:Y:S01]  /*ac00*/  @!P4 ST.E.64 [R4.64], R36 ;  /* 0x000000240400c985 */ /* 0x0005e2000c101b0c */
[----:B------:R-:W-:Y:S02]  /*ac10*/  ISETP.GE.AND P5, PT, R13, c[0x0][0x3c8], PT ;  /* 0x0000f2000d007a0c */ /* 0x000fe40003fa6270 */
[----:B------:R-:W-:Y:S02]  /*ac20*/  ISETP.GE.AND P4, PT, R12, c[0x0][0x3c8], PT ;  /* 0x0000f2000c007a0c */ /* 0x000fe40003f86270 */
[----:B-1----:R-:W-:Y:S02]  /*ac30*/  @!P2 LEA.HI R7, R9, R9, RZ, 0x1 ;  /* 0x000000090907a211 */ /* 0x002fe400078f08ff */
[----:B------:R-:W-:Y:S02]  /*ac40*/  @!P1 LEA.HI R6, R10, R10, RZ, 0x1 ;  /* 0x0000000a0a069211 */ /* 0x000fe400078f08ff */
[----:B--2---:R-:W-:-:S02]  /*ac50*/  @!P3 LEA.HI R4, R8, R8, RZ, 0x1 ;  /* 0x000000080804b211 */ /* 0x004fc400078f08ff */
[----:B------:R-:W-:Y:S02]  /*ac60*/  @!P0 LEA.HI R5, R11, R11, RZ, 0x1 ;  /* 0x0000000b0b058211 */ /* 0x000fe400078f08ff */
[----:B------:R-:W-:Y:S02]  /*ac70*/  @!P3 LOP3.LUT R4, R4, 0xfffffffe, RZ, 0xc0, !PT ;  /* 0xfffffffe0404b812 */ /* 0x000fe400078ec0ff */
        /* <DEDUP_REMOVED lines=18> */
[----:B------:R-:W-:Y:S02]  /*ada0*/  ISETP.GE.AND P2, PT, R9, c[0x0][0x3c8], PT ;  /* 0x0000f20009007a0c */ /* 0x000fe40003f46270 */
[----:B------:R-:W-:Y:S02]  /*adb0*/  @!P5 LOP3.LUT R6, R6, 0xfffffffe, RZ, 0xc0, !PT ;  /* 0xfffffffe0606d812 */ /* 0x000fe400078ec0ff */
[----:B------:R-:W-:Y:S02]  /*adc0*/  @!P4 LOP3.LUT R4, R4, 0xfffffffe, RZ, 0xc0, !PT ;  /* 0xfffffffe0404c812 */ /* 0x000fe400078ec0ff */
[----:B------:R-:W-:Y:S01]  /*add0*/  ISETP.GE.AND P1, PT, R10, c[0x0][0x3c8], PT ;  /* 0x0000f2000a007a0c */ /* 0x000fe20003f26270 */
[--C-:B------:R-:W-:Y:S01]  /*ade0*/  @!P5 IMAD.WIDE R6, R6, 0x4, R2.reuse ;  /* 0x000000040606d825 */ /* 0x100fe200078e0202 */
[----:B------:R-:W-:Y:S02]  /*adf0*/  ISETP.GE.AND P0, PT, R11, c[0x0][0x3c8], PT ;  /* 0x0000f2000b007a0c */ /* 0x000fe40003f06270 */
[----:B------:R-:W-:Y:S01]  /*ae00*/  IADD3 R12, R0, 0x98, RZ ;  /* 0x00000098000c7810 */ /* 0x000fe20007ffe0ff */
[----:B------:R-:W-:Y:S01]  /*ae10*/  @!P4 IMAD.WIDE R4, R4, 0x4, R2 ;  /* 0x000000040404c825 */ /* 0x000fe200078e0202 */
[----:B------:R1:W-:Y:S01]  /*ae20*/  @!P5 ST.E.64 [R6.64], R56 ;  /* 0x000000380600d985 */ /* 0x0003e2000c101b0c */
[----:B------:R-:W-:-:S02]  /*ae30*/  IADD3 R13, R0, 0xa0, RZ ;  /* 0x000000a0000d7810 */ /* 0x000fc40007ffe0ff */
[----:B------:R-:W-:Y:S01]  /*ae40*/  ISETP.GE.AND P5, PT, R12, c[0x0][0x3c8], PT ;  /* 0x0000f2000c007a0c */ /* 0x000fe20003fa6270 */
[----:B------:R2:W-:Y:S01]  /*ae50*/  @!P4 ST.E.64 [R4.64], R60 ;  /* 0x0000003c0400c985 */ /* 0x0005e2000c101b0c */
[----:B------:R-:W-:Y:S02]  /*ae60*/  ISETP.GE.AND P6, PT, R13, c[0x0][0x3c8], PT ;  /* 0x0000f2000d007a0c */ /* 0x000fe40003fc6270 */
[----:B-1----:R-:W-:Y:S02]  /*ae70*/  @!P2 LEA.HI R7, R9, R9, RZ, 0x1 ;  /* 0x000000090907a211 */ /* 0x002fe400078f08ff */
[----:B------:R-:W-:Y:S02]  /*ae80*/  @!P1 LEA.HI R6, R10, R10, RZ, 0x1 ;  /* 0x0000000a0a069211 */ /* 0x000fe400078f08ff */
[----:B--2---:R-:W-:Y:S02]  /*ae90*/  @!P3 LEA.HI R4, R8, R8, RZ, 0x1 ;  /* 0x000000080804b211 */ /* 0x004fe400078f08ff */
[----:B------:R-:W-:-:S02]  /*aea0*/  @!P2 LOP3.LUT R7, R7, 0xfffffffe, RZ, 0xc0, !PT ;  /* 0xfffffffe0707a812 */ /* 0x000fc400078ec0ff */
[----:B------:R-:W-:Y:S02]  /*aeb0*/  @!P3 LOP3.LUT R4, R4, 0xfffffffe, RZ, 0xc0, !PT ;  /* 0xfffffffe0404b812 */ /* 0x000fe400078ec0ff */
[----:B------:R-:W-:Y:S02]  /*aec0*/  @!P0 LEA.HI R5, R11, R11, RZ, 0x1 ;  /* 0x0000000b0b058211 */ /* 0x000fe400078f08ff */
        /* <DEDUP_REMOVED lines=12> */
[----:B--2---:R-:W-:Y:S02]  /*af90*/  IADD3 R7, R0, 0xa8, RZ ;  /* 0x000000a800077810 */ /* 0x004fe40007ffe0ff */
[----:B------:R-:W-:Y:S02]  /*afa0*/  @!P6 LEA.HI R6, R13, R13, RZ, 0x1 ;  /* 0x0000000d0d06e211 */ /* 0x000fe400078f08ff */
[----:B---3--:R-:W-:Y:S02]  /*afb0*/  @!P5 LEA.HI R4, R12, R12, RZ, 0x1 ;  /* 0x0000000c0c04d211 */ /* 0x008fe400078f08ff */
[----:B------:R-:W-:Y:S02]  /*afc0*/  ISETP.GE.AND P4, PT, R7, c[0x0][0x3c8], PT ;  /* 0x0000f20007007a0c */ /* 0x000fe40003f86270 */
[----:B------:R-:W-:-:S02]  /*afd0*/  @!P5 LOP3.LUT R4, R4, 0xfffffffe, RZ, 0xc0, !PT ;  /* 0xfffffffe0404d812 */ /* 0x000fc400078ec0ff */
[C---:B----4-:R-:W-:Y:S02]  /*afe0*/  IADD3 R10, R0.reuse, 0xc0, RZ ;  /* 0x000000c0000a7810 */ /* 0x050fe40007ffe0ff */
[----:B------:R-:W-:Y:S01]  /*aff0*/  IADD3 R12, R0, 0xc8, RZ ;  /* 0x000000c8000c7810 */ /* 0x000fe20007ffe0ff */
[----:B------:R-:W-:Y:S01]  /*b000*/  @!P5 IMAD.WIDE R4, R4, 0x4, R2 ;  /* 0x000000040404d825 */ /* 0x000fe200078e0202 */
[----:B------:R-:W-:Y:S02]  /*b010*/  ISETP.GE.AND P3, PT, R8, c[0x0][0x3c8], PT ;  /* 0x0000f20008007a0c */ /* 0x000fe40003f66270 */
[----:B------:R-:W-:Y:S02]  /*b020*/  ISETP.GE.AND P2, PT, R9, c[0x0][0x3c8], PT ;  /* 0x0000f20009007a0c */ /* 0x000fe40003f46270 */
[----:B------:R-:W-:Y:S01]  /*b030*/  @!P6 LOP3.LUT R6, R6, 0xfffffffe, RZ, 0xc0, !PT ;  /* 0xfffffffe0606e812 */ /* 0x000fe200078ec0ff */
[----:B------:R1:W-:Y:S01]  /*b040*/  @!P5 ST.E.64 [R4.64], R80 ;  /* 0x000000500400d985 */ /* 0x0003e2000c101b0c */
[----:B------:R-:W-:-:S02]  /*b050*/  ISETP.GE.AND P1, PT, R10, c[0x0][0x3c8], PT ;  /* 0x0000f2000a007a0c */ /* 0x000fc40003f26270 */
[----:B------:R-:W-:-:S13]  /*b060*/  ISETP.GE.AND P0, PT, R12, c[0x0][0x3c8], PT ;  /* 0x0000f2000c007a0c */ /* 0x000fda0003f06270 */
[----:B------:R-:W-:-:S04]  /*b070*/  @!P0 LEA.HI R12, R12, R12, RZ, 0x1 ;  /* 0x0000000c0c0c8211 */ /* 0x000fc800078f08ff */
[----:B------:R-:W-:Y:S01]  /*b080*/  @!P0 LOP3.LUT R12, R12, 0xfffffffe, RZ, 0xc0, !PT ;  /* 0xfffffffe0c0c8812 */ /* 0x000fe200078ec0ff */
[----:B-1----:R-:W-:Y:S01]  /*b090*/  @!P6 IMAD.WIDE R4, R6, 0x4, R2 ;  /* 0x000000040604e825 */ /* 0x002fe200078e0202 */
[----:B------:R-:W-:Y:S02]  /*b0a0*/  @!P4 LEA.HI R6, R7, R7, RZ, 0x1 ;  /* 0x000000070706c211 */ /* 0x000fe400078f08ff */
[----:B------:R-:W-:Y:S02]  /*b0b0*/  @!P1 LEA.HI R7, R10, R10, RZ, 0x1 ;  /* 0x0000000a0a079211 */ /* 0x000fe400078f08ff */
[----:B------:R1:W-:Y:S01]  /*b0c0*/  @!P6 ST.E.64 [R4.64], R84 ;  /* 0x000000540400e985 */ /* 0x0003e2000c101b0c */
[----:B------:R-:W-:Y:S02]  /*b0d0*/  @!P4 LOP3.LUT R6, R6, 0xfffffffe, RZ, 0xc0, !PT ;  /* 0xfffffffe0606c812 */ /* 0x000fe400078ec0ff */
[----:B------:R-:W-:Y:S02]  /*b0e0*/  @!P1 LOP3.LUT R7, R7, 0xfffffffe, RZ, 0xc0, !PT ;  /* 0xfffffffe07079812 */ /* 0x000fe400078ec0ff */
[----:B-1----:R-:W-:-:S02]  /*b0f0*/  @!P3 LEA.HI R5, R8, R8, RZ, 0x1 ;  /* 0x000000080805b211 */ /* 0x002fc400078f08ff */
[----:B------:R-:W-:Y:S02]  /*b100*/  @!P2 LEA.HI R4, R9, R9, RZ, 0x1 ;  /* 0x000000090904a211 */ /* 0x000fe400078f08ff */
[----:B------:R-:W-:Y:S02]  /*b110*/  @!P3 LOP3.LUT R8, R5, 0xfffffffe, RZ, 0xc0, !PT ;  /* 0xfffffffe0508b812 */ /* 0x000fe400078ec0ff */
[----:B------:R-:W-:Y:S01]  /*b120*/  @!P2 LOP3.LUT R10, R4, 0xfffffffe, RZ, 0xc0, !PT ;  /* 0xfffffffe040aa812 */ /* 0x000fe200078ec0ff */
[----:B------:R-:W-:-:S04]  /*b130*/  @!P4 IMAD.WIDE R4, R6, 0x4, R2 ;  /* 0x000000040604c825 */ /* 0x000fc800078e0202 */
[--C-:B------:R-:W-:Y:S01]  /*b140*/  @!P3 IMAD.WIDE R8, R8, 0x4, R2.reuse ;  /* 0x000000040808b825 */ /* 0x100fe200078e0202 */
[----:B------:R1:W-:Y:S03]  /*b150*/  @!P4 ST.E.64 [R4.64], R88 ;  /* 0x000000580400c985 */ /* 0x0003e6000c101b0c */
[--C-:B------:R-:W-:Y:S01]  /*b160*/  @!P2 IMAD.WIDE R10, R10, 0x4, R2.reuse ;  /* 0x000000040a0aa825 */ /* 0x100fe200078e0202 */
[----:B------:R2:W-:Y:S03]  /*b170*/  @!P3 ST.E.64 [R8.64], R92 ;  /* 0x0000005c0800b985 */ /* 0x0005e6000c101b0c */
[--C-:B------:R-:W-:Y:S01]  /*b180*/  @!P1 IMAD.WIDE R6, R7, 0x4, R2.reuse ;  /* 0x0000000407069825 */ /* 0x100fe200078e0202 */
[----:B------:R-:W-:Y:S04]  /*b190*/  @!P2 ST.E.64 [R10.64], R96 ;  /* 0x000000600a00a985 */ /* 0x000fe8000c101b0c */
[----:B------:R3:W-:Y:S01]  /*b1a0*/  @!P1 ST.E.64 [R6.64], R100 ;  /* 0x0000006406009985 */ /* 0x0007e2000c101b0c */
[----:B-1----:R-:W-:Y:S01]  /*b1b0*/  @!P0 IMAD.WIDE R4, R12, 0x4, R2 ;  /* 0x000000040c048825 */ /* 0x002fe200078e0202 */
[----:B--2---:R-:W-:-:S04]  /*b1c0*/  IADD3 R9, R0, 0xd0, RZ ;  /* 0x000000d000097810 */ /* 0x004fc80007ffe0ff */
[----:B------:R1:W-:Y:S01]  /*b1d0*/  @!P0 ST.E.64 [R4.64], R104 ;  /* 0x0000006804008985 */ /* 0x0003e2000c101b0c */
[----:B------:R-:W-:Y:S02]  /*b1e0*/  IADD3 R8, R0, 0xd8, RZ ;  /* 0x000000d800087810 */ /* 0x000fe40007ffe0ff */
[----:B------:R-:W-:Y:S02]  /*b1f0*/  ISETP.GE.AND P5, PT, R9, c[0x0][0x3c8], PT ;  /* 0x0000f20009007a0c */ /* 0x000fe40003fa6270 */
[----:B------:R-:W-:Y:S02]  /*b200*/  ISETP.GE.AND P4, PT, R8, c[0x0][0x3c8], PT ;  /* 0x0000f20008007a0c */ /* 0x000fe40003f86270 */
[C---:B---3--:R-:W-:Y:S02]  /*b210*/  IADD3 R7, R0.reuse, 0xe0, RZ ;  /* 0x000000e000077810 */ /* 0x048fe40007ffe0ff */
[----:B------:R-:W-:Y:S02]  /*b220*/  IADD3 R6, R0, 0xe8, RZ ;  /* 0x000000e800067810 */ /* 0x000fe40007ffe0ff */
[----:B------:R-:W-:-:S02]  /*b230*/  ISETP.GE.AND P3, PT, R7, c[0x0][0x3c8], PT ;  /* 0x0000f20007007a0c */ /* 0x000fc40003f66270 */
[----:B------:R-:W-:-:S03]  /*b240*/  ISETP.GE.AND P2, PT, R6, c[0x0][0x3c8], PT ;  /* 0x0000f20006007a0c */ /* 0x000fc60003f46270 */
[----:B------:R-:W-:Y:S02]  /*b250*/  @!P5 LEA.HI R9, R9, R9, RZ, 0x1 ;  /* 0x000000090909d211 */ /* 0x000fe400078f08ff */
[----:B------:R-:W-:-:S04]  /*b260*/  @!P4 LEA.HI R10, R8, R8, RZ, 0x1 ;  /* 0x00000008080ac211 */ /* 0x000fc800078f08ff */
[----:B------:R-:W-:Y:S02]  /*b270*/  @!P4 LOP3.LUT R10, R10, 0xfffffffe, RZ, 0xc0, !PT ;  /* 0xfffffffe0a0ac812 */ /* 0x000fe400078ec0ff */
[----:B------:R-:W-:Y:S02]  /*b280*/  @!P3 LEA.HI R8, R7, R7, RZ, 0x1 ;  /* 0x000000070708b211 */ /* 0x000fe400078f08ff */
[----:B------:R-:W-:Y:S01]  /*b290*/  @!P2 LEA.HI R7, R6, R6, RZ, 0x1 ;  /* 0x000000060607a211 */ /* 0x000fe200078f08ff */
[----:B------:R-:W-:Y:S01]  /*b2a0*/  @!P4 IMAD.WIDE R10, R10, 0x4, R2 ;  /* 0x000000040a0ac825 */ /* 0x000fe200078e0202 */
[----:B------:R-:W-:Y:S02]  /*b2b0*/  @!P3 LOP3.LUT R8, R8, 0xfffffffe, RZ, 0xc0, !PT ;  /* 0xfffffffe0808b812 */ /* 0x000fe400078ec0ff */
[C---:B-1----:R-:W-:Y:S02]  /*b2c0*/  IADD3 R5, R0.reuse, 0xf0, RZ ;  /* 0x000000f000057810 */ /* 0x042fe40007ffe0ff */
[----:B------:R-:W-:-:S02]  /*b2d0*/  IADD3 R4, R0, 0xf8, RZ ;  /* 0x000000f800047810 */ /* 0x000fc40007ffe0ff */
[----:B------:R-:W-:Y:S02]  /*b2e0*/  ISETP.GE.AND P1, PT, R5, c[0x0][0x3c8], PT ;  /* 0x0000f20005007a0c */ /* 0x000fe40003f26270 */
[----:B------:R-:W-:Y:S02]  /*b2f0*/  ISETP.GE.AND P0, PT, R4, c[0x0][0x3c8], PT ;  /* 0x0000f20004007a0c */ /* 0x000fe40003f06270 */
[----:B------:R-:W-:-:S09]  /*b300*/  @!P2 LOP3.LUT R7, R7, 0xfffffffe, RZ, 0xc0, !PT ;  /* 0xfffffffe0707a812 */ /* 0x000fd200078ec0ff */
[----:B------:R-:W-:Y:S02]  /*b310*/  @!P1 LEA.HI R6, R5, R5, RZ, 0x1 ;  /* 0x0000000505069211 */ /* 0x000fe400078f08ff */
[----:B------:R-:W-:Y:S01]  /*b320*/  @!P5 LOP3.LUT R5, R9, 0xfffffffe, RZ, 0xc0, !PT ;  /* 0xfffffffe0905d812 */ /* 0x000fe200078ec0ff */
[--C-:B------:R-:W-:Y:S01]  /*b330*/  @!P3 IMAD.WIDE R8, R8, 0x4, R2.reuse ;  /* 0x000000040808b825 */ /* 0x100fe200078e0202 */
        /* <DEDUP_REMOVED lines=10> */
[----:B------:R1:W-:Y:S04]  /*b3e0*/  @!P2 ST.E.64 [R6.64], R120 ;  /* 0x000000780600a985 */ /* 0x0003e8000c101b0c */
[----:B------:R1:W-:Y:S04]  /*b3f0*/  @!P1 ST.E.64 [R4.64], R124 ;  /* 0x0000007c04009985 */ /* 0x0003e8000c101b0c */
[----:B------:R1:W-:Y:S02]  /*b400*/  @!P0 ST.E.64 [R2.64], R128 ;  /* 0x0000008002008985 */ /* 0x0003e4000c101b0c */
.L_x_11:
[----:B------:R-:W-:Y:S05]  /*b410*/  BSYNC B0 ;  /* 0x0000000000007941 */ /* 0x000fea0003800000 */
.L_x_10:
[----:B------:R-:W-:Y:S01]  /*b420*/  ISETP.NE.AND P0, PT, R16, RZ, PT ;  /* 0x000000ff1000720c */ /* 0x000fe20003f05270 */
[----:B-1----:R1:W4:Y:S04]  /*b430*/  SHFL.IDX PT, R3, R19, 0x1, 0x1c1f ;  /* 0x003c1f0013037f89 */ /* 0x00232800000e0000 */
[----:B---3--:R1:W3:Y:S08]  /*b440*/  SHFL.IDX PT, R2, R20, 0x1, 0x1c1f ;  /* 0x003c1f0014027f89 */ /* 0x0082f000000e0000 */
[----:B------:R-:W-:Y:S05]  /*b450*/  @P0 EXIT ;  /* 0x000000000000094d */ /* 0x000fea0003800000 */
[C---:B------:R-:W-:Y:S02]  /*b460*/  IADD3 R5, R0.reuse, 0x8, RZ ;  /* 0x0000000800057810 */ /* 0x040fe40007ffe0ff */
[----:B------:R-:W-:-:S02]  /*b470*/  IADD3 R4, R0, 0x10, RZ ;  /* 0x0000001000047810 */ /* 0x000fc40007ffe0ff */
[----:B------:R-:W-:Y:S02]  /*b480*/  ISETP.GE.AND P1, PT, R5, c[0x0][0x3c8], PT ;  /* 0x0000f20005007a0c */ /* 0x000fe40003f26270 */
[----:B------:R-:W-:Y:S02]  /*b490*/  ISETP.GE.AND P0, PT, R4, c[0x0][0x3c8], PT ;  /* 0x0000f20004007a0c */ /* 0x000fe40003f06270 */
[C---:B------:R-:W-:Y:S02]  /*b4a0*/  ISETP.GE.AND P2, PT, R0.reuse, c[0x0][0x3c8], PT ;  /* 0x0000f20000007a0c */ /* 0x040fe40003f46270 */
[C---:B------:R-:W-:Y:S02]  /*b4b0*/  IADD3 R11, R0.reuse, 0x18, RZ ;  /* 0x00000018000b7810 */ /* 0x040fe40007ffe0ff */
[----:B------:R-:W-:Y:S02]  /*b4c0*/  IADD3 R13, R0, 0x20, RZ ;  /* 0x00000020000d7810 */ /* 0x000fe40007ffe0ff */
[----:B------:R-:W-:-:S02]  /*b4d0*/  ISETP.GE.AND P6, PT, R11, c[0x0][0x3c8], PT ;  /* 0x0000f2000b007a0c */ /* 0x000fc40003fc6270 */
[----:B------:R-:W-:Y:S02]  /*b4e0*/  ISETP.GE.AND P5, PT, R13, c[0x0][0x3c8], PT ;  /* 0x0000f2000d007a0c */ /* 0x000fe40003fa6270 */
[----:B------:R-:W-:Y:S02]  /*b4f0*/  @!P1 LEA.HI R5, R5, R5, RZ, 0x1 ;  /* 0x0000000505059211 */ /* 0x000fe400078f08ff */
[----:B------:R-:W-:Y:S01]  /*b500*/  @!P0 LEA.HI R4, R4, R4, RZ, 0x1 ;  /* 0x0000000404048211 */ /* 0x000fe200078f08ff */
[--C-:B---34-:R-:W-:Y:S01]  /*b510*/  @!P2 IMAD.WIDE R8, R0, 0x4, R2.reuse ;  /* 0x000000040008a825 */ /* 0x118fe200078e0202 */
[----:B------:R-:W-:Y:S02]  /*b520*/  @!P1 LOP3.LUT R5, R5, 0xfffffffe, RZ, 0xc0, !PT ;  /* 0xfffffffe05059812 */ /* 0x000fe400078ec0ff */
[----:B------:R-:W-:Y:S02]  /*b530*/  @!P0 LOP3.LUT R4, R4, 0xfffffffe, RZ, 0xc0, !PT ;  /* 0xfffffffe04048812 */ /* 0x000fe400078ec0ff */
[----:B------:R3:W-:Y:S01]  /*b540*/  @!P2 ST.E.64 [R8.64], R166 ;  /* 0x000000a60800a985 */ /* 0x0007e2000c101b0c */
[----:B--2---:R-:W-:Y:S01]  /*b550*/  @!P1 IMAD.WIDE R6, R5, 0x4, R2 ;  /* 0x0000000405069825 */ /* 0x004fe200078e0202 */
[----:B------:R-:W-:-:S02]  /*b560*/  IADD3 R10, R0, 0x38, RZ ;  /* 0x00000038000a7810 */ /* 0x000fc40007ffe0ff */
[----:B------:R-:W-:Y:S01]  /*b570*/  IADD3 R12, R0, 0x40, RZ ;  /* 0x00000040000c7810 */ /* 0x000fe20007ffe0ff */
[----:B------:R-:W-:Y:S01]  /*b580*/  @!P0 IMAD.WIDE R4, R4, 0x4, R2 ;  /* 0x0000000404048825 */ /* 0x000fe200078e0202 */
[----:B------:R-:W-:Y:S01]  /*b590*/  @!P1 ST.E.64 [R6.64], R162 ;  /* 0x000000a206009985 */ /* 0x000fe2000c101b0c */
[----:B------:R-:W-:Y:S02]  /*b5a0*/  IADD3 R14, R0, 0x48, RZ ;  /* 0x00000048000e7810 */ /* 0x000fe40007ffe0ff */
[----:B------:R-:W-:Y:S01]  /*b5b0*/  ISETP.GE.AND P2, PT, R10, c[0x0][0x3c8], PT ;  /* 0x0000f2000a007a0c */ /* 0x000fe20003f46270 */
[----:B------:R2:W-:Y:S01]  /*b5c0*/  @!P0 ST.E.64 [R4.64], R158 ;  /* 0x0000009e04008985 */ /* 0x0005e2000c101b0c */
[----:B------:R-:W-:Y:S02]  /*b5d0*/  ISETP.GE.AND P1, PT, R12, c[0x0][0x3c8], PT ;  /* 0x0000f2000c007a0c */ /* 0x000fe40003f26270 */
[----:B------:R-:W-:Y:S02]  /*b5e0*/  ISETP.GE.AND P0, PT, R14, c[0x0][0x3c8], PT ;  /* 0x0000f2000e007a0c */ /* 0x000fe40003f06270 */
[----:B------:R-:W-:-:S02]  /*b5f0*/  IADD3 R15, R0, 0x50, RZ ;  /* 0x00000050000f7810 */ /* 0x000fc40007ffe0ff */
[C---:B------:R-:W-:Y:S02]  /*b600*/  IADD3 R16, R0.reuse, 0x58, RZ ;  /* 0x0000005800107810 */ /* 0x040fe40007ffe0ff */
[C---:B---3--:R-:W-:Y:S02]  /*b610*/  IADD3 R8, R0.reuse, 0x28, RZ ;  /* 0x0000002800087810 */ /* 0x048fe40007ffe0ff */
[----:B------:R-:W-:Y:S02]  /*b620*/  IADD3 R9, R0, 0x30, RZ ;  /* 0x0000003000097810 */ /* 0x000fe40007ffe0ff */
[----:B------:R-:W-:Y:S02]  /*b630*/  ISETP.GE.AND P4, PT, R8, c[0x0][0x3c8], PT ;  /* 0x0000f20008007a0c */ /* 0x000fe40003f86270 */
[----:B------:R-:W-:Y:S02]  /*b640*/  ISETP.GE.AND P3, PT, R9, c[0x0][0x3c8], PT ;  /* 0x0000f20009007a0c */ /* 0x000fe40003f66270 */
[----:B--2---:R-:W-:-:S02]  /*b650*/  @!P6 LEA.HI R4, R11, R11, RZ, 0x1 ;  /* 0x0000000b0b04e211 */ /* 0x004fc400078f08ff */
[----:B------:R-:W-:Y:S02]  /*b660*/  @!P5 LEA.HI R5, R13, R13, RZ, 0x1 ;  /* 0x0000000d0d05d211 */ /* 0x000fe400078f08ff */
[----:B------:R-:W-:Y:S02]  /*b670*/  @!P6 LOP3.LUT R4, R4, 0xfffffffe, RZ, 0xc0, !PT ;  /* 0xfffffffe0404e812 */ /* 0x000fe400078ec0ff */
[----:B------:R-:W-:-:S03]  /*b680*/  @!P5 LOP3.LUT R5, R5, 0xfffffffe, RZ, 0xc0, !PT ;  /* 0xfffffffe0505d812 */ /* 0x000fc600078ec0ff */
[----:B------:R-:W-:-:S04]  /*b690*/  @!P6 IMAD.WIDE R6, R4, 0x4, R2 ;  /* 0x000000040406e825 */ /* 0x000fc800078e0202 */
[----:B------:R-:W-:Y:S01]  /*b6a0*/  @!P5 IMAD.WIDE R4, R5, 0x4, R2 ;  /* 0x000000040504d825 */ /* 0x000fe200078e0202 */
[----:B------:R2:W-:Y:S01]  /*b6b0*/  @!P6 ST.E.64 [R6.64], R154 ;  /* 0x0000009a0600e985 */ /* 0x0005e2000c101b0c */
[----:B------:R-:W-:-:S03]  /*b6c0*/  ISETP.GE.AND P6, PT, R15, c[0x0][0x3c8], PT ;  /* 0x0000f2000f007a0c */ /* 0x000fc60003fc6270 */
[----:B------:R3:W-:Y:S01]  /*b6d0*/  @!P5 ST.E.64 [R4.64], R150 ;  /* 0x000000960400d985 */ /* 0x0007e2000c101b0c */
[----:B------:R-:W-:Y:S02]  /*b6e0*/  ISETP.GE.AND P5, PT, R16, c[0x0][0x3c8], PT ;  /* 0x0000f20010007a0c */ /* 0x000fe40003fa6270 */
[----:B--2---:R-:W-:Y:S02]  /*b6f0*/  @!P2 LEA.HI R7, R10, R10, RZ, 0x1 ;  /* 0x0000000a0a07a211 */ /* 0x004fe400078f08ff */
[----:B------:R-:W-:Y:S02]  /*b700*/  @!P1 LEA.HI R6, R12, R12, RZ, 0x1 ;  /* 0x0000000c0c069211 */ /* 0x000fe400078f08ff */
[----:B---3--:R-:W-:Y:S02]  /*b710*/  @!P4 LEA.HI R4, R8, R8, RZ, 0x1 ;  /* 0x000000080804c211 */ /* 0x008fe400078f08ff */
[----:B------:R-:W-:Y:S02]  /*b720*/  @!P3 LEA.HI R8, R9, R9, RZ, 0x1 ;  /* 0x000000090908b211 */ /* 0x000fe400078f08ff */
[----:B------:R-:W-:-:S02]  /*b730*/  @!P0 LEA.HI R5, R14, R14, RZ, 0x1 ;  /* 0x0000000e0e058211 */ /* 0x000fc400078f08ff */
[----:B------:R-:W-:Y:S02]  /*b740*/  @!P4 LOP3.LUT R4, R4, 0xfffffffe, RZ, 0xc0, !PT ;  /* 0xfffffffe0404c812 */ /* 0x000fe400078ec0ff */
[----:B------:R-:W-:Y:S02]  /*b750*/  @!P3 LOP3.LUT R8, R8, 0xfffffffe, RZ, 0xc0, !PT ;  /* 0xfffffffe0808b812 */ /* 0x000fe400078ec0ff */
[----:B------:R-:W-:Y:S01]  /*b760*/  @!P2 LOP3.LUT R7, R7, 0xfffffffe, RZ, 0xc0, !PT ;  /* 0xfffffffe0707a812 */ /* 0x000fe200078ec0ff */
[--C-:B------:R-:W-:Y:S01]  /*b770*/  @!P4 IMAD.WIDE R12, R4, 0x4, R2.reuse ;  /* 0x00000004040cc825 */ /* 0x100fe200078e0202 */
[----:B------:R-:W-:Y:S02]  /*b780*/  @!P1 LOP3.LUT R6, R6, 0xfffffffe, RZ, 0xc0, !PT ;  /* 0xfffffffe06069812 */ /* 0x000fe400078ec0ff */
[----:B------:R-:W-:Y:S01]  /*b790*/  @!P0 LOP3.LUT R5, R5, 0xfffffffe, RZ, 0xc0, !PT ;  /* 0xfffffffe05058812 */ /* 0x000fe200078ec0ff */
[----:B------:R-:W-:Y:S01]  /*b7a0*/  @!P3 IMAD.WIDE R10, R8, 0x4, R2 ;  /* 0x00000004080ab825 */ /* 0x000fe200078e0202 */
[----:B------:R2:W-:Y:S01]  /*b7b0*/  @!P4 ST.E.64 [R12.64], R146 ;  /* 0x000000920c00c985 */ /* 0x0005e2000c101b0c */
[----:B------:R-:W-:-:S02]  /*b7c0*/  IADD3 R14, R0, 0x88, RZ ;  /* 0x00000088000e7810 */ /* 0x000fc40007ffe0ff */
[--C-:B------:R-:W-:Y:S01]  /*b7d0*/  @!P2 IMAD.WIDE R8, R7, 0x4, R2.reuse ;  /* 0x000000040708a825 */ /* 0x100fe200078e0202 */
[----:B------:R3:W-:Y:S03]  /*b7e0*/  @!P3 ST.E.64 [R10.64], R142 ;  /* 0x0000008e0a00b985 */ /* 0x0007e6000c101b0c */
[--C-:B------:R-:W-:Y:S01]  /*b7f0*/  @!P1 IMAD.WIDE R6, R6, 0x4, R2.reuse ;  /* 0x0000000406069825 */ /* 0x100fe200078e0202 */
[----:B------:R4:W-:Y:S03]  /*b800*/  @!P2 ST.E.64 [R8.64], R138 ;  /* 0x0000008a0800a985 */ /* 0x0009e6000c101b0c */
[----:B------:R-:W-:Y:S01]  /*b810*/  @!P0 IMAD.WIDE R4, R5, 0x4, R2 ;  /* 0x0000000405048825 */ /* 0x000fe200078e0202 */
[----:B------:R-:W-:Y:S04]  /*b820*/  @!P1 ST.E.64 [R6.64], R38 ;  /* 0x0000002606009985 */ /* 0x000fe8000c101b0c */
[----:B------:R5:W-:Y:S01]  /*b830*/  @!P0 ST.E.64 [R4.64], R42 ;  /* 0x0000002a04008985 */ /* 0x000be2000c101b0c */
[----:B--2---:R-:W-:-:S02]  /*b840*/  IADD3 R12, R0, 0x80, RZ ;  /* 0x00000080000c7810 */ /* 0x004fc40007ffe0ff */
[C---:B---3--:R-:W-:Y:S02]  /*b850*/  IADD3 R10, R0.reuse, 0x70, RZ ;  /* 0x00000070000a7810 */ /* 0x048fe40007ffe0ff */
[C---:B------:R-:W-:Y:S02]  /*b860*/  IADD3 R11, R0.reuse, 0x78, RZ ;  /* 0x00000078000b7810 */ /* 0x040fe40007ffe0ff */
[C---:B----4-:R-:W-:Y:S02]  /*b870*/  IADD3 R8, R0.reuse, 0x60, RZ ;  /* 0x0000006000087810 */ /* 0x050fe40007ffe0ff */
[----:B------:R-:W-:Y:S02]  /*b880*/  IADD3 R9, R0, 0x68, RZ ;  /* 0x0000006800097810 */ /* 0x000fe40007ffe0ff */
[----:B------:R-:W-:Y:S02]  /*b890*/  ISETP.GE.AND P4, PT, R8, c[0x0][0x3c8], PT ;  /* 0x0000f20008007a0c */ /* 0x000fe40003f86270 */
[----:B------:R-:W-:-:S02]  /*b8a0*/  ISETP.GE.AND P3, PT, R9, c[0x0][0x3c8], PT ;  /* 0x0000f20009007a0c */ /* 0x000fc40003f66270 */
[----:B-----5:R-:W-:Y:S02]  /*b8b0*/  @!P6 LEA.HI R4, R15, R15, RZ, 0x1 ;  /* 0x0000000f0f04e211 */ /* 0x020fe400078f08ff */
[----:B------:R-:W-:Y:S02]  /*b8c0*/  @!P5 LEA.HI R5, R16, R16, RZ, 0x1 ;  /* 0x000000101005d211 */ /* 0x000fe400078f08ff */
[----:B------:R-:W-:Y:S02]  /*b8d0*/  @!P6 LOP3.LUT R4, R4, 0xfffffffe, RZ, 0xc0, !PT ;  /* 0xfffffffe0404e812 */ /* 0x000fe400078ec0ff */
[----:B------:R-:W-:Y:S02]  /*b8e0*/  @!P5 LOP3.LUT R5, R5, 0xfffffffe, RZ, 0xc0, !PT ;  /* 0xfffffffe0505d812 */ /* 0x000fe400078ec0ff */
[----:B------:R-:W-:Y:S01]  /*b8f0*/  ISETP.GE.AND P2, PT, R10, c[0x0][0x3c8], PT ;  /* 0x0000f2000a007a0c */ /* 0x000fe20003f46270 */
[----:B------:R-:W-:Y:S01]  /*b900*/  @!P6 IMAD.WIDE R6, R4, 0x4, R2 ;  /* 0x000000040406e825 */ /* 0x000fe200078e0202 */
[----:B------:R-:W-:-:S02]  /*b910*/  ISETP.GE.AND P1, PT, R11, c[0x0][0x3c8], PT ;  /* 0x0000f2000b007a0c */ /* 0x000fc40003f26270 */
[----:B------:R-:W-:Y:S01]  /*b920*/  ISETP.GE.AND P0, PT, R12, c[0x0][0x3c8], PT ;  /* 0x0000f2000c007a0c */ /* 0x000fe20003f06270 */
[----:B------:R-:W-:Y:S01]  /*b930*/  @!P5 IMAD.WIDE R4, R5, 0x4, R2 ;  /* 0x000000040504d825 */ /* 0x000fe200078e0202 */
[----:B------:R2:W-:Y:S01]  /*b940*/  @!P6 ST.E.64 [R6.64], R46 ;  /* 0x0000002e0600e985 */ /* 0x0005e2000c101b0c */
[----:B------:R-:W-:Y:S02]  /*b950*/  IADD3 R15, R0, 0x90, RZ ;  /* 0x00000090000f7810 */ /* 0x000fe40007ffe0ff */
[----:B------:R-:W-:Y:S01]  /*b960*/  ISETP.GE.AND P6, PT, R14, c[0x0][0x3c8], PT ;  /* 0x0000f2000e007a0c */ /* 0x000fe20003fc6270 */
[----:B------:R3:W-:Y:S01]  /*b970*/  @!P5 ST.E.64 [R4.64], R50 ;  /* 0x000000320400d985 */ /* 0x0007e2000c101b0c */
[----:B------:R-:W-:Y:S02]  /*b980*/  ISETP.GE.AND P5, PT, R15, c[0x0][0x3c8], PT ;  /* 0x0000f2000f007a0c */ /* 0x000fe40003fa6270 */
[----:B--2---:R-:W-:Y:S02]  /*b990*/  @!P2 LEA.HI R7, R10, R10, RZ, 0x1 ;  /* 0x0000000a0a07a211 */ /* 0x004fe400078f08ff */
[----:B------:R-:W-:-:S02]  /*b9a0*/  @!P1 LEA.HI R6, R11, R11, RZ, 0x1 ;  /* 0x0000000b0b069211 */ /* 0x000fc400078f08ff */
[----:B---3--:R-:W-:Y:S02]  /*b9b0*/  @!P4 LEA.HI R4, R8, R8, RZ, 0x1 ;  /* 0x000000080804c211 */ /* 0x008fe400078f08ff */
[----:B------:R-:W-:Y:S02]  /*b9c0*/  @!P3 LEA.HI R8, R9, R9, RZ, 0x1 ;  /* 0x000000090908b211 */ /* 0x000fe400078f08ff */
[----:B------:R-:W-:Y:S02]  /*b9d0*/  @!P0 LEA.HI R5, R12, R12, RZ, 0x1 ;  /* 0x0000000c0c058211 */ /* 0x000fe400078f08ff */
[----:B------:R-:W-:Y:S02]  /*b9e0*/  @!P4 LOP3.LUT R4, R4, 0xfffffffe, RZ, 0xc0, !PT ;  /* 0xfffffffe0404c812 */ /* 0x000fe400078ec0ff */
[----:B------:R-:W-:Y:S02]  /*b9f0*/  @!P3 LOP3.LUT R8, R8, 0xfffffffe, RZ, 0xc0, !PT ;  /* 0xfffffffe0808b812 */ /* 0x000fe400078ec0ff */
[----:B------:R-:W-:Y:S01]  /*ba00*/  @!P2 LOP3.LUT R7, R7, 0xfffffffe, RZ, 0xc0, !PT ;  /* 0xfffffffe0707a812 */ /* 0x000fe200078ec0ff */
[----:B------:R-:W-:Y:S01]  /*ba10*/  @!P4 IMAD.WIDE R12, R4, 0x4, R2 ;  /* 0x00000004040cc825 */ /* 0x000fe200078e0202 */
[----:B------:R-:W-:-:S02]  /*ba20*/  @!P1 LOP3.LUT R6, R6, 0xfffffffe, RZ, 0xc0, !PT ;  /* 0xfffffffe06069812 */ /* 0x000fc400078ec0ff */
[----:B------:R-:W-:Y:S01]  /*ba30*/  @!P0 LOP3.LUT R5, R5, 0xfffffffe, RZ, 0xc0, !PT ;  /* 0xfffffffe05058812 */ /* 0x000fe200078ec0ff */
[--C-:B------:R-:W-:Y:S01]  /*ba40*/  @!P3 IMAD.WIDE R10, R8, 0x4, R2.reuse ;  /* 0x00000004080ab825 */ /* 0x100fe200078e0202 */
[----:B------:R2:W-:Y:S03]  /*ba50*/  @!P4 ST.E.64 [R12.64], R54 ;  /* 0x000000360c00c985 */ /* 0x0005e6000c101b0c */
        /* <DEDUP_REMOVED lines=24> */
[C---:B------:R-:W-:Y:S02]  /*bbe0*/  IADD3 R14, R0.reuse, 0xc0, RZ ;  /* 0x000000c0000e7810 */ /* 0x040fe40007ffe0ff */
[----:B------:R-:W-:Y:S01]  /*bbf0*/  IADD3 R15, R0, 0xc8, RZ ;  /* 0x000000c8000f7810 */ /* 0x000fe20007ffe0ff */
[----:B------:R3:W-:Y:S01]  /*bc00*/  @!P5 ST.E.64 [R4.64], R78 ;  /* 0x0000004e0400d985 */ /* 0x0007e2000c101b0c */
[----:B------:R-:W-:Y:S02]  /*bc10*/  ISETP.GE.AND P6, PT, R14, c[0x0][0x3c8], PT ;  /* 0x0000f2000e007a0c */ /* 0x000fe40003fc6270 */
[----:B------:R-:W-:Y:S02]  /*bc20*/  ISETP.GE.AND P5, PT, R15, c[0x0][0x3c8], PT ;  /* 0x0000f2000f007a0c */ /* 0x000fe40003fa6270 */
[----:B--2---:R-:W-:-:S02]  /*bc30*/  @!P2 LEA.HI R7, R10, R10, RZ, 0x1 ;  /* 0x0000000a0a07a211 */ /* 0x004fc400078f08ff */
[----:B------:R-:W-:Y:S02]  /*bc40*/  @!P1 LEA.HI R6, R11, R11, RZ, 0x1 ;  /* 0x0000000b0b069211 */ /* 0x000fe400078f08ff */
[----:B---3--:R-:W-:Y:S02]  /*bc50*/  @!P4 LEA.HI R4, R8, R8, RZ, 0x1 ;  /* 0x000000080804c211 */ /* 0x008fe400078f08ff */
[----:B------:R-:W-:Y:S02]  /*bc60*/  @!P3 LEA.HI R8, R9, R9, RZ, 0x1 ;  /* 0x000000090908b211 */ /* 0x000fe400078f08ff */
[----:B------:R-:W-:Y:S02]  /*bc70*/  @!P0 LEA.HI R5, R12, R12, RZ, 0x1 ;  /* 0x0000000c0c058211 */ /* 0x000fe400078f08ff */
[----:B------:R-:W-:Y:S02]  /*bc80*/  @!P4 LOP3.LUT R4, R4, 0xfffffffe, RZ, 0xc0, !PT ;  /* 0xfffffffe0404c812 */ /* 0x000fe400078ec0ff */
[----:B------:R-:W-:-:S02]  /*bc90*/  @!P3 LOP3.LUT R8, R8, 0xfffffffe, RZ, 0xc0, !PT ;  /* 0xfffffffe0808b812 */ /* 0x000fc400078ec0ff */
[----:B------:R-:W-:Y:S01]  /*bca0*/  @!P2 LOP3.LUT R7, R7, 0xfffffffe, RZ, 0xc0, !PT ;  /* 0xfffffffe0707a812 */ /* 0x000fe200078ec0ff */
[--C-:B------:R-:W-:Y:S01]  /*bcb0*/  @!P4 IMAD.WIDE R12, R4, 0x4, R2.reuse ;  /* 0x00000004040cc825 */ /* 0x100fe200078e0202 */
[----:B------:R-:W-:Y:S02]  /*bcc0*/  @!P1 LOP3.LUT R6, R6, 0xfffffffe, RZ, 0xc0, !PT ;  /* 0xfffffffe06069812 */ /* 0x000fe400078ec0ff */
        /* <DEDUP_REMOVED lines=20> */
[----:B------:R-:W-:Y:S02]  /*be10*/  ISETP.GE.AND P2, PT, R10, c[0x0][0x3c8], PT ;  /* 0x0000f2000a007a0c */ /* 0x000fe40003f46270 */
[----:B------:R-:W-:Y:S01]  /*be20*/  @!P5 LOP3.LUT R5, R5, 0xfffffffe, RZ, 0xc0, !PT ;  /* 0xfffffffe0505d812 */ /* 0x000fe200078ec0ff */
[----:B------:R-:W-:Y:S01]  /*be30*/  @!P6 IMAD.WIDE R6, R4, 0x4, R2 ;  /* 0x000000040406e825 */ /* 0x000fe200078e0202 */
[----:B------:R-:W-:-:S02]  /*be40*/  ISETP.GE.AND P1, PT, R11, c[0x0][0x3c8], PT ;  /* 0x0000f2000b007a0c */ /* 0x000fc40003f26270 */
[----:B------:R-:W-:Y:S01]  /*be50*/  ISETP.GE.AND P0, PT, R12, c[0x0][0x3c8], PT ;  /* 0x0000f2000c007a0c */ /* 0x000fe20003f06270 */
[----:B------:R-:W-:Y:S01]  /*be60*/  @!P5 IMAD.WIDE R4, R5, 0x4, R2 ;  /* 0x000000040504d825 */ /* 0x000fe200078e0202 */
[----:B------:R2:W-:Y:S01]  /*be70*/  @!P6 ST.E.64 [R6.64], R102 ;  /* 0x000000660600e985 */ /* 0x0005e2000c101b0c */
[----:B------:R-:W-:-:S03]  /*be80*/  IADD3 R0, R0, 0xf8, RZ ;  /* 0x000000f800007810 */ /* 0x000fc60007ffe0ff */
[----:B------:R3:W-:Y:S01]  /*be90*/  @!P5 ST.E.64 [R4.64], R106 ;  /* 0x0000006a0400d985 */ /* 0x0007e2000c101b0c */
[----:B--2---:R-:W-:-:S04]  /*bea0*/  @!P2 LEA.HI R7, R10, R10, RZ, 0x1 ;  /* 0x0000000a0a07a211 */ /* 0x004fc800078f08ff */
        /* <DEDUP_REMOVED lines=17> */
[----:B------:R2:W-:Y:S04]  /*bfc0*/  @!P1 ST.E.64 [R6.64], R122 ;  /* 0x0000007a06009985 */ /* 0x0005e8000c101b0c */
[----:B------:R2:W-:Y:S01]  /*bfd0*/  @!P0 ST.E.64 [R4.64], R126 ;  /* 0x0000007e04008985 */ /* 0x0005e2000c101b0c */
[----:B------:R-:W-:-:S13]  /*bfe0*/  ISETP.GE.AND P0, PT, R0, c[0x0][0x3c8], PT ;  /* 0x0000f20000007a0c */ /* 0x000fda0003f06270 */
[----:B------:R-:W-:Y:S05]  /*bff0*/  @P0 EXIT ;  /* 0x000000000000094d */ /* 0x000fea0003800000 */
[----:B------:R-:W-:-:S04]  /*c000*/  LEA.HI R0, R0, R0, RZ, 0x1 ;  /* 0x0000000000007211 */ /* 0x000fc800078f08ff */
[----:B------:R-:W-:-:S05]  /*c010*/  LOP3.LUT R0, R0, 0xfffffffe, RZ, 0xc0, !PT ;  /* 0xfffffffe00007812 */ /* 0x000fca00078ec0ff */
[----:B------:R-:W-:-:S05]  /*c020*/  IMAD.WIDE R2, R0, 0x4, R2 ;  /* 0x0000000400027825 */ /* 0x000fca00078e0202 */
[----:B------:R-:W-:Y:S01]  /*c030*/  ST.E.64 [R2.64], R130 ;  /* 0x0000008202007985 */ /* 0x000fe2000c101b0c */
[----:B------:R-:W-:Y:S05]  /*c040*/  EXIT ;  /* 0x000000000000794d */ /* 0x000fea0003800000 */
.L_x_9:
[----:B------:R-:W1:Y:S02]  /*c050*/  S2R R0, SR_TID.X ;  /* 0x0000000000007919 */ /* 0x000e640000002100 */
[----:B-1----:R-:W-:-:S13]  /*c060*/  ISETP.GT.AND P0, PT, R0, 0x7f, PT ;  /* 0x0000007f0000780c */ /* 0x002fda0003f04270 */
[----:B------:R-:W-:Y:S05]  /*c070*/  @P0 EXIT ;  /* 0x000000000000094d */ /* 0x000fea0003800000 */
[----:B------:R-:W1:Y:S01]  /*c080*/  S2R R8, SR_CTAID.X ;  /* 0x0000000000087919 */ /* 0x000e620000002500 */
[----:B------:R-:W-:-:S05]  /*c090*/  MOV R3, c[0x0][0x4e8] ;  /* 0x00013a0000037a02 */ /* 0x000fca0000000f00 */
[----:B------:R-:W-:Y:S01]  /*c0a0*/  IMAD R2, R3, c[0x0][0x388], RZ ;  /* 0x0000e20003027a24 */ /* 0x000fe200078e02ff */
[----:B-1----:R-:W-:-:S04]  /*c0b0*/  LEA R8, R8, R0, 0x7 ;  /* 0x0000000008087211 */ /* 0x002fc800078e38ff */
[----:B------:R-:W-:-:S13]  /*c0c0*/  ISETP.GE.AND P0, PT, R8, R2, PT ;  /* 0x000000020800720c */ /* 0x000fda0003f06270 */
[----:B------:R-:W-:Y:S05]  /*c0d0*/  @P0 EXIT ;  /* 0x000000000000094d */ /* 0x000fea0003800000 */
[----:B------:R-:W1:Y:S01]  /*c0e0*/  S2R R7, SR_CTAID.Z ;  /* 0x0000000000077919 */ /* 0x000e620000002700 */
[----:B------:R-:W-:Y:S01]  /*c0f0*/  USHF.R.S32.HI UR6, URZ, 0x1f, UR11 ;  /* 0x0000001f3f067899 */ /* 0x000fe2000801140b */
[----:B------:R-:W-:Y:S01]  /*c100*/  ISETP.NE.AND P0, PT, R3, 0x1, PT ;  /* 0x000000010300780c */ /* 0x000fe20003f05270 */
[----:B------:R-:W-:Y:S01]  /*c110*/  ULDC.64 UR4, c[0x0][0x4d0] ;  /* 0x0001340000047ab9 */ /* 0x000fe20000000a00 */
[----:B------:R-:W2:Y:S01]  /*c120*/  S2R R9, SR_CTAID.Y ;  /* 0x0000000000097919 */ /* 0x000ea20000002600 */
[----:B------:R-:W-:Y:S01]  /*c130*/  UIMAD UR6, UR6, UR4, URZ ;  /* 0x00000004060672a4 */ /* 0x000fe2000f8e023f */
[----:B------:R-:W-:Y:S01]  /*c140*/  IADD3 R4, RZ, -UR11, RZ ;  /* 0x8000000bff047c10 */ /* 0x000fe2000fffe0ff */
[----:B------:R-:W-:Y:S01]  /*c150*/  UIMAD.WIDE.U32 UR8, UR11, UR4, URZ ;  /* 0x000000040b0872a5 */ /* 0x000fe2000f8e003f */
[----:B------:R-:W-:Y:S01]  /*c160*/  MOV R0, R8 ;  /* 0x0000000800007202 */ /* 0x000fe20000000f00 */
[----:B------:R-:W-:-:S04]  /*c170*/  UIMAD UR4, UR11, UR5, UR6 ;  /* 0x000000050b0472a4 */ /* 0x000fc8000f8e0206 */
[----:B------:R-:W-:Y:S01]  /*c180*/  UIADD3 UR4, UR9, UR4, URZ ;  /* 0x0000000409047290 */ /* 0x000fe2000fffe03f */
[----:B------:R-:W-:Y:S01]  /*c190*/  MOV R3, UR9 ;  /* 0x0000000900037c02 */ /* 0x000fe20008000f00 */
[----:B------:R-:W-:-:S04]  /*c1a0*/  @P0 IMAD.HI.U32 R5, R8, c[0x0][0x4ec], RZ ;  /* 0x00013b0008050a27 */ /* 0x000fc800078e00ff */
[----:B------:R-:W-:Y:S01]  /*c1b0*/  IMAD.U32 R2, RZ, RZ, UR8 ;  /* 0x00000008ff027e24 */ /* 0x000fe2000f8e00ff */
[----:B------:R-:W-:Y:S01]  /*c1c0*/  @P0 SHF.R.U32.HI R0, RZ, c[0x0][0x4f0], R5 ;  /* 0x00013c00ff000a19 */ /* 0x000fe20000011605 */
[----:B------:R-:W-:Y:S01]  /*c1d0*/  IMAD.U32 R3, RZ, RZ, UR4 ;  /* 0x00000004ff037e24 */ /* 0x000fe2000f8e00ff */
[----:B-1----:R-:W-:-:S03]  /*c1e0*/  SHF.R.S32.HI R6, RZ, 0x1f, R7 ;  /* 0x0000001fff067819 */ /* 0x002fc60000011407 */
[----:B------:R-:W-:-:S04]  /*c1f0*/  IMAD.WIDE.U32 R2, R7, c[0x0][0x4d8], R2 ;  /* 0x0001360007027a25 */ /* 0x000fc800078e0002 */
[----:B------:R-:W-:Y:S02]  /*c200*/  IMAD R6, R6, c[0x0][0x4d8], RZ ;  /* 0x0001360006067a24 */ /* 0x000fe400078e02ff */
[----:B--2---:R-:W-:Y:S02]  /*c210*/  IMAD R4, R4, c[0x0][0x550], R9 ;  /* 0x0001540004047a24 */ /* 0x004fe400078e0209 */
[----:B------:R-:W-:Y:S01]  /*c220*/  IMAD R5, R7, c[0x0][0x4dc], R6 ;  /* 0x0001370007057a24 */ /* 0x000fe200078e0206 */
[----:B------:R-:W-:Y:S02]  /*c230*/  IADD3 R7, -R0, RZ, RZ ;  /* 0x000000ff00077210 */ /* 0x000fe40007ffe1ff */
[----:B------:R-:W-:Y:S01]  /*c240*/  SHF.R.S32.HI R6, RZ, 0x1f, R4 ;  /* 0x0000001fff067819 */ /* 0x000fe20000011404 */
[----:B------:R-:W-:Y:S02]  /*c250*/  IMAD.IADD R3, R5, 0x1, R3 ;  /* 0x0000000105037824 */ /* 0x000fe400078e0203 */
[----:B------:R-:W-:Y:S01]  /*c260*/  IMAD R5, R7, c[0x0][0x4e8], R8 ;  /* 0x00013a0007057a24 */ /* 0x000fe200078e0208 */
[----:B------:R-:W-:Y:S01]  /*c270*/  SHF.R.S32.HI R7, RZ, 0x1f, R0 ;  /* 0x0000001fff077819 */ /* 0x000fe20000011400 */
[----:B------:R-:W-:-:S02]  /*c280*/  IMAD R6, R6, c[0x0][0x4e0], RZ ;  /* 0x0001380006067a24 */ /* 0x000fc400078e02ff */
[----:B------:R-:W-:-:S04]  /*c290*/  IMAD.WIDE.U32 R2, R4, c[0x0][0x4e0], R2 ;  /* 0x0001380004027a25 */ /* 0x000fc800078e0002 */
[----:B------:R-:W-:Y:S01]  /*c2a0*/  IMAD R6, R4, c[0x0][0x4e4], R6 ;  /* 0x0001390004067a24 */ /* 0x000fe200078e0206 */
[----:B------:R-:W-:Y:S02]  /*c2b0*/  SHF.R.S32.HI R4, RZ, 0x1f, R5 ;  /* 0x0000001fff047819 */ /* 0x000fe40000011405 */
[----:B------:R-:W-:-:S03]  /*c2c0*/  IADD3 R2, P0, R0, R2, RZ ;  /* 0x0000000200027210 */ /* 0x000fc60007f1e0ff */
[----:B------:R-:W-:Y:S01]  /*c2d0*/  IMAD R0, R4, c[0x0][0x4c8], RZ ;  /* 0x0001320004007a24 */ /* 0x000fe200078e02ff */
[----:B------:R-:W-:-:S03]  /*c2e0*/  IADD3.X R3, R7, R3, R6, P0, !PT ;  /* 0x0000000307037210 */ /* 0x000fc600007fe406 */
[C---:B------:R-:W-:Y:S02]  /*c2f0*/  IMAD R0, R5.reuse, c[0x0][0x4cc], R0 ;  /* 0x0001330005007a24 */ /* 0x040fe400078e0200 */
[----:B------:R-:W-:-:S05]  /*c300*/  IMAD.WIDE.U32 R2, R5, c[0x0][0x4c8], R2 ;  /* 0x0001320005027a25 */ /* 0x000fca00078e0002 */
[----:B------:R-:W-:Y:S02]  /*c310*/  IADD3 R0, R3, R0, RZ ;  /* 0x0000000003007210 */ /* 0x000fe40007ffe0ff */
[----:B------:R-:W-:-:S04]  /*c320*/  LEA R4, P0, R2, c[0x0][0x4a8], 0x2 ;  /* 0x00012a0002047a11 */ /* 0x000fc800078010ff */
[----:B------:R-:W-:Y:S02]  /*c330*/  LEA.HI.X R5, R2, c[0x0][0x4ac], R0, 0x2, P0 ;  /* 0x00012b0002057a11 */ /* 0x000fe400000f1400 */
[----:B------:R-:W-:-:S05]  /*c340*/  MOV R0, 0xff800000 ;  /* 0xff80000000007802 */ /* 0x000fca0000000f00 */
[----:B------:R-:W-:Y:S01]  /*c350*/  STG.E [R4.64], R0 ;  /* 0x0000000004007986 */ /* 0x000fe2000c10190c */
[----:B------:R-:W-:Y:S05]  /*c360*/  EXIT ;  /* 0x000000000000794d */ /* 0x000fea0003800000 */
.L_x_12:
[----:B------:R-:W-:-:S00]  /*c370*/  BRA `(.L_x_12) ;  /* 0xfffffff000007947 */ /* 0x000fc0000383ffff */
[----:B------:R-:W-:-:S00]  /*c380*/  NOP ;  /* 0x0000000000007918 */ /* 0x000fc00000000000 */
[----:B------:R-:W-:-:S00]  /*c390*/  NOP ;  /* 0x0000000000007918 */ /* 0x000fc00000000000 */
[----:B------:R-:W-:-:S00]  /*c3a0*/  NOP ;  /* 0x0000000000007918 */ /* 0x000fc00000000000 */
[----:B------:R-:W-:-:S00]  /*c3b0*/  NOP ;  /* 0x0000000000007918 */ /* 0x000fc00000000000 */
[----:B------:R-:W-:-:S00]  /*c3c0*/  NOP ;  /* 0x0000000000007918 */ /* 0x000fc00000000000 */
[----:B------:R-:W-:-:S00]  /*c3d0*/  NOP ;  /* 0x0000000000007918 */ /* 0x000fc00000000000 */
[----:B------:R-:W-:-:S00]  /*c3e0*/  NOP ;  /* 0x0000000000007918 */ /* 0x000fc00000000000 */
[----:B------:R-:W-:-:S00]  /*c3f0*/  NOP ;  /* 0x0000000000007918 */ /* 0x000fc00000000000 */
.L_x_6485:


//--------------------- .text._ZN7cutlass13device_kernelIN5flash19enable_sm80_to_sm89INS1_16FlashAttnFwdSm80INS1_25CollectiveMainloopFwdSm80ILi8ELi1ELb1EN4cute5tupleIJNS5_1CILi128EEENS7_ILi48EEENS7_ILi256EEEEEELi256ENS_10bfloat16_tEfNS_4arch4Sm80ELb0ELb0ELb1ELb1ELb1ELb0ELb1ELb1EEENS1_21CollectiveEpilogueFwdINS6_IJS8_SA_S9_EEENS6_IJNS7_ILi1EEESI_SI_EEESC_SE_Li256ELb1ELb1ELb1ELb0EEENS1_36VarlenDynamicPersistentTileSchedulerILi128ELi48ELi256ELi256ELb1ELb1ELb0ELb0ELb1ELb1EEEEEEEEEvNT_6ParamsE --------------------------
	.section	.text._ZN7cutlass13device_kernelIN5flash19enable_sm80_to_sm89INS1_16FlashAttnFwdSm80INS1_25CollectiveMainloopFwdSm80ILi8ELi1ELb1EN4cute5tupleIJNS5_1CILi128EEENS7_ILi48EEENS7_ILi256EEEEEELi256ENS_10bfloat16_tEfNS_4arch4Sm80ELb0ELb0ELb1ELb1ELb1ELb0ELb1ELb1EEENS1_21CollectiveEpilogueFwdINS6_IJS8_SA_S9_EEENS6_IJNS7_ILi1EEESI_SI_EEESC_SE_Li256ELb1ELb1ELb1ELb0EEENS1_36VarlenDynamicPersistentTileSchedulerILi128ELi48ELi256ELi256ELb1ELb1ELb0ELb0ELb1ELb1EEEEEEEEEvNT_6ParamsE,"ax",@progbits
	.sectioninfo	@"SHI_REGISTERS=255"
	.align	128
.text._ZN7cutlass13device_kernelIN5flash19enable_sm80_to_sm89INS1_16FlashAttnFwdSm80INS1_25CollectiveMainloopFwdSm80ILi8ELi1ELb1EN4cute5tupleIJNS5_1CILi128EEENS7_ILi48EEENS7_ILi256EEEEEELi256ENS_10bfloat16_tEfNS_4arch4Sm80ELb0ELb0ELb1ELb1ELb1ELb0ELb1ELb1EEENS1_21CollectiveEpilogueFwdINS6_IJS8_SA_S9_EEENS6_IJNS7_ILi1EEESI_SI_EEESC_SE_Li256ELb1ELb1ELb1ELb0EEENS1_36VarlenDynamicPersistentTileSchedulerILi128ELi48ELi256ELi256ELb1ELb1ELb0ELb0ELb1ELb1EEEEEEEEEvNT_6ParamsE:
        .type           _ZN7cutlass13device_kernelIN5flash19enable_sm80_to_sm89INS1_16FlashAttnFwdSm80INS1_25CollectiveMainloopFwdSm80ILi8ELi1ELb1EN4cute5tupleIJNS5_1CILi128EEENS7_ILi48EEENS7_ILi256EEEEEELi256ENS_10bfloat16_tEfNS_4arch4Sm80ELb0ELb0ELb1ELb1ELb1ELb0ELb1ELb1EEENS1_21CollectiveEpilogueFwdINS6_IJS8_SA_S9_EEENS6_IJNS7_ILi1EEESI_SI_EEESC_SE_Li256ELb1ELb1ELb1ELb0EEENS1_36VarlenDynamicPersistentTileSchedulerILi128ELi48ELi256ELi256ELb1ELb1ELb0ELb0ELb1ELb1EEEEEEEEEvNT_6ParamsE,@function
        .size           _ZN7cutlass13device_kernelIN5flash19enable_sm80_to_sm89INS1_16FlashAttnFwdSm80INS1_25CollectiveMainloopFwdSm80ILi8ELi1ELb1EN4cute5tupleIJNS5_1CILi128EEENS7_ILi48EEENS7_ILi256EEEEEELi256ENS_10bfloat16_tEfNS_4arch4Sm80ELb0ELb0ELb1ELb1ELb1ELb0ELb1ELb1EEENS1_21CollectiveEpilogueFwdINS6_IJS8_SA_S9_EEENS6_IJNS7_ILi1EEESI_SI_EEESC_SE_Li256ELb1ELb1ELb1ELb0EEENS1_36VarlenDynamicPersistentTileSchedulerILi128ELi48ELi256ELi256ELb1ELb1ELb0ELb0ELb1ELb1EEEEEEEEEvNT_6ParamsE,(.L_x_6486 - _ZN7cutlass13device_kernelIN5flash19enable_sm80_to_sm89INS1_16FlashAttnFwdSm80INS1_25CollectiveMainloopFwdSm80ILi8ELi1ELb1EN4cute5tupleIJNS5_1CILi128EEENS7_ILi48EEENS7_ILi256EEEEEELi256ENS_10bfloat16_tEfNS_4arch4Sm80ELb0ELb0ELb1ELb1ELb1ELb0ELb1ELb1EEENS1_21CollectiveEpilogueFwdINS6_IJS8_SA_S9_EEENS6_IJNS7_ILi1EEESI_SI_EEESC_SE_Li256ELb1ELb1ELb1ELb0EEENS1_36VarlenDynamicPersistentTileSchedulerILi128ELi48ELi256ELi256ELb1ELb1ELb0ELb0ELb1ELb1EEEEEEEEEvNT_6ParamsE)
        .other          _ZN7cutlass13device_kernelIN5flash19enable_sm80_to_sm89INS1_16FlashAttnFwdSm80INS1_25CollectiveMainloopFwdSm80ILi8ELi1ELb1EN4cute5tupleIJNS5_1CILi128EEENS7_ILi48EEENS7_ILi256EEEEEELi256ENS_10bfloat16_tEfNS_4arch4Sm80ELb0ELb0ELb1ELb1ELb1ELb0ELb1ELb1EEENS1_21CollectiveEpilogueFwdINS6_IJS8_SA_S9_EEENS6_IJNS7_ILi1EEESI_SI_EEESC_SE_Li256ELb1ELb1ELb1ELb0EEENS1_36VarlenDynamicPersistentTileSchedulerILi128ELi48ELi256ELi256ELb1ELb1ELb0ELb0ELb1ELb1EEEEEEEEEvNT_6ParamsE,@"STO_CUDA_ENTRY STV_DEFAULT"
_ZN7cutlass13device_kernelIN5flash19enable_sm80_to_sm89INS1_16FlashAttnFwdSm80INS1_25CollectiveMainloopFwdSm80ILi8ELi1ELb1EN4cute5tupleIJNS5_1CILi128EEENS7_ILi48EEENS7_ILi256EEEEEELi256ENS_10bfloat16_tEfNS_4arch4Sm80ELb0ELb0ELb1ELb1ELb1ELb0ELb1ELb1EEENS1_21CollectiveEpilogueFwdINS6_IJS8_SA_S9_EEENS6_IJNS7_ILi1EEESI_SI_EEESC_SE_Li256ELb1ELb1ELb1ELb0EEENS1_36VarlenDynamicPersistentTileSchedulerILi128ELi48ELi256ELi256ELb1ELb1ELb0ELb0ELb1ELb1EEEEEEEEEvNT_6ParamsE:
[----:B------:R-:W-:-:S03]  /*0000*/  MOV R1, c[0x0][0x28] ;  /* 0x00000a0000017a02 */ /* 0x000fc60000000f00 */
[----:B------:R-:W1:Y:S01]  /*0010*/  S2R R2, SR_TID.X ;  /* 0x0000000000027919 */ /* 0x000e620000002100 */
[----:B------:R-:W-:Y:S01]  /*0020*/  IADD3 R1, R1, -0x190, RZ ;  /* 0xfffffe7001017810 */ /* 0x000fe20007ffe0ff */
[----:B------:R-:W-:Y:S01]  /*0030*/  ULDC.64 UR6, c[0x0][0x118] ;  /* 0x0000460000067ab9 */ /* 0x000fe20000000a00 */
[----:B-1----:R-:W-:-:S05]  /*0040*/  SHF.R.U32.HI R0, RZ, 0x5, R2 ;  /* 0x00000005ff007819 */ /* 0x002fca0000011602 */
[----:B------:R-:W1:Y:S02]  /*0050*/  SHFL.IDX PT, R3, R0, RZ, 0x1f ;  /* 0x00001fff00037589 */ /* 0x000e6400000e0000 */
[----:B-1----:R-:W-:Y:S02]  /*0060*/  ISETP.NE.AND P0, PT, R3, RZ, PT ;  /* 0x000000ff0300720c */ /* 0x002fe40003f05270 */
[----:B------:R-:W-:Y:S11]  /*0070*/  STL [R1+0x180], R3 ;  /* 0x0001800301007387 */ /* 0x000ff60000100800 */
[----:B------:R-:W-:Y:S06]  /*0080*/  @P0 BAR.SYNC.DEFER_BLOCKING 0x5, 0x100 ;  /* 0x0144000000000b1d */ /* 0x000fec0000010000 */
[----:B------:R-:W1:Y:S04]  /*0090*/  @P0 LDS.128 R4, [0x1a080] ;  /* 0x01a08000ff040984 */ /* 0x000e680000000c00 */
[----:B-1----:R1:W-:Y:S04]  /*00a0*/  @P0 STL.64 [R1+0x48], R4 ;  /* 0x0000480401000387 */ /* 0x0023e80000100a00 */
[----:B------:R1:W-:Y:S04]  /*00b0*/  @P0 STL.64 [R1+0x50], R6 ;  /* 0x0000500601000387 */ /* 0x0003e80000100a00 */
[----:B------:R-:W-:Y:S06]  /*00c0*/  @P0 BAR.ARV 0x4, 0x100 ;  /* 0x0104000000000b1d */ /* 0x000fec0000002000 */
[----:B------:R-:W-:Y:S05]  /*00d0*/  @P0 BRA `(.L_x_13) ;  /* 0x00000b1000000947 */ /* 0x000fea0003800000 */
[----:B------:R-:W-:Y:S01]  /*00e0*/  LOP3.LUT R14, R2, 0x1f, RZ, 0xc0, !PT ;  /* 0x0000001f020e7812 */ /* 0x000fe200078ec0ff */
[----:B------:R-:W-:Y:S01]  /*00f0*/  CS2R R8, SRZ ;  /* 0x0000000000087805 */ /* 0x000fe2000001ff00 */
[----:B-1----:R-:W-:-:S02]  /*0100*/  IMAD.MOV.U32 R7, RZ, RZ, RZ ;  /* 0x000000ffff077224 */ /* 0x002fc400078e00ff */
[----:B------:R-:W-:-:S04]  /*0110*/  ISETP.NE.AND P6, PT, R14, 0x1f, PT ;  /* 0x0000001f0e00780c */ /* 0x000fc80003fc5270 */
[----:B------:R-:W-:-:S13]  /*0120*/  ISETP.GE.OR P0, PT, R14, c[0x0][0x53c], !P6 ;  /* 0x00014f000e007a0c */ /* 0x000fda0007706670 */
[----:B------:R-:W-:Y:S02]  /*0130*/  @!P0 IMAD.MOV.U32 R4, RZ, RZ, 0x4 ;  /* 0x00000004ff048424 */ /* 0x000fe400078e00ff */
[----:B------:R-:W-:Y:S02]  /*0140*/  @!P0 IMAD.MOV.U32 R2, RZ, RZ, 0x4 ;  /* 0x00000004ff028424 */ /* 0x000fe400078e00ff */
[----:B------:R-:W-:-:S04]  /*0150*/  @!P0 IMAD.WIDE.U32 R4, R14, R4, c[0x0][0x580] ;  /* 0x000160000e048625 */ /* 0x000fc800078e0004 */
[C---:B------:R-:W-:Y:S01]  /*0160*/  @!P0 IMAD.WIDE.U32 R2, R14.reuse, R2, c[0x0][0x578] ;  /* 0x00015e000e028625 */ /* 0x040fe200078e0002 */
[----:B------:R-:W2:Y:S04]  /*0170*/  @!P0 LDG.E R8, [R4.64] ;  /* 0x0000000604088981 */ /* 0x000ea8000c1e1900 */
[----:B------:R-:W2:Y:S01]  /*0180*/  @!P0 LDG.E R7, [R2.64] ;  /* 0x0000000602078981 */ /* 0x000ea2000c1e1900 */
[C---:B------:R-:W-:Y:S01]  /*0190*/  ISETP.NE.AND P5, PT, R14.reuse, RZ, PT ;  /* 0x000000ff0e00720c */ /* 0x040fe20003fa5270 */
[----:B------:R-:W1:Y:S01]  /*01a0*/  S2UR UR4, SR_CTAID.X ;  /* 0x00000000000479c3 */ /* 0x000e620000002500 */
[C---:B------:R-:W-:Y:S02]  /*01b0*/  ISETP.GE.U32.AND P4, PT, R14.reuse, 0x2, PT ;  /* 0x000000020e00780c */ /* 0x040fe40003f86070 */
[----:B------:R-:W-:-:S02]  /*01c0*/  ISETP.GE.U32.AND P3, PT, R14, 0x4, PT ;  /* 0x000000040e00780c */ /* 0x000fc40003f66070 */
[C---:B------:R-:W-:Y:S02]  /*01d0*/  ISETP.GE.U32.AND P2, PT, R14.reuse, 0x8, PT ;  /* 0x000000080e00780c */ /* 0x040fe40003f46070 */
[----:B------:R-:W-:Y:S01]  /*01e0*/  ISETP.GE.U32.AND P1, PT, R14, 0x10, PT ;  /* 0x000000100e00780c */ /* 0x000fe20003f26070 */
[----:B--2---:R-:W-:-:S05]  /*01f0*/  IMAD R4, R8, R7, RZ ;  /* 0x0000000708047224 */ /* 0x004fca00078e02ff */
[----:B------:R-:W2:Y:S02]  /*0200*/  SHFL.UP PT, R0, R4, 0x1, RZ ;  /* 0x0420000004007989 */ /* 0x000ea400000e00ff */
[----:B--2---:R-:W-:-:S05]  /*0210*/  SEL R0, R0, RZ, P5 ;  /* 0x000000ff00007207 */ /* 0x004fca0002800000 */
[----:B------:R-:W-:-:S05]  /*0220*/  IMAD.IADD R4, R4, 0x1, R0 ;  /* 0x0000000104047824 */ /* 0x000fca00078e0200 */
        /* <DEDUP_REMOVED lines=12> */
[----:B------:R-:W2:Y:S02]  /*02f0*/  SHFL.IDX PT, R6, R4, 0x1f, 0x1f ;  /* 0x03e01f0004067f89 */ /* 0x000ea400000e0000 */
[----:B--2---:R-:W-:-:S04]  /*0300*/  IMAD R6, R6, c[0x0][0x538], RZ ;  /* 0x00014e0006067a24 */ /* 0x004fc800078e02ff */
[----:B------:R-:W-:Y:S01]  /*0310*/  IMAD.MOV.U32 R0, RZ, RZ, R6 ;  /* 0x000000ffff007224 */ /* 0x000fe200078e0006 */
[----:B-1----:R-:W-:-:S13]  /*0320*/  ISETP.GT.AND P0, PT, R6, UR4, PT ;  /* 0x0000000406007c0c */ /* 0x002fda000bf04270 */
[----:B------:R-:W-:Y:S05]  /*0330*/  @P0 BRA `(.L_x_14) ;  /* 0x0000027000000947 */ /* 0x000fea0003800000 */
[----:B------:R-:W-:Y:S02]  /*0340*/  MOV R6, R0 ;  /* 0x0000000000067202 */ /* 0x000fe40000000f00 */
[----:B------:R-:W-:-:S04]  /*0350*/  MOV R9, RZ ;  /* 0x000000ff00097202 */ /* 0x000fc80000000f00 */
.L_x_18:
[----:B------:R-:W-:-:S04]  /*0360*/  IADD3 R0, R9, 0x1f, RZ ;  /* 0x0000001f09007810 */ /* 0x000fc80007ffe0ff */
[----:B------:R-:W-:-:S13]  /*0370*/  ISETP.GE.AND P0, PT, R0, c[0x0][0x53c], PT ;  /* 0x00014f0000007a0c */ /* 0x000fda0003f06270 */
[----:B------:R-:W-:Y:S05]  /*0380*/  @P0 BRA `(.L_x_15) ;  /* 0x0000078000000947 */ /* 0x000fea0003800000 */
[----:B------:R-:W-:Y:S01]  /*0390*/  MOV R9, R0 ;  /* 0x0000000000097202 */ /* 0x000fe20000000f00 */
[----:B------:R-:W-:Y:S01]  /*03a0*/  IMAD.MOV.U32 R7, RZ, RZ, RZ ;  /* 0x000000ffff077224 */ /* 0x000fe200078e00ff */
[----:B------:R-:W-:Y:S02]  /*03b0*/  MOV R8, RZ ;  /* 0x000000ff00087202 */ /* 0x000fe40000000f00 */
[----:B------:R-:W-:-:S04]  /*03c0*/  IADD3 R0, R14, R9, RZ ;  /* 0x000000090e007210 */ /* 0x000fc80007ffe0ff */
[----:B------:R-:W-:-:S13]  /*03d0*/  ISETP.GE.OR P0, PT, R0, c[0x0][0x53c], !P6 ;  /* 0x00014f0000007a0c */ /* 0x000fda0007706670 */
[----:B------:R-:W-:Y:S01]  /*03e0*/  @!P0 MOV R2, 0x4 ;  /* 0x0000000400028802 */ /* 0x000fe20000000f00 */
[----:B------:R-:W-:-:S04]  /*03f0*/  @!P0 IMAD.MOV.U32 R3, RZ, RZ, 0x4 ;  /* 0x00000004ff038424 */ /* 0x000fc800078e00ff */
[----:B------:R-:W-:-:S04]  /*0400*/  @!P0 IMAD.WIDE R4, R0, R2, c[0x0][0x580] ;  /* 0x0001600000048625 */ /* 0x000fc800078e0202 */
[----:B------:R-:W-:Y:S01]  /*0410*/  @!P0 IMAD.WIDE R2, R0, R3, c[0x0][0x578] ;  /* 0x00015e0000028625 */ /* 0x000fe200078e0203 */
[----:B------:R-:W2:Y:S04]  /*0420*/  @!P0 LDG.E R8, [R4.64] ;  /* 0x0000000604088981 */ /* 0x000ea8000c1e1900 */
[----:B------:R-:W2:Y:S02]  /*0430*/  @!P0 LDG.E R7, [R2.64] ;  /* 0x0000000602078981 */ /* 0x000ea4000c1e1900 */
[----:B--2---:R-:W-:Y:S01]  /*0440*/  IMAD R5, R8, R7, RZ ;  /* 0x0000000708057224 */ /* 0x004fe200078e02ff */
[----:B------:R-:W-:Y:S05]  /*0450*/  BRA.DIV ~URZ, `(.L_x_16) ;  /* 0x0000f4a27f007947 */ /* 0x000fea000b800000 */
[----:B------:R1:W2:Y:S02]  /*0460*/  SHFL.UP PT, R0, R5, 0x1, RZ ;  /* 0x0420000005007989 */ /* 0x0002a400000e00ff */
.L_x_115:
[----:B--2---:R-:W-:-:S04]  /*0470*/  SEL R0, R0, RZ, P5 ;  /* 0x000000ff00007207 */ /* 0x004fc80002800000 */
[----:B-1----:R-:W-:Y:S01]  /*0480*/  IADD3 R5, R5, R0, RZ ;  /* 0x0000000005057210 */ /* 0x002fe20007ffe0ff */
[----:B------:R-:W-:Y:S05]  /*0490*/  BRA.DIV ~URZ, `(.L_x_17) ;  /* 0x0000f4c27f007947 */ /* 0x000fea000b800000 */
[----:B------:R-:W1:Y:S02]  /*04a0*/  SHFL.UP PT, R0, R5, 0x2, RZ ;  /* 0x0440000005007989 */ /* 0x000e6400000e00ff */
[----:B-1----:R-:W-:-:S05]  /*04b0*/  SEL R0, R0, RZ, P4 ;  /* 0x000000ff00007207 */ /* 0x002fca0002000000 */
[----:B------:R-:W-:-:S05]  /*04c0*/  IMAD.IADD R0, R5, 0x1, R0 ;  /* 0x0000000105007824 */ /* 0x000fca00078e0200 */
        /* <DEDUP_REMOVED lines=9> */
[----:B------:R1:W2:Y:S02]  /*0560*/  SHFL.IDX PT, R0, R4, 0x1f, 0x1f ;  /* 0x03e01f0004007f89 */ /* 0x0002a400000e0000 */
.L_x_116:
[----:B--2---:R-:W-:-:S05]  /*0570*/  IMAD R0, R0, c[0x0][0x538], RZ ;  /* 0x00014e0000007a24 */ /* 0x004fca00078e02ff */
[----:B------:R-:W-:-:S04]  /*0580*/  IADD3 R6, R0, R6, RZ ;  /* 0x0000000600067210 */ /* 0x000fc80007ffe0ff */
[----:B------:R-:W-:-:S13]  /*0590*/  ISETP.GT.AND P0, PT, R6, UR4, PT ;  /* 0x0000000406007c0c */ /* 0x000fda000bf04270 */
[----:B-1----:R-:W-:Y:S05]  /*05a0*/  @!P0 BRA `(.L_x_18) ;  /* 0xfffffdb000008947 */ /* 0x002fea000383ffff */
.L_x_14:
[----:B------:R-:W-:-:S05]  /*05b0*/  IADD3 R12, -R0, R6, RZ ;  /* 0x00000006000c7210 */ /* 0x000fca0007ffe1ff */
[----:B------:R-:W-:-:S05]  /*05c0*/  IMAD R0, R4, c[0x0][0x538], R12 ;  /* 0x00014e0004007a24 */ /* 0x000fca00078e020c */
[----:B------:R-:W-:Y:S01]  /*05d0*/  ISETP.GT.AND P0, PT, R0, UR4, PT ;  /* 0x0000000400007c0c */ /* 0x000fe2000bf04270 */
[----:B------:R-:W-:-:S12]  /*05e0*/  BRA.DIV ~URZ, `(.L_x_19) ;  /* 0x0000f5227f007947 */ /* 0x000fd8000b800000 */
[----:B------:R-:W-:-:S04]  /*05f0*/  VOTE.ANY R5, PT, !P0 ;  /* 0x0000000000057806 */ /* 0x000fc800040e0100 */
.L_x_117:
[----:B------:R1:W2:Y:S01]  /*0600*/  POPC R13, R5 ;  /* 0x00000005000d7309 */ /* 0x0002a20000000000 */
[----:B------:R-:W-:Y:S05]  /*0610*/  BRA.DIV ~URZ, `(.L_x_20) ;  /* 0x0000f5427f007947 */ /* 0x000fea000b800000 */
[----:B--2---:R2:W3:Y:S01]  /*0620*/  SHFL.IDX PT, R11, R8, R13, 0x1f ;  /* 0x00001f0d080b7589 */ /* 0x0044e200000e0000 */
[----:B------:R-:W-:-:S03]  /*0630*/  MOV R6, RZ ;  /* 0x000000ff00067202 */ /* 0x000fc60000000f00 */
[----:B------:R2:W4:Y:S04]  /*0640*/  SHFL.IDX PT, R10, R7, R13, 0x1f ;  /* 0x00001f0d070a7589 */ /* 0x00052800000e0000 */
.L_x_118:
[----:B------:R-:W-:Y:S01]  /*0650*/  ISETP.NE.AND P0, PT, R5, RZ, PT ;  /* 0x000000ff0500720c */ /* 0x000fe20003f05270 */
[----:B------:R-:W-:-:S12]  /*0660*/  BSSY B0, `(.L_x_21) ;  /* 0x0000005000007945 */ /* 0x000fd80003800000 */
[----:B------:R-:W-:Y:S05]  /*0670*/  @!P0 BRA `(.L_x_22) ;  /* 0x0000003000008947 */ /* 0x000fea0003800000 */
[----:B------:R-:W-:Y:S01]  /*0680*/  IADD3 R3, R13, -0x1, RZ ;  /* 0xffffffff0d037810 */ /* 0x000fe20007ffe0ff */
[----:B------:R-:W-:Y:S05]  /*0690*/  BRA.DIV ~URZ, `(.L_x_23) ;  /* 0x0000f5a27f007947 */ /* 0x000fea000b800000 */
[----:B------:R1:W2:Y:S02]  /*06a0*/  SHFL.IDX PT, R6, R4, R3, 0x1f ;  /* 0x00001f0304067589 */ /* 0x0002a400000e0000 */
.L_x_22:
[----:B------:R-:W-:Y:S05]  /*06b0*/  BSYNC B0 ;  /* 0x0000000000007941 */ /* 0x000fea0003800000 */
.L_x_21:
[----:B---3--:R-:W-:Y:S01]  /*06c0*/  IABS R0, R11 ;  /* 0x0000000b00007213 */ /* 0x008fe20000000000 */
[----:B-12---:R-:W-:-:S04]  /*06d0*/  IMAD R4, R6, c[0x0][0x538], R12 ;  /* 0x00014e0006047a24 */ /* 0x006fc800078e020c */
[----:B------:R-:W-:Y:S01]  /*06e0*/  IMAD.MOV.U32 R5, RZ, RZ, R0 ;  /* 0x000000ffff057224 */ /* 0x000fe200078e0000 */
[----:B----4-:R-:W-:Y:S01]  /*06f0*/  IABS R0, R10 ;  /* 0x0000000a00007213 */ /* 0x010fe20000000000 */
[----:B------:R1:W-:Y:S01]  /*0700*/  STL [R1+0x48], R4 ;  /* 0x0000480401007387 */ /* 0x0003e20000100800 */
[----:B------:R-:W-:Y:S01]  /*0710*/  IADD3 R12, -R4, UR4, RZ ;  /* 0x00000004040c7c10 */ /* 0x000fe2000fffe1ff */
[----:B------:R-:W2:Y:S02]  /*0720*/  I2F.RP R2, R5 ;  /* 0x0000000500027306 */ /* 0x000ea40000209400 */
[----:B------:R-:W-:Y:S01]  /*0730*/  IMAD.MOV.U32 R7, RZ, RZ, R0 ;  /* 0x000000ffff077224 */ /* 0x000fe200078e0000 */
[----:B------:R-:W-:Y:S02]  /*0740*/  IABS R6, R12 ;  /* 0x0000000c00067213 */ /* 0x000fe40000000000 */
[----:B------:R-:W-:-:S03]  /*0750*/  IABS R0, R11 ;  /* 0x0000000b00007213 */ /* 0x000fc60000000000 */
[----:B------:R-:W-:Y:S01]  /*0760*/  I2F.RP R8, R7 ;  /* 0x0000000700087306 */ /* 0x000fe20000209400 */
[----:B------:R-:W-:-:S07]  /*0770*/  IADD3 R0, RZ, -R0, RZ ;  /* 0x80000000ff007210 */ /* 0x000fce0007ffe0ff */
[----:B--2---:R-:W2:Y:S02]  /*0780*/  MUFU.RCP R2, R2 ;  /* 0x0000000200027308 */ /* 0x004ea40000001000 */
[----:B--2---:R-:W-:-:S06]  /*0790*/  IADD3 R2, R2, 0xffffffe, RZ ;  /* 0x0ffffffe02027810 */ /* 0x004fcc0007ffe0ff */
[----:B------:R-:W2:Y:S02]  /*07a0*/  F2I.FTZ.U32.TRUNC.NTZ R3, R2 ;  /* 0x0000000200037305 */ /* 0x000ea4000021f000 */
[----:B--2---:R-:W-:-:S04]  /*07b0*/  IMAD.MOV R2, RZ, RZ, -R3 ;  /* 0x000000ffff027224 */ /* 0x004fc800078e0a03 */
[----:B-1----:R-:W-:Y:S02]  /*07c0*/  IMAD R4, R2, R5, RZ ;  /* 0x0000000502047224 */ /* 0x002fe400078e02ff */
[----:B------:R-:W-:-:S04]  /*07d0*/  IMAD.MOV.U32 R2, RZ, RZ, RZ ;  /* 0x000000ffff027224 */ /* 0x000fc800078e00ff */
[----:B------:R-:W-:-:S04]  /*07e0*/  IMAD.HI.U32 R2, R3, R4, R2 ;  /* 0x0000000403027227 */ /* 0x000fc800078e0002 */
[----:B------:R-:W-:-:S04]  /*07f0*/  IMAD.MOV.U32 R3, RZ, RZ, R6 ;  /* 0x000000ffff037224 */ /* 0x000fc800078e0006 */
[----:B------:R-:W-:-:S04]  /*0800*/  IMAD.HI.U32 R2, R2, R3, RZ ;  /* 0x0000000302027227 */ /* 0x000fc800078e00ff */
[----:B------:R-:W-:Y:S02]  /*0810*/  IMAD R0, R2, R0, R3 ;  /* 0x0000000002007224 */ /* 0x000fe400078e0203 */
[----:B------:R-:W1:Y:S03]  /*0820*/  MUFU.RCP R3, R8 ;  /* 0x0000000800037308 */ /* 0x000e660000001000 */
[----:B------:R-:W-:Y:S02]  /*0830*/  ISETP.GT.U32.AND P1, PT, R5, R0, PT ;  /* 0x000000000500720c */ /* 0x000fe40003f24070 */
[----:B-1----:R-:W-:-:S11]  /*0840*/  IADD3 R3, R3, 0xffffffe, RZ ;  /* 0x0ffffffe03037810 */ /* 0x002fd60007ffe0ff */
[----:B------:R-:W-:Y:S01]  /*0850*/  @!P1 IMAD.IADD R0, R0, 0x1, -R5 ;  /* 0x0000000100009824 */ /* 0x000fe200078e0a05 */
[----:B------:R-:W-:Y:S02]  /*0860*/  @!P1 IADD3 R2, R2, 0x1, RZ ;  /* 0x0000000102029810 */ /* 0x000fe40007ffe0ff */
[----:B------:R-:W-:Y:S01]  /*0870*/  ISETP.NE.AND P1, PT, R11, RZ, PT ;  /* 0x000000ff0b00720c */ /* 0x000fe20003f25270 */
[----:B------:R-:W1:Y:S01]  /*0880*/  F2I.FTZ.U32.TRUNC.NTZ R3, R3 ;  /* 0x0000000300037305 */ /* 0x000e62000021f000 */
[----:B------:R-:W-:Y:S02]  /*0890*/  ISETP.GE.U32.AND P2, PT, R0, R5, PT ;  /* 0x000000050000720c */ /* 0x000fe40003f46070 */
[----:B------:R-:W-:-:S04]  /*08a0*/  LOP3.LUT R0, R12, R11, RZ, 0x3c, !PT ;  /* 0x0000000b0c007212 */ /* 0x000fc800078e3cff */
[----:B------:R-:W-:-:S07]  /*08b0*/  ISETP.GE.AND P0, PT, R0, RZ, PT ;  /* 0x000000ff0000720c */ /* 0x000fce0003f06270 */
[----:B------:R-:W-:Y:S02]  /*08c0*/  @P2 IADD3 R2, R2, 0x1, RZ ;  /* 0x0000000102022810 */ /* 0x000fe40007ffe0ff */
[----:B-1----:R-:W-:-:S03]  /*08d0*/  IADD3 R0, RZ, -R3, RZ ;  /* 0x80000003ff007210 */ /* 0x002fc60007ffe0ff */
[----:B------:R-:W-:Y:S02]  /*08e0*/  IMAD.MOV.U32 R4, RZ, RZ, R2 ;  /* 0x000000ffff047224 */ /* 0x000fe400078e0002 */
[----:B------:R-:W-:Y:S01]  /*08f0*/  IMAD.MOV.U32 R2, RZ, RZ, R0 ;  /* 0x000000ffff027224 */ /* 0x000fe200078e0000 */
[----:B------:R-:W-:Y:S01]  /*0900*/  IABS R0, R10 ;  /* 0x0000000a00007213 */ /* 0x000fe20000000000 */
[----:B------:R-:W-:Y:S01]  /*0910*/  @!P0 IMAD.MOV R4, RZ, RZ, -R4 ;  /* 0x000000ffff048224 */ /* 0x000fe200078e0a04 */
[----:B------:R-:W-:Y:S01]  /*0920*/  @!P1 LOP3.LUT R4, RZ, R11, RZ, 0x33, !PT ;  /* 0x0000000bff049212 */ /* 0x000fe200078e33ff */
[----:B------:R-:W-:Y:S01]  /*0930*/  IMAD R5, R2, R7, RZ ;  /* 0x0000000702057224 */ /* 0x000fe200078e02ff */
[----:B------:R-:W-:Y:S01]  /*0940*/  MOV R2, RZ ;  /* 0x000000ff00027202 */ /* 0x000fe20000000f00 */
[----:B------:R-:W-:Y:S01]  /*0950*/  IMAD.MOV R6, RZ, RZ, -R0 ;  /* 0x000000ffff067224 */ /* 0x000fe200078e0a00 */
[----:B------:R-:W-:-:S03]  /*0960*/  IABS R8, R4 ;  /* 0x0000000400087213 */ /* 0x000fc60000000000 */
[----:B------:R-:W-:-:S04]  /*0970*/  IMAD.HI.U32 R0, R3, R5, R2 ;  /* 0x0000000503007227 */ /* 0x000fc800078e0002 */
[----:B------:R-:W-:Y:S02]  /*0980*/  IMAD.MOV.U32 R2, RZ, RZ, R8 ;  /* 0x000000ffff027224 */ /* 0x000fe400078e0008 */
[----:B------:R-:W-:Y:S02]  /*0990*/  IMAD.MOV.U32 R3, RZ, RZ, R6 ;  /* 0x000000ffff037224 */ /* 0x000fe400078e0006 */
[----:B------:R-:W-:-:S04]  /*09a0*/  IMAD.HI.U32 R0, R0, R2, RZ ;  /* 0x0000000200007227 */ /* 0x000fc800078e00ff */
[----:B------:R-:W-:Y:S02]  /*09b0*/  IMAD R2, R0, R3, R2 ;  /* 0x0000000300027224 */ /* 0x000fe400078e0202 */
[----:B------:R-:W-:-:S03]  /*09c0*/  IMAD R3, R4, R11, RZ ;  /* 0x0000000b04037224 */ /* 0x000fc600078e02ff */
[----:B------:R-:W-:Y:S02]  /*09d0*/  ISETP.GT.U32.AND P1, PT, R7, R2, PT ;  /* 0x000000020700720c */ /* 0x000fe40003f24070 */
[----:B------:R-:W-:-:S11]  /*09e0*/  IADD3 R3, R12, -R3, RZ ;  /* 0x800000030c037210 */ /* 0x000fd60007ffe0ff */
[----:B------:R-:W-:Y:S01]  /*09f0*/  @!P1 IMAD.IADD R2, R2, 0x1, -R7 ;  /* 0x0000000102029824 */ /* 0x000fe200078e0a07 */
[----:B------:R-:W-:Y:S02]  /*0a00*/  @!P1 IADD3 R0, R0, 0x1, RZ ;  /* 0x0000000100009810 */ /* 0x000fe40007ffe0ff */
[----:B------:R-:W-:Y:S02]  /*0a10*/  ISETP.NE.AND P1, PT, R10, RZ, PT ;  /* 0x000000ff0a00720c */ /* 0x000fe40003f25270 */
[----:B------:R-:W-:Y:S02]  /*0a20*/  ISETP.GE.U32.AND P2, PT, R2, R7, PT ;  /* 0x000000070200720c */ /* 0x000fe40003f46070 */
[----:B------:R-:W-:-:S04]  /*0a30*/  LOP3.LUT R2, R4, R10, RZ, 0x3c, !PT ;  /* 0x0000000a04027212 */ /* 0x000fc800078e3cff */
[----:B------:R-:W-:-:S07]  /*0a40*/  ISETP.GE.AND P0, PT, R2, RZ, PT ;  /* 0x000000ff0200720c */ /* 0x000fce0003f06270 */
[----:B------:R-:W-:-:S06]  /*0a50*/  @P2 IADD3 R0, R0, 0x1, RZ ;  /* 0x0000000100002810 */ /* 0x000fcc0007ffe0ff */
[----:B------:R-:W-:Y:S02]  /*0a60*/  @!P0 IADD3 R0, -R0, RZ, RZ ;  /* 0x000000ff00008210 */ /* 0x000fe40007ffe1ff */
[----:B------:R-:W-:-:S05]  /*0a70*/  @!P1 LOP3.LUT R0, RZ, R10, RZ, 0x33, !PT ;  /* 0x0000000aff009212 */ /* 0x000fca00078e33ff */
[--C-:B------:R-:W-:Y:S02]  /*0a80*/  IMAD.MOV R2, RZ, RZ, -R0.reuse ;  /* 0x000000ffff027224 */ /* 0x100fe400078e0a00 */
[C---:B------:R-:W-:Y:S02]  /*0a90*/  IMAD R0, R10.reuse, 0x1000000, R0 ;  /* 0x010000000a007824 */ /* 0x040fe400078e0200 */
[----:B------:R-:W-:Y:S02]  /*0aa0*/  IMAD R2, R10, R2, R4 ;  /* 0x000000020a027224 */ /* 0x000fe400078e0204 */
[----:B------:R-:W-:Y:S02]  /*0ab0*/  IMAD.IADD R4, R13, 0x1, R9 ;  /* 0x000000010d047824 */ /* 0x000fe400078e0209 */
[----:B------:R-:W-:-:S03]  /*0ac0*/  IMAD R0, R2, 0x10000, R0 ;  /* 0x0001000002007824 */ /* 0x000fc600078e0200 */
[----:B------:R1:W-:Y:S04]  /*0ad0*/  STL [R1+0x54], R4 ;  /* 0x0000540401007387 */ /* 0x0003e80000100800 */
[----:B------:R1:W-:Y:S04]  /*0ae0*/  STL [R1+0x50], R0 ;  /* 0x0000500001007387 */ /* 0x0003e80000100800 */
[----:B------:R1:W-:Y:S01]  /*0af0*/  STL [R1+0x4c], R3 ;  /* 0x00004c0301007387 */ /* 0x0003e20000100800 */
[----:B------:R-:W-:Y:S05]  /*0b00*/  BRA `(.L_x_24) ;  /* 0x0000006000007947 */ /* 0x000fea0003800000 */
.L_x_15:
[----:B------:R-:W-:Y:S01]  /*0b10*/  MOV R0, UR4 ;  /* 0x0000000400007c02 */ /* 0x000fe20008000f00 */
[----:B------:R-:W-:Y:S04]  /*0b20*/  STL [R1+0x4c], RZ ;  /* 0x00004cff01007387 */ /* 0x000fe80000100800 */
[----:B------:R-:W-:Y:S04]  /*0b30*/  STL [R1+0x50], RZ ;  /* 0x000050ff01007387 */ /* 0x000fe80000100800 */
[----:B------:R1:W-:Y:S02]  /*0b40*/  STL [R1+0x48], R0 ;  /* 0x0000480001007387 */ /* 0x0003e40000100800 */
[----:B-1----:R-:W-:-:S05]  /*0b50*/  MOV R0, c[0x0][0x53c] ;  /* 0x00014f0000007a02 */ /* 0x002fca0000000f00 */
[----:B------:R1:W-:Y:S02]  /*0b60*/  STL [R1+0x54], R0 ;  /* 0x0000540001007387 */ /* 0x0003e40000100800 */
.L_x_24:
[----:B-1----:R-:W2:Y:S04]  /*0b70*/  LDL R4, [R1+0x48] ;  /* 0x0000480001047983 */ /* 0x002ea80000100800 */
[----:B------:R-:W2:Y:S04]  /*0b80*/  LDL R5, [R1+0x4c] ;  /* 0x00004c0001057983 */ /* 0x000ea80000100800 */
[----:B------:R-:W2:Y:S04]  /*0b90*/  LDL R6, [R1+0x50] ;  /* 0x0000500001067983 */ /* 0x000ea80000100800 */
[----:B------:R-:W2:Y:S01]  /*0ba0*/  LDL R7, [R1+0x54] ;  /* 0x0000540001077983 */ /* 0x000ea20000100800 */
[----:B------:R-:W-:Y:S01]  /*0bb0*/  ISETP.NE.AND P0, PT, R14, RZ, PT ;  /* 0x000000ff0e00720c */ /* 0x000fe20003f05270 */
[----:B------:R-:W-:-:S12]  /*0bc0*/  WARPSYNC 0xffffffff ;  /* 0xffffffff00007948 */ /* 0x000fd80003800000 */
[----:B--2---:R1:W-:Y:S04]  /*0bd0*/  @!P0 STS.128 [0x1a080], R4 ;  /* 0x01a08004ff008388 */ /* 0x0043e80000000c00 */
[----:B------:R-:W-:Y:S06]  /*0be0*/  BAR.ARV 0x5, 0x100 ;  /* 0x0144000000007b1d */ /* 0x000fec0000002000 */
.L_x_13:
[----:B------:R-:W2:Y:S02]  /*0bf0*/  LDL R0, [R1+0x54] ;  /* 0x0000540001007983 */ /* 0x000ea40000100800 */
[----:B--2---:R-:W-:-:S13]  /*0c00*/  ISETP.GE.AND P0, PT, R0, c[0x0][0x53c], PT ;  /* 0x00014f0000007a0c */ /* 0x004fda0003f06270 */
[----:B------:R-:W-:Y:S05]  /*0c10*/  @P0 EXIT ;  /* 0x000000000000094d */ /* 0x000fea0003800000 */
[----:B------:R-:W2:Y:S01]  /*0c20*/  S2R R15, SR_TID.X ;  /* 0x00000000000f7919 */ /* 0x000ea20000002100 */
[----:B------:R-:W-:Y:S02]  /*0c30*/  ULDC UR5, c[0x0][0x2ac] ;  /* 0x0000ab0000057ab9 */ /* 0x000fe40000000800 */
[----:B------:R-:W-:Y:S02]  /*0c40*/  ULDC UR4, c[0x0][0x1d0] ;  /* 0x0000740000047ab9 */ /* 0x000fe40000000800 */
[----:B------:R-:W-:Y:S01]  /*0c50*/  UIMAD UR5, UR5, UR4, URZ ;  /* 0x00000004050572a4 */ /* 0x000fe2000f8e023f */
[----:B-12---:R-:W-:-:S04]  /*0c60*/  SHF.R.S32.HI R7, RZ, 0x1f, R15 ;  /* 0x0000001fff077819 */ /* 0x006fc8000001140f */
[CC--:B------:R-:W-:Y:S02]  /*0c70*/  LEA.HI R2, R7.reuse, R15.reuse, RZ, 0x4 ;  /* 0x0000000f07027211 */ /* 0x0c0fe400078f20ff */
[----:B------:R-:W-:Y:S02]  /*0c80*/  LEA.HI R14, R7, R15, RZ, 0x2 ;  /* 0x0000000f070e7211 */ /* 0x000fe400078f10ff */
[----:B------:R-:W-:Y:S02]  /*0c90*/  SHF.R.S32.HI R3, RZ, 0x4, R2 ;  /* 0x00000004ff037819 */ /* 0x000fe40000011402 */
[--C-:B------:R-:W-:Y:S02]  /*0ca0*/  SHF.R.S32.HI R8, RZ, 0x2, R14.reuse ;  /* 0x00000002ff087819 */ /* 0x100fe4000001140e */
[----:B------:R-:W-:Y:S02]  /*0cb0*/  LEA.HI R0, R2, R3, RZ, 0x1 ;  /* 0x0000000302007211 */ /* 0x000fe400078f08ff */
[----:B------:R-:W-:-:S02]  /*0cc0*/  SHF.R.S32.HI R4, RZ, 0x1f, R14 ;  /* 0x0000001fff047819 */ /* 0x000fc4000001140e */
[----:B------:R-:W-:Y:S02]  /*0cd0*/  LOP3.LUT R0, R0, 0xfffffffe, RZ, 0xc0, !PT ;  /* 0xfffffffe00007812 */ /* 0x000fe400078ec0ff */
[CC--:B------:R-:W-:Y:S02]  /*0ce0*/  LEA.HI R10, R7.reuse, R15.reuse, RZ, 0x3 ;  /* 0x0000000f070a7211 */ /* 0x0c0fe400078f18ff */
[----:B------:R-:W-:Y:S01]  /*0cf0*/  LEA.HI R9, R7, R15, RZ, 0x5 ;  /* 0x0000000f07097211 */ /* 0x000fe200078f28ff */
[----:B------:R-:W-:Y:S01]  /*0d00*/  IMAD.IADD R12, R3, 0x1, -R0 ;  /* 0x00000001030c7824 */ /* 0x000fe200078e0a00 */
[----:B------:R-:W-:Y:S02]  /*0d10*/  LOP3.LUT R0, R2, 0xfffffff0, RZ, 0xc0, !PT ;  /* 0xfffffff002007812 */ /* 0x000fe400078ec0ff */
[----:B------:R-:W-:Y:S02]  /*0d20*/  LEA.HI R2, R4, R8, RZ, 0x3 ;  /* 0x0000000804027211 */ /* 0x000fe400078f18ff */
[----:B------:R-:W-:Y:S01]  /*0d30*/  SHF.R.S32.HI R5, RZ, 0x3, R10 ;  /* 0x00000003ff057819 */ /* 0x000fe2000001140a */
[----:B------:R-:W-:Y:S01]  /*0d40*/  IMAD.IADD R0, R15, 0x1, -R0 ;  /* 0x000000010f007824 */ /* 0x000fe200078e0a00 */
[----:B------:R-:W-:-:S02]  /*0d50*/  LOP3.LUT R4, R10, 0xfffffff8, RZ, 0xc0, !PT ;  /* 0xfffffff80a047812 */ /* 0x000fc400078ec0ff */
[----:B------:R-:W-:Y:S01]  /*0d60*/  LOP3.LUT R2, R2, 0xfffffff8, RZ, 0xc0, !PT ;  /* 0xfffffff802027812 */ /* 0x000fe200078ec0ff */
[----:B------:R-:W-:Y:S01]  /*0d70*/  IMAD.SHL.U32 R3, R5, 0x40, RZ ;  /* 0x0000004005037824 */ /* 0x000fe200078e00ff */
[----:B------:R-:W-:Y:S01]  /*0d80*/  SHF.R.S32.HI R243, RZ, 0x5, R9 ;  /* 0x00000005fff37819 */ /* 0x000fe20000011409 */
[----:B------:R-:W-:Y:S01]  /*0d90*/  IMAD.IADD R5, R15, 0x1, -R4 ;  /* 0x000000010f057824 */ /* 0x000fe200078e0a04 */
[----:B------:R-:W-:Y:S01]  /*0da0*/  SHF.R.S32.HI R4, RZ, 0x1f, R0 ;  /* 0x0000001fff047819 */ /* 0x000fe20000011400 */
[----:B------:R-:W-:Y:S01]  /*0db0*/  IMAD.IADD R8, R8, 0x1, -R2 ;  /* 0x0000000108087824 */ /* 0x000fe200078e0a02 */
[----:B------:R-:W-:Y:S01]  /*0dc0*/  LOP3.LUT R2, R3, 0x1c0, RZ, 0xc0, !PT ;  /* 0x000001c003027812 */ /* 0x000fe200078ec0ff */
[C---:B------:R-:W-:Y:S01]  /*0dd0*/  IMAD.SHL.U32 R251, R5.reuse, 0x8, RZ ;  /* 0x0000000805fb7824 */ /* 0x040fe200078e00ff */
[----:B------:R-:W-:Y:S01]  /*0de0*/  LEA.HI R13, R4, R0, RZ, 0x3 ;  /* 0x00000000040d7211 */ /* 0x000fe200078f18ff */
[----:B------:R-:W-:Y:S01]  /*0df0*/  IMAD.SHL.U32 R5, R5, 0x40, RZ ;  /* 0x0000004005057824 */ /* 0x000fe200078e00ff */
[----:B------:R-:W-:-:S02]  /*0e00*/  SHF.R.U32.HI R6, RZ, 0x3, R2 ;  /* 0x00000003ff067819 */ /* 0x000fc40000011602 */
[----:B------:R-:W-:Y:S02]  /*0e10*/  LOP3.LUT R4, R13, 0xfffffff8, RZ, 0xc0, !PT ;  /* 0xfffffff80d047812 */ /* 0x000fe400078ec0ff */
[----:B------:R-:W-:Y:S02]  /*0e20*/  LOP3.LUT R3, R2, 0x38, R251, 0xf8, !PT ;  /* 0x0000003802037812 */ /* 0x000fe400078ef8fb */
[----:B------:R-:W-:Y:S01]  /*0e30*/  LOP3.LUT R2, R5, 0x1c0, RZ, 0xc0, !PT ;  /* 0x000001c005027812 */ /* 0x000fe200078ec0ff */
[----:B------:R-:W-:Y:S01]  /*0e40*/  IMAD.IADD R0, R0, 0x1, -R4 ;  /* 0x0000000100007824 */ /* 0x000fe200078e0a04 */
[----:B------:R-:W-:Y:S02]  /*0e50*/  LOP3.LUT R4, R9, 0xffffffe0, RZ, 0xc0, !PT ;  /* 0xffffffe009047812 */ /* 0x000fe400078ec0ff */
[----:B------:R-:W-:Y:S02]  /*0e60*/  LOP3.LUT R11, R3, R6, RZ, 0x3c, !PT ;  /* 0x00000006030b7212 */ /* 0x000fe400078e3cff */
[----:B------:R-:W-:Y:S01]  /*0e70*/  LOP3.LUT R5, R2, 0x8, R10, 0xf8, !PT ;  /* 0x0000000802057812 */ /* 0x000fe200078ef80a */
[----:B------:R-:W-:Y:S01]  /*0e80*/  IMAD.IADD R17, R15, 0x1, -R4 ;  /* 0x000000010f117824 */ /* 0x000fe200078e0a04 */
[----:B------:R-:W-:-:S02]  /*0e90*/  SHF.R.U32.HI R3, RZ, 0x3, R2 ;  /* 0x00000003ff037819 */ /* 0x000fc40000011602 */
[----:B------:R-:W-:Y:S02]  /*0ea0*/  SHF.R.S32.HI R2, RZ, 0x1f, R9 ;  /* 0x0000001fff027819 */ /* 0x000fe40000011409 */
[----:B------:R-:W-:Y:S02]  /*0eb0*/  SHF.R.S32.HI R10, RZ, 0x1f, R17 ;  /* 0x0000001fff0a7819 */ /* 0x000fe40000011411 */
[----:B------:R-:W-:Y:S02]  /*0ec0*/  LEA.HI R2, R2, R243, RZ, 0x3 ;  /* 0x000000f302027211 */ /* 0x000fe400078f18ff */
[----:B------:R-:W-:Y:S01]  /*0ed0*/  LOP3.LUT R4, R14, 0xfffffffc, RZ, 0xc0, !PT ;  /* 0xfffffffc0e047812 */ /* 0x000fe200078ec0ff */
[----:B------:R-:W-:Y:S01]  /*0ee0*/  IMAD.MOV.U32 R14, RZ, RZ, 0x20 ;  /* 0x00000020ff0e7424 */ /* 0x000fe200078e00ff */
[----:B------:R-:W-:Y:S02]  /*0ef0*/  LOP3.LUT R9, R5, R3, RZ, 0x3c, !PT ;  /* 0x0000000305097212 */ /* 0x000fe400078e3cff */
[----:B------:R-:W-:Y:S01]  /*0f00*/  LOP3.LUT R3, R2, 0xffffff8, RZ, 0xc0, !PT ;  /* 0x0ffffff802037812 */ /* 0x000fe200078ec0ff */
[----:B------:R-:W-:Y:S01]  /*0f10*/  IMAD.IADD R2, R15, 0x1, -R4 ;  /* 0x000000010f027824 */ /* 0x000fe200078e0a04 */
[----:B------:R-:W-:-:S02]  /*0f20*/  LEA.HI R10, R10, R17, RZ, 0x2 ;  /* 0x000000110a0a7211 */ /* 0x000fc400078f10ff */
[----:B------:R-:W-:Y:S01]  /*0f30*/  LEA.HI R7, R7, R15, RZ, 0x6 ;  /* 0x0000000f07077211 */ /* 0x000fe200078f30ff */
[----:B------:R-:W-:Y:S01]  /*0f40*/  IMAD.IADD R5, R243, 0x1, -R3 ;  /* 0x00000001f3057824 */ /* 0x000fe200078e0a03 */
[----:B------:R-:W-:Y:S01]  /*0f50*/  SHF.R.S32.HI R4, RZ, 0x2, R10 ;  /* 0x00000002ff047819 */ /* 0x000fe2000001140a */
[----:B------:R-:W-:Y:S01]  /*0f60*/  IMAD.MOV.U32 R15, RZ, RZ, 0x10 ;  /* 0x00000010ff0f7424 */ /* 0x000fe200078e00ff */
[----:B------:R-:W-:Y:S01]  /*0f70*/  LOP3.LUT R6, R8, 0x1, RZ, 0xc0, !PT ;  /* 0x0000000108067812 */ /* 0x000fe200078ec0ff */
[----:B------:R-:W-:Y:S01]  /*0f80*/  IMAD.SHL.U32 R7, R7, 0x8, RZ ;  /* 0x0000000807077824 */ /* 0x000fe200078e00ff */
[----:B------:R-:W-:Y:S01]  /*0f90*/  LEA.HI R3, R2, R2, RZ, 0x1 ;  /* 0x0000000202037211 */ /* 0x000fe200078f08ff */
[----:B------:R-:W-:Y:S01]  /*0fa0*/  IMAD R16, R5, 0x10, R4 ;  /* 0x0000001005107824 */ /* 0x000fe200078e0204 */
[----:B------:R-:W-:Y:S01]  /*0fb0*/  ISETP.NE.U32.AND P0, PT, R6, 0x1, PT ;  /* 0x000000010600780c */ /* 0x000fe20003f05070 */
[----:B------:R-:W-:Y:S01]  /*0fc0*/  IMAD.SHL.U32 R4, R8, 0x40, RZ ;  /* 0x0000004008047824 */ /* 0x000fe200078e00ff */
[----:B------:R-:W-:Y:S01]  /*0fd0*/  LOP3.LUT R5, R3, 0x1ffffffe, RZ, 0xc0, !PT ;  /* 0x1ffffffe03057812 */ /* 0x000fe200078ec0ff */
[----:B------:R-:W-:Y:S01]  /*0fe0*/  IMAD.SHL.U32 R3, R0, 0x40, RZ ;  /* 0x0000004000037824 */ /* 0x000fe200078e00ff */
[----:B------:R-:W-:Y:S01]  /*0ff0*/  LOP3.LUT R11, R11, 0x7ffffe00, R7, 0xf8, !PT ;  /* 0x7ffffe000b0b7812 */ /* 0x000fe200078ef807 */
[----:B------:R-:W-:Y:S01]  /*1000*/  IMAD R7, R243, 0x200, R2 ;  /* 0x00000200f3077824 */ /* 0x000fe200078e0202 */
[----:B------:R-:W-:Y:S01]  /*1010*/  LOP3.LUT R4, R4, 0x1c0, RZ, 0xc0, !PT ;  /* 0x000001c004047812 */ /* 0x000fe200078ec0ff */
[----:B------:R1:W-:Y:S01]  /*1020*/  STL [R1+0x184], R16 ;  /* 0x0001841001007387 */ /* 0x0003e20000100800 */
[----:B------:R-:W-:Y:S01]  /*1030*/  R2P PR, R8, 0x6 ;  /* 0x0000000608007804 */ /* 0x000fe20000000000 */
[----:B------:R-:W-:Y:S01]  /*1040*/  IMAD.IADD R8, R2, 0x1, -R5 ;  /* 0x0000000102087824 */ /* 0x000fe200078e0a05 */
[----:B------:R-:W-:Y:S01]  /*1050*/  LEA.HI R2, R4, R4, RZ, 0x1d ;  /* 0x0000000404027211 */ /* 0x000fe200078fe8ff */
[----:B------:R-:W-:Y:S01]  /*1060*/  IMAD.SHL.U32 R6, R12, 0x8, RZ ;  /* 0x000000080c067824 */ /* 0x000fe200078e00ff */
[----:B------:R-:W-:Y:S01]  /*1070*/  LOP3.LUT R3, R3, 0x1c0, RZ, 0xc0, !PT ;  /* 0x000001c003037812 */ /* 0x000fe200078ec0ff */
[----:B------:R-:W-:Y:S01]  /*1080*/  IMAD R8, R8, 0x8, R16 ;  /* 0x0000000808087824 */ /* 0x000fe200078e0210 */
[----:B------:R-:W-:Y:S01]  /*1090*/  LOP3.LUT P4, RZ, R0, 0x2, RZ, 0xc0, !PT ;  /* 0x0000000200ff7812 */ /* 0x000fe2000788c0ff */
[----:B------:R-:W-:Y:S01]  /*10a0*/  IMAD.U32 R7, R7, 0x2, R2 ;  /* 0x0000000207077824 */ /* 0x000fe200078e0002 */
[----:B------:R-:W-:Y:S01]  /*10b0*/  LOP3.LUT R2, R10, 0x7ffffffc, RZ, 0xc0, !PT ;  /* 0x7ffffffc0a027812 */ /* 0x000fe200078ec0ff */
[----:B------:R-:W-:Y:S01]  /*10c0*/  IMAD.SHL.U32 R247, R11, 0x2, RZ ;  /* 0x000000020bf77824 */ /* 0x000fe200078e00ff */
[----:B------:R2:W-:Y:S01]  /*10d0*/  STL [R1+0x188], R8 ;  /* 0x0001880801007387 */ /* 0x0005e20000100800 */
[----:B------:R-:W-:-:S02]  /*10e0*/  LOP3.LUT R6, R3, 0x8, R6, 0xf8, !PT ;  /* 0x0000000803067812 */ /* 0x000fc400078ef806 */
[----:B------:R-:W-:Y:S01]  /*10f0*/  IMAD.IADD R2, R17, 0x1, -R2 ;  /* 0x0000000111027824 */ /* 0x000fe200078e0a02 */
[----:B------:R-:W-:Y:S02]  /*1100*/  SHF.R.U32.HI R3, RZ, 0x3, R3 ;  /* 0x00000003ff037819 */ /* 0x000fe40000011603 */
[----:B------:R-:W-:Y:S01]  /*1110*/  LOP3.LUT P3, RZ, R0, 0x4, RZ, 0xc0, !PT ;  /* 0x0000000400ff7812 */ /* 0x000fe2000786c0ff */
[----:B------:R-:W-:Y:S01]  /*1120*/  IMAD.SHL.U32 R41, R2, 0x2, RZ ;  /* 0x0000000202297824 */ /* 0x000fe200078e00ff */
[----:B------:R-:W-:Y:S01]  /*1130*/  LOP3.LUT R3, R6, R3, RZ, 0x3c, !PT ;  /* 0x0000000306037212 */ /* 0x000fe200078e3cff */
[----:B------:R-:W-:Y:S01]  /*1140*/  IMAD.SHL.U32 R6, R13, 0x40, RZ ;  /* 0x000000400d067824 */ /* 0x000fe200078e00ff */
[----:B------:R-:W-:Y:S01]  /*1150*/  SEL R5, R15, 0xfffffff0, !P4 ;  /* 0xfffffff00f057807 */ /* 0x000fe20006000000 */
[----:B------:R-:W-:Y:S01]  /*1160*/  IMAD R0, R12, 0x200, R9 ;  /* 0x000002000c007824 */ /* 0x000fe200078e0209 */
[C---:B------:R-:W-:Y:S01]  /*1170*/  IADD3 R40, R41.reuse, 0x8, RZ ;  /* 0x0000000829287810 */ /* 0x040fe20007ffe0ff */
[----:B------:R-:W-:Y:S01]  /*1180*/  STL [R1+0x84], R41 ;  /* 0x0000842901007387 */ /* 0x000fe20000100800 */
[C---:B------:R-:W-:Y:S01]  /*1190*/  IADD3 R39, R41.reuse, 0x10, RZ ;  /* 0x0000001029277810 */ /* 0x040fe20007ffe0ff */
[----:B------:R-:W-:Y:S01]  /*11a0*/  IMAD.MOV.U32 R9, RZ, RZ, 0x40 ;  /* 0x00000040ff097424 */ /* 0x000fe200078e00ff */
[C---:B------:R-:W-:Y:S01]  /*11b0*/  IADD3 R38, R41.reuse, 0x18, RZ ;  /* 0x0000001829267810 */ /* 0x040fe20007ffe0ff */
[----:B------:R-:W-:Y:S01]  /*11c0*/  STL [R1+0x100], R40 ;  /* 0x0001002801007387 */ /* 0x000fe20000100800 */
[----:B------:R-:W-:-:S02]  /*11d0*/  IADD3 R37, R41, 0x20, RZ ;  /* 0x0000002029257810 */ /* 0x000fc40007ffe0ff */
[C---:B------:R-:W-:Y:S01]  /*11e0*/  IADD3 R36, R41.reuse, 0x28, RZ ;  /* 0x0000002829247810 */ /* 0x040fe20007ffe0ff */
[----:B------:R-:W-:Y:S01]  /*11f0*/  STL [R1+0xfc], R39 ;  /* 0x0000fc2701007387 */ /* 0x000fe20000100800 */
[C---:B------:R-:W-:Y:S02]  /*1200*/  IADD3 R35, R41.reuse, 0x30, RZ ;  /* 0x0000003029237810 */ /* 0x040fe40007ffe0ff */
[C---:B------:R-:W-:Y:S01]  /*1210*/  IADD3 R34, R41.reuse, 0x38, RZ ;  /* 0x0000003829227810 */ /* 0x040fe20007ffe0ff */
[----:B------:R-:W-:Y:S01]  /*1220*/  STL [R1+0xf8], R38 ;  /* 0x0000f82601007387 */ /* 0x000fe20000100800 */
[C---:B------:R-:W-:Y:S02]  /*1230*/  IADD3 R33, R41.reuse, 0x40, RZ ;  /* 0x0000004029217810 */ /* 0x040fe40007ffe0ff */
[C---:B------:R-:W-:Y:S01]  /*1240*/  IADD3 R32, R41.reuse, 0x48, RZ ;  /* 0x0000004829207810 */ /* 0x040fe20007ffe0ff */
[----:B------:R3:W-:Y:S01]  /*1250*/  STL [R1+0xf4], R37 ;  /* 0x0000f42501007387 */ /* 0x0007e20000100800 */
[----:B------:R-:W-:-:S02]  /*1260*/  IADD3 R31, R41, 0x50, RZ ;  /* 0x00000050291f7810 */ /* 0x000fc40007ffe0ff */
[C---:B------:R-:W-:Y:S01]  /*1270*/  IADD3 R30, R41.reuse, 0x58, RZ ;  /* 0x00000058291e7810 */ /* 0x040fe20007ffe0ff */
[----:B------:R-:W-:Y:S01]  /*1280*/  STL [R1+0xf0], R36 ;  /* 0x0000f02401007387 */ /* 0x000fe20000100800 */
[C---:B------:R-:W-:Y:S02]  /*1290*/  IADD3 R29, R41.reuse, 0x60, RZ ;  /* 0x00000060291d7810 */ /* 0x040fe40007ffe0ff */
[C---:B------:R-:W-:Y:S01]  /*12a0*/  IADD3 R28, R41.reuse, 0x68, RZ ;  /* 0x00000068291c7810 */ /* 0x040fe20007ffe0ff */
[----:B------:R-:W-:Y:S01]  /*12b0*/  STL [R1+0xec], R35 ;  /* 0x0000ec2301007387 */ /* 0x000fe20000100800 */
[----:B------:R-:W-:Y:S02]  /*12c0*/  SEL R4, R14, 0xffffffe0, !P3 ;  /* 0xffffffe00e047807 */ /* 0x000fe40005800000 */
[C---:B------:R-:W-:Y:S01]  /*12d0*/  IADD3 R27, R41.reuse, 0x70, RZ ;  /* 0x00000070291b7810 */ /* 0x040fe20007ffe0ff */
[----:B------:R4:W-:Y:S01]  /*12e0*/  STL [R1+0xe8], R34 ;  /* 0x0000e82201007387 */ /* 0x0009e20000100800 */
[----:B------:R-:W-:Y:S01]  /*12f0*/  IADD3 R26, R41, 0x78, RZ ;  /* 0x00000078291a7810 */ /* 0x000fe20007ffe0ff */
[----:B------:R-:W-:Y:S01]  /*1300*/  IMAD.IADD R4, R5, 0x1, R4 ;  /* 0x0000000105047824 */ /* 0x000fe200078e0204 */
[----:B------:R-:W-:Y:S01]  /*1310*/  IADD3 R20, R251, 0x40, RZ ;  /* 0x00000040fb147810 */ /* 0x000fe20007ffe0ff */
[----:B------:R-:W-:Y:S01]  /*1320*/  STL [R1+0xe4], R33 ;  /* 0x0000e42101007387 */ /* 0x000fe20000100800 */
[----:B------:R-:W-:-:S02]  /*1330*/  IADD3 R25, R41, 0x80, RZ ;  /* 0x0000008029197810 */ /* 0x000fc40007ffe0ff */
[----:B------:R-:W-:Y:S01]  /*1340*/  IADD3 R19, R251, 0x80, RZ ;  /* 0x00000080fb137810 */ /* 0x000fe20007ffe0ff */
[----:B------:R-:W-:Y:S01]  /*1350*/  STL [R1+0xe0], R32 ;  /* 0x0000e02001007387 */ /* 0x000fe20000100800 */
[----:B------:R-:W-:Y:S02]  /*1360*/  IADD3 R24, R41, 0x88, RZ ;  /* 0x0000008829187810 */ /* 0x000fe40007ffe0ff */
[----:B------:R-:W-:Y:S01]  /*1370*/  IADD3 R18, R251, 0xc0, RZ ;  /* 0x000000c0fb127810 */ /* 0x000fe20007ffe0ff */
[----:B------:R5:W-:Y:S01]  /*1380*/  STL [R1+0xdc], R31 ;  /* 0x0000dc1f01007387 */ /* 0x000be20000100800 */
[----:B------:R-:W-:Y:S02]  /*1390*/  IADD3 R23, R41, 0x90, RZ ;  /* 0x0000009029177810 */ /* 0x000fe40007ffe0ff */
[----:B------:R-:W-:Y:S01]  /*13a0*/  LOP3.LUT R3, R3, 0x7ffffe00, R6, 0xf8, !PT ;  /* 0x7ffffe0003037812 */ /* 0x000fe200078ef806 */
[----:B------:R-:W-:Y:S01]  /*13b0*/  STL [R1+0xd8], R30 ;  /* 0x0000d81e01007387 */ /* 0x000fe20000100800 */
[----:B------:R-:W-:-:S02]  /*13c0*/  IADD3 R22, R41, 0x98, RZ ;  /* 0x0000009829167810 */ /* 0x000fc40007ffe0ff */
[----:B------:R-:W-:Y:S01]  /*13d0*/  SHF.R.S32.HI R5, RZ, 0x1f, R251 ;  /* 0x0000001fff057819 */ /* 0x000fe200000114fb */
[----:B------:R-:W-:Y:S01]  /*13e0*/  STL [R1+0xd4], R29 ;  /* 0x0000d41d01007387 */ /* 0x000fe20000100800 */
[----:B------:R-:W-:Y:S02]  /*13f0*/  SHF.R.S32.HI R6, RZ, 0x1f, R20 ;  /* 0x0000001fff067819 */ /* 0x000fe40000011414 */
[C---:B------:R-:W-:Y:S01]  /*1400*/  IADD3 R21, R41.reuse, 0xa0, RZ ;  /* 0x000000a029157810 */ /* 0x040fe20007ffe0ff */
[----:B------:R2:W-:Y:S01]  /*1410*/  STL [R1+0xd0], R28 ;  /* 0x0000d01c01007387 */ /* 0x0005e20000100800 */
[----:B------:R-:W-:Y:S02]  /*1420*/  SHF.R.S32.HI R5, RZ, 0x1f, R19 ;  /* 0x0000001fff057819 */ /* 0x000fe40000011413 */
[----:B------:R-:W-:Y:S01]  /*1430*/  IADD3 R20, R41, 0xa8, RZ ;  /* 0x000000a829147810 */ /* 0x000fe20007ffe0ff */
[----:B------:R-:W-:Y:S01]  /*1440*/  STL [R1+0xcc], R27 ;  /* 0x0000cc1b01007387 */ /* 0x000fe20000100800 */
[----:B------:R-:W-:-:S02]  /*1450*/  SHF.R.S32.HI R6, RZ, 0x1f, R18 ;  /* 0x0000001fff067819 */ /* 0x000fc40000011412 */
[C---:B------:R-:W-:Y:S01]  /*1460*/  IADD3 R19, R41.reuse, 0xb0, RZ ;  /* 0x000000b029137810 */ /* 0x040fe20007ffe0ff */
[----:B------:R-:W-:Y:S01]  /*1470*/  STL [R1+0xc8], R26 ;  /* 0x0000c81a01007387 */ /* 0x000fe20000100800 */
[C---:B------:R-:W-:Y:S02]  /*1480*/  IADD3 R18, R41.reuse, 0xb8, RZ ;  /* 0x000000b829127810 */ /* 0x040fe40007ffe0ff */
[C---:B------:R-:W-:Y:S01]  /*1490*/  IADD3 R17, R41.reuse, 0xc0, RZ ;  /* 0x000000c029117810 */ /* 0x040fe20007ffe0ff */
[----:B------:R2:W-:Y:S01]  /*14a0*/  STL [R1+0xc4], R25 ;  /* 0x0000c41901007387 */ /* 0x0005e20000100800 */
[C---:B-1----:R-:W-:Y:S02]  /*14b0*/  IADD3 R16, R41.reuse, 0xc8, RZ ;  /* 0x000000c829107810 */ /* 0x042fe40007ffe0ff */
[C---:B------:R-:W-:Y:S01]  /*14c0*/  IADD3 R15, R41.reuse, 0xd0, RZ ;  /* 0x000000d0290f7810 */ /* 0x040fe20007ffe0ff */
[----:B------:R-:W-:Y:S01]  /*14d0*/  STL [R1+0xc0], R24 ;  /* 0x0000c01801007387 */ /* 0x000fe20000100800 */
[----:B------:R-:W-:-:S02]  /*14e0*/  IADD3 R13, R41, 0xd8, RZ ;  /* 0x000000d8290d7810 */ /* 0x000fc40007ffe0ff */
[----:B------:R-:W-:Y:S01]  /*14f0*/  LEA R135, R0, 0x14080, 0x1 ;  /* 0x0001408000877811 */ /* 0x000fe200078e08ff */
[----:B------:R-:W-:Y:S01]  /*1500*/  STL [R1+0xbc], R23 ;  /* 0x0000bc1701007387 */ /* 0x000fe20000100800 */
[----:B------:R-:W-:Y:S02]  /*1510*/  IADD3 R12, R41, 0xe0, RZ ;  /* 0x000000e0290c7810 */ /* 0x000fe40007ffe0ff */
[C---:B------:R-:W-:Y:S01]  /*1520*/  SEL R6, R9.reuse, 0xffffffc0, !P2 ;  /* 0xffffffc009067807 */ /* 0x040fe20005000000 */
[----:B------:R1:W-:Y:S01]  /*1530*/  STL [R1+0xb8], R22 ;  /* 0x0000b81601007387 */ /* 0x0003e20000100800 */
[----:B------:R-:W-:Y:S02]  /*1540*/  SEL R0, R9, 0xffffffc0, !P3 ;  /* 0xffffffc009007807 */ /* 0x000fe40005800000 */
[C---:B------:R-:W-:Y:S01]  /*1550*/  IADD3 R11, R41.reuse, 0xe8, RZ ;  /* 0x000000e8290b7810 */ /* 0x040fe20007ffe0ff */
[----:B------:R-:W-:Y:S01]  /*1560*/  STL [R1+0xb4], R21 ;  /* 0x0000b41501007387 */ /* 0x000fe20000100800 */
[----:B------:R-:W-:-:S02]  /*1570*/  IADD3 R10, R41, 0xf0, RZ ;  /* 0x000000f0290a7810 */ /* 0x000fc40007ffe0ff */
[----:B------:R-:W-:Y:S01]  /*1580*/  LEA R9, R7, 0x80, 0x1 ;  /* 0x0000008007097811 */ /* 0x000fe200078e08ff */
[----:B------:R-:W-:Y:S01]  /*1590*/  STL [R1+0xb0], R20 ;  /* 0x0000b01401007387 */ /* 0x000fe20000100800 */
[----:B------:R-:W-:Y:S02]  /*15a0*/  SHF.R.S32.HI R7, RZ, 0x1f, R40 ;  /* 0x0000001fff077819 */ /* 0x000fe40000011428 */
[C---:B------:R-:W-:Y:S01]  /*15b0*/  SEL R5, R14.reuse, 0xffffffe0, !P1 ;  /* 0xffffffe00e057807 */ /* 0x040fe20004800000 */
[----:B------:R1:W-:Y:S01]  /*15c0*/  STL [R1+0xac], R19 ;  /* 0x0000ac1301007387 */ /* 0x0003e20000100800 */
[----:B------:R-:W-:Y:S02]  /*15d0*/  SEL R2, R14, 0xffffffe0, !P4 ;  /* 0xffffffe00e027807 */ /* 0x000fe40006000000 */
[----:B--2---:R-:W-:Y:S01]  /*15e0*/  IADD3 R8, R41, 0xf8, RZ ;  /* 0x000000f829087810 */ /* 0x004fe20007ffe0ff */
[----:B------:R-:W-:Y:S01]  /*15f0*/  STL [R1+0xa8], R18 ;  /* 0x0000a81201007387 */ /* 0x000fe20000100800 */
[----:B------:R-:W-:-:S02]  /*1600*/  SHF.R.S32.HI R14, RZ, 0x1f, R39 ;  /* 0x0000001fff0e7819 */ /* 0x000fc40000011427 */
[----:B---3--:R-:W-:Y:S01]  /*1610*/  SHF.R.S32.HI R37, RZ, 0x1f, R37 ;  /* 0x0000001fff257819 */ /* 0x008fe20000011425 */
[----:B------:R-:W-:Y:S01]  /*1620*/  STL [R1+0xa4], R17 ;  /* 0x0000a41101007387 */ /* 0x000fe20000100800 */
[----:B----4-:R-:W-:Y:S02]  /*1630*/  SHF.R.S32.HI R34, RZ, 0x1f, R34 ;  /* 0x0000001fff227819 */ /* 0x010fe40000011422 */
[----:B-----5:R-:W-:Y:S01]  /*1640*/  SHF.R.S32.HI R31, RZ, 0x1f, R31 ;  /* 0x0000001fff1f7819 */ /* 0x020fe2000001141f */
[----:B------:R2:W-:Y:S01]  /*1650*/  STL [R1+0xa0], R16 ;  /* 0x0000a01001007387 */ /* 0x0005e20000100800 */
[----:B------:R-:W-:Y:S02]  /*1660*/  SHF.R.S32.HI R28, RZ, 0x1f, R28 ;  /* 0x0000001fff1c7819 */ /* 0x000fe4000001141c */
[----:B------:R-:W-:Y:S01]  /*1670*/  SHF.R.S32.HI R25, RZ, 0x1f, R25 ;  /* 0x0000001fff197819 */ /* 0x000fe20000011419 */
[----:B------:R-:W-:Y:S01]  /*1680*/  STL [R1+0x9c], R15 ;  /* 0x00009c0f01007387 */ /* 0x000fe20000100800 */
[----:B-1----:R-:W-:-:S02]  /*1690*/  SHF.R.S32.HI R22, RZ, 0x1f, R22 ;  /* 0x0000001fff167819 */ /* 0x002fc40000011416 */
[----:B------:R-:W-:Y:S01]  /*16a0*/  LEA R237, R3, 0x4080, 0x1 ;  /* 0x0000408003ed7811 */ /* 0x000fe200078e08ff */
[----:B------:R-:W-:Y:S03]  /*16b0*/  STL [R1+0x98], R13 ;  /* 0x0000980d01007387 */ /* 0x000fe60000100800 */
[--C-:B------:R-:W-:Y:S01]  /*16c0*/  IADD3 R240, R0, R237, R2.reuse ;  /* 0x000000ed00f07210 */ /* 0x100fe20007ffe002 */
[----:B------:R-:W-:Y:S01]  /*16d0*/  STL [R1+0x94], R12 ;  /* 0x0000940c01007387 */ /* 0x000fe20000100800 */
[----:B------:R-:W-:Y:S01]  /*16e0*/  SHF.R.S32.HI R19, RZ, 0x1f, R19 ;  /* 0x0000001fff137819 */ /* 0x000fe20000011413 */
[----:B------:R-:W-:Y:S02]  /*16f0*/  IMAD R243, R243, 0x800, R237 ;  /* 0x00000800f3f37824 */ /* 0x000fe400078e02ed */
[----:B------:R-:W-:Y:S01]  /*1700*/  STL [R1+0x90], R11 ;  /* 0x0000900b01007387 */ /* 0x000fe20000100800 */
[----:B------:R-:W-:-:S02]  /*1710*/  IMAD.IADD R239, R237, 0x1, R2 ;  /* 0x00000001edef7824 */ /* 0x000fc400078e0202 */
[----:B------:R-:W-:Y:S01]  /*1720*/  IMAD.IADD R244, R2, 0x1, R243 ;  /* 0x0000000102f47824 */ /* 0x000fe200078e02f3 */
[----:B------:R-:W-:Y:S01]  /*1730*/  STL [R1+0x8c], R10 ;  /* 0x00008c0a01007387 */ /* 0x000fe20000100800 */
[----:B------:R-:W-:Y:S02]  /*1740*/  IMAD R242, R4, 0x2, R237 ;  /* 0x0000000204f27824 */ /* 0x000fe400078e02ed */
[----:B------:R-:W-:Y:S01]  /*1750*/  IMAD.IADD R238, R237, 0x1, R0 ;  /* 0x00000001edee7824 */ /* 0x000fe200078e0200 */
[----:B------:R1:W-:Y:S01]  /*1760*/  STL [R1+0x17c], R7 ;  /* 0x00017c0701007387 */ /* 0x0003e20000100800 */
[----:B--2---:R-:W-:Y:S01]  /*1770*/  SHF.R.S32.HI R16, RZ, 0x1f, R16 ;  /* 0x0000001fff107819 */ /* 0x004fe20000011410 */
[C---:B------:R-:W-:Y:S02]  /*1780*/  IMAD.IADD R246, R0.reuse, 0x1, R243 ;  /* 0x0000000100f67824 */ /* 0x040fe400078e02f3 */
[----:B------:R-:W-:Y:S01]  /*1790*/  STL [R1+0x88], R8 ;  /* 0x0000880801007387 */ /* 0x000fe20000100800 */
[----:B------:R-:W-:-:S03]  /*17a0*/  IMAD.IADD R245, R0, 0x1, R244 ;  /* 0x0000000100f57824 */ /* 0x000fc600078e02f4 */
[----:B------:R2:W-:Y:S04]  /*17b0*/  STL [R1+0x178], R14 ;  /* 0x0001780e01007387 */ /* 0x0005e80000100800 */
[----:B------:R-:W-:Y:S01]  /*17c0*/  STL [R1+0x5c], R9 ;  /* 0x00005c0901007387 */ /* 0x000fe20000100800 */
[----:B-1----:R-:W-:-:S05]  /*17d0*/  SHF.R.S32.HI R7, RZ, 0x1f, R38 ;  /* 0x0000001fff077819 */ /* 0x002fca0000011426 */
[----:B------:R1:W-:Y:S01]  /*17e0*/  STL [R1+0x174], R7 ;  /* 0x0001740701007387 */ /* 0x0003e20000100800 */
[----:B--2---:R-:W-:-:S03]  /*17f0*/  SHF.R.S32.HI R14, RZ, 0x1f, R36 ;  /* 0x0000001fff0e7819 */ /* 0x004fc60000011424 */
[----:B------:R-:W-:Y:S04]  /*1800*/  STL [R1+0x170], R37 ;  /* 0x0001702501007387 */ /* 0x000fe80000100800 */
[----:B------:R2:W-:Y:S01]  /*1810*/  STL [R1+0x16c], R14 ;  /* 0x00016c0e01007387 */ /* 0x0005e20000100800 */
        /* <DEDUP_REMOVED lines=34> */
[----:B------:R-:W-:Y:S01]  /*1a40*/  STL [R1+0x118], R14 ;  /* 0x0001180e01007387 */ /* 0x000fe20000100800 */
[----:B-1----:R-:W-:Y:S02]  /*1a50*/  SHF.R.S32.HI R7, RZ, 0x1f, R13 ;  /* 0x0000001fff077819 */ /* 0x002fe4000001140d */
[----:B------:R-:W-:Y:S02]  /*1a60*/  SHF.R.S32.HI R13, RZ, 0x1f, R12 ;  /* 0x0000001fff0d7819 */ /* 0x000fe4000001140c */
[----:B------:R-:W-:Y:S01]  /*1a70*/  SHF.R.S32.HI R12, RZ, 0x1f, R11 ;  /* 0x0000001fff0c7819 */ /* 0x000fe2000001140b */
[----:B------:R1:W-:Y:S01]  /*1a80*/  STL [R1+0x114], R7 ;  /* 0x0001140701007387 */ /* 0x0003e20000100800 */
[----:B------:R-:W-:-:S02]  /*1a90*/  SHF.R.S32.HI R11, RZ, 0x1f, R10 ;  /* 0x0000001fff0b7819 */ /* 0x000fc4000001140a */
[----:B------:R-:W-:Y:S01]  /*1aa0*/  SHF.R.S32.HI R10, RZ, 0x1f, R8 ;  /* 0x0000001fff0a7819 */ /* 0x000fe20000011408 */
[C---:B------:R-:W-:Y:S01]  /*1ab0*/  IMAD.IADD R8, R9.reuse, 0x1, R5 ;  /* 0x0000000109087824 */ /* 0x040fe200078e0205 */
[----:B------:R-:W-:Y:S04]  /*1ac0*/  STL [R1+0x110], R13 ;  /* 0x0001100d01007387 */ /* 0x000fe80000100800 */
[----:B------:R-:W-:Y:S04]  /*1ad0*/  STL [R1+0x10c], R12 ;  /* 0x00010c0c01007387 */ /* 0x000fe80000100800 */
[----:B------:R-:W-:Y:S04]  /*1ae0*/  STL [R1+0x108], R11 ;  /* 0x0001080b01007387 */ /* 0x000fe80000100800 */
[----:B------:R-:W-:Y:S04]  /*1af0*/  STL [R1+0x104], R10 ;  /* 0x0001040a01007387 */ /* 0x000fe80000100800 */
[----:B------:R2:W-:Y:S01]  /*1b00*/  STL [R1+0x68], R8 ;  /* 0x0000680801007387 */ /* 0x0005e20000100800 */
[----:B-1----:R-:W-:-:S02]  /*1b10*/  IADD3 R7, R9, -0x10, RZ ;  /* 0xfffffff009077810 */ /* 0x002fc40007ffe0ff */
[C---:B------:R-:W-:Y:S01]  /*1b20*/  @P0 IADD3 R7, R9.reuse, 0x10, RZ ;  /* 0x0000001009070810 */ /* 0x040fe20007ffe0ff */
[----:B------:R-:W-:-:S04]  /*1b30*/  IMAD.IADD R9, R9, 0x1, R6 ;  /* 0x0000000109097824 */ /* 0x000fc800078e0206 */
[--C-:B------:R-:W-:Y:S01]  /*1b40*/  IMAD.IADD R3, R5, 0x1, R7.reuse ;  /* 0x0000000105037824 */ /* 0x100fe200078e0207 */
[----:B------:R1:W-:Y:S01]  /*1b50*/  STL [R1+0x78], R9 ;  /* 0x0000780901007387 */ /* 0x0003e20000100800 */
[----:B------:R-:W-:Y:S02]  /*1b60*/  IMAD.IADD R5, R6, 0x1, R7 ;  /* 0x0000000106057824 */ /* 0x000fe400078e0207 */
[--C-:B------:R-:W-:Y:S01]  /*1b70*/  IMAD.IADD R2, R3, 0x1, R6.reuse ;  /* 0x0000000103027824 */ /* 0x100fe200078e0206 */
[----:B------:R1:W-:Y:S01]  /*1b80*/  STL [R1+0x60], R7 ;  /* 0x0000600701007387 */ /* 0x0003e20000100800 */
[----:B--2---:R-:W-:-:S05]  /*1b90*/  IMAD.IADD R8, R8, 0x1, R6 ;  /* 0x0000000108087824 */ /* 0x004fca00078e0206 */
[----:B------:R1:W-:Y:S04]  /*1ba0*/  STL [R1+0x74], R8 ;  /* 0x0000740801007387 */ /* 0x0003e80000100800 */
[----:B------:R1:W-:Y:S04]  /*1bb0*/  STL [R1+0x70], R5 ;  /* 0x0000700501007387 */ /* 0x0003e80000100800 */
[----:B------:R1:W-:Y:S04]  /*1bc0*/  STL [R1+0x64], R3 ;  /* 0x0000640301007387 */ /* 0x0003e80000100800 */
[----:B------:R1:W-:Y:S02]  /*1bd0*/  STL [R1+0x6c], R2 ;  /* 0x00006c0201007387 */ /* 0x0003e40000100800 */
.L_x_114:
[----:B------:R-:W2:Y:S01]  /*1be0*/  LDL R0, [R1+0x54] ;  /* 0x0000540001007983 */ /* 0x000ea20000100800 */
[----:B-1----:R-:W-:Y:S01]  /*1bf0*/  IMAD.MOV.U32 R8, RZ, RZ, 0x4 ;  /* 0x00000004ff087424 */ /* 0x002fe200078e00ff */
[----:B------:R-:W-:-:S04]  /*1c00*/  ISETP.NE.U32.AND P4, PT, RZ, c[0x0][0x370], PT ;  /* 0x0000dc00ff007a0c */ /* 0x000fc80003f85070 */
[----:B------:R-:W-:Y:S01]  /*1c10*/  ISETP.NE.AND.EX P4, PT, RZ, c[0x0][0x374], PT, P4 ;  /* 0x0000dd00ff007a0c */ /* 0x000fe20003f85340 */
[----:B--2---:R-:W-:-:S05]  /*1c20*/  IMAD.WIDE R2, R0, R8, c[0x0][0x588] ;  /* 0x0001620000027625 */ /* 0x004fca00078e0208 */
[----:B------:R-:W2:Y:S01]  /*1c30*/  LDG.E R13, [R2.64] ;  /* 0x00000006020d7981 */ /* 0x000ea2000c1e1900 */
[----:B------:R-:W-:Y:S01]  /*1c40*/  IMAD.MOV.U32 R16, RZ, RZ, RZ ;  /* 0x000000ffff107224 */ /* 0x000fe200078e00ff */
[----:B------:R-:W-:Y:S01]  /*1c50*/  ISETP.NE.U32.AND P2, PT, RZ, c[0x0][0x360], PT ;  /* 0x0000d800ff007a0c */ /* 0x000fe20003f45070 */
[----:B------:R-:W-:Y:S01]  /*1c60*/  IMAD.MOV.U32 R11, RZ, RZ, RZ ;  /* 0x000000ffff0b7224 */ /* 0x000fe200078e00ff */
[----:B------:R-:W-:Y:S02]  /*1c70*/  ISETP.NE.U32.AND P3, PT, RZ, c[0x0][0x348], PT ;  /* 0x0000d200ff007a0c */ /* 0x000fe40003f65070 */
[----:B------:R-:W-:Y:S02]  /*1c80*/  ISETP.NE.AND.EX P2, PT, RZ, c[0x0][0x364], PT, P2 ;  /* 0x0000d900ff007a0c */ /* 0x000fe40003f45320 */
[----:B------:R-:W-:Y:S02]  /*1c90*/  ISETP.NE.AND.EX P3, PT, RZ, c[0x0][0x34c], PT, P3 ;  /* 0x0000d300ff007a0c */ /* 0x000fe40003f65330 */
[----:B--2---:R-:W-:Y:S01]  /*1ca0*/  SHF.R.S32.HI R14, RZ, 0x1f, R13 ;  /* 0x0000001fff0e7819 */ /* 0x004fe2000001140d */
[C---:B------:R-:W-:Y:S01]  /*1cb0*/  IMAD.SHL.U32 R20, R13.reuse, 0x4, RZ ;  /* 0x000000040d147824 */ /* 0x040fe200078e00ff */
[C---:B------:R-:W-:Y:S01]  /*1cc0*/  @P4 LEA R6, P1, R13.reuse, c[0x0][0x370], 0x2 ;  /* 0x0000dc000d064a11 */ /* 0x040fe200078210ff */
[----:B------:R1:W-:Y:S01]  /*1cd0*/  STL [R1+0x3c], R13 ;  /* 0x00003c0d01007387 */ /* 0x0003e20000100800 */
[----:B------:R-:W-:-:S02]  /*1ce0*/  SHF.L.U64.HI R17, R13, 0x2, R14 ;  /* 0x000000020d117819 */ /* 0x000fc4000001020e */
[----:B------:R-:W-:Y:S01]  /*1cf0*/  @P4 LEA.HI.X R7, R13, c[0x0][0x374], R14, 0x2, P1 ;  /* 0x0000dd000d074a11 */ /* 0x000fe200008f140e */
[----:B------:R1:W-:Y:S02]  /*1d00*/  STL [R1+0x7c], R14 ;  /* 0x00007c0e01007387 */ /* 0x0003e40000100800 */
[C---:B------:R-:W-:Y:S02]  /*1d10*/  @P2 IADD3 R4, P0, R20.reuse, c[0x0][0x360], RZ ;  /* 0x0000d80014042a10 */ /* 0x040fe40007f1e0ff */
[----:B------:R-:W-:Y:S01]  /*1d20*/  IADD3 R2, P1, R20, c[0x0][0x348], RZ ;  /* 0x0000d20014027a10 */ /* 0x000fe20007f3e0ff */
[----:B------:R-:W2:Y:S01]  /*1d30*/  @P4 LDG.E R16, [R6.64] ;  /* 0x0000000606104981 */ /* 0x000ea2000c1e1900 */
[C---:B------:R-:W-:Y:S02]  /*1d40*/  @P2 IADD3.X R5, R17.reuse, c[0x0][0x364], RZ, P0, !PT ;  /* 0x0000d90011052a10 */ /* 0x040fe400007fe4ff */
[----:B------:R-:W-:Y:S01]  /*1d50*/  IADD3.X R3, R17, c[0x0][0x34c], RZ, P1, !PT ;  /* 0x0000d30011037a10 */ /* 0x000fe20000ffe4ff */
[----:B------:R1:W-:Y:S04]  /*1d60*/  STL [R1+0x40], R20 ;  /* 0x0000401401007387 */ /* 0x0003e80000100800 */
[----:B------:R1:W5:Y:S04]  /*1d70*/  @P2 LDG.E R12, [R4.64] ;  /* 0x00000006040c2981 */ /* 0x000368000c1e1900 */
[----:B------:R1:W5:Y:S04]  /*1d80*/  @P3 LDG.E R11, [R2.64] ;  /* 0x00000006020b3981 */ /* 0x000368000c1e1900 */
[----:B------:R1:W-:Y:S01]  /*1d90*/  STL [R1+0x44], R17 ;  /* 0x0000441101007387 */ /* 0x0003e20000100800 */
[----:B------:R-:W-:Y:S03]  /*1da0*/  YIELD ;  /* 0x0000000000007946 */ /* 0x000fe60003800000 */
[----:B--2---:R1:W-:Y:S01]  /*1db0*/  STL [R1+0x14], R16 ;  /* 0x0000141001007387 */ /* 0x0043e20000100800 */
[----:B------:R-:W-:Y:S05]  /*1dc0*/  @P2 BRA `(.L_x_25) ;  /* 0x0000005000002947 */ /* 0x000fea0003800000 */
[----:B-----5:R-:W-:Y:S01]  /*1dd0*/  MOV R12, c[0x0][0x168] ;  /* 0x00005a00000c7a02 */ /* 0x020fe20000000f00 */
[----:B------:R-:W-:Y:S05]  /*1de0*/  @!P3 BRA `(.L_x_25) ;  /* 0x000000300000b947 */ /* 0x000fea0003800000 */
[----:B------:R2:W3:Y:S04]  /*1df0*/  LDG.E R0, [R2.64] ;  /* 0x0000000602007981 */ /* 0x0004e8000c1e1900 */
[----:B-12---:R-:W3:Y:S02]  /*1e00*/  LDG.E R2, [R2.64+0x4] ;  /* 0x0000040602027981 */ /* 0x006ee4000c1e1900 */
[----:B---3--:R-:W-:-:S02]  /*1e10*/  IADD3 R12, -R0, R2, RZ ;  /* 0x00000002000c7210 */ /* 0x008fc40007ffe1ff */
.L_x_25:
[----:B------:R-:W-:-:S04]  /*1e20*/  ISETP.NE.U32.AND P0, PT, RZ, c[0x0][0x368], PT ;  /* 0x0000da00ff007a0c */ /* 0x000fc80003f05070 */
[----:B------:R-:W-:-:S13]  /*1e30*/  ISETP.NE.AND.EX P0, PT, RZ, c[0x0][0x36c], PT, P0 ;  /* 0x0000db00ff007a0c */ /* 0x000fda0003f05300 */
[----:B------:R-:W-:Y:S05]  /*1e40*/  @!P0 BRA `(.L_x_26) ;  /* 0x0000004000008947 */ /* 0x000fea0003800000 */
[----:B-1----:R-:W-:-:S04]  /*1e50*/  IADD3 R2, P0, R20, c[0x0][0x368], RZ ;  /* 0x0000da0014027a10 */ /* 0x002fc80007f1e0ff */
[----:B------:R-:W-:-:S05]  /*1e60*/  IADD3.X R3, R17, c[0x0][0x36c], RZ, P0, !PT ;  /* 0x0000db0011037a10 */ /* 0x000fca00007fe4ff */
[----:B------:R1:W5:Y:S01]  /*1e70*/  LDG.E R0, [R2.64] ;  /* 0x0000000602007981 */ /* 0x000362000c1e1900 */
[----:B------:R-:W-:Y:S05]  /*1e80*/  BRA `(.L_x_27) ;  /* 0x0000008000007947 */ /* 0x000fea0003800000 */
.L_x_26:
[----:B------:R-:W-:Y:S01]  /*1e90*/  ISETP.NE.U32.AND P0, PT, RZ, c[0x0][0x350], PT ;  /* 0x0000d400ff007a0c */ /* 0x000fe20003f05070 */
[----:B------:R-:W-:-:S03]  /*1ea0*/  IMAD.U32 R0, RZ, RZ, UR5 ;  /* 0x00000005ff007e24 */ /* 0x000fc6000f8e00ff */
[----:B------:R-:W-:-:S13]  /*1eb0*/  ISETP.NE.AND.EX P0, PT, RZ, c[0x0][0x354], PT, P0 ;  /* 0x0000d500ff007a0c */ /* 0x000fda0003f05300 */
[----:B------:R-:W-:Y:S05]  /*1ec0*/  @!P0 BRA `(.L_x_27) ;  /* 0x0000004000008947 */ /* 0x000fea0003800000 */
[----:B-1----:R-:W-:-:S05]  /*1ed0*/  IMAD.WIDE R2, R13, R8, c[0x0][0x350] ;  /* 0x0000d4000d027625 */ /* 0x002fca00078e0208 */
[----:B------:R-:W2:Y:S04]  /*1ee0*/  LDG.E R4, [R2.64] ;  /* 0x0000000602047981 */ /* 0x000ea8000c1e1900 */
[----:B------:R-:W2:Y:S02]  /*1ef0*/  LDG.E R0, [R2.64+0x4] ;  /* 0x0000040602007981 */ /* 0x000ea4000c1e1900 */
[----:B--2---:R-:W-:-:S04]  /*1f00*/  IADD3 R0, -R4, R0, RZ ;  /* 0x0000000004007210 */ /* 0x004fc80007ffe1ff */
.L_x_27:
[----:B------:R-:W2:Y:S01]  /*1f10*/  LDL R15, [R1+0x50] ;  /* 0x00005000010f7983 */ /* 0x000ea20000100800 */
[----:B-----5:R-:W-:Y:S01]  /*1f20*/  IMAD.IADD R22, R0, 0x1, -R16 ;  /* 0x0000000100167824 */ /* 0x020fe200078e0a10 */
[----:B------:R-:W-:Y:S04]  /*1f30*/  BSSY B0, `(.L_x_28) ;  /* 0x000002e000007945 */ /* 0x000fe80003800000 */
[----:B------:R-:W-:-:S02]  /*1f40*/  IADD3 R0, R22, 0x2f, RZ ;  /* 0x0000002f16007810 */ /* 0x000fc40007ffe0ff */
[----:B------:R-:W-:-:S03]  /*1f50*/  ISETP.GE.AND P0, PT, R22, 0x1, PT ;  /* 0x000000011600780c */ /* 0x000fc60003f06270 */
[----:B------:R-:W-:-:S05]  /*1f60*/  IMAD.HI R0, R0, 0x2aaaaaab, RZ ;  /* 0x2aaaaaab00007827 */ /* 0x000fca00078e02ff */
[----:B-1----:R-:W-:-:S04]  /*1f70*/  SHF.R.U32.HI R2, RZ, 0x1f, R0 ;  /* 0x0000001fff027819 */ /* 0x002fc80000011600 */
[----:B------:R-:W-:Y:S01]  /*1f80*/  LEA.HI.SX32 R10, R0, R2, 0x1d ;  /* 0x00000002000a7211 */ /* 0x000fe200078feaff */
[----:B------:R-:W-:Y:S01]  /*1f90*/  IMAD.MOV.U32 R2, RZ, RZ, RZ ;  /* 0x000000ffff027224 */ /* 0x000fe200078e00ff */
[C---:B--2---:R-:W-:Y:S02]  /*1fa0*/  LOP3.LUT R3, R15.reuse, 0xff000000, RZ, 0xc0, !PT ;  /* 0xff0000000f037812 */ /* 0x044fe400078ec0ff */
[----:B------:R-:W-:Y:S02]  /*1fb0*/  LOP3.LUT R4, R15, 0xff0000, RZ, 0xc0, !PT ;  /* 0x00ff00000f047812 */ /* 0x000fe400078ec0ff */
[----:B------:R-:W-:-:S04]  /*1fc0*/  SHF.R.U32.HI R3, RZ, 0x8, R3 ;  /* 0x00000008ff037819 */ /* 0x000fc80000011603 */
[----:B------:R-:W-:-:S04]  /*1fd0*/  LEA.HI R3, R4, R3, RZ, 0x10 ;  /* 0x0000000304037211 */ /* 0x000fc800078f80ff */
[----:B------:R-:W-:Y:S02]  /*1fe0*/  LOP3.LUT R18, R3, 0xff, RZ, 0xc0, !PT ;  /* 0x000000ff03127812 */ /* 0x000fe400078ec0ff */
[----:B------:R-:W-:-:S03]  /*1ff0*/  SHF.R.U32.HI R5, RZ, 0x10, R3 ;  /* 0x00000010ff057819 */ /* 0x000fc60000011603 */
[----:B------:R1:W-:Y:S04]  /*2000*/  STL [R1+0x80], R18 ;  /* 0x0000801201007387 */ /* 0x0003e80000100800 */
[----:B------:R1:W-:Y:S01]  /*2010*/  STL [R1+0x58], R5 ;  /* 0x0000580501007387 */ /* 0x0003e20000100800 */
[----:B------:R-:W-:Y:S05]  /*2020*/  @!P0 BRA `(.L_x_29) ;  /* 0x000001e000008947 */ /* 0x000fea0003800000 */
[----:B------:R-:W-:Y:S01]  /*2030*/  ISETP.NE.AND P0, PT, R5, RZ, PT ;  /* 0x000000ff0500720c */ /* 0x000fe20003f05270 */
[----:B------:R-:W-:-:S03]  /*2040*/  IMAD.MOV.U32 R4, RZ, RZ, RZ ;  /* 0x000000ffff047224 */ /* 0x000fc600078e00ff */
[----:B------:R-:W-:-:S04]  /*2050*/  SEL R0, R5, c[0x0][0x338], P0 ;  /* 0x0000ce0005007a07 */ /* 0x000fc80000000000 */
[----:B------:R-:W-:Y:S02]  /*2060*/  IABS R3, R0 ;  /* 0x0000000000037213 */ /* 0x000fe40000000000 */
[----:B------:R-:W-:Y:S02]  /*2070*/  IADD3 R6, R10, -0x1, R0 ;  /* 0xffffffff0a067810 */ /* 0x000fe40007ffe000 */
[----:B------:R-:W2:Y:S02]  /*2080*/  I2F.RP R2, R3 ;  /* 0x0000000300027306 */ /* 0x000ea40000209400 */
[----:B------:R-:W-:-:S06]  /*2090*/  IABS R9, R6 ;  /* 0x0000000600097213 */ /* 0x000fcc0000000000 */
[----:B--2---:R-:W2:Y:S02]  /*20a0*/  MUFU.RCP R2, R2 ;  /* 0x0000000200027308 */ /* 0x004ea40000001000 */
[----:B--2---:R-:W-:-:S06]  /*20b0*/  IADD3 R2, R2, 0xffffffe, RZ ;  /* 0x0ffffffe02027810 */ /* 0x004fcc0007ffe0ff */
[----:B-1----:R-:W1:Y:S02]  /*20c0*/  F2I.FTZ.U32.TRUNC.NTZ R5, R2 ;  /* 0x0000000200057305 */ /* 0x002e64000021f000 */
[----:B-1----:R-:W-:-:S04]  /*20d0*/  IMAD.MOV R2, RZ, RZ, -R5 ;  /* 0x000000ffff027224 */ /* 0x002fc800078e0a05 */
[----:B------:R-:W-:Y:S01]  /*20e0*/  IMAD.MOV.U32 R7, RZ, RZ, R2 ;  /* 0x000000ffff077224 */ /* 0x000fe200078e0002 */
[----:B------:R-:W-:-:S03]  /*20f0*/  IABS R2, R0 ;  /* 0x0000000000027213 */ /* 0x000fc60000000000 */
[----:B------:R-:W-:Y:S02]  /*2100*/  IMAD R7, R7, R3, RZ ;  /* 0x0000000307077224 */ /* 0x000fe400078e02ff */
[----:B------:R-:W-:Y:S02]  /*2110*/  IMAD.MOV R8, RZ, RZ, -R2 ;  /* 0x000000ffff087224 */ /* 0x000fe400078e0a02 */
[----:B------:R-:W-:-:S04]  /*2120*/  IMAD.HI.U32 R2, R5, R7, R4 ;  /* 0x0000000705027227 */ /* 0x000fc800078e0004 */
[----:B------:R-:W-:Y:S02]  /*2130*/  IMAD.MOV.U32 R4, RZ, RZ, R9 ;  /* 0x000000ffff047224 */ /* 0x000fe400078e0009 */
[----:B------:R-:W-:Y:S02]  /*2140*/  IMAD.MOV.U32 R5, RZ, RZ, R8 ;  /* 0x000000ffff057224 */ /* 0x000fe400078e0008 */
[----:B------:R-:W-:-:S04]  /*2150*/  IMAD.HI.U32 R2, R2, R4, RZ ;  /* 0x0000000402027227 */ /* 0x000fc800078e00ff */
[----:B------:R-:W-:-:S05]  /*2160*/  IMAD R4, R2, R5, R4 ;  /* 0x0000000502047224 */ /* 0x000fca00078e0204 */
[----:B------:R-:W-:-:S13]  /*2170*/  ISETP.GT.U32.AND P1, PT, R3, R4, PT ;  /* 0x000000040300720c */ /* 0x000fda0003f24070 */
[----:B------:R-:W-:Y:S01]  /*2180*/  @!P1 IMAD.IADD R4, R4, 0x1, -R3 ;  /* 0x0000000104049824 */ /* 0x000fe200078e0a03 */
[----:B------:R-:W-:Y:S02]  /*2190*/  @!P1 IADD3 R2, R2, 0x1, RZ ;  /* 0x0000000102029810 */ /* 0x000fe40007ffe0ff */
[----:B------:R-:W-:Y:S02]  /*21a0*/  ISETP.NE.AND P1, PT, R0, RZ, PT ;  /* 0x000000ff0000720c */ /* 0x000fe40003f25270 */
[----:B------:R-:W-:Y:S02]  /*21b0*/  ISETP.GE.U32.AND P2, PT, R4, R3, PT ;  /* 0x000000030400720c */ /* 0x000fe40003f46070 */
[----:B------:R-:W-:-:S04]  /*21c0*/  LOP3.LUT R3, R6, R0, RZ, 0x3c, !PT ;  /* 0x0000000006037212 */ /* 0x000fc800078e3cff */
[----:B------:R-:W-:-:S07]  /*21d0*/  ISETP.GE.AND P0, PT, R3, RZ, PT ;  /* 0x000000ff0300720c */ /* 0x000fce0003f06270 */
[----:B------:R-:W-:-:S06]  /*21e0*/  @P2 IADD3 R2, R2, 0x1, RZ ;  /* 0x0000000102022810 */ /* 0x000fcc0007ffe0ff */
[----:B------:R-:W-:Y:S01]  /*21f0*/  @!P0 IMAD.MOV R2, RZ, RZ, -R2 ;  /* 0x000000ffff028224 */ /* 0x000fe200078e0a02 */
[----:B------:R-:W-:Y:S02]  /*2200*/  @!P1 LOP3.LUT R2, RZ, R0, RZ, 0x33, !PT ;  /* 0x00000000ff029212 */ /* 0x000fe400078e33ff */
.L_x_29:
[----:B------:R-:W-:Y:S05]  /*2210*/  BSYNC B0 ;  /* 0x0000000000007941 */ /* 0x000fea0003800000 */
.L_x_28:
[----:B------:R-:W-:Y:S01]  /*2220*/  IMAD R3, R18, R2, RZ ;  /* 0x0000000212037224 */ /* 0x000fe200078e02ff */
[----:B------:R-:W-:Y:S01]  /*2230*/  PRMT R0, RZ, 0x7610, R0 ;  /* 0x00007610ff007816 */ /* 0x000fe20000000000 */
[----:B-1----:R-:W-:Y:S01]  /*2240*/  CS2R R18, SRZ ;  /* 0x0000000000127805 */ /* 0x002fe2000001ff00 */
[----:B------:R-:W-:Y:S01]  /*2250*/  CS2R R30, SRZ ;  /* 0x00000000001e7805 */ /* 0x000fe2000001ff00 */
[----:B------:R-:W-:Y:S01]  /*2260*/  IMAD.IADD R2, R3, 0x1, R2 ;  /* 0x0000000103027824 */ /* 0x000fe200078e0202 */
[----:B------:R1:W-:Y:S01]  /*2270*/  STL [R1+0x10], R3 ;  /* 0x0000100301007387 */ /* 0x0003e20000100800 */
[----:B------:R-:W-:Y:S01]  /*2280*/  CS2R R24, SRZ ;  /* 0x0000000000187805 */ /* 0x000fe2000001ff00 */
[----:B------:R-:W-:Y:S01]  /*2290*/  CS2R R58, SRZ ;  /* 0x00000000003a7805 */ /* 0x000fe2000001ff00 */
[----:B------:R-:W-:Y:S01]  /*22a0*/  CS2R R112, SRZ ;  /* 0x0000000000707805 */ /* 0x000fe2000001ff00 */
[----:B------:R-:W-:Y:S01]  /*22b0*/  IMNMX R134, R10, R2, PT ;  /* 0x000000020a867217 */ /* 0x000fe20003800200 */
[----:B------:R-:W-:Y:S01]  /*22c0*/  CS2R R86, SRZ ;  /* 0x0000000000567805 */ /* 0x000fe2000001ff00 */
[----:B------:R-:W-:Y:S01]  /*22d0*/  CS2R R156, SRZ ;  /* 0x00000000009c7805 */ /* 0x000fe2000001ff00 */
[----:B------:R-:W-:Y:S01]  /*22e0*/  CS2R R94, SRZ ;  /* 0x00000000005e7805 */ /* 0x000fe2000001ff00 */
[----:B------:R-:W-:Y:S01]  /*22f0*/  ISETP.GT.AND P0, PT, R134, R3, PT ;  /* 0x000000038600720c */ /* 0x000fe20003f04270 */
        /* <DEDUP_REMOVED lines=58> */
[----:B-1----:R-:W-:Y:S01]  /*26a0*/  ISETP.NE.U32.AND P1, PT, RZ, c[0x0][0x340], PT ;  /* 0x0000d000ff007a0c */ /* 0x002fe20003f25070 */
[----:B------:R-:W2:Y:S03]  /*26b0*/  LDL R8, [R1+0x4c] ;  /* 0x00004c0001087983 */ /* 0x000ea60000100800 */
[----:B------:R-:W-:Y:S01]  /*26c0*/  ISETP.NE.AND.EX P1, PT, RZ, c[0x0][0x344], PT, P1 ;  /* 0x0000d100ff007a0c */ /* 0x000fe20003f25310 */
[----:B------:R-:W1:-:S12]  /*26d0*/  S2R R4, SR_TID.X ;  /* 0x0000000000047919 */ /* 0x000e580000002100 */
[----:B------:R-:W-:-:S04]  /*26e0*/  @P1 IADD3 R2, P0, R20, c[0x0][0x340], RZ ;  /* 0x0000d00014021a10 */ /* 0x000fc80007f1e0ff */
[----:B------:R-:W-:-:S05]  /*26f0*/  @P1 IADD3.X R3, R17, c[0x0][0x344], RZ, P0, !PT ;  /* 0x0000d10011031a10 */ /* 0x000fca00007fe4ff */
[----:B------:R3:W4:Y:S01]  /*2700*/  @P1 LDG.E R0, [R2.64] ;  /* 0x0000000602001981 */ /* 0x000722000c1e1900 */
[--C-:B-1----:R-:W-:Y:S02]  /*2710*/  SHF.R.S32.HI R103, RZ, 0x1f, R4.reuse ;  /* 0x0000001fff677819 */ /* 0x102fe40000011404 */
[----:B------:R-:W-:Y:S02]  /*2720*/  SHF.R.S32.HI R102, RZ, 0x1f, R4 ;  /* 0x0000001fff667819 */ /* 0x000fe40000011404 */
[-C--:B------:R-:W-:Y:S02]  /*2730*/  LEA.HI R103, R103, R4.reuse, RZ, 0x3 ;  /* 0x0000000467677211 */ /* 0x080fe400078f18ff */
[----:B------:R-:W-:Y:S02]  /*2740*/  LEA.HI R102, R102, R4, RZ, 0x3 ;  /* 0x0000000466667211 */ /* 0x000fe400078f18ff */
[----:B------:R-:W-:Y:S01]  /*2750*/  LOP3.LUT R103, R103, 0xfffffff8, RZ, 0xc0, !PT ;  /* 0xfffffff867677812 */ /* 0x000fe200078ec0ff */
[----:B------:R-:W-:Y:S01]  /*2760*/  IMAD.MOV.U32 R62, RZ, RZ, 0x30 ;  /* 0x00000030ff3e7424 */ /* 0x000fe200078e00ff */
[----:B------:R-:W-:-:S03]  /*2770*/  SHF.R.S32.HI R102, RZ, 0x3, R102 ;  /* 0x00000003ff667819 */ /* 0x000fc60000011466 */
[----:B------:R-:W-:Y:S02]  /*2780*/  IMAD.IADD R103, R4, 0x1, -R103 ;  /* 0x0000000104677824 */ /* 0x000fe400078e0a67 */
[----:B------:R-:W-:Y:S02]  /*2790*/  IMAD R62, R134, R62, -0x30 ;  /* 0xffffffd0863e7424 */ /* 0x000fe400078e023e */
[----:B------:R-:W-:Y:S02]  /*27a0*/  IMAD R32, R103, 0x20, R102 ;  /* 0x0000002067207824 */ /* 0x000fe400078e0266 */
[----:B---3--:R-:W-:-:S05]  /*27b0*/  IMAD.MOV.U32 R2, RZ, RZ, c[0x0][0x2b8] ;  /* 0x0000ae00ff027624 */ /* 0x008fca00078e00ff */
[----:B------:R-:W-:Y:S01]  /*27c0*/  ISETP.NE.AND P0, PT, R2, 0x1, PT ;  /* 0x000000010200780c */ /* 0x000fe20003f05270 */
[----:B------:R-:W-:-:S05]  /*27d0*/  IMAD.IADD R2, R32, 0x1, R62 ;  /* 0x0000000120027824 */ /* 0x000fca00078e023e */
[C---:B------:R-:W-:Y:S01]  /*27e0*/  ISETP.GE.AND P2, PT, R2.reuse, R22, PT ;  /* 0x000000160200720c */ /* 0x040fe20003f46270 */
[----:B------:R-:W-:-:S03]  /*27f0*/  IMAD.IADD R21, R2, 0x1, R16 ;  /* 0x0000000102157824 */ /* 0x000fc600078e0210 */
[----:B------:R-:W-:Y:S01]  /*2800*/  ISETP.GT.OR P2, PT, R32, 0x2f, P2 ;  /* 0x0000002f2000780c */ /* 0x000fe20001744670 */
[----:B------:R-:W-:Y:S01]  /*2810*/  WARPSYNC 0xffffffff ;  /* 0xffffffff00007948 */ /* 0x000fe20003800000 */
[----:B------:R-:W-:Y:S01]  /*2820*/  BAR.SYNC.DEFER_BLOCKING 0x0 ;  /* 0x0000000000007b1d */ /* 0x000fe20000010000 */
[----:B------:R-:W-:-:S04]  /*2830*/  @P0 IMAD.HI.U32 R3, R21, c[0x0][0x2bc], RZ ;  /* 0x0000af0015030a27 */ /* 0x000fc800078e00ff */
[----:B------:R-:W-:Y:S01]  /*2840*/  IMAD.MOV.U32 R20, RZ, RZ, R21 ;  /* 0x000000ffff147224 */ /* 0x000fe200078e0015 */
[----:B------:R-:W-:Y:S01]  /*2850*/  @P0 SHF.R.U32.HI R20, RZ, c[0x0][0x2c0], R3 ;  /* 0x0000b000ff140a19 */ /* 0x000fe20000011603 */
[----:B------:R-:W-:Y:S01]  /*2860*/  IMAD.MOV.U32 R252, RZ, RZ, RZ ;  /* 0x000000fffffc7224 */ /* 0x000fe200078e00ff */
[----:B------:R-:W-:Y:S02]  /*2870*/  LOP3.LUT R23, R15, 0xffff, RZ, 0xc0, !PT ;  /* 0x0000ffff0f177812 */ /* 0x000fe400078ec0ff */
[----:B------:R-:W-:-:S05]  /*2880*/  SEL R6, R14, RZ, !P3 ;  /* 0x000000ff0e067207 */ /* 0x000fca0005800000 */
[----:B------:R-:W-:Y:S02]  /*2890*/  IMAD R6, R6, c[0x0][0x1c0], RZ ;  /* 0x0000700006067a24 */ /* 0x000fe400078e02ff */
[----:B------:R-:W-:-:S05]  /*28a0*/  @!P1 IMAD.MOV.U32 R0, RZ, RZ, R13 ;  /* 0x000000ffff009224 */ /* 0x000fca00078e000d */
[----:B----4-:R-:W-:Y:S01]  /*28b0*/  SHF.R.S32.HI R2, RZ, 0x1f, R0 ;  /* 0x0000001fff027819 */ /* 0x010fe20000011400 */
[----:B------:R-:W-:-:S04]  /*28c0*/  IMAD.WIDE.U32 R4, R0, c[0x0][0x2b0], RZ ;  /* 0x0000ac0000047a25 */ /* 0x000fc800078e00ff */
[----:B------:R-:W-:Y:S01]  /*28d0*/  IMAD R2, R2, c[0x0][0x2b0], RZ ;  /* 0x0000ac0002027a24 */ /* 0x000fe200078e02ff */
[----:B------:R1:W-:Y:S03]  /*28e0*/  STL.64 [R1+0x20], R4 ;  /* 0x0000200401007387 */ /* 0x0003e60000100a00 */
[----:B------:R-:W-:Y:S01]  /*28f0*/  IMAD R2, R0, c[0x0][0x2b4], R2 ;  /* 0x0000ad0000027a24 */ /* 0x000fe200078e0202 */
[----:B------:R-:W-:-:S03]  /*2900*/  @!P2 IADD3 R0, P1, R20, R4, RZ ;  /* 0x000000041400a210 */ /* 0x000fc60007f3e0ff */
[----:B-1----:R-:W-:Y:S01]  /*2910*/  IMAD.IADD R4, R5, 0x1, R2 ;  /* 0x0000000105047824 */ /* 0x002fe200078e0202 */
[----:B------:R-:W-:-:S04]  /*2920*/  @!P2 LEA R2, P0, R0, c[0x0][0x2a0], 0x2 ;  /* 0x0000a8000002aa11 */ /* 0x000fc800078010ff */
[----:B------:R-:W-:-:S04]  /*2930*/  @!P2 LEA.HI.X.SX32 R3, R20, R4, 0x1, P1 ;  /* 0x000000041403a211 */ /* 0x000fc800008f0eff */
[----:B------:R-:W-:-:S05]  /*2940*/  @!P2 LEA.HI.X R3, R0, c[0x0][0x2a4], R3, 0x2, P0 ;  /* 0x0000a9000003aa11 */ /* 0x000fca00000f1403 */
[----:B------:R1:W3:Y:S01]  /*2950*/  @!P2 LDG.E R252, [R2.64] ;  /* 0x0000000602fca981 */ /* 0x0002e2000c1e1900 */
[----:B------:R-:W-:-:S03]  /*2960*/  SHF.R.S32.HI R0, RZ, 0x1f, R11 ;  /* 0x0000001fff007819 */ /* 0x000fc6000001140b */
[----:B------:R4:W-:Y:S02]  /*2970*/  STL [R1+0x34], R4 ;  /* 0x0000340401007387 */ /* 0x0009e40000100800 */
[----:B------:R-:W-:-:S04]  /*2980*/  IMAD R0, R0, c[0x0][0x178], RZ ;  /* 0x00005e0000007a24 */ /* 0x000fc800078e02ff */
[----:B------:R-:W-:Y:S02]  /*2990*/  IMAD R0, R11, c[0x0][0x17c], R0 ;  /* 0x00005f000b007a24 */ /* 0x000fe400078e0200 */
[----:B--2---:R-:W-:Y:S02]  /*29a0*/  IMAD R5, R8, 0x80, R32 ;  /* 0x0000008008057824 */ /* 0x004fe400078e0220 */
[----:B----4-:R-:W-:-:S05]  /*29b0*/  IMAD.MOV.U32 R4, RZ, RZ, c[0x0][0x2c4] ;  /* 0x0000b100ff047624 */ /* 0x010fca00078e00ff */
[----:B------:R-:W-:Y:S01]  /*29c0*/  ISETP.NE.AND P0, PT, R4, 0x1, PT ;  /* 0x000000010400780c */ /* 0x000fe20003f05270 */
[----:B-1----:R-:W-:-:S04]  /*29d0*/  IMAD.WIDE.U32 R2, R11, c[0x0][0x178], RZ ;  /* 0x00005e000b027a25 */ /* 0x002fc800078e00ff */
[----:B------:R-:W-:Y:S01]  /*29e0*/  IMAD.IADD R3, R3, 0x1, R0 ;  /* 0x0000000103037824 */ /* 0x000fe200078e0200 */
[----:B------:R-:W-:-:S03]  /*29f0*/  SEL R4, R13, RZ, !P3 ;  /* 0x000000ff0d047207 */ /* 0x000fc60005800000 */
[----:B------:R-:W-:-:S04]  /*2a00*/  IMAD.WIDE.U32 R2, R23, c[0x0][0x1b8], R2 ;  /* 0x00006e0017027a25 */ /* 0x000fc800078e0002 */
[----:B------:R-:W-:-:S04]  /*2a10*/  @P0 IMAD.HI.U32 R7, R5, c[0x0][0x2c8], RZ ;  /* 0x0000b20005070a27 */ /* 0x000fc800078e00ff */
[----:B------:R-:W-:Y:S01]  /*2a20*/  IMAD.MOV.U32 R0, RZ, RZ, R5 ;  /* 0x000000ffff007224 */ /* 0x000fe200078e0005 */
[----:B------:R-:W-:Y:S01]  /*2a30*/  @P0 SHF.R.U32.HI R0, RZ, c[0x0][0x2cc], R7 ;  /* 0x0000b300ff000a19 */ /* 0x000fe20000011607 */
[----:B------:R-:W-:Y:S02]  /*2a40*/  IMAD R3, R23, c[0x0][0x1bc], R3 ;  /* 0x00006f0017037a24 */ /* 0x000fe400078e0203 */
[C---:B------:R-:W-:Y:S01]  /*2a50*/  IMAD R6, R4.reuse, c[0x0][0x1c4], R6 ;  /* 0x0000710004067a24 */ /* 0x040fe200078e0206 */
[----:B------:R-:W-:Y:S01]  /*2a60*/  SHF.R.S32.HI R7, RZ, 0x1f, R0 ;  /* 0x0000001fff077819 */ /* 0x000fe20000011400 */
[----:B------:R-:W-:-:S04]  /*2a70*/  IMAD.WIDE.U32 R2, R4, c[0x0][0x1c0], R2 ;  /* 0x0000700004027a25 */ /* 0x000fc800078e0002 */
[----:B------:R-:W-:-:S04]  /*2a80*/  IMAD.MOV R4, RZ, RZ, -R0 ;  /* 0x000000ffff047224 */ /* 0x000fc800078e0a00 */
[----:B------:R-:W-:Y:S02]  /*2a90*/  IMAD R4, R4, c[0x0][0x2c4], R5 ;  /* 0x0000b10004047a24 */ /* 0x000fe400078e0205 */
[----:B------:R-:W-:Y:S02]  /*2aa0*/  IMAD R5, R7, c[0x0][0x1b0], RZ ;  /* 0x00006c0007057a24 */ /* 0x000fe400078e02ff */
[----:B------:R-:W-:Y:S02]  /*2ab0*/  IMAD.IADD R3, R3, 0x1, R6 ;  /* 0x0000000103037824 */ /* 0x000fe400078e0206 */
[C---:B------:R-:W-:Y:S01]  /*2ac0*/  IMAD R6, R0.reuse, c[0x0][0x1b4], R5 ;  /* 0x00006d0000067a24 */ /* 0x040fe200078e0205 */
[----:B------:R-:W-:Y:S01]  /*2ad0*/  SHF.R.S32.HI R5, RZ, 0x1f, R4 ;  /* 0x0000001fff057819 */ /* 0x000fe20000011404 */
[----:B------:R-:W-:-:S04]  /*2ae0*/  IMAD.WIDE.U32 R2, R0, c[0x0][0x1b0], R2 ;  /* 0x00006c0000027a25 */ /* 0x000fc800078e0002 */
[----:B------:R-:W-:Y:S02]  /*2af0*/  IMAD R0, R5, c[0x0][0x1a8], RZ ;  /* 0x00006a0005007a24 */ /* 0x000fe400078e02ff */
[----:B------:R-:W-:Y:S02]  /*2b00*/  IMAD.IADD R3, R3, 0x1, R6 ;  /* 0x0000000103037824 */ /* 0x000fe400078e0206 */
[C---:B------:R-:W-:Y:S02]  /*2b10*/  IMAD R0, R4.reuse, c[0x0][0x1ac], R0 ;  /* 0x00006b0004007a24 */ /* 0x040fe400078e0200 */
[----:B------:R-:W-:-:S04]  /*2b20*/  IMAD.WIDE.U32 R2, R4, c[0x0][0x1a8], R2 ;  /* 0x00006a0004027a25 */ /* 0x000fc800078e0002 */
[----:B------:R-:W-:Y:S01]  /*2b30*/  IMAD.IADD R0, R3, 0x1, R0 ;  /* 0x0000000103007824 */ /* 0x000fe200078e0200 */
[----:B------:R-:W-:-:S04]  /*2b40*/  LEA R18, P0, R2, c[0x0][0x160], 0x1 ;  /* 0x0000580002127a11 */ /* 0x000fc800078008ff */
[----:B------:R-:W-:Y:S01]  /*2b50*/  LEA.HI.X R17, R2, c[0x0][0x164], R0, 0x1, P0 ;  /* 0x0000590002117a11 */ /* 0x000fe200000f0c00 */
[----:B------:R-:W1:Y:S01]  /*2b60*/  SHFL.IDX PT, R3, R18, RZ, 0x181f ;  /* 0x00181fff12037589 */ /* 0x000e6200000e0000 */
[----:B------:R-:W-:-:S03]  /*2b70*/  IMAD R16, R12, c[0x0][0x2c4], RZ ;  /* 0x0000b1000c107a24 */ /* 0x000fc600078e02ff */
[----:B------:R-:W2:Y:S01]  /*2b80*/  SHFL.IDX PT, R4, R17, RZ, 0x181f ;  /* 0x00181fff11047589 */ /* 0x000ea200000e0000 */
[----:B------:R-:W-:-:S05]  /*2b90*/  IMAD R19, R8, 0x80, R102 ;  /* 0x0000008008137824 */ /* 0x000fca00078e0266 */
[----:B------:R-:W-:Y:S01]  /*2ba0*/  ISETP.GE.AND P1, PT, R19, R16, PT ;  /* 0x000000101300720c */ /* 0x000fe20003f26270 */
[----:B------:R-:W4:Y:S01]  /*2bb0*/  SHFL.IDX PT, R0, R18, 0x1, 0x181f ;  /* 0x00381f0012007f89 */ /* 0x000f2200000e0000 */
[C---:B------:R-:W-:Y:S02]  /*2bc0*/  IADD3 R34, R251.reuse, 0x80, RZ ;  /* 0x00000080fb227810 */ /* 0x040fe40007ffe0ff */
[----:B------:R-:W-:Y:S02]  /*2bd0*/  SHF.R.S32.HI R24, RZ, 0x1f, R251 ;  /* 0x0000001fff187819 */ /* 0x000fe400000114fb */
[C---:B------:R-:W-:Y:S02]  /*2be0*/  IADD3 R40, R251.reuse, 0x80, RZ ;  /* 0x00000080fb287810 */ /* 0x040fe40007ffe0ff */
[C---:B------:R-:W-:Y:S02]  /*2bf0*/  IADD3 R33, R251.reuse, 0xc0, RZ ;  /* 0x000000c0fb217810 */ /* 0x040fe40007ffe0ff */
[----:B------:R-:W-:-:S03]  /*2c00*/  IADD3 R35, R251, 0xc0, RZ ;  /* 0x000000c0fb237810 */ /* 0x000fc60007ffe0ff */
[CC--:B-1----:R-:W-:Y:S01]  /*2c10*/  @!P1 LEA R12, P4, R251.reuse, R3.reuse, 0x1 ;  /* 0x00000003fb0c9211 */ /* 0x0c2fe200078808ff */
[----:B------:R-:W1:Y:S01]  /*2c20*/  SHFL.IDX PT, R2, R17, 0x1, 0x181f ;  /* 0x00381f0011027f89 */ /* 0x000e6200000e0000 */
[C---:B------:R-:W-:Y:S02]  /*2c30*/  IADD3 R41, R251.reuse, 0x40, RZ ;  /* 0x00000040fb297810 */ /* 0x040fe40007ffe0ff */
[-C--:B------:R-:W-:Y:S02]  /*2c40*/  @!P1 LEA R8, P5, R34, R3.reuse, 0x1 ;  /* 0x0000000322089211 */ /* 0x080fe400078a08ff */
[----:B--2---:R-:W-:Y:S02]  /*2c50*/  @!P1 LEA.HI.X R13, R251, R4, R24, 0x1, P4 ;  /* 0x00000004fb0d9211 */ /* 0x004fe400020f0c18 */
[----:B------:R-:W-:Y:S02]  /*2c60*/  SHF.R.S32.HI R40, RZ, 0x1f, R40 ;  /* 0x0000001fff287819 */ /* 0x000fe40000011428 */
[----:B------:R-:W-:-:S02]  /*2c70*/  @!P1 LEA R6, P4, R33, R3, 0x1 ;  /* 0x0000000321069211 */ /* 0x000fc400078808ff */
[----:B------:R-:W-:Y:S02]  /*2c80*/  SHF.R.S32.HI R35, RZ, 0x1f, R35 ;  /* 0x0000001fff237819 */ /* 0x000fe40000011423 */
[----:B------:R-:W-:Y:S02]  /*2c90*/  IADD3 R5, R19, 0x20, RZ ;  /* 0x0000002013057810 */ /* 0x000fe40007ffe0ff */
[C---:B------:R-:W-:Y:S02]  /*2ca0*/  ISETP.GE.AND P2, PT, R251.reuse, c[0x0][0x198], PT ;  /* 0x00006600fb007a0c */ /* 0x040fe40003f46270 */
[----:B------:R-:W-:Y:S02]  /*2cb0*/  IADD3 R42, R251, 0x40, RZ ;  /* 0x00000040fb2a7810 */ /* 0x000fe40007ffe0ff */
[----:B------:R-:W-:Y:S02]  /*2cc0*/  @!P1 LEA.HI.X R9, R34, R4, R40, 0x1, P5 ;  /* 0x0000000422099211 */ /* 0x000fe400028f0c28 */
[----:B------:R-:W-:-:S02]  /*2cd0*/  ISETP.GE.AND P6, PT, R41, c[0x0][0x198], PT ;  /* 0x0000660029007a0c */ /* 0x000fc40003fc6270 */
[C---:B------:R-:W-:Y:S02]  /*2ce0*/  @!P1 LEA.HI.X R7, R33.reuse, R4, R35, 0x1, P4 ;  /* 0x0000000421079211 */ /* 0x040fe400020f0c23 */
[----:B------:R-:W-:Y:S02]  /*2cf0*/  ISETP.GE.AND P5, PT, R34, c[0x0][0x198], PT ;  /* 0x0000660022007a0c */ /* 0x000fe40003fa6270 */
[----:B------:R-:W-:Y:S01]  /*2d00*/  ISETP.GE.AND P4, PT, R33, c[0x0][0x198], PT ;  /* 0x0000660021007a0c */ /* 0x000fe20003f86270 */
[----:B------:R2:W-:Y:S01]  /*2d10*/  @!P1 LDGSTS.E.BYPASS.LTC128B.128 [R247+0x4080], [R12.64], !P2 ;  /* 0x040800000cf79fae */ /* 0x0005e2000d101d46 */
[----:B------:R-:W-:Y:S02]  /*2d20*/  ISETP.GE.AND P0, PT, R5, R16, PT ;  /* 0x000000100500720c */ /* 0x000fe40003f06270 */
[----:B------:R-:W-:Y:S02]  /*2d30*/  @!P1 LEA R10, P3, R41, R3, 0x1 ;  /* 0x00000003290a9211 */ /* 0x000fe400078608ff */
[----:B------:R-:W-:-:S04]  /*2d40*/  SHF.R.S32.HI R42, RZ, 0x1f, R42 ;  /* 0x0000001fff2a7819 */ /* 0x000fc8000001142a */
[----:B------:R-:W-:-:S05]  /*2d50*/  @!P1 LEA.HI.X R11, R41, R4, R42, 0x1, P3 ;  /* 0x00000004290b9211 */ /* 0x000fca00018f0c2a */
[----:B------:R5:W-:Y:S04]  /*2d60*/  @!P1 LDGSTS.E.BYPASS.LTC128B.128 [R247+0x8080], [R10.64], !P6 ;  /* 0x080800000af79fae */ /* 0x000be8000f101d46 */
[----:B------:R1:W-:Y:S04]  /*2d70*/  @!P1 LDGSTS.E.BYPASS.LTC128B.128 [R247+0xc080], [R8.64], !P5 ;  /* 0x0c08000008f79fae */ /* 0x0003e8000e901d46 */
[----:B------:R2:W-:Y:S01]  /*2d80*/  @!P1 LDGSTS.E.BYPASS.LTC128B.128 [R247+0x10080], [R6.64], !P4 ;  /* 0x1008000006f79fae */ /* 0x0005e2000e101d46 */
[----:B------:R-:W-:Y:S02]  /*2d90*/  IADD3 R3, R19, 0x40, RZ ;  /* 0x0000004013037810 */ /* 0x000fe40007ffe0ff */
[-C--:B----4-:R-:W-:Y:S01]  /*2da0*/  @!P0 LEA R14, P3, R251, R0.reuse, 0x1 ;  /* 0x00000000fb0e8211 */ /* 0x090fe200078608ff */
[----:B-----5:R-:W4:Y:S01]  /*2db0*/  SHFL.IDX PT, R10, R18, 0x2, 0x181f ;  /* 0x00581f00120a7f89 */ /* 0x020f2200000e0000 */
[----:B-1----:R-:W-:-:S04]  /*2dc0*/  @!P0 LEA R8, P1, R41, R0, 0x1 ;  /* 0x0000000029088211 */ /* 0x002fc800078208ff */
[----:B------:R-:W-:Y:S02]  /*2dd0*/  @!P0 LEA.HI.X R9, R41, R2, R42, 0x1, P1 ;  /* 0x0000000229098211 */ /* 0x000fe400008f0c2a */
[C---:B--2---:R-:W-:Y:S01]  /*2de0*/  @!P0 LEA R6, P1, R34.reuse, R0, 0x1 ;  /* 0x0000000022068211 */ /* 0x044fe200078208ff */
[----:B------:R-:W1:Y:S03]  /*2df0*/  SHFL.IDX PT, R11, R17, 0x2, 0x181f ;  /* 0x00581f00110b7f89 */ /* 0x000e6600000e0000 */
[----:B------:R-:W-:Y:S02]  /*2e00*/  @!P0 LEA.HI.X R7, R34, R2, R40, 0x1, P1 ;  /* 0x0000000222078211 */ /* 0x000fe400008f0c28 */
[----:B------:R-:W-:-:S04]  /*2e10*/  @!P0 LEA R4, P1, R33, R0, 0x1 ;  /* 0x0000000021048211 */ /* 0x000fc800078208ff */
[----:B------:R-:W-:Y:S02]  /*2e20*/  @!P0 LEA.HI.X R5, R33, R2, R35, 0x1, P1 ;  /* 0x0000000221058211 */ /* 0x000fe400008f0c23 */
[----:B------:R-:W-:Y:S02]  /*2e30*/  ISETP.GE.AND P1, PT, R3, R16, PT ;  /* 0x000000100300720c */ /* 0x000fe40003f26270 */
[----:B------:R-:W-:Y:S01]  /*2e40*/  @!P0 LEA.HI.X R15, R251, R2, R24, 0x1, P3 ;  /* 0x00000002fb0f8211 */ /* 0x000fe200018f0c18 */
[----:B------:R-:W-:-:S04]  /*2e50*/  IMAD.MOV R0, RZ, RZ, -R20 ;  /* 0x000000ffff007224 */ /* 0x000fc800078e0a14 */
[----:B------:R2:W-:Y:S01]  /*2e60*/  @!P0 LDGSTS.E.BYPASS.LTC128B.128 [R247+0x5080], [R14.64], !P2 ;  /* 0x050800000ef78fae */ /* 0x0005e2000d101d46 */
[----:B------:R-:W-:-:S03]  /*2e70*/  IMAD R21, R0, c[0x0][0x2b8], R21 ;  /* 0x0000ae0000157a24 */ /* 0x000fc600078e0215 */
[----:B------:R4:W-:Y:S04]  /*2e80*/  @!P0 LDGSTS.E.BYPASS.LTC128B.128 [R247+0x9080], [R8.64], !P6 ;  /* 0x0908000008f78fae */ /* 0x0009e8000f101d46 */
[----:B------:R5:W-:Y:S04]  /*2e90*/  @!P0 LDGSTS.E.BYPASS.LTC128B.128 [R247+0xd080], [R6.64], !P5 ;  /* 0x0d08000006f78fae */ /* 0x000be8000e901d46 */
[----:B------:R2:W-:Y:S01]  /*2ea0*/  @!P0 LDGSTS.E.BYPASS.LTC128B.128 [R247+0x11080], [R4.64], !P4 ;  /* 0x1108000004f78fae */ /* 0x0005e2000e101d46 */
[----:B------:R-:W-:Y:S01]  /*2eb0*/  SHF.R.S32.HI R12, RZ, 0x1f, R21 ;  /* 0x0000001fff0c7819 */ /* 0x000fe20000011415 */
[----:B------:R-:W-:-:S04]  /*2ec0*/  IMAD.WIDE.U32 R2, R21, c[0x0][0x1e0], RZ ;  /* 0x0000780015027a25 */ /* 0x000fc800078e00ff */
[----:B------:R-:W-:Y:S01]  /*2ed0*/  IMAD R0, R12, c[0x0][0x1e0], RZ ;  /* 0x000078000c007a24 */ /* 0x000fe200078e02ff */
[----:B----4-:R-:W-:-:S04]  /*2ee0*/  @!P1 LEA R8, P0, R251, R10, 0x1 ;  /* 0x0000000afb089211 */ /* 0x010fc800078008ff */
[-C--:B-1----:R-:W-:Y:S02]  /*2ef0*/  @!P1 LEA.HI.X R9, R251, R11.reuse, R24, 0x1, P0 ;  /* 0x0000000bfb099211 */ /* 0x082fe400000f0c18 */
[-C--:B-----5:R-:W-:Y:S01]  /*2f00*/  @!P1 LEA R6, P0, R41, R10.reuse, 0x1 ;  /* 0x0000000a29069211 */ /* 0x0a0fe200078008ff */
[----:B------:R-:W-:Y:S01]  /*2f10*/  IMAD R0, R21, c[0x0][0x1e4], R0 ;  /* 0x0000790015007a24 */ /* 0x000fe200078e0200 */
[----:B--2---:R-:W-:Y:S01]  /*2f20*/  IADD3 R14, R19, 0x60, RZ ;  /* 0x00000060130e7810 */ /* 0x004fe20007ffe0ff */
[----:B------:R-:W1:Y:S01]  /*2f30*/  SHFL.IDX PT, R13, R18, 0x3, 0x181f ;  /* 0x00781f00120d7f89 */ /* 0x000e6200000e0000 */
[-C--:B------:R-:W-:Y:S02]  /*2f40*/  @!P1 LEA.HI.X R7, R41, R11.reuse, R42, 0x1, P0 ;  /* 0x0000000b29079211 */ /* 0x080fe400000f0c2a */
[C---:B------:R-:W-:Y:S01]  /*2f50*/  @!P1 LEA R4, P0, R34.reuse, R10, 0x1 ;  /* 0x0000000a22049211 */ /* 0x040fe200078008ff */
[----:B------:R-:W-:Y:S01]  /*2f60*/  IMAD.IADD R3, R3, 0x1, R0 ;  /* 0x0000000103037824 */ /* 0x000fe200078e0200 */
[----:B------:R2:W-:Y:S02]  /*2f70*/  @!P1 LDGSTS.E.BYPASS.LTC128B.128 [R247+0x6080], [R8.64], !P2 ;  /* 0x0608000008f79fae */ /* 0x0005e4000d101d46 */
[----:B------:R-:W-:-:S02]  /*2f80*/  @!P1 LEA.HI.X R5, R34, R11, R40, 0x1, P0 ;  /* 0x0000000b22059211 */ /* 0x000fc400000f0c28 */
[----:B------:R4:W-:Y:S01]  /*2f90*/  @!P1 LDGSTS.E.BYPASS.LTC128B.128 [R247+0xa080], [R6.64], !P6 ;  /* 0x0a08000006f79fae */ /* 0x0009e2000f101d46 */
[----:B------:R-:W-:Y:S01]  /*2fa0*/  ISETP.GE.AND P3, PT, R14, R16, PT ;  /* 0x000000100e00720c */ /* 0x000fe20003f66270 */
[C---:B------:R-:W-:Y:S02]  /*2fb0*/  IMAD.WIDE.U32 R26, R23.reuse, c[0x0][0x1e8], RZ ;  /* 0x00007a00171a7a25 */ /* 0x040fe400078e00ff */
[----:B------:R5:W-:Y:S04]  /*2fc0*/  @!P1 LDGSTS.E.BYPASS.LTC128B.128 [R247+0xe080], [R4.64], !P5 ;  /* 0x0e08000004f79fae */ /* 0x000be8000e901d46 */
[----:B------:R-:W1:Y:S01]  /*2fd0*/  SHFL.IDX PT, R14, R17, 0x3, 0x181f ;  /* 0x00781f00110e7f89 */ /* 0x000e6200000e0000 */
[----:B------:R-:W-:Y:S01]  /*2fe0*/  IMAD R25, R23, c[0x0][0x1ec], R27 ;  /* 0x00007b0017197a24 */ /* 0x000fe200078e021b */
[----:B------:R-:W-:-:S05]  /*2ff0*/  IADD3 R61, R134, -0x1, RZ ;  /* 0xffffffff863d7810 */ /* 0x000fca0007ffe0ff */
[----:B------:R-:W-:Y:S01]  /*3000*/  IMAD R60, R61, -0x30, R22 ;  /* 0xffffffd03d3c7824 */ /* 0x000fe200078e0216 */
[C---:B-----5:R-:W-:Y:S02]  /*3010*/  @!P1 LEA R4, P0, R33.reuse, R10, 0x1 ;  /* 0x0000000a21049211 */ /* 0x060fe400078008ff */
[----:B---3--:R-:W-:Y:S01]  /*3020*/  SHF.R.S32.HI R15, RZ, 0x1f, R252 ;  /* 0x0000001fff0f7819 */ /* 0x008fe200000114fc */
[----:B------:R-:W-:Y:S01]  /*3030*/  IMAD.WIDE.U32 R2, R252, c[0x0][0x1f0], R2 ;  /* 0x00007c00fc027a25 */ /* 0x000fe200078e0002 */
[----:B------:R-:W-:-:S03]  /*3040*/  @!P1 LEA.HI.X R5, R33, R11, R35, 0x1, P0 ;  /* 0x0000000b21059211 */ /* 0x000fc600000f0c23 */
[----:B----4-:R-:W-:Y:S01]  /*3050*/  IMAD R6, R15, c[0x0][0x1f0], RZ ;  /* 0x00007c000f067a24 */ /* 0x010fe200078e02ff */
[----:B------:R-:W-:Y:S01]  /*3060*/  IADD3 R0, P0, R2, R26, RZ ;  /* 0x0000001a02007210 */ /* 0x000fe20007f1e0ff */
[----:B------:R3:W-:Y:S02]  /*3070*/  @!P1 LDGSTS.E.BYPASS.LTC128B.128 [R247+0x12080], [R4.64], !P4 ;  /* 0x1208000004f79fae */ /* 0x0007e4000e101d46 */
[----:B------:R-:W-:Y:S01]  /*3080*/  IMAD R6, R252, c[0x0][0x1f4], R6 ;  /* 0x00007d00fc067a24 */ /* 0x000fe200078e0206 */
[----:B-1----:R-:W-:-:S04]  /*3090*/  @!P3 LEA R2, P1, R251, R13, 0x1 ;  /* 0x0000000dfb02b211 */ /* 0x002fc800078208ff */
[----:B---3--:R-:W-:Y:S02]  /*30a0*/  IADD3.X R4, R25, R3, R6, P0, !PT ;  /* 0x0000000319047210 */ /* 0x008fe400007fe406 */
[----:B------:R-:W-:-:S04]  /*30b0*/  LEA R10, P0, R0, c[0x0][0x1c8], 0x1 ;  /* 0x00007200000a7a11 */ /* 0x000fc800078008ff */
[----:B------:R-:W-:Y:S02]  /*30c0*/  LEA.HI.X R11, R0, c[0x0][0x1cc], R4, 0x1, P0 ;  /* 0x00007300000b7a11 */ /* 0x000fe400000f0c04 */
[----:B------:R-:W-:Y:S01]  /*30d0*/  IMNMX R0, R60, 0x30, PT ;  /* 0x000000303c007817 */ /* 0x000fe20003800200 */
[----:B------:R-:W-:-:S04]  /*30e0*/  IMAD R4, R12, c[0x0][0x208], RZ ;  /* 0x000082000c047a24 */ /* 0x000fc800078e02ff */
[----:B------:R-:W-:Y:S02]  /*30f0*/  IMAD.IADD R5, R0, 0x1, -R102 ;  /* 0x0000000100057824 */ /* 0x000fe400078e0a66 */
[----:B------:R-:W1:Y:S01]  /*3100*/  SHFL.IDX PT, R0, R10, RZ, 0x181f ;  /* 0x00181fff0a007589 */ /* 0x000e6200000e0000 */
[----:B------:R-:W-:-:S03]  /*3110*/  @!P3 LEA.HI.X R3, R251, R14, R24, 0x1, P1 ;  /* 0x0000000efb03b211 */ /* 0x000fc600008f0c18 */
[----:B------:R-:W3:Y:S01]  /*3120*/  SHFL.IDX PT, R12, R11, RZ, 0x181f ;  /* 0x00181fff0b0c7589 */ /* 0x000ee200000e0000 */
[----:B------:R-:W-:Y:S01]  /*3130*/  IMAD R4, R21, c[0x0][0x20c], R4 ;  /* 0x0000830015047a24 */ /* 0x000fe200078e0204 */
[-C--:B--2---:R-:W-:Y:S02]  /*3140*/  @!P3 LEA R8, P0, R41, R13.reuse, 0x1 ;  /* 0x0000000d2908b211 */ /* 0x084fe400078008ff */
[----:B------:R2:W-:Y:S01]  /*3150*/  @!P3 LDGSTS.E.BYPASS.LTC128B.128 [R247+0x7080], [R2.64], !P2 ;  /* 0x0708000002f7bfae */ /* 0x0005e2000d101d46 */
[----:B------:R-:W-:Y:S02]  /*3160*/  ISETP.GE.AND P1, PT, R5, 0x1, PT ;  /* 0x000000010500780c */ /* 0x000fe40003f26270 */
[C---:B------:R-:W-:Y:S02]  /*3170*/  @!P3 LEA R6, P2, R34.reuse, R13, 0x1 ;  /* 0x0000000d2206b211 */ /* 0x040fe400078408ff */
[-C--:B------:R-:W-:Y:S02]  /*3180*/  @!P3 LEA.HI.X R9, R41, R14.reuse, R42, 0x1, P0 ;  /* 0x0000000e2909b211 */ /* 0x080fe400000f0c2a */
[----:B------:R-:W-:-:S02]  /*3190*/  @!P3 LEA.HI.X R7, R34, R14, R40, 0x1, P2 ;  /* 0x0000000e2207b211 */ /* 0x000fc400010f0c28 */
[----:B------:R-:W-:Y:S01]  /*31a0*/  ISETP.GE.AND P2, PT, R5, 0x21, PT ;  /* 0x000000210500780c */ /* 0x000fe20003f46270 */
[----:B------:R-:W-:Y:S04]  /*31b0*/  SHFL.IDX PT, R16, R11, 0x1, 0x181f ;  /* 0x00381f000b107f89 */ /* 0x000fe800000e0000 */
[----:B------:R1:W-:Y:S04]  /*31c0*/  @!P3 LDGSTS.E.BYPASS.LTC128B.128 [R247+0xb080], [R8.64], !P6 ;  /* 0x0b08000008f7bfae */ /* 0x0003e8000f101d46 */
[----:B------:R4:W-:Y:S01]  /*31d0*/  @!P3 LDGSTS.E.BYPASS.LTC128B.128 [R247+0xf080], [R6.64], !P5 ;  /* 0x0f08000006f7bfae */ /* 0x0009e2000e901d46 */
[----:B--2---:R-:W-:-:S04]  /*31e0*/  IMAD.WIDE.U32 R2, R21, c[0x0][0x208], RZ ;  /* 0x0000820015027a25 */ /* 0x004fc800078e00ff */
[----:B------:R-:W-:Y:S01]  /*31f0*/  IMAD.IADD R3, R3, 0x1, R4 ;  /* 0x0000000103037824 */ /* 0x000fe200078e0204 */
[C---:B------:R-:W-:Y:S02]  /*3200*/  @!P3 LEA R4, P0, R33.reuse, R13, 0x1 ;  /* 0x0000000d2104b211 */ /* 0x040fe400078008ff */
[----:B------:R2:W5:Y:S02]  /*3210*/  SHFL.IDX PT, R13, R10, 0x1, 0x181f ;  /* 0x00381f000a0d7f89 */ /* 0x00056400000e0000 */
[----:B------:R-:W-:-:S05]  /*3220*/  @!P3 LEA.HI.X R5, R33, R14, R35, 0x1, P0 ;  /* 0x0000000e2105b211 */ /* 0x000fca00000f0c23 */
[----:B------:R5:W-:Y:S01]  /*3230*/  @!P3 LDGSTS.E.BYPASS.LTC128B.128 [R247+0x13080], [R4.64], !P4 ;  /* 0x1308000004f7bfae */ /* 0x000be2000e101d46 */
[----:B-1----:R-:W-:Y:S02]  /*3240*/  @P1 LEA R8, P3, R41, R0, 0x1 ;  /* 0x0000000029081211 */ /* 0x002fe400078608ff */
[----:B------:R-:W-:Y:S02]  /*3250*/  ISETP.GE.AND P6, PT, R251, c[0x0][0x1d4], PT ;  /* 0x00007500fb007a0c */ /* 0x000fe40003fc6270 */
[----:B------:R-:W-:Y:S01]  /*3260*/  ISETP.GE.AND P5, PT, R41, c[0x0][0x1d4], PT ;  /* 0x0000750029007a0c */ /* 0x000fe20003fa6270 */
[----:B------:R-:W-:Y:S01]  /*3270*/  IMAD.WIDE.U32 R18, R23, c[0x0][0x210], RZ ;  /* 0x0000840017127a25 */ /* 0x000fe200078e00ff */
[----:B---3--:R-:W-:Y:S01]  /*3280*/  @P1 LEA.HI.X R9, R41, R12, R42, 0x1, P3 ;  /* 0x0000000c29091211 */ /* 0x008fe200018f0c2a */
[----:B------:R-:W0:Y:S01]  /*3290*/  LDGDEPBAR ;  /* 0x00000000000079af */ /* 0x000e220000000000 */
[----:B------:R-:W-:Y:S02]  /*32a0*/  ISETP.GE.AND P4, PT, R34, c[0x0][0x1d4], PT ;  /* 0x0000750022007a0c */ /* 0x000fe40003f86270 */
[----:B--2---:R-:W-:-:S04]  /*32b0*/  @P1 LEA R10, P0, R251, R0, 0x1 ;  /* 0x00000000fb0a1211 */ /* 0x004fc800078008ff */
[----:B------:R-:W-:Y:S02]  /*32c0*/  @P1 LEA.HI.X R11, R251, R12, R24, 0x1, P0 ;  /* 0x0000000cfb0b1211 */ /* 0x000fe400000f0c18 */
[-C--:B----4-:R-:W-:Y:S01]  /*32d0*/  @P1 LEA R6, P0, R34, R0.reuse, 0x1 ;  /* 0x0000000022061211 */ /* 0x090fe200078008ff */
[----:B------:R-:W-:Y:S02]  /*32e0*/  IMAD.WIDE.U32 R2, R252, c[0x0][0x218], R2 ;  /* 0x00008600fc027a25 */ /* 0x000fe400078e0002 */
[----:B------:R1:W-:Y:S01]  /*32f0*/  @P1 LDGSTS.E.BYPASS.LTC128B.128 [R247+0x14080], [R10.64], !P6 ;  /* 0x140800000af71fae */ /* 0x0003e2000f101d46 */
[----:B-----5:R-:W-:Y:S02]  /*3300*/  @P1 LEA R4, P3, R33, R0, 0x1 ;  /* 0x0000000021041211 */ /* 0x020fe400078608ff */
[-C--:B------:R-:W-:Y:S01]  /*3310*/  @P1 LEA.HI.X R7, R34, R12.reuse, R40, 0x1, P0 ;  /* 0x0000000c22071211 */ /* 0x080fe200000f0c28 */
[----:B------:R-:W-:Y:S01]  /*3320*/  IMAD R17, R23, c[0x0][0x214], R19 ;  /* 0x0000850017117a24 */ /* 0x000fe200078e0213 */
[C---:B------:R-:W-:Y:S01]  /*3330*/  @P1 LEA.HI.X R5, R33.reuse, R12, R35, 0x1, P3 ;  /* 0x0000000c21051211 */ /* 0x040fe200018f0c23 */
[----:B------:R2:W-:Y:S01]  /*3340*/  @P1 LDGSTS.E.BYPASS.LTC128B.128 [R247+0x15880], [R8.64], !P5 ;  /* 0x1588000008f71fae */ /* 0x0005e2000e901d46 */
[----:B------:R-:W-:Y:S01]  /*3350*/  ISETP.GE.AND P3, PT, R33, c[0x0][0x1d4], PT ;  /* 0x0000750021007a0c */ /* 0x000fe20003f66270 */
[----:B------:R-:W-:Y:S01]  /*3360*/  IMAD R0, R15, c[0x0][0x218], RZ ;  /* 0x000086000f007a24 */ /* 0x000fe200078e02ff */
[C---:B------:R-:W-:Y:S01]  /*3370*/  @P2 LEA R14, P0, R251.reuse, R13, 0x1 ;  /* 0x0000000dfb0e2211 */ /* 0x040fe200078008ff */
[----:B------:R3:W-:Y:S02]  /*3380*/  @P1 LDGSTS.E.BYPASS.LTC128B.128 [R247+0x17080], [R6.64], !P4 ;  /* 0x1708000006f71fae */ /* 0x0007e4000e101d46 */
[----:B------:R-:W-:Y:S01]  /*3390*/  IMAD R12, R252, c[0x0][0x21c], R0 ;  /* 0x00008700fc0c7a24 */ /* 0x000fe200078e0200 */
[----:B------:R-:W-:-:S02]  /*33a0*/  @P2 LEA.HI.X R15, R251, R16, R24, 0x1, P0 ;  /* 0x00000010fb0f2211 */ /* 0x000fc400000f0c18 */
[----:B------:R-:W-:-:S04]  /*33b0*/  IADD3 R0, P0, R2, R18, RZ ;  /* 0x0000001202007210 */ /* 0x000fc80007f1e0ff */
[----:B------:R-:W-:Y:S01]  /*33c0*/  IADD3.X R2, R17, R3, R12, P0, !PT ;  /* 0x0000000311027210 */ /* 0x000fe200007fe40c */
[----:B------:R4:W-:Y:S04]  /*33d0*/  @P1 LDGSTS.E.BYPASS.LTC128B.128 [R247+0x18880], [R4.64], !P3 ;  /* 0x1888000004f71fae */ /* 0x0009e8000d901d46 */
[----:B------:R5:W-:Y:S01]  /*33e0*/  @P2 LDGSTS.E.BYPASS.LTC128B.128 [R247+0x15080], [R14.64], !P6 ;  /* 0x150800000ef72fae */ /* 0x000be2000f101d46 */
[----:B-1----:R-:W-:-:S04]  /*33f0*/  LEA R11, P0, R0, c[0x0][0x1f8], 0x1 ;  /* 0x00007e00000b7a11 */ /* 0x002fc800078008ff */
[----:B------:R-:W-:Y:S02]  /*3400*/  LEA.HI.X R10, R0, c[0x0][0x1fc], R2, 0x1, P0 ;  /* 0x00007f00000a7a11 */ /* 0x000fe400000f0c02 */
[-C--:B---3--:R-:W-:Y:S02]  /*3410*/  @P2 LEA R6, P1, R41, R13.reuse, 0x1 ;  /* 0x0000000d29062211 */ /* 0x088fe400078208ff */
[----:B------:R-:W-:Y:S02]  /*3420*/  @P2 LEA R2, P0, R33, R13, 0x1 ;  /* 0x0000000d21022211 */ /* 0x000fe400078008ff */
[-C--:B------:R-:W-:Y:S02]  /*3430*/  @P2 LEA.HI.X R7, R41, R16.reuse, R42, 0x1, P1 ;  /* 0x0000001029072211 */ /* 0x080fe400008f0c2a */
[----:B------:R-:W-:-:S03]  /*3440*/  @P2 LEA.HI.X R3, R33, R16, R35, 0x1, P0 ;  /* 0x0000001021032211 */ /* 0x000fc600000f0c23 */
[----:B------:R1:W-:Y:S01]  /*3450*/  @P2 LDGSTS.E.BYPASS.LTC128B.128 [R247+0x16880], [R6.64], !P5 ;  /* 0x1688000006f72fae */ /* 0x0003e2000e901d46 */
[----:B----4-:R-:W-:-:S04]  /*3460*/  @P2 LEA R4, P1, R34, R13, 0x1 ;  /* 0x0000000d22042211 */ /* 0x010fc800078208ff */
[----:B------:R-:W-:-:S05]  /*3470*/  @P2 LEA.HI.X R5, R34, R16, R40, 0x1, P1 ;  /* 0x0000001022052211 */ /* 0x000fca00008f0c28 */
[----:B------:R3:W-:Y:S04]  /*3480*/  @P2 LDGSTS.E.BYPASS.LTC128B.128 [R247+0x18080], [R4.64], !P4 ;  /* 0x1808000004f72fae */ /* 0x0007e8000e101d46 */
[----:B------:R4:W-:Y:S04]  /*3490*/  @P2 LDGSTS.E.BYPASS.LTC128B.128 [R247+0x19880], [R2.64], !P3 ;  /* 0x1988000002f72fae */ /* 0x0009e8000d901d46 */
[----:B------:R-:W0:Y:S01]  /*34a0*/  LDGDEPBAR ;  /* 0x00000000000079af */ /* 0x000e220000000000 */
[----:B------:R-:W-:-:S04]  /*34b0*/  DEPBAR.LE SB0, 0x1 ;  /* 0x000080400000791a */ /* 0x000fc80000000000 */
[----:B------:R-:W-:Y:S06]  /*34c0*/  BAR.SYNC.DEFER_BLOCKING 0x0 ;  /* 0x0000000000007b1d */ /* 0x000fec0000010000 */
[----:B--2---:R-:W1:Y:S04]  /*34d0*/  SHFL.IDX PT, R9, R11, RZ, 0x181f ;  /* 0x00181fff0b097589 */ /* 0x004e6800000e0000 */
[----:B------:R-:W2:Y:S04]  /*34e0*/  SHFL.IDX PT, R8, R10, RZ, 0x181f ;  /* 0x00181fff0a087589 */ /* 0x000ea800000e0000 */
[----:B------:R1:W1:Y:S04]  /*34f0*/  LDSM.16.M88.4 R160, [R243] ;  /* 0x00000000f3a0783b */ /* 0x0002680000000200 */
[----:B------:R1:W1:Y:S04]  /*3500*/  LDSM.16.M88.4 R164, [R244] ;  /* 0x00000000f4a4783b */ /* 0x0002680000000200 */
[----:B------:R1:W1:Y:S04]  /*3510*/  LDSM.16.M88.4 R180, [R246] ;  /* 0x00000000f6b4783b */ /* 0x0002680000000200 */
[----:B------:R1:W1:Y:S04]  /*3520*/  LDSM.16.M88.4 R184, [R245] ;  /* 0x00000000f5b8783b */ /* 0x0002680000000200 */
[----:B------:R1:W1:Y:S04]  /*3530*/  LDSM.16.M88.4 R188, [R243+0x4000] ;  /* 0x00400000f3bc783b */ /* 0x0002680000000200 */
[----:B------:R1:W1:Y:S04]  /*3540*/  LDSM.16.M88.4 R192, [R244+0x4000] ;  /* 0x00400000f4c0783b */ /* 0x0002680000000200 */
[----:B------:R1:W1:Y:S04]  /*3550*/  LDSM.16.M88.4 R196, [R246+0x4000] ;  /* 0x00400000f6c4783b */ /* 0x0002680000000200 */
[----:B------:R1:W2:Y:S04]  /*3560*/  LDSM.16.M88.4 R200, [R245+0x4000] ;  /* 0x00400000f5c8783b */ /* 0x0002a80000000200 */
[----:B------:R1:W2:Y:S04]  /*3570*/  LDSM.16.M88.4 R204, [R243+0x8000] ;  /* 0x00800000f3cc783b */ /* 0x0002a80000000200 */
[----:B------:R1:W5:Y:S04]  /*3580*/  LDSM.16.M88.4 R208, [R244+0x8000] ;  /* 0x00800000f4d0783b */ /* 0x0003680000000200 */
[----:B------:R1:W5:Y:S04]  /*3590*/  LDSM.16.M88.4 R212, [R246+0x8000] ;  /* 0x00800000f6d4783b */ /* 0x0003680000000200 */
[----:B------:R1:W5:Y:S04]  /*35a0*/  LDSM.16.M88.4 R216, [R245+0x8000] ;  /* 0x00800000f5d8783b */ /* 0x0003680000000200 */
[----:B------:R2:W5:Y:S04]  /*35b0*/  LDSM.16.M88.4 R220, [R243+0xc000] ;  /* 0x00c00000f3dc783b */ /* 0x0005680000000200 */
[----:B------:R4:W5:Y:S04]  /*35c0*/  LDSM.16.M88.4 R224, [R244+0xc000] ;  /* 0x00c00000f4e0783b */ /* 0x0009680000000200 */
[----:B------:R5:W5:Y:S04]  /*35d0*/  LDSM.16.M88.4 R228, [R246+0xc000] ;  /* 0x00c00000f6e4783b */ /* 0x000b680000000200 */
[----:B------:R5:W5:Y:S04]  /*35e0*/  LDSM.16.M88.4 R232, [R245+0xc000] ;  /* 0x00c00000f5e8783b */ /* 0x000b680000000200 */
[----:B------:R-:W-:Y:S01]  /*35f0*/  BAR.SYNC.DEFER_BLOCKING 0x0 ;  /* 0x0000000000007b1d */ /* 0x000fe20000010000 */
[----:B------:R-:W-:Y:S01]  /*3600*/  LOP3.LUT P1, RZ, R103, 0x2, RZ, 0xc0, !PT ;  /* 0x0000000267ff7812 */ /* 0x000fe2000782c0ff */
[----:B---3--:R-:W-:Y:S01]  /*3610*/  IMAD.IADD R4, R60, 0x1, -R102 ;  /* 0x000000013c047824 */ /* 0x008fe200078e0a66 */
[----:B-1----:R-:W-:-:S02]  /*3620*/  LEA R6, P0, R251, R9, 0x1 ;  /* 0x00000009fb067211 */ /* 0x002fc400078008ff */
[----:B------:R-:W-:Y:S02]  /*3630*/  ISETP.GE.AND P2, PT, R251, c[0x0][0x1d4], PT ;  /* 0x00007500fb007a0c */ /* 0x000fe40003f46270 */
[----:B------:R-:W-:Y:S02]  /*3640*/  IADD3 R0, R135, 0x20, RZ ;  /* 0x0000002087007810 */ /* 0x000fe40007ffe0ff */
[----:B--2---:R-:W-:Y:S02]  /*3650*/  LEA.HI.X R7, R251, R8, R24, 0x1, P0 ;  /* 0x00000008fb077211 */ /* 0x004fe400000f0c18 */
[----:B----4-:R-:W-:-:S03]  /*3660*/  LEA R2, P0, R41, R9, 0x1 ;  /* 0x0000000929027211 */ /* 0x010fc600078008ff */
[----:B------:R-:W-:Y:S01]  /*3670*/  @P1 IADD3 R0, R135, -0x20, RZ ;  /* 0xffffffe087001810 */ /* 0x000fe20007ffe0ff */
[----:B------:R-:W-:-:S04]  /*3680*/  DEPBAR.LE SB0, 0x0 ;  /* 0x000080000000791a */ /* 0x000fc80000000000 */
[----:B------:R-:W-:Y:S01]  /*3690*/  BAR.SYNC.DEFER_BLOCKING 0x0 ;  /* 0x0000000000007b1d */ /* 0x000fe20000010000 */
[C---:B------:R-:W-:Y:S02]  /*36a0*/  ISETP.LT.OR P1, PT, R4.reuse, 0x1, P2 ;  /* 0x000000010400780c */ /* 0x040fe40001721670 */
[C---:B------:R-:W-:Y:S02]  /*36b0*/  ISETP.GE.AND P2, PT, R41.reuse, c[0x0][0x1d4], PT ;  /* 0x0000750029007a0c */ /* 0x040fe40003f46270 */
[----:B------:R-:W-:Y:S02]  /*36c0*/  LEA.HI.X R3, R41, R8, R42, 0x1, P0 ;  /* 0x0000000829037211 */ /* 0x000fe400000f0c2a */
[----:B------:R-:W-:Y:S01]  /*36d0*/  ISETP.LT.OR P0, PT, R4, 0x1, P2 ;  /* 0x000000010400780c */ /* 0x000fe20001701670 */
[----:B------:R1:W-:Y:S04]  /*36e0*/  STL [R1], R21 ;  /* 0x0000001501007387 */ /* 0x0003e80000100800 */
[----:B------:R1:W-:Y:S04]  /*36f0*/  STL.64 [R1+0x18], R26 ;  /* 0x0000181a01007387 */ /* 0x0003e80000100a00 */
[----:B------:R1:W-:Y:S04]  /*3700*/  STL [R1+0x30], R25 ;  /* 0x0000301901007387 */ /* 0x0003e80000100800 */
[----:B------:R-:W2:Y:S04]  /*3710*/  S2R R5, SR_TID.X ;  /* 0x0000000000057919 */ /* 0x000ea80000002100 */
[----:B------:R1:W3:Y:S04]  /*3720*/  LDSM.16.M88.4 R28, [R0] ;  /* 0x00000000001c783b */ /* 0x0002e80000000200 */
[----:B------:R1:W4:Y:S04]  /*3730*/  LDSM.16.M88.4 R36, [R0+0x800] ;  /* 0x000800000024783b */ /* 0x0003280000000200 */
[----:B------:R1:W1:Y:S04]  /*3740*/  LDSM.16.M88.4 R56, [R0+0x1000] ;  /* 0x001000000038783b */ /* 0x0002680000000200 */
[----:B-----5:R1:W1:Y:S04]  /*3750*/  LDSM.16.M88.4 R12, [R135] ;  /* 0x00000000870c783b */ /* 0x0202680000000200 */
[----:B------:R1:W1:Y:S04]  /*3760*/  LDSM.16.M88.4 R24, [R135+0x800] ;  /* 0x000800008718783b */ /* 0x0002680000000200 */
[----:B------:R1:W1:Y:S04]  /*3770*/  LDSM.16.M88.4 R48, [R135+0x1000] ;  /* 0x001000008730783b */ /* 0x0002680000000200 */
[----:B------:R-:W-:Y:S01]  /*3780*/  @!PT LDS RZ, [RZ] ;  /* 0x00000000fffff984 */ /* 0x000fe20000000800 */
[----:B------:R-:W-:Y:S01]  /*3790*/  @!PT LDS RZ, [RZ] ;  /* 0x00000000fffff984 */ /* 0x000fe20000000800 */
[----:B------:R-:W-:Y:S01]  /*37a0*/  @!PT LDS RZ, [RZ] ;  /* 0x00000000fffff984 */ /* 0x000fe20000000800 */
[----:B------:R5:W-:Y:S04]  /*37b0*/  LDGSTS.E.BYPASS.LTC128B.128 [R247+0x4080], [R6.64], !P1 ;  /* 0x0408000006f77fae */ /* 0x000be8000c901d46 */
[----:B------:R2:W-:Y:S01]  /*37c0*/  LDGSTS.E.BYPASS.LTC128B.128 [R247+0x5880], [R2.64], !P0 ;  /* 0x0588000002f77fae */ /* 0x0005e2000c101d46 */
[----:B------:R-:W-:-:S03]  /*37d0*/  ISETP.GE.AND P1, PT, R34, c[0x0][0x1d4], PT ;  /* 0x0000750022007a0c */ /* 0x000fc60003f26270 */
[----:B------:R1:W-:Y:S01]  /*37e0*/  STL.64 [R1+0x28], R18 ;  /* 0x0000281201007387 */ /* 0x0003e20000100a00 */
[----:B-----5:R-:W-:-:S04]  /*37f0*/  LEA R6, P0, R34, R9, 0x1 ;  /* 0x0000000922067211 */ /* 0x020fc800078008ff */
[----:B------:R-:W-:Y:S02]  /*3800*/  LEA.HI.X R7, R34, R8, R40, 0x1, P0 ;  /* 0x0000000822077211 */ /* 0x000fe400000f0c28 */
[----:B--2---:R-:W-:-:S04]  /*3810*/  LEA R2, P0, R33, R9, 0x1 ;  /* 0x0000000921027211 */ /* 0x004fc800078008ff */
[C---:B------:R-:W-:Y:S02]  /*3820*/  LEA.HI.X R3, R33.reuse, R8, R35, 0x1, P0 ;  /* 0x0000000821037211 */ /* 0x040fe400000f0c23 */
[----:B------:R-:W-:Y:S01]  /*3830*/  ISETP.LT.OR P0, PT, R4, 0x1, P1 ;  /* 0x000000010400780c */ /* 0x000fe20000f01670 */
[----:B------:R2:W-:Y:S01]  /*3840*/  STL [R1+0x38], R17 ;  /* 0x0000381101007387 */ /* 0x0005e20000100800 */
[----:B------:R-:W-:Y:S02]  /*3850*/  ISETP.GE.AND P2, PT, R33, c[0x0][0x1d4], PT ;  /* 0x0000750021007a0c */ /* 0x000fe40003f46270 */
[----:B------:R-:W-:-:S09]  /*3860*/  ISETP.GT.AND P1, PT, R5, 0x7f, PT ;  /* 0x0000007f0500780c */ /* 0x000fd20003f24270 */
[----:B------:R2:W-:Y:S01]  /*3870*/  LDGSTS.E.BYPASS.LTC128B.128 [R247+0x7080], [R6.64], !P0 ;  /* 0x0708000006f77fae */ /* 0x0005e2000c101d46 */
[----:B------:R-:W-:Y:S01]  /*3880*/  ISETP.LT.OR P0, PT, R4, 0x1, P2 ;  /* 0x000000010400780c */ /* 0x000fe20001701670 */
[----:B------:R-:W-:-:S12]  /*3890*/  BSSY B0, `(.L_x_31) ;  /* 0x0000027000007945 */ /* 0x000fd80003800000 */
[----:B------:R2:W-:Y:S01]  /*38a0*/  LDGSTS.E.BYPASS.LTC128B.128 [R247+0x8880], [R2.64], !P0 ;  /* 0x0888000002f77fae */ /* 0x0005e2000c101d46 */
[----:B------:R-:W-:Y:S01]  /*38b0*/  ISETP.GT.AND P0, PT, R32, 0x2f, PT ;  /* 0x0000002f2000780c */ /* 0x000fe20003f04270 */
[----:B------:R-:W-:Y:S07]  /*38c0*/  @P1 BRA `(.L_x_32) ;  /* 0x0000023000001947 */ /* 0x000fee0003800000 */
[----:B-1-34-:R-:W-:Y:S05]  /*38d0*/  BRA.DIV ~URZ, `(.L_x_33) ;  /* 0x0000c3c27f007947 */ /* 0x01afea000b800000 */
[----:B------:R1:W3:Y:S04]  /*38e0*/  SHFL.IDX PT, R5, R10, 0x1, 0x181f ;  /* 0x00381f000a057f89 */ /* 0x0002e800000e0000 */
[----:B------:R1:W4:Y:S02]  /*38f0*/  SHFL.IDX PT, R0, R11, 0x1, 0x181f ;  /* 0x00381f000b007f89 */ /* 0x00032400000e0000 */
.L_x_119:
[C---:B-1----:R-:W-:Y:S02]  /*3900*/  IADD3 R11, R251.reuse, 0x40, RZ ;  /* 0x00000040fb0b7810 */ /* 0x042fe40007ffe0ff */
[----:B--2---:R-:W-:Y:S02]  /*3910*/  IADD3 R3, R251, 0x40, RZ ;  /* 0x00000040fb037810 */ /* 0x004fe40007ffe0ff */
[----:B----4-:R-:W-:-:S02]  /*3920*/  LEA R8, P1, R11, R0, 0x1 ;  /* 0x000000000b087211 */ /* 0x010fc400078208ff */
[----:B------:R-:W-:Y:S02]  /*3930*/  SHF.R.S32.HI R3, RZ, 0x1f, R3 ;  /* 0x0000001fff037819 */ /* 0x000fe40000011403 */
[C---:B------:R-:W-:Y:S02]  /*3940*/  IADD3 R10, R251.reuse, 0x80, RZ ;  /* 0x00000080fb0a7810 */ /* 0x040fe40007ffe0ff */
[----:B------:R-:W-:Y:S02]  /*3950*/  IADD3 R2, R251, 0x80, RZ ;  /* 0x00000080fb027810 */ /* 0x000fe40007ffe0ff */
[----:B---3--:R-:W-:Y:S02]  /*3960*/  LEA.HI.X R9, R11, R5, R3, 0x1, P1 ;  /* 0x000000050b097211 */ /* 0x008fe400008f0c03 */
[----:B------:R-:W-:Y:S02]  /*3970*/  SHF.R.S32.HI R2, RZ, 0x1f, R2 ;  /* 0x0000001fff027819 */ /* 0x000fe40000011402 */
[----:B------:R-:W-:-:S02]  /*3980*/  LEA R6, P1, R10, R0, 0x1 ;  /* 0x000000000a067211 */ /* 0x000fc400078208ff */
[----:B------:R-:W-:Y:S02]  /*3990*/  SHF.R.S32.HI R16, RZ, 0x1f, R251 ;  /* 0x0000001fff107819 */ /* 0x000fe400000114fb */
[-C--:B------:R-:W-:Y:S02]  /*39a0*/  LEA.HI.X R7, R10, R5.reuse, R2, 0x1, P1 ;  /* 0x000000050a077211 */ /* 0x080fe400008f0c02 */
[C---:B------:R-:W-:Y:S02]  /*39b0*/  LEA R2, P1, R251.reuse, R0, 0x1 ;  /* 0x00000000fb027211 */ /* 0x040fe400078208ff */
[C---:B------:R-:W-:Y:S02]  /*39c0*/  IADD3 R17, R251.reuse, 0xc0, RZ ;  /* 0x000000c0fb117810 */ /* 0x040fe40007ffe0ff */
[C---:B------:R-:W-:Y:S02]  /*39d0*/  LEA.HI.X R3, R251.reuse, R5, R16, 0x1, P1 ;  /* 0x00000005fb037211 */ /* 0x040fe400008f0c10 */
[----:B------:R-:W-:-:S02]  /*39e0*/  ISETP.GE.AND P1, PT, R251, c[0x0][0x1d4], PT ;  /* 0x00007500fb007a0c */ /* 0x000fc40003f26270 */
[----:B------:R-:W-:Y:S02]  /*39f0*/  IADD3 R16, R251, 0xc0, RZ ;  /* 0x000000c0fb107810 */ /* 0x000fe40007ffe0ff */
[C---:B------:R-:W-:Y:S02]  /*3a00*/  ISETP.LT.OR P1, PT, R4.reuse, 0x21, P1 ;  /* 0x000000210400780c */ /* 0x040fe40000f21670 */
[----:B------:R-:W-:Y:S02]  /*3a10*/  SHF.R.S32.HI R17, RZ, 0x1f, R17 ;  /* 0x0000001fff117819 */ /* 0x000fe40000011411 */
[----:B------:R-:W-:-:S09]  /*3a20*/  ISETP.LT.OR P2, PT, R4, 0x21, P2 ;  /* 0x000000210400780c */ /* 0x000fd20001741670 */
[----:B------:R-:W-:Y:S01]  /*3a30*/  @!PT LDS RZ, [RZ] ;  /* 0x00000000fffff984 */ /* 0x000fe20000000800 */
[----:B------:R-:W-:Y:S01]  /*3a40*/  @!PT LDS RZ, [RZ] ;  /* 0x00000000fffff984 */ /* 0x000fe20000000800 */
[----:B------:R-:W-:Y:S01]  /*3a50*/  @!PT LDS RZ, [RZ] ;  /* 0x00000000fffff984 */ /* 0x000fe20000000800 */
[----:B------:R1:W-:Y:S02]  /*3a60*/  LDGSTS.E.BYPASS.LTC128B.128 [R247+0x5080], [R2.64], !P1 ;  /* 0x0508000002f77fae */ /* 0x0003e4000c901d46 */
[----:B-1----:R-:W-:-:S04]  /*3a70*/  LEA R2, P1, R16, R0, 0x1 ;  /* 0x0000000010027211 */ /* 0x002fc800078208ff */
[----:B------:R-:W-:Y:S02]  /*3a80*/  LEA.HI.X R3, R16, R5, R17, 0x1, P1 ;  /* 0x0000000510037211 */ /* 0x000fe400008f0c11 */
[----:B------:R-:W-:-:S04]  /*3a90*/  ISETP.GE.AND P1, PT, R11, c[0x0][0x1d4], PT ;  /* 0x000075000b007a0c */ /* 0x000fc80003f26270 */
[----:B------:R-:W-:-:S13]  /*3aa0*/  ISETP.LT.OR P1, PT, R4, 0x21, P1 ;  /* 0x000000210400780c */ /* 0x000fda0000f21670 */
[----:B------:R1:W-:Y:S01]  /*3ab0*/  LDGSTS.E.BYPASS.LTC128B.128 [R247+0x6880], [R8.64], !P1 ;  /* 0x0688000008f77fae */ /* 0x0003e2000c901d46 */
[----:B------:R-:W-:-:S04]  /*3ac0*/  ISETP.GE.AND P1, PT, R10, c[0x0][0x1d4], PT ;  /* 0x000075000a007a0c */ /* 0x000fc80003f26270 */
[----:B------:R-:W-:-:S13]  /*3ad0*/  ISETP.LT.OR P1, PT, R4, 0x21, P1 ;  /* 0x000000210400780c */ /* 0x000fda0000f21670 */
[----:B------:R1:W-:Y:S04]  /*3ae0*/  LDGSTS.E.BYPASS.LTC128B.128 [R247+0x8080], [R6.64], !P1 ;  /* 0x0808000006f77fae */ /* 0x0003e8000c901d46 */
[----:B------:R1:W-:Y:S02]  /*3af0*/  LDGSTS.E.BYPASS.LTC128B.128 [R247+0x9880], [R2.64], !P2 ;  /* 0x0988000002f77fae */ /* 0x0003e4000d101d46 */
.L_x_32:
[----:B-1-34-:R-:W-:Y:S05]  /*3b00*/  BSYNC B0 ;  /* 0x0000000000007941 */ /* 0x01afea0003800000 */
.L_x_31:
[----:B------:R-:W1:Y:S01]  /*3b10*/  S2R R68, SR_TID.X ;  /* 0x0000000000447919 */ /* 0x000e620000002100 */
[----:B------:R-:W-:Y:S01]  /*3b20*/  MOV R0, 0x40 ;  /* 0x0000004000007802 */ /* 0x000fe20000000f00 */
[C---:B--2---:R-:W-:Y:S02]  /*3b30*/  HMMA.16816.F32.BF16 R16, R160.reuse, R12, RZ ;  /* 0x0000000ca010723c */ /* 0x044fe400000418ff */
[----:B------:R-:W2:Y:S01]  /*3b40*/  LDL R3, [R1+0x10] ;  /* 0x0000100001037983 */ /* 0x000ea20000100800 */
[----:B------:R-:W-:Y:S01]  /*3b50*/  IADD3 R241, R135, 0x20, RZ ;  /* 0x0000002087f17810 */ /* 0x000fe20007ffe0ff */
[----:B------:R-:W-:Y:S02]  /*3b60*/  BSSY B1, `(.L_x_34) ;  /* 0x000012e000017945 */ /* 0x000fe40003800000 */
[----:B------:R-:W0:Y:S02]  /*3b70*/  LDGDEPBAR ;  /* 0x00000000000079af */ /* 0x000e240000000000 */
[C---:B------:R-:W-:Y:S08]  /*3b80*/  HMMA.16816.F32.BF16 R12, R160.reuse, R14, RZ ;  /* 0x0000000ea00c723c */ /* 0x040ff000000418ff */
[----:B------:R-:W-:Y:S01]  /*3b90*/  HMMA.16816.F32.BF16 R8, R160, R24, RZ ;  /* 0x00000018a008723c */ /* 0x000fe200000418ff */
[----:B-1----:R-:W-:-:S07]  /*3ba0*/  SHF.R.S32.HI R65, RZ, 0x1f, R68 ;  /* 0x0000001fff417819 */ /* 0x002fce0000011444 */
[----:B------:R-:W-:Y:S01]  /*3bb0*/  HMMA.16816.F32.BF16 R16, R164, R28, R16 ;  /* 0x0000001ca410723c */ /* 0x000fe20000041810 */
[----:B------:R-:W-:-:S04]  /*3bc0*/  LEA.HI R65, R65, R68, RZ, 0x3 ;  /* 0x0000004441417211 */ /* 0x000fc800078f18ff */
[----:B------:R-:W-:-:S03]  /*3bd0*/  LOP3.LUT R65, R65, 0xfffffff8, RZ, 0xc0, !PT ;  /* 0xfffffff841417812 */ /* 0x000fc600078ec0ff */
[----:B------:R-:W-:Y:S01]  /*3be0*/  HMMA.16816.F32.BF16 R4, R160, R26, RZ ;  /* 0x0000001aa004723c */ /* 0x000fe200000418ff */
[----:B------:R-:W-:-:S04]  /*3bf0*/  IADD3 R65, -R65, R68, RZ ;  /* 0x0000004441417210 */ /* 0x000fc80007ffe1ff */
[----:B------:R-:W-:-:S03]  /*3c00*/  R2P PR, R65, 0x6 ;  /* 0x0000000641007804 */ /* 0x000fc60000000000 */
[----:B------:R-:W-:Y:S02]  /*3c10*/  HMMA.16816.F32.BF16 R24, R164, R30, R12 ;  /* 0x0000001ea418723c */ /* 0x000fe4000004180c */
[----:B------:R-:W-:-:S04]  /*3c20*/  SEL R0, R0, 0xffffffc0, !P2 ;  /* 0xffffffc000007807 */ /* 0x000fc80005000000 */
[C---:B------:R-:W-:Y:S02]  /*3c30*/  IADD3 R2, R135.reuse, R0, RZ ;  /* 0x0000000087027210 */ /* 0x040fe40007ffe0ff */
[----:B------:R-:W-:Y:S02]  /*3c40*/  HMMA.16816.F32.BF16 R20, R160, R48, RZ ;  /* 0x00000030a014723c */ /* 0x000fe400000418ff */
[----:B------:R-:W-:Y:S01]  /*3c50*/  @P1 IADD3 R241, R135, -0x20, RZ ;  /* 0xffffffe087f11810 */ /* 0x000fe20007ffe0ff */
[----:B------:R-:W1:Y:S03]  /*3c60*/  LDSM.16.M88.4 R32, [R2] ;  /* 0x000000000220783b */ /* 0x000e660000000200 */
[----:B------:R-:W-:Y:S01]  /*3c70*/  IADD3 R236, R0, R241, RZ ;  /* 0x000000f100ec7210 */ /* 0x000fe20007ffe0ff */
[----:B------:R-:W3:Y:S01]  /*3c80*/  LDSM.16.M88.4 R12, [R2+0x800] ;  /* 0x00080000020c783b */ /* 0x000ee20000000200 */
[C---:B------:R-:W-:Y:S03]  /*3c90*/  HMMA.16816.F32.BF16 R28, R164.reuse, R36, R8 ;  /* 0x00000024a41c723c */ /* 0x040fe60000041808 */
[----:B------:R-:W4:Y:S04]  /*3ca0*/  LDSM.16.M88.4 R40, [R2+0x1000] ;  /* 0x001000000228783b */ /* 0x000f280000000200 */
[----:B------:R-:W-:Y:S01]  /*3cb0*/  LDSM.16.M88.4 R52, [R236+0x800] ;  /* 0x00080000ec34783b */ /* 0x000fe20000000200 */
[C---:B------:R-:W-:Y:S08]  /*3cc0*/  HMMA.16816.F32.BF16 R8, R164.reuse, R38, R4 ;  /* 0x00000026a408723c */ /* 0x040ff00000041804 */
[----:B------:R-:W-:Y:S08]  /*3cd0*/  HMMA.16816.F32.BF16 R4, R164, R56, R20 ;  /* 0x00000038a404723c */ /* 0x000ff00000041814 */
[----:B-1----:R-:W-:Y:S08]  /*3ce0*/  HMMA.16816.F32.BF16 R44, R180, R32, R16 ;  /* 0x00000020b42c723c */ /* 0x002ff00000041810 */
[----:B------:R-:W-:Y:S01]  /*3cf0*/  HMMA.16816.F32.BF16 R16, R160, R50, RZ ;  /* 0x00000032a010723c */ /* 0x000fe200000418ff */
[----:B------:R-:W-:Y:S07]  /*3d00*/  LDSM.16.M88.4 R48, [R135+0x2800] ;  /* 0x002800008730783b */ /* 0x000fee0000000200 */
[C---:B------:R-:W-:Y:S01]  /*3d10*/  HMMA.16816.F32.BF16 R36, R180.reuse, R34, R24 ;  /* 0x00000022b424723c */ /* 0x040fe20000041818 */
[----:B------:R-:W1:Y:S07]  /*3d20*/  LDSM.16.M88.4 R32, [R236] ;  /* 0x00000000ec20783b */ /* 0x000e6e0000000200 */
[----:B---3--:R-:W-:Y:S08]  /*3d30*/  HMMA.16816.F32.BF16 R28, R180, R12, R28 ;  /* 0x0000000cb41c723c */ /* 0x008ff0000004181c */
[----:B------:R-:W-:Y:S01]  /*3d40*/  HMMA.16816.F32.BF16 R24, R164, R58, R16 ;  /* 0x0000003aa418723c */ /* 0x000fe20000041810 */
[----:B------:R-:W3:Y:S04]  /*3d50*/  LDSM.16.M88.4 R16, [R236+0x1000] ;  /* 0x00100000ec10783b */ /* 0x000ee80000000200 */
[----:B------:R-:W5:Y:S03]  /*3d60*/  LDSM.16.M88.4 R56, [R135+0x1800] ;  /* 0x001800008738783b */ /* 0x000f660000000200 */
[C---:B------:R-:W-:Y:S08]  /*3d70*/  HMMA.16816.F32.BF16 R20, R180.reuse, R14, R8 ;  /* 0x0000000eb414723c */ /* 0x040ff00000041808 */
[C---:B----4-:R-:W-:Y:S08]  /*3d80*/  HMMA.16816.F32.BF16 R12, R180.reuse, R40, R4 ;  /* 0x00000028b40c723c */ /* 0x050ff00000041804 */
[----:B------:R-:W-:Y:S01]  /*3d90*/  HMMA.16816.F32.BF16 R8, R180, R42, R24 ;  /* 0x0000002ab408723c */ /* 0x000fe20000041818 */
[----:B------:R-:W4:Y:S07]  /*3da0*/  LDSM.16.M88.4 R40, [R135+0x2000] ;  /* 0x002000008728783b */ /* 0x000f2e0000000200 */
[C---:B-1----:R-:W-:Y:S01]  /*3db0*/  HMMA.16816.F32.BF16 R4, R184.reuse, R32, R44 ;  /* 0x00000020b804723c */ /* 0x042fe2000004182c */
[----:B------:R-:W-:Y:S07]  /*3dc0*/  LDSM.16.M88.4 R44, [R241+0x2000] ;  /* 0x00200000f12c783b */ /* 0x000fee0000000200 */
[C---:B------:R-:W-:Y:S08]  /*3dd0*/  HMMA.16816.F32.BF16 R36, R184.reuse, R34, R36 ;  /* 0x00000022b824723c */ /* 0x040ff00000041824 */
[C---:B------:R-:W-:Y:S08]  /*3de0*/  HMMA.16816.F32.BF16 R32, R184.reuse, R52, R28 ;  /* 0x00000034b820723c */ /* 0x040ff0000004181c */
[C---:B------:R-:W-:Y:S01]  /*3df0*/  HMMA.16816.F32.BF16 R28, R184.reuse, R54, R20 ;  /* 0x00000036b81c723c */ /* 0x040fe20000041814 */
[----:B------:R-:W-:Y:S07]  /*3e00*/  LDSM.16.M88.4 R52, [R2+0x2800] ;  /* 0x002800000234783b */ /* 0x000fee0000000200 */
[C---:B---3--:R-:W-:Y:S08]  /*3e10*/  HMMA.16816.F32.BF16 R24, R184.reuse, R16, R12 ;  /* 0x00000010b818723c */ /* 0x048ff0000004180c */
[----:B------:R-:W-:Y:S01]  /*3e20*/  HMMA.16816.F32.BF16 R20, R184, R18, R8 ;  /* 0x00000012b814723c */ /* 0x000fe20000041808 */
[----:B------:R-:W1:Y:S07]  /*3e30*/  LDSM.16.M88.4 R16, [R241+0x1800] ;  /* 0x00180000f110783b */ /* 0x000e6e0000000200 */
[C---:B-----5:R-:W-:Y:S08]  /*3e40*/  HMMA.16816.F32.BF16 R12, R188.reuse, R56, R4 ;  /* 0x00000038bc0c723c */ /* 0x060ff00000041804 */
[C---:B------:R-:W-:Y:S01]  /*3e50*/  HMMA.16816.F32.BF16 R8, R188.reuse, R58, R36 ;  /* 0x0000003abc08723c */ /* 0x040fe20000041824 */
[----:B------:R-:W-:Y:S07]  /*3e60*/  LDSM.16.M88.4 R56, [R2+0x1800] ;  /* 0x001800000238783b */ /* 0x000fee0000000200 */
[C---:B----4-:R-:W-:Y:S08]  /*3e70*/  HMMA.16816.F32.BF16 R4, R188.reuse, R40, R32 ;  /* 0x00000028bc04723c */ /* 0x050ff00000041820 */
[C---:B------:R-:W-:Y:S01]  /*3e80*/  HMMA.16816.F32.BF16 R36, R188.reuse, R42, R28 ;  /* 0x0000002abc24723c */ /* 0x040fe2000004181c */
[----:B------:R-:W3:Y:S07]  /*3e90*/  LDSM.16.M88.4 R40, [R241+0x2800] ;  /* 0x00280000f128783b */ /* 0x000eee0000000200 */
[----:B------:R-:W-:Y:S08]  /*3ea0*/  HMMA.16816.F32.BF16 R32, R188, R48, R24 ;  /* 0x00000030bc20723c */ /* 0x000ff00000041818 */
[----:B-1----:R-:W-:Y:S01]  /*3eb0*/  HMMA.16816.F32.BF16 R24, R192, R16, R12 ;  /* 0x00000010c018723c */ /* 0x002fe2000004180c */
[----:B------:R-:W1:Y:S07]  /*3ec0*/  LDSM.16.M88.4 R12, [R2+0x2000] ;  /* 0x00200000020c783b */ /* 0x000e6e0000000200 */
[----:B------:R-:W-:Y:S01]  /*3ed0*/  HMMA.16816.F32.BF16 R28, R188, R50, R20 ;  /* 0x00000032bc1c723c */ /* 0x000fe20000041814 */
[----:B------:R-:W-:Y:S07]  /*3ee0*/  LDSM.16.M88.4 R48, [R236+0x2000] ;  /* 0x00200000ec30783b */ /* 0x000fee0000000200 */
[C---:B------:R-:W-:Y:S08]  /*3ef0*/  HMMA.16816.F32.BF16 R20, R192.reuse, R18, R8 ;  /* 0x00000012c014723c */ /* 0x040ff00000041808 */
[C---:B------:R-:W-:Y:S08]  /*3f00*/  HMMA.16816.F32.BF16 R8, R192.reuse, R44, R4 ;  /* 0x0000002cc008723c */ /* 0x040ff00000041804 */
[C---:B---3--:R-:W-:Y:S08]  /*3f10*/  HMMA.16816.F32.BF16 R16, R192.reuse, R40, R32 ;  /* 0x00000028c010723c */ /* 0x048ff00000041820 */
[C---:B------:R-:W-:Y:S01]  /*3f20*/  HMMA.16816.F32.BF16 R4, R192.reuse, R46, R36 ;  /* 0x0000002ec004723c */ /* 0x040fe20000041824 */
[----:B------:R-:W3:Y:S04]  /*3f30*/  LDSM.16.M88.4 R36, [R236+0x1800] ;  /* 0x00180000ec24783b */ /* 0x000ee80000000200 */
[----:B------:R-:W-:Y:S03]  /*3f40*/  LDSM.16.M88.4 R44, [R135+0x3000] ;  /* 0x00300000872c783b */ /* 0x000fe60000000200 */
[----:B------:R-:W-:Y:S01]  /*3f50*/  HMMA.16816.F32.BF16 R32, R192, R42, R28 ;  /* 0x0000002ac020723c */ /* 0x000fe2000004181c */
[----:B------:R-:W-:Y:S07]  /*3f60*/  LDSM.16.M88.4 R40, [R135+0x3800] ;  /* 0x003800008728783b */ /* 0x000fee0000000200 */
[----:B------:R-:W-:Y:S01]  /*3f70*/  HMMA.16816.F32.BF16 R24, R196, R56, R24 ;  /* 0x00000038c418723c */ /* 0x000fe20000041818 */
[----:B--2---:R-:W-:-:S07]  /*3f80*/  ISETP.GT.AND P1, PT, R61, R3, PT ;  /* 0x000000033d00720c */ /* 0x004fce0003f24270 */
[C---:B------:R-:W-:Y:S08]  /*3f90*/  HMMA.16816.F32.BF16 R28, R196.reuse, R58, R20 ;  /* 0x0000003ac41c723c */ /* 0x040ff00000041814 */
[C---:B-1----:R-:W-:Y:S08]  /*3fa0*/  HMMA.16816.F32.BF16 R20, R196.reuse, R12, R8 ;  /* 0x0000000cc414723c */ /* 0x042ff00000041808 */
[C---:B------:R-:W-:Y:S01]  /*3fb0*/  HMMA.16816.F32.BF16 R8, R196.reuse, R52, R16 ;  /* 0x00000034c408723c */ /* 0x040fe20000041810 */
[----:B------:R-:W1:Y:S07]  /*3fc0*/  LDSM.16.M88.4 R16, [R236+0x2800] ;  /* 0x00280000ec10783b */ /* 0x000e6e0000000200 */
[C---:B------:R-:W-:Y:S08]  /*3fd0*/  HMMA.16816.F32.BF16 R12, R196.reuse, R14, R4 ;  /* 0x0000000ec40c723c */ /* 0x040ff00000041804 */
[----:B------:R-:W-:Y:S01]  /*3fe0*/  HMMA.16816.F32.BF16 R4, R196, R54, R32 ;  /* 0x00000036c404723c */ /* 0x000fe20000041820 */
[----:B------:R-:W2:Y:S07]  /*3ff0*/  LDSM.16.M88.4 R52, [R135+0x4000] ;  /* 0x004000008734783b */ /* 0x000eae0000000200 */
[C---:B---3--:R-:W-:Y:S08]  /*4000*/  HMMA.16816.F32.BF16 R24, R200.reuse, R36, R24 ;  /* 0x00000024c818723c */ /* 0x048ff00000041818 */
[C---:B------:R-:W-:Y:S08]  /*4010*/  HMMA.16816.F32.BF16 R36, R200.reuse, R38, R28 ;  /* 0x00000026c824723c */ /* 0x040ff0000004181c */
[C---:B------:R-:W-:Y:S08]  /*4020*/  HMMA.16816.F32.BF16 R32, R200.reuse, R48, R20 ;  /* 0x00000030c820723c */ /* 0x040ff00000041814 */
[C---:B------:R-:W-:Y:S01]  /*4030*/  HMMA.16816.F32.BF16 R28, R200.reuse, R50, R12 ;  /* 0x00000032c81c723c */ /* 0x040fe2000004180c */
[----:B------:R-:W3:Y:S04]  /*4040*/  LDSM.16.M88.4 R12, [R241+0x3000] ;  /* 0x00300000f10c783b */ /* 0x000ee80000000200 */
[----:B------:R-:W-:Y:S03]  /*4050*/  LDSM.16.M88.4 R48, [R2+0x4000] ;  /* 0x004000000230783b */ /* 0x000fe60000000200 */
[C---:B-1----:R-:W-:Y:S08]  /*4060*/  HMMA.16816.F32.BF16 R20, R200.reuse, R16, R8 ;  /* 0x00000010c814723c */ /* 0x042ff00000041808 */
[----:B------:R-:W-:Y:S08]  /*4070*/  HMMA.16816.F32.BF16 R8, R200, R18, R4 ;  /* 0x00000012c808723c */ /* 0x000ff00000041804 */
[C---:B------:R-:W-:Y:S08]  /*4080*/  HMMA.16816.F32.BF16 R4, R204.reuse, R44, R24 ;  /* 0x0000002ccc04723c */ /* 0x040ff00000041818 */
[C---:B------:R-:W-:Y:S01]  /*4090*/  HMMA.16816.F32.BF16 R16, R204.reuse, R46, R36 ;  /* 0x0000002ecc10723c */ /* 0x040fe20000041824 */
[----:B------:R-:W1:Y:S04]  /*40a0*/  LDSM.16.M88.4 R44, [R241+0x3800] ;  /* 0x00380000f12c783b */ /* 0x000e680000000200 */
[----:B------:R-:W4:Y:S03]  /*40b0*/  LDSM.16.M88.4 R36, [R241+0x4000] ;  /* 0x00400000f124783b */ /* 0x000f260000000200 */
[C---:B------:R-:W-:Y:S08]  /*40c0*/  HMMA.16816.F32.BF16 R32, R204.reuse, R40, R32 ;  /* 0x00000028cc20723c */ /* 0x040ff00000041820 */
[C---:B--2---:R-:W-:Y:S08]  /*40d0*/  HMMA.16816.F32.BF16 R20, R204.reuse, R52, R20 ;  /* 0x00000034cc14723c */ /* 0x044ff00000041814 */
[C---:B------:R-:W-:Y:S01]  /*40e0*/  HMMA.16816.F32.BF16 R24, R204.reuse, R42, R28 ;  /* 0x0000002acc18723c */ /* 0x040fe2000004181c */
[----:B------:R-:W2:Y:S07]  /*40f0*/  LDSM.16.M88.4 R40, [R2+0x3000] ;  /* 0x003000000228783b */ /* 0x000eae0000000200 */
[----:B------:R-:W-:Y:S01]  /*4100*/  HMMA.16816.F32.BF16 R8, R204, R54, R8 ;  /* 0x00000036cc08723c */ /* 0x000fe20000041808 */
[----:B------:R-:W-:Y:S07]  /*4110*/  LDSM.16.M88.4 R52, [R135+0x4800] ;  /* 0x004800008734783b */ /* 0x000fee0000000200 */
[C---:B---3--:R-:W-:Y:S08]  /*4120*/  HMMA.16816.F32.BF16 R4, R208.reuse, R12, R4 ;  /* 0x0000000cd004723c */ /* 0x048ff00000041804 */
[C---:B------:R-:W-:Y:S08]  /*4130*/  HMMA.16816.F32.BF16 R12, R208.reuse, R14, R16 ;  /* 0x0000000ed00c723c */ /* 0x040ff00000041810 */
[C---:B-1----:R-:W-:Y:S01]  /*4140*/  HMMA.16816.F32.BF16 R16, R208.reuse, R44, R32 ;  /* 0x0000002cd010723c */ /* 0x042fe20000041820 */
[----:B------:R-:W1:Y:S07]  /*4150*/  LDSM.16.M88.4 R32, [R2+0x3800] ;  /* 0x003800000220783b */ /* 0x000e6e0000000200 */
[C---:B----4-:R-:W-:Y:S08]  /*4160*/  HMMA.16816.F32.BF16 R28, R208.reuse, R36, R20 ;  /* 0x00000024d01c723c */ /* 0x050ff00000041814 */
[C---:B------:R-:W-:Y:S01]  /*4170*/  HMMA.16816.F32.BF16 R20, R208.reuse, R38, R8 ;  /* 0x00000026d014723c */ /* 0x040fe20000041808 */
[----:B------:R-:W3:Y:S07]  /*4180*/  LDSM.16.M88.4 R8, [R236+0x3000] ;  /* 0x00300000ec08783b */ /* 0x000eee0000000200 */
[----:B------:R-:W-:Y:S01]  /*4190*/  HMMA.16816.F32.BF16 R24, R208, R46, R24 ;  /* 0x0000002ed018723c */ /* 0x000fe20000041818 */
[----:B------:R-:W4:Y:S07]  /*41a0*/  LDSM.16.M88.4 R44, [R236+0x3800] ;  /* 0x00380000ec2c783b */ /* 0x000f2e0000000200 */
[C---:B--2---:R-:W-:Y:S08]  /*41b0*/  HMMA.16816.F32.BF16 R4, R212.reuse, R40, R4 ;  /* 0x00000028d404723c */ /* 0x044ff00000041804 */
[C---:B------:R-:W-:Y:S01]  /*41c0*/  HMMA.16816.F32.BF16 R12, R212.reuse, R42, R12 ;  /* 0x0000002ad40c723c */ /* 0x040fe2000004180c */
[----:B------:R-:W2:Y:S07]  /*41d0*/  LDSM.16.M88.4 R40, [R236+0x4000] ;  /* 0x00400000ec28783b */ /* 0x000eae0000000200 */
[C---:B-1----:R-:W-:Y:S08]  /*41e0*/  HMMA.16816.F32.BF16 R16, R212.reuse, R32, R16 ;  /* 0x00000020d410723c */ /* 0x042ff00000041810 */
[----:B------:R-:W-:Y:S08]  /*41f0*/  HMMA.16816.F32.BF16 R24, R212, R34, R24 ;  /* 0x00000022d418723c */ /* 0x000ff00000041818 */
[----:B---3--:R-:W-:Y:S08]  /*4200*/  HMMA.16816.F32.BF16 R4, R216, R8, R4 ;  /* 0x00000008d804723c */ /* 0x008ff00000041804 */
[----:B------:R-:W-:Y:S01]  /*4210*/  HMMA.16816.F32.BF16 R32, R212, R50, R20 ;  /* 0x00000032d420723c */ /* 0x000fe20000041814 */
[----:B------:R-:W1:Y:S07]  /*4220*/  LDSM.16.M88.4 R20, [R241+0x4800] ;  /* 0x00480000f114783b */ /* 0x000e6e0000000200 */
[C---:B------:R-:W-:Y:S08]  /*4230*/  HMMA.16816.F32.BF16 R12, R216.reuse, R10, R12 ;  /* 0x0000000ad80c723c */ /* 0x040ff0000004180c */
[----:B----4-:R-:W-:Y:S01]  /*4240*/  HMMA.16816.F32.BF16 R8, R216, R44, R16 ;  /* 0x0000002cd808723c */ /* 0x010fe20000041810 */
[----:B------:R-:W3:Y:S07]  /*4250*/  LDSM.16.M88.4 R16, [R135+0x5000] ;  /* 0x005000008710783b */ /* 0x000eee0000000200 */
[----:B------:R-:W-:Y:S08]  /*4260*/  HMMA.16816.F32.BF16 R4, R220, R52, R4 ;  /* 0x00000034dc04723c */ /* 0x000ff00000041804 */
[----:B------:R-:W-:Y:S08]  /*4270*/  HMMA.16816.F32.BF16 R36, R212, R48, R28 ;  /* 0x00000030d424723c */ /* 0x000ff0000004181c */
[C---:B------:R-:W-:Y:S01]  /*4280*/  HMMA.16816.F32.BF16 R28, R216.reuse, R46, R24 ;  /* 0x0000002ed81c723c */ /* 0x040fe20000041818 */
[----:B------:R-:W-:Y:S04]  /*4290*/  LDSM.16.M88.4 R24, [R241+0x5000] ;  /* 0x00500000f118783b */ /* 0x000fe80000000200 */
[----:B------:R-:W-:Y:S03]  /*42a0*/  LDSM.16.M88.4 R44, [R241+0x5800] ;  /* 0x00580000f12c783b */ /* 0x000fe60000000200 */
[----:B--2---:R-:W-:Y:S01]  /*42b0*/  HMMA.16816.F32.BF16 R56, R216, R42, R32 ;  /* 0x0000002ad838723c */ /* 0x004fe20000041820 */
[----:B------:R-:W2:Y:S07]  /*42c0*/  LDSM.16.M88.4 R32, [R2+0x4800] ;  /* 0x004800000220783b */ /* 0x000eae0000000200 */
[----:B------:R-:W-:Y:S01]  /*42d0*/  HMMA.16816.F32.BF16 R12, R220, R54, R12 ;  /* 0x00000036dc0c723c */ /* 0x000fe2000004180c */
[----:B------:R-:W4:Y:S07]  /*42e0*/  LDSM.16.M88.4 R52, [R135+0x5800] ;  /* 0x005800008734783b */ /* 0x000f2e0000000200 */
[----:B-1----:R-:W-:Y:S08]  /*42f0*/  HMMA.16816.F32.BF16 R4, R224, R20, R4 ;  /* 0x00000014e004723c */ /* 0x002ff00000041804 */
[C---:B---3--:R-:W-:Y:S08]  /*4300*/  HMMA.16816.F32.BF16 R8, R220.reuse, R16, R8 ;  /* 0x00000010dc08723c */ /* 0x048ff00000041808 */
[----:B------:R-:W-:Y:S01]  /*4310*/  HMMA.16816.F32.BF16 R16, R220, R18, R28 ;  /* 0x00000012dc10723c */ /* 0x000fe2000004181c */
[----:B------:R-:W1:Y:S07]  /*4320*/  LDSM.16.M88.4 R28, [R236+0x4800] ;  /* 0x00480000ec1c783b */ /* 0x000e6e0000000200 */
[----:B------:R-:W-:Y:S08]  /*4330*/  HMMA.16816.F32.BF16 R12, R224, R22, R12 ;  /* 0x00000016e00c723c */ /* 0x000ff0000004180c */
[----:B------:R-:W-:Y:S01]  /*4340*/  HMMA.16816.F32.BF16 R36, R216, R40, R36 ;  /* 0x00000028d824723c */ /* 0x000fe20000041824 */
[----:B------:R-:W3:Y:S07]  /*4350*/  LDSM.16.M88.4 R40, [R2+0x5000] ;  /* 0x005000000228783b */ /* 0x000eee0000000200 */
[----:B--2---:R-:W-:Y:S08]  /*4360*/  HMMA.16816.F32.BF16 R4, R228, R32, R4 ;  /* 0x00000020e404723c */ /* 0x004ff00000041804 */
[----:B------:R-:W-:Y:S08]  /*4370*/  HMMA.16816.F32.BF16 R20, R224, R24, R8 ;  /* 0x00000018e014723c */ /* 0x000ff00000041808 */
[----:B------:R-:W-:Y:S01]  /*4380*/  HMMA.16816.F32.BF16 R12, R228, R34, R12 ;  /* 0x00000022e40c723c */ /* 0x000fe2000004180c */
[----:B------:R-:W-:Y:S07]  /*4390*/  LDSM.16.M88.4 R32, [R2+0x5800] ;  /* 0x005800000220783b */ /* 0x000fee0000000200 */
[----:B----4-:R-:W-:Y:S01]  /*43a0*/  HMMA.16816.F32.BF16 R48, R220, R52, R36 ;  /* 0x00000034dc30723c */ /* 0x010fe20000041824 */
[----:B------:R-:W2:Y:S07]  /*43b0*/  LDSM.16.M88.4 R36, [R236+0x5000] ;  /* 0x00500000ec24783b */ /* 0x000eae0000000200 */
[----:B-1----:R-:W-:Y:S08]  /*43c0*/  HMMA.16816.F32.BF16 R8, R232, R28, R4 ;  /* 0x0000001ce808723c */ /* 0x002ff00000041804 */
[----:B------:R-:W-:Y:S08]  /*43d0*/  HMMA.16816.F32.BF16 R16, R224, R26, R16 ;  /* 0x0000001ae010723c */ /* 0x000ff00000041810 */
[----:B---3--:R-:W-:Y:S08]  /*43e0*/  HMMA.16816.F32.BF16 R20, R228, R40, R20 ;  /* 0x00000028e414723c */ /* 0x008ff00000041814 */
[----:B------:R-:W-:Y:S01]  /*43f0*/  HMMA.16816.F32.BF16 R28, R232, R30, R12 ;  /* 0x0000001ee81c723c */ /* 0x000fe2000004180c */
[----:B------:R-:W-:-:S04]  /*4400*/  FMUL.FTZ R0, R8, c[0x0][0x320] ;  /* 0x0000c80008007a20 */ /* 0x000fc80000410000 */
[----:B------:R1:W3:Y:S03]  /*4410*/  MUFU.TANH R53, R0 ;  /* 0x0000000000357308 */ /* 0x0002e60000002400 */
[----:B------:R-:W-:Y:S08]  /*4420*/  HMMA.16816.F32.BF16 R4, R220, R54, R56 ;  /* 0x00000036dc04723c */ /* 0x000ff00000041838 */
[----:B------:R-:W-:Y:S01]  /*4430*/  HMMA.16816.F32.BF16 R24, R224, R44, R48 ;  /* 0x0000002ce018723c */ /* 0x000fe20000041830 */
[----:B-1----:R-:W-:-:S07]  /*4440*/  FMUL.FTZ R0, R9, c[0x0][0x320] ;  /* 0x0000c80009007a20 */ /* 0x002fce0000410000 */
[----:B------:R-:W-:Y:S01]  /*4450*/  HMMA.16816.F32.BF16 R12, R228, R42, R16 ;  /* 0x0000002ae40c723c */ /* 0x000fe20000041810 */
[----:B------:R1:W4:Y:S07]  /*4460*/  MUFU.TANH R52, R0 ;  /* 0x0000000000347308 */ /* 0x00032e0000002400 */
[----:B--2---:R-:W-:Y:S01]  /*4470*/  HMMA.16816.F32.BF16 R16, R232, R36, R20 ;  /* 0x00000024e810723c */ /* 0x004fe20000041814 */
[----:B------:R-:W2:Y:S01]  /*4480*/  LDSM.16.M88.4 R20, [R236+0x5800] ;  /* 0x00580000ec14783b */ /* 0x000ea20000000200 */
[----:B------:R-:W-:-:S06]  /*4490*/  DEPBAR.LE SB0, 0x0 ;  /* 0x000080000000791a */ /* 0x000fcc0000000000 */
[----:B------:R-:W-:Y:S01]  /*44a0*/  HMMA.16816.F32.BF16 R4, R224, R46, R4 ;  /* 0x0000002ee004723c */ /* 0x000fe20000041804 */
[----:B-1----:R-:W-:-:S04]  /*44b0*/  FMUL.FTZ R0, R10, c[0x0][0x320] ;  /* 0x0000c8000a007a20 */ /* 0x002fc80000410000 */
[----:B------:R1:W1:Y:S03]  /*44c0*/  MUFU.TANH R44, R0 ;  /* 0x00000000002c7308 */ /* 0x0002660000002400 */
[----:B------:R-:W-:Y:S01]  /*44d0*/  HMMA.16816.F32.BF16 R12, R232, R38, R12 ;  /* 0x00000026e80c723c */ /* 0x000fe2000004180c */
[----:B-1----:R-:W-:-:S07]  /*44e0*/  FMUL.FTZ R0, R11, c[0x0][0x320] ;  /* 0x0000c8000b007a20 */ /* 0x002fce0000410000 */
[C---:B------:R-:W-:Y:S01]  /*44f0*/  HMMA.16816.F32.BF16 R8, R228.reuse, R32, R24 ;  /* 0x00000020e408723c */ /* 0x040fe20000041818 */
[----:B------:R1:W1:Y:S07]  /*4500*/  MUFU.TANH R43, R0 ;  /* 0x00000000002b7308 */ /* 0x00026e0000002400 */
[----:B------:R-:W-:Y:S01]  /*4510*/  HMMA.16816.F32.BF16 R4, R228, R34, R4 ;  /* 0x00000022e404723c */ /* 0x000fe20000041804 */
[----:B-1----:R-:W-:-:S04]  /*4520*/  FMUL.FTZ R0, R28, c[0x0][0x320] ;  /* 0x0000c8001c007a20 */ /* 0x002fc80000410000 */
[----:B------:R1:W1:Y:S11]  /*4530*/  MUFU.TANH R42, R0 ;  /* 0x00000000002a7308 */ /* 0x0002760000002400 */
[C---:B--2---:R-:W-:Y:S08]  /*4540*/  HMMA.16816.F32.BF16 R8, R232.reuse, R20, R8 ;  /* 0x00000014e808723c */ /* 0x044ff00000041808 */
[----:B------:R-:W-:Y:S01]  /*4550*/  HMMA.16816.F32.BF16 R4, R232, R22, R4 ;  /* 0x00000016e804723c */ /* 0x000fe20000041804 */
[----:B-1----:R-:W-:-:S04]  /*4560*/  FMUL.FTZ R0, R29, c[0x0][0x320] ;  /* 0x0000c8001d007a20 */ /* 0x002fc80000410000 */
[----:B------:R1:W2:Y:S02]  /*4570*/  MUFU.TANH R41, R0 ;  /* 0x0000000000297308 */ /* 0x0002a40000002400 */
        /* <DEDUP_REMOVED lines=35> */
[----:B------:R1:W1:Y:S01]  /*47b0*/  MUFU.TANH R21, R0 ;  /* 0x0000000000157308 */ /* 0x0002620000002400 */
[----:B------:R-:W-:Y:S06]  /*47c0*/  BAR.SYNC.DEFER_BLOCKING 0x0 ;  /* 0x0000000000007b1d */ /* 0x000fec0000010000 */
[----:B------:R-:W-:Y:S05]  /*47d0*/  @!P1 BRA `(.L_x_35) ;  /* 0x0000066000009947 */ /* 0x000fea0003800000 */
[----:B--234-:R-:W2:Y:S04]  /*47e0*/  LDL R3, [R1+0x14] ;  /* 0x0000140001037983 */ /* 0x01cea80000100800 */
[----:B------:R-:W3:Y:S04]  /*47f0*/  LDL.64 R66, [R1+0x20] ;  /* 0x0000200001427983 */ /* 0x000ee80000100a00 */
[----:B------:R-:W4:Y:S01]  /*4800*/  LDL R64, [R1+0x34] ;  /* 0x0000340001407983 */ /* 0x000f220000100800 */
[----:B------:R-:W-:-:S03]  /*4810*/  SHF.R.S32.HI R63, RZ, 0x1f, R68 ;  /* 0x0000001fff3f7819 */ /* 0x000fc60000011444 */
[----:B------:R-:W5:Y:S01]  /*4820*/  LDL.64 R8, [R1+0x18] ;  /* 0x0000180001087983 */ /* 0x000f620000100a00 */
[----:B------:R-:W-:Y:S01]  /*4830*/  LEA.HI R63, R63, R68, RZ, 0x3 ;  /* 0x000000443f3f7211 */ /* 0x000fe200078f18ff */
[----:B-1----:R-:W-:Y:S02]  /*4840*/  IMAD.MOV.U32 R0, RZ, RZ, 0x1 ;  /* 0x00000001ff007424 */ /* 0x002fe400078e00ff */
[----:B------:R-:W3:Y:S01]  /*4850*/  LDL R6, [R1+0x30] ;  /* 0x0000300001067983 */ /* 0x000ee20000100800 */
[----:B------:R-:W-:Y:S02]  /*4860*/  SHF.R.S32.HI R63, RZ, 0x3, R63 ;  /* 0x00000003ff3f7819 */ /* 0x000fe4000001143f */
[----:B------:R-:W-:-:S03]  /*4870*/  ISETP.NE.AND P1, PT, R0, c[0x0][0x2b8], PT ;  /* 0x0000ae0000007a0c */ /* 0x000fc60003f25270 */
[----:B------:R-:W-:Y:S02]  /*4880*/  IMAD R2, R65, 0x20, R63 ;  /* 0x0000002041027824 */ /* 0x000fe400078e023f */
[----:B------:R-:W-:-:S03]  /*4890*/  IMAD.MOV.U32 R252, RZ, RZ, RZ ;  /* 0x000000fffffc7224 */ /* 0x000fc600078e00ff */
[----:B--2---:R-:W-:-:S04]  /*48a0*/  IADD3 R2, R2, R62, R3 ;  /* 0x0000003e02027210 */ /* 0x004fc80007ffe003 */
[----:B------:R-:W-:-:S05]  /*48b0*/  IADD3 R2, R2, -0x30, RZ ;  /* 0xffffffd002027810 */ /* 0x000fca0007ffe0ff */
[----:B------:R-:W-:-:S04]  /*48c0*/  @P1 IMAD.HI.U32 R3, R2, c[0x0][0x2bc], RZ ;  /* 0x0000af0002031a27 */ /* 0x000fc800078e00ff */
[----:B------:R-:W-:Y:S01]  /*48d0*/  IMAD.MOV.U32 R0, RZ, RZ, R2 ;  /* 0x000000ffff007224 */ /* 0x000fe200078e0002 */
[----:B------:R-:W-:-:S04]  /*48e0*/  @P1 SHF.R.U32.HI R0, RZ, c[0x0][0x2c0], R3 ;  /* 0x0000b000ff001a19 */ /* 0x000fc80000011603 */
[----:B---3--:R-:W-:-:S04]  /*48f0*/  @!P0 IADD3 R3, P1, R0, R66, RZ ;  /* 0x0000004200038210 */ /* 0x008fc80007f3e0ff */
[----:B----4-:R-:W-:Y:S02]  /*4900*/  @!P0 LEA.HI.X.SX32 R5, R0, R64, 0x1, P1 ;  /* 0x0000004000058211 */ /* 0x010fe400008f0eff */
[----:B------:R-:W-:-:S04]  /*4910*/  @!P0 LEA R4, P1, R3, c[0x0][0x2a0], 0x2 ;  /* 0x0000a80003048a11 */ /* 0x000fc800078210ff */
[----:B------:R-:W-:-:S05]  /*4920*/  @!P0 LEA.HI.X R5, R3, c[0x0][0x2a4], R5, 0x2, P1 ;  /* 0x0000a90003058a11 */ /* 0x000fca00008f1405 */
[----:B------:R-:W2:Y:S01]  /*4930*/  @!P0 LDG.E R252, [R4.64] ;  /* 0x0000000604fc8981 */ /* 0x000ea2000c1e1900 */
[----:B------:R-:W-:-:S04]  /*4940*/  IMAD.MOV R0, RZ, RZ, -R0 ;  /* 0x000000ffff007224 */ /* 0x000fc800078e0a00 */
[----:B------:R-:W-:-:S05]  /*4950*/  IMAD R7, R0, c[0x0][0x2b8], R2 ;  /* 0x0000ae0000077a24 */ /* 0x000fca00078e0202 */
[----:B------:R-:W-:Y:S01]  /*4960*/  SHF.R.S32.HI R0, RZ, 0x1f, R7 ;  /* 0x0000001fff007819 */ /* 0x000fe20000011407 */
[----:B------:R-:W-:-:S04]  /*4970*/  IMAD.WIDE.U32 R2, R7, c[0x0][0x1e0], RZ ;  /* 0x0000780007027a25 */ /* 0x000fc800078e00ff */
[----:B------:R-:W-:-:S04]  /*4980*/  IMAD R0, R0, c[0x0][0x1e0], RZ ;  /* 0x0000780000007a24 */ /* 0x000fc800078e02ff */
[----:B------:R-:W-:Y:S01]  /*4990*/  IMAD R0, R7, c[0x0][0x1e4], R0 ;  /* 0x0000790007007a24 */ /* 0x000fe200078e0200 */
[----:B------:R1:W-:Y:S03]  /*49a0*/  STL [R1], R7 ;  /* 0x0000000701007387 */ /* 0x0003e60000100800 */
[----:B------:R-:W-:Y:S01]  /*49b0*/  IMAD.IADD R3, R3, 0x1, R0 ;  /* 0x0000000103037824 */ /* 0x000fe200078e0200 */
[----:B------:R-:W-:-:S04]  /*49c0*/  IADD3 R13, -R63, 0x30, RZ ;  /* 0x000000303f0d7810 */ /* 0x000fc80007ffe1ff */
[----:B------:R-:W-:Y:S02]  /*49d0*/  ISETP.GE.AND P2, PT, R13, 0x1, PT ;  /* 0x000000010d00780c */ /* 0x000fe40003f46270 */
[----:B--2---:R-:W-:Y:S01]  /*49e0*/  SHF.R.S32.HI R0, RZ, 0x1f, R252 ;  /* 0x0000001fff007819 */ /* 0x004fe200000114fc */
[----:B------:R-:W-:-:S04]  /*49f0*/  IMAD.WIDE.U32 R2, R252, c[0x0][0x1f0], R2 ;  /* 0x00007c00fc027a25 */ /* 0x000fc800078e0002 */
[----:B------:R-:W-:-:S04]  /*4a00*/  IMAD R0, R0, c[0x0][0x1f0], RZ ;  /* 0x00007c0000007a24 */ /* 0x000fc800078e02ff */
[----:B------:R-:W-:Y:S01]  /*4a10*/  IMAD R4, R252, c[0x0][0x1f4], R0 ;  /* 0x00007d00fc047a24 */ /* 0x000fe200078e0200 */
[----:B-----5:R-:W-:-:S04]  /*4a20*/  IADD3 R0, P1, R8, R2, RZ ;  /* 0x0000000208007210 */ /* 0x020fc80007f3e0ff */
[----:B------:R-:W-:Y:S02]  /*4a30*/  IADD3.X R2, R6, R3, R4, P1, !PT ;  /* 0x0000000306027210 */ /* 0x000fe40000ffe404 */
[----:B------:R-:W-:-:S04]  /*4a40*/  LEA R12, P1, R0, c[0x0][0x1c8], 0x1 ;  /* 0x00007200000c7a11 */ /* 0x000fc800078208ff */
[----:B------:R-:W-:Y:S01]  /*4a50*/  LEA.HI.X R5, R0, c[0x0][0x1cc], R2, 0x1, P1 ;  /* 0x0000730000057a11 */ /* 0x000fe200008f0c02 */
[----:B------:R-:W-:Y:S06]  /*4a60*/  BRA.DIV ~URZ, `(.L_x_36) ;  /* 0x0000b2f27f007947 */ /* 0x000fec000b800000 */
[----:B-1----:R1:W2:Y:S02]  /*4a70*/  SHFL.IDX PT, R4, R5, RZ, 0x181f ;  /* 0x00181fff05047589 */ /* 0x0022a400000e0000 */
.L_x_120:
[----:B------:R-:W-:Y:S05]  /*4a80*/  BRA.DIV ~URZ, `(.L_x_37) ;  /* 0x0000b3427f007947 */ /* 0x000fea000b800000 */
[----:B------:R3:W4:Y:S02]  /*4a90*/  SHFL.IDX PT, R0, R12, RZ, 0x181f ;  /* 0x00181fff0c007589 */ /* 0x00072400000e0000 */
.L_x_121:
[----:B------:R-:W-:Y:S01]  /*4aa0*/  BSSY B0, `(.L_x_38) ;  /* 0x000001b000007945 */ /* 0x000fe20003800000 */
[----:B------:R-:W-:Y:S05]  /*4ab0*/  @!P2 BRA `(.L_x_39) ;  /* 0x000001900000a947 */ /* 0x000fea0003800000 */
[C---:B----4-:R-:W-:Y:S02]  /*4ac0*/  LEA R10, P2, R251.reuse, R0, 0x1 ;  /* 0x00000000fb0a7211 */ /* 0x050fe400078408ff */
[----:B------:R-:W-:Y:S02]  /*4ad0*/  SHF.R.S32.HI R3, RZ, 0x1f, R251 ;  /* 0x0000001fff037819 */ /* 0x000fe400000114fb */
[C---:B------:R-:W-:Y:S02]  /*4ae0*/  IADD3 R2, R251.reuse, 0x40, RZ ;  /* 0x00000040fb027810 */ /* 0x040fe40007ffe0ff */
[C---:B--2---:R-:W-:Y:S02]  /*4af0*/  LEA.HI.X R11, R251.reuse, R4, R3, 0x1, P2 ;  /* 0x00000004fb0b7211 */ /* 0x044fe400010f0c03 */
[----:B------:R-:W-:-:S02]  /*4b00*/  IADD3 R3, R251, 0x40, RZ ;  /* 0x00000040fb037810 */ /* 0x000fc40007ffe0ff */
[C---:B------:R-:W-:Y:S01]  /*4b10*/  IADD3 R17, R251.reuse, 0x80, RZ ;  /* 0x00000080fb117810 */ /* 0x040fe20007ffe0ff */
[----:B------:R-:W-:Y:S01]  /*4b20*/  @!PT LDS RZ, [RZ] ;  /* 0x00000000fffff984 */ /* 0x000fe20000000800 */
[----:B------:R-:W-:Y:S01]  /*4b30*/  @!PT LDS RZ, [RZ] ;  /* 0x00000000fffff984 */ /* 0x000fe20000000800 */
[----:B------:R-:W-:Y:S01]  /*4b40*/  @!PT LDS RZ, [RZ] ;  /* 0x00000000fffff984 */ /* 0x000fe20000000800 */
[----:B------:R2:W-:Y:S01]  /*4b50*/  LDGSTS.E.BYPASS.LTC128B.128 [R247+0x14080], [R10.64], !P6 ;  /* 0x140800000af77fae */ /* 0x0005e2000f101d46 */
[----:B------:R-:W-:Y:S02]  /*4b60*/  LEA R8, P1, R2, R0, 0x1 ;  /* 0x0000000002087211 */ /* 0x000fe400078208ff */
[----:B------:R-:W-:Y:S02]  /*4b70*/  SHF.R.S32.HI R3, RZ, 0x1f, R3 ;  /* 0x0000001fff037819 */ /* 0x000fe40000011403 */
[C---:B------:R-:W-:Y:S02]  /*4b80*/  IADD3 R19, R251.reuse, 0x80, RZ ;  /* 0x00000080fb137810 */ /* 0x040fe40007ffe0ff */
[C---:B------:R-:W-:Y:S02]  /*4b90*/  IADD3 R15, R251.reuse, 0xc0, RZ ;  /* 0x000000c0fb0f7810 */ /* 0x040fe40007ffe0ff */
[----:B------:R-:W-:-:S02]  /*4ba0*/  IADD3 R16, R251, 0xc0, RZ ;  /* 0x000000c0fb107810 */ /* 0x000fc40007ffe0ff */
[----:B------:R-:W-:Y:S02]  /*4bb0*/  LEA R6, P2, R17, R0, 0x1 ;  /* 0x0000000011067211 */ /* 0x000fe400078408ff */
[----:B------:R-:W-:Y:S02]  /*4bc0*/  SHF.R.S32.HI R19, RZ, 0x1f, R19 ;  /* 0x0000001fff137819 */ /* 0x000fe40000011413 */
[----:B------:R-:W-:Y:S02]  /*4bd0*/  LEA.HI.X R9, R2, R4, R3, 0x1, P1 ;  /* 0x0000000402097211 */ /* 0x000fe400008f0c03 */
[----:B------:R-:W-:Y:S02]  /*4be0*/  SHF.R.S32.HI R16, RZ, 0x1f, R16 ;  /* 0x0000001fff107819 */ /* 0x000fe40000011410 */
[----:B------:R-:W-:Y:S01]  /*4bf0*/  LEA R2, P1, R15, R0, 0x1 ;  /* 0x000000000f027211 */ /* 0x000fe200078208ff */
[----:B------:R2:W-:Y:S01]  /*4c00*/  LDGSTS.E.BYPASS.LTC128B.128 [R247+0x15880], [R8.64], !P5 ;  /* 0x1588000008f77fae */ /* 0x0005e2000e901d46 */
[----:B------:R-:W-:-:S02]  /*4c10*/  LEA.HI.X R7, R17, R4, R19, 0x1, P2 ;  /* 0x0000000411077211 */ /* 0x000fc400010f0c13 */
[----:B------:R-:W-:-:S03]  /*4c20*/  LEA.HI.X R3, R15, R4, R16, 0x1, P1 ;  /* 0x000000040f037211 */ /* 0x000fc600008f0c10 */
[----:B------:R2:W-:Y:S04]  /*4c30*/  LDGSTS.E.BYPASS.LTC128B.128 [R247+0x17080], [R6.64], !P4 ;  /* 0x1708000006f77fae */ /* 0x0005e8000e101d46 */
[----:B------:R2:W-:Y:S02]  /*4c40*/  LDGSTS.E.BYPASS.LTC128B.128 [R247+0x18880], [R2.64], !P3 ;  /* 0x1888000002f77fae */ /* 0x0005e4000d901d46 */
.L_x_39:
[----:B------:R-:W-:Y:S05]  /*4c50*/  BSYNC B0 ;  /* 0x0000000000007941 */ /* 0x000fea0003800000 */
.L_x_38:
[----:B------:R-:W-:Y:S01]  /*4c60*/  ISETP.GE.AND P1, PT, R13, 0x21, PT ;  /* 0x000000210d00780c */ /* 0x000fe20003f26270 */
[----:B------:R-:W-:Y:S06]  /*4c70*/  BRA.DIV ~URZ, `(.L_x_40) ;  /* 0x0000b1b27f007947 */ /* 0x000fec000b800000 */
[----:B--2---:R2:W1:Y:S04]  /*4c80*/  SHFL.IDX PT, R4, R5, 0x1, 0x181f ;  /* 0x00381f0005047f89 */ /* 0x00446800000e0000 */
[----:B----4-:R2:W4:Y:S02]  /*4c90*/  SHFL.IDX PT, R0, R12, 0x1, 0x181f ;  /* 0x00381f000c007f89 */ /* 0x01052400000e0000 */
.L_x_122:
[----:B------:R-:W-:Y:S05]  /*4ca0*/  @!P1 BRA `(.L_x_35) ;  /* 0x0000019000009947 */ /* 0x000fea0003800000 */
[----:B----4-:R-:W-:Y:S02]  /*4cb0*/  LEA R10, P2, R251, R0, 0x1 ;  /* 0x00000000fb0a7211 */ /* 0x010fe400078408ff */
[----:B------:R-:W-:-:S02]  /*4cc0*/  SHF.R.S32.HI R3, RZ, 0x1f, R251 ;  /* 0x0000001fff037819 */ /* 0x000fc400000114fb */
[C---:B------:R-:W-:Y:S02]  /*4cd0*/  IADD3 R2, R251.reuse, 0x40, RZ ;  /* 0x00000040fb027810 */ /* 0x040fe40007ffe0ff */
[C---:B-1----:R-:W-:Y:S02]  /*4ce0*/  LEA.HI.X R11, R251.reuse, R4, R3, 0x1, P2 ;  /* 0x00000004fb0b7211 */ /* 0x042fe400010f0c03 */
[C---:B------:R-:W-:Y:S02]  /*4cf0*/  IADD3 R3, R251.reuse, 0x40, RZ ;  /* 0x00000040fb037810 */ /* 0x040fe40007ffe0ff */
[----:B------:R-:W-:Y:S01]  /*4d00*/  IADD3 R13, R251, 0x80, RZ ;  /* 0x00000080fb0d7810 */ /* 0x000fe20007ffe0ff */
[----:B------:R-:W-:Y:S01]  /*4d10*/  @!PT LDS RZ, [RZ] ;  /* 0x00000000fffff984 */ /* 0x000fe20000000800 */
[----:B------:R-:W-:Y:S01]  /*4d20*/  @!PT LDS RZ, [RZ] ;  /* 0x00000000fffff984 */ /* 0x000fe20000000800 */
[----:B------:R-:W-:Y:S01]  /*4d30*/  @!PT LDS RZ, [RZ] ;  /* 0x00000000fffff984 */ /* 0x000fe20000000800 */
[----:B------:R1:W-:Y:S01]  /*4d40*/  LDGSTS.E.BYPASS.LTC128B.128 [R247+0x15080], [R10.64], !P6 ;  /* 0x150800000af77fae */ /* 0x0003e2000f101d46 */
[----:B------:R-:W-:Y:S02]  /*4d50*/  LEA R8, P1, R2, R0, 0x1 ;  /* 0x0000000002087211 */ /* 0x000fe400078208ff */
[----:B------:R-:W-:-:S02]  /*4d60*/  SHF.R.S32.HI R3, RZ, 0x1f, R3 ;  /* 0x0000001fff037819 */ /* 0x000fc40000011403 */
[C---:B------:R-:W-:Y:S02]  /*4d70*/  IADD3 R15, R251.reuse, 0x80, RZ ;  /* 0x00000080fb0f7810 */ /* 0x040fe40007ffe0ff */
[C---:B--2---:R-:W-:Y:S02]  /*4d80*/  IADD3 R5, R251.reuse, 0xc0, RZ ;  /* 0x000000c0fb057810 */ /* 0x044fe40007ffe0ff */
[----:B---3--:R-:W-:Y:S02]  /*4d90*/  IADD3 R12, R251, 0xc0, RZ ;  /* 0x000000c0fb0c7810 */ /* 0x008fe40007ffe0ff */
[----:B------:R-:W-:Y:S02]  /*4da0*/  LEA R6, P2, R13, R0, 0x1 ;  /* 0x000000000d067211 */ /* 0x000fe400078408ff */
[----:B------:R-:W-:Y:S02]  /*4db0*/  SHF.R.S32.HI R15, RZ, 0x1f, R15 ;  /* 0x0000001fff0f7819 */ /* 0x000fe4000001140f */
[----:B------:R-:W-:-:S02]  /*4dc0*/  LEA.HI.X R9, R2, R4, R3, 0x1, P1 ;  /* 0x0000000402097211 */ /* 0x000fc400008f0c03 */
[----:B------:R-:W-:Y:S02]  /*4dd0*/  SHF.R.S32.HI R12, RZ, 0x1f, R12 ;  /* 0x0000001fff0c7819 */ /* 0x000fe4000001140c */
[----:B------:R-:W-:Y:S01]  /*4de0*/  LEA R2, P1, R5, R0, 0x1 ;  /* 0x0000000005027211 */ /* 0x000fe200078208ff */
[----:B------:R1:W-:Y:S01]  /*4df0*/  LDGSTS.E.BYPASS.LTC128B.128 [R247+0x16880], [R8.64], !P5 ;  /* 0x1688000008f77fae */ /* 0x0003e2000e901d46 */
[-C--:B------:R-:W-:Y:S02]  /*4e00*/  LEA.HI.X R7, R13, R4.reuse, R15, 0x1, P2 ;  /* 0x000000040d077211 */ /* 0x080fe400010f0c0f */
[----:B------:R-:W-:-:S03]  /*4e10*/  LEA.HI.X R3, R5, R4, R12, 0x1, P1 ;  /* 0x0000000405037211 */ /* 0x000fc600008f0c0c */
[----:B------:R1:W-:Y:S04]  /*4e20*/  LDGSTS.E.BYPASS.LTC128B.128 [R247+0x18080], [R6.64], !P4 ;  /* 0x1808000006f77fae */ /* 0x0003e8000e101d46 */
[----:B------:R1:W-:Y:S02]  /*4e30*/  LDGSTS.E.BYPASS.LTC128B.128 [R247+0x19880], [R2.64], !P3 ;  /* 0x1988000002f77fae */ /* 0x0003e4000d901d46 */
.L_x_35:
[----:B--234-:R-:W-:Y:S05]  /*4e40*/  BSYNC B1 ;  /* 0x0000000000017941 */ /* 0x01cfea0003800000 */
.L_x_34:
[----:B-1----:R-:W2:Y:S04]  /*4e50*/  LDL R0, [R1+0x84] ;  /* 0x0000840001007983 */ /* 0x002ea80000100800 */
[----:B------:R-:W0:Y:S01]  /*4e60*/  LDGDEPBAR ;  /* 0x00000000000079af */ /* 0x000e220000000000 */
[----:B--2---:R-:W-:-:S05]  /*4e70*/  IMAD.IADD R0, R60, 0x1, -R0 ;  /* 0x000000013c007824 */ /* 0x004fca00078e0a00 */
[C---:B------:R-:W-:Y:S02]  /*4e80*/  ISETP.GT.AND P3, PT, R0.reuse, RZ, PT ;  /* 0x000000ff0000720c */ /* 0x040fe40003f64270 */
[C---:B------:R-:W-:Y:S02]  /*4e90*/  ISETP.GT.AND P2, PT, R0.reuse, 0x1, PT ;  /* 0x000000010000780c */ /* 0x040fe40003f44270 */
[----:B------:R-:W-:Y:S02]  /*4ea0*/  ISETP.GT.AND P1, PT, R0, 0x8, PT ;  /* 0x000000080000780c */ /* 0x000fe40003f24270 */
[----:B------:R-:W-:Y:S02]  /*4eb0*/  FSEL R9, R44, -INF , P3 ;  /* 0xff8000002c097808 */ /* 0x000fe40001800000 */
[----:B------:R-:W-:Y:S02]  /*4ec0*/  FSEL R7, R53, -INF , P3 ;  /* 0xff80000035077808 */ /* 0x000fe40001800000 */
[----:B------:R-:W-:-:S02]  /*4ed0*/  FSEL R8, R43, -INF , P2 ;  /* 0xff8000002b087808 */ /* 0x000fc40001000000 */
[----:B------:R-:W-:Y:S02]  /*4ee0*/  FSEL R6, R52, -INF , P2 ;  /* 0xff80000034067808 */ /* 0x000fe40001000000 */
[----:B------:R-:W-:Y:S02]  /*4ef0*/  ISETP.GT.AND P3, PT, R0, 0x9, PT ;  /* 0x000000090000780c */ /* 0x000fe40003f64270 */
[----:B------:R-:W-:Y:S02]  /*4f00*/  FSEL R17, R40, -INF , P1 ;  /* 0xff80000028117808 */ /* 0x000fe40000800000 */
[----:B------:R-:W-:Y:S02]  /*4f10*/  FSEL R11, R42, -INF , P1 ;  /* 0xff8000002a0b7808 */ /* 0x000fe40000800000 */
[----:B------:R-:W-:Y:S02]  /*4f20*/  FMNMX.FTZ R3, R7, R6, !PT ;  /* 0x0000000607037209 */ /* 0x000fe40007810000 */
[----:B------:R-:W-:-:S02]  /*4f30*/  FMNMX.FTZ R2, R9, R8, !PT ;  /* 0x0000000809027209 */ /* 0x000fc40007810000 */
[C---:B------:R-:W-:Y:S02]  /*4f40*/  ISETP.GT.AND P2, PT, R0.reuse, 0x10, PT ;  /* 0x000000100000780c */ /* 0x040fe40003f44270 */
[----:B------:R-:W-:Y:S02]  /*4f50*/  FSEL R16, R37, -INF , P3 ;  /* 0xff80000025107808 */ /* 0x000fe40001800000 */
[----:B------:R-:W-:Y:S02]  /*4f60*/  FSEL R10, R41, -INF , P3 ;  /* 0xff800000290a7808 */ /* 0x000fe40001800000 */
[----:B------:R-:W-:Y:S02]  /*4f70*/  FMNMX.FTZ R3, R11, R3, !PT ;  /* 0x000000030b037209 */ /* 0x000fe40007810000 */
[----:B------:R-:W-:Y:S02]  /*4f80*/  FMNMX.FTZ R2, R17, R2, !PT ;  /* 0x0000000211027209 */ /* 0x000fe40007810000 */
[----:B------:R-:W-:-:S02]  /*4f90*/  ISETP.GT.AND P1, PT, R0, 0x11, PT ;  /* 0x000000110000780c */ /* 0x000fc40003f24270 */
[----:B------:R-:W-:Y:S02]  /*4fa0*/  FSEL R19, R32, -INF , P2 ;  /* 0xff80000020137808 */ /* 0x000fe40001000000 */
[----:B------:R-:W-:Y:S02]  /*4fb0*/  FSEL R13, R33, -INF , P2 ;  /* 0xff800000210d7808 */ /* 0x000fe40001000000 */
[----:B------:R-:W-:Y:S02]  /*4fc0*/  FMNMX.FTZ R3, R10, R3, !PT ;  /* 0x000000030a037209 */ /* 0x000fe40007810000 */
[----:B------:R-:W-:Y:S02]  /*4fd0*/  FMNMX.FTZ R2, R16, R2, !PT ;  /* 0x0000000210027209 */ /* 0x000fe40007810000 */
[----:B------:R-:W-:Y:S02]  /*4fe0*/  ISETP.GT.AND P3, PT, R0, 0x18, PT ;  /* 0x000000180000780c */ /* 0x000fe40003f64270 */
[----:B------:R-:W-:-:S02]  /*4ff0*/  FSEL R20, R18, -INF , P1 ;  /* 0xff80000012147808 */ /* 0x000fc40000800000 */
[----:B------:R-:W-:Y:S02]  /*5000*/  FSEL R12, R36, -INF , P1 ;  /* 0xff800000240c7808 */ /* 0x000fe40000800000 */
[----:B------:R-:W-:Y:S02]  /*5010*/  FMNMX.FTZ R3, R13, R3, !PT ;  /* 0x000000030d037209 */ /* 0x000fe40007810000 */
[----:B------:R-:W-:Y:S02]  /*5020*/  FMNMX.FTZ R2, R19, R2, !PT ;  /* 0x0000000213027209 */ /* 0x000fe40007810000 */
[----:B------:R-:W-:Y:S02]  /*5030*/  ISETP.GT.AND P2, PT, R0, 0x19, PT ;  /* 0x000000190000780c */ /* 0x000fe40003f44270 */
[----:B------:R-:W-:Y:S02]  /*5040*/  FSEL R18, R14, -INF , P3 ;  /* 0xff8000000e127808 */ /* 0x000fe40001800000 */
[----:B------:R-:W-:-:S02]  /*5050*/  FSEL R15, R30, -INF , P3 ;  /* 0xff8000001e0f7808 */ /* 0x000fc40001800000 */
[----:B------:R-:W-:Y:S02]  /*5060*/  FMNMX.FTZ R3, R12, R3, !PT ;  /* 0x000000030c037209 */ /* 0x000fe40007810000 */
[----:B------:R-:W-:Y:S02]  /*5070*/  FMNMX.FTZ R2, R20, R2, !PT ;  /* 0x0000000214027209 */ /* 0x000fe40007810000 */
[----:B------:R-:W-:Y:S02]  /*5080*/  ISETP.GT.AND P1, PT, R0, 0x20, PT ;  /* 0x000000200000780c */ /* 0x000fe40003f24270 */
[----:B------:R-:W-:Y:S02]  /*5090*/  FSEL R24, R24, -INF , P2 ;  /* 0xff80000018187808 */ /* 0x000fe40001000000 */
[----:B------:R-:W-:Y:S02]  /*50a0*/  FSEL R14, R31, -INF , P2 ;  /* 0xff8000001f0e7808 */ /* 0x000fe40001000000 */
[----:B------:R-:W-:-:S02]  /*50b0*/  FMNMX.FTZ R3, R15, R3, !PT ;  /* 0x000000030f037209 */ /* 0x000fc40007810000 */
[----:B------:R-:W-:Y:S02]  /*50c0*/  FMNMX.FTZ R2, R18, R2, !PT ;  /* 0x0000000212027209 */ /* 0x000fe40007810000 */
[----:B------:R-:W-:Y:S02]  /*50d0*/  FSEL R79, R23, -INF , P1 ;  /* 0xff800000174f7808 */ /* 0x000fe40000800000 */
[----:B------:R-:W-:Y:S02]  /*50e0*/  FSEL R76, R28, -INF , P1 ;  /* 0xff8000001c4c7808 */ /* 0x000fe40000800000 */
[C---:B------:R-:W-:Y:S02]  /*50f0*/  ISETP.GT.AND P3, PT, R0.reuse, 0x21, PT ;  /* 0x000000210000780c */ /* 0x040fe40003f64270 */
[C---:B------:R-:W-:Y:S02]  /*5100*/  ISETP.GT.AND P2, PT, R0.reuse, 0x28, PT ;  /* 0x000000280000780c */ /* 0x040fe40003f44270 */
[----:B------:R-:W-:-:S02]  /*5110*/  ISETP.GT.AND P1, PT, R0, 0x29, PT ;  /* 0x000000290000780c */ /* 0x000fc40003f24270 */
[----:B------:R-:W-:Y:S02]  /*5120*/  FMNMX.FTZ R0, R14, R3, !PT ;  /* 0x000000030e007209 */ /* 0x000fe40007810000 */
[----:B------:R-:W-:Y:S02]  /*5130*/  FMNMX.FTZ R2, R24, R2, !PT ;  /* 0x0000000218027209 */ /* 0x000fe40007810000 */
[----:B------:R-:W-:Y:S02]  /*5140*/  FSEL R78, R27, -INF , P3 ;  /* 0xff8000001b4e7808 */ /* 0x000fe40001800000 */
[----:B------:R-:W-:Y:S02]  /*5150*/  FSEL R74, R29, -INF , P3 ;  /* 0xff8000001d4a7808 */ /* 0x000fe40001800000 */
[----:B------:R-:W-:Y:S02]  /*5160*/  FMNMX.FTZ R0, R76, R0, !PT ;  /* 0x000000004c007209 */ /* 0x000fe40007810000 */
[----:B------:R-:W-:-:S02]  /*5170*/  FMNMX.FTZ R2, R79, R2, !PT ;  /* 0x000000024f027209 */ /* 0x000fc40007810000 */
[----:B------:R-:W-:Y:S02]  /*5180*/  FSEL R77, R22, -INF , P2 ;  /* 0xff800000164d7808 */ /* 0x000fe40001000000 */
[----:B------:R-:W-:Y:S02]  /*5190*/  FSEL R73, R26, -INF , P2 ;  /* 0xff8000001a497808 */ /* 0x000fe40001000000 */
[----:B------:R-:W-:Y:S02]  /*51a0*/  FMNMX.FTZ R0, R74, R0, !PT ;  /* 0x000000004a007209 */ /* 0x000fe40007810000 */
[----:B------:R-:W-:Y:S02]  /*51b0*/  FMNMX.FTZ R2, R78, R2, !PT ;  /* 0x000000024e027209 */ /* 0x000fe40007810000 */
[----:B------:R-:W-:Y:S02]  /*51c0*/  FSEL R75, R21, -INF , P1 ;  /* 0xff800000154b7808 */ /* 0x000fe40000800000 */
[----:B------:R-:W-:-:S02]  /*51d0*/  FSEL R72, R25, -INF , P1 ;  /* 0xff80000019487808 */ /* 0x000fc40000800000 */
[----:B------:R-:W-:Y:S02]  /*51e0*/  FMNMX.FTZ R0, R73, R0, !PT ;  /* 0x0000000049007209 */ /* 0x000fe40007810000 */
[----:B------:R-:W-:Y:S02]  /*51f0*/  FMNMX.FTZ R2, R77, R2, !PT ;  /* 0x000000024d027209 */ /* 0x000fe40007810000 */
[----:B------:R-:W-:Y:S02]  /*5200*/  FMNMX.FTZ R4, R72, R0, !PT ;  /* 0x0000000048047209 */ /* 0x000fe40007810000 */
[----:B------:R-:W-:Y:S01]  /*5210*/  FMNMX.FTZ R5, R75, R2, !PT ;  /* 0x000000024b057209 */ /* 0x000fe20007810000 */
[----:B------:R-:W-:Y:S05]  /*5220*/  BRA.DIV ~URZ, `(.L_x_41) ;  /* 0x0000acc27f007947 */ /* 0x000fea000b800000 */
[----:B------:R1:W2:Y:S02]  /*5230*/  SHFL.BFLY PT, R0, R4, 0x2, 0x1f ;  /* 0x0c401f0004007f89 */ /* 0x0002a400000e0000 */
.L_x_123:
[----:B-12---:R-:W-:Y:S01]  /*5240*/  FMNMX.FTZ R4, R4, R0, !PT ;  /* 0x0000000004047209 */ /* 0x006fe20007810000 */
[----:B------:R-:W-:Y:S05]  /*5250*/  BRA.DIV ~URZ, `(.L_x_42) ;  /* 0x0000acd27f007947 */ /* 0x000fea000b800000 */
[----:B------:R-:W1:Y:S04]  /*5260*/  SHFL.BFLY PT, R0, R5, 0x2, 0x1f ;  /* 0x0c401f0005007f89 */ /* 0x000e6800000e0000 */
[----:B------:R-:W2:Y:S01]  /*5270*/  SHFL.BFLY PT, R2, R4, 0x1, 0x1f ;  /* 0x0c201f0004027f89 */ /* 0x000ea200000e0000 */
[----:B-1----:R-:W-:-:S02]  /*5280*/  FMNMX.FTZ R5, R5, R0, !PT ;  /* 0x0000000005057209 */ /* 0x002fc40007810000 */
[----:B--2---:R-:W-:-:S03]  /*5290*/  FMNMX.FTZ R133, R4, R2, !PT ;  /* 0x0000000204857209 */ /* 0x004fc60007810000 */
[----:B------:R1:W2:Y:S04]  /*52a0*/  SHFL.BFLY PT, R3, R5, 0x1, 0x1f ;  /* 0x0c201f0005037f89 */ /* 0x0002a800000e0000 */
.L_x_124:
[C---:B------:R-:W-:Y:S01]  /*52b0*/  FMUL.FTZ R2, R133.reuse, c[0x0][0x2d0] ;  /* 0x0000b40085027a20 */ /* 0x040fe20000410000 */
[----:B------:R-:W-:Y:S01]  /*52c0*/  FSETP.NEU.FTZ.AND P1, PT, R133, -INF , PT ;  /* 0xff8000008500780b */ /* 0x000fe20003f3d000 */
[----:B------:R-:W-:Y:S01]  /*52d0*/  WARPSYNC 0xffffffff ;  /* 0xffffffff00007948 */ /* 0x000fe20003800000 */
[----:B--2---:R-:W-:Y:S01]  /*52e0*/  FMNMX.FTZ R132, R3, R5, !PT ;  /* 0x0000000503847209 */ /* 0x004fe20007810000 */
[----:B------:R-:W-:Y:S01]  /*52f0*/  LDSM.16.MT88.4 R28, [R239] ;  /* 0x00000000ef1c783b */ /* 0x000fe20000004200 */
[----:B------:R-:W-:Y:S02]  /*5300*/  FSEL R2, R2, RZ, P1 ;  /* 0x000000ff02027208 */ /* 0x000fe40000800000 */
[C---:B------:R-:W-:Y:S01]  /*5310*/  FSETP.NEU.FTZ.AND P1, PT, R132.reuse, -INF , PT ;  /* 0xff8000008400780b */ /* 0x040fe20003f3d000 */
[----:B------:R-:W-:Y:S01]  /*5320*/  FMUL.FTZ R4, R132, c[0x0][0x2d0] ;  /* 0x0000b40084047a20 */ /* 0x000fe20000410000 */
[----:B------:R-:W-:Y:S01]  /*5330*/  LDSM.16.MT88.4 R32, [R239+0x800] ;  /* 0x00080000ef20783b */ /* 0x000fe20000004200 */
[----:B------:R-:W-:-:S02]  /*5340*/  FFMA.FTZ R0, R7, c[0x0][0x2d0], -R2 ;  /* 0x0000b40007007a23 */ /* 0x000fc40000010802 */
[--C-:B------:R-:W-:Y:S01]  /*5350*/  FFMA.FTZ R3, R12, c[0x0][0x2d0], -R2.reuse ;  /* 0x0000b4000c037a23 */ /* 0x100fe20000010802 */
[----:B------:R-:W-:Y:S01]  /*5360*/  LDSM.16.MT88.4 R36, [R237+0x800] ;  /* 0x00080000ed24783b */ /* 0x000fe20000004200 */
[----:B------:R2:W-:Y:S03]  /*5370*/  MUFU.EX2 R101, R0 ;  /* 0x0000000000657308 */ /* 0x0005e60000000800 */
[----:B------:R-:W-:Y:S04]  /*5380*/  LDSM.16.MT88.4 R48, [R238] ;  /* 0x00000000ee30783b */ /* 0x000fe80000004200 */
[----:B------:R-:W-:Y:S01]  /*5390*/  LDSM.16.MT88.4 R56, [R242] ;  /* 0x00000000f238783b */ /* 0x000fe20000004200 */
[----:B------:R-:W-:Y:S03]  /*53a0*/  MUFU.EX2 R127, R3 ;  /* 0x00000003007f7308 */ /* 0x000fe60000000800 */
[----:B------:R-:W-:Y:S04]  /*53b0*/  LDSM.16.MT88.4 R60, [R237+0x1800] ;  /* 0x00180000ed3c783b */ /* 0x000fe80000004200 */
[----:B------:R-:W-:Y:S01]  /*53c0*/  LDSM.16.MT88.4 R64, [R238+0x800] ;  /* 0x00080000ee40783b */ /* 0x000fe20000004200 */
[----:B--2---:R-:W-:-:S03]  /*53d0*/  FFMA.FTZ R0, R6, c[0x0][0x2d0], -R2 ;  /* 0x0000b40006007a23 */ /* 0x004fc60000010802 */
[----:B------:R-:W-:Y:S01]  /*53e0*/  LDSM.16.MT88.4 R68, [R239+0x2000] ;  /* 0x00200000ef44783b */ /* 0x000fe20000004200 */
[----:B------:R2:W-:Y:S03]  /*53f0*/  MUFU.EX2 R100, R0 ;  /* 0x0000000000647308 */ /* 0x0005e60000000800 */
[----:B------:R-:W-:Y:S01]  /*5400*/  LDSM.16.MT88.4 R52, [R238+0x1800] ;  /* 0x00180000ee34783b */ /* 0x000fe20000004200 */
[----:B--2---:R-:W-:-:S04]  /*5410*/  FFMA.FTZ R0, R11, c[0x0][0x2d0], -R2 ;  /* 0x0000b4000b007a23 */ /* 0x004fc80000010802 */
[----:B------:R2:W-:Y:S02]  /*5420*/  MUFU.EX2 R116, R0 ;  /* 0x0000000000747308 */ /* 0x0005e40000000800 */
[----:B--2---:R-:W-:-:S06]  /*5430*/  FFMA.FTZ R0, R10, c[0x0][0x2d0], -R2 ;  /* 0x0000b4000a007a23 */ /* 0x004fcc0000010802 */
[----:B------:R2:W3:Y:S02]  /*5440*/  MUFU.EX2 R110, R0 ;  /* 0x00000000006e7308 */ /* 0x0004e40000000800 */
[----:B--2---:R-:W-:Y:S01]  /*5450*/  FFMA.FTZ R0, R13, c[0x0][0x2d0], -R2 ;  /* 0x0000b4000d007a23 */ /* 0x004fe20000010802 */
[----:B---3--:R-:W-:-:S05]  /*5460*/  F2FP.BF16.PACK_AB R10, R110, R116 ;  /* 0x000000746e0a723e */ /* 0x008fca00000010ff */
[----:B------:R2:W-:Y:S02]  /*5470*/  MUFU.EX2 R117, R0 ;  /* 0x0000000000757308 */ /* 0x0005e40000000800 */
[----:B--2---:R-:W-:Y:S02]  /*5480*/  FSEL R0, R4, RZ, P1 ;  /* 0x000000ff04007208 */ /* 0x004fe40000800000 */
[----:B-1----:R-:W1:Y:S03]  /*5490*/  LDSM.16.MT88.4 R4, [R237] ;  /* 0x00000000ed04783b */ /* 0x002e660000004200 */
[----:B------:R-:W-:-:S04]  /*54a0*/  FFMA.FTZ R3, R9, c[0x0][0x2d0], -R0 ;  /* 0x0000b40009037a23 */ /* 0x000fc80000010800 */
[----:B------:R2:W-:Y:S02]  /*54b0*/  MUFU.EX2 R109, R3 ;  /* 0x00000003006d7308 */ /* 0x0005e40000000800 */
[----:B--2---:R-:W-:Y:S01]  /*54c0*/  FFMA.FTZ R3, R8, c[0x0][0x2d0], -R0 ;  /* 0x0000b40008037a23 */ /* 0x004fe20000010800 */
[----:B------:R-:W-:-:S05]  /*54d0*/  F2FP.BF16.PACK_AB R8, R100, R101 ;  /* 0x000000656408723e */ /* 0x000fca00000010ff */
[----:B------:R2:W3:Y:S02]  /*54e0*/  MUFU.EX2 R108, R3 ;  /* 0x00000003006c7308 */ /* 0x0004e40000000800 */
[----:B--2---:R-:W-:Y:S01]  /*54f0*/  FFMA.FTZ R3, R17, c[0x0][0x2d0], -R0 ;  /* 0x0000b40011037a23 */ /* 0x004fe20000010800 */
[----:B---3--:R-:W-:-:S05]  /*5500*/  F2FP.BF16.PACK_AB R9, R108, R109 ;  /* 0x0000006d6c09723e */ /* 0x008fca00000010ff */
[----:B------:R2:W-:Y:S02]  /*5510*/  MUFU.EX2 R111, R3 ;  /* 0x00000003006f7308 */ /* 0x0005e40000000800 */
[----:B--2---:R-:W-:-:S06]  /*5520*/  FFMA.FTZ R3, R16, c[0x0][0x2d0], -R0 ;  /* 0x0000b40010037a23 */ /* 0x004fcc0000010800 */
[----:B------:R2:W3:Y:S02]  /*5530*/  MUFU.EX2 R119, R3 ;  /* 0x0000000300777308 */ /* 0x0004e40000000800 */
[----:B--2---:R-:W-:Y:S01]  /*5540*/  FFMA.FTZ R3, R15, c[0x0][0x2d0], -R2 ;  /* 0x0000b4000f037a23 */ /* 0x004fe20000010802 */
[----:B---3--:R-:W-:-:S05]  /*5550*/  F2FP.BF16.PACK_AB R11, R119, R111 ;  /* 0x0000006f770b723e */ /* 0x008fca00000010ff */
[----:B------:R2:W-:Y:S02]  /*5560*/  MUFU.EX2 R125, R3 ;  /* 0x00000003007d7308 */ /* 0x0005e40000000800 */
[----:B-1----:R-:W-:Y:S07]  /*5570*/  HMMA.16816.F32.BF16 R40, R8, R4, RZ ;  /* 0x000000040828723c */ /* 0x002fee00000418ff */
[----:B------:R-:W-:Y:S01]  /*5580*/  F2FP.BF16.PACK_AB R4, R127, R117 ;  /* 0x000000757f04723e */ /* 0x000fe200000010ff */
[----:B--2---:R-:W-:-:S02]  /*5590*/  FFMA.FTZ R3, R14, c[0x0][0x2d0], -R2 ;  /* 0x0000b4000e037a23 */ /* 0x004fc40000010802 */
[----:B------:R-:W-:Y:S02]  /*55a0*/  HMMA.16816.F32.BF16 R12, R8, R30, RZ ;  /* 0x0000001e080c723c */ /* 0x000fe400000418ff */
[----:B------:R1:W2:Y:S02]  /*55b0*/  MUFU.EX2 R126, R3 ;  /* 0x00000003007e7308 */ /* 0x0002a40000000800 */
[----:B-1----:R-:W-:-:S06]  /*55c0*/  FFMA.FTZ R3, R19, c[0x0][0x2d0], -R0 ;  /* 0x0000b40013037a23 */ /* 0x002fcc0000010800 */
[----:B------:R1:W-:Y:S02]  /*55d0*/  MUFU.EX2 R118, R3 ;  /* 0x0000000300767308 */ /* 0x0003e40000000800 */
[--C-:B-1----:R-:W-:Y:S02]  /*55e0*/  FFMA.FTZ R3, R20, c[0x0][0x2d0], -R0.reuse ;  /* 0x0000b40014037a23 */ /* 0x102fe40000010800 */
[C---:B------:R-:W-:Y:S04]  /*55f0*/  HMMA.16816.F32.BF16 R20, R8.reuse, R6, RZ ;  /* 0x000000060814723c */ /* 0x040fe800000418ff */
[----:B------:R1:W3:Y:S03]  /*5600*/  MUFU.EX2 R124, R3 ;  /* 0x00000003007c7308 */ /* 0x0002e60000000800 */
[----:B--2---:R-:W-:Y:S01]  /*5610*/  F2FP.BF16.PACK_AB R6, R126, R125 ;  /* 0x0000007d7e06723e */ /* 0x004fe200000010ff */
[--C-:B-1----:R-:W-:Y:S01]  /*5620*/  FFMA.FTZ R3, R18, c[0x0][0x2d0], -R0.reuse ;  /* 0x0000b40012037a23 */ /* 0x102fe20000010800 */
[----:B---3--:R-:W-:Y:S01]  /*5630*/  F2FP.BF16.PACK_AB R5, R124, R118 ;  /* 0x000000767c05723e */ /* 0x008fe200000010ff */
[C---:B------:R-:W-:Y:S02]  /*5640*/  HMMA.16816.F32.BF16 R16, R8.reuse, R28, RZ ;  /* 0x0000001c0810723c */ /* 0x040fe400000418ff */
[----:B------:R1:W-:Y:S06]  /*5650*/  MUFU.EX2 R129, R3 ;  /* 0x0000000300817308 */ /* 0x0003ec0000000800 */
[----:B------:R-:W-:Y:S01]  /*5660*/  HMMA.16816.F32.BF16 R28, R8, R50, RZ ;  /* 0x00000032081c723c */ /* 0x000fe200000418ff */
[----:B-1----:R-:W-:-:S07]  /*5670*/  FFMA.FTZ R3, R24, c[0x0][0x2d0], -R0 ;  /* 0x0000b40018037a23 */ /* 0x002fce0000010800 */
[----:B------:R-:W-:Y:S01]  /*5680*/  HMMA.16816.F32.BF16 R24, R8, R56, RZ ;  /* 0x000000380818723c */ /* 0x000fe200000418ff */
[----:B------:R-:W1:Y:S02]  /*5690*/  MUFU.EX2 R128, R3 ;  /* 0x0000000300807308 */ /* 0x000e640000000800 */
[----:B-1----:R-:W-:-:S07]  /*56a0*/  F2FP.BF16.PACK_AB R7, R128, R129 ;  /* 0x000000818007723e */ /* 0x002fce00000010ff */
[C---:B------:R-:W-:Y:S08]  /*56b0*/  HMMA.16816.F32.BF16 R44, R4.reuse, R34, R12 ;  /* 0x00000022042c723c */ /* 0x040ff0000004180c */
[C---:B------:R-:W-:Y:S01]  /*56c0*/  HMMA.16816.F32.BF16 R156, R4.reuse, R36, R40 ;  /* 0x00000024049c723c */ /* 0x040fe20000041828 */
[----:B------:R-:W-:Y:S07]  /*56d0*/  LDSM.16.MT88.4 R40, [R240+0x800] ;  /* 0x00080000f028783b */ /* 0x000fee0000004200 */
[C---:B------:R-:W-:Y:S01]  /*56e0*/  HMMA.16816.F32.BF16 R136, R4.reuse, R38, R20 ;  /* 0x000000260488723c */ /* 0x040fe20000041814 */
[----:B------:R-:W-:Y:S07]  /*56f0*/  LDSM.16.MT88.4 R36, [R237+0x2000] ;  /* 0x00200000ed24783b */ /* 0x000fee0000004200 */
[----:B------:R-:W-:Y:S01]  /*5700*/  MOV R249, R44 ;  /* 0x0000002c00f97202 */ /* 0x000fe20000000f00 */
[----:B------:R-:W-:Y:S01]  /*5710*/  IMAD.MOV.U32 R155, RZ, RZ, R46 ;  /* 0x000000ffff9b7224 */ /* 0x000fe200078e002e */
[----:B------:R-:W-:Y:S01]  /*5720*/  MOV R248, R45 ;  /* 0x0000002d00f87202 */ /* 0x000fe20000000f00 */
[----:B------:R-:W-:Y:S01]  /*5730*/  HMMA.16816.F32.BF16 R148, R4, R32, R16 ;  /* 0x000000200494723c */ /* 0x000fe20000041810 */
[----:B------:R-:W-:-:S02]  /*5740*/  MOV R154, R47 ;  /* 0x0000002f009a7202 */ /* 0x000fc40000000f00 */
[----:B------:R-:W1:Y:S05]  /*5750*/  LDSM.16.MT88.4 R44, [R239+0x1800] ;  /* 0x00180000ef2c783b */ /* 0x000e6a0000004200 */
[C---:B------:R-:W-:Y:S08]  /*5760*/  HMMA.16816.F32.BF16 R16, R8.reuse, R60, RZ ;  /* 0x0000003c0810723c */ /* 0x040ff000000418ff */
[C---:B------:R-:W-:Y:S01]  /*5770*/  HMMA.16816.F32.BF16 R12, R8.reuse, R62, RZ ;  /* 0x0000003e080c723c */ /* 0x040fe200000418ff */
[----:B------:R-:W-:Y:S07]  /*5780*/  LDSM.16.MT88.4 R60, [R238+0x2000] ;  /* 0x00200000ee3c783b */ /* 0x000fee0000004200 */
[C---:B------:R-:W-:Y:S01]  /*5790*/  HMMA.16816.F32.BF16 R20, R8.reuse, R58, RZ ;  /* 0x0000003a0814723c */ /* 0x040fe200000418ff */
[----:B------:R-:W-:Y:S07]  /*57a0*/  LDSM.16.MT88.4 R56, [R240+0x2000] ;  /* 0x00200000f038783b */ /* 0x000fee0000004200 */
[----:B------:R-:W-:Y:S01]  /*57b0*/  HMMA.16816.F32.BF16 R32, R8, R48, RZ ;  /* 0x000000300820723c */ /* 0x000fe200000418ff */
[----:B------:R-:W2:Y:S07]  /*57c0*/  LDSM.16.MT88.4 R48, [R240+0x1800] ;  /* 0x00180000f030783b */ /* 0x000eae0000004200 */
[----:B------:R-:W-:Y:S08]  /*57d0*/  HMMA.16816.F32.BF16 R80, R4, R66, R28 ;  /* 0x000000420450723c */ /* 0x000ff0000004181c */
[----:B-1----:R-:W-:Y:S08]  /*57e0*/  HMMA.16816.F32.BF16 R28, R8, R46, RZ ;  /* 0x0000002e081c723c */ /* 0x002ff000000418ff */
[C---:B------:R-:W-:Y:S08]  /*57f0*/  HMMA.16816.F32.BF16 R24, R4.reuse, R40, R24 ;  /* 0x000000280418723c */ /* 0x040ff00000041818 */
[----:B------:R-:W-:Y:S01]  /*5800*/  HMMA.16816.F32.BF16 R16, R4, R36, R16 ;  /* 0x000000240410723c */ /* 0x000fe20000041810 */
[----:B------:R-:W-:Y:S01]  /*5810*/  MOV R153, R80 ;  /* 0x0000005000997202 */ /* 0x000fe20000000f00 */
[----:B------:R-:W-:Y:S01]  /*5820*/  IMAD.MOV.U32 R152, RZ, RZ, R81 ;  /* 0x000000ffff987224 */ /* 0x000fe200078e0051 */
[----:B------:R-:W-:-:S02]  /*5830*/  MOV R147, R82 ;  /* 0x0000005200937202 */ /* 0x000fc40000000f00 */
[----:B------:R-:W-:-:S03]  /*5840*/  MOV R146, R83 ;  /* 0x0000005300927202 */ /* 0x000fc60000000f00 */
[C---:B------:R-:W-:Y:S08]  /*5850*/  HMMA.16816.F32.BF16 R12, R4.reuse, R38, R12 ;  /* 0x00000026040c723c */ /* 0x040ff0000004180c */
[----:B------:R-:W-:Y:S01]  /*5860*/  HMMA.16816.F32.BF16 R20, R4, R42, R20 ;  /* 0x0000002a0414723c */ /* 0x000fe20000041814 */
[----:B------:R-:W1:Y:S01]  /*5870*/  LDSM.16.MT88.4 R40, [R237+0x3000] ;  /* 0x00300000ed28783b */ /* 0x000e620000004200 */
[----:B------:R-:W-:Y:S01]  /*5880*/  IMAD.MOV.U32 R103, RZ, RZ, R25 ;  /* 0x000000ffff677224 */ /* 0x000fe200078e0019 */
[----:B------:R-:W-:Y:S01]  /*5890*/  MOV R102, R26 ;  /* 0x0000001a00667202 */ /* 0x000fe20000000f00 */
[----:B------:R-:W-:Y:S01]  /*58a0*/  IMAD.MOV.U32 R250, RZ, RZ, R27 ;  /* 0x000000fffffa7224 */ /* 0x000fe200078e001b */
[----:B------:R-:W-:-:S03]  /*58b0*/  MOV R99, R24 ;  /* 0x0000001800637202 */ /* 0x000fc60000000f00 */
[----:B------:R-:W-:Y:S01]  /*58c0*/  HMMA.16816.F32.BF16 R36, R4, R70, R28 ;  /* 0x000000460424723c */ /* 0x000fe2000004181c */
[----:B------:R-:W-:Y:S01]  /*58d0*/  MOV R145, R16 ;  /* 0x0000001000917202 */ /* 0x000fe20000000f00 */
[----:B------:R-:W-:Y:S01]  /*58e0*/  IMAD.MOV.U32 R144, RZ, RZ, R17 ;  /* 0x000000ffff907224 */ /* 0x000fe200078e0011 */
[----:B------:R-:W-:Y:S02]  /*58f0*/  MOV R131, R18 ;  /* 0x0000001200837202 */ /* 0x000fe40000000f00 */
[----:B------:R-:W-:-:S03]  /*5900*/  MOV R130, R19 ;  /* 0x0000001300827202 */ /* 0x000fc60000000f00 */
[----:B------:R-:W-:Y:S01]  /*5910*/  HMMA.16816.F32.BF16 R140, R4, R64, R32 ;  /* 0x00000040048c723c */ /* 0x000fe20000041820 */
[----:B------:R-:W-:Y:S01]  /*5920*/  IMAD.MOV.U32 R94, RZ, RZ, R13 ;  /* 0x000000ffff5e7224 */ /* 0x000fe200078e000d */
[----:B------:R-:W-:Y:S01]  /*5930*/  MOV R93, R14 ;  /* 0x0000000e005d7202 */ /* 0x000fe20000000f00 */
[----:B------:R-:W-:Y:S01]  /*5940*/  IMAD.MOV.U32 R90, RZ, RZ, R12 ;  /* 0x000000ffff5a7224 */ /* 0x000fe200078e000c */
[----:B------:R-:W-:-:S04]  /*5950*/  MOV R91, R15 ;  /* 0x0000000f005b7202 */ /* 0x000fc80000000f00 */
[----:B------:R-:W-:Y:S01]  /*5960*/  HMMA.16816.F32.BF16 R32, R8, R44, RZ ;  /* 0x0000002c0820723c */ /* 0x000fe200000418ff */
[----:B------:R-:W-:Y:S01]  /*5970*/  MOV R98, R23 ;  /* 0x0000001700627202 */ /* 0x000fe20000000f00 */
[----:B------:R-:W-:Y:S01]  /*5980*/  IMAD.MOV.U32 R96, RZ, RZ, R22 ;  /* 0x000000ffff607224 */ /* 0x000fe200078e0016 */
[----:B------:R-:W-:Y:S01]  /*5990*/  MOV R97, R21 ;  /* 0x0000001500617202 */ /* 0x000fe20000000f00 */
[----:B------:R-:W-:Y:S01]  /*59a0*/  LDSM.16.MT88.4 R44, [R238+0x3800] ;  /* 0x00380000ee2c783b */ /* 0x000fe20000004200 */
[----:B------:R-:W-:-:S03]  /*59b0*/  MOV R95, R20 ;  /* 0x00000014005f7202 */ /* 0x000fc60000000f00 */
[C---:B------:R-:W-:Y:S01]  /*59c0*/  HMMA.16816.F32.BF16 R24, R8.reuse, R52, RZ ;  /* 0x000000340818723c */ /* 0x040fe200000418ff */
[----:B------:R-:W-:Y:S01]  /*59d0*/  MOV R89, R37 ;  /* 0x0000002500597202 */ /* 0x000fe20000000f00 */
[----:B------:R-:W-:Y:S01]  /*59e0*/  IMAD.MOV.U32 R92, RZ, RZ, R38 ;  /* 0x000000ffff5c7224 */ /* 0x000fe200078e0026 */
[----:B------:R-:W-:Y:S02]  /*59f0*/  MOV R88, R39 ;  /* 0x0000002700587202 */ /* 0x000fe40000000f00 */
[----:B------:R-:W-:Y:S02]  /*5a00*/  MOV R87, R36 ;  /* 0x0000002400577202 */ /* 0x000fe40000000f00 */
[----:B------:R-:W-:Y:S01]  /*5a10*/  LDSM.16.MT88.4 R36, [R237+0x3800] ;  /* 0x00380000ed24783b */ /* 0x000fe20000004200 */
[C---:B--2---:R-:W-:Y:S08]  /*5a20*/  HMMA.16816.F32.BF16 R16, R8.reuse, R48, RZ ;  /* 0x000000300810723c */ /* 0x044ff000000418ff */
[C---:B------:R-:W-:Y:S01]  /*5a30*/  HMMA.16816.F32.BF16 R12, R8.reuse, R50, RZ ;  /* 0x00000032080c723c */ /* 0x040fe200000418ff */
[----:B------:R-:W2:Y:S07]  /*5a40*/  LDSM.16.MT88.4 R48, [R239+0x3000] ;  /* 0x00300000ef30783b */ /* 0x000eae0000004200 */
[----:B------:R-:W-:Y:S01]  /*5a50*/  HMMA.16816.F32.BF16 R20, R8, R54, RZ ;  /* 0x000000360814723c */ /* 0x000fe200000418ff */
[----:B------:R-:W3:Y:S07]  /*5a60*/  LDSM.16.MT88.4 R52, [R238+0x3000] ;  /* 0x00300000ee34783b */ /* 0x000eee0000004200 */
[C---:B------:R-:W-:Y:S01]  /*5a70*/  HMMA.16816.F32.BF16 R80, R4.reuse, R68, R32 ;  /* 0x000000440450723c */ /* 0x040fe20000041820 */
[----:B------:R-:W4:Y:S07]  /*5a80*/  LDSM.16.MT88.4 R32, [R239+0x3800] ;  /* 0x00380000ef20783b */ /* 0x000f2e0000004200 */
[----:B------:R-:W-:Y:S08]  /*5a90*/  HMMA.16816.F32.BF16 R64, R4, R60, R24 ;  /* 0x0000003c0440723c */ /* 0x000ff00000041818 */
[C---:B-1----:R-:W-:Y:S08]  /*5aa0*/  HMMA.16816.F32.BF16 R28, R8.reuse, R40, RZ ;  /* 0x00000028081c723c */ /* 0x042ff000000418ff */
[----:B------:R-:W-:Y:S01]  /*5ab0*/  HMMA.16816.F32.BF16 R24, R8, R42, RZ ;  /* 0x0000002a0818723c */ /* 0x000fe200000418ff */
[----:B------:R-:W1:Y:S07]  /*5ac0*/  LDSM.16.MT88.4 R40, [R240+0x3000] ;  /* 0x00300000f028783b */ /* 0x000e6e0000004200 */
[C---:B------:R-:W-:Y:S08]  /*5ad0*/  HMMA.16816.F32.BF16 R20, R4.reuse, R62, R20 ;  /* 0x0000003e0414723c */ /* 0x040ff00000041814 */
[----:B------:R-:W-:Y:S07]  /*5ae0*/  HMMA.16816.F32.BF16 R60, R4, R56, R16 ;  /* 0x00000038043c723c */ /* 0x000fee0000041810 */
[----:B------:R-:W-:Y:S01]  /*5af0*/  MOV R56, R90 ;  /* 0x0000005a00387202 */ /* 0x000fe20000000f00 */
[----:B--2---:R-:W-:Y:S01]  /*5b00*/  HMMA.16816.F32.BF16 R16, R8, R50, RZ ;  /* 0x000000320810723c */ /* 0x004fe200000418ff */
[----:B------:R-:W-:-:S06]  /*5b10*/  MOV R57, R94 ;  /* 0x0000005e00397202 */ /* 0x000fcc0000000f00 */
[----:B------:R-:W-:Y:S01]  /*5b20*/  MOV R51, R99 ;  /* 0x0000006300337202 */ /* 0x000fe20000000f00 */
[----:B------:R-:W-:Y:S01]  /*5b30*/  HMMA.16816.F32.BF16 R172, R4, R38, R24 ;  /* 0x0000002604ac723c */ /* 0x000fe20000041818 */
[----:B------:R-:W2:Y:S01]  /*5b40*/  LDSM.16.MT88.4 R24, [R240+0x3800] ;  /* 0x00380000f018783b */ /* 0x000ea20000004200 */
[----:B------:R-:W-:Y:S01]  /*5b50*/  MOV R86, R23 ;  /* 0x0000001700567202 */ /* 0x000fe20000000f00 */
[----:B------:R-:W-:Y:S01]  /*5b60*/  IMAD.MOV.U32 R85, RZ, RZ, R21 ;  /* 0x000000ffff557224 */ /* 0x000fe200078e0015 */
[----:B------:R-:W-:Y:S01]  /*5b70*/  MOV R84, R22 ;  /* 0x0000001600547202 */ /* 0x000fe20000000f00 */
[----:B------:R-:W-:Y:S01]  /*5b80*/  IMAD.MOV.U32 R50, RZ, RZ, R98 ;  /* 0x000000ffff327224 */ /* 0x000fe200078e0062 */
[----:B------:R-:W-:Y:S01]  /*5b90*/  MOV R3, R20 ;  /* 0x0000001400037202 */ /* 0x000fe20000000f00 */
[----:B------:R-:W-:Y:S01]  /*5ba0*/  IMAD.MOV.U32 R38, RZ, RZ, R88 ;  /* 0x000000ffff267224 */ /* 0x000fe200078e0058 */
[----:B------:R-:W-:Y:S01]  /*5bb0*/  HMMA.16816.F32.BF16 R20, R8, R48, RZ ;  /* 0x000000300814723c */ /* 0x000fe200000418ff */
[----:B------:R-:W-:-:S06]  /*5bc0*/  MOV R39, R96 ;  /* 0x0000006000277202 */ /* 0x000fcc0000000f00 */
[----:B------:R-:W-:Y:S01]  /*5bd0*/  IMAD.MOV.U32 R48, RZ, RZ, R103 ;  /* 0x000000ffff307224 */ /* 0x000fe200078e0067 */
[----:B------:R-:W-:Y:S01]  /*5be0*/  HMMA.16816.F32.BF16 R176, R4, R58, R12 ;  /* 0x0000003a04b0723c */ /* 0x000fe2000004180c */
[----:B------:R-:W-:-:S06]  /*5bf0*/  MOV R49, R102 ;  /* 0x0000006600317202 */ /* 0x000fcc0000000f00 */
[----:B------:R-:W-:Y:S01]  /*5c00*/  IMAD.MOV.U32 R59, RZ, RZ, R91 ;  /* 0x000000ffff3b7224 */ /* 0x000fe200078e005b */
[----:B---3--:R-:W-:Y:S01]  /*5c10*/  HMMA.16816.F32.BF16 R12, R8, R52, RZ ;  /* 0x00000034080c723c */ /* 0x008fe200000418ff */
[----:B------:R-:W-:-:S06]  /*5c20*/  MOV R58, R93 ;  /* 0x0000005d003a7202 */ /* 0x000fcc0000000f00 */
[----:B------:R-:W-:Y:S01]  /*5c30*/  MOV R53, R89 ;  /* 0x0000005900357202 */ /* 0x000fe20000000f00 */
[----:B------:R-:W-:Y:S01]  /*5c40*/  HMMA.16816.F32.BF16 R68, R4, R36, R28 ;  /* 0x000000240444723c */ /* 0x000fe2000004181c */
[----:B------:R-:W3:Y:S01]  /*5c50*/  LDSM.16.MT88.4 R28, [R237+0x4800] ;  /* 0x00480000ed1c783b */ /* 0x000ee20000004200 */
[----:B------:R-:W-:-:S05]  /*5c60*/  MOV R52, R87 ;  /* 0x0000005700347202 */ /* 0x000fca0000000f00 */
[----:B------:R-:W-:Y:S01]  /*5c70*/  MOV R37, R97 ;  /* 0x0000006100257202 */ /* 0x000fe20000000f00 */
[----:B----4-:R-:W-:Y:S01]  /*5c80*/  HMMA.16816.F32.BF16 R88, R4, R32, R20 ;  /* 0x000000200458723c */ /* 0x010fe20000041814 */
[----:B------:R-:W-:-:S06]  /*5c90*/  IMAD.MOV.U32 R36, RZ, RZ, R95 ;  /* 0x000000ffff247224 */ /* 0x000fcc00078e005f */
[----:B------:R-:W-:Y:S01]  /*5ca0*/  IMAD.MOV.U32 R32, RZ, RZ, R86 ;  /* 0x000000ffff207224 */ /* 0x000fe200078e0056 */
[----:B------:R-:W-:Y:S01]  /*5cb0*/  HMMA.16816.F32.BF16 R96, R4, R34, R16 ;  /* 0x000000220460723c */ /* 0x000fe20000041810 */
[----:B------:R-:W-:-:S06]  /*5cc0*/  MOV R33, R92 ;  /* 0x0000005c00217202 */ /* 0x000fcc0000000f00 */
[----:B------:R-:W-:Y:S01]  /*5cd0*/  MOV R34, R85 ;  /* 0x0000005500227202 */ /* 0x000fe20000000f00 */
[----:B-1----:R-:W-:Y:S01]  /*5ce0*/  HMMA.16816.F32.BF16 R16, R8, R40, RZ ;  /* 0x000000280810723c */ /* 0x002fe200000418ff */
[----:B------:R-:W-:-:S06]  /*5cf0*/  MOV R35, R84 ;  /* 0x0000005400237202 */ /* 0x000fcc0000000f00 */
[----:B------:R-:W-:Y:S01]  /*5d00*/  MOV R41, R48 ;  /* 0x0000003000297202 */ /* 0x000fe20000000f00 */
[----:B------:R-:W-:Y:S01]  /*5d10*/  HMMA.16816.F32.BF16 R84, R4, R44, R12 ;  /* 0x0000002c0454723c */ /* 0x000fe2000004180c */
[----:B------:R-:W-:Y:S02]  /*5d20*/  IMAD.MOV.U32 R48, RZ, RZ, R145 ;  /* 0x000000ffff307224 */ /* 0x000fe400078e0091 */
[----:B------:R-:W-:Y:S01]  /*5d30*/  IMAD.MOV.U32 R40, RZ, RZ, R51 ;  /* 0x000000ffff287224 */ /* 0x000fe200078e0033 */
[----:B------:R-:W-:-:S03]  /*5d40*/  MOV R51, R130 ;  /* 0x0000008200337202 */ /* 0x000fc60000000f00 */
[----:B------:R-:W-:Y:S01]  /*5d50*/  IMAD.MOV.U32 R45, RZ, RZ, R3 ;  /* 0x000000ffff2d7224 */ /* 0x000fe200078e0003 */
[----:B------:R-:W-:Y:S01]  /*5d60*/  HMMA.16816.F32.BF16 R12, R8, R42, RZ ;  /* 0x0000002a080c723c */ /* 0x000fe200000418ff */
[----:B------:R-:W-:Y:S02]  /*5d70*/  FADD.FTZ R3, R101, R100 ;  /* 0x0000006465037221 */ /* 0x000fe40000010000 */
[----:B------:R-:W-:Y:S02]  /*5d80*/  IMAD.MOV.U32 R44, RZ, RZ, R153 ;  /* 0x000000ffff2c7224 */ /* 0x000fe400078e0099 */
[----:B------:R-:W-:Y:S02]  /*5d90*/  FADD.FTZ R3, R116, R3 ;  /* 0x0000000374037221 */ /* 0x000fe40000010000 */
[----:B------:R-:W-:Y:S01]  /*5da0*/  MOV R42, R49 ;  /* 0x00000031002a7202 */ /* 0x000fe20000000f00 */
[----:B--2---:R-:W-:Y:S01]  /*5db0*/  HMMA.16816.F32.BF16 R92, R4, R24, R16 ;  /* 0x00000018045c723c */ /* 0x004fe20000041810 */
[----:B------:R-:W1:Y:S01]  /*5dc0*/  LDSM.16.MT88.4 R16, [R237+0x5000] ;  /* 0x00500000ed10783b */ /* 0x000e620000004200 */
[----:B------:R-:W-:Y:S01]  /*5dd0*/  FADD.FTZ R3, R110, R3 ;  /* 0x000000036e037221 */ /* 0x000fe20000010000 */
[----:B------:R-:W-:-:S02]  /*5de0*/  MOV R49, R144 ;  /* 0x0000009000317202 */ /* 0x000fc40000000f00 */
[----:B------:R-:W-:Y:S02]  /*5df0*/  MOV R43, R250 ;  /* 0x000000fa002b7202 */ /* 0x000fe40000000f00 */
[----:B------:R-:W-:Y:S01]  /*5e00*/  FADD.FTZ R24, R117, R3 ;  /* 0x0000000375187221 */ /* 0x000fe20000010000 */
[----:B------:R-:W-:Y:S07]  /*5e10*/  HMMA.16816.F32.BF16 R20, R8, R54, RZ ;  /* 0x000000360814723c */ /* 0x000fee00000418ff */
[----:B------:R-:W-:Y:S01]  /*5e20*/  IMAD.MOV.U32 R55, RZ, RZ, R38 ;  /* 0x000000ffff377224 */ /* 0x000fe200078e0026 */
[----:B------:R-:W-:Y:S01]  /*5e30*/  HMMA.16816.F32.BF16 R112, R4, R26, R12 ;  /* 0x0000001a0470723c */ /* 0x000fe2000004180c */
[----:B------:R-:W-:-:S02]  /*5e40*/  MOV R38, R39 ;  /* 0x0000002700267202 */ /* 0x000fc40000000f00 */
[----:B------:R-:W-:Y:S02]  /*5e50*/  MOV R39, R50 ;  /* 0x0000003200277202 */ /* 0x000fe40000000f00 */
[----:B------:R-:W-:Y:S02]  /*5e60*/  MOV R50, R131 ;  /* 0x0000008300327202 */ /* 0x000fe40000000f00 */
[--C-:B------:R-:W-:Y:S01]  /*5e70*/  FFMA.FTZ R27, R74, c[0x0][0x2d0], -R2.reuse ;  /* 0x0000b4004a1b7a23 */ /* 0x100fe20000010802 */
[----:B---3--:R-:W-:Y:S01]  /*5e80*/  HMMA.16816.F32.BF16 R12, R8, R28, RZ ;  /* 0x0000001c080c723c */ /* 0x008fe200000418ff */
[----:B------:R-:W-:Y:S01]  /*5e90*/  FFMA.FTZ R26, R73, c[0x0][0x2d0], -R2 ;  /* 0x0000b400491a7a23 */ /* 0x000fe20000010802 */
[----:B------:R-:W-:Y:S02]  /*5ea0*/  MOV R54, R33 ;  /* 0x0000002100367202 */ /* 0x000fe40000000f00 */
[----:B------:R-:W-:-:S03]  /*5eb0*/  MOV R33, R248 ;  /* 0x000000f800217202 */ /* 0x000fc60000000f00 */
[----:B------:R-:W-:Y:S01]  /*5ec0*/  FFMA.FTZ R28, R76, c[0x0][0x2d0], -R2 ;  /* 0x0000b4004c1c7a23 */ /* 0x000fe20000010802 */
[----:B------:R-:W-:Y:S01]  /*5ed0*/  HMMA.16816.F32.BF16 R104, R4, R46, R20 ;  /* 0x0000002e0468723c */ /* 0x000fe20000041814 */
[----:B------:R-:W2:Y:S01]  /*5ee0*/  LDSM.16.MT88.4 R20, [R239+0x4800] ;  /* 0x00480000ef14783b */ /* 0x000ea20000004200 */
[----:B------:R-:W-:Y:S01]  /*5ef0*/  FFMA.FTZ R29, R78, c[0x0][0x2d0], -R0 ;  /* 0x0000b4004e1d7a23 */ /* 0x000fe20000010800 */
[----:B------:R-:W-:Y:S01]  /*5f00*/  MOV R76, R45 ;  /* 0x0000002d004c7202 */ /* 0x000fe20000000f00 */
[----:B------:R-:W-:Y:S01]  /*5f10*/  IMAD.MOV.U32 R78, RZ, RZ, R35 ;  /* 0x000000ffff4e7224 */ /* 0x000fe200078e0023 */
[----:B------:R-:W-:Y:S02]  /*5f20*/  MOV R35, R154 ;  /* 0x0000009a00237202 */ /* 0x000fe40000000f00 */
[----:B------:R-:W-:Y:S02]  /*5f30*/  MOV R46, R147 ;  /* 0x00000093002e7202 */ /* 0x000fe40000000f00 */
[----:B------:R-:W-:-:S02]  /*5f40*/  MOV R47, R146 ;  /* 0x00000092002f7202 */ /* 0x000fc40000000f00 */
[----:B------:R-:W-:Y:S01]  /*5f50*/  LDSM.16.MT88.4 R144, [R239+0x1000] ;  /* 0x00100000ef90783b */ /* 0x000fe20000004200 */
[----:B------:R-:W-:-:S04]  /*5f60*/  MOV R45, R152 ;  /* 0x00000098002d7202 */ /* 0x000fc80000000f00 */
[----:B-1----:R-:W-:Y:S07]  /*5f70*/  HMMA.16816.F32.BF16 R100, R4, R16, R12 ;  /* 0x000000100464723c */ /* 0x002fee000004180c */
[----:B------:R-:W-:Y:S01]  /*5f80*/  FADD.FTZ R16, R109, R108 ;  /* 0x0000006c6d107221 */ /* 0x000fe20000010000 */
[----:B------:R-:W-:Y:S03]  /*5f90*/  HMMA.16816.F32.BF16 R12, R8, R30, RZ ;  /* 0x0000001e080c723c */ /* 0x000fe600000418ff */
[----:B------:R-:W-:-:S04]  /*5fa0*/  FADD.FTZ R25, R111, R16 ;  /* 0x000000106f197221 */ /* 0x000fc80000010000 */
[----:B------:R-:W-:Y:S02]  /*5fb0*/  FADD.FTZ R3, R119, R25 ;  /* 0x0000001977037221 */ /* 0x000fe40000010000 */
[----:B------:R-:W-:Y:S02]  /*5fc0*/  FFMA.FTZ R25, R72, c[0x0][0x2d0], -R2 ;  /* 0x0000b40048197a23 */ /* 0x000fe40000010802 */
[----:B------:R-:W-:Y:S02]  /*5fd0*/  FADD.FTZ R3, R118, R3 ;  /* 0x0000000376037221 */ /* 0x000fe40000010000 */
[----:B------:R-:W-:Y:S02]  /*5fe0*/  FADD.FTZ R2, R127, R24 ;  /* 0x000000187f027221 */ /* 0x000fe40000010000 */
[----:B------:R-:W-:Y:S01]  /*5ff0*/  FFMA.FTZ R30, R79, c[0x0][0x2d0], -R0 ;  /* 0x0000b4004f1e7a23 */ /* 0x000fe20000010800 */
[----:B------:R-:W-:Y:S01]  /*6000*/  MOV R79, R32 ;  /* 0x00000020004f7202 */ /* 0x000fe20000000f00 */
[----:B------:R-:W-:-:S02]  /*6010*/  FADD.FTZ R2, R125, R2 ;  /* 0x000000027d027221 */ /* 0x000fc40000010000 */
[--C-:B------:R-:W-:Y:S01]  /*6020*/  FFMA.FTZ R24, R77, c[0x0][0x2d0], -R0.reuse ;  /* 0x0000b4004d187a23 */ /* 0x100fe20000010800 */
[----:B------:R-:W-:Y:S01]  /*6030*/  MOV R77, R34 ;  /* 0x00000022004d7202 */ /* 0x000fe20000000f00 */
[----:B------:R-:W-:Y:S01]  /*6040*/  FFMA.FTZ R31, R75, c[0x0][0x2d0], -R0 ;  /* 0x0000b4004b1f7a23 */ /* 0x000fe20000010800 */
[----:B------:R-:W-:Y:S01]  /*6050*/  MOV R34, R155 ;  /* 0x0000009b00227202 */ /* 0x000fe20000000f00 */
[----:B------:R-:W-:Y:S01]  /*6060*/  FADD.FTZ R3, R124, R3 ;  /* 0x000000037c037221 */ /* 0x000fe20000010000 */
[----:B------:R-:W-:Y:S01]  /*6070*/  HMMA.16816.F32.BF16 R120, R4, R18, R12 ;  /* 0x000000120478723c */ /* 0x000fe2000004180c */
[----:B------:R-:W1:Y:S01]  /*6080*/  LDSM.16.MT88.4 R16, [R239+0x5000] ;  /* 0x00500000ef10783b */ /* 0x000e620000004200 */
[----:B------:R-:W-:Y:S02]  /*6090*/  FADD.FTZ R0, R126, R2 ;  /* 0x000000027e007221 */ /* 0x000fe40000010000 */
[----:B------:R-:W-:Y:S01]  /*60a0*/  FADD.FTZ R2, R129, R3 ;  /* 0x0000000381027221 */ /* 0x000fe20000010000 */
[----:B------:R-:W-:Y:S01]  /*60b0*/  LDSM.16.MT88.4 R152, [R237+0x1000] ;  /* 0x00100000ed98783b */ /* 0x000fe20000004200 */
[----:B------:R-:W-:Y:S01]  /*60c0*/  MUFU.EX2 R3, R31 ;  /* 0x0000001f00037308 */ /* 0x000fe20000000800 */
[----:B------:R-:W-:Y:S01]  /*60d0*/  IMAD.MOV.U32 R32, RZ, RZ, R249 ;  /* 0x000000ffff207224 */ /* 0x000fe200078e00f9 */
[----:B--2---:R-:W-:Y:S01]  /*60e0*/  HMMA.16816.F32.BF16 R12, R8, R20, RZ ;  /* 0x00000014080c723c */ /* 0x004fe200000418ff */
[----:B------:R-:W-:Y:S01]  /*60f0*/  FADD.FTZ R2, R128, R2 ;  /* 0x0000000280027221 */ /* 0x000fe20000010000 */
[----:B------:R-:W-:Y:S11]  /*6100*/  LDSM.16.MT88.4 R72, [R237+0x4000] ;  /* 0x00400000ed48783b */ /* 0x000ff60000004200 */
[----:B------:R-:W-:Y:S11]  /*6110*/  @!UPT UIADD3 URZ, URZ, URZ, URZ ;  /* 0x0000003f3f3ff290 */ /* 0x000ff6000fffe03f */
[----:B-1----:R-:W-:Y:S08]  /*6120*/  HMMA.16816.F32.BF16 R108, R4, R16, R12 ;  /* 0x00000010046c723c */ /* 0x002ff0000004180c */
[----:B------:R-:W-:Y:S01]  /*6130*/  HMMA.16816.F32.BF16 R12, R8, R22, RZ ;  /* 0x00000016080c723c */ /* 0x000fe200000418ff */
[----:B------:R-:W1:Y:S11]  /*6140*/  LDSM.16.MT88.4 R20, [R238+0x4800] ;  /* 0x00480000ee14783b */ /* 0x000e760000004200 */
[----:B------:R-:W-:Y:S11]  /*6150*/  @!UPT UIADD3 URZ, URZ, URZ, URZ ;  /* 0x0000003f3f3ff290 */ /* 0x000ff6000fffe03f */
[----:B------:R-:W-:Y:S01]  /*6160*/  @!UPT UIADD3 URZ, URZ, URZ, URZ ;  /* 0x0000003f3f3ff290 */ /* 0x000fe2000fffe03f */
[----:B------:R-:W-:Y:S01]  /*6170*/  HMMA.16816.F32.BF16 R168, R4, R18, R12 ;  /* 0x0000001204a8723c */ /* 0x000fe2000004180c */
[----:B------:R-:W2:Y:S07]  /*6180*/  LDSM.16.MT88.4 R16, [R238+0x5000] ;  /* 0x00500000ee10783b */ /* 0x000eae0000004200 */
[----:B-1----:R-:W-:Y:S01]  /*6190*/  HMMA.16816.F32.BF16 R12, R8, R20, RZ ;  /* 0x00000014080c723c */ /* 0x002fe200000418ff */
[----:B------:R-:W1:Y:S08]  /*61a0*/  MUFU.EX2 R20, R28 ;  /* 0x0000001c00147308 */ /* 0x000e700000000800 */
[----:B------:R-:W3:Y:S01]  /*61b0*/  MUFU.EX2 R21, R24 ;  /* 0x0000001800157308 */ /* 0x000ee20000000800 */
[----:B-1----:R-:W-:Y:S11]  /*61c0*/  FADD.FTZ R0, R20, R0 ;  /* 0x0000000014007221 */ /* 0x002ff60000010000 */
[----:B------:R-:W-:Y:S03]  /*61d0*/  @!UPT UIADD3 URZ, URZ, URZ, URZ ;  /* 0x0000003f3f3ff290 */ /* 0x000fe6000fffe03f */
[----:B--2---:R-:W-:Y:S01]  /*61e0*/  HMMA.16816.F32.BF16 R116, R4, R16, R12 ;  /* 0x000000100474723c */ /* 0x004fe2000004180c */
[----:B------:R-:W1:Y:S01]  /*61f0*/  MUFU.EX2 R16, R27 ;  /* 0x0000001b00107308 */ /* 0x000e620000000800 */
[----:B---3--:R-:W-:-:S06]  /*6200*/  F2FP.BF16.PACK_AB R131, R3, R21 ;  /* 0x000000150383723e */ /* 0x008fcc00000010ff */
[----:B------:R-:W-:Y:S01]  /*6210*/  HMMA.16816.F32.BF16 R12, R8, R22, RZ ;  /* 0x00000016080c723c */ /* 0x000fe200000418ff */
[----:B------:R-:W2:Y:S08]  /*6220*/  MUFU.EX2 R17, R26 ;  /* 0x0000001a00117308 */ /* 0x000eb00000000800 */
[----:B------:R-:W-:Y:S01]  /*6230*/  MUFU.EX2 R22, R30 ;  /* 0x0000001e00167308 */ /* 0x000fe20000000800 */
[C---:B-1----:R-:W-:Y:S01]  /*6240*/  FADD.FTZ R0, R16.reuse, R0 ;  /* 0x0000000010007221 */ /* 0x042fe20000010000 */
[----:B------:R-:W-:-:S06]  /*6250*/  F2FP.BF16.PACK_AB R128, R16, R20 ;  /* 0x000000141080723e */ /* 0x000fcc00000010ff */
[----:B------:R-:W1:Y:S01]  /*6260*/  MUFU.EX2 R20, R29 ;  /* 0x0000001d00147308 */ /* 0x000e620000000800 */
[----:B--2---:R-:W-:-:S06]  /*6270*/  FADD.FTZ R0, R17, R0 ;  /* 0x0000000011007221 */ /* 0x004fcc0000010000 */
[----:B------:R-:W-:Y:S01]  /*6280*/  HMMA.16816.F32.BF16 R124, R4, R18, R12 ;  /* 0x00000012047c723c */ /* 0x000fe2000004180c */
[----:B------:R-:W2:Y:S01]  /*6290*/  MUFU.EX2 R12, R25 ;  /* 0x00000019000c7308 */ /* 0x000ea20000000800 */
[----:B-1----:R-:W-:Y:S01]  /*62a0*/  F2FP.BF16.PACK_AB R129, R20, R22 ;  /* 0x000000161481723e */ /* 0x002fe200000010ff */
[C---:B--2---:R-:W-:Y:S01]  /*62b0*/  FADD.FTZ R0, R12.reuse, R0 ;  /* 0x000000000c007221 */ /* 0x044fe20000010000 */
[----:B------:R-:W-:Y:S02]  /*62c0*/  F2FP.BF16.PACK_AB R130, R12, R17 ;  /* 0x000000110c82723e */ /* 0x000fe400000010ff */
[----:B------:R-:W1:Y:S04]  /*62d0*/  LDSM.16.MT88.4 R12, [R240+0x4800] ;  /* 0x00480000f00c783b */ /* 0x000e680000004200 */
[----:B------:R2:W-:Y:S01]  /*62e0*/  STL [R1+0x8], R0 ;  /* 0x0000080001007387 */ /* 0x0005e20000100800 */
[C---:B------:R-:W-:Y:S08]  /*62f0*/  HMMA.16816.F32.BF16 R148, R128.reuse, R144, R148 ;  /* 0x000000908094723c */ /* 0x040ff00000041894 */
[C---:B------:R-:W-:Y:S01]  /*6300*/  HMMA.16816.F32.BF16 R144, R128.reuse, R146, R32 ;  /* 0x000000928090723c */ /* 0x040fe20000041820 */
[----:B------:R-:W3:Y:S07]  /*6310*/  LDSM.16.MT88.4 R32, [R240+0x1000] ;  /* 0x00100000f020783b */ /* 0x000eee0000004200 */
[----:B------:R-:W-:Y:S01]  /*6320*/  HMMA.16816.F32.BF16 R156, R128, R152, R156 ;  /* 0x00000098809c723c */ /* 0x000fe2000004189c */
[----:B--2---:R-:W-:-:S07]  /*6330*/  FADD.FTZ R0, R22, R2 ;  /* 0x0000000216007221 */ /* 0x004fce0000010000 */
[----:B------:R-:W-:Y:S01]  /*6340*/  HMMA.16816.F32.BF16 R152, R128, R154, R136 ;  /* 0x0000009a8098723c */ /* 0x000fe20000041888 */
[----:B------:R-:W2:Y:S01]  /*6350*/  LDSM.16.MT88.4 R136, [R238+0x1000] ;  /* 0x00100000ee88783b */ /* 0x000ea20000004200 */
[----:B------:R-:W-:-:S04]  /*6360*/  FADD.FTZ R0, R20, R0 ;  /* 0x0000000014007221 */ /* 0x000fc80000010000 */
[----:B------:R-:W-:Y:S02]  /*6370*/  FADD.FTZ R0, R21, R0 ;  /* 0x0000000015007221 */ /* 0x000fe40000010000 */
[----:B-1----:R-:W-:Y:S02]  /*6380*/  HMMA.16816.F32.BF16 R16, R8, R12, RZ ;  /* 0x0000000c0810723c */ /* 0x002fe400000418ff */
[----:B------:R-:W-:-:S05]  /*6390*/  FADD.FTZ R0, R3, R0 ;  /* 0x0000000003007221 */ /* 0x000fca0000010000 */
[----:B------:R-:W-:Y:S01]  /*63a0*/  STL [R1+0xc], R0 ;  /* 0x00000c0001007387 */ /* 0x000fe20000100800 */
[----:B------:R-:W-:Y:S03]  /*63b0*/  HMMA.16816.F32.BF16 R12, R8, R14, RZ ;  /* 0x0000000e080c723c */ /* 0x000fe600000418ff */
[----:B------:R-:W4:Y:S04]  /*63c0*/  LDL R2, [R1+0x10] ;  /* 0x0000100001027983 */ /* 0x000f280000100800 */
[----:B------:R-:W1:Y:S01]  /*63d0*/  LDSM.16.MT88.4 R8, [R240+0x5000] ;  /* 0x00500000f008783b */ /* 0x000e620000004200 */
[C---:B---3--:R-:W-:Y:S03]  /*63e0*/  HMMA.16816.F32.BF16 R28, R128.reuse, R32, R40 ;  /* 0x00000020801c723c */ /* 0x048fe60000041828 */
[----:B------:R-:W3:Y:S05]  /*63f0*/  LDSM.16.MT88.4 R40, [R237+0x2800] ;  /* 0x00280000ed28783b */ /* 0x000eea0000004200 */
[C---:B------:R-:W-:Y:S08]  /*6400*/  HMMA.16816.F32.BF16 R32, R128.reuse, R34, R36 ;  /* 0x000000228020723c */ /* 0x040ff00000041824 */
[C---:B--2---:R-:W-:Y:S08]  /*6410*/  HMMA.16816.F32.BF16 R140, R128.reuse, R136, R140 ;  /* 0x00000088808c723c */ /* 0x044ff0000004188c */
[----:B------:R-:W-:Y:S08]  /*6420*/  HMMA.16816.F32.BF16 R136, R128, R138, R44 ;  /* 0x0000008a8088723c */ /* 0x000ff0000004182c */
[----:B-1----:R-:W-:Y:S08]  /*6430*/  HMMA.16816.F32.BF16 R16, R4, R8, R16 ;  /* 0x000000080410723c */ /* 0x002ff00000041810 */
[C---:B---3--:R-:W-:Y:S01]  /*6440*/  HMMA.16816.F32.BF16 R36, R128.reuse, R40, R48 ;  /* 0x000000288024723c */ /* 0x048fe20000041830 */
[----:B------:R-:W1:Y:S07]  /*6450*/  LDSM.16.MT88.4 R48, [R239+0x2800] ;  /* 0x00280000ef30783b */ /* 0x000e6e0000004200 */
[----:B------:R-:W-:Y:S01]  /*6460*/  HMMA.16816.F32.BF16 R40, R128, R42, R56 ;  /* 0x0000002a8028723c */ /* 0x000fe20000041838 */
[----:B------:R-:W2:Y:S07]  /*6470*/  LDSM.16.MT88.4 R56, [R238+0x2800] ;  /* 0x00280000ee38783b */ /* 0x000eae0000004200 */
[----:B------:R-:W-:Y:S01]  /*6480*/  HMMA.16816.F32.BF16 R12, R4, R10, R12 ;  /* 0x0000000a040c723c */ /* 0x000fe2000004180c */
[----:B------:R-:W-:Y:S07]  /*6490*/  LDSM.16.MT88.4 R4, [R240+0x5800] ;  /* 0x00580000f004783b */ /* 0x000fee0000004200 */
[C---:B-1----:R-:W-:Y:S01]  /*64a0*/  HMMA.16816.F32.BF16 R44, R128.reuse, R48, R80 ;  /* 0x00000030802c723c */ /* 0x042fe20000041850 */
[----:B------:R-:W1:Y:S07]  /*64b0*/  LDSM.16.MT88.4 R80, [R239+0x4000] ;  /* 0x00400000ef50783b */ /* 0x000e6e0000004200 */
[C---:B------:R-:W-:Y:S08]  /*64c0*/  HMMA.16816.F32.BF16 R48, R128.reuse, R50, R52 ;  /* 0x000000328030723c */ /* 0x040ff00000041834 */
[C---:B--2---:R-:W-:Y:S01]  /*64d0*/  HMMA.16816.F32.BF16 R52, R128.reuse, R56, R64 ;  /* 0x000000388034723c */ /* 0x044fe20000041840 */
[----:B------:R-:W-:Y:S07]  /*64e0*/  LDSM.16.MT88.4 R64, [R240+0x2800] ;  /* 0x00280000f040783b */ /* 0x000fee0000004200 */
[C---:B------:R-:W-:Y:S08]  /*64f0*/  HMMA.16816.F32.BF16 R56, R128.reuse, R58, R76 ;  /* 0x0000003a8038723c */ /* 0x040ff0000004184c */
[C---:B-1----:R-:W-:Y:S01]  /*6500*/  HMMA.16816.F32.BF16 R76, R128.reuse, R80, R88 ;  /* 0x00000050804c723c */ /* 0x042fe20000041858 */
[----:B------:R-:W1:Y:S07]  /*6510*/  LDSM.16.MT88.4 R88, [R238+0x4000] ;  /* 0x00400000ee58783b */ /* 0x000e6e0000004200 */
[C---:B------:R-:W-:Y:S01]  /*6520*/  HMMA.16816.F32.BF16 R80, R128.reuse, R82, R96 ;  /* 0x000000528050723c */ /* 0x040fe20000041860 */
[----:B------:R-:W2:Y:S07]  /*6530*/  LDSM.16.MT88.4 R96, [R240+0x4000] ;  /* 0x00400000f060783b */ /* 0x000eae0000004200 */
[C---:B-1----:R-:W-:Y:S08]  /*6540*/  HMMA.16816.F32.BF16 R84, R128.reuse, R88, R84 ;  /* 0x000000588054723c */ /* 0x042ff00000041854 */
[C---:B------:R-:W-:Y:S01]  /*6550*/  HMMA.16816.F32.BF16 R88, R128.reuse, R90, R104 ;  /* 0x0000005a8058723c */ /* 0x040fe20000041868 */
[----:B------:R-:W1:Y:S07]  /*6560*/  LDSM.16.MT88.4 R104, [R237+0x5800] ;  /* 0x00580000ed68783b */ /* 0x000e6e0000004200 */
[C---:B--2---:R-:W-:Y:S08]  /*6570*/  HMMA.16816.F32.BF16 R92, R128.reuse, R96, R92 ;  /* 0x00000060805c723c */ /* 0x044ff0000004185c */
[----:B------:R-:W-:Y:S01]  /*6580*/  HMMA.16816.F32.BF16 R96, R128, R98, R112 ;  /* 0x000000628060723c */ /* 0x000fe20000041870 */
[----:B------:R-:W2:Y:S01]  /*6590*/  LDSM.16.MT88.4 R112, [R239+0x5800] ;  /* 0x00580000ef70783b */ /* 0x000ea20000004200 */
[----:B------:R-:W-:-:S06]  /*65a0*/  IADD3 R0, R134, -0x2, RZ ;  /* 0xfffffffe86007810 */ /* 0x000fcc0007ffe0ff */
[C---:B-1----:R-:W-:Y:S08]  /*65b0*/  HMMA.16816.F32.BF16 R100, R128.reuse, R104, R100 ;  /* 0x000000688064723c */ /* 0x042ff00000041864 */
[C---:B------:R-:W-:Y:S01]  /*65c0*/  HMMA.16816.F32.BF16 R104, R128.reuse, R106, R120 ;  /* 0x0000006a8068723c */ /* 0x040fe20000041878 */
[----:B------:R-:W1:Y:S04]  /*65d0*/  LDSM.16.MT88.4 R120, [R238+0x5800] ;  /* 0x00580000ee78783b */ /* 0x000e680000004200 */
[----:B------:R3:W-:Y:S03]  /*65e0*/  STL [R1+0x4], R0 ;  /* 0x0000040001007387 */ /* 0x0007e60000100800 */
[C---:B------:R-:W-:Y:S08]  /*65f0*/  HMMA.16816.F32.BF16 R60, R128.reuse, R64, R60 ;  /* 0x00000040803c723c */ /* 0x040ff0000004183c */
[C---:B------:R-:W-:Y:S08]  /*6600*/  HMMA.16816.F32.BF16 R68, R128.reuse, R72, R68 ;  /* 0x000000488044723c */ /* 0x040ff00000041844 */
[C---:B--2---:R-:W-:Y:S08]  /*6610*/  HMMA.16816.F32.BF16 R108, R128.reuse, R112, R108 ;  /* 0x00000070806c723c */ /* 0x044ff0000004186c */
[C---:B------:R-:W-:Y:S08]  /*6620*/  HMMA.16816.F32.BF16 R64, R128.reuse, R66, R176 ;  /* 0x000000428040723c */ /* 0x040ff000000418b0 */
[C---:B-1----:R-:W-:Y:S08]  /*6630*/  HMMA.16816.F32.BF16 R116, R128.reuse, R120, R116 ;  /* 0x000000788074723c */ /* 0x042ff00000041874 */
[C---:B------:R-:W-:Y:S08]  /*6640*/  HMMA.16816.F32.BF16 R120, R128.reuse, R122, R124 ;  /* 0x0000007a8078723c */ /* 0x040ff0000004187c */
[----:B------:R-:W-:Y:S01]  /*6650*/  HMMA.16816.F32.BF16 R72, R128, R74, R172 ;  /* 0x0000004a8048723c */ /* 0x000fe200000418ac */
[----:B----4-:R-:W-:-:S07]  /*6660*/  ISETP.GE.AND P1, PT, R0, R2, PT ;  /* 0x000000020000720c */ /* 0x010fce0003f26270 */
[C---:B------:R-:W-:Y:S08]  /*6670*/  HMMA.16816.F32.BF16 R112, R128.reuse, R114, R168 ;  /* 0x000000728070723c */ /* 0x040ff000000418a8 */
[C---:B------:R-:W-:Y:S08]  /*6680*/  HMMA.16816.F32.BF16 R124, R128.reuse, R4, R16 ;  /* 0x00000004807c723c */ /* 0x040ff00000041810 */
[----:B------:R-:W-:Y:S01]  /*6690*/  HMMA.16816.F32.BF16 R128, R128, R6, R12 ;  /* 0x000000068080723c */ /* 0x000fe2000004180c */
[----:B------:R-:W-:Y:S07]  /*66a0*/  @!UPT UIADD3 URZ, URZ, URZ, URZ ;  /* 0x0000003f3f3ff290 */ /* 0x000fee000fffe03f */
[----:B---3--:R-:W-:Y:S11]  /*66b0*/  @!P1 BRA `(.L_x_43) ;  /* 0x000033c000009947 */ /* 0x008ff60003800000 */
.L_x_55:
[----:B------:R-:W2:Y:S01]  /*66c0*/  LDL R4, [R1] ;  /* 0x0000000001047983 */ /* 0x000ea20000100800 */
[----:B------:R-:W-:Y:S04]  /*66d0*/  DEPBAR.LE SB0, 0x0 ;  /* 0x000080000000791a */ /* 0x000fe80000000000 */
[----:B------:R-:W3:Y:S01]  /*66e0*/  LDL.64 R6, [R1+0x28] ;  /* 0x0000280001067983 */ /* 0x000ee20000100a00 */
[----:B------:R-:W-:Y:S01]  /*66f0*/  WARPSYNC 0xffffffff ;  /* 0xffffffff00007948 */ /* 0x000fe20003800000 */
[----:B------:R-:W-:Y:S02]  /*6700*/  IMAD.MOV.U32 R134, RZ, RZ, R133 ;  /* 0x000000ffff867224 */ /* 0x000fe400078e0085 */
[----:B------:R-:W4:Y:S04]  /*6710*/  LDL R5, [R1+0x38] ;  /* 0x0000380001057983 */ /* 0x000f280000100800 */
[----:B------:R-:W1:Y:S04]  /*6720*/  S2R R9, SR_TID.X ;  /* 0x0000000000097919 */ /* 0x000e680000002100 */
[----:B------:R-:W-:Y:S01]  /*6730*/  BAR.SYNC.DEFER_BLOCKING 0x0 ;  /* 0x0000000000007b1d */ /* 0x000fe20000010000 */
[----:B-1----:R-:W-:Y:S04]  /*6740*/  SHF.R.S32.HI R8, RZ, 0x1f, R9 ;  /* 0x0000001fff087819 */ /* 0x002fe80000011409 */
[----:B------:R-:W-:Y:S01]  /*6750*/  LEA.HI R8, R8, R9, RZ, 0x3 ;  /* 0x0000000908087211 */ /* 0x000fe200078f18ff */
[----:B------:R1:W1:Y:S03]  /*6760*/  LDSM.16.M88.4 R16, [R135+0x800] ;  /* 0x000800008710783b */ /* 0x0002660000000200 */
[----:B------:R-:W-:Y:S01]  /*6770*/  LOP3.LUT R8, R8, 0xfffffff8, RZ, 0xc0, !PT ;  /* 0xfffffff808087812 */ /* 0x000fe200078ec0ff */
[----:B------:R1:W1:Y:S04]  /*6780*/  LDSM.16.M88.4 R24, [R135+0x1000] ;  /* 0x001000008718783b */ /* 0x0002680000000200 */
[----:B------:R-:W-:Y:S05]  /*6790*/  IMAD.IADD R8, R9, 0x1, -R8 ;  /* 0x0000000109087824 */ /* 0x000fea00078e0a08 */
[----:B------:R-:W-:Y:S02]  /*67a0*/  LOP3.LUT P1, RZ, R8, 0x2, RZ, 0xc0, !PT ;  /* 0x0000000208ff7812 */ /* 0x000fe4000782c0ff */
[----:B------:R1:W1:Y:S01]  /*67b0*/  LDSM.16.M88.4 R8, [R135] ;  /* 0x000000008708783b */ /* 0x0002620000000200 */
[----:B--2---:R-:W-:Y:S01]  /*67c0*/  SHF.R.S32.HI R0, RZ, 0x1f, R4 ;  /* 0x0000001fff007819 */ /* 0x004fe20000011404 */
[----:B------:R-:W-:Y:S04]  /*67d0*/  IMAD.WIDE.U32 R2, R4, c[0x0][0x208], RZ ;  /* 0x0000820004027a25 */ /* 0x000fe800078e00ff */
[----:B------:R-:W-:Y:S04]  /*67e0*/  IMAD R0, R0, c[0x0][0x208], RZ ;  /* 0x0000820000007a24 */ /* 0x000fe800078e02ff */
[----:B------:R-:W-:Y:S01]  /*67f0*/  IMAD R0, R4, c[0x0][0x20c], R0 ;  /* 0x0000830004007a24 */ /* 0x000fe200078e0200 */
[----:B------:R-:W-:Y:S03]  /*6800*/  SHF.R.S32.HI R4, RZ, 0x1f, R252 ;  /* 0x0000001fff047819 */ /* 0x000fe600000114fc */
[----:B------:R-:W-:Y:S01]  /*6810*/  IMAD.IADD R3, R3, 0x1, R0 ;  /* 0x0000000103037824 */ /* 0x000fe200078e0200 */
[C---:B------:R-:W-:Y:S01]  /*6820*/  IADD3 R0, R135.reuse, 0x20, RZ ;  /* 0x0000002087007810 */ /* 0x040fe20007ffe0ff */
[----:B------:R-:W-:Y:S01]  /*6830*/  IMAD R4, R4, c[0x0][0x218], RZ ;  /* 0x0000860004047a24 */ /* 0x000fe200078e02ff */
[----:B------:R-:W-:Y:S01]  /*6840*/  @P1 IADD3 R0, R135, -0x20, RZ ;  /* 0xffffffe087001810 */ /* 0x000fe20007ffe0ff */
[----:B------:R-:W-:Y:S04]  /*6850*/  IMAD.WIDE.U32 R2, R252, c[0x0][0x218], R2 ;  /* 0x00008600fc027a25 */ /* 0x000fe800078e0002 */
[----:B------:R2:W1:Y:S01]  /*6860*/  LDSM.16.M88.4 R168, [R0] ;  /* 0x0000000000a8783b */ /* 0x0004620000000200 */
[----:B---3--:R-:W-:Y:S01]  /*6870*/  IADD3 R2, P2, R6, R2, RZ ;  /* 0x0000000206027210 */ /* 0x008fe20007f5e0ff */
[----:B------:R-:W-:Y:S02]  /*6880*/  IMAD R4, R252, c[0x0][0x21c], R4 ;  /* 0x00008700fc047a24 */ /* 0x000fe400078e0204 */
[----:B------:R2:W3:Y:S01]  /*6890*/  LDSM.16.M88.4 R172, [R0+0x800] ;  /* 0x0008000000ac783b */ /* 0x0004e20000000200 */
[C---:B------:R-:W-:Y:S02]  /*68a0*/  LEA R7, P1, R2.reuse, c[0x0][0x1f8], 0x1 ;  /* 0x00007e0002077a11 */ /* 0x040fe400078208ff */
[----:B----4-:R-:W-:Y:S01]  /*68b0*/  IADD3.X R3, R5, R3, R4, P2, !PT ;  /* 0x0000000305037210 */ /* 0x010fe200017fe404 */
[----:B------:R2:W4:Y:S01]  /*68c0*/  LDSM.16.M88.4 R176, [R0+0x1000] ;  /* 0x0010000000b0783b */ /* 0x0005220000000200 */
[----:B------:R-:W-:Y:S02]  /*68d0*/  IADD3 R5, R251, 0xc0, RZ ;  /* 0x000000c0fb057810 */ /* 0x000fe40007ffe0ff */
[----:B------:R-:W-:Y:S02]  /*68e0*/  LEA.HI.X R6, R2, c[0x0][0x1fc], R3, 0x1, P1 ;  /* 0x00007f0002067a11 */ /* 0x000fe400008f0c03 */
[----:B------:R-:W-:Y:S01]  /*68f0*/  ISETP.GE.AND P2, PT, R5, c[0x0][0x1d4], PT ;  /* 0x0000750005007a0c */ /* 0x000fe20003f46270 */
[----:B------:R-:W-:-:S10]  /*6900*/  BRA.DIV ~URZ, `(.L_x_44) ;  /* 0x000097127f007947 */ /* 0x000fd4000b800000 */
[----:B--2---:R2:W4:Y:S02]  /*6910*/  SHFL.IDX PT, R0, R6, RZ, 0x181f ;  /* 0x00181fff06007589 */ /* 0x00452400000e0000 */
.L_x_125:
[----:B------:R-:W-:Y:S01]  /*6920*/  SHF.R.S32.HI R3, RZ, 0x1f, R251 ;  /* 0x0000001fff037819 */ /* 0x000fe200000114fb */
[----:B------:R-:W5:Y:S01]  /*6930*/  SHFL.IDX PT, R2, R7, RZ, 0x181f ;  /* 0x00181fff07027589 */ /* 0x000f6200000e0000 */
[C---:B------:R-:W-:Y:S01]  /*6940*/  IADD3 R12, R251.reuse, 0x40, RZ ;  /* 0x00000040fb0c7810 */ /* 0x040fe20007ffe0ff */
[----:B------:R-:W-:Y:S01]  /*6950*/  BSSY B0, `(.L_x_45) ;  /* 0x0000037000007945 */ /* 0x000fe20003800000 */
[C---:B------:R-:W-:Y:S02]  /*6960*/  IADD3 R13, R251.reuse, 0x40, RZ ;  /* 0x00000040fb0d7810 */ /* 0x040fe40007ffe0ff */
[C---:B------:R-:W-:Y:S02]  /*6970*/  IADD3 R14, R251.reuse, 0xc0, RZ ;  /* 0x000000c0fb0e7810 */ /* 0x040fe40007ffe0ff */
[----:B------:R-:W-:Y:S02]  /*6980*/  SHF.R.S32.HI R13, RZ, 0x1f, R13 ;  /* 0x0000001fff0d7819 */ /* 0x000fe4000001140d */
[----:B------:R-:W-:Y:S02]  /*6990*/  SHF.R.S32.HI R14, RZ, 0x1f, R14 ;  /* 0x0000001fff0e7819 */ /* 0x000fe4000001140e */
[C---:B-----5:R-:W-:Y:S04]  /*69a0*/  LEA R4, P1, R251.reuse, R2, 0x1 ;  /* 0x00000002fb047211 */ /* 0x060fe800078208ff */
[C---:B----4-:R-:W-:Y:S02]  /*69b0*/  LEA.HI.X R5, R251.reuse, R0, R3, 0x1, P1 ;  /* 0x00000000fb057211 */ /* 0x050fe400008f0c03 */
[C---:B------:R-:W-:Y:S03]  /*69c0*/  IADD3 R3, R251.reuse, 0x80, RZ ;  /* 0x00000080fb037810 */ /* 0x040fe60007ffe0ff */
[----:B------:R-:W-:Y:S01]  /*69d0*/  @!PT LDS RZ, [RZ] ;  /* 0x00000000fffff984 */ /* 0x000fe20000000800 */
[----:B------:R-:W-:Y:S01]  /*69e0*/  @!PT LDS RZ, [RZ] ;  /* 0x00000000fffff984 */ /* 0x000fe20000000800 */
[----:B------:R4:W-:Y:S02]  /*69f0*/  LDGSTS.E.BYPASS.LTC128B.128 [R247+0x4080], [R4.64], !P6 ;  /* 0x0408000004f77fae */ /* 0x0009e4000f101d46 */
[C---:B----4-:R-:W-:Y:S04]  /*6a00*/  LEA R4, P1, R12.reuse, R2, 0x1 ;  /* 0x000000020c047211 */ /* 0x050fe800078208ff */
[----:B------:R-:W-:Y:S02]  /*6a10*/  LEA.HI.X R5, R12, R0, R13, 0x1, P1 ;  /* 0x000000000c057211 */ /* 0x000fe400008f0c0d */
[C---:B------:R-:W-:Y:S02]  /*6a20*/  IADD3 R13, R251.reuse, 0xc0, RZ ;  /* 0x000000c0fb0d7810 */ /* 0x040fe40007ffe0ff */
[----:B------:R-:W-:Y:S01]  /*6a30*/  IADD3 R12, R251, 0x80, RZ ;  /* 0x00000080fb0c7810 */ /* 0x000fe20007ffe0ff */
[----:B------:R4:W-:Y:S03]  /*6a40*/  LDGSTS.E.BYPASS.LTC128B.128 [R247+0x5880], [R4.64], !P5 ;  /* 0x0588000004f77fae */ /* 0x0009e6000e901d46 */
[----:B------:R-:W-:Y:S02]  /*6a50*/  SHF.R.S32.HI R12, RZ, 0x1f, R12 ;  /* 0x0000001fff0c7819 */ /* 0x000fe4000001140c */
[C---:B----4-:R-:W-:Y:S04]  /*6a60*/  LEA R4, P1, R3.reuse, R2, 0x1 ;  /* 0x0000000203047211 */ /* 0x050fe800078208ff */
[----:B------:R-:W-:Y:S02]  /*6a70*/  LEA.HI.X R5, R3, R0, R12, 0x1, P1 ;  /* 0x0000000003057211 */ /* 0x000fe400008f0c0c */
[----:B------:R-:W4:Y:S01]  /*6a80*/  S2R R12, SR_TID.X ;  /* 0x00000000000c7919 */ /* 0x000f220000002100 */
[C---:B------:R-:W-:Y:S03]  /*6a90*/  LEA R2, P1, R13.reuse, R2, 0x1 ;  /* 0x000000020d027211 */ /* 0x040fe600078208ff */
[----:B------:R2:W-:Y:S01]  /*6aa0*/  LDGSTS.E.BYPASS.LTC128B.128 [R247+0x7080], [R4.64], !P4 ;  /* 0x0708000004f77fae */ /* 0x0005e2000e101d46 */
[----:B------:R-:W-:Y:S05]  /*6ab0*/  LEA.HI.X R3, R13, R0, R14, 0x1, P1 ;  /* 0x000000000d037211 */ /* 0x000fea00008f0c0e */
[----:B------:R2:W-:Y:S01]  /*6ac0*/  LDGSTS.E.BYPASS.LTC128B.128 [R247+0x8880], [R2.64], !P2 ;  /* 0x0888000002f77fae */ /* 0x0005e2000d101d46 */
[----:B----4-:R-:W-:Y:S11]  /*6ad0*/  ISETP.GT.AND P1, PT, R12, 0x7f, PT ;  /* 0x0000007f0c00780c */ /* 0x010ff60003f24270 */
[----:B------:R-:W-:Y:S02]  /*6ae0*/  @!UPT UIADD3 URZ, URZ, URZ, URZ ;  /* 0x0000003f3f3ff290 */ /* 0x000fe4000fffe03f */
[----:B------:R-:W-:-:S05]  /*6af0*/  @P1 BRA `(.L_x_46) ;  /* 0x000001c000001947 */ /* 0x000fca0003800000 */
[----:B--2---:R-:W-:-:S05]  /*6b00*/  BRA.DIV ~URZ, `(.L_x_47) ;  /* 0x000095727f007947 */ /* 0x004fca000b800000 */
[----:B------:R2:W4:Y:S04]  /*6b10*/  SHFL.IDX PT, R4, R6, 0x1, 0x181f ;  /* 0x00381f0006047f89 */ /* 0x00052800000e0000 */
[----:B------:R2:W3:Y:S02]  /*6b20*/  SHFL.IDX PT, R0, R7, 0x1, 0x181f ;  /* 0x00381f0007007f89 */ /* 0x0004e400000e0000 */
.L_x_126:
[----:B--2---:R-:W-:Y:S02]  /*6b30*/  SHF.R.S32.HI R6, RZ, 0x1f, R251 ;  /* 0x0000001fff067819 */ /* 0x004fe400000114fb */
[C---:B---3--:R-:W-:Y:S02]  /*6b40*/  LEA R2, P1, R251.reuse, R0, 0x1 ;  /* 0x00000000fb027211 */ /* 0x048fe400078208ff */
[C---:B------:R-:W-:Y:S02]  /*6b50*/  IADD3 R5, R251.reuse, 0x40, RZ ;  /* 0x00000040fb057810 */ /* 0x040fe40007ffe0ff */
[C---:B----4-:R-:W-:Y:S02]  /*6b60*/  LEA.HI.X R3, R251.reuse, R4, R6, 0x1, P1 ;  /* 0x00000004fb037211 */ /* 0x050fe400008f0c06 */
[C---:B------:R-:W-:Y:S02]  /*6b70*/  IADD3 R6, R251.reuse, 0x40, RZ ;  /* 0x00000040fb067810 */ /* 0x040fe40007ffe0ff */
[C---:B------:R-:W-:Y:S01]  /*6b80*/  IADD3 R13, R251.reuse, 0x80, RZ ;  /* 0x00000080fb0d7810 */ /* 0x040fe20007ffe0ff */
[----:B------:R-:W-:Y:S01]  /*6b90*/  @!PT LDS RZ, [RZ] ;  /* 0x00000000fffff984 */ /* 0x000fe20000000800 */
[----:B------:R-:W-:Y:S01]  /*6ba0*/  @!PT LDS RZ, [RZ] ;  /* 0x00000000fffff984 */ /* 0x000fe20000000800 */
[----:B------:R-:W-:Y:S01]  /*6bb0*/  @!PT LDS RZ, [RZ] ;  /* 0x00000000fffff984 */ /* 0x000fe20000000800 */
[----:B------:R2:W-:Y:S01]  /*6bc0*/  LDGSTS.E.BYPASS.LTC128B.128 [R247+0x5080], [R2.64], !P6 ;  /* 0x0508000002f77fae */ /* 0x0005e2000f101d46 */
[----:B------:R-:W-:Y:S02]  /*6bd0*/  SHF.R.S32.HI R6, RZ, 0x1f, R6 ;  /* 0x0000001fff067819 */ /* 0x000fe40000011406 */
[C---:B------:R-:W-:Y:S02]  /*6be0*/  IADD3 R14, R251.reuse, 0x80, RZ ;  /* 0x00000080fb0e7810 */ /* 0x040fe40007ffe0ff */
[----:B------:R-:W-:Y:S02]  /*6bf0*/  IADD3 R12, R251, 0xc0, RZ ;  /* 0x000000c0fb0c7810 */ /* 0x000fe40007ffe0ff */
[----:B------:R-:W-:Y:S02]  /*6c00*/  SHF.R.S32.HI R14, RZ, 0x1f, R14 ;  /* 0x0000001fff0e7819 */ /* 0x000fe4000001140e */
[----:B------:R-:W-:Y:S02]  /*6c10*/  SHF.R.S32.HI R12, RZ, 0x1f, R12 ;  /* 0x0000001fff0c7819 */ /* 0x000fe4000001140c */
[C---:B--2---:R-:W-:Y:S04]  /*6c20*/  LEA R2, P1, R5.reuse, R0, 0x1 ;  /* 0x0000000005027211 */ /* 0x044fe800078208ff */
[----:B------:R-:W-:Y:S02]  /*6c30*/  LEA.HI.X R3, R5, R4, R6, 0x1, P1 ;  /* 0x0000000405037211 */ /* 0x000fe400008f0c06 */
[----:B------:R-:W-:Y:S02]  /*6c40*/  LEA R6, P1, R13, R0, 0x1 ;  /* 0x000000000d067211 */ /* 0x000fe400078208ff */
[----:B------:R-:W-:Y:S01]  /*6c50*/  IADD3 R5, R251, 0xc0, RZ ;  /* 0x000000c0fb057810 */ /* 0x000fe20007ffe0ff */
[----:B------:R2:W-:Y:S01]  /*6c60*/  LDGSTS.E.BYPASS.LTC128B.128 [R247+0x6880], [R2.64], !P5 ;  /* 0x0688000002f77fae */ /* 0x0005e2000e901d46 */
[----:B------:R-:W-:Y:S05]  /*6c70*/  LEA.HI.X R7, R13, R4, R14, 0x1, P1 ;  /* 0x000000040d077211 */ /* 0x000fea00008f0c0e */
[----:B------:R3:W-:Y:S01]  /*6c80*/  LDGSTS.E.BYPASS.LTC128B.128 [R247+0x8080], [R6.64], !P4 ;  /* 0x0808000006f77fae */ /* 0x0007e2000e101d46 */
[C---:B--2---:R-:W-:Y:S04]  /*6c90*/  LEA R2, P1, R5.reuse, R0, 0x1 ;  /* 0x0000000005027211 */ /* 0x044fe800078208ff */
[----:B------:R-:W-:Y:S05]  /*6ca0*/  LEA.HI.X R3, R5, R4, R12, 0x1, P1 ;  /* 0x0000000405037211 */ /* 0x000fea00008f0c0c */
[----:B------:R3:W-:Y:S04]  /*6cb0*/  LDGSTS.E.BYPASS.LTC128B.128 [R247+0x9880], [R2.64], !P2 ;  /* 0x0988000002f77fae */ /* 0x0007e8000d101d46 */
.L_x_46:
[----:B--2---:R-:W-:Y:S05]  /*6cc0*/  BSYNC B0 ;  /* 0x0000000000007941 */ /* 0x004fea0003800000 */
.L_x_45:
[----:B---3--:R-:W2:Y:S08]  /*6cd0*/  S2R R2, SR_TID.X ;  /* 0x0000000000027919 */ /* 0x008eb00000002100 */
[----:B------:R-:W0:Y:S01]  /*6ce0*/  LDGDEPBAR ;  /* 0x00000000000079af */ /* 0x000e220000000000 */
[----:B------:R-:W-:Y:S01]  /*6cf0*/  WARPSYNC 0xffffffff ;  /* 0xffffffff00007948 */ /* 0x000fe20003800000 */
[C---:B-1----:R-:W-:Y:S01]  /*6d00*/  HMMA.16816.F32.BF16 R4, R160.reuse, R8, RZ ;  /* 0x00000008a004723c */ /* 0x042fe200000418ff */
[----:B------:R-:W-:Y:S07]  /*6d10*/  BSSY B0, `(.L_x_48) ;  /* 0x000012f000007945 */ /* 0x000fee0003800000 */
[C---:B------:R-:W-:Y:S08]  /*6d20*/  HMMA.16816.F32.BF16 R8, R160.reuse, R10, RZ ;  /* 0x0000000aa008723c */ /* 0x040ff000000418ff */
[C---:B------:R-:W-:Y:S08]  /*6d30*/  HMMA.16816.F32.BF16 R12, R160.reuse, R16, RZ ;  /* 0x00000010a00c723c */ /* 0x040ff000000418ff */
[C---:B------:R-:W-:Y:S01]  /*6d40*/  HMMA.16816.F32.BF16 R16, R160.reuse, R18, RZ ;  /* 0x00000012a010723c */ /* 0x040fe200000418ff */
[----:B--2---:R-:W-:Y:S04]  /*6d50*/  SHF.R.S32.HI R0, RZ, 0x1f, R2 ;  /* 0x0000001fff007819 */ /* 0x004fe80000011402 */
[-C--:B------:R-:W-:Y:S03]  /*6d60*/  LEA.HI R0, R0, R2.reuse, RZ, 0x3 ;  /* 0x0000000200007211 */ /* 0x080fe600078f18ff */
[C---:B------:R-:W-:Y:S01]  /*6d70*/  HMMA.16816.F32.BF16 R20, R160.reuse, R24, RZ ;  /* 0x00000018a014723c */ /* 0x040fe200000418ff */
[----:B------:R-:W-:Y:S04]  /*6d80*/  LOP3.LUT R0, R0, 0xfffffff8, RZ, 0xc0, !PT ;  /* 0xfffffff800007812 */ /* 0x000fe800078ec0ff */
[----:B------:R-:W-:Y:S03]  /*6d90*/  IADD3 R0, -R0, R2, RZ ;  /* 0x0000000200007210 */ /* 0x000fe60007ffe1ff */
[----:B------:R-:W-:Y:S01]  /*6da0*/  HMMA.16816.F32.BF16 R24, R160, R26, RZ ;  /* 0x0000001aa018723c */ /* 0x000fe200000418ff */
[----:B------:R-:W-:Y:S03]  /*6db0*/  LOP3.LUT P1, RZ, R0, 0x4, RZ, 0xc0, !PT ;  /* 0x0000000400ff7812 */ /* 0x000fe6000782c0ff */
[C---:B------:R-:W-:Y:S04]  /*6dc0*/  IADD3 R0, R135.reuse, 0x40, RZ ;  /* 0x0000004087007810 */ /* 0x040fe80007ffe0ff */
[C---:B------:R-:W-:Y:S06]  /*6dd0*/  HMMA.16816.F32.BF16 R4, R164.reuse, R168, R4 ;  /* 0x000000a8a404723c */ /* 0x040fec0000041804 */
[----:B------:R-:W-:Y:S02]  /*6de0*/  @P1 IADD3 R0, R135, -0x40, RZ ;  /* 0xffffffc087001810 */ /* 0x000fe40007ffe0ff */
[C---:B------:R-:W-:Y:S03]  /*6df0*/  HMMA.16816.F32.BF16 R8, R164.reuse, R170, R8 ;  /* 0x000000aaa408723c */ /* 0x040fe60000041808 */
[----:B------:R-:W1:Y:S05]  /*6e00*/  LDSM.16.M88.4 R168, [R0] ;  /* 0x0000000000a8783b */ /* 0x000e6a0000000200 */
[C---:B------:R-:W-:Y:S08]  /*6e10*/  HMMA.16816.F32.BF16 R12, R164.reuse, R172, R12 ;  /* 0x000000aca40c723c */ /* 0x040ff0000004180c */
[C---:B------:R-:W-:Y:S01]  /*6e20*/  HMMA.16816.F32.BF16 R16, R164.reuse, R174, R16 ;  /* 0x000000aea410723c */ /* 0x040fe20000041810 */
[----:B------:R-:W2:Y:S07]  /*6e30*/  LDSM.16.M88.4 R172, [R0+0x800] ;  /* 0x0008000000ac783b */ /* 0x000eae0000000200 */
[C---:B------:R-:W-:Y:S08]  /*6e40*/  HMMA.16816.F32.BF16 R20, R164.reuse, R176, R20 ;  /* 0x000000b0a414723c */ /* 0x040ff00000041814 */
[----:B------:R-:W-:Y:S01]  /*6e50*/  HMMA.16816.F32.BF16 R24, R164, R178, R24 ;  /* 0x000000b2a418723c */ /* 0x000fe20000041818 */
[----:B------:R-:W-:Y:S07]  /*6e60*/  LDSM.16.M88.4 R176, [R236+0x4800] ;  /* 0x00480000ecb0783b */ /* 0x000fee0000000200 */
[C---:B-1----:R-:W-:Y:S08]  /*6e70*/  HMMA.16816.F32.BF16 R4, R180.reuse, R168, R4 ;  /* 0x000000a8b404723c */ /* 0x042ff00000041804 */
[C---:B------:R-:W-:Y:S01]  /*6e80*/  HMMA.16816.F32.BF16 R8, R180.reuse, R170, R8 ;  /* 0x000000aab408723c */ /* 0x040fe20000041808 */
[----:B------:R-:W1:Y:S07]  /*6e90*/  LDSM.16.M88.4 R168, [R0+0x1000] ;  /* 0x0010000000a8783b */ /* 0x000e6e0000000200 */
[C---:B--2---:R-:W-:Y:S08]  /*6ea0*/  HMMA.16816.F32.BF16 R12, R180.reuse, R172, R12 ;  /* 0x000000acb40c723c */ /* 0x044ff0000004180c */
[C---:B------:R-:W-:Y:S01]  /*6eb0*/  HMMA.16816.F32.BF16 R16, R180.reuse, R174, R16 ;  /* 0x000000aeb410723c */ /* 0x040fe20000041810 */
[----:B------:R-:W2:Y:S07]  /*6ec0*/  LDSM.16.M88.4 R172, [R236] ;  /* 0x00000000ecac783b */ /* 0x000eae0000000200 */
[C---:B-1----:R-:W-:Y:S08]  /*6ed0*/  HMMA.16816.F32.BF16 R20, R180.reuse, R168, R20 ;  /* 0x000000a8b414723c */ /* 0x042ff00000041814 */
[----:B------:R-:W-:Y:S01]  /*6ee0*/  HMMA.16816.F32.BF16 R24, R180, R170, R24 ;  /* 0x000000aab418723c */ /* 0x000fe20000041818 */
[----:B------:R-:W1:Y:S07]  /*6ef0*/  LDSM.16.M88.4 R168, [R236+0x800] ;  /* 0x00080000eca8783b */ /* 0x000e6e0000000200 */
[C---:B--2---:R-:W-:Y:S08]  /*6f00*/  HMMA.16816.F32.BF16 R4, R184.reuse, R172, R4 ;  /* 0x000000acb804723c */ /* 0x044ff00000041804 */
[C---:B------:R-:W-:Y:S01]  /*6f10*/  HMMA.16816.F32.BF16 R8, R184.reuse, R174, R8 ;  /* 0x000000aeb808723c */ /* 0x040fe20000041808 */
[----:B------:R-:W2:Y:S07]  /*6f20*/  LDSM.16.M88.4 R172, [R236+0x1000] ;  /* 0x00100000ecac783b */ /* 0x000eae0000000200 */
[C---:B-1----:R-:W-:Y:S08]  /*6f30*/  HMMA.16816.F32.BF16 R12, R184.reuse, R168, R12 ;  /* 0x000000a8b80c723c */ /* 0x042ff0000004180c */
[C---:B------:R-:W-:Y:S01]  /*6f40*/  HMMA.16816.F32.BF16 R16, R184.reuse, R170, R16 ;  /* 0x000000aab810723c */ /* 0x040fe20000041810 */
[----:B------:R-:W1:Y:S07]  /*6f50*/  LDSM.16.M88.4 R168, [R135+0x1800] ;  /* 0x0018000087a8783b */ /* 0x000e6e0000000200 */
[C---:B--2---:R-:W-:Y:S08]  /*6f60*/  HMMA.16816.F32.BF16 R20, R184.reuse, R172, R20 ;  /* 0x000000acb814723c */ /* 0x044ff00000041814 */
[----:B------:R-:W-:Y:S01]  /*6f70*/  HMMA.16816.F32.BF16 R24, R184, R174, R24 ;  /* 0x000000aeb818723c */ /* 0x000fe20000041818 */
[----:B------:R-:W2:Y:S07]  /*6f80*/  LDSM.16.M88.4 R172, [R135+0x2000] ;  /* 0x0020000087ac783b */ /* 0x000eae0000000200 */
[C---:B-1----:R-:W-:Y:S08]  /*6f90*/  HMMA.16816.F32.BF16 R4, R188.reuse, R168, R4 ;  /* 0x000000a8bc04723c */ /* 0x042ff00000041804 */
[C---:B------:R-:W-:Y:S01]  /*6fa0*/  HMMA.16816.F32.BF16 R8, R188.reuse, R170, R8 ;  /* 0x000000aabc08723c */ /* 0x040fe20000041808 */
[----:B------:R-:W1:Y:S07]  /*6fb0*/  LDSM.16.M88.4 R168, [R135+0x2800] ;  /* 0x0028000087a8783b */ /* 0x000e6e0000000200 */
[C---:B--2---:R-:W-:Y:S08]  /*6fc0*/  HMMA.16816.F32.BF16 R12, R188.reuse, R172, R12 ;  /* 0x000000acbc0c723c */ /* 0x044ff0000004180c */
[C---:B------:R-:W-:Y:S01]  /*6fd0*/  HMMA.16816.F32.BF16 R16, R188.reuse, R174, R16 ;  /* 0x000000aebc10723c */ /* 0x040fe20000041810 */
[----:B------:R-:W2:Y:S07]  /*6fe0*/  LDSM.16.M88.4 R172, [R241+0x1800] ;  /* 0x00180000f1ac783b */ /* 0x000eae0000000200 */
        /* <DEDUP_REMOVED lines=88> */
[C---:B------:R-:W-:Y:S08]  /*7570*/  HMMA.16816.F32.BF16 R16, R228.reuse, R174, R16 ;  /* 0x000000aee410723c */ /* 0x040ff00000041810 */
[C---:B-1----:R-:W-:Y:S08]  /*7580*/  HMMA.16816.F32.BF16 R20, R228.reuse, R168, R20 ;  /* 0x000000a8e414723c */ /* 0x042ff00000041814 */
[----:B------:R-:W-:Y:S01]  /*7590*/  HMMA.16816.F32.BF16 R24, R228, R170, R24 ;  /* 0x000000aae418723c */ /* 0x000fe20000041818 */
[----:B------:R-:W1:Y:S07]  /*75a0*/  LDSM.16.M88.4 R168, [R236+0x5000] ;  /* 0x00500000eca8783b */ /* 0x000e6e0000000200 */
[C---:B------:R-:W-:Y:S08]  /*75b0*/  HMMA.16816.F32.BF16 R4, R232.reuse, R176, R4 ;  /* 0x000000b0e804723c */ /* 0x040ff00000041804 */
[C---:B------:R-:W-:Y:S11]  /*75c0*/  HMMA.16816.F32.BF16 R8, R232.reuse, R178, R8 ;  /* 0x000000b2e808723c */ /* 0x040ff60000041808 */
[----:B------:R-:W-:Y:S05]  /*75d0*/  @!UPT UIADD3 URZ, URZ, URZ, URZ ;  /* 0x0000003f3f3ff290 */ /* 0x000fea000fffe03f */
[----:B------:R-:W-:Y:S02]  /*75e0*/  FMUL.FTZ R0, R5, c[0x0][0x320] ;  /* 0x0000c80005007a20 */ /* 0x000fe40000410000 */
[----:B------:R-:W-:Y:S02]  /*75f0*/  FMUL.FTZ R2, R4, c[0x0][0x320] ;  /* 0x0000c80004027a20 */ /* 0x000fe40000410000 */
[----:B------:R2:W3:Y:S04]  /*7600*/  MUFU.TANH R248, R0 ;  /* 0x0000000000f87308 */ /* 0x0004e80000002400 */
[----:B------:R-:W-:Y:S01]  /*7610*/  FMUL.FTZ R3, R11, c[0x0][0x320] ;  /* 0x0000c8000b037a20 */ /* 0x000fe20000410000 */
[C---:B-1----:R-:W-:Y:S03]  /*7620*/  HMMA.16816.F32.BF16 R12, R232.reuse, R168, R12 ;  /* 0x000000a8e80c723c */ /* 0x042fe6000004180c */
[----:B------:R-:W-:Y:S02]  /*7630*/  FMUL.FTZ R10, R10, c[0x0][0x320] ;  /* 0x0000c8000a0a7a20 */ /* 0x000fe40000410000 */
[----:B------:R1:W4:Y:S03]  /*7640*/  MUFU.TANH R249, R2 ;  /* 0x0000000200f97308 */ /* 0x0003260000002400 */
[C---:B------:R-:W-:Y:S07]  /*7650*/  HMMA.16816.F32.BF16 R16, R232.reuse, R170, R16 ;  /* 0x000000aae810723c */ /* 0x040fee0000041810 */
[----:B------:R-:W3:Y:S01]  /*7660*/  MUFU.TANH R178, R10 ;  /* 0x0000000a00b27308 */ /* 0x000ee20000002400 */
[----:B--2---:R-:W-:Y:S09]  /*7670*/  FMUL.FTZ R0, R6, c[0x0][0x320] ;  /* 0x0000c80006007a20 */ /* 0x004ff20000410000 */
[----:B------:R2:W2:Y:S01]  /*7680*/  MUFU.TANH R179, R0 ;  /* 0x0000000000b37308 */ /* 0x0004a20000002400 */
[----:B-1----:R-:W-:Y:S09]  /*7690*/  FMUL.FTZ R2, R13, c[0x0][0x320] ;  /* 0x0000c8000d027a20 */ /* 0x002ff20000410000 */
[----:B------:R-:W1:Y:S10]  /*76a0*/  MUFU.TANH R176, R3 ;  /* 0x0000000300b07308 */ /* 0x000e740000002400 */
[----:B------:R-:W1:Y:S01]  /*76b0*/  MUFU.TANH R171, R2 ;  /* 0x0000000200ab7308 */ /* 0x000e620000002400 */
[----:B--2---:R-:W-:Y:S02]  /*76c0*/  FMUL.FTZ R0, R7, c[0x0][0x320] ;  /* 0x0000c80007007a20 */ /* 0x004fe40000410000 */
[----:B------:R-:W2:Y:S01]  /*76d0*/  LDSM.16.M88.4 R4, [R236+0x5800] ;  /* 0x00580000ec04783b */ /* 0x000ea20000000200 */
[----:B------:R-:W-:Y:S06]  /*76e0*/  DEPBAR.LE SB0, 0x0 ;  /* 0x000080000000791a */ /* 0x000fec0000000000 */
[----:B------:R5:W1:Y:S01]  /*76f0*/  MUFU.TANH R250, R0 ;  /* 0x0000000000fa7308 */ /* 0x000a620000002400 */
[----:B------:R-:W-:Y:S01]  /*7700*/  BAR.SYNC.DEFER_BLOCKING 0x0 ;  /* 0x0000000000007b1d */ /* 0x000fe20000010000 */
[----:B-----5:R-:W-:Y:S08]  /*7710*/  FMUL.FTZ R0, R8, c[0x0][0x320] ;  /* 0x0000c80008007a20 */ /* 0x020ff00000410000 */
[----:B------:R5:W1:Y:S01]  /*7720*/  MUFU.TANH R177, R0 ;  /* 0x0000000000b17308 */ /* 0x000a620000002400 */
[----:B------:R-:W3:Y:S01]  /*7730*/  LDL R8, [R1+0x4] ;  /* 0x0000040001087983 */ /* 0x000ee20000100800 */
[C---:B--2---:R-:W-:Y:S08]  /*7740*/  HMMA.16816.F32.BF16 R20, R232.reuse, R4, R20 ;  /* 0x00000004e814723c */ /* 0x044ff00000041814 */
[----:B------:R-:W-:Y:S04]  /*7750*/  HMMA.16816.F32.BF16 R24, R232, R6, R24 ;  /* 0x00000006e818723c */ /* 0x000fe80000041818 */
[----:B-----5:R-:W-:Y:S02]  /*7760*/  FMUL.FTZ R0, R9, c[0x0][0x320] ;  /* 0x0000c80009007a20 */ /* 0x020fe40000410000 */
[----:B------:R-:W3:Y:S02]  /*7770*/  LDL R9, [R1+0x10] ;  /* 0x0000100001097983 */ /* 0x000ee40000100800 */
[----:B------:R2:W1:Y:S04]  /*7780*/  MUFU.TANH R175, R0 ;  /* 0x0000000000af7308 */ /* 0x0004680000002400 */
[----:B--2---:R-:W-:Y:S06]  /*7790*/  FMUL.FTZ R0, R12, c[0x0][0x320] ;  /* 0x0000c8000c007a20 */ /* 0x004fec0000410000 */
[----:B------:R2:W1:Y:S02]  /*77a0*/  MUFU.TANH R172, R0 ;  /* 0x0000000000ac7308 */ /* 0x0004640000002400 */
[----:B--2---:R-:W-:Y:S08]  /*77b0*/  FMUL.FTZ R0, R14, c[0x0][0x320] ;  /* 0x0000c8000e007a20 */ /* 0x004ff00000410000 */
        /* <DEDUP_REMOVED lines=16> */
[----:B------:R2:W1:Y:S01]  /*78c0*/  MUFU.TANH R17, R0 ;  /* 0x0000000000117308 */ /* 0x0004620000002400 */
[----:B---3--:R-:W-:Y:S01]  /*78d0*/  ISETP.GT.AND P1, PT, R8, R9, PT ;  /* 0x000000090800720c */ /* 0x008fe20003f24270 */
[----:B--2---:R-:W-:Y:S08]  /*78e0*/  FMUL.FTZ R0, R23, c[0x0][0x320] ;  /* 0x0000c80017007a20 */ /* 0x004ff00000410000 */
[----:B------:R2:W3:Y:S02]  /*78f0*/  MUFU.TANH R16, R0 ;  /* 0x0000000000107308 */ /* 0x0004e40000002400 */
        /* <DEDUP_REMOVED lines=8> */
[----:B------:R-:W-:-:S05]  /*7980*/  @!P1 BRA `(.L_x_49) ;  /* 0x0000067000009947 */ /* 0x000fca0003800000 */
[----:B---34-:R-:W3:Y:S01]  /*7990*/  LDL R9, [R1+0x14] ;  /* 0x0000140001097983 */ /* 0x018ee20000100800 */
[----:B--2---:R-:W-:Y:S02]  /*79a0*/  IMAD.MOV.U32 R0, RZ, RZ, 0x1 ;  /* 0x00000001ff007424 */ /* 0x004fe400078e00ff */
[----:B------:R-:W-:Y:S01]  /*79b0*/  IMAD.MOV.U32 R252, RZ, RZ, RZ ;  /* 0x000000fffffc7224 */ /* 0x000fe200078e00ff */
[----:B------:R-:W2:Y:S02]  /*79c0*/  LDL.64 R20, [R1+0x20] ;  /* 0x0000200001147983 */ /* 0x000ea40000100a00 */
[----:B------:R-:W-:Y:S02]  /*79d0*/  ISETP.NE.AND P1, PT, R0, c[0x0][0x2b8], PT ;  /* 0x0000ae0000007a0c */ /* 0x000fe40003f25270 */
[----:B------:R-:W4:Y:S04]  /*79e0*/  LDL R19, [R1+0x34] ;  /* 0x0000340001137983 */ /* 0x000f280000100800 */
[----:B------:R-:W5:Y:S04]  /*79f0*/  S2R R2, SR_TID.X ;  /* 0x0000000000027919 */ /* 0x000f680000002100 */
[----:B------:R-:W2:Y:S01]  /*7a00*/  LDL R6, [R1+0x30] ;  /* 0x0000300001067983 */ /* 0x000ea20000100800 */
[--C-:B-----5:R-:W-:Y:S02]  /*7a10*/  SHF.R.S32.HI R3, RZ, 0x1f, R2.reuse ;  /* 0x0000001fff037819 */ /* 0x120fe40000011402 */
[----:B------:R-:W-:Y:S02]  /*7a20*/  SHF.R.S32.HI R5, RZ, 0x1f, R2 ;  /* 0x0000001fff057819 */ /* 0x000fe40000011402 */
[-C--:B------:R-:W-:Y:S02]  /*7a30*/  LEA.HI R3, R3, R2.reuse, RZ, 0x3 ;  /* 0x0000000203037211 */ /* 0x080fe400078f18ff */
[----:B------:R-:W-:Y:S02]  /*7a40*/  LEA.HI R5, R5, R2, RZ, 0x3 ;  /* 0x0000000205057211 */ /* 0x000fe400078f18ff */
[----:B------:R-:W-:Y:S02]  /*7a50*/  LOP3.LUT R3, R3, 0xfffffff8, RZ, 0xc0, !PT ;  /* 0xfffffff803037812 */ /* 0x000fe400078ec0ff */
[----:B------:R-:W-:Y:S03]  /*7a60*/  SHF.R.S32.HI R5, RZ, 0x3, R5 ;  /* 0x00000003ff057819 */ /* 0x000fe60000011405 */
[----:B------:R-:W-:Y:S04]  /*7a70*/  IMAD.IADD R3, R2, 0x1, -R3 ;  /* 0x0000000102037824 */ /* 0x000fe800078e0a03 */
[----:B------:R-:W-:Y:S01]  /*7a80*/  IMAD R0, R3, 0x20, R5 ;  /* 0x0000002003007824 */ /* 0x000fe200078e0205 */
[----:B------:R-:W-:Y:S01]  /*7a90*/  IADD3 R5, -R5, 0x30, RZ ;  /* 0x0000003005057810 */ /* 0x000fe20007ffe1ff */
[----:B---3--:R-:W-:Y:S02]  /*7aa0*/  IMAD R2, R8, 0x30, R9 ;  /* 0x0000003008027824 */ /* 0x008fe400078e0209 */
[----:B------:R-:W3:Y:S03]  /*7ab0*/  LDL.64 R8, [R1+0x18] ;  /* 0x0000180001087983 */ /* 0x000ee60000100a00 */
[----:B------:R-:W-:Y:S05]  /*7ac0*/  IADD3 R2, R2, -0x30, R0 ;  /* 0xffffffd002027810 */ /* 0x000fea0007ffe000 */
[----:B------:R-:W-:Y:S04]  /*7ad0*/  @P1 IMAD.HI.U32 R3, R2, c[0x0][0x2bc], RZ ;  /* 0x0000af0002031a27 */ /* 0x000fe800078e00ff */
[----:B------:R-:W-:Y:S01]  /*7ae0*/  IMAD.MOV.U32 R0, RZ, RZ, R2 ;  /* 0x000000ffff007224 */ /* 0x000fe200078e0002 */
[----:B------:R-:W-:Y:S04]  /*7af0*/  @P1 SHF.R.U32.HI R0, RZ, c[0x0][0x2c0], R3 ;  /* 0x0000b000ff001a19 */ /* 0x000fe80000011603 */
[C---:B--2---:R-:W-:Y:S01]  /*7b00*/  @!P0 IADD3 R3, P1, R0.reuse, R20, RZ ;  /* 0x0000001400038210 */ /* 0x044fe20007f3e0ff */
[----:B------:R-:W-:Y:S03]  /*7b10*/  IMAD.MOV R4, RZ, RZ, -R0 ;  /* 0x000000ffff047224 */ /* 0x000fe600078e0a00 */
[----:B----4-:R-:W-:Y:S01]  /*7b20*/  @!P0 LEA.HI.X.SX32 R0, R0, R19, 0x1, P1 ;  /* 0x0000001300008211 */ /* 0x010fe200008f0eff */
[----:B------:R-:W-:Y:S01]  /*7b30*/  IMAD R4, R4, c[0x0][0x2b8], R2 ;  /* 0x0000ae0004047a24 */ /* 0x000fe200078e0202 */
[C---:B------:R-:W-:Y:S04]  /*7b40*/  @!P0 LEA R2, P1, R3.reuse, c[0x0][0x2a0], 0x2 ;  /* 0x0000a80003028a11 */ /* 0x040fe800078210ff */
[----:B------:R-:W-:Y:S01]  /*7b50*/  @!P0 LEA.HI.X R3, R3, c[0x0][0x2a4], R0, 0x2, P1 ;  /* 0x0000a90003038a11 */ /* 0x000fe200008f1400 */
[----:B------:R2:W-:Y:S01]  /*7b60*/  STL [R1], R4 ;  /* 0x0000000401007387 */ /* 0x0005e20000100800 */
[----:B------:R-:W-:Y:S03]  /*7b70*/  SHF.R.S32.HI R0, RZ, 0x1f, R4 ;  /* 0x0000001fff007819 */ /* 0x000fe60000011404 */
[----:B------:R4:W5:Y:S02]  /*7b80*/  @!P0 LDG.E R252, [R2.64] ;  /* 0x0000000602fc8981 */ /* 0x000964000c1e1900 */
[----:B------:R-:W-:Y:S04]  /*7b90*/  IMAD R0, R0, c[0x0][0x1e0], RZ ;  /* 0x0000780000007a24 */ /* 0x000fe800078e02ff */
[C---:B------:R-:W-:Y:S02]  /*7ba0*/  IMAD R0, R4.reuse, c[0x0][0x1e4], R0 ;  /* 0x0000790004007a24 */ /* 0x040fe400078e0200 */
[----:B----4-:R-:W-:Y:S04]  /*7bb0*/  IMAD.WIDE.U32 R2, R4, c[0x0][0x1e0], RZ ;  /* 0x0000780004027a25 */ /* 0x010fe800078e00ff */
[----:B------:R-:W-:Y:S01]  /*7bc0*/  IMAD.IADD R3, R3, 0x1, R0 ;  /* 0x0000000103037824 */ /* 0x000fe200078e0200 */
[----:B-----5:R-:W-:Y:S03]  /*7bd0*/  SHF.R.S32.HI R0, RZ, 0x1f, R252 ;  /* 0x0000001fff007819 */ /* 0x020fe600000114fc */
[----:B------:R-:W-:Y:S04]  /*7be0*/  IMAD.WIDE.U32 R2, R252, c[0x0][0x1f0], R2 ;  /* 0x00007c00fc027a25 */ /* 0x000fe800078e0002 */
[----:B--2---:R-:W-:Y:S01]  /*7bf0*/  IMAD R4, R0, c[0x0][0x1f0], RZ ;  /* 0x00007c0000047a24 */ /* 0x004fe200078e02ff */
[----:B---3--:R-:W-:Y:S03]  /*7c00*/  IADD3 R0, P1, R8, R2, RZ ;  /* 0x0000000208007210 */ /* 0x008fe60007f3e0ff */
[----:B------:R-:W-:Y:S05]  /*7c10*/  IMAD R4, R252, c[0x0][0x1f4], R4 ;  /* 0x00007d00fc047a24 */ /* 0x000fea00078e0204 */
[----:B------:R-:W-:Y:S02]  /*7c20*/  IADD3.X R2, R6, R3, R4, P1, !PT ;  /* 0x0000000306027210 */ /* 0x000fe40000ffe404 */
[C---:B------:R-:W-:Y:S04]  /*7c30*/  LEA R9, P1, R0.reuse, c[0x0][0x1c8], 0x1 ;  /* 0x0000720000097a11 */ /* 0x040fe800078208ff */
[----:B------:R-:W-:Y:S02]  /*7c40*/  LEA.HI.X R8, R0, c[0x0][0x1cc], R2, 0x1, P1 ;  /* 0x0000730000087a11 */ /* 0x000fe400008f0c02 */
[----:B------:R-:W-:Y:S01]  /*7c50*/  ISETP.GE.AND P1, PT, R5, 0x1, PT ;  /* 0x000000010500780c */ /* 0x000fe20003f26270 */
[----:B------:R-:W-:-:S10]  /*7c60*/  BRA.DIV ~URZ, `(.L_x_50) ;  /* 0x000084d27f007947 */ /* 0x000fd4000b800000 */
[----:B------:R2:W3:Y:S02]  /*7c70*/  SHFL.IDX PT, R4, R8, RZ, 0x181f ;  /* 0x00181fff08047589 */ /* 0x0004e400000e0000 */
.L_x_127:
[----:B------:R-:W-:-:S05]  /*7c80*/  BRA.DIV ~URZ, `(.L_x_51) ;  /* 0x000085227f007947 */ /* 0x000fca000b800000 */
[----:B------:R4:W2:Y:S02]  /*7c90*/  SHFL.IDX PT, R0, R9, RZ, 0x181f ;  /* 0x00181fff09007589 */ /* 0x0008a400000e0000 */
.L_x_128:
[----:B------:R-:W-:Y:S02]  /*7ca0*/  SHF.R.S32.HI R7, RZ, 0x1f, R251 ;  /* 0x0000001fff077819 */ /* 0x000fe400000114fb */
[C---:B--2---:R-:W-:Y:S02]  /*7cb0*/  @P1 LEA R2, P3, R251.reuse, R0, 0x1 ;  /* 0x00000000fb021211 */ /* 0x044fe400078608ff */
[C---:B------:R-:W-:Y:S02]  /*7cc0*/  IADD3 R6, R251.reuse, 0x40, RZ ;  /* 0x00000040fb067810 */ /* 0x040fe40007ffe0ff */
[C---:B---3--:R-:W-:Y:S02]  /*7cd0*/  @P1 LEA.HI.X R3, R251.reuse, R4, R7, 0x1, P3 ;  /* 0x00000004fb031211 */ /* 0x048fe400018f0c07 */
[C---:B------:R-:W-:Y:S02]  /*7ce0*/  IADD3 R7, R251.reuse, 0x40, RZ ;  /* 0x00000040fb077810 */ /* 0x040fe40007ffe0ff */
[C---:B------:R-:W-:Y:S01]  /*7cf0*/  IADD3 R21, R251.reuse, 0x80, RZ ;  /* 0x00000080fb157810 */ /* 0x040fe20007ffe0ff */
[----:B------:R-:W-:Y:S01]  /*7d00*/  @!PT LDS RZ, [RZ] ;  /* 0x00000000fffff984 */ /* 0x000fe20000000800 */
[----:B------:R-:W-:Y:S01]  /*7d10*/  @!PT LDS RZ, [RZ] ;  /* 0x00000000fffff984 */ /* 0x000fe20000000800 */
[----:B------:R-:W-:Y:S01]  /*7d20*/  @!PT LDS RZ, [RZ] ;  /* 0x00000000fffff984 */ /* 0x000fe20000000800 */
[----:B------:R2:W-:Y:S01]  /*7d30*/  @P1 LDGSTS.E.BYPASS.LTC128B.128 [R247+0x14080], [R2.64], !P6 ;  /* 0x1408000002f71fae */ /* 0x0005e2000f101d46 */
[----:B------:R-:W-:Y:S02]  /*7d40*/  SHF.R.S32.HI R7, RZ, 0x1f, R7 ;  /* 0x0000001fff077819 */ /* 0x000fe40000011407 */
[C---:B------:R-:W-:Y:S02]  /*7d50*/  IADD3 R22, R251.reuse, 0x80, RZ ;  /* 0x00000080fb167810 */ /* 0x040fe40007ffe0ff */
[C---:B------:R-:W-:Y:S02]  /*7d60*/  IADD3 R19, R251.reuse, 0xc0, RZ ;  /* 0x000000c0fb137810 */ /* 0x040fe40007ffe0ff */
[----:B------:R-:W-:Y:S02]  /*7d70*/  SHF.R.S32.HI R22, RZ, 0x1f, R22 ;  /* 0x0000001fff167819 */ /* 0x000fe40000011416 */
[----:B------:R-:W-:Y:S04]  /*7d80*/  IADD3 R20, R251, 0xc0, RZ ;  /* 0x000000c0fb147810 */ /* 0x000fe80007ffe0ff */
[----:B------:R-:W-:Y:S02]  /*7d90*/  SHF.R.S32.HI R20, RZ, 0x1f, R20 ;  /* 0x0000001fff147819 */ /* 0x000fe40000011414 */
[C---:B--2---:R-:W-:Y:S04]  /*7da0*/  @P1 LEA R2, P3, R6.reuse, R0, 0x1 ;  /* 0x0000000006021211 */ /* 0x044fe800078608ff */
[----:B------:R-:W-:Y:S02]  /*7db0*/  @P1 LEA.HI.X R3, R6, R4, R7, 0x1, P3 ;  /* 0x0000000406031211 */ /* 0x000fe400018f0c07 */
[C---:B------:R-:W-:Y:S03]  /*7dc0*/  @P1 LEA R6, P3, R21.reuse, R0, 0x1 ;  /* 0x0000000015061211 */ /* 0x040fe600078608ff */
[----:B------:R2:W-:Y:S01]  /*7dd0*/  @P1 LDGSTS.E.BYPASS.LTC128B.128 [R247+0x15880], [R2.64], !P5 ;  /* 0x1588000002f71fae */ /* 0x0005e2000e901d46 */
[----:B------:R-:W-:Y:S05]  /*7de0*/  @P1 LEA.HI.X R7, R21, R4, R22, 0x1, P3 ;  /* 0x0000000415071211 */ /* 0x000fea00018f0c16 */
[----:B------:R3:W-:Y:S01]  /*7df0*/  @P1 LDGSTS.E.BYPASS.LTC128B.128 [R247+0x17080], [R6.64], !P4 ;  /* 0x1708000006f71fae */ /* 0x0007e2000e101d46 */
[C---:B--2---:R-:W-:Y:S04]  /*7e00*/  @P1 LEA R2, P3, R19.reuse, R0, 0x1 ;  /* 0x0000000013021211 */ /* 0x044fe800078608ff */
[----:B------:R-:W-:Y:S05]  /*7e10*/  @P1 LEA.HI.X R3, R19, R4, R20, 0x1, P3 ;  /* 0x0000000413031211 */ /* 0x000fea00018f0c14 */
[----:B------:R3:W-:Y:S01]  /*7e20*/  @P1 LDGSTS.E.BYPASS.LTC128B.128 [R247+0x18880], [R2.64], !P2 ;  /* 0x1888000002f71fae */ /* 0x0007e2000d101d46 */
[----:B------:R-:W-:Y:S01]  /*7e30*/  ISETP.GE.AND P1, PT, R5, 0x21, PT ;  /* 0x000000210500780c */ /* 0x000fe20003f26270 */
[----:B------:R-:W-:-:S06]  /*7e40*/  BRA.DIV ~URZ, `(.L_x_52) ;  /* 0x000083c27f007947 */ /* 0x000fcc000b800000 */
[----:B------:R2:W3:Y:S04]  /*7e50*/  SHFL.IDX PT, R4, R8, 0x1, 0x181f ;  /* 0x00381f0008047f89 */ /* 0x0004e800000e0000 */
[----:B------:R2:W4:Y:S02]  /*7e60*/  SHFL.IDX PT, R0, R9, 0x1, 0x181f ;  /* 0x00381f0009007f89 */ /* 0x00052400000e0000 */
.L_x_129:
[----:B---3--:R-:W-:Y:S02]  /*7e70*/  SHF.R.S32.HI R6, RZ, 0x1f, R251 ;  /* 0x0000001fff067819 */ /* 0x008fe400000114fb */
[C---:B----4-:R-:W-:Y:S02]  /*7e80*/  @P1 LEA R2, P3, R251.reuse, R0, 0x1 ;  /* 0x00000000fb021211 */ /* 0x050fe400078608ff */
[C---:B------:R-:W-:Y:S02]  /*7e90*/  IADD3 R5, R251.reuse, 0x40, RZ ;  /* 0x00000040fb057810 */ /* 0x040fe40007ffe0ff */
[C---:B------:R-:W-:Y:S02]  /*7ea0*/  @P1 LEA.HI.X R3, R251.reuse, R4, R6, 0x1, P3 ;  /* 0x00000004fb031211 */ /* 0x040fe400018f0c06 */
[C---:B------:R-:W-:Y:S02]  /*7eb0*/  IADD3 R6, R251.reuse, 0x40, RZ ;  /* 0x00000040fb067810 */ /* 0x040fe40007ffe0ff */
[C---:B--2---:R-:W-:Y:S01]  /*7ec0*/  IADD3 R9, R251.reuse, 0x80, RZ ;  /* 0x00000080fb097810 */ /* 0x044fe20007ffe0ff */
[----:B------:R-:W-:Y:S01]  /*7ed0*/  @!PT LDS RZ, [RZ] ;  /* 0x00000000fffff984 */ /* 0x000fe20000000800 */
[----:B------:R-:W-:Y:S01]  /*7ee0*/  @!PT LDS RZ, [RZ] ;  /* 0x00000000fffff984 */ /* 0x000fe20000000800 */
[----:B------:R-:W-:Y:S01]  /*7ef0*/  @!PT LDS RZ, [RZ] ;  /* 0x00000000fffff984 */ /* 0x000fe20000000800 */
[----:B------:R2:W-:Y:S01]  /*7f00*/  @P1 LDGSTS.E.BYPASS.LTC128B.128 [R247+0x15080], [R2.64], !P6 ;  /* 0x1508000002f71fae */ /* 0x0005e2000f101d46 */
[----:B------:R-:W-:Y:S02]  /*7f10*/  SHF.R.S32.HI R6, RZ, 0x1f, R6 ;  /* 0x0000001fff067819 */ /* 0x000fe40000011406 */
[C---:B------:R-:W-:Y:S02]  /*7f20*/  IADD3 R19, R251.reuse, 0x80, RZ ;  /* 0x00000080fb137810 */ /* 0x040fe40007ffe0ff */
[----:B------:R-:W-:Y:S02]  /*7f30*/  IADD3 R8, R251, 0xc0, RZ ;  /* 0x000000c0fb087810 */ /* 0x000fe40007ffe0ff */
[----:B------:R-:W-:Y:S02]  /*7f40*/  SHF.R.S32.HI R19, RZ, 0x1f, R19 ;  /* 0x0000001fff137819 */ /* 0x000fe40000011413 */
[----:B------:R-:W-:Y:S02]  /*7f50*/  SHF.R.S32.HI R8, RZ, 0x1f, R8 ;  /* 0x0000001fff087819 */ /* 0x000fe40000011408 */
[C---:B--2---:R-:W-:Y:S04]  /*7f60*/  @P1 LEA R2, P3, R5.reuse, R0, 0x1 ;  /* 0x0000000005021211 */ /* 0x044fe800078608ff */
[----:B------:R-:W-:Y:S02]  /*7f70*/  @P1 LEA.HI.X R3, R5, R4, R6, 0x1, P3 ;  /* 0x0000000405031211 */ /* 0x000fe400018f0c06 */
[----:B------:R-:W-:Y:S02]  /*7f80*/  @P1 LEA R6, P3, R9, R0, 0x1 ;  /* 0x0000000009061211 */ /* 0x000fe400078608ff */
[----:B------:R-:W-:Y:S01]  /*7f90*/  IADD3 R5, R251, 0xc0, RZ ;  /* 0x000000c0fb057810 */ /* 0x000fe20007ffe0ff */
[----:B------:R2:W-:Y:S01]  /*7fa0*/  @P1 LDGSTS.E.BYPASS.LTC128B.128 [R247+0x16880], [R2.64], !P5 ;  /* 0x1688000002f71fae */ /* 0x0005e2000e901d46 */
[----:B------:R-:W-:Y:S05]  /*7fb0*/  @P1 LEA.HI.X R7, R9, R4, R19, 0x1, P3 ;  /* 0x0000000409071211 */ /* 0x000fea00018f0c13 */
[----:B------:R3:W-:Y:S01]  /*7fc0*/  @P1 LDGSTS.E.BYPASS.LTC128B.128 [R247+0x18080], [R6.64], !P4 ;  /* 0x1808000006f71fae */ /* 0x0007e2000e101d46 */
[C---:B--2---:R-:W-:Y:S04]  /*7fd0*/  @P1 LEA R2, P3, R5.reuse, R0, 0x1 ;  /* 0x0000000005021211 */ /* 0x044fe800078608ff */
[----:B------:R-:W-:Y:S05]  /*7fe0*/  @P1 LEA.HI.X R3, R5, R4, R8, 0x1, P3 ;  /* 0x0000000405031211 */ /* 0x000fea00018f0c08 */
[----:B------:R3:W-:Y:S04]  /*7ff0*/  @P1 LDGSTS.E.BYPASS.LTC128B.128 [R247+0x19880], [R2.64], !P2 ;  /* 0x1988000002f71fae */ /* 0x0007e8000d101d46 */
.L_x_49:
[----:B---34-:R-:W-:Y:S05]  /*8000*/  BSYNC B0 ;  /* 0x0000000000007941 */ /* 0x018fea0003800000 */
.L_x_48:
[----:B------:R-:W-:Y:S01]  /*8010*/  FMNMX.FTZ R2, R249, R133, !PT ;  /* 0x00000085f9027209 */ /* 0x000fe20007810000 */
[----:B------:R-:W0:Y:S01]  /*8020*/  LDGDEPBAR ;  /* 0x00000000000079af */ /* 0x000e220000000000 */
[----:B--2---:R-:W-:Y:S02]  /*8030*/  FMNMX.FTZ R0, R179, R132, !PT ;  /* 0x00000084b3007209 */ /* 0x004fe40007810000 */
[----:B------:R-:W-:Y:S02]  /*8040*/  FMNMX.FTZ R2, R248, R2, !PT ;  /* 0x00000002f8027209 */ /* 0x000fe40007810000 */
[----:B-1----:R-:W-:Y:S02]  /*8050*/  FMNMX.FTZ R0, R250, R0, !PT ;  /* 0x00000000fa007209 */ /* 0x002fe40007810000 */
[----:B------:R-:W-:Y:S02]  /*8060*/  FMNMX.FTZ R2, R177, R2, !PT ;  /* 0x00000002b1027209 */ /* 0x000fe40007810000 */
        /* <DEDUP_REMOVED lines=18> */
[----:B------:R-:W-:Y:S01]  /*8190*/  FMNMX.FTZ R5, R12, R0, !PT ;  /* 0x000000000c057209 */ /* 0x000fe20007810000 */
[----:B------:R-:W-:-:S05]  /*81a0*/  BRA.DIV ~URZ, `(.L_x_53) ;  /* 0x000081227f007947 */ /* 0x000fca000b800000 */
[----:B------:R1:W2:Y:S02]  /*81b0*/  SHFL.BFLY PT, R0, R4, 0x2, 0x1f ;  /* 0x0c401f0004007f89 */ /* 0x0002a400000e0000 */
.L_x_130:
[----:B-12---:R-:W-:Y:S01]  /*81c0*/  FMNMX.FTZ R4, R4, R0, !PT ;  /* 0x0000000004047209 */ /* 0x006fe20007810000 */
[----:B------:R-:W-:-:S05]  /*81d0*/  BRA.DIV ~URZ, `(.L_x_54) ;  /* 0x000081327f007947 */ /* 0x000fca000b800000 */
[----:B------:R-:W1:Y:S02]  /*81e0*/  SHFL.BFLY PT, R0, R4, 0x1, 0x1f ;  /* 0x0c201f0004007f89 */ /* 0x000e6400000e0000 */
[----:B-1----:R-:W-:Y:S02]  /*81f0*/  FMNMX.FTZ R133, R4, R0, !PT ;  /* 0x0000000004857209 */ /* 0x002fe40007810000 */
[----:B------:R-:W1:Y:S02]  /*8200*/  SHFL.BFLY PT, R0, R5, 0x2, 0x1f ;  /* 0x0c401f0005007f89 */ /* 0x000e6400000e0000 */
[----:B-1----:R-:W-:Y:S05]  /*8210*/  FMNMX.FTZ R4, R5, R0, !PT ;  /* 0x0000000005047209 */ /* 0x002fea0007810000 */
[----:B------:R1:W2:Y:S02]  /*8220*/  SHFL.BFLY PT, R0, R4, 0x1, 0x1f ;  /* 0x0c201f0004007f89 */ /* 0x0002a400000e0000 */
.L_x_131:
[----:B------:R-:W3:Y:S01]  /*8230*/  LDL.LU R20, [R1+0x8] ;  /* 0x0000080001147983 */ /* 0x000ee20000300800 */
[----:B--2---:R-:W-:Y:S01]  /*8240*/  FMNMX.FTZ R3, R0, R4, !PT ;  /* 0x0000000400037209 */ /* 0x004fe20007810000 */
[C---:B-1----:R-:W-:Y:S01]  /*8250*/  FMUL.FTZ R4, R133.reuse, c[0x0][0x2d0] ;  /* 0x0000b40085047a20 */ /* 0x042fe20000410000 */
[----:B------:R-:W-:Y:S01]  /*8260*/  WARPSYNC 0xffffffff ;  /* 0xffffffff00007948 */ /* 0x000fe20003800000 */
[----:B------:R-:W-:Y:S02]  /*8270*/  FADD.FTZ R0, -R133, R134 ;  /* 0x0000008685007221 */ /* 0x000fe40000010100 */
[--C-:B------:R-:W-:Y:S02]  /*8280*/  FFMA.FTZ R7, R248, c[0x0][0x2d0], -R4.reuse ;  /* 0x0000b400f8077a23 */ /* 0x100fe40000010804 */
[----:B------:R-:W-:Y:S02]  /*8290*/  FMUL.FTZ R0, R0, c[0x0][0x2d0] ;  /* 0x0000b40000007a20 */ /* 0x000fe40000410000 */
[--C-:B------:R-:W-:Y:S02]  /*82a0*/  FFMA.FTZ R8, R249, c[0x0][0x2d0], -R4.reuse ;  /* 0x0000b400f9087a23 */ /* 0x100fe40000010804 */
[--C-:B------:R-:W-:Y:S01]  /*82b0*/  FFMA.FTZ R19, R172, c[0x0][0x2d0], -R4.reuse ;  /* 0x0000b400ac137a23 */ /* 0x100fe20000010804 */
[----:B------:R-:W-:Y:S01]  /*82c0*/  MUFU.EX2 R2, R0 ;  /* 0x0000000000027308 */ /* 0x000fe20000000800 */
[--C-:B------:R-:W-:Y:S02]  /*82d0*/  FFMA.FTZ R248, R170, c[0x0][0x2d0], -R4.reuse ;  /* 0x0000b400aaf87a23 */ /* 0x100fe40000010804 */
[--C-:B------:R-:W-:Y:S02]  /*82e0*/  FFMA.FTZ R11, R11, c[0x0][0x2d0], -R4.reuse ;  /* 0x0000b4000b0b7a23 */ /* 0x100fe40000010804 */
[--C-:B------:R-:W-:Y:S02]  /*82f0*/  FFMA.FTZ R10, R10, c[0x0][0x2d0], -R4.reuse ;  /* 0x0000b4000a0a7a23 */ /* 0x100fe40000010804 */
[--C-:B------:R-:W-:Y:S02]  /*8300*/  FFMA.FTZ R5, R175, c[0x0][0x2d0], -R4.reuse ;  /* 0x0000b400af057a23 */ /* 0x100fe40000010804 */
[--C-:B------:R-:W-:Y:S01]  /*8310*/  FFMA.FTZ R249, R171, c[0x0][0x2d0], -R4.reuse ;  /* 0x0000b400abf97a23 */ /* 0x100fe20000010804 */
[----:B------:R-:W-:Y:S01]  /*8320*/  MUFU.EX2 R7, R7 ;  /* 0x0000000700077308 */ /* 0x000fe20000000800 */
[--C-:B------:R-:W-:Y:S01]  /*8330*/  FFMA.FTZ R15, R15, c[0x0][0x2d0], -R4.reuse ;  /* 0x0000b4000f0f7a23 */ /* 0x100fe20000010804 */
[----:B------:R-:W-:Y:S01]  /*8340*/  MOV R171, R19 ;  /* 0x0000001300ab7202 */ /* 0x000fe20000000f00 */
[--C-:B------:R-:W-:Y:S02]  /*8350*/  FFMA.FTZ R14, R14, c[0x0][0x2d0], -R4.reuse ;  /* 0x0000b4000e0e7a23 */ /* 0x100fe40000010804 */
[--C-:B------:R-:W-:Y:S02]  /*8360*/  FFMA.FTZ R6, R177, c[0x0][0x2d0], -R4.reuse ;  /* 0x0000b400b1067a23 */ /* 0x100fe40000010804 */
[----:B------:R-:W-:Y:S03]  /*8370*/  FFMA.FTZ R177, R168, c[0x0][0x2d0], -R4 ;  /* 0x0000b400a8b17a23 */ /* 0x000fe60000010804 */
[----:B------:R-:W3:Y:S10]  /*8380*/  MUFU.EX2 R4, R8 ;  /* 0x0000000800047308 */ /* 0x000ef40000000800 */
[----:B------:R-:W-:Y:S10]  /*8390*/  MUFU.EX2 R8, R5 ;  /* 0x0000000500087308 */ /* 0x000ff40000000800 */
[----:B------:R-:W1:Y:S01]  /*83a0*/  MUFU.EX2 R9, R6 ;  /* 0x0000000600097308 */ /* 0x000e620000000800 */
[----:B---3--:R-:W-:Y:S01]  /*83b0*/  FFMA.FTZ R0, R2, R20, R4 ;  /* 0x0000001402007223 */ /* 0x008fe20000010004 */
[----:B------:R-:W-:Y:S01]  /*83c0*/  F2FP.BF16.PACK_AB R168, R7, R4 ;  /* 0x0000000407a8723e */ /* 0x000fe200000010ff */
[----:B------:R-:W-:Y:S01]  /*83d0*/  FMUL.FTZ R4, R3, c[0x0][0x2d0] ;  /* 0x0000b40003047a20 */ /* 0x000fe20000410000 */
[----:B-1----:R-:W-:Y:S01]  /*83e0*/  F2FP.BF16.PACK_AB R170, R8, R9 ;  /* 0x0000000908aa723e */ /* 0x002fe200000010ff */
[----:B------:R-:W-:Y:S02]  /*83f0*/  FADD.FTZ R6, R7, R0 ;  /* 0x0000000007067221 */ /* 0x000fe40000010000 */
[--C-:B------:R-:W-:Y:S02]  /*8400*/  FFMA.FTZ R5, R179, c[0x0][0x2d0], -R4.reuse ;  /* 0x0000b400b3057a23 */ /* 0x100fe40000010804 */
[--C-:B------:R-:W-:Y:S02]  /*8410*/  FFMA.FTZ R172, R169, c[0x0][0x2d0], -R4.reuse ;  /* 0x0000b400a9ac7a23 */ /* 0x100fe40000010804 */
[----:B------:R1:W-:Y:S01]  /*8420*/  MUFU.EX2 R169, R5 ;  /* 0x0000000500a97308 */ /* 0x0003e20000000800 */
[----:B------:R-:W-:Y:S02]  /*8430*/  FFMA.FTZ R12, R12, c[0x0][0x2d0], -R4 ;  /* 0x0000b4000c0c7a23 */ /* 0x000fe40000010804 */
[----:B------:R-:W-:Y:S02]  /*8440*/  FADD.FTZ R0, -R3, R132 ;  /* 0x0000008403007221 */ /* 0x000fe40000010100 */
[----:B------:R-:W-:Y:S02]  /*8450*/  FMUL.FTZ R24, R2, R136 ;  /* 0x0000008802187220 */ /* 0x000fe40000410000 */
[----:B------:R-:W-:Y:S02]  /*8460*/  FMUL.FTZ R0, R0, c[0x0][0x2d0] ;  /* 0x0000b40000007a20 */ /* 0x000fe40000410000 */
[----:B------:R-:W-:Y:S02]  /*8470*/  FMUL.FTZ R25, R2, R137 ;  /* 0x0000008902197220 */ /* 0x000fe40000410000 */
[--C-:B------:R-:W-:Y:S02]  /*8480*/  FFMA.FTZ R7, R250, c[0x0][0x2d0], -R4.reuse ;  /* 0x0000b400fa077a23 */ /* 0x100fe40000010804 */
[----:B------:R-:W2:Y:S01]  /*8490*/  MUFU.EX2 R0, R0 ;  /* 0x0000000000007308 */ /* 0x000ea20000000800 */
[--C-:B------:R-:W-:Y:S02]  /*84a0*/  FFMA.FTZ R250, R13, c[0x0][0x2d0], -R4.reuse ;  /* 0x0000b4000dfa7a23 */ /* 0x100fe40000010804 */
[----:B------:R-:W-:Y:S01]  /*84b0*/  FMUL.FTZ R13, R2, R149 ;  /* 0x00000095020d7220 */ /* 0x000fe20000410000 */
[----:B------:R-:W-:Y:S01]  /*84c0*/  MOV R149, R14 ;  /* 0x0000000e00957202 */ /* 0x000fe20000000f00 */
[--C-:B------:R-:W-:Y:S02]  /*84d0*/  FFMA.FTZ R132, R178, c[0x0][0x2d0], -R4.reuse ;  /* 0x0000b400b2847a23 */ /* 0x100fe40000010804 */
[--C-:B------:R-:W-:Y:S02]  /*84e0*/  FFMA.FTZ R134, R176, c[0x0][0x2d0], -R4.reuse ;  /* 0x0000b400b0867a23 */ /* 0x100fe40000010804 */
[--C-:B------:R-:W-:Y:S02]  /*84f0*/  FFMA.FTZ R175, R18, c[0x0][0x2d0], -R4.reuse ;  /* 0x0000b40012af7a23 */ /* 0x100fe40000010804 */
[C---:B-1----:R-:W-:Y:S01]  /*8500*/  FMUL.FTZ R5, R2.reuse, R157 ;  /* 0x0000009d02057220 */ /* 0x042fe20000410000 */
[----:B------:R-:W-:Y:S01]  /*8510*/  MOV R157, R12 ;  /* 0x0000000c009d7202 */ /* 0x000fe20000000f00 */
[----:B------:R-:W-:Y:S02]  /*8520*/  FMUL.FTZ R12, R2, R148 ;  /* 0x00000094020c7220 */ /* 0x000fe40000410000 */
[----:B------:R-:W3:Y:S01]  /*8530*/  LDL.LU R148, [R1+0xc] ;  /* 0x00000c0001947983 */ /* 0x000ee20000300800 */
[--C-:B------:R-:W-:Y:S02]  /*8540*/  FFMA.FTZ R174, R174, c[0x0][0x2d0], -R4.reuse ;  /* 0x0000b400aeae7a23 */ /* 0x100fe40000010804 */
[--C-:B------:R-:W-:Y:S02]  /*8550*/  FFMA.FTZ R173, R173, c[0x0][0x2d0], -R4.reuse ;  /* 0x0000b400adad7a23 */ /* 0x100fe40000010804 */
[--C-:B------:R-:W-:Y:S02]  /*8560*/  FFMA.FTZ R179, R17, c[0x0][0x2d0], -R4.reuse ;  /* 0x0000b40011b37a23 */ /* 0x100fe40000010804 */
[----:B------:R-:W-:Y:S01]  /*8570*/  FMUL.FTZ R17, R2, R145 ;  /* 0x0000009102117220 */ /* 0x000fe20000410000 */
[----:B------:R-:W-:Y:S01]  /*8580*/  MOV R145, R149 ;  /* 0x0000009500917202 */ /* 0x000fe20000000f00 */
[C---:B--2---:R-:W-:Y:S01]  /*8590*/  FMUL.FTZ R26, R0.reuse, R138 ;  /* 0x0000008a001a7220 */ /* 0x044fe20000410000 */
[----:B------:R-:W-:Y:S01]  /*85a0*/  MUFU.EX2 R149, R132 ;  /* 0x0000008400957308 */ /* 0x000fe20000000800 */
[C---:B------:R-:W-:Y:S02]  /*85b0*/  FMUL.FTZ R27, R0.reuse, R139 ;  /* 0x0000008b001b7220 */ /* 0x040fe40000410000 */
[----:B------:R-:W1:Y:S01]  /*85c0*/  LDSM.16.MT88.4 R136, [R237] ;  /* 0x00000000ed88783b */ /* 0x000e620000004200 */
[----:B------:R-:W-:Y:S02]  /*85d0*/  FMUL.FTZ R14, R0, R150 ;  /* 0x00000096000e7220 */ /* 0x000fe40000410000 */
[----:B------:R-:W-:Y:S02]  /*85e0*/  FFMA.FTZ R178, R16, c[0x0][0x2d0], -R4 ;  /* 0x0000b40010b27a23 */ /* 0x000fe40000010804 */
[C---:B------:R-:W-:Y:S02]  /*85f0*/  FMUL.FTZ R4, R2.reuse, R156 ;  /* 0x0000009c02047220 */ /* 0x040fe40000410000 */
[----:B------:R2:W-:Y:S01]  /*8600*/  MUFU.EX2 R156, R7 ;  /* 0x00000007009c7308 */ /* 0x0005e20000000800 */
[----:B------:R-:W-:Y:S02]  /*8610*/  FADD.FTZ R6, R9, R6 ;  /* 0x0000000609067221 */ /* 0x000fe40000010000 */
[----:B------:R-:W-:Y:S01]  /*8620*/  FMUL.FTZ R20, R2, R140 ;  /* 0x0000008c02147220 */ /* 0x000fe20000410000 */
[----:B------:R-:W-:Y:S01]  /*8630*/  MOV R140, R171 ;  /* 0x000000ab008c7202 */ /* 0x000fe20000000f00 */
[----:B------:R-:W-:Y:S02]  /*8640*/  FADD.FTZ R176, R8, R6 ;  /* 0x0000000608b07221 */ /* 0x000fe40000010000 */
[----:B------:R-:W-:Y:S01]  /*8650*/  FMUL.FTZ R6, R0, R158 ;  /* 0x0000009e00067220 */ /* 0x000fe20000410000 */
[----:B------:R-:W-:Y:S01]  /*8660*/  MOV R158, R145 ;  /* 0x00000091009e7202 */ /* 0x000fe20000000f00 */
[----:B------:R-:W-:Y:S01]  /*8670*/  FMUL.FTZ R8, R2, R152 ;  /* 0x0000009802087220 */ /* 0x000fe20000410000 */
[----:B------:R-:W4:Y:S01]  /*8680*/  MUFU.EX2 R150, R134 ;  /* 0x0000008600967308 */ /* 0x000f220000000800 */
[----:B------:R-:W-:Y:S01]  /*8690*/  MOV R152, R10 ;  /* 0x0000000a00987202 */ /* 0x000fe20000000f00 */
[----:B------:R-:W-:Y:S02]  /*86a0*/  FMUL.FTZ R10, R0, R154 ;  /* 0x0000009a000a7220 */ /* 0x000fe40000410000 */
[----:B------:R-:W-:Y:S01]  /*86b0*/  FMUL.FTZ R9, R2, R153 ;  /* 0x0000009902097220 */ /* 0x000fe20000410000 */
[----:B------:R-:W-:Y:S01]  /*86c0*/  MOV R153, R11 ;  /* 0x0000000b00997202 */ /* 0x000fe20000000f00 */
[----:B------:R-:W-:Y:S02]  /*86d0*/  FMUL.FTZ R11, R0, R155 ;  /* 0x0000009b000b7220 */ /* 0x000fe40000410000 */
[----:B------:R-:W-:Y:S01]  /*86e0*/  FMUL.FTZ R16, R2, R144 ;  /* 0x0000009002107220 */ /* 0x000fe20000410000 */
[----:B------:R-:W-:Y:S01]  /*86f0*/  MOV R144, R15 ;  /* 0x0000000f00907202 */ /* 0x000fe20000000f00 */
[C---:B------:R-:W-:Y:S01]  /*8700*/  FMUL.FTZ R15, R0.reuse, R151 ;  /* 0x00000097000f7220 */ /* 0x040fe20000410000 */
[----:B------:R5:W-:Y:S01]  /*8710*/  MUFU.EX2 R132, R140 ;  /* 0x0000008c00847308 */ /* 0x000be20000000800 */
[C---:B------:R-:W-:Y:S02]  /*8720*/  FMUL.FTZ R18, R0.reuse, R146 ;  /* 0x0000009200127220 */ /* 0x040fe40000410000 */
[C---:B--2---:R-:W-:Y:S01]  /*8730*/  FMUL.FTZ R7, R0.reuse, R159 ;  /* 0x0000009f00077220 */ /* 0x044fe20000410000 */
[----:B------:R-:W-:Y:S01]  /*8740*/  MOV R159, R144 ;  /* 0x00000090009f7202 */ /* 0x000fe20000000f00 */
[----:B------:R-:W-:Y:S02]  /*8750*/  FMUL.FTZ R19, R0, R147 ;  /* 0x0000009300137220 */ /* 0x000fe40000410000 */
[----:B------:R-:W-:Y:S02]  /*8760*/  FMUL.FTZ R21, R2, R141 ;  /* 0x0000008d02157220 */ /* 0x000fe40000410000 */
[C---:B------:R-:W-:Y:S01]  /*8770*/  FMUL.FTZ R22, R0.reuse, R142 ;  /* 0x0000008e00167220 */ /* 0x040fe20000410000 */
[----:B------:R-:W-:Y:S01]  /*8780*/  MUFU.EX2 R144, R248 ;  /* 0x000000f800907308 */ /* 0x000fe20000000800 */
[----:B------:R-:W-:Y:S01]  /*8790*/  FMUL.FTZ R23, R0, R143 ;  /* 0x0000008f00177220 */ /* 0x000fe20000410000 */
[----:B----4-:R-:W-:Y:S01]  /*87a0*/  F2FP.BF16.PACK_AB R171, R150, R149 ;  /* 0x0000009596ab723e */ /* 0x010fe200000010ff */
[C---:B------:R-:W-:Y:S02]  /*87b0*/  FMUL.FTZ R28, R2.reuse, R28 ;  /* 0x0000001c021c7220 */ /* 0x040fe40000410000 */
[----:B------:R-:W-:Y:S02]  /*87c0*/  FMUL.FTZ R29, R2, R29 ;  /* 0x0000001d021d7220 */ /* 0x000fe40000410000 */
[C---:B------:R-:W-:Y:S02]  /*87d0*/  FMUL.FTZ R30, R0.reuse, R30 ;  /* 0x0000001e001e7220 */ /* 0x040fe40000410000 */
[----:B------:R-:W-:Y:S01]  /*87e0*/  FMUL.FTZ R31, R0, R31 ;  /* 0x0000001f001f7220 */ /* 0x000fe20000410000 */
[----:B------:R-:W-:Y:S01]  /*87f0*/  MUFU.EX2 R134, R177 ;  /* 0x000000b100867308 */ /* 0x000fe20000000800 */
[C---:B------:R-:W-:Y:S02]  /*8800*/  FMUL.FTZ R32, R2.reuse, R32 ;  /* 0x0000002002207220 */ /* 0x040fe40000410000 */
[----:B------:R-:W-:Y:S01]  /*8810*/  FMUL.FTZ R33, R2, R33 ;  /* 0x0000002102217220 */ /* 0x000fe20000410000 */
[----:B-----5:R-:W-:Y:S01]  /*8820*/  LDSM.16.MT88.4 R140, [R237+0x800] ;  /* 0x00080000ed8c783b */ /* 0x020fe20000004200 */
[C---:B------:R-:W-:Y:S02]  /*8830*/  FMUL.FTZ R34, R0.reuse, R34 ;  /* 0x0000002200227220 */ /* 0x040fe40000410000 */
[----:B------:R-:W-:Y:S02]  /*8840*/  FMUL.FTZ R35, R0, R35 ;  /* 0x0000002300237220 */ /* 0x000fe40000410000 */
[C---:B------:R-:W-:Y:S01]  /*8850*/  FMUL.FTZ R36, R2.reuse, R36 ;  /* 0x0000002402247220 */ /* 0x040fe20000410000 */
[----:B------:R-:W2:Y:S01]  /*8860*/  MUFU.EX2 R151, R174 ;  /* 0x000000ae00977308 */ /* 0x000ea20000000800 */
[----:B------:R-:W-:Y:S02]  /*8870*/  FMUL.FTZ R37, R2, R37 ;  /* 0x0000002502257220 */ /* 0x000fe40000410000 */
[C---:B------:R-:W-:Y:S02]  /*8880*/  FMUL.FTZ R38, R0.reuse, R38 ;  /* 0x0000002600267220 */ /* 0x040fe40000410000 */
[----:B------:R-:W-:Y:S02]  /*8890*/  FMUL.FTZ R39, R0, R39 ;  /* 0x0000002700277220 */ /* 0x000fe40000410000 */
[C---:B------:R-:W-:Y:S02]  /*88a0*/  FMUL.FTZ R40, R2.reuse, R40 ;  /* 0x0000002802287220 */ /* 0x040fe40000410000 */
[----:B------:R-:W-:Y:S01]  /*88b0*/  FMUL.FTZ R41, R2, R41 ;  /* 0x0000002902297220 */ /* 0x000fe20000410000 */
[----:B------:R-:W-:Y:S01]  /*88c0*/  MUFU.EX2 R248, R172 ;  /* 0x000000ac00f87308 */ /* 0x000fe20000000800 */
[C---:B------:R-:W-:Y:S02]  /*88d0*/  FMUL.FTZ R42, R0.reuse, R42 ;  /* 0x0000002a002a7220 */ /* 0x040fe40000410000 */
[----:B------:R-:W-:Y:S02]  /*88e0*/  FMUL.FTZ R43, R0, R43 ;  /* 0x0000002b002b7220 */ /* 0x000fe40000410000 */
[C---:B------:R-:W-:Y:S02]  /*88f0*/  FMUL.FTZ R44, R2.reuse, R44 ;  /* 0x0000002c022c7220 */ /* 0x040fe40000410000 */
[----:B------:R-:W-:Y:S02]  /*8900*/  FMUL.FTZ R45, R2, R45 ;  /* 0x0000002d022d7220 */ /* 0x000fe40000410000 */
[C---:B------:R-:W-:Y:S01]  /*8910*/  FMUL.FTZ R46, R0.reuse, R46 ;  /* 0x0000002e002e7220 */ /* 0x040fe20000410000 */
[----:B------:R-:W-:Y:S01]  /*8920*/  MUFU.EX2 R177, R175 ;  /* 0x000000af00b17308 */ /* 0x000fe20000000800 */
[----:B------:R-:W-:Y:S02]  /*8930*/  FMUL.FTZ R47, R0, R47 ;  /* 0x0000002f002f7220 */ /* 0x000fe40000410000 */
[C---:B------:R-:W-:Y:S02]  /*8940*/  FMUL.FTZ R48, R2.reuse, R48 ;  /* 0x0000003002307220 */ /* 0x040fe40000410000 */
[----:B------:R-:W-:Y:S02]  /*8950*/  FMUL.FTZ R49, R2, R49 ;  /* 0x0000003102317220 */ /* 0x000fe40000410000 */
[C---:B------:R-:W-:Y:S02]  /*8960*/  FMUL.FTZ R50, R0.reuse, R50 ;  /* 0x0000003200327220 */ /* 0x040fe40000410000 */
[----:B------:R-:W-:Y:S01]  /*8970*/  FMUL.FTZ R51, R0, R51 ;  /* 0x0000003300337220 */ /* 0x000fe20000410000 */
[----:B------:R2:W-:Y:S01]  /*8980*/  MUFU.EX2 R174, R179 ;  /* 0x000000b300ae7308 */ /* 0x0005e20000000800 */
[C---:B------:R-:W-:Y:S02]  /*8990*/  FMUL.FTZ R52, R2.reuse, R52 ;  /* 0x0000003402347220 */ /* 0x040fe40000410000 */
[----:B------:R-:W-:Y:S02]  /*89a0*/  FMUL.FTZ R53, R2, R53 ;  /* 0x0000003502357220 */ /* 0x000fe40000410000 */
[C---:B------:R-:W-:Y:S02]  /*89b0*/  FMUL.FTZ R54, R0.reuse, R54 ;  /* 0x0000003600367220 */ /* 0x040fe40000410000 */
[----:B------:R-:W-:Y:S02]  /*89c0*/  FMUL.FTZ R55, R0, R55 ;  /* 0x0000003700377220 */ /* 0x000fe40000410000 */
[C---:B------:R-:W-:Y:S01]  /*89d0*/  FMUL.FTZ R56, R2.reuse, R56 ;  /* 0x0000003802387220 */ /* 0x040fe20000410000 */
[----:B------:R4:W-:Y:S01]  /*89e0*/  MUFU.EX2 R175, R178 ;  /* 0x000000b200af7308 */ /* 0x0009e20000000800 */
[----:B------:R-:W-:Y:S02]  /*89f0*/  FMUL.FTZ R57, R2, R57 ;  /* 0x0000003902397220 */ /* 0x000fe40000410000 */
[C---:B------:R-:W-:Y:S02]  /*8a00*/  FMUL.FTZ R58, R0.reuse, R58 ;  /* 0x0000003a003a7220 */ /* 0x040fe40000410000 */
[----:B------:R-:W-:Y:S02]  /*8a10*/  FMUL.FTZ R59, R0, R59 ;  /* 0x0000003b003b7220 */ /* 0x000fe40000410000 */
[C---:B------:R-:W-:Y:S02]  /*8a20*/  FMUL.FTZ R60, R2.reuse, R60 ;  /* 0x0000003c023c7220 */ /* 0x040fe40000410000 */
[----:B------:R-:W-:Y:S01]  /*8a30*/  FMUL.FTZ R61, R2, R61 ;  /* 0x0000003d023d7220 */ /* 0x000fe20000410000 */
[----:B------:R-:W-:Y:S01]  /*8a40*/  MUFU.EX2 R172, R250 ;  /* 0x000000fa00ac7308 */ /* 0x000fe20000000800 */
[C---:B------:R-:W-:Y:S02]  /*8a50*/  FMUL.FTZ R62, R0.reuse, R62 ;  /* 0x0000003e003e7220 */ /* 0x040fe40000410000 */
[----:B------:R-:W-:Y:S01]  /*8a60*/  FMUL.FTZ R63, R0, R63 ;  /* 0x0000003f003f7220 */ /* 0x000fe20000410000 */
[----:B--2---:R-:W-:Y:S01]  /*8a70*/  MOV R179, R151 ;  /* 0x0000009700b37202 */ /* 0x004fe20000000f00 */
[C---:B------:R-:W-:Y:S02]  /*8a80*/  FMUL.FTZ R64, R2.reuse, R64 ;  /* 0x0000004002407220 */ /* 0x040fe40000410000 */
[----:B------:R-:W-:Y:S02]  /*8a90*/  FMUL.FTZ R65, R2, R65 ;  /* 0x0000004102417220 */ /* 0x000fe40000410000 */
[C---:B------:R-:W-:Y:S02]  /*8aa0*/  FMUL.FTZ R66, R0.reuse, R66 ;  /* 0x0000004200427220 */ /* 0x040fe40000410000 */
[----:B------:R-:W-:Y:S02]  /*8ab0*/  FMUL.FTZ R67, R0, R67 ;  /* 0x0000004300437220 */ /* 0x000fe40000410000 */
[C---:B------:R-:W-:Y:S01]  /*8ac0*/  FMUL.FTZ R68, R2.reuse, R68 ;  /* 0x0000004402447220 */ /* 0x040fe20000410000 */
[----:B----4-:R-:W-:Y:S01]  /*8ad0*/  MOV R178, R150 ;  /* 0x0000009600b27202 */ /* 0x010fe20000000f00 */
[----:B------:R-:W-:Y:S02]  /*8ae0*/  FMUL.FTZ R69, R2, R69 ;  /* 0x0000004502457220 */ /* 0x000fe40000410000 */
[C---:B------:R-:W-:Y:S02]  /*8af0*/  FMUL.FTZ R70, R0.reuse, R70 ;  /* 0x0000004600467220 */ /* 0x040fe40000410000 */
        /* <DEDUP_REMOVED lines=52> */
[C---:B------:R-:W-:Y:S02]  /*8e40*/  FMUL.FTZ R123, R0.reuse, R123 ;  /* 0x0000007b007b7220 */ /* 0x040fe40000410000 */
[C---:B------:R-:W-:Y:S02]  /*8e50*/  FMUL.FTZ R126, R0.reuse, R126 ;  /* 0x0000007e007e7220 */ /* 0x040fe40000410000 */
[C---:B------:R-:W-:Y:S02]  /*8e60*/  FMUL.FTZ R127, R0.reuse, R127 ;  /* 0x0000007f007f7220 */ /* 0x040fe40000410000 */
[C---:B------:R-:W-:Y:S02]  /*8e70*/  FMUL.FTZ R130, R0.reuse, R130 ;  /* 0x0000008200827220 */ /* 0x040fe40000410000 */
[----:B------:R-:W-:Y:S02]  /*8e80*/  FMUL.FTZ R131, R0, R131 ;  /* 0x0000008300837220 */ /* 0x000fe40000410000 */
[C---:B------:R-:W-:Y:S02]  /*8e90*/  FMUL.FTZ R124, R2.reuse, R124 ;  /* 0x0000007c027c7220 */ /* 0x040fe40000410000 */
[C---:B------:R-:W-:Y:S02]  /*8ea0*/  FMUL.FTZ R125, R2.reuse, R125 ;  /* 0x0000007d027d7220 */ /* 0x040fe40000410000 */
[C---:B------:R-:W-:Y:S02]  /*8eb0*/  FMUL.FTZ R128, R2.reuse, R128 ;  /* 0x0000008002807220 */ /* 0x040fe40000410000 */
[----:B------:R-:W-:Y:S02]  /*8ec0*/  FMUL.FTZ R129, R2, R129 ;  /* 0x0000008102817220 */ /* 0x000fe40000410000 */
[----:B------:R-:W2:Y:S10]  /*8ed0*/  MUFU.EX2 R2, R249 ;  /* 0x000000f900027308 */ /* 0x000eb40000000800 */
[----:B------:R-:W4:Y:S10]  /*8ee0*/  MUFU.EX2 R249, R173 ;  /* 0x000000ad00f97308 */ /* 0x000f340000000800 */
[----:B------:R-:W5:Y:S01]  /*8ef0*/  MUFU.EX2 R173, R157 ;  /* 0x0000009d00ad7308 */ /* 0x000f620000000800 */
[----:B---3--:R-:W-:Y:S01]  /*8f00*/  FFMA.FTZ R148, R0, R148, R169 ;  /* 0x0000009400947223 */ /* 0x008fe200000100a9 */
[----:B------:R-:W-:Y:S01]  /*8f10*/  F2FP.BF16.PACK_AB R169, R156, R169 ;  /* 0x000000a99ca9723e */ /* 0x000fe200000010ff */
[----:B------:R-:W-:Y:S04]  /*8f20*/  FADD.FTZ R0, R132, R176 ;  /* 0x000000b084007221 */ /* 0x000fe80000010000 */
[----:B--2---:R-:W-:Y:S02]  /*8f30*/  FADD.FTZ R0, R2, R0 ;  /* 0x0000000002007221 */ /* 0x004fe40000010000 */
[C---:B-1----:R-:W-:Y:S05]  /*8f40*/  HMMA.16816.F32.BF16 R4, R168.reuse, R136, R4 ;  /* 0x00000088a804723c */ /* 0x042fea0000041804 */
[----:B------:R-:W-:Y:S03]  /*8f50*/  FADD.FTZ R0, R144, R0 ;  /* 0x0000000090007221 */ /* 0x000fe60000010000 */
[C---:B------:R-:W-:Y:S01]  /*8f60*/  HMMA.16816.F32.BF16 R8, R168.reuse, R138, R8 ;  /* 0x0000008aa808723c */ /* 0x040fe20000041808 */
[----:B------:R-:W1:Y:S03]  /*8f70*/  LDSM.16.MT88.4 R136, [R239] ;  /* 0x00000000ef88783b */ /* 0x000e660000004200 */
[----:B------:R-:W-:Y:S04]  /*8f80*/  FADD.FTZ R0, R134, R0 ;  /* 0x0000000086007221 */ /* 0x000fe80000010000 */
[C---:B-1----:R-:W-:Y:S08]  /*8f90*/  HMMA.16816.F32.BF16 R12, R168.reuse, R136, R12 ;  /* 0x00000088a80c723c */ /* 0x042ff0000004180c */
[C---:B------:R-:W-:Y:S01]  /*8fa0*/  HMMA.16816.F32.BF16 R16, R168.reuse, R138, R16 ;  /* 0x0000008aa810723c */ /* 0x040fe20000041810 */
[----:B------:R-:W1:Y:S07]  /*8fb0*/  LDSM.16.MT88.4 R136, [R238] ;  /* 0x00000000ee88783b */ /* 0x000e6e0000004200 */
[C---:B-1----:R-:W-:Y:S08]  /*8fc0*/  HMMA.16816.F32.BF16 R20, R168.reuse, R136, R20 ;  /* 0x00000088a814723c */ /* 0x042ff00000041814 */
[C---:B------:R-:W-:Y:S01]  /*8fd0*/  HMMA.16816.F32.BF16 R24, R168.reuse, R138, R24 ;  /* 0x0000008aa818723c */ /* 0x040fe20000041818 */
[----:B------:R-:W1:Y:S07]  /*8fe0*/  LDSM.16.MT88.4 R136, [R242] ;  /* 0x00000000f288783b */ /* 0x000e6e0000004200 */
        /* <DEDUP_REMOVED lines=39> */
[----:B------:R-:W1:Y:S03]  /*9260*/  MUFU.EX2 R132, R159 ;  /* 0x0000009f00847308 */ /* 0x000e660000000800 */
[----:B----4-:R-:W-:Y:S03]  /*9270*/  F2FP.BF16.PACK_AB R137, R249, R151 ;  /* 0x00000097f989723e */ /* 0x010fe600000010ff */
[----:B------:R-:W-:Y:S02]  /*9280*/  F2FP.BF16.PACK_AB R138, R134, R144 ;  /* 0x00000090868a723e */ /* 0x000fe400000010ff */
[----:B------:R-:W2:Y:S02]  /*9290*/  LDSM.16.MT88.4 R144, [R239+0x800] ;  /* 0x00080000ef90783b */ /* 0x000ea40000004200 */
[----:B------:R-:W-:Y:S01]  /*92a0*/  MUFU.EX2 R134, R152 ;  /* 0x0000009800867308 */ /* 0x000fe20000000800 */
[----:B------:R-:W-:Y:S02]  /*92b0*/  F2FP.BF16.PACK_AB R139, R177, R248 ;  /* 0x000000f8b18b723e */ /* 0x000fe400000010ff */
[----:B------:R-:W-:Y:S02]  /*92c0*/  F2FP.BF16.PACK_AB R169, R175, R174 ;  /* 0x000000aeafa9723e */ /* 0x000fe400000010ff */
[----:B-----5:R-:W-:Y:S03]  /*92d0*/  F2FP.BF16.PACK_AB R171, R173, R172 ;  /* 0x000000acadab723e */ /* 0x020fe600000010ff */
[C---:B------:R-:W-:Y:S02]  /*92e0*/  HMMA.16816.F32.BF16 R4, R136.reuse, R140, R4 ;  /* 0x0000008c8804723c */ /* 0x040fe40000041804 */
[----:B------:R-:W3:Y:S03]  /*92f0*/  MUFU.EX2 R2, R158 ;  /* 0x0000009e00027308 */ /* 0x000ee60000000800 */
[----:B-1----:R-:W-:Y:S03]  /*9300*/  FADD.FTZ R0, R132, R0 ;  /* 0x0000000084007221 */ /* 0x002fe60000010000 */
[C---:B------:R-:W-:Y:S01]  /*9310*/  HMMA.16816.F32.BF16 R8, R136.reuse, R142, R8 ;  /* 0x0000008e8808723c */ /* 0x040fe20000041808 */
[----:B------:R-:W1:Y:S03]  /*9320*/  LDSM.16.MT88.4 R140, [R238+0x800] ;  /* 0x00080000ee8c783b */ /* 0x000e660000004200 */
[C---:B---3--:R-:W-:Y:S01]  /*9330*/  F2FP.BF16.PACK_AB R168, R2.reuse, R132 ;  /* 0x0000008402a8723e */ /* 0x048fe200000010ff */
[----:B------:R-:W-:Y:S02]  /*9340*/  FADD.FTZ R0, R2, R0 ;  /* 0x0000000002007221 */ /* 0x000fe40000010000 */
[----:B------:R-:W-:Y:S01]  /*9350*/  FADD.FTZ R2, R156, R148 ;  /* 0x000000949c027221 */ /* 0x000fe20000010000 */
        /* <DEDUP_REMOVED lines=39> */
[C---:B-1----:R-:W-:Y:S01]  /*95d0*/  HMMA.16816.F32.BF16 R116, R136.reuse, R140, R116 ;  /* 0x0000008c8874723c */ /* 0x042fe20000041874 */
[----:B------:R-:W1:Y:S07]  /*95e0*/  MUFU.EX2 R140, R153 ;  /* 0x00000099008c7308 */ /* 0x000e6e0000000800 */
[C---:B------:R-:W-:Y:S04]  /*95f0*/  HMMA.16816.F32.BF16 R120, R136.reuse, R142, R120 ;  /* 0x0000008e8878723c */ /* 0x040fe80000041878 */
[----:B-1----:R-:W-:Y:S01]  /*9600*/  FADD.FTZ R0, R140, R0 ;  /* 0x000000008c007221 */ /* 0x002fe20000010000 */
[----:B------:R-:W1:Y:S01]  /*9610*/  LDSM.16.MT88.4 R152, [R237+0x1000] ;  /* 0x00100000ed98783b */ /* 0x000e620000004200 */
[C---:B------:R-:W-:Y:S02]  /*9620*/  F2FP.BF16.PACK_AB R170, R134.reuse, R140 ;  /* 0x0000008c86aa723e */ /* 0x040fe400000010ff */
[----:B------:R-:W-:Y:S01]  /*9630*/  FADD.FTZ R0, R134, R0 ;  /* 0x0000000086007221 */ /* 0x000fe20000010000 */
[C---:B--2---:R-:W-:Y:S04]  /*9640*/  HMMA.16816.F32.BF16 R124, R136.reuse, R144, R124 ;  /* 0x00000090887c723c */ /* 0x044fe8000004187c */
[----:B------:R2:W-:Y:S04]  /*9650*/  STL [R1+0x8], R0 ;  /* 0x0000080001007387 */ /* 0x0005e80000100800 */
[----:B------:R-:W-:Y:S01]  /*9660*/  HMMA.16816.F32.BF16 R128, R136, R146, R128 ;  /* 0x000000928880723c */ /* 0x000fe20000041880 */
[----:B------:R-:W3:Y:S04]  /*9670*/  LDL R176, [R1+0x10] ;  /* 0x0000100001b07983 */ /* 0x000ee80000100800 */
[----:B------:R-:W4:Y:S04]  /*9680*/  LDL.LU R132, [R1+0x4] ;  /* 0x0000040001847983 */ /* 0x000f280000300800 */
[----:B------:R-:W5:Y:S08]  /*9690*/  LDSM.16.MT88.4 R144, [R239+0x1000] ;  /* 0x00100000ef90783b */ /* 0x000f700000004200 */
[----:B------:R-:W5:Y:S01]  /*96a0*/  LDSM.16.MT88.4 R136, [R238+0x1000] ;  /* 0x00100000ee88783b */ /* 0x000f620000004200 */
[----:B--2---:R-:W-:Y:S04]  /*96b0*/  FADD.FTZ R0, R149, R2 ;  /* 0x0000000295007221 */ /* 0x004fe80000010000 */
[----:B------:R-:W-:Y:S01]  /*96c0*/  FADD.FTZ R0, R178, R0 ;  /* 0x00000000b2007221 */ /* 0x000fe20000010000 */
[C---:B-1----:R-:W-:Y:S02]  /*96d0*/  HMMA.16816.F32.BF16 R156, R168.reuse, R152, R4 ;  /* 0x00000098a89c723c */ /* 0x042fe40000041804 */
[----:B------:R-:W1:Y:S03]  /*96e0*/  LDSM.16.MT88.4 R4, [R240+0x1000] ;  /* 0x00100000f004783b */ /* 0x000e660000004200 */
[----:B------:R-:W-:Y:S03]  /*96f0*/  FADD.FTZ R0, R179, R0 ;  /* 0x00000000b3007221 */ /* 0x000fe60000010000 */
[C---:B------:R-:W-:Y:S02]  /*9700*/  HMMA.16816.F32.BF16 R152, R168.reuse, R154, R8 ;  /* 0x0000009aa898723c */ /* 0x040fe40000041808 */
[----:B------:R-:W2:Y:S02]  /*9710*/  LDSM.16.MT88.4 R8, [R237+0x2800] ;  /* 0x00280000ed08783b */ /* 0x000ea40000004200 */
[----:B------:R-:W-:Y:S04]  /*9720*/  FADD.FTZ R0, R249, R0 ;  /* 0x00000000f9007221 */ /* 0x000fe80000010000 */
[----:B------:R-:W-:Y:S04]  /*9730*/  FADD.FTZ R0, R248, R0 ;  /* 0x00000000f8007221 */ /* 0x000fe80000010000 */
[----:B------:R-:W-:Y:S01]  /*9740*/  FADD.FTZ R0, R177, R0 ;  /* 0x00000000b1007221 */ /* 0x000fe20000010000 */
[C---:B-----5:R-:W-:Y:S01]  /*9750*/  HMMA.16816.F32.BF16 R148, R168.reuse, R144, R12 ;  /* 0x00000090a894723c */ /* 0x060fe2000004180c */
[----:B------:R-:W5:Y:S02]  /*9760*/  LDSM.16.MT88.4 R12, [R239+0x2800] ;  /* 0x00280000ef0c783b */ /* 0x000f640000004200 */
[----:B------:R-:W-:Y:S04]  /*9770*/  FADD.FTZ R0, R174, R0 ;  /* 0x00000000ae007221 */ /* 0x000fe80000010000 */
[----:B------:R-:W-:Y:S01]  /*9780*/  FADD.FTZ R0, R175, R0 ;  /* 0x00000000af007221 */ /* 0x000fe20000010000 */
[C---:B------:R-:W-:Y:S04]  /*9790*/  HMMA.16816.F32.BF16 R144, R168.reuse, R146, R16 ;  /* 0x00000092a890723c */ /* 0x040fe80000041810 */
[----:B------:R-:W-:Y:S04]  /*97a0*/  FADD.FTZ R2, R172, R0 ;  /* 0x00000000ac027221 */ /* 0x000fe80000010000 */
[C---:B------:R-:W-:Y:S04]  /*97b0*/  HMMA.16816.F32.BF16 R140, R168.reuse, R136, R20 ;  /* 0x00000088a88c723c */ /* 0x040fe80000041814 */
[----:B------:R-:W-:Y:S04]  /*97c0*/  FADD.FTZ R2, R173, R2 ;  /* 0x00000002ad027221 */ /* 0x000fe80000010000 */
[C---:B------:R-:W-:Y:S08]  /*97d0*/  HMMA.16816.F32.BF16 R136, R168.reuse, R138, R24 ;  /* 0x0000008aa888723c */ /* 0x040ff00000041818 */
[C---:B-1----:R-:W-:Y:S08]  /*97e0*/  HMMA.16816.F32.BF16 R28, R168.reuse, R4, R28 ;  /* 0x00000004a81c723c */ /* 0x042ff0000004181c */
[C---:B------:R-:W-:Y:S01]  /*97f0*/  HMMA.16816.F32.BF16 R32, R168.reuse, R6, R32 ;  /* 0x00000006a820723c */ /* 0x040fe20000041820 */
[----:B------:R-:W1:Y:S07]  /*9800*/  LDSM.16.MT88.4 R4, [R238+0x2800] ;  /* 0x00280000ee04783b */ /* 0x000e6e0000004200 */
[C---:B--2---:R-:W-:Y:S08]  /*9810*/  HMMA.16816.F32.BF16 R36, R168.reuse, R8, R36 ;  /* 0x00000008a824723c */ /* 0x044ff00000041824 */
[C---:B------:R-:W-:Y:S01]  /*9820*/  HMMA.16816.F32.BF16 R40, R168.reuse, R10, R40 ;  /* 0x0000000aa828723c */ /* 0x040fe20000041828 */
[----:B------:R-:W2:Y:S07]  /*9830*/  LDSM.16.MT88.4 R8, [R240+0x2800] ;  /* 0x00280000f008783b */ /* 0x000eae0000004200 */
[C---:B-----5:R-:W-:Y:S08]  /*9840*/  HMMA.16816.F32.BF16 R44, R168.reuse, R12, R44 ;  /* 0x0000000ca82c723c */ /* 0x060ff0000004182c */
[C---:B------:R-:W-:Y:S01]  /*9850*/  HMMA.16816.F32.BF16 R48, R168.reuse, R14, R48 ;  /* 0x0000000ea830723c */ /* 0x040fe20000041830 */
[----:B------:R-:W5:Y:S07]  /*9860*/  LDSM.16.MT88.4 R12, [R237+0x4000] ;  /* 0x00400000ed0c783b */ /* 0x000f6e0000004200 */
        /* <DEDUP_REMOVED lines=22> */
[C---:B------:R-:W-:Y:S08]  /*99d0*/  HMMA.16816.F32.BF16 R112, R168.reuse, R10, R112 ;  /* 0x0000000aa870723c */ /* 0x040ff00000041870 */
[C---:B-----5:R-:W-:Y:S08]  /*99e0*/  HMMA.16816.F32.BF16 R116, R168.reuse, R12, R116 ;  /* 0x0000000ca874723c */ /* 0x060ff00000041874 */
[C---:B------:R-:W-:Y:S08]  /*99f0*/  HMMA.16816.F32.BF16 R120, R168.reuse, R14, R120 ;  /* 0x0000000ea878723c */ /* 0x040ff00000041878 */
[C---:B-1----:R-:W-:Y:S08]  /*9a00*/  HMMA.16816.F32.BF16 R124, R168.reuse, R4, R124 ;  /* 0x00000004a87c723c */ /* 0x042ff0000004187c */
[----:B------:R-:W-:Y:S04]  /*9a10*/  HMMA.16816.F32.BF16 R128, R168, R6, R128 ;  /* 0x00000006a880723c */ /* 0x000fe80000041880 */
[C---:B----4-:R-:W-:Y:S02]  /*9a20*/  IADD3 R0, R132.reuse, -0x1, RZ ;  /* 0xffffffff84007810 */ /* 0x050fe40007ffe0ff */
[----:B---3--:R-:W-:Y:S02]  /*9a30*/  ISETP.GT.AND P1, PT, R132, R176, PT ;  /* 0x000000b08400720c */ /* 0x008fe40003f24270 */
[----:B------:R-:W-:Y:S01]  /*9a40*/  MOV R132, R3 ;  /* 0x0000000300847202 */ /* 0x000fe20000000f00 */
[----:B------:R1:W-:Y:S04]  /*9a50*/  STL [R1+0x4], R0 ;  /* 0x0000040001007387 */ /* 0x0003e80000100800 */
[----:B------:R1:W-:Y:S06]  /*9a60*/  STL [R1+0xc], R2 ;  /* 0x00000c0201007387 */ /* 0x0003ec0000100800 */
[----:B-1----:R-:W-:-:S05]  /*9a70*/  @P1 BRA `(.L_x_55) ;  /* 0xffffcc4000001947 */ /* 0x002fca000383ffff */
.L_x_43:
[----:B------:R-:W-:Y:S05]  /*9a80*/  BRA.DIV ~URZ, `(.L_x_56) ;  /* 0x000069527f007947 */ /* 0x000fea000b800000 */
[----:B------:R-:W2:Y:S04]  /*9a90*/  LDL.LU R7, [R1+0x8] ;  /* 0x0000080001077983 */ /* 0x000ea80000300800 */
[----:B------:R-:W3:Y:S04]  /*9aa0*/  LDL.LU R6, [R1+0xc] ;  /* 0x00000c0001067983 */ /* 0x000ee80000300800 */
[----:B--2---:R-:W1:Y:S04]  /*9ab0*/  SHFL.BFLY PT, R0, R7, 0x2, 0x1f ;  /* 0x0c401f0007007f89 */ /* 0x004e6800000e0000 */
[----:B---3--:R-:W2:Y:S01]  /*9ac0*/  SHFL.BFLY PT, R2, R6, 0x2, 0x1f ;  /* 0x0c401f0006027f89 */ /* 0x008ea200000e0000 */
[----:B-1----:R-:W-:-:S02]  /*9ad0*/  FADD.FTZ R0, R0, R7 ;  /* 0x0000000700007221 */ /* 0x002fc40000010000 */
[----:B--2---:R-:W-:-:S03]  /*9ae0*/  FADD.FTZ R4, R2, R6 ;  /* 0x0000000602047221 */ /* 0x004fc60000010000 */
[----:B------:R-:W1:Y:S04]  /*9af0*/  SHFL.BFLY PT, R2, R0, 0x1, 0x1f ;  /* 0x0c201f0000027f89 */ /* 0x000e6800000e0000 */
[----:B------:R2:W3:Y:S01]  /*9b00*/  SHFL.BFLY PT, R3, R4, 0x1, 0x1f ;  /* 0x0c201f0004037f89 */ /* 0x0004e200000e0000 */
[----:B-1----:R-:W-:-:S05]  /*9b10*/  FADD.FTZ R5, R0, R2 ;  /* 0x0000000200057221 */ /* 0x002fca0000010000 */
.L_x_132:
[----:B------:R-:W-:Y:S01]  /*9b20*/  FSETP.NE.FTZ.AND P1, PT, R5, RZ, PT ;  /* 0x000000ff0500720b */ /* 0x000fe20003f35000 */
[----:B---3--:R-:W-:Y:S01]  /*9b30*/  FADD.FTZ R3, R3, R4 ;  /* 0x0000000403037221 */ /* 0x008fe20000010000 */
[----:B------:R-:W-:Y:S02]  /*9b40*/  MOV R18, 0xff800000 ;  /* 0xff80000000127802 */ /* 0x000fe40000000f00 */
[----:B------:R-:W-:Y:S02]  /*9b50*/  MOV R19, 0xff800000 ;  /* 0xff80000000137802 */ /* 0x000fe40000000f00 */
[----:B------:R-:W-:-:S07]  /*9b60*/  FSETP.NE.FTZ.AND P0, PT, R3, RZ, PT ;  /* 0x000000ff0300720b */ /* 0x000fce0003f15000 */
[----:B------:R-:W1:Y:S01]  /*9b70*/  @P1 MUFU.LG2 R0, R5 ;  /* 0x0000000500001308 */ /* 0x000e620000000c00 */
[----:B------:R-:W-:-:S05]  /*9b80*/  @P1 MOV R2, 0x3f317218 ;  /* 0x3f31721800021802 */ /* 0x000fca0000000f00 */
[----:B------:R-:W-:Y:S01]  /*9b90*/  @P1 FMUL.FTZ R2, R2, c[0x0][0x2d0] ;  /* 0x0000b40002021a20 */ /* 0x000fe20000410000 */
[----:B--2---:R-:W-:-:S05]  /*9ba0*/  @P0 MOV R4, 0x3f317218 ;  /* 0x3f31721800040802 */ /* 0x004fca0000000f00 */
[----:B------:R-:W-:Y:S02]  /*9bb0*/  @P0 FMUL.FTZ R4, R4, c[0x0][0x2d0] ;  /* 0x0000b40004040a20 */ /* 0x000fe40000410000 */
[----:B-1----:R-:W-:-:S04]  /*9bc0*/  @P1 FMUL.FTZ R0, R0, 0.69314718246459960938 ;  /* 0x3f31721800001820 */ /* 0x002fc80000410000 */
[----:B------:R-:W-:Y:S01]  /*9bd0*/  @P1 FFMA.FTZ R18, R2, R133, R0 ;  /* 0x0000008502121223 */ /* 0x000fe20000010000 */
[----:B------:R-:W-:Y:S01]  /*9be0*/  MOV R2, RZ ;  /* 0x000000ff00027202 */ /* 0x000fe20000000f00 */
[----:B------:R-:W1:Y:S08]  /*9bf0*/  @P0 MUFU.LG2 R0, R3 ;  /* 0x0000000300000308 */ /* 0x000e700000000c00 */
[----:B------:R-:W2:Y:S01]  /*9c00*/  @P1 MUFU.RCP R2, R5 ;  /* 0x0000000500021308 */ /* 0x000ea20000001000 */
[----:B-1----:R-:W-:-:S04]  /*9c10*/  @P0 FMUL.FTZ R0, R0, 0.69314718246459960938 ;  /* 0x3f31721800000820 */ /* 0x002fc80000410000 */
[----:B------:R-:W-:Y:S01]  /*9c20*/  @P0 FFMA.FTZ R19, R4, R132, R0 ;  /* 0x0000008404130223 */ /* 0x000fe20000010000 */
[----:B------:R-:W-:Y:S01]  /*9c30*/  MOV R0, RZ ;  /* 0x000000ff00007202 */ /* 0x000fe20000000f00 */
[C---:B--2---:R-:W-:Y:S02]  /*9c40*/  FMUL.FTZ R132, R2.reuse, R152 ;  /* 0x0000009802847220 */ /* 0x044fe40000410000 */
[----:B------:R-:W-:-:S03]  /*9c50*/  FMUL.FTZ R133, R2, R153 ;  /* 0x0000009902857220 */ /* 0x000fc60000410000 */
[----:B------:R-:W1:Y:S01]  /*9c60*/  @P0 MUFU.RCP R0, R3 ;  /* 0x0000000300000308 */ /* 0x000e620000001000 */
[C---:B------:R-:W-:Y:S02]  /*9c70*/  FMUL.FTZ R160, R2.reuse, R116 ;  /* 0x0000007402a07220 */ /* 0x040fe40000410000 */
[C---:B------:R-:W-:Y:S02]  /*9c80*/  FMUL.FTZ R161, R2.reuse, R117 ;  /* 0x0000007502a17220 */ /* 0x040fe40000410000 */
[C---:B------:R-:W-:Y:S02]  /*9c90*/  FMUL.FTZ R26, R2.reuse, R156 ;  /* 0x0000009c021a7220 */ /* 0x040fe40000410000 */
[C---:B------:R-:W-:Y:S02]  /*9ca0*/  FMUL.FTZ R27, R2.reuse, R157 ;  /* 0x0000009d021b7220 */ /* 0x040fe40000410000 */
[C---:B------:R-:W-:Y:S02]  /*9cb0*/  FMUL.FTZ R152, R2.reuse, R100 ;  /* 0x0000006402987220 */ /* 0x040fe40000410000 */
[----:B------:R-:W-:-:S02]  /*9cc0*/  FMUL.FTZ R153, R2, R101 ;  /* 0x0000006502997220 */ /* 0x000fc40000410000 */
[C---:B------:R-:W-:Y:S02]  /*9cd0*/  FMUL.FTZ R100, R2.reuse, R104 ;  /* 0x0000006802647220 */ /* 0x040fe40000410000 */
[----:B------:R-:W-:Y:S02]  /*9ce0*/  FMUL.FTZ R101, R2, R105 ;  /* 0x0000006902657220 */ /* 0x000fe40000410000 */
[C---:B-1----:R-:W-:Y:S02]  /*9cf0*/  FMUL.FTZ R116, R0.reuse, R158 ;  /* 0x0000009e00747220 */ /* 0x042fe40000410000 */
[----:B------:R-:W-:Y:S02]  /*9d00*/  FMUL.FTZ R117, R0, R159 ;  /* 0x0000009f00757220 */ /* 0x000fe40000410000 */
[C---:B------:R-:W-:Y:S02]  /*9d10*/  FMUL.FTZ R156, R2.reuse, R120 ;  /* 0x00000078029c7220 */ /* 0x040fe40000410000 */
[----:B------:R-:W-:-:S02]  /*9d20*/  FMUL.FTZ R157, R2, R121 ;  /* 0x00000079029d7220 */ /* 0x000fc40000410000 */
[C---:B------:R-:W-:Y:S02]  /*9d30*/  FMUL.FTZ R24, R2.reuse, R128 ;  /* 0x0000008002187220 */ /* 0x040fe40000410000 */
[----:B------:R-:W-:Y:S02]  /*9d40*/  FMUL.FTZ R25, R2, R129 ;  /* 0x0000008102197220 */ /* 0x000fe40000410000 */
[C---:B------:R-:W-:Y:S02]  /*9d50*/  FMUL.FTZ R158, R0.reuse, R34 ;  /* 0x00000022009e7220 */ /* 0x040fe40000410000 */
[----:B------:R-:W-:Y:S02]  /*9d60*/  FMUL.FTZ R159, R0, R35 ;  /* 0x00000023009f7220 */ /* 0x000fe40000410000 */
        /* <DEDUP_REMOVED lines=10> */
[C---:B------:R-:W-:Y:S02]  /*9e10*/  FMUL.FTZ R150, R0.reuse, R142 ;  /* 0x0000008e00967220 */ /* 0x040fe40000410000 */
[C---:B------:R-:W-:Y:S02]  /*9e20*/  FMUL.FTZ R151, R0.reuse, R143 ;  /* 0x0000008f00977220 */ /* 0x040fe40000410000 */
        /* <DEDUP_REMOVED lines=53> */
[----:B------:R-:W-:Y:S01]  /*a180*/  FMUL.FTZ R31, R0, R131 ;  /* 0x00000083001f7220 */ /* 0x000fe20000410000 */
[----:B------:R-:W-:Y:S01]  /*a190*/  MOV R0, 0x1 ;  /* 0x0000000100007802 */ /* 0x000fe20000000f00 */
        /* <DEDUP_REMOVED lines=44> */
.L_x_30:
[----:B-1----:R1:W5:Y:S04]  /*a460*/  LDL R6, [R1+0x48] ;  /* 0x0000480001067983 */ /* 0x0023680000100800 */
[----:B------:R-:W2:Y:S01]  /*a470*/  S2R R2, SR_TID.X ;  /* 0x0000000000027919 */ /* 0x000ea20000002100 */
[----:B------:R-:W-:Y:S01]  /*a480*/  BSSY B0, `(.L_x_57) ;  /* 0x0000011000007945 */ /* 0x000fe20003800000 */
[----:B--2---:R-:W-:-:S13]  /*a490*/  LOP3.LUT P0, RZ, R2, 0xff, RZ, 0xc0, !PT ;  /* 0x000000ff02ff7812 */ /* 0x004fda000780c0ff */
[----:B------:R-:W-:Y:S05]  /*a4a0*/  @P0 BRA `(.L_x_58) ;  /* 0x000000e000000947 */ /* 0x000fea0003800000 */
[----:B-1----:R-:W1:Y:S01]  /*a4b0*/  S2R R2, SR_LANEID ;  /* 0x0000000000027919 */ /* 0x002e620000000000 */
[----:B------:R-:W-:Y:S01]  /*a4c0*/  VOTEU.ANY UR4, UPT, PT ;  /* 0x0000000000047886 */ /* 0x000fe200038e0100 */
[----:B------:R-:W-:Y:S01]  /*a4d0*/  IMAD.MOV.U32 R4, RZ, RZ, c[0x0][0x560] ;  /* 0x00015800ff047624 */ /* 0x000fe200078e00ff */
[----:B------:R-:W1:Y:S01]  /*a4e0*/  FLO.U32 R3, UR4 ;  /* 0x0000000400037d00 */ /* 0x000e6200080e0000 */
[----:B------:R-:W-:Y:S01]  /*a4f0*/  IMAD.MOV.U32 R5, RZ, RZ, c[0x0][0x564] ;  /* 0x00015900ff057624 */ /* 0x000fe200078e00ff */
[----:B-1----:R-:W-:-:S06]  /*a500*/  ISETP.EQ.U32.AND P0, PT, R3, R2, PT ;  /* 0x000000020300720c */ /* 0x002fcc0003f02070 */
[----:B------:R-:W1:Y:S07]  /*a510*/  POPC R2, UR4 ;  /* 0x0000000400027d09 */ /* 0x000e6e0008000000 */
[----:B-1----:R1:W2:Y:S04]  /*a520*/  @P0 ATOMG.E.ADD.STRONG.GPU PT, R2, [R4.64], R2 ;  /* 0x00000002040209a8 */ /* 0x0022a800081ee1c6 */
[----:B-1----:R-:W1:Y:S04]  /*a530*/  S2R R4, SR_LTMASK ;  /* 0x0000000000047919 */ /* 0x002e680000003900 */
[----:B--2---:R1:W2:Y:S02]  /*a540*/  SHFL.IDX PT, R3, R2, R3, 0x1f ;  /* 0x00001f0302037589 */ /* 0x0042a400000e0000 */
[----:B-1----:R-:W-:-:S06]  /*a550*/  LOP3.LUT R2, R4, UR4, RZ, 0xc0, !PT ;  /* 0x0000000404027c12 */ /* 0x002fcc000f8ec0ff */
[----:B------:R-:W2:Y:S02]  /*a560*/  POPC R2, R2 ;  /* 0x0000000200027309 */ /* 0x000ea40000000000 */
[----:B--2--5:R-:W-:-:S05]  /*a570*/  IADD3 R6, R3, c[0x0][0xc], R2 ;  /* 0x0000030003067a10 */ /* 0x024fca0007ffe002 */
[----:B------:R1:W-:Y:S02]  /*a580*/  STL [R1+0x48], R6 ;  /* 0x0000480601007387 */ /* 0x0003e40000100800 */
.L_x_58:
[----:B-1----:R-:W-:Y:S05]  /*a590*/  BSYNC B0 ;  /* 0x0000000000007941 */ /* 0x002fea0003800000 */
.L_x_57:
[----:B------:R-:W-:Y:S01]  /*a5a0*/  PRMT R0, R0, 0x9910, RZ ;  /* 0x0000991000007816 */ /* 0x000fe200000000ff */
[----:B------:R-:W-:Y:S01]  /*a5b0*/  BSSY B1, `(.L_x_59) ;  /* 0x000046d000017945 */ /* 0x000fe20003800000 */
[----:B-----5:R-:W-:Y:S02]  /*a5c0*/  IMAD.MOV.U32 R22, RZ, RZ, R6 ;  /* 0x000000ffff167224 */ /* 0x020fe400078e0006 */
[----:B------:R-:W-:-:S13]  /*a5d0*/  ISETP.NE.AND P0, PT, R0, RZ, PT ;  /* 0x000000ff0000720c */ /* 0x000fda0003f05270 */
[----:B------:R-:W-:Y:S05]  /*a5e0*/  @!P0 BRA `(.L_x_60) ;  /* 0x000035d000008947 */ /* 0x000fea0003800000 */
[----:B------:R-:W2:Y:S04]  /*a5f0*/  LDL R5, [R1+0x5c] ;  /* 0x00005c0001057983 */ /* 0x000ea80000100800 */
[----:B------:R-:W3:Y:S04]  /*a600*/  LDL R11, [R1+0x60] ;  /* 0x00006000010b7983 */ /* 0x000ee80000100800 */
[----:B------:R-:W4:Y:S04]  /*a610*/  LDL R10, [R1+0x68] ;  /* 0x00006800010a7983 */ /* 0x000f280000100800 */
[----:B------:R-:W3:Y:S04]  /*a620*/  LDL R4, [R1+0x64] ;  /* 0x0000640001047983 */ /* 0x000ee80000100800 */
[----:B------:R-:W3:Y:S04]  /*a630*/  LDL R9, [R1+0x78] ;  /* 0x0000780001097983 */ /* 0x000ee80000100800 */
[----:B------:R-:W3:Y:S04]  /*a640*/  LDL R8, [R1+0x70] ;  /* 0x0000700001087983 */ /* 0x000ee80000100800 */
[----:B------:R-:W3:Y:S04]  /*a650*/  LDL R7, [R1+0x74] ;  /* 0x0000740001077983 */ /* 0x000ee80000100800 */
[----:B------:R-:W3:Y:S01]  /*a660*/  LDL R3, [R1+0x6c] ;  /* 0x00006c0001037983 */ /* 0x000ee20000100800 */
[----:B------:R-:W-:Y:S01]  /*a670*/  WARPSYNC 0xffffffff ;  /* 0xffffffff00007948 */ /* 0x000fe20003800000 */
[----:B------:R-:W-:-:S02]  /*a680*/  F2FP.BF16.PACK_AB R2, R27, R26 ;  /* 0x0000001a1b02723e */ /* 0x000fc400000010ff */
[----:B------:R-:W-:Y:S01]  /*a690*/  BAR.SYNC.DEFER_BLOCKING 0x1, 0x100 ;  /* 0x0044000000007b1d */ /* 0x000fe20000010000 */
[----:B------:R-:W-:-:S05]  /*a6a0*/  F2FP.BF16.PACK_AB R0, R117, R116 ;  /* 0x000000747500723e */ /* 0x000fca00000010ff */
[----:B------:R-:W4:Y:S04]  /*a6b0*/  LDL.LU R6, [R1+0x40] ;  /* 0x0000400001067983 */ /* 0x000f280000300800 */
[----:B--2---:R1:W-:Y:S04]  /*a6c0*/  STS [R5], R2 ;  /* 0x0000000205007388 */ /* 0x0043e80000000800 */
[----:B------:R2:W-:Y:S01]  /*a6d0*/  STS [R5+0x400], R0 ;  /* 0x0004000005007388 */ /* 0x0005e20000000800 */
[----:B-1----:R-:W-:Y:S02]  /*a6e0*/  F2FP.BF16.PACK_AB R2, R133, R132 ;  /* 0x000000848502723e */ /* 0x002fe400000010ff */
[----:B--2---:R-:W-:-:S03]  /*a6f0*/  F2FP.BF16.PACK_AB R0, R155, R154 ;  /* 0x0000009a9b00723e */ /* 0x004fc600000010ff */
[----:B---3--:R1:W-:Y:S04]  /*a700*/  STS [R11], R2 ;  /* 0x000000020b007388 */ /* 0x0083e80000000800 */
[----:B------:R2:W-:Y:S01]  /*a710*/  STS [R11+0x400], R0 ;  /* 0x000400000b007388 */ /* 0x0005e20000000800 */
[----:B-1----:R-:W-:Y:S02]  /*a720*/  F2FP.BF16.PACK_AB R2, R149, R148 ;  /* 0x000000949502723e */ /* 0x002fe400000010ff */
[----:B--2---:R-:W-:-:S03]  /*a730*/  F2FP.BF16.PACK_AB R0, R129, R128 ;  /* 0x000000808100723e */ /* 0x004fc600000010ff */
[----:B----4-:R1:W-:Y:S04]  /*a740*/  STS [R10], R2 ;  /* 0x000000020a007388 */ /* 0x0103e80000000800 */
[----:B------:R2:W-:Y:S01]  /*a750*/  STS [R10+0x400], R0 ;  /* 0x000400000a007388 */ /* 0x0005e20000000800 */
[----:B-1----:R-:W-:Y:S02]  /*a760*/  F2FP.BF16.PACK_AB R2, R145, R144 ;  /* 0x000000909102723e */ /* 0x002fe400000010ff */
[----:B--2---:R-:W-:-:S03]  /*a770*/  F2FP.BF16.PACK_AB R0, R121, R120 ;  /* 0x000000787900723e */ /* 0x004fc600000010ff */
[----:B------:R1:W-:Y:S04]  /*a780*/  STS [R4], R2 ;  /* 0x0000000204007388 */ /* 0x0003e80000000800 */
        /* <DEDUP_REMOVED lines=19> */
[----:B------:R1:W-:Y:S04]  /*a8c0*/  STS [R5+0x4000], R2 ;  /* 0x0040000205007388 */ /* 0x0003e80000000800 */
        /* <DEDUP_REMOVED lines=63> */
[----:B------:R-:W-:Y:S04]  /*acc0*/  STS [R5+0xc000], R2 ;  /* 0x00c0000205007388 */ /* 0x000fe80000000800 */
[----:B------:R1:W-:Y:S04]  /*acd0*/  STS [R5+0xc400], R0 ;  /* 0x00c4000005007388 */ /* 0x0003e80000000800 */
[----:B-1----:R-:W2:Y:S01]  /*ace0*/  LDL.LU R5, [R1+0x44] ;  /* 0x0000440001057983 */ /* 0x002ea20000300800 */
[----:B------:R-:W-:Y:S02]  /*acf0*/  F2FP.BF16.PACK_AB R2, R101, R100 ;  /* 0x000000646502723e */ /* 0x000fe400000010ff */
[----:B------:R-:W-:-:S03]  /*ad00*/  F2FP.BF16.PACK_AB R0, R79, R78 ;  /* 0x0000004e4f00723e */ /* 0x000fc600000010ff */
[----:B------:R1:W-:Y:S04]  /*ad10*/  STS [R11+0xc000], R2 ;  /* 0x00c000020b007388 */ /* 0x0003e80000000800 */
[----:B------:R3:W-:Y:S01]  /*ad20*/  STS [R11+0xc400], R0 ;  /* 0x00c400000b007388 */ /* 0x0007e20000000800 */
[----:B-1----:R-:W-:Y:S02]  /*ad30*/  F2FP.BF16.PACK_AB R2, R105, R104 ;  /* 0x000000686902723e */ /* 0x002fe400000010ff */
[----:B---3--:R-:W-:-:S03]  /*ad40*/  F2FP.BF16.PACK_AB R0, R83, R82 ;  /* 0x000000525300723e */ /* 0x008fc600000010ff */
        /* <DEDUP_REMOVED lines=10> */
[----:B------:R-:W-:Y:S01]  /*adf0*/  ISETP.NE.U32.AND P2, PT, RZ, c[0x0][0x508], PT ;  /* 0x00014200ff007a0c */ /* 0x000fe20003f45070 */
[----:B------:R-:W-:Y:S01]  /*ae00*/  IMAD.MOV.U32 R14, RZ, RZ, c[0x0][0x388] ;  /* 0x0000e200ff0e7624 */ /* 0x000fe200078e00ff */
[----:B------:R-:W-:Y:S01]  /*ae10*/  ISETP.NE.U32.AND P1, PT, RZ, c[0x0][0x500], PT ;  /* 0x00014000ff007a0c */ /* 0x000fe20003f25070 */
[----:B------:R-:W4:Y:S01]  /*ae20*/  LDL.LU R4, [R1+0x58] ;  /* 0x0000580001047983 */ /* 0x000f220000300800 */
[----:B-1----:R-:W-:Y:S02]  /*ae30*/  F2FP.BF16.PACK_AB R2, R157, R156 ;  /* 0x0000009c9d02723e */ /* 0x002fe400000010ff */
[----:B---3--:R-:W-:-:S03]  /*ae40*/  F2FP.BF16.PACK_AB R0, R87, R86 ;  /* 0x000000565700723e */ /* 0x008fc600000010ff */
[----:B------:R1:W-:Y:S04]  /*ae50*/  STS [R8+0xc000], R2 ;  /* 0x00c0000208007388 */ /* 0x0003e80000000800 */
[----:B------:R3:W-:Y:S01]  /*ae60*/  STS [R8+0xc400], R0 ;  /* 0x00c4000008007388 */ /* 0x0007e20000000800 */
[----:B------:R-:W-:Y:S02]  /*ae70*/  ISETP.NE.AND.EX P2, PT, RZ, c[0x0][0x50c], PT, P2 ;  /* 0x00014300ff007a0c */ /* 0x000fe40003f45320 */
[----:B-1----:R-:W-:Y:S02]  /*ae80*/  F2FP.BF16.PACK_AB R2, R113, R112 ;  /* 0x000000707102723e */ /* 0x002fe400000010ff */
[----:B---3--:R-:W-:-:S03]  /*ae90*/  F2FP.BF16.PACK_AB R0, R59, R58 ;  /* 0x0000003a3b00723e */ /* 0x008fc600000010ff */
[----:B------:R1:W-:Y:S04]  /*aea0*/  STS [R7+0xc000], R2 ;  /* 0x00c0000207007388 */ /* 0x0003e80000000800 */
[----:B------:R3:W-:Y:S01]  /*aeb0*/  STS [R7+0xc400], R0 ;  /* 0x00c4000007007388 */ /* 0x0007e20000000800 */
[----:B-1----:R-:W-:Y:S02]  /*aec0*/  F2FP.BF16.PACK_AB R2, R25, R24 ;  /* 0x000000181902723e */ /* 0x002fe400000010ff */
[----:B---3--:R-:W-:-:S03]  /*aed0*/  F2FP.BF16.PACK_AB R0, R31, R30 ;  /* 0x0000001e1f00723e */ /* 0x008fc600000010ff */
[----:B------:R1:W-:Y:S04]  /*aee0*/  STS [R3+0xc000], R2 ;  /* 0x00c0000203007388 */ /* 0x0003e80000000800 */
[----:B------:R3:W-:Y:S04]  /*aef0*/  STS [R3+0xc400], R0 ;  /* 0x00c4000003007388 */ /* 0x0007e80000000800 */
[----:B------:R-:W-:Y:S01]  /*af00*/  BAR.SYNC.DEFER_BLOCKING 0x1, 0x100 ;  /* 0x0044000000007b1d */ /* 0x000fe20000010000 */
[----:B------:R-:W-:Y:S02]  /*af10*/  ISETP.NE.AND.EX P1, PT, RZ, c[0x0][0x504], PT, P1 ;  /* 0x00014100ff007a0c */ /* 0x000fe40003f25310 */
[----:B-1----:R-:W-:Y:S01]  /*af20*/  @P2 IADD3 R2, P0, R6, c[0x0][0x508], RZ ;  /* 0x0001420006022a10 */ /* 0x002fe20007f1e0ff */
[----:B---3--:R-:W-:-:S03]  /*af30*/  IMAD.MOV.U32 R0, RZ, RZ, RZ ;  /* 0x000000ffff007224 */ /* 0x008fc600078e00ff */
[----:B--2---:R-:W-:-:S05]  /*af40*/  @P2 IADD3.X R3, R5, c[0x0][0x50c], RZ, P0, !PT ;  /* 0x0001430005032a10 */ /* 0x004fca00007fe4ff */
[----:B------:R1:W5:Y:S02]  /*af50*/  @P2 LDG.E R14, [R2.64] ;  /* 0x00000006020e2981 */ /* 0x000364000c1e1900 */
[----:B-1----:R-:W-:-:S04]  /*af60*/  IADD3 R2, P0, R6, c[0x0][0x500], RZ ;  /* 0x0001400006027a10 */ /* 0x002fc80007f1e0ff */
[----:B------:R-:W-:-:S05]  /*af70*/  IADD3.X R3, R5, c[0x0][0x504], RZ, P0, !PT ;  /* 0x0001410005037a10 */ /* 0x000fca00007fe4ff */
[----:B------:R1:W5:Y:S01]  /*af80*/  @P1 LDG.E R0, [R2.64] ;  /* 0x0000000602001981 */ /* 0x000362000c1e1900 */
[----:B----4-:R-:W-:-:S04]  /*af90*/  ISETP.NE.AND P0, PT, R4, RZ, PT ;  /* 0x000000ff0400720c */ /* 0x010fc80003f05270 */
[----:B------:R-:W-:Y:S01]  /*afa0*/  SEL R5, R4, c[0x0][0x3d4], P0 ;  /* 0x0000f50004057a07 */ /* 0x000fe20000000000 */
[----:B------:R-:W-:Y:S05]  /*afb0*/  @P2 BRA `(.L_x_61) ;  /* 0x0000004000002947 */ /* 0x000fea0003800000 */
[----:B-1----:R-:W-:Y:S05]  /*afc0*/  @!P1 BRA `(.L_x_61) ;  /* 0x0000003000009947 */ /* 0x002fea0003800000 */
[----:B------:R1:W2:Y:S04]  /*afd0*/  LDG.E R4, [R2.64] ;  /* 0x0000000602047981 */ /* 0x0002a8000c1e1900 */
[----:B-1----:R-:W2:Y:S02]  /*afe0*/  LDG.E R2, [R2.64+0x4] ;  /* 0x0000040602027981 */ /* 0x002ea4000c1e1900 */
[----:B--2--5:R-:W-:Y:S02]  /*aff0*/  IADD3 R14, -R4, R2, RZ ;  /* 0x00000002040e7210 */ /* 0x024fe40007ffe1ff */
.L_x_61:
[----:B-1----:R-:W2:Y:S04]  /*b000*/  LDL.LU R6, [R1+0x3c] ;  /* 0x00003c0001067983 */ /* 0x002ea80000300800 */
[----:B------:R-:W3:Y:S04]  /*b010*/  LDL.LU R3, [R1+0x50] ;  /* 0x0000500001037983 */ /* 0x000ee80000300800 */
[----:B------:R-:W4:Y:S04]  /*b020*/  LDL.LU R2, [R1+0x7c] ;  /* 0x00007c0001027983 */ /* 0x000f280000300800 */
[----:B------:R-:W4:Y:S04]  /*b030*/  LDL R11, [R1+0x80] ;  /* 0x00008000010b7983 */ /* 0x000f280000100800 */
[----:B------:R-:W4:Y:S04]  /*b040*/  LDL R9, [R1+0x188] ;  /* 0x0001880001097983 */ /* 0x000f280000100800 */
[----:B------:R-:W4:Y:S01]  /*b050*/  LDL R20, [R1+0x4c] ;  /* 0x00004c0001147983 */ /* 0x000f220000100800 */
[----:B------:R-:W-:Y:S01]  /*b060*/  IMAD.MOV.U32 R15, RZ, RZ, 0x368 ;  /* 0x00000368ff0f7424 */ /* 0x000fe200078e00ff */
[----:B------:R-:W-:-:S02]  /*b070*/  ISETP.GT.AND P3, PT, R5, 0x1, PT ;  /* 0x000000010500780c */ /* 0x000fc40003f64270 */
[----:B------:R-:W4:Y:S01]  /*b080*/  LDL R23, [R1+0x184] ;  /* 0x0001840001177983 */ /* 0x000f220000100800 */
[----:B------:R-:W-:Y:S02]  /*b090*/  ISETP.NE.U32.AND P0, PT, RZ, c[0x0][0x500], PT ;  /* 0x00014000ff007a0c */ /* 0x000fe40003f05070 */
[----:B------:R-:W-:Y:S02]  /*b0a0*/  SEL R15, R15, 0x328, P3 ;  /* 0x000003280f0f7807 */ /* 0x000fe40001800000 */
[----:B------:R-:W-:Y:S02]  /*b0b0*/  ISETP.NE.AND.EX P0, PT, RZ, c[0x0][0x504], PT, P0 ;  /* 0x00014100ff007a0c */ /* 0x000fe40003f05300 */
[----:B------:R-:W1:Y:S08]  /*b0c0*/  LDC.64 R4, c[0x0][R15+0x170] ;  /* 0x00005c000f047b82 */ /* 0x000e700000000a00 */
[----:B------:R-:W1:Y:S08]  /*b0d0*/  LDC.64 R12, c[0x0][R15+0x168] ;  /* 0x00005a000f0c7b82 */ /* 0x000e700000000a00 */
[----:B------:R-:W1:Y:S01]  /*b0e0*/  LDC.64 R16, c[0x0][R15+0x178] ;  /* 0x00005e000f107b82 */ /* 0x000e620000000a00 */
[----:B--2---:R-:W-:-:S02]  /*b0f0*/  SEL R8, R6, RZ, !P0 ;  /* 0x000000ff06087207 */ /* 0x004fc40004000000 */
[----:B---3--:R-:W-:Y:S02]  /*b100*/  LOP3.LUT R10, R3, 0xffff, RZ, 0xc0, !PT ;  /* 0x0000ffff030a7812 */ /* 0x008fe400078ec0ff */
[----:B----4-:R-:W-:Y:S01]  /*b110*/  SEL R3, R2, RZ, !P0 ;  /* 0x000000ff02037207 */ /* 0x010fe20004000000 */
[----:B-1----:R-:W-:Y:S02]  /*b120*/  IMAD R2, R5, R8, RZ ;  /* 0x0000000805027224 */ /* 0x002fe400078e02ff */
[----:B------:R-:W-:Y:S02]  /*b130*/  IMAD R6, R13, R10, RZ ;  /* 0x0000000a0d067224 */ /* 0x000fe400078e02ff */
[C---:B------:R-:W-:Y:S02]  /*b140*/  IMAD R7, R4.reuse, R3, R2 ;  /* 0x0000000304077224 */ /* 0x040fe400078e0202 */
[----:B------:R-:W-:-:S04]  /*b150*/  IMAD.WIDE.U32 R2, R4, R8, RZ ;  /* 0x0000000804027225 */ /* 0x000fc800078e00ff */
[----:B------:R-:W-:-:S04]  /*b160*/  IMAD.WIDE.U32 R4, R12, R10, RZ ;  /* 0x0000000a0c047225 */ /* 0x000fc800078e00ff */
[----:B------:R-:W-:Y:S01]  /*b170*/  IMAD.IADD R3, R3, 0x1, R7 ;  /* 0x0000000103037824 */ /* 0x000fe200078e0207 */
[----:B-----5:R-:W-:Y:S01]  /*b180*/  IADD3 R12, P1, P0, R2, R4, R0 ;  /* 0x00000004020c7210 */ /* 0x020fe2000783e000 */
[----:B------:R-:W-:Y:S02]  /*b190*/  IMAD.MOV.U32 R2, RZ, RZ, c[0x0][0x4e8] ;  /* 0x00013a00ff027624 */ /* 0x000fe400078e00ff */
[----:B------:R-:W-:Y:S02]  /*b1a0*/  IMAD.IADD R6, R5, 0x1, R6 ;  /* 0x0000000105067824 */ /* 0x000fe400078e0206 */
[----:B------:R-:W-:Y:S01]  /*b1b0*/  IMAD R9, R20, 0x80, R9 ;  /* 0x0000008014097824 */ /* 0x000fe200078e0209 */
[----:B------:R-:W-:Y:S02]  /*b1c0*/  ISETP.NE.AND P2, PT, R2, 0x1, PT ;  /* 0x000000010200780c */ /* 0x000fe40003f45270 */
[----:B------:R-:W-:Y:S02]  /*b1d0*/  SEL R2, R11, RZ, P3 ;  /* 0x000000ff0b027207 */ /* 0x000fe40001800000 */
[----:B------:R-:W-:-:S03]  /*b1e0*/  SHF.R.S32.HI R11, RZ, 0x1f, R0 ;  /* 0x0000001fff0b7819 */ /* 0x000fc60000011400 */
[-C--:B------:R-:W-:Y:S02]  /*b1f0*/  IMAD R7, R17, R2.reuse, RZ ;  /* 0x0000000211077224 */ /* 0x080fe400078e02ff */
[----:B------:R-:W-:Y:S02]  /*b200*/  IMAD.WIDE.U32 R4, R16, R2, RZ ;  /* 0x0000000210047225 */ /* 0x000fe400078e00ff */
[----:B------:R-:W1:Y:S01]  /*b210*/  LDC.64 R16, c[0x0][R15+0x160] ;  /* 0x000058000f107b82 */ /* 0x000e620000000a00 */
[----:B------:R-:W-:Y:S01]  /*b220*/  IADD3.X R6, R3, R6, R11, P1, P0 ;  /* 0x0000000603067210 */ /* 0x000fe20000fe040b */
[----:B------:R-:W-:-:S04]  /*b230*/  @P2 IMAD.HI.U32 R3, R9, c[0x0][0x4ec], RZ ;  /* 0x00013b0009032a27 */ /* 0x000fc800078e00ff */
[----:B------:R-:W-:Y:S01]  /*b240*/  IMAD.MOV.U32 R2, RZ, RZ, R9 ;  /* 0x000000ffff027224 */ /* 0x000fe200078e0009 */
[----:B------:R-:W-:Y:S01]  /*b250*/  @P2 SHF.R.U32.HI R2, RZ, c[0x0][0x4f0], R3 ;  /* 0x00013c00ff022a19 */ /* 0x000fe20000011603 */
[----:B------:R-:W2:Y:S03]  /*b260*/  S2R R13, SR_TID.X ;  /* 0x00000000000d7919 */ /* 0x000ea60000002100 */
[----:B------:R-:W-:Y:S02]  /*b270*/  IADD3 R4, P1, P0, R2, R12, R4 ;  /* 0x0000000c02047210 */ /* 0x000fe4000783e004 */
[--C-:B------:R-:W-:Y:S01]  /*b280*/  SHF.R.S32.HI R3, RZ, 0x1f, R2.reuse ;  /* 0x0000001fff037819 */ /* 0x100fe20000011402 */
[----:B------:R-:W-:Y:S02]  /*b290*/  IMAD.MOV R2, RZ, RZ, -R2 ;  /* 0x000000ffff027224 */ /* 0x000fe400078e0a02 */
[----:B------:R-:W-:-:S02]  /*b2a0*/  IMAD.IADD R5, R5, 0x1, R7 ;  /* 0x0000000105057824 */ /* 0x000fc400078e0207 */
[----:B------:R-:W-:-:S03]  /*b2b0*/  IMAD R2, R2, c[0x0][0x4e8], R9 ;  /* 0x00013a0002027a24 */ /* 0x000fc600078e0209 */
[----:B------:R-:W-:Y:S02]  /*b2c0*/  IADD3.X R5, R3, R6, R5, P1, P0 ;  /* 0x0000000603057210 */ /* 0x000fe40000fe0405 */
[----:B------:R-:W-:Y:S02]  /*b2d0*/  SHF.R.S32.HI R6, RZ, 0x1f, R2 ;  /* 0x0000001fff067819 */ /* 0x000fe40000011402 */
[----:B--2---:R-:W-:Y:S01]  /*b2e0*/  SHF.R.S32.HI R21, RZ, 0x1f, R13 ;  /* 0x0000001fff157819 */ /* 0x004fe2000001140d */
[----:B-1----:R-:W-:-:S04]  /*b2f0*/  IMAD R3, R17, R2, RZ ;  /* 0x0000000211037224 */ /* 0x002fc800078e02ff */
[C---:B------:R-:W-:Y:S02]  /*b300*/  IMAD R6, R16.reuse, R6, R3 ;  /* 0x0000000610067224 */ /* 0x040fe400078e0203 */
[----:B------:R-:W-:-:S04]  /*b310*/  IMAD.WIDE.U32 R2, R16, R2, R4 ;  /* 0x0000000210027225 */ /* 0x000fc800078e0004 */
[----:B------:R-:W-:Y:S02]  /*b320*/  IMAD.MOV.U32 R4, RZ, RZ, c[0x0][0x4a8] ;  /* 0x00012a00ff047624 */ /* 0x000fe400078e00ff */
[----:B------:R-:W-:-:S03]  /*b330*/  IMAD.MOV.U32 R5, RZ, RZ, c[0x0][0x4ac] ;  /* 0x00012b00ff057624 */ /* 0x000fc600078e00ff */
[----:B------:R-:W-:Y:S01]  /*b340*/  SEL R4, R4, c[0x0][0x450], P3 ;  /* 0x0001140004047a07 */ /* 0x000fe20001800000 */
[----:B------:R-:W-:Y:S01]  /*b350*/  IMAD.IADD R3, R3, 0x1, R6 ;  /* 0x0000000103037824 */ /* 0x000fe200078e0206 */
[----:B------:R-:W-:Y:S02]  /*b360*/  SEL R5, R5, c[0x0][0x454], P3 ;  /* 0x0001150005057a07 */ /* 0x000fe40001800000 */
[C---:B------:R-:W-:Y:S02]  /*b370*/  LEA R4, P0, R2.reuse, R4, 0x2 ;  /* 0x0000000402047211 */ /* 0x040fe400078010ff */
[----:B------:R-:W-:Y:S02]  /*b380*/  LEA.HI R21, R21, R13, RZ, 0x5 ;  /* 0x0000000d15157211 */ /* 0x000fe400078f28ff */
[----:B------:R-:W-:Y:S02]  /*b390*/  LEA.HI.X R2, R2, R5, R3, 0x2, P0 ;  /* 0x0000000502027211 */ /* 0x000fe400000f1403 */
[----:B------:R-:W-:Y:S01]  /*b3a0*/  LOP3.LUT R21, R21, 0xffffffe0, RZ, 0xc0, !PT ;  /* 0xffffffe015157812 */ /* 0x000fe200078ec0ff */
[----:B------:R-:W-:Y:S04]  /*b3b0*/  SHFL.IDX PT, R6, R4, RZ, 0x1c1f ;  /* 0x001c1fff04067589 */ /* 0x000fe800000e0000 */
[----:B------:R-:W1:Y:S01]  /*b3c0*/  SHFL.IDX PT, R7, R2, RZ, 0x1c1f ;  /* 0x001c1fff02077589 */ /* 0x000e6200000e0000 */
[----:B------:R-:W-:-:S03]  /*b3d0*/  IMAD.IADD R21, R13, 0x1, -R21 ;  /* 0x000000010d157824 */ /* 0x000fc600078e0a15 */
[----:B------:R-:W-:Y:S04]  /*b3e0*/  SHFL.IDX PT, R4, R4, 0x1, 0x1c1f ;  /* 0x003c1f0004047f89 */ /* 0x000fe800000e0000 */
[----:B------:R2:W3:Y:S01]  /*b3f0*/  SHFL.IDX PT, R5, R2, 0x1, 0x1c1f ;  /* 0x003c1f0002057f89 */ /* 0x0004e200000e0000 */
[----:B------:R-:W-:Y:S01]  /*b400*/  IMAD R13, R14, c[0x0][0x4e8], RZ ;  /* 0x00013a000e0d7a24 */ /* 0x000fe200078e02ff */
[----:B------:R-:W-:Y:S01]  /*b410*/  LOP3.LUT P0, RZ, R21, 0x3, RZ, 0xc0, !PT ;  /* 0x0000000315ff7812 */ /* 0x000fe2000780c0ff */
[----:B--2---:R-:W-:-:S05]  /*b420*/  IMAD R2, R20, 0x80, R23 ;  /* 0x0000008014027824 */ /* 0x004fca00078e0217 */
[C---:B------:R-:W-:Y:S02]  /*b430*/  IADD3 R3, R2.reuse, 0x8, RZ ;  /* 0x0000000802037810 */ /* 0x040fe40007ffe0ff */
[-C--:B------:R-:W-:Y:S02]  /*b440*/  ISETP.GE.OR P1, PT, R2, R13.reuse, P0 ;  /* 0x0000000d0200720c */ /* 0x080fe40000726670 */
[----:B------:R-:W-:-:S11]  /*b450*/  ISETP.GE.OR P0, PT, R3, R13, P0 ;  /* 0x0000000d0300720c */ /* 0x000fd60000706670 */
[----:B-1----:R1:W-:Y:S01]  /*b460*/  @!P1 ST.E [R6.64], R18 ;  /* 0x0000001206009985 */ /* 0x0023e2000c101906 */
[----:B------:R-:W-:-:S03]  /*b470*/  ISETP.GE.AND P1, PT, R2, R13, PT ;  /* 0x0000000d0200720c */ /* 0x000fc60003f26270 */
[----:B---3--:R1:W-:Y:S01]  /*b480*/  @!P0 ST.E [R4.64], R19 ;  /* 0x0000001304008985 */ /* 0x0083e2000c101906 */
[----:B------:R-:W-:Y:S01]  /*b490*/  ISETP.GE.AND P0, PT, R3, R13, PT ;  /* 0x0000000d0300720c */ /* 0x000fe20003f06270 */
[----:B------:R-:W-:Y:S05]  /*b4a0*/  @P3 BRA `(.L_x_62) ;  /* 0x00000c5000003947 */ /* 0x000fea0003800000 */
[----:B------:R-:W2:Y:S01]  /*b4b0*/  S2R R102, SR_TID.X ;  /* 0x0000000000667919 */ /* 0x000ea20000002100 */
[----:B------:R-:W-:Y:S01]  /*b4c0*/  IMAD R11, R11, c[0x0][0x3a0], RZ ;  /* 0x0000e8000b0b7a24 */ /* 0x000fe200078e02ff */
[----:B-1----:R-:W-:Y:S01]  /*b4d0*/  SHF.R.S32.HI R5, RZ, 0x1f, R8 ;  /* 0x0000001fff057819 */ /* 0x002fe20000011408 */
[C---:B------:R-:W-:Y:S01]  /*b4e0*/  IMAD.WIDE.U32 R2, R0.reuse, c[0x0][0x3a0], RZ ;  /* 0x0000e80000027a25 */ /* 0x040fe200078e00ff */
[----:B------:R1:W3:Y:S03]  /*b4f0*/  LDS.128 R32, [R247+0x80] ;  /* 0x00008000f7207984 */ /* 0x0002e60000000c00 */
[----:B------:R-:W-:Y:S01]  /*b500*/  IMAD R0, R0, c[0x0][0x3a4], R11 ;  /* 0x0000e90000007a24 */ /* 0x000fe200078e020b */
[----:B------:R1:W4:Y:S01]  /*b510*/  LDS.128 R48, [R247+0x1080] ;  /* 0x00108000f7307984 */ /* 0x0003220000000c00 */
[----:B------:R-:W-:-:S03]  /*b520*/  IMAD R5, R5, c[0x0][0x3f0], RZ ;  /* 0x0000fc0005057a24 */ /* 0x000fc600078e02ff */
[----:B------:R-:W-:Y:S01]  /*b530*/  IADD3 R3, R3, R0, RZ ;  /* 0x0000000003037210 */ /* 0x000fe20007ffe0ff */
[----:B------:R1:W1:Y:S01]  /*b540*/  LDS.128 R64, [R247+0x2080] ;  /* 0x00208000f7407984 */ /* 0x0002620000000c00 */
[----:B------:R-:W-:-:S03]  /*b550*/  IMAD R7, R8, c[0x0][0x3f4], R5 ;  /* 0x0000fd0008077a24 */ /* 0x000fc600078e0205 */
[----:B------:R1:W1:Y:S01]  /*b560*/  LDS.128 R76, [R247+0x3080] ;  /* 0x00308000f74c7984 */ /* 0x0002620000000c00 */
[----:B------:R-:W-:-:S03]  /*b570*/  IMAD.WIDE.U32 R2, R10, c[0x0][0x3e8], R2 ;  /* 0x0000fa000a027a25 */ /* 0x000fc600078e0002 */
[----:B------:R1:W1:Y:S01]  /*b580*/  LDS.128 R28, [R247+0x4080] ;  /* 0x00408000f71c7984 */ /* 0x0002620000000c00 */
[----:B------:R-:W-:Y:S01]  /*b590*/  IMAD R3, R10, c[0x0][0x3ec], R3 ;  /* 0x0000fb000a037a24 */ /* 0x000fe200078e0203 */
[--C-:B--2---:R-:W-:Y:S02]  /*b5a0*/  SHF.R.S32.HI R21, RZ, 0x1f, R102.reuse ;  /* 0x0000001fff157819 */ /* 0x104fe40000011466 */
[----:B------:R2:W1:Y:S01]  /*b5b0*/  LDS.128 R44, [R247+0x5080] ;  /* 0x00508000f72c7984 */ /* 0x0004620000000c00 */
[----:B------:R-:W-:Y:S01]  /*b5c0*/  SHF.R.S32.HI R23, RZ, 0x1f, R102 ;  /* 0x0000001fff177819 */ /* 0x000fe20000011466 */
[----:B------:R-:W-:Y:S01]  /*b5d0*/  IMAD.WIDE.U32 R2, R8, c[0x0][0x3f0], R2 ;  /* 0x0000fc0008027a25 */ /* 0x000fe200078e0002 */
[-C--:B------:R-:W-:Y:S01]  /*b5e0*/  LEA.HI R21, R21, R102.reuse, RZ, 0x3 ;  /* 0x0000006615157211 */ /* 0x080fe200078f18ff */
[----:B------:R2:W1:Y:S01]  /*b5f0*/  LDS.128 R60, [R247+0x6080] ;  /* 0x00608000f73c7984 */ /* 0x0004620000000c00 */
[----:B------:R-:W-:Y:S01]  /*b600*/  LEA.HI R23, R23, R102, RZ, 0x3 ;  /* 0x0000006617177211 */ /* 0x000fe200078f18ff */
[----:B------:R-:W-:Y:S01]  /*b610*/  IMAD.IADD R3, R3, 0x1, R7 ;  /* 0x0000000103037824 */ /* 0x000fe200078e0207 */
[----:B------:R-:W-:Y:S01]  /*b620*/  LOP3.LUT R21, R21, 0xfffffff8, RZ, 0xc0, !PT ;  /* 0xfffffff815157812 */ /* 0x000fe200078ec0ff */
[----:B------:R2:W1:Y:S01]  /*b630*/  LDS.128 R72, [R247+0x7080] ;  /* 0x00708000f7487984 */ /* 0x0004620000000c00 */
[----:B------:R-:W-:-:S02]  /*b640*/  SHF.R.S32.HI R23, RZ, 0x3, R23 ;  /* 0x00000003ff177819 */ /* 0x000fc40000011417 */
[----:B------:R-:W-:Y:S01]  /*b650*/  IADD3 R21, -R21, R102, RZ ;  /* 0x0000006615157210 */ /* 0x000fe20007ffe1ff */
[----:B------:R2:W1:Y:S03]  /*b660*/  LDS.128 R24, [R247+0x8080] ;  /* 0x00808000f7187984 */ /* 0x0004660000000c00 */
[----:B------:R-:W-:Y:S01]  /*b670*/  LEA R4, R21, R23, 0x5 ;  /* 0x0000001715047211 */ /* 0x000fe200078e28ff */
[----:B------:R2:W1:Y:S04]  /*b680*/  LDS.128 R40, [R247+0x9080] ;  /* 0x00908000f7287984 */ /* 0x0004680000000c00 */
[----:B------:R-:W-:Y:S01]  /*b690*/  IMAD R4, R20, 0x80, R4 ;  /* 0x0000008014047824 */ /* 0x000fe200078e0204 */
[----:B------:R2:W1:Y:S03]  /*b6a0*/  LDS.128 R56, [R247+0xa080] ;  /* 0x00a08000f7387984 */ /* 0x0004660000000c00 */
[----:B------:R-:W-:Y:S01]  /*b6b0*/  @P2 IMAD.HI.U32 R6, R4, c[0x0][0x4ec], RZ ;  /* 0x00013b0004062a27 */ /* 0x000fe200078e00ff */
[----:B------:R2:W1:Y:S01]  /*b6c0*/  LDS.128 R68, [R247+0xb080] ;  /* 0x00b08000f7447984 */ /* 0x0004620000000c00 */
[----:B------:R-:W-:-:S03]  /*b6d0*/  MOV R0, R4 ;  /* 0x0000000400007202 */ /* 0x000fc60000000f00 */
[----:B------:R2:W1:Y:S01]  /*b6e0*/  LDS.128 R16, [R247+0xc080] ;  /* 0x00c08000f7107984 */ /* 0x0004620000000c00 */
[----:B------:R-:W-:-:S03]  /*b6f0*/  @P2 SHF.R.U32.HI R0, RZ, c[0x0][0x4f0], R6 ;  /* 0x00013c00ff002a19 */ /* 0x000fc60000011606 */
[----:B------:R2:W1:Y:S01]  /*b700*/  LDS.128 R36, [R247+0xd080] ;  /* 0x00d08000f7247984 */ /* 0x0004620000000c00 */
[----:B------:R-:W-:Y:S01]  /*b710*/  SHF.R.S32.HI R6, RZ, 0x1f, R0 ;  /* 0x0000001fff067819 */ /* 0x000fe20000011400 */
[C---:B------:R-:W-:Y:S01]  /*b720*/  IMAD.WIDE.U32 R2, R0.reuse, c[0x0][0x3e0], R2 ;  /* 0x0000f80000027a25 */ /* 0x040fe200078e0002 */
[----:B------:R-:W-:Y:S01]  /*b730*/  IADD3 R5, -R0, RZ, RZ ;  /* 0x000000ff00057210 */ /* 0x000fe20007ffe1ff */
[----:B------:R2:W1:Y:S02]  /*b740*/  LDS.128 R52, [R247+0xe080] ;  /* 0x00e08000f7347984 */ /* 0x0004640000000c00 */
[----:B------:R-:W-:Y:S02]  /*b750*/  IMAD R6, R6, c[0x0][0x3e0], RZ ;  /* 0x0000f80006067a24 */ /* 0x000fe400078e02ff */
[----:B------:R2:W1:Y:S01]  /*b760*/  LDS.128 R80, [R247+0xf080] ;  /* 0x00f08000f7507984 */ /* 0x0004620000000c00 */
[----:B------:R-:W-:Y:S02]  /*b770*/  IMAD R4, R5, c[0x0][0x4e8], R4 ;  /* 0x00013a0005047a24 */ /* 0x000fe400078e0204 */
[----:B------:R-:W-:-:S03]  /*b780*/  IMAD R5, R0, c[0x0][0x3e4], R6 ;  /* 0x0000f90000057a24 */ /* 0x000fc600078e0206 */
[----:B------:R-:W-:Y:S02]  /*b790*/  SHF.R.S32.HI R0, RZ, 0x1f, R4 ;  /* 0x0000001fff007819 */ /* 0x000fe40000011404 */
[----:B------:R-:W-:-:S03]  /*b7a0*/  IADD3 R3, R3, R5, RZ ;  /* 0x0000000503037210 */ /* 0x000fc60007ffe0ff */
[----:B------:R-:W-:Y:S02]  /*b7b0*/  IMAD R0, R0, c[0x0][0x3d8], RZ ;  /* 0x0000f60000007a24 */ /* 0x000fe400078e02ff */
[----:B------:R-:W-:-:S04]  /*b7c0*/  IMAD.WIDE.U32 R2, R4, c[0x0][0x3d8], R2 ;  /* 0x0000f60004027a25 */ /* 0x000fc800078e0002 */
[----:B------:R-:W-:Y:S01]  /*b7d0*/  IMAD R0, R4, c[0x0][0x3dc], R0 ;  /* 0x0000f70004007a24 */ /* 0x000fe200078e0200 */
[----:B------:R-:W-:-:S04]  /*b7e0*/  LEA R14, P0, R2, c[0x0][0x380], 0x1 ;  /* 0x0000e000020e7a11 */ /* 0x000fc800078008ff */
[----:B------:R-:W-:-:S04]  /*b7f0*/  IADD3 R0, R3, R0, RZ ;  /* 0x0000000003007210 */ /* 0x000fc80007ffe0ff */
[----:B------:R-:W-:Y:S01]  /*b800*/  LEA.HI.X R5, R2, c[0x0][0x384], R0, 0x1, P0 ;  /* 0x0000e10002057a11 */ /* 0x000fe200000f0c00 */
[----:B------:R-:W-:Y:S05]  /*b810*/  BRA.DIV ~URZ, `(.L_x_63) ;  /* 0x00004d127f007947 */ /* 0x000fea000b800000 */
[----:B--234-:R2:W3:Y:S02]  /*b820*/  SHFL.IDX PT, R4, R5, RZ, 0x181f ;  /* 0x00181fff05047589 */ /* 0x01c4e400000e0000 */
.L_x_133:
[----:B------:R-:W-:Y:S05]  /*b830*/  BRA.DIV ~URZ, `(.L_x_64) ;  /* 0x00004d627f007947 */ /* 0x000fea000b800000 */
[----:B------:R4:W2:Y:S02]  /*b840*/  SHFL.IDX PT, R0, R14, RZ, 0x181f ;  /* 0x00181fff0e007589 */ /* 0x0008a400000e0000 */
.L_x_134:
[----:B------:R-:W5:Y:S02]  /*b850*/  S2R R2, SR_TID.X ;  /* 0x0000000000027919 */ /* 0x000f640000002100 */
[----:B-----5:R-:W-:-:S04]  /*b860*/  SHF.R.S32.HI R3, RZ, 0x1f, R2 ;  /* 0x0000001fff037819 */ /* 0x020fc80000011402 */
[----:B------:R-:W-:Y:S02]  /*b870*/  LEA.HI R3, R3, R2, RZ, 0x3 ;  /* 0x0000000203037211 */ /* 0x000fe400078f18ff */
[----:B------:R-:W5:Y:S02]  /*b880*/  LDL.LU R2, [R1+0x4c] ;  /* 0x00004c0001027983 */ /* 0x000f640000300800 */
[----:B------:R-:W-:Y:S01]  /*b890*/  SHF.R.S32.HI R3, RZ, 0x3, R3 ;  /* 0x00000003ff037819 */ /* 0x000fe20000011403 */
[----:B------:R-:W-:Y:S04]  /*b8a0*/  BSSY B0, `(.L_x_65) ;  /* 0x000001e000007945 */ /* 0x000fe80003800000 */
[----:B-----5:R-:W-:-:S05]  /*b8b0*/  IMAD R12, R2, 0x80, R3 ;  /* 0x00000080020c7824 */ /* 0x020fca00078e0203 */
[----:B------:R-:W-:-:S13]  /*b8c0*/  ISETP.GE.AND P0, PT, R12, R13, PT ;  /* 0x0000000d0c00720c */ /* 0x000fda0003f06270 */
[----:B------:R-:W-:Y:S05]  /*b8d0*/  @P0 BRA `(.L_x_66) ;  /* 0x000001a000000947 */ /* 0x000fea0003800000 */
[C---:B------:R-:W-:Y:S02]  /*b8e0*/  IADD3 R84, R251.reuse, 0x40, RZ ;  /* 0x00000040fb547810 */ /* 0x040fe40007ffe0ff */
[C---:B------:R-:W-:Y:S02]  /*b8f0*/  IADD3 R21, R251.reuse, 0x80, RZ ;  /* 0x00000080fb157810 */ /* 0x040fe40007ffe0ff */
[C---:B------:R-:W-:Y:S02]  /*b900*/  ISETP.GE.AND P6, PT, R251.reuse, c[0x0][0x3c8], PT ;  /* 0x0000f200fb007a0c */ /* 0x040fe40003fc6270 */
[----:B------:R-:W-:Y:S02]  /*b910*/  IADD3 R15, R251, 0xc0, RZ ;  /* 0x000000c0fb0f7810 */ /* 0x000fe40007ffe0ff */
[----:B------:R-:W-:Y:S02]  /*b920*/  ISETP.GE.AND P5, PT, R84, c[0x0][0x3c8], PT ;  /* 0x0000f20054007a0c */ /* 0x000fe40003fa6270 */
[----:B------:R-:W-:-:S02]  /*b930*/  ISETP.GE.AND P4, PT, R21, c[0x0][0x3c8], PT ;  /* 0x0000f20015007a0c */ /* 0x000fc40003f86270 */
[----:B------:R-:W-:Y:S02]  /*b940*/  ISETP.GE.AND P3, PT, R15, c[0x0][0x3c8], PT ;  /* 0x0000f2000f007a0c */ /* 0x000fe40003f66270 */
[C---:B------:R-:W-:Y:S02]  /*b950*/  IADD3 R85, R251.reuse, 0x40, RZ ;  /* 0x00000040fb557810 */ /* 0x040fe40007ffe0ff */
[----:B------:R-:W-:Y:S02]  /*b960*/  SHF.R.S32.HI R2, RZ, 0x1f, R251 ;  /* 0x0000001fff027819 */ /* 0x000fe400000114fb */
[C---:B--2---:R-:W-:Y:S02]  /*b970*/  @!P6 LEA R10, P0, R251.reuse, R0, 0x1 ;  /* 0x00000000fb0ae211 */ /* 0x044fe400078008ff */
[C---:B------:R-:W-:Y:S02]  /*b980*/  IADD3 R23, R251.reuse, 0x80, RZ ;  /* 0x00000080fb177810 */ /* 0x040fe40007ffe0ff */
[----:B------:R-:W-:-:S02]  /*b990*/  IADD3 R20, R251, 0xc0, RZ ;  /* 0x000000c0fb147810 */ /* 0x000fc40007ffe0ff */
[-C--:B------:R-:W-:Y:S02]  /*b9a0*/  @!P5 LEA R8, P2, R84, R0.reuse, 0x1 ;  /* 0x000000005408d211 */ /* 0x080fe400078408ff */
[----:B------:R-:W-:Y:S02]  /*b9b0*/  SHF.R.S32.HI R85, RZ, 0x1f, R85 ;  /* 0x0000001fff557819 */ /* 0x000fe40000011455 */
[----:B------:R-:W-:Y:S02]  /*b9c0*/  @!P4 LEA R6, P1, R21, R0, 0x1 ;  /* 0x000000001506c211 */ /* 0x000fe400078208ff */
[----:B---3--:R-:W-:Y:S02]  /*b9d0*/  @!P6 LEA.HI.X R11, R251, R4, R2, 0x1, P0 ;  /* 0x00000004fb0be211 */ /* 0x008fe400000f0c02 */
[----:B------:R-:W-:Y:S02]  /*b9e0*/  SHF.R.S32.HI R23, RZ, 0x1f, R23 ;  /* 0x0000001fff177819 */ /* 0x000fe40000011417 */
[----:B------:R-:W-:Y:S01]  /*b9f0*/  SHF.R.S32.HI R20, RZ, 0x1f, R20 ;  /* 0x0000001fff147819 */ /* 0x000fe20000011414 */
[----:B------:R2:W-:Y:S01]  /*ba00*/  @!P6 ST.E.128 [R10.64], R32 ;  /* 0x000000200a00e985 */ /* 0x0005e2000c101d06 */
[----:B------:R-:W-:-:S02]  /*ba10*/  @!P3 LEA R2, P0, R15, R0, 0x1 ;  /* 0x000000000f02b211 */ /* 0x000fc400078008ff */
[-C--:B------:R-:W-:Y:S02]  /*ba20*/  @!P5 LEA.HI.X R9, R84, R4.reuse, R85, 0x1, P2 ;  /* 0x000000045409d211 */ /* 0x080fe400010f0c55 */
[-C--:B------:R-:W-:Y:S02]  /*ba30*/  @!P4 LEA.HI.X R7, R21, R4.reuse, R23, 0x1, P1 ;  /* 0x000000041507c211 */ /* 0x080fe400008f0c17 */
[----:B------:R-:W-:Y:S01]  /*ba40*/  @!P3 LEA.HI.X R3, R15, R4, R20, 0x1, P0 ;  /* 0x000000040f03b211 */ /* 0x000fe200000f0c14 */
[----:B-1----:R2:W-:Y:S04]  /*ba50*/  @!P5 ST.E.128 [R8.64], R28 ;  /* 0x0000001c0800d985 */ /* 0x0025e8000c101d06 */
[----:B------:R2:W-:Y:S04]  /*ba60*/  @!P4 ST.E.128 [R6.64], R24 ;  /* 0x000000180600c985 */ /* 0x0005e8000c101d06 */
[----:B------:R2:W-:Y:S02]  /*ba70*/  @!P3 ST.E.128 [R2.64], R16 ;  /* 0x000000100200b985 */ /* 0x0005e4000c101d06 */
.L_x_66:
[----:B------:R-:W-:Y:S05]  /*ba80*/  BSYNC B0 ;  /* 0x0000000000007941 */ /* 0x000fea0003800000 */
.L_x_65:
[----:B------:R-:W-:Y:S05]  /*ba90*/  BRA.DIV ~URZ, `(.L_x_67) ;  /* 0x00004b627f007947 */ /* 0x000fea000b800000 */
[----:B---3--:R3:W4:Y:S04]  /*baa0*/  SHFL.IDX PT, R4, R5, 0x1, 0x181f ;  /* 0x00381f0005047f89 */ /* 0x00872800000e0000 */
[----:B--2---:R3:W2:Y:S02]  /*bab0*/  SHFL.IDX PT, R0, R14, 0x1, 0x181f ;  /* 0x00381f000e007f89 */ /* 0x0046a400000e0000 */
.L_x_135:
[----:B------:R-:W-:Y:S01]  /*bac0*/  IADD3 R2, R12, 0x20, RZ ;  /* 0x000000200c027810 */ /* 0x000fe20007ffe0ff */
[----:B------:R-:W-:Y:S03]  /*bad0*/  BSSY B0, `(.L_x_68) ;  /* 0x000001d000007945 */ /* 0x000fe60003800000 */
[----:B------:R-:W-:-:S13]  /*bae0*/  ISETP.GE.AND P0, PT, R2, R13, PT ;  /* 0x0000000d0200720c */ /* 0x000fda0003f06270 */
[----:B------:R-:W-:Y:S05]  /*baf0*/  @P0 BRA `(.L_x_69) ;  /* 0x000001a000000947 */ /* 0x000fea0003800000 */
[C---:B-1----:R-:W-:Y:S02]  /*bb00*/  IADD3 R19, R251.reuse, 0x40, RZ ;  /* 0x00000040fb137810 */ /* 0x042fe40007ffe0ff */
        /* <DEDUP_REMOVED lines=14> */
[----:B----4-:R-:W-:Y:S02]  /*bbf0*/  @!P3 LEA.HI.X R11, R251, R4, R3, 0x1, P4 ;  /* 0x00000004fb0bb211 */ /* 0x010fe400020f0c03 */
[----:B------:R-:W-:Y:S02]  /*bc00*/  SHF.R.S32.HI R18, RZ, 0x1f, R18 ;  /* 0x0000001fff127819 */ /* 0x000fe40000011412 */
[----:B------:R-:W-:Y:S01]  /*bc10*/  SHF.R.S32.HI R16, RZ, 0x1f, R16 ;  /* 0x0000001fff107819 */ /* 0x000fe20000011410 */
[----:B------:R1:W-:Y:S01]  /*bc20*/  @!P3 ST.E.128 [R10.64], R48 ;  /* 0x000000300a00b985 */ /* 0x0003e2000c101d06 */
[----:B------:R-:W-:-:S02]  /*bc30*/  @!P0 LEA R2, P4, R15, R0, 0x1 ;  /* 0x000000000f028211 */ /* 0x000fc400078808ff */
[-C--:B------:R-:W-:Y:S02]  /*bc40*/  @!P2 LEA.HI.X R9, R19, R4.reuse, R20, 0x1, P6 ;  /* 0x000000041309a211 */ /* 0x080fe400030f0c14 */
[-C--:B------:R-:W-:Y:S02]  /*bc50*/  @!P1 LEA.HI.X R7, R17, R4.reuse, R18, 0x1, P5 ;  /* 0x0000000411079211 */ /* 0x080fe400028f0c12 */
[----:B------:R-:W-:Y:S01]  /*bc60*/  @!P0 LEA.HI.X R3, R15, R4, R16, 0x1, P4 ;  /* 0x000000040f038211 */ /* 0x000fe200020f0c10 */
[----:B------:R1:W-:Y:S04]  /*bc70*/  @!P2 ST.E.128 [R8.64], R44 ;  /* 0x0000002c0800a985 */ /* 0x0003e8000c101d06 */
[----:B------:R1:W-:Y:S04]  /*bc80*/  @!P1 ST.E.128 [R6.64], R40 ;  /* 0x0000002806009985 */ /* 0x0003e8000c101d06 */
[----:B------:R1:W-:Y:S02]  /*bc90*/  @!P0 ST.E.128 [R2.64], R36 ;  /* 0x0000002402008985 */ /* 0x0003e4000c101d06 */
.L_x_69:
[----:B------:R-:W-:Y:S05]  /*bca0*/  BSYNC B0 ;  /* 0x0000000000007941 */ /* 0x000fea0003800000 */
.L_x_68:
[----:B------:R-:W-:Y:S05]  /*bcb0*/  BRA.DIV ~URZ, `(.L_x_70) ;  /* 0x00004a027f007947 */ /* 0x000fea000b800000 */
[----:B----4-:R4:W3:Y:S02]  /*bcc0*/  SHFL.IDX PT, R4, R5, 0x2, 0x181f ;  /* 0x00581f0005047f89 */ /* 0x0108e400000e0000 */
.L_x_136:
[----:B------:R-:W-:Y:S05]  /*bcd0*/  BRA.DIV ~URZ, `(.L_x_71) ;  /* 0x00004a527f007947 */ /* 0x000fea000b800000 */
[----:B--2---:R2:W4:Y:S02]  /*bce0*/  SHFL.IDX PT, R0, R14, 0x2, 0x181f ;  /* 0x00581f000e007f89 */ /* 0x00452400000e0000 */
.L_x_137:
[----:B-1----:R-:W-:Y:S01]  /*bcf0*/  IADD3 R2, R12, 0x40, RZ ;  /* 0x000000400c027810 */ /* 0x002fe20007ffe0ff */
[----:B------:R-:W-:Y:S03]  /*bd00*/  BSSY B0, `(.L_x_72) ;  /* 0x000001d000007945 */ /* 0x000fe60003800000 */
        /* <DEDUP_REMOVED lines=11> */
[C---:B----4-:R-:W-:Y:S02]  /*bdc0*/  @!P3 LEA R10, P4, R251.reuse, R0, 0x1 ;  /* 0x00000000fb0ab211 */ /* 0x050fe400078808ff */
        /* <DEDUP_REMOVED lines=16> */
.L_x_73:
[----:B------:R-:W-:Y:S05]  /*bed0*/  BSYNC B0 ;  /* 0x0000000000007941 */ /* 0x000fea0003800000 */
.L_x_72:
[----:B------:R-:W-:Y:S05]  /*bee0*/  BRA.DIV ~URZ, `(.L_x_74) ;  /* 0x000048a27f007947 */ /* 0x000fea000b800000 */
[----:B---3--:R3:W1:Y:S04]  /*bef0*/  SHFL.IDX PT, R4, R5, 0x3, 0x181f ;  /* 0x00781f0005047f89 */ /* 0x00866800000e0000 */
[----:B----4-:R3:W4:Y:S02]  /*bf00*/  SHFL.IDX PT, R0, R14, 0x3, 0x181f ;  /* 0x00781f000e007f89 */ /* 0x01072400000e0000 */
.L_x_138:
[----:B-1----:R-:W-:-:S04]  /*bf10*/  IADD3 R2, R12, 0x60, RZ ;  /* 0x000000600c027810 */ /* 0x002fc80007ffe0ff */
[----:B------:R-:W-:-:S13]  /*bf20*/  ISETP.GE.AND P0, PT, R2, R13, PT ;  /* 0x0000000d0200720c */ /* 0x000fda0003f06270 */
[----:B------:R-:W-:Y:S05]  /*bf30*/  @P0 BRA `(.L_x_75) ;  /* 0x00002d4000000947 */ /* 0x000fea0003800000 */
[C---:B------:R-:W-:Y:S02]  /*bf40*/  IADD3 R11, R251.reuse, 0x40, RZ ;  /* 0x00000040fb0b7810 */ /* 0x040fe40007ffe0ff */
[C---:B---3--:R-:W-:Y:S02]  /*bf50*/  IADD3 R5, R251.reuse, 0x80, RZ ;  /* 0x00000080fb057810 */ /* 0x048fe40007ffe0ff */
[----:B------:R-:W-:Y:S02]  /*bf60*/  ISETP.GE.AND P2, PT, R251, c[0x0][0x3c8], PT ;  /* 0x0000f200fb007a0c */ /* 0x000fe40003f46270 */
[----:B------:R-:W-:Y:S02]  /*bf70*/  ISETP.GE.AND P1, PT, R11, c[0x0][0x3c8], PT ;  /* 0x0000f2000b007a0c */ /* 0x000fe40003f26270 */
[----:B------:R-:W-:Y:S02]  /*bf80*/  ISETP.GE.AND P0, PT, R5, c[0x0][0x3c8], PT ;  /* 0x0000f20005007a0c */ /* 0x000fe40003f06270 */
[----:B--2---:R-:W-:-:S02]  /*bf90*/  IADD3 R14, R251, 0x40, RZ ;  /* 0x00000040fb0e7810 */ /* 0x004fc40007ffe0ff */
[C---:B------:R-:W-:Y:S02]  /*bfa0*/  IADD3 R10, R251.reuse, 0x80, RZ ;  /* 0x00000080fb0a7810 */ /* 0x040fe40007ffe0ff */
[----:B------:R-:W-:Y:S02]  /*bfb0*/  SHF.R.S32.HI R15, RZ, 0x1f, R251 ;  /* 0x0000001fff0f7819 */ /* 0x000fe400000114fb */
[----:B------:R-:W-:Y:S02]  /*bfc0*/  SHF.R.S32.HI R14, RZ, 0x1f, R14 ;  /* 0x0000001fff0e7819 */ /* 0x000fe4000001140e */
[-C--:B----4-:R-:W-:Y:S02]  /*bfd0*/  @!P2 LEA R8, P5, R251, R0.reuse, 0x1 ;  /* 0x00000000fb08a211 */ /* 0x090fe400078a08ff */
[----:B------:R-:W-:Y:S02]  /*bfe0*/  @!P1 LEA R6, P4, R11, R0, 0x1 ;  /* 0x000000000b069211 */ /* 0x000fe400078808ff */
[----:B------:R-:W-:-:S02]  /*bff0*/  SHF.R.S32.HI R10, RZ, 0x1f, R10 ;  /* 0x0000001fff0a7819 */ /* 0x000fc4000001140a */
[----:B------:R-:W-:Y:S02]  /*c000*/  @!P0 LEA R2, P3, R5, R0, 0x1 ;  /* 0x0000000005028211 */ /* 0x000fe400078608ff */
[-C--:B------:R-:W-:Y:S02]  /*c010*/  @!P2 LEA.HI.X R9, R251, R4.reuse, R15, 0x1, P5 ;  /* 0x00000004fb09a211 */ /* 0x080fe400028f0c0f */
[-C--:B------:R-:W-:Y:S02]  /*c020*/  @!P1 LEA.HI.X R7, R11, R4.reuse, R14, 0x1, P4 ;  /* 0x000000040b079211 */ /* 0x080fe400020f0c0e */
[----:B------:R-:W-:Y:S01]  /*c030*/  @!P0 LEA.HI.X R3, R5, R4, R10, 0x1, P3 ;  /* 0x0000000405038211 */ /* 0x000fe200018f0c0a */
[----:B------:R1:W-:Y:S01]  /*c040*/  @!P2 ST.E.128 [R8.64], R76 ;  /* 0x0000004c0800a985 */ /* 0x0003e2000c101d06 */
[----:B------:R-:W-:-:S03]  /*c050*/  IADD3 R5, R251, 0xc0, RZ ;  /* 0x000000c0fb057810 */ /* 0x000fc60007ffe0ff */
[----:B------:R1:W-:Y:S04]  /*c060*/  @!P1 ST.E.128 [R6.64], R72 ;  /* 0x0000004806009985 */ /* 0x0003e8000c101d06 */
[----:B------:R1:W-:Y:S01]  /*c070*/  @!P0 ST.E.128 [R2.64], R68 ;  /* 0x0000004402008985 */ /* 0x0003e2000c101d06 */
[----:B------:R-:W-:-:S13]  /*c080*/  ISETP.GE.AND P0, PT, R5, c[0x0][0x3c8], PT ;  /* 0x0000f20005007a0c */ /* 0x000fda0003f06270 */
[----:B------:R-:W-:Y:S05]  /*c090*/  @P0 BRA `(.L_x_75) ;  /* 0x00002be000000947 */ /* 0x000fea0003800000 */
[----:B------:R-:W-:Y:S02]  /*c0a0*/  IADD3 R10, R251, 0xc0, RZ ;  /* 0x000000c0fb0a7810 */ /* 0x000fe40007ffe0ff */
[----:B-1----:R-:W-:Y:S02]  /*c0b0*/  LEA R2, P0, R5, R0, 0x1 ;  /* 0x0000000005027211 */ /* 0x002fe400078008ff */
[----:B------:R-:W-:-:S04]  /*c0c0*/  SHF.R.S32.HI R10, RZ, 0x1f, R10 ;  /* 0x0000001fff0a7819 */ /* 0x000fc8000001140a */
[----:B------:R-:W-:-:S05]  /*c0d0*/  LEA.HI.X R3, R5, R4, R10, 0x1, P0 ;  /* 0x0000000405037211 */ /* 0x000fca00000f0c0a */
[----:B------:R1:W-:Y:S01]  /*c0e0*/  ST.E.128 [R2.64], R80 ;  /* 0x0000005002007985 */ /* 0x0003e2000c101d06 */
[----:B------:R-:W-:Y:S05]  /*c0f0*/  BRA `(.L_x_75) ;  /* 0x00002b8000007947 */ /* 0x000fea0003800000 */
.L_x_62:
[----:B-1----:R-:W2:Y:S01]  /*c100*/  LDL.LU R5, [R1+0x80] ;  /* 0x0000800001057983 */ /* 0x002ea20000300800 */
[----:B------:R-:W-:Y:S02]  /*c110*/  IMAD R11, R11, c[0x0][0x408], RZ ;  /* 0x000102000b0b7a24 */ /* 0x000fe400078e02ff */
[----:B------:R-:W-:-:S04]  /*c120*/  IMAD.WIDE.U32 R2, R0, c[0x0][0x408], RZ ;  /* 0x0001020000027a25 */ /* 0x000fc800078e00ff */
[----:B------:R-:W-:Y:S01]  /*c130*/  IMAD R11, R0, c[0x0][0x40c], R11 ;  /* 0x00010300000b7a24 */ /* 0x000fe200078e020b */
[----:B------:R-:W-:Y:S01]  /*c140*/  SHF.R.S32.HI R0, RZ, 0x1f, R8 ;  /* 0x0000001fff007819 */ /* 0x000fe20000011408 */
[----:B------:R-:W-:-:S03]  /*c150*/  @P2 IMAD.HI.U32 R4, R9, c[0x0][0x4ec], RZ ;  /* 0x00013b0009042a27 */ /* 0x000fc600078e00ff */
[----:B------:R-:W-:Y:S01]  /*c160*/  IADD3 R3, R3, R11, RZ ;  /* 0x0000000b03037210 */ /* 0x000fe20007ffe0ff */
[----:B------:R-:W-:-:S04]  /*c170*/  IMAD R0, R0, c[0x0][0x440], RZ ;  /* 0x0001100000007a24 */ /* 0x000fc800078e02ff */
[----:B------:R-:W-:-:S04]  /*c180*/  IMAD.WIDE.U32 R2, R10, c[0x0][0x438], R2 ;  /* 0x00010e000a027a25 */ /* 0x000fc800078e0002 */
[----:B------:R-:W-:Y:S02]  /*c190*/  IMAD R3, R10, c[0x0][0x43c], R3 ;  /* 0x00010f000a037a24 */ /* 0x000fe400078e0203 */
[C---:B------:R-:W-:Y:S02]  /*c1a0*/  IMAD R0, R8.reuse, c[0x0][0x444], R0 ;  /* 0x0001110008007a24 */ /* 0x040fe400078e0200 */
[----:B------:R-:W-:-:S05]  /*c1b0*/  IMAD.WIDE.U32 R2, R8, c[0x0][0x440], R2 ;  /* 0x0001100008027a25 */ /* 0x000fca00078e0002 */
[----:B------:R-:W-:Y:S02]  /*c1c0*/  IADD3 R3, R3, R0, RZ ;  /* 0x0000000003037210 */ /* 0x000fe40007ffe0ff */
[----:B------:R-:W-:Y:S02]  /*c1d0*/  MOV R0, R9 ;  /* 0x0000000900007202 */ /* 0x000fe40000000f00 */
[----:B------:R-:W-:-:S04]  /*c1e0*/  @P2 SHF.R.U32.HI R0, RZ, c[0x0][0x4f0], R4 ;  /* 0x00013c00ff002a19 */ /* 0x000fc80000011604 */
[----:B------:R-:W-:-:S05]  /*c1f0*/  SHF.R.S32.HI R4, RZ, 0x1f, R0 ;  /* 0x0000001fff047819 */ /* 0x000fca0000011400 */
[----:B------:R-:W-:-:S04]  /*c200*/  IMAD R4, R4, c[0x0][0x430], RZ ;  /* 0x00010c0004047a24 */ /* 0x000fc800078e02ff */
[----:B------:R-:W-:Y:S02]  /*c210*/  IMAD R4, R0, c[0x0][0x434], R4 ;  /* 0x00010d0000047a24 */ /* 0x000fe400078e0204 */
[----:B--2---:R-:W-:-:S04]  /*c220*/  IMAD.WIDE.U32 R2, R5, c[0x0][0x448], R2 ;  /* 0x0001120005027a25 */ /* 0x004fc800078e0002 */
[----:B------:R-:W-:-:S04]  /*c230*/  IMAD R3, R5, c[0x0][0x44c], R3 ;  /* 0x0001130005037a24 */ /* 0x000fc800078e0203 */
[C---:B------:R-:W-:Y:S01]  /*c240*/  IMAD.WIDE.U32 R2, R0.reuse, c[0x0][0x430], R2 ;  /* 0x00010c0000027a25 */ /* 0x040fe200078e0002 */
[----:B------:R-:W-:-:S04]  /*c250*/  IADD3 R0, -R0, RZ, RZ ;  /* 0x000000ff00007210 */ /* 0x000fc80007ffe1ff */
[----:B------:R-:W-:Y:S01]  /*c260*/  IADD3 R3, R3, R4, RZ ;  /* 0x0000000403037210 */ /* 0x000fe20007ffe0ff */
[----:B------:R-:W-:-:S04]  /*c270*/  IMAD R0, R0, c[0x0][0x4e8], R9 ;  /* 0x00013a0000007a24 */ /* 0x000fc800078e0209 */
[----:B------:R-:W-:Y:S01]  /*c280*/  IMAD.WIDE.U32 R2, R0, c[0x0][0x428], R2 ;  /* 0x00010a0000027a25 */ /* 0x000fe200078e0002 */
[----:B------:R-:W-:-:S04]  /*c290*/  SHF.R.S32.HI R4, RZ, 0x1f, R0 ;  /* 0x0000001fff047819 */ /* 0x000fc80000011400 */
[----:B------:R-:W-:Y:S01]  /*c2a0*/  LEA R12, P2, R2, c[0x0][0x400], 0x2 ;  /* 0x00010000020c7a11 */ /* 0x000fe200078410ff */
[----:B------:R-:W-:-:S04]  /*c2b0*/  IMAD R4, R4, c[0x0][0x428], RZ ;  /* 0x00010a0004047a24 */ /* 0x000fc800078e02ff */
[----:B------:R-:W-:-:S05]  /*c2c0*/  IMAD R0, R0, c[0x0][0x42c], R4 ;  /* 0x00010b0000007a24 */ /* 0x000fca00078e0204 */
[----:B------:R-:W-:-:S04]  /*c2d0*/  IADD3 R0, R3, R0, RZ ;  /* 0x0000000003007210 */ /* 0x000fc80007ffe0ff */
[----:B------:R-:W-:Y:S01]  /*c2e0*/  LEA.HI.X R5, R2, c[0x0][0x404], R0, 0x2, P2 ;  /* 0x0001010002057a11 */ /* 0x000fe200010f1400 */
[----:B------:R-:W-:Y:S05]  /*c2f0*/  BRA.DIV ~URZ, `(.L_x_76) ;  /* 0x000045527f007947 */ /* 0x000fea000b800000 */
[----:B------:R1:W2:Y:S02]  /*c300*/  SHFL.IDX PT, R4, R5, RZ, 0x1c1f ;  /* 0x001c1fff05047589 */ /* 0x0002a400000e0000 */
.L_x_139:
[----:B------:R-:W-:Y:S05]  /*c310*/  BRA.DIV ~URZ, `(.L_x_77) ;  /* 0x000045a27f007947 */ /* 0x000fea000b800000 */
[----:B------:R3:W4:Y:S02]  /*c320*/  SHFL.IDX PT, R0, R12, RZ, 0x1c1f ;  /* 0x001c1fff0c007589 */ /* 0x00072400000e0000 */
.L_x_140:
[----:B------:R-:W-:Y:S01]  /*c330*/  BSSY B0, `(.L_x_78) ;  /* 0x00000c2000007945 */ /* 0x000fe20003800000 */
[----:B------:R-:W-:Y:S05]  /*c340*/  @P1 BRA `(.L_x_79) ;  /* 0x00000c0000001947 */ /* 0x000fea0003800000 */
[----:B------:R-:W5:Y:S04]  /*c350*/  LDL R8, [R1+0x84] ;  /* 0x0000840001087983 */ /* 0x000f680000100800 */
[----:B---3--:R-:W3:Y:S04]  /*c360*/  LDL R11, [R1+0x100] ;  /* 0x00010000010b7983 */ /* 0x008ee80000100800 */
[----:B----4-:R-:W4:Y:S04]  /*c370*/  LDL R6, [R1+0xfc] ;  /* 0x0000fc0001067983 */ /* 0x010f280000100800 */
[----:B--2---:R-:W2:Y:S04]  /*c380*/  LDL R15, [R1+0x17c] ;  /* 0x00017c00010f7983 */ /* 0x004ea80000100800 */
[----:B------:R-:W2:Y:S04]  /*c390*/  LDL R10, [R1+0xf8] ;  /* 0x0000f800010a7983 */ /* 0x000ea80000100800 */
        /* <DEDUP_REMOVED lines=10> */
[----:B------:R-:W2:Y:S01]  /*c440*/  LDL R17, [R1+0xdc] ;  /* 0x0000dc0001117983 */ /* 0x000ea20000100800 */
[----:B-----5:R-:W-:-:S02]  /*c450*/  ISETP.GE.AND P1, PT, R8, c[0x0][0x3c8], PT ;  /* 0x0000f20008007a0c */ /* 0x020fc40003f26270 */
[----:B---3--:R-:W-:-:S11]  /*c460*/  ISETP.GE.AND P3, PT, R11, c[0x0][0x3c8], PT ;  /* 0x0000f2000b007a0c */ /* 0x008fd60003f66270 */
[----:B------:R-:W-:Y:S02]  /*c470*/  @!P1 IMAD.MOV.U32 R2, RZ, RZ, R0 ;  /* 0x000000ffff029224 */ /* 0x000fe400078e0000 */
[----:B------:R-:W-:-:S04]  /*c480*/  @!P1 IMAD.MOV.U32 R3, RZ, RZ, R4 ;  /* 0x000000ffff039224 */ /* 0x000fc800078e0004 */
[----:B------:R-:W-:Y:S01]  /*c490*/  @!P1 IMAD.WIDE R2, R8, 0x4, R2 ;  /* 0x0000000408029825 */ /* 0x000fe200078e0202 */
[----:B----4-:R-:W-:Y:S01]  /*c4a0*/  ISETP.GE.AND P4, PT, R6, c[0x0][0x3c8], PT ;  /* 0x0000f20006007a0c */ /* 0x010fe20003f86270 */
[----:B------:R-:W3:Y:S04]  /*c4b0*/  LDL R8, [R1+0xe0] ;  /* 0x0000e00001087983 */ /* 0x000ee80000100800 */
[----:B------:R4:W-:Y:S01]  /*c4c0*/  @!P1 ST.E.64 [R2.64], R26 ;  /* 0x0000001a02009985 */ /* 0x0009e2000c101b06 */
[----:B--2---:R-:W-:Y:S02]  /*c4d0*/  ISETP.GE.AND P1, PT, R10, c[0x0][0x3c8], PT ;  /* 0x0000f2000a007a0c */ /* 0x004fe40003f26270 */
[C---:B----4-:R-:W-:Y:S01]  /*c4e0*/  @!P3 LEA R2, P2, R11.reuse, R0, 0x2 ;  /* 0x000000000b02b211 */ /* 0x050fe200078410ff */
[----:B------:R-:W2:Y:S03]  /*c4f0*/  LDL R26, [R1+0xd4] ;  /* 0x0000d400011a7983 */ /* 0x000ea60000100800 */
[----:B------:R-:W-:Y:S01]  /*c500*/  @!P3 LEA.HI.X R3, R11, R4, R15, 0x2, P2 ;  /* 0x000000040b03b211 */ /* 0x000fe200010f140f */
[----:B------:R-:W4:Y:S04]  /*c510*/  LDL R27, [R1+0x150] ;  /* 0x00015000011b7983 */ /* 0x000f280000100800 */
[----:B------:R-:W5:Y:S04]  /*c520*/  LDL R15, [R1+0x164] ;  /* 0x00016400010f7983 */ /* 0x000f680000100800 */
[----:B------:R1:W-:Y:S01]  /*c530*/  @!P3 ST.E.64 [R2.64], R132 ;  /* 0x000000840200b985 */ /* 0x0003e2000c101b06 */
[----:B------:R-:W-:-:S03]  /*c540*/  ISETP.GE.AND P6, PT, R9, c[0x0][0x3c8], PT ;  /* 0x0000f20009007a0c */ /* 0x000fc60003fc6270 */
[----:B------:R-:W2:Y:S01]  /*c550*/  LDL R11, [R1+0xd8] ;  /* 0x0000d800010b7983 */ /* 0x000ea20000100800 */
[----:B-1----:R-:W-:-:S04]  /*c560*/  @!P4 LEA R2, P2, R6, R0, 0x2 ;  /* 0x000000000602c211 */ /* 0x002fc800078410ff */
[----:B------:R-:W-:Y:S02]  /*c570*/  @!P4 LEA.HI.X R3, R6, R4, R7, 0x2, P2 ;  /* 0x000000040603c211 */ /* 0x000fe400010f1407 */
[----:B------:R-:W-:-:S04]  /*c580*/  @!P1 LEA R6, P3, R10, R0, 0x2 ;  /* 0x000000000a069211 */ /* 0x000fc800078610ff */
[----:B------:R-:W-:Y:S02]  /*c590*/  @!P1 LEA.HI.X R7, R10, R4, R23, 0x2, P3 ;  /* 0x000000040a079211 */ /* 0x000fe400018f1417 */
[----:B------:R-:W2:Y:S01]  /*c5a0*/  LDL R23, [R1+0x160] ;  /* 0x0001600001177983 */ /* 0x000ea20000100800 */
[----:B------:R-:W-:-:S03]  /*c5b0*/  ISETP.GE.AND P2, PT, R16, c[0x0][0x3c8], PT ;  /* 0x0000f20010007a0c */ /* 0x000fc60003f46270 */
[----:B------:R1:W-:Y:S04]  /*c5c0*/  @!P4 ST.E.64 [R2.64], R148 ;  /* 0x000000940200c985 */ /* 0x0003e8000c101b06 */
[----:B------:R-:W4:Y:S01]  /*c5d0*/  LDL R10, [R1+0x15c] ;  /* 0x00015c00010a7983 */ /* 0x000f220000100800 */
[----:B------:R-:W-:-:S03]  /*c5e0*/  ISETP.GE.AND P5, PT, R14, c[0x0][0x3c8], PT ;  /* 0x0000f2000e007a0c */ /* 0x000fc60003fa6270 */
[----:B------:R1:W-:Y:S01]  /*c5f0*/  @!P1 ST.E.64 [R6.64], R144 ;  /* 0x0000009006009985 */ /* 0x0003e2000c101b06 */
[----:B------:R-:W-:Y:S02]  /*c600*/  ISETP.GE.AND P1, PT, R13, c[0x0][0x3c8], PT ;  /* 0x0000f2000d007a0c */ /* 0x000fe40003f26270 */
[----:B-1----:R-:W-:-:S04]  /*c610*/  @!P6 LEA R2, P4, R9, R0, 0x2 ;  /* 0x000000000902e211 */ /* 0x002fc800078810ff */
[----:B------:R-:W-:Y:S02]  /*c620*/  @!P6 LEA.HI.X R3, R9, R4, R21, 0x2, P4 ;  /* 0x000000040903e211 */ /* 0x000fe400020f1415 */
[----:B------:R-:W4:Y:S01]  /*c630*/  LDL R9, [R1+0xd0] ;  /* 0x0000d00001097983 */ /* 0x000f220000100800 */
[----:B------:R-:W-:-:S03]  /*c640*/  @!P2 LEA R6, P3, R16, R0, 0x2 ;  /* 0x000000001006a211 */ /* 0x000fc600078610ff */
[----:B------:R-:W4:Y:S01]  /*c650*/  LDL R21, [R1+0xcc] ;  /* 0x0000cc0001157983 */ /* 0x000f220000100800 */
[----:B------:R-:W-:-:S03]  /*c660*/  @!P2 LEA.HI.X R7, R16, R4, R20, 0x2, P3 ;  /* 0x000000041007a211 */ /* 0x000fc600018f1414 */
[----:B------:R-:W4:Y:S04]  /*c670*/  LDL R20, [R1+0x158] ;  /* 0x0001580001147983 */ /* 0x000f280000100800 */
[----:B------:R-:W4:Y:S04]  /*c680*/  LDL R16, [R1+0x154] ;  /* 0x0001540001107983 */ /* 0x000f280000100800 */
[----:B------:R1:W-:Y:S04]  /*c690*/  @!P6 ST.E.64 [R2.64], R140 ;  /* 0x0000008c0200e985 */ /* 0x0003e8000c101b06 */
[----:B------:R1:W-:Y:S01]  /*c6a0*/  @!P2 ST.E.64 [R6.64], R136 ;  /* 0x000000880600a985 */ /* 0x0003e2000c101b06 */
[----:B------:R-:W-:-:S02]  /*c6b0*/  ISETP.GE.AND P6, PT, R18, c[0x0][0x3c8], PT ;  /* 0x0000f20012007a0c */ /* 0x000fc40003fc6270 */
[CC--:B-1----:R-:W-:Y:S02]  /*c6c0*/  @!P5 LEA R2, P4, R14.reuse, R0.reuse, 0x2 ;  /* 0x000000000e02d211 */ /* 0x0c2fe400078810ff */
[----:B------:R-:W-:Y:S02]  /*c6d0*/  @!P1 LEA R6, P3, R13, R0, 0x2 ;  /* 0x000000000d069211 */ /* 0x000fe400078610ff */
[----:B------:R-:W-:Y:S02]  /*c6e0*/  @!P5 LEA.HI.X R3, R14, R4, R19, 0x2, P4 ;  /* 0x000000040e03d211 */ /* 0x000fe400020f1413 */
[----:B------:R-:W4:Y:S04]  /*c6f0*/  LDL R14, [R1+0xc8] ;  /* 0x0000c800010e7983 */ /* 0x000f280000100800 */
[----:B------:R1:W-:Y:S04]  /*c700*/  @!P5 ST.E.64 [R2.64], R28 ;  /* 0x0000001c0200d985 */ /* 0x0003e8000c101b06 */
[----:B------:R-:W4:Y:S01]  /*c710*/  LDL R19, [R1+0xc4] ;  /* 0x0000c40001137983 */ /* 0x000f220000100800 */
[----:B-1----:R-:W-:-:S03]  /*c720*/  @!P6 LEA R2, P4, R18, R0, 0x2 ;  /* 0x000000001202e211 */ /* 0x002fc600078810ff */
[----:B------:R-:W4:Y:S04]  /*c730*/  LDL R28, [R1+0xa4] ;  /* 0x0000a400011c7983 */ /* 0x000f280000100800 */
[----:B------:R-:W4:Y:S01]  /*c740*/  LDL R29, [R1+0x120] ;  /* 0x00012000011d7983 */ /* 0x000f220000100800 */
[----:B-----5:R-:W-:-:S03]  /*c750*/  @!P1 LEA.HI.X R7, R13, R4, R15, 0x2, P3 ;  /* 0x000000040d079211 */ /* 0x020fc600018f140f */
[----:B------:R-:W5:Y:S01]  /*c760*/  LDL R13, [R1+0x14c] ;  /* 0x00014c00010d7983 */ /* 0x000f620000100800 */
[----:B--2---:R-:W-:-:S03]  /*c770*/  @!P6 LEA.HI.X R3, R18, R4, R23, 0x2, P4 ;  /* 0x000000041203e211 */ /* 0x004fc600020f1417 */
[----:B------:R-:W2:Y:S04]  /*c780*/  LDL R15, [R1+0xc0] ;  /* 0x0000c000010f7983 */ /* 0x000ea80000100800 */
[----:B------:R-:W2:Y:S01]  /*c790*/  LDL R18, [R1+0x144] ;  /* 0x0001440001127983 */ /* 0x000ea20000100800 */
[----:B---3--:R-:W-:Y:S02]  /*c7a0*/  ISETP.GE.AND P2, PT, R8, c[0x0][0x3c8], PT ;  /* 0x0000f20008007a0c */ /* 0x008fe40003f46270 */
[----:B------:R-:W-:Y:S01]  /*c7b0*/  ISETP.GE.AND P5, PT, R17, c[0x0][0x3c8], PT ;  /* 0x0000f20011007a0c */ /* 0x000fe20003fa6270 */
[----:B------:R1:W-:Y:S01]  /*c7c0*/  @!P1 ST.E.64 [R6.64], R32 ;  /* 0x0000002006009985 */ /* 0x0003e2000c101b06 */
[----:B------:R-:W-:-:S03]  /*c7d0*/  ISETP.GE.AND P1, PT, R11, c[0x0][0x3c8], PT ;  /* 0x0000f2000b007a0c */ /* 0x000fc60003f26270 */
[----:B------:R-:W3:Y:S04]  /*c7e0*/  LDL R23, [R1+0x148] ;  /* 0x0001480001177983 */ /* 0x000ee80000100800 */
[----:B------:R4:W-:Y:S01]  /*c7f0*/  @!P6 ST.E.64 [R2.64], R36 ;  /* 0x000000240200e985 */ /* 0x0009e2000c101b06 */
[----:B------:R-:W-:Y:S02]  /*c800*/  ISETP.GE.AND P6, PT, R26, c[0x0][0x3c8], PT ;  /* 0x0000f2001a007a0c */ /* 0x000fe40003fc6270 */
[C---:B-1----:R-:W-:Y:S01]  /*c810*/  @!P2 LEA R6, P3, R8.reuse, R0, 0x2 ;  /* 0x000000000806a211 */ /* 0x042fe200078610ff */
[----:B------:R-:W3:Y:S03]  /*c820*/  LDL R32, [R1+0xa8] ;  /* 0x0000a80001207983 */ /* 0x000ee60000100800 */
[----:B----4-:R-:W-:Y:S01]  /*c830*/  @!P2 LEA.HI.X R7, R8, R4, R10, 0x2, P3 ;  /* 0x000000040807a211 */ /* 0x010fe200018f140a */
[----:B------:R-:W4:Y:S04]  /*c840*/  LDL R33, [R1+0x124] ;  /* 0x0001240001217983 */ /* 0x000f280000100800 */
[----:B------:R1:W-:Y:S01]  /*c850*/  @!P2 ST.E.64 [R6.64], R40 ;  /* 0x000000280600a985 */ /* 0x0003e2000c101b06 */
[----:B------:R-:W-:-:S02]  /*c860*/  ISETP.GE.AND P2, PT, R9, c[0x0][0x3c8], PT ;  /* 0x0000f20009007a0c */ /* 0x000fc40003f46270 */
[C---:B------:R-:W-:Y:S01]  /*c870*/  @!P5 LEA R2, P4, R17.reuse, R0, 0x2 ;  /* 0x000000001102d211 */ /* 0x040fe200078810ff */
[----:B------:R-:W4:Y:S03]  /*c880*/  LDL R10, [R1+0xbc] ;  /* 0x0000bc00010a7983 */ /* 0x000f260000100800 */
[----:B------:R-:W-:Y:S01]  /*c890*/  @!P5 LEA.HI.X R3, R17, R4, R20, 0x2, P4 ;  /* 0x000000041103d211 */ /* 0x000fe200020f1414 */
[----:B------:R-:W4:Y:S04]  /*c8a0*/  LDL R8, [R1+0xb8] ;  /* 0x0000b80001087983 */ /* 0x000f280000100800 */
[----:B------:R-:W4:Y:S04]  /*c8b0*/  LDL R20, [R1+0x140] ;  /* 0x0001400001147983 */ /* 0x000f280000100800 */
[----:B------:R1:W-:Y:S04]  /*c8c0*/  @!P5 ST.E.64 [R2.64], R44 ;  /* 0x0000002c0200d985 */ /* 0x0003e8000c101b06 */
[----:B------:R-:W4:Y:S04]  /*c8d0*/  LDL R17, [R1+0x13c] ;  /* 0x00013c0001117983 */ /* 0x000f280000100800 */
[----:B------:R-:W4:Y:S04]  /*c8e0*/  LDL R36, [R1+0xac] ;  /* 0x0000ac0001247983 */ /* 0x000f280000100800 */
[----:B------:R-:W4:Y:S01]  /*c8f0*/  LDL R37, [R1+0x128] ;  /* 0x0001280001257983 */ /* 0x000f220000100800 */
[----:B-1----:R-:W-:-:S04]  /*c900*/  @!P1 LEA R6, P3, R11, R0, 0x2 ;  /* 0x000000000b069211 */ /* 0x002fc800078610ff */
[----:B------:R-:W-:Y:S02]  /*c910*/  @!P1 LEA.HI.X R7, R11, R4, R16, 0x2, P3 ;  /* 0x000000040b079211 */ /* 0x000fe400018f1410 */
[----:B------:R-:W4:Y:S04]  /*c920*/  LDL R11, [R1+0xb0] ;  /* 0x0000b000010b7983 */ /* 0x000f280000100800 */
[----:B------:R1:W-:Y:S04]  /*c930*/  @!P1 ST.E.64 [R6.64], R48 ;  /* 0x0000003006009985 */ /* 0x0003e8000c101b06 */
[----:B------:R-:W4:Y:S01]  /*c940*/  LDL R16, [R1+0xb4] ;  /* 0x0000b40001107983 */ /* 0x000f220000100800 */
[----:B------:R-:W-:-:S02]  /*c950*/  ISETP.GE.AND P1, PT, R14, c[0x0][0x3c8], PT ;  /* 0x0000f2000e007a0c */ /* 0x000fc40003f26270 */
[----:B------:R-:W-:-:S04]  /*c960*/  @!P6 LEA R2, P4, R26, R0, 0x2 ;  /* 0x000000001a02e211 */ /* 0x000fc800078810ff */
[----:B------:R-:W-:Y:S02]  /*c970*/  @!P6 LEA.HI.X R3, R26, R4, R27, 0x2, P4 ;  /* 0x000000041a03e211 */ /* 0x000fe400020f141b */
[----:B------:R-:W-:Y:S01]  /*c980*/  ISETP.GE.AND P5, PT, R21, c[0x0][0x3c8], PT ;  /* 0x0000f20015007a0c */ /* 0x000fe20003fa6270 */
[----:B------:R-:W4:Y:S01]  /*c990*/  LDL R26, [R1+0xa0] ;  /* 0x0000a000011a7983 */ /* 0x000f220000100800 */
[----:B-1----:R-:W-:-:S03]  /*c9a0*/  @!P2 LEA R6, P3, R9, R0, 0x2 ;  /* 0x000000000906a211 */ /* 0x002fc600078610ff */
[----:B------:R-:W-:Y:S04]  /*c9b0*/  @!P6 ST.E.64 [R2.64], R52 ;  /* 0x000000340200e985 */ /* 0x000fe8000c101b06 */
[----:B------:R-:W4:Y:S01]  /*c9c0*/  LDL R27, [R1+0x11c] ;  /* 0x00011c00011b7983 */ /* 0x000f220000100800 */
[----:B-----5:R-:W-:-:S03]  /*c9d0*/  @!P2 LEA.HI.X R7, R9, R4, R13, 0x2, P3 ;  /* 0x000000040907a211 */ /* 0x020fc600018f140d */
[----:B------:R-:W5:Y:S04]  /*c9e0*/  LDL R13, [R1+0x138] ;  /* 0x00013800010d7983 */ /* 0x000f680000100800 */
[----:B------:R1:W-:Y:S04]  /*c9f0*/  @!P2 ST.E.64 [R6.64], R56 ;  /* 0x000000380600a985 */ /* 0x0003e8000c101b06 */
[----:B------:R-:W5:Y:S01]  /*ca00*/  LDL R9, [R1+0x134] ;  /* 0x0001340001097983 */ /* 0x000f620000100800 */
[----:B-1----:R-:W-:-:S04]  /*ca10*/  @!P1 LEA R6, P3, R14, R0, 0x2 ;  /* 0x000000000e069211 */ /* 0x002fc800078610ff */
[----:B--2---:R-:W-:Y:S02]  /*ca20*/  @!P1 LEA.HI.X R7, R14, R4, R18, 0x2, P3 ;  /* 0x000000040e079211 */ /* 0x004fe400018f1412 */
[----:B------:R-:W2:Y:S04]  /*ca30*/  LDL R14, [R1+0x12c] ;  /* 0x00012c00010e7983 */ /* 0x000ea80000100800 */
[----:B------:R-:W2:Y:S01]  /*ca40*/  LDL R18, [R1+0x130] ;  /* 0x0001300001127983 */ /* 0x000ea20000100800 */
[----:B------:R-:W-:Y:S02]  /*ca50*/  ISETP.GE.AND P6, PT, R19, c[0x0][0x3c8], PT ;  /* 0x0000f20013007a0c */ /* 0x000fe40003fc6270 */
[----:B------:R-:W-:Y:S02]  /*ca60*/  @!P5 LEA R2, P4, R21, R0, 0x2 ;  /* 0x000000001502d211 */ /* 0x000fe400078810ff */
[----:B------:R-:W-:-:S02]  /*ca70*/  ISETP.GE.AND P2, PT, R15, c[0x0][0x3c8], PT ;  /* 0x0000f2000f007a0c */ /* 0x000fc40003f46270 */
[----:B---3--:R-:W-:Y:S02]  /*ca80*/  @!P5 LEA.HI.X R3, R21, R4, R23, 0x2, P4 ;  /* 0x000000041503d211 */ /* 0x008fe400020f1417 */
[----:B------:R-:W3:Y:S04]  /*ca90*/  LDL R21, [R1+0x9c] ;  /* 0x00009c0001157983 */ /* 0x000ee80000100800 */
[----:B------:R1:W-:Y:S04]  /*caa0*/  @!P5 ST.E.64 [R2.64], R60 ;  /* 0x0000003c0200d985 */ /* 0x0003e8000c101b06 */
[----:B------:R4:W-:Y:S04]  /*cab0*/  @!P1 ST.E.64 [R6.64], R64 ;  /* 0x0000004006009985 */ /* 0x0009e8000c101b06 */
[----:B------:R-:W3:Y:S01]  /*cac0*/  LDL R23, [R1+0x118] ;  /* 0x0001180001177983 */ /* 0x000ee20000100800 */
[----:B----4-:R-:W-:-:S02]  /*cad0*/  ISETP.GE.AND P5, PT, R10, c[0x0][0x3c8], PT ;  /* 0x0000f2000a007a0c */ /* 0x010fc40003fa6270 */
[-C--:B-1----:R-:W-:Y:S02]  /*cae0*/  @!P6 LEA R2, P4, R19, R0.reuse, 0x2 ;  /* 0x000000001302e211 */ /* 0x082fe400078810ff */
[----:B------:R-:W-:Y:S02]  /*caf0*/  @!P2 LEA R6, P3, R15, R0, 0x2 ;  /* 0x000000000f06a211 */ /* 0x000fe400078610ff */
[-C--:B------:R-:W-:Y:S02]  /*cb00*/  @!P6 LEA.HI.X R3, R19, R4.reuse, R20, 0x2, P4 ;  /* 0x000000041303e211 */ /* 0x080fe400020f1414 */
[----:B------:R-:W-:Y:S01]  /*cb10*/  ISETP.GE.AND P1, PT, R8, c[0x0][0x3c8], PT ;  /* 0x0000f20008007a0c */ /* 0x000fe20003f26270 */
[----:B------:R-:W4:Y:S04]  /*cb20*/  LDL R19, [R1+0x94] ;  /* 0x0000940001137983 */ /* 0x000f280000100800 */
[----:B------:R1:W-:Y:S01]  /*cb30*/  @!P6 ST.E.64 [R2.64], R68 ;  /* 0x000000440200e985 */ /* 0x0003e2000c101b06 */
[----:B------:R-:W-:-:S03]  /*cb40*/  @!P2 LEA.HI.X R7, R15, R4, R17, 0x2, P3 ;  /* 0x000000040f07a211 */ /* 0x000fc600018f1411 */
[----:B------:R-:W4:Y:S04]  /*cb50*/  LDL R17, [R1+0x90] ;  /* 0x0000900001117983 */ /* 0x000f280000100800 */
[----:B------:R1:W-:Y:S04]  /*cb60*/  @!P2 ST.E.64 [R6.64], R72 ;  /* 0x000000480600a985 */ /* 0x0003e8000c101b06 */
[----:B------:R-:W4:Y:S01]  /*cb70*/  LDL R15, [R1+0x8c] ;  /* 0x00008c00010f7983 */ /* 0x000f220000100800 */
[----:B------:R-:W-:-:S03]  /*cb80*/  ISETP.GE.AND P2, PT, R11, c[0x0][0x3c8], PT ;  /* 0x0000f2000b007a0c */ /* 0x000fc60003f46270 */
[----:B------:R-:W4:Y:S01]  /*cb90*/  LDL R20, [R1+0x110] ;  /* 0x0001100001147983 */ /* 0x000f220000100800 */
[-C--:B-1----:R-:W-:Y:S02]  /*cba0*/  @!P5 LEA R2, P4, R10, R0.reuse, 0x2 ;  /* 0x000000000a02d211 */ /* 0x082fe400078810ff */
[----:B------:R-:W-:Y:S02]  /*cbb0*/  ISETP.GE.AND P6, PT, R16, c[0x0][0x3c8], PT ;  /* 0x0000f20010007a0c */ /* 0x000fe40003fc6270 */
[----:B------:R-:W-:Y:S02]  /*cbc0*/  @!P1 LEA R6, P3, R8, R0, 0x2 ;  /* 0x0000000008069211 */ /* 0x000fe400078610ff */
[-C--:B-----5:R-:W-:Y:S02]  /*cbd0*/  @!P5 LEA.HI.X R3, R10, R4.reuse, R13, 0x2, P4 ;  /* 0x000000040a03d211 */ /* 0x0a0fe400020f140d */
[----:B------:R-:W5:Y:S04]  /*cbe0*/  LDL R10, [R1+0x98] ;  /* 0x00009800010a7983 */ /* 0x000f680000100800 */
[----:B------:R-:W5:Y:S01]  /*cbf0*/  LDL R13, [R1+0x88] ;  /* 0x00008800010d7983 */ /* 0x000f620000100800 */
[----:B------:R-:W-:-:S02]  /*cc00*/  @!P1 LEA.HI.X R7, R8, R4, R9, 0x2, P3 ;  /* 0x0000000408079211 */ /* 0x000fc400018f1409 */
[CC--:B------:R-:W-:Y:S01]  /*cc10*/  @!P2 LEA R8, P3, R11.reuse, R0.reuse, 0x2 ;  /* 0x000000000b08a211 */ /* 0x0c0fe200078610ff */
[----:B------:R1:W-:Y:S02]  /*cc20*/  @!P5 ST.E.64 [R2.64], R76 ;  /* 0x0000004c0200d985 */ /* 0x0003e4000c101b06 */
[C---:B-1----:R-:W-:Y:S02]  /*cc30*/  @!P6 LEA R2, P4, R16.reuse, R0, 0x2 ;  /* 0x000000001002e211 */ /* 0x042fe400078810ff */
[-C--:B--2---:R-:W-:Y:S02]  /*cc40*/  @!P2 LEA.HI.X R9, R11, R4.reuse, R14, 0x2, P3 ;  /* 0x000000040b09a211 */ /* 0x084fe400018f140e */
[----:B------:R-:W2:Y:S01]  /*cc50*/  LDL R11, [R1+0x114] ;  /* 0x00011400010b7983 */ /* 0x000ea20000100800 */
[----:B------:R-:W-:-:S03]  /*cc60*/  @!P6 LEA.HI.X R3, R16, R4, R18, 0x2, P4 ;  /* 0x000000041003e211 */ /* 0x000fc600020f1412 */
[----:B------:R-:W2:Y:S04]  /*cc70*/  LDL R18, [R1+0x10c] ;  /* 0x00010c0001127983 */ /* 0x000ea80000100800 */
[----:B------:R-:W2:Y:S04]  /*cc80*/  LDL R16, [R1+0x108] ;  /* 0x0001080001107983 */ /* 0x000ea80000100800 */
[----:B------:R-:W2:Y:S01]  /*cc90*/  LDL R14, [R1+0x104] ;  /* 0x00010400010e7983 */ /* 0x000ea20000100800 */
[----:B------:R-:W-:-:S03]  /*cca0*/  ISETP.GE.AND P5, PT, R36, c[0x0][0x3c8], PT ;  /* 0x0000f20024007a0c */ /* 0x000fc60003fa6270 */
[----:B------:R1:W-:Y:S01]  /*ccb0*/  @!P1 ST.E.64 [R6.64], R80 ;  /* 0x0000005006009985 */ /* 0x0003e2000c101b06 */
[----:B------:R-:W-:-:S03]  /*ccc0*/  ISETP.GE.AND P1, PT, R32, c[0x0][0x3c8], PT ;  /* 0x0000f20020007a0c */ /* 0x000fc60003f26270 */
[----:B------:R3:W-:Y:S01]  /*ccd0*/  @!P6 ST.E.64 [R2.64], R84 ;  /* 0x000000540200e985 */ /* 0x0007e2000c101b06 */
[----:B------:R-:W-:Y:S02]  /*cce0*/  ISETP.GE.AND P6, PT, R28, c[0x0][0x3c8], PT ;  /* 0x0000f2001c007a0c */ /* 0x000fe40003fc6270 */
[----:B------:R-:W-:Y:S01]  /*ccf0*/  ISETP.GE.AND P4, PT, R26, c[0x0][0x3c8], PT ;  /* 0x0000f2001a007a0c */ /* 0x000fe20003f86270 */
[----:B------:R3:W-:Y:S02]  /*cd00*/  @!P2 ST.E.64 [R8.64], R88 ;  /* 0x000000580800a985 */ /* 0x0007e4000c101b06 */
[----:B-1----:R-:W-:-:S04]  /*cd10*/  @!P5 LEA R6, P3, R36, R0, 0x2 ;  /* 0x000000002406d211 */ /* 0x002fc800078610ff */
[----:B---3--:R-:W-:Y:S02]  /*cd20*/  @!P1 LEA R2, P2, R32, R0, 0x2 ;  /* 0x0000000020029211 */ /* 0x008fe400078410ff */
[-C--:B------:R-:W-:Y:S02]  /*cd30*/  @!P5 LEA.HI.X R7, R36, R4.reuse, R37, 0x2, P3 ;  /* 0x000000042407d211 */ /* 0x080fe400018f1425 */
[----:B------:R-:W-:Y:S02]  /*cd40*/  ISETP.GE.AND P3, PT, R21, c[0x0][0x3c8], PT ;  /* 0x0000f20015007a0c */ /* 0x000fe40003f66270 */
[----:B------:R-:W-:Y:S01]  /*cd50*/  @!P1 LEA.HI.X R3, R32, R4, R33, 0x2, P2 ;  /* 0x0000000420039211 */ /* 0x000fe200010f1421 */
[----:B------:R1:W-:Y:S01]  /*cd60*/  @!P5 ST.E.64 [R6.64], R92 ;  /* 0x0000005c0600d985 */ /* 0x0003e2000c101b06 */
[----:B------:R-:W-:-:S03]  /*cd70*/  @!P6 LEA R8, P2, R28, R0, 0x2 ;  /* 0x000000001c08e211 */ /* 0x000fc600078410ff */
[----:B------:R3:W-:Y:S01]  /*cd80*/  @!P1 ST.E.64 [R2.64], R96 ;  /* 0x0000006002009985 */ /* 0x0007e2000c101b06 */
[----:B------:R-:W-:-:S05]  /*cd90*/  @!P6 LEA.HI.X R9, R28, R4, R29, 0x2, P2 ;  /* 0x000000041c09e211 */ /* 0x000fca00010f141d */
[----:B------:R-:W-:Y:S01]  /*cda0*/  @!P6 ST.E.64 [R8.64], R152 ;  /* 0x000000980800e985 */ /* 0x000fe2000c101b06 */
[----:B----4-:R-:W-:Y:S02]  /*cdb0*/  ISETP.GE.AND P6, PT, R19, c[0x0][0x3c8], PT ;  /* 0x0000f20013007a0c */ /* 0x010fe40003fc6270 */
[CC--:B-1----:R-:W-:Y:S02]  /*cdc0*/  @!P3 LEA R6, P2, R21.reuse, R0.reuse, 0x2 ;  /* 0x000000001506b211 */ /* 0x0c2fe400078410ff */
[C---:B---3--:R-:W-:Y:S02]  /*cdd0*/  @!P4 LEA R2, P5, R26.reuse, R0, 0x2 ;  /* 0x000000001a02c211 */ /* 0x048fe400078a10ff */
[-C--:B------:R-:W-:Y:S02]  /*cde0*/  @!P3 LEA.HI.X R7, R21, R4.reuse, R23, 0x2, P2 ;  /* 0x000000041507b211 */ /* 0x080fe400010f1417 */
[----:B------:R-:W-:Y:S02]  /*cdf0*/  @!P4 LEA.HI.X R3, R26, R4, R27, 0x2, P5 ;  /* 0x000000041a03c211 */ /* 0x000fe400028f141b */
[----:B------:R-:W-:-:S03]  /*ce00*/  ISETP.GE.AND P5, PT, R17, c[0x0][0x3c8], PT ;  /* 0x0000f20011007a0c */ /* 0x000fc60003fa6270 */
[----:B------:R1:W-:Y:S01]  /*ce10*/  @!P4 ST.E.64 [R2.64], R100 ;  /* 0x000000640200c985 */ /* 0x0003e2000c101b06 */
[----:B------:R-:W-:-:S03]  /*ce20*/  ISETP.GE.AND P4, PT, R15, c[0x0][0x3c8], PT ;  /* 0x0000f2000f007a0c */ /* 0x000fc60003f86270 */
[----:B------:R3:W-:Y:S01]  /*ce30*/  @!P3 ST.E.64 [R6.64], R104 ;  /* 0x000000680600b985 */ /* 0x0007e2000c101b06 */
[----:B-----5:R-:W-:Y:S02]  /*ce40*/  ISETP.GE.AND P1, PT, R10, c[0x0][0x3c8], PT ;  /* 0x0000f2000a007a0c */ /* 0x020fe40003f26270 */
[----:B------:R-:W-:-:S11]  /*ce50*/  ISETP.GE.AND P3, PT, R13, c[0x0][0x3c8], PT ;  /* 0x0000f2000d007a0c */ /* 0x000fd60003f66270 */
[----:B-1----:R-:W-:-:S04]  /*ce60*/  @!P1 LEA R2, P2, R10, R0, 0x2 ;  /* 0x000000000a029211 */ /* 0x002fc800078410ff */
[----:B--2---:R-:W-:Y:S02]  /*ce70*/  @!P1 LEA.HI.X R3, R10, R4, R11, 0x2, P2 ;  /* 0x000000040a039211 */ /* 0x004fe400010f140b */
[----:B------:R-:W-:-:S03]  /*ce80*/  @!P6 LEA R10, P2, R19, R0, 0x2 ;  /* 0x00000000130ae211 */ /* 0x000fc600078410ff */
[----:B------:R1:W-:Y:S01]  /*ce90*/  @!P1 ST.E.64 [R2.64], R108 ;  /* 0x0000006c02009985 */ /* 0x0003e2000c101b06 */
[----:B------:R-:W-:Y:S02]  /*cea0*/  @!P5 LEA R8, P1, R17, R0, 0x2 ;  /* 0x000000001108d211 */ /* 0x000fe400078210ff */
[----:B------:R-:W-:Y:S02]  /*ceb0*/  @!P6 LEA.HI.X R11, R19, R4, R20, 0x2, P2 ;  /* 0x00000004130be211 */ /* 0x000fe400010f1414 */
[----:B---3--:R-:W-:Y:S02]  /*cec0*/  @!P4 LEA R6, P2, R15, R0, 0x2 ;  /* 0x000000000f06c211 */ /* 0x008fe400078410ff */
[-C--:B------:R-:W-:Y:S02]  /*ced0*/  @!P5 LEA.HI.X R9, R17, R4.reuse, R18, 0x2, P1 ;  /* 0x000000041109d211 */ /* 0x080fe400008f1412 */
[----:B------:R-:W-:Y:S01]  /*cee0*/  @!P4 LEA.HI.X R7, R15, R4, R16, 0x2, P2 ;  /* 0x000000040f07c211 */ /* 0x000fe200010f1410 */
[----:B------:R2:W-:Y:S04]  /*cef0*/  @!P6 ST.E.64 [R10.64], R160 ;  /* 0x000000a00a00e985 */ /* 0x0005e8000c101b06 */
[----:B------:R2:W-:Y:S04]  /*cf00*/  @!P5 ST.E.64 [R8.64], R156 ;  /* 0x0000009c0800d985 */ /* 0x0005e8000c101b06 */
[----:B------:R2:W-:Y:S01]  /*cf10*/  @!P4 ST.E.64 [R6.64], R112 ;  /* 0x000000700600c985 */ /* 0x0005e2000c101b06 */
[----:B-1----:R-:W-:-:S04]  /*cf20*/  @!P3 LEA R2, P1, R13, R0, 0x2 ;  /* 0x000000000d02b211 */ /* 0x002fc800078210ff */
[----:B------:R-:W-:-:S05]  /*cf30*/  @!P3 LEA.HI.X R3, R13, R4, R14, 0x2, P1 ;  /* 0x000000040d03b211 */ /* 0x000fca00008f140e */
[----:B------:R2:W-:Y:S04]  /*cf40*/  @!P3 ST.E.64 [R2.64], R24 ;  /* 0x000000180200b985 */ /* 0x0005e8000c101b06 */
.L_x_79:
[----:B------:R-:W-:Y:S05]  /*cf50*/  BSYNC B0 ;  /* 0x0000000000007941 */ /* 0x000fea0003800000 */
.L_x_78:
[----:B------:R-:W-:Y:S05]  /*cf60*/  BRA.DIV ~URZ, `(.L_x_80) ;  /* 0x000039b27f007947 */ /* 0x000fea000b800000 */
[----:B--2---:R2:W1:Y:S04]  /*cf70*/  SHFL.IDX PT, R4, R5, 0x1, 0x1c1f ;  /* 0x003c1f0005047f89 */ /* 0x00446800000e0000 */
[----:B----4-:R2:W4:Y:S02]  /*cf80*/  SHFL.IDX PT, R0, R12, 0x1, 0x1c1f ;  /* 0x003c1f000c007f89 */ /* 0x01052400000e0000 */
.L_x_141:
[----:B------:R-:W-:Y:S05]  /*cf90*/  @P0 BRA `(.L_x_75) ;  /* 0x00001ce000000947 */ /* 0x000fea0003800000 */
[----:B-12---:R-:W2:Y:S04]  /*cfa0*/  LDL R5, [R1+0x84] ;  /* 0x0000840001057983 */ /* 0x006ea80000100800 */
[----:B------:R-:W5:Y:S04]  /*cfb0*/  LDL R17, [R1+0xfc] ;  /* 0x0000fc0001117983 */ /* 0x000f680000100800 */
[----:B---3--:R-:W3:Y:S04]  /*cfc0*/  LDL R21, [R1+0x178] ;  /* 0x0001780001157983 */ /* 0x008ee80000100800 */
[----:B----4-:R-:W4:Y:S04]  /*cfd0*/  LDL R25, [R1+0x100] ;  /* 0x0001000001197983 */ /* 0x010f280000100800 */
[----:B------:R-:W3:Y:S04]  /*cfe0*/  LDL R12, [R1+0xf8] ;  /* 0x0000f800010c7983 */ /* 0x000ee80000100800 */
        /* <DEDUP_REMOVED lines=13> */
[----:B------:R-:W3:Y:S01]  /*d0c0*/  LDL R28, [R1+0x128] ;  /* 0x00012800011c7983 */ /* 0x000ee20000100800 */
[----:B--2---:R-:W-:-:S02]  /*d0d0*/  ISETP.GE.AND P0, PT, R5, c[0x0][0x3c8], PT ;  /* 0x0000f20005007a0c */ /* 0x004fc40003f06270 */
[----:B-----5:R-:W-:-:S11]  /*d0e0*/  ISETP.GE.AND P4, PT, R17, c[0x0][0x3c8], PT ;  /* 0x0000f20011007a0c */ /* 0x020fd60003f86270 */
[----:B------:R-:W-:Y:S02]  /*d0f0*/  @!P0 IMAD.MOV.U32 R2, RZ, RZ, R0 ;  /* 0x000000ffff028224 */ /* 0x000fe400078e0000 */
[----:B------:R-:W-:-:S04]  /*d100*/  @!P0 IMAD.MOV.U32 R3, RZ, RZ, R4 ;  /* 0x000000ffff038224 */ /* 0x000fc800078e0004 */
[----:B------:R-:W-:Y:S01]  /*d110*/  @!P0 IMAD.WIDE R2, R5, 0x4, R2 ;  /* 0x0000000405028825 */ /* 0x000fe200078e0202 */
[----:B----4-:R-:W-:Y:S01]  /*d120*/  ISETP.GE.AND P5, PT, R25, c[0x0][0x3c8], PT ;  /* 0x0000f20019007a0c */ /* 0x010fe20003fa6270 */
[----:B------:R-:W2:Y:S04]  /*d130*/  LDL R5, [R1+0xdc] ;  /* 0x0000dc0001057983 */ /* 0x000ea80000100800 */
[----:B------:R1:W-:Y:S01]  /*d140*/  @!P0 ST.E.64 [R2.64], R116 ;  /* 0x0000007402008985 */ /* 0x0003e2000c101b06 */
[----:B------:R-:W-:-:S04]  /*d150*/  @!P4 LEA R6, P0, R17, R0, 0x2 ;  /* 0x000000001106c211 */ /* 0x000fc800078010ff */
[----:B---3--:R-:W-:Y:S02]  /*d160*/  @!P4 LEA.HI.X R7, R17, R4, R21, 0x2, P0 ;  /* 0x000000041107c211 */ /* 0x008fe400000f1415 */
[----:B------:R-:W3:Y:S04]  /*d170*/  LDL R21, [R1+0x164] ;  /* 0x0001640001157983 */ /* 0x000ee80000100800 */
[----:B------:R-:W4:Y:S01]  /*d180*/  LDL R17, [R1+0x160] ;  /* 0x0001600001117983 */ /* 0x000f220000100800 */
[----:B------:R-:W-:Y:S02]  /*d190*/  ISETP.GE.AND P3, PT, R12, c[0x0][0x3c8], PT ;  /* 0x0000f2000c007a0c */ /* 0x000fe40003f66270 */
[----:B------:R-:W-:Y:S02]  /*d1a0*/  @!P5 LEA R8, P6, R25, R0, 0x2 ;  /* 0x000000001908d211 */ /* 0x000fe400078c10ff */
[----:B------:R-:W-:-:S02]  /*d1b0*/  ISETP.GE.AND P1, PT, R20, c[0x0][0x3c8], PT ;  /* 0x0000f20014007a0c */ /* 0x000fc40003f26270 */
[----:B------:R-:W-:Y:S02]  /*d1c0*/  @!P5 LEA.HI.X R9, R25, R4, R26, 0x2, P6 ;  /* 0x000000041909d211 */ /* 0x000fe400030f141a */
[----:B------:R-:W-:Y:S01]  /*d1d0*/  ISETP.GE.AND P2, PT, R19, c[0x0][0x3c8], PT ;  /* 0x0000f20013007a0c */ /* 0x000fe20003f46270 */
[----:B------:R-:W5:Y:S01]  /*d1e0*/  LDL R25, [R1+0x150] ;  /* 0x0001500001197983 */ /* 0x000f620000100800 */
[----:B------:R-:W-:-:S03]  /*d1f0*/  ISETP.GE.AND P0, PT, R13, c[0x0][0x3c8], PT ;  /* 0x0000f2000d007a0c */ /* 0x000fc60003f06270 */
[----:B------:R-:W5:Y:S01]  /*d200*/  LDL R26, [R1+0x154] ;  /* 0x00015400011a7983 */ /* 0x000f620000100800 */
[----:B-1----:R-:W-:-:S03]  /*d210*/  @!P3 LEA R2, P6, R12, R0, 0x2 ;  /* 0x000000000c02b211 */ /* 0x002fc600078c10ff */
[----:B------:R1:W-:Y:S01]  /*d220*/  @!P5 ST.E.64 [R8.64], R154 ;  /* 0x0000009a0800d985 */ /* 0x0003e2000c101b06 */
[----:B------:R-:W-:-:S03]  /*d230*/  @!P3 LEA.HI.X R3, R12, R4, R15, 0x2, P6 ;  /* 0x000000040c03b211 */ /* 0x000fc600030f140f */
[----:B------:R-:W5:Y:S04]  /*d240*/  LDL R12, [R1+0xd4] ;  /* 0x0000d400010c7983 */ /* 0x000f680000100800 */
[----:B------:R1:W-:Y:S04]  /*d250*/  @!P4 ST.E.64 [R6.64], R128 ;  /* 0x000000800600c985 */ /* 0x0003e8000c101b06 */
[----:B------:R1:W-:Y:S04]  /*d260*/  @!P3 ST.E.64 [R2.64], R120 ;  /* 0x000000780200b985 */ /* 0x0003e8000c101b06 */
[----:B------:R-:W5:Y:S01]  /*d270*/  LDL R15, [R1+0x15c] ;  /* 0x00015c00010f7983 */ /* 0x000f620000100800 */
[----:B------:R-:W-:-:S02]  /*d280*/  ISETP.GE.AND P5, PT, R14, c[0x0][0x3c8], PT ;  /* 0x0000f2000e007a0c */ /* 0x000fc40003fa6270 */
[-C--:B-1----:R-:W-:Y:S02]  /*d290*/  @!P2 LEA R8, P4, R19, R0.reuse, 0x2 ;  /* 0x000000001308a211 */ /* 0x082fe400078810ff */
[----:B------:R-:W-:-:S04]  /*d2a0*/  @!P1 LEA R6, P3, R20, R0, 0x2 ;  /* 0x0000000014069211 */ /* 0x000fc800078610ff */
[-C--:B------:R-:W-:Y:S02]  /*d2b0*/  @!P1 LEA.HI.X R7, R20, R4.reuse, R24, 0x2, P3 ;  /* 0x0000000414079211 */ /* 0x080fe400018f1418 */
[----:B------:R-:W5:Y:S01]  /*d2c0*/  LDL R20, [R1+0x158] ;  /* 0x0001580001147983 */ /* 0x000f620000100800 */
[----:B------:R-:W-:-:S03]  /*d2d0*/  @!P2 LEA.HI.X R9, R19, R4, R23, 0x2, P4 ;  /* 0x000000041309a211 */ /* 0x000fc600020f1417 */
[----:B------:R-:W5:Y:S01]  /*d2e0*/  LDL R19, [R1+0xcc] ;  /* 0x0000cc0001137983 */ /* 0x000f620000100800 */
[C---:B------:R-:W-:Y:S02]  /*d2f0*/  @!P0 LEA R2, P6, R13.reuse, R0, 0x2 ;  /* 0x000000000d028211 */ /* 0x040fe400078c10ff */
[----:B------:R-:W-:Y:S01]  /*d300*/  ISETP.GE.AND P4, PT, R10, c[0x0][0x3c8], PT ;  /* 0x0000f2000a007a0c */ /* 0x000fe20003f86270 */
[----:B------:R-:W5:Y:S01]  /*d310*/  LDL R23, [R1+0xd0] ;  /* 0x0000d00001177983 */ /* 0x000f620000100800 */
[----:B------:R-:W-:-:S03]  /*d320*/  @!P0 LEA.HI.X R3, R13, R4, R18, 0x2, P6 ;  /* 0x000000040d038211 */ /* 0x000fc600030f1412 */
[----:B------:R-:W5:Y:S04]  /*d330*/  LDL R13, [R1+0xc8] ;  /* 0x0000c800010d7983 */ /* 0x000f680000100800 */
[----:B------:R1:W-:Y:S04]  /*d340*/  @!P2 ST.E.64 [R8.64], R150 ;  /* 0x000000960800a985 */ /* 0x0003e8000c101b06 */
[----:B------:R1:W-:Y:S04]  /*d350*/  @!P1 ST.E.64 [R6.64], R138 ;  /* 0x0000008a06009985 */ /* 0x0003e8000c101b06 */
[----:B------:R2:W-:Y:S01]  /*d360*/  @!P0 ST.E.64 [R2.64], R124 ;  /* 0x0000007c02008985 */ /* 0x0005e2000c101b06 */
[----:B------:R-:W-:-:S03]  /*d370*/  ISETP.GE.AND P3, PT, R11, c[0x0][0x3c8], PT ;  /* 0x0000f2000b007a0c */ /* 0x000fc60003f66270 */
[----:B------:R-:W5:Y:S04]  /*d380*/  LDL R18, [R1+0xc4] ;  /* 0x0000c40001127983 */ /* 0x000f680000100800 */
[----:B------:R-:W5:Y:S01]  /*d390*/  LDL R24, [R1+0x14c] ;  /* 0x00014c0001187983 */ /* 0x000f620000100800 */
[-C--:B-1----:R-:W-:Y:S02]  /*d3a0*/  @!P5 LEA R8, P6, R14, R0.reuse, 0x2 ;  /* 0x000000000e08d211 */ /* 0x082fe400078c10ff */
[----:B------:R-:W-:Y:S02]  /*d3b0*/  @!P4 LEA R6, P0, R10, R0, 0x2 ;  /* 0x000000000a06c211 */ /* 0x000fe400078010ff */
[-C--:B---3--:R-:W-:Y:S02]  /*d3c0*/  @!P5 LEA.HI.X R9, R14, R4.reuse, R21, 0x2, P6 ;  /* 0x000000040e09d211 */ /* 0x088fe400030f1415 */
[----:B------:R-:W3:Y:S01]  /*d3d0*/  LDL R21, [R1+0x148] ;  /* 0x0001480001157983 */ /* 0x000ee20000100800 */
[----:B----4-:R-:W-:-:S03]  /*d3e0*/  @!P4 LEA.HI.X R7, R10, R4, R17, 0x2, P0 ;  /* 0x000000040a07c211 */ /* 0x010fc600000f1411 */
[----:B------:R-:W4:Y:S01]  /*d3f0*/  LDL R17, [R1+0x144] ;  /* 0x0001440001117983 */ /* 0x000f220000100800 */
[----:B--2---:R-:W-:Y:S02]  /*d400*/  ISETP.GE.AND P2, PT, R5, c[0x0][0x3c8], PT ;  /* 0x0000f20005007a0c */ /* 0x004fe40003f46270 */
[----:B------:R-:W-:Y:S01]  /*d410*/  @!P3 LEA R2, P6, R11, R0, 0x2 ;  /* 0x000000000b02b211 */ /* 0x000fe200078c10ff */
[----:B------:R-:W2:Y:S01]  /*d420*/  LDL R10, [R1+0xbc] ;  /* 0x0000bc00010a7983 */ /* 0x000ea20000100800 */
[----:B------:R-:W-:-:S03]  /*d430*/  ISETP.GE.AND P1, PT, R16, c[0x0][0x3c8], PT ;  /* 0x0000f20010007a0c */ /* 0x000fc60003f26270 */
[----:B------:R1:W-:Y:S04]  /*d440*/  @!P5 ST.E.64 [R8.64], R158 ;  /* 0x0000009e0800d985 */ /* 0x0003e8000c101b06 */
[----:B------:R-:W2:Y:S01]  /*d450*/  LDL R14, [R1+0xc0] ;  /* 0x0000c000010e7983 */ /* 0x000ea20000100800 */
[----:B-----5:R-:W-:-:S03]  /*d460*/  ISETP.GE.AND P0, PT, R12, c[0x0][0x3c8], PT ;  /* 0x0000f2000c007a0c */ /* 0x020fc60003f06270 */
[----:B------:R5:W-:Y:S01]  /*d470*/  @!P4 ST.E.64 [R6.64], R142 ;  /* 0x0000008e0600c985 */ /* 0x000be2000c101b06 */
[----:B------:R-:W-:-:S03]  /*d480*/  @!P3 LEA.HI.X R3, R11, R4, R15, 0x2, P6 ;  /* 0x000000040b03b211 */ /* 0x000fc600030f140f */
[----:B------:R-:W2:Y:S01]  /*d490*/  LDL R11, [R1+0xb8] ;  /* 0x0000b800010b7983 */ /* 0x000ea20000100800 */
[----:B-1----:R-:W-:-:S03]  /*d4a0*/  @!P2 LEA R8, P6, R5, R0, 0x2 ;  /* 0x000000000508a211 */ /* 0x002fc600078c10ff */
[----:B------:R1:W-:Y:S04]  /*d4b0*/  @!P3 ST.E.64 [R2.64], R34 ;  /* 0x000000220200b985 */ /* 0x0003e8000c101b06 */
[----:B------:R-:W2:Y:S01]  /*d4c0*/  LDL R15, [R1+0xb4] ;  /* 0x0000b400010f7983 */ /* 0x000ea20000100800 */
[----:B-----5:R-:W-:Y:S02]  /*d4d0*/  @!P1 LEA R6, P3, R16, R0, 0x2 ;  /* 0x0000000010069211 */ /* 0x020fe400078610ff */
[----:B------:R-:W-:Y:S02]  /*d4e0*/  @!P2 LEA.HI.X R9, R5, R4, R20, 0x2, P6 ;  /* 0x000000040509a211 */ /* 0x000fe400030f1414 */
[----:B------:R-:W5:Y:S01]  /*d4f0*/  LDL R20, [R1+0x140] ;  /* 0x0001400001147983 */ /* 0x000f620000100800 */
[----:B------:R-:W-:-:S02]  /*d500*/  ISETP.GE.AND P4, PT, R19, c[0x0][0x3c8], PT ;  /* 0x0000f20013007a0c */ /* 0x000fc40003f86270 */
[----:B------:R-:W-:Y:S01]  /*d510*/  @!P1 LEA.HI.X R7, R16, R4, R26, 0x2, P3 ;  /* 0x0000000410079211 */ /* 0x000fe200018f141a */
[----:B------:R-:W5:Y:S01]  /*d520*/  LDL R5, [R1+0xb0] ;  /* 0x0000b00001057983 */ /* 0x000f620000100800 */
[----:B-1----:R-:W-:-:S03]  /*d530*/  @!P0 LEA R2, P6, R12, R0, 0x2 ;  /* 0x000000000c028211 */ /* 0x002fc600078c10ff */
[----:B------:R-:W5:Y:S01]  /*d540*/  LDL R16, [R1+0x13c] ;  /* 0x00013c0001107983 */ /* 0x000f620000100800 */
[----:B------:R-:W-:-:S03]  /*d550*/  @!P0 LEA.HI.X R3, R12, R4, R25, 0x2, P6 ;  /* 0x000000040c038211 */ /* 0x000fc600030f1419 */
[----:B------:R-:W5:Y:S01]  /*d560*/  LDL R12, [R1+0x138] ;  /* 0x00013800010c7983 */ /* 0x000f620000100800 */
[----:B------:R-:W-:-:S03]  /*d570*/  ISETP.GE.AND P3, PT, R13, c[0x0][0x3c8], PT ;  /* 0x0000f2000d007a0c */ /* 0x000fc60003f66270 */
[----:B------:R-:W-:Y:S04]  /*d580*/  @!P2 ST.E.64 [R8.64], R162 ;  /* 0x000000a20800a985 */ /* 0x000fe8000c101b06 */
        /* <DEDUP_REMOVED lines=10> */
[----:B------:R-:W4:Y:S04]  /*d630*/  LDL R17, [R1+0x130] ;  /* 0x0001300001117983 */ /* 0x000f280000100800 */
[----:B------:R-:W4:Y:S01]  /*d640*/  LDL R13, [R1+0x12c] ;  /* 0x00012c00010d7983 */ /* 0x000f220000100800 */
[----:B------:R-:W-:Y:S02]  /*d650*/  ISETP.GE.AND P2, PT, R18, c[0x0][0x3c8], PT ;  /* 0x0000f20012007a0c */ /* 0x000fe40003f46270 */
[C---:B------:R-:W-:Y:S01]  /*d660*/  @!P5 LEA R8, P1, R23.reuse, R0, 0x2 ;  /* 0x000000001708d211 */ /* 0x040fe200078210ff */
[----:B------:R-:W4:Y:S01]  /*d670*/  LDL R21, [R1+0x11c] ;  /* 0x00011c0001157983 */ /* 0x000f220000100800 */
[----:B--2---:R-:W-:Y:S02]  /*d680*/  ISETP.GE.AND P0, PT, R10, c[0x0][0x3c8], PT ;  /* 0x0000f2000a007a0c */ /* 0x004fe40003f06270 */
[----:B------:R-:W-:-:S02]  /*d690*/  @!P5 LEA.HI.X R9, R23, R4, R24, 0x2, P1 ;  /* 0x000000041709d211 */ /* 0x000fc400008f1418 */
[----:B------:R-:W2:Y:S04]  /*d6a0*/  LDL R23, [R1+0xa4] ;  /* 0x0000a40001177983 */ /* 0x000ea80000100800 */
[----:B------:R1:W-:Y:S01]  /*d6b0*/  @!P5 ST.E.64 [R8.64], R164 ;  /* 0x000000a40800d985 */ /* 0x0003e2000c101b06 */
[----:B------:R-:W-:-:S03]  /*d6c0*/  ISETP.GE.AND P1, PT, R14, c[0x0][0x3c8], PT ;  /* 0x0000f2000e007a0c */ /* 0x000fc60003f26270 */
[----:B------:R-:W-:Y:S04]  /*d6d0*/  @!P4 ST.E.64 [R6.64], R62 ;  /* 0x0000003e0600c985 */ /* 0x000fe8000c101b06 */
[----:B------:R5:W-:Y:S04]  /*d6e0*/  @!P3 ST.E.64 [R2.64], R42 ;  /* 0x0000002a0200b985 */ /* 0x000be8000c101b06 */
[----:B------:R-:W2:Y:S01]  /*d6f0*/  LDL R24, [R1+0x120] ;  /* 0x0001200001187983 */ /* 0x000ea20000100800 */
[----:B------:R-:W-:Y:S02]  /*d700*/  ISETP.GE.AND P5, PT, R11, c[0x0][0x3c8], PT ;  /* 0x0000f2000b007a0c */ /* 0x000fe40003fa6270 */
[----:B-1----:R-:W-:-:S04]  /*d710*/  @!P2 LEA R8, P6, R18, R0, 0x2 ;  /* 0x000000001208a211 */ /* 0x002fc800078c10ff */
[----:B-----5:R-:W-:Y:S02]  /*d720*/  @!P2 LEA.HI.X R9, R18, R4, R20, 0x2, P6 ;  /* 0x000000041209a211 */ /* 0x020fe400030f1414 */
[----:B------:R-:W5:Y:S01]  /*d730*/  LDL R20, [R1+0xa0] ;  /* 0x0000a00001147983 */ /* 0x000f620000100800 */
[-C--:B------:R-:W-:Y:S02]  /*d740*/  @!P0 LEA R2, P6, R10, R0.reuse, 0x2 ;  /* 0x000000000a028211 */ /* 0x080fe400078c10ff */
[----:B------:R-:W-:Y:S01]  /*d750*/  @!P1 LEA R6, P3, R14, R0, 0x2 ;  /* 0x000000000e069211 */ /* 0x000fe200078610ff */
[----:B------:R-:W5:Y:S01]  /*d760*/  LDL R18, [R1+0x98] ;  /* 0x0000980001127983 */ /* 0x000f620000100800 */
[----:B------:R-:W-:-:S03]  /*d770*/  @!P0 LEA.HI.X R3, R10, R4, R12, 0x2, P6 ;  /* 0x000000040a038211 */ /* 0x000fc600030f140c */
[----:B------:R-:W5:Y:S01]  /*d780*/  LDL R10, [R1+0x9c] ;  /* 0x00009c00010a7983 */ /* 0x000f620000100800 */
[----:B------:R-:W-:Y:S02]  /*d790*/  ISETP.GE.AND P4, PT, R15, c[0x0][0x3c8], PT ;  /* 0x0000f2000f007a0c */ /* 0x000fe40003f86270 */
[----:B------:R-:W-:Y:S01]  /*d7a0*/  @!P1 LEA.HI.X R7, R14, R4, R16, 0x2, P3 ;  /* 0x000000040e079211 */ /* 0x000fe200018f1410 */
[----:B------:R-:W5:Y:S01]  /*d7b0*/  LDL R12, [R1+0x8c] ;  /* 0x00008c00010c7983 */ /* 0x000f620000100800 */
[----:B------:R-:W-:-:S03]  /*d7c0*/  ISETP.GE.AND P3, PT, R5, c[0x0][0x3c8], PT ;  /* 0x0000f20005007a0c */ /* 0x000fc60003f66270 */
[----:B------:R-:W5:Y:S04]  /*d7d0*/  LDL R16, [R1+0x94] ;  /* 0x0000940001107983 */ /* 0x000f680000100800 */
[----:B------:R-:W5:Y:S04]  /*d7e0*/  LDL R14, [R1+0x90] ;  /* 0x00009000010e7983 */ /* 0x000f680000100800 */
[----:B------:R1:W-:Y:S04]  /*d7f0*/  @!P2 ST.E.64 [R8.64], R166 ;  /* 0x000000a60800a985 */ /* 0x0003e8000c101b06 */
[----:B------:R1:W-:Y:S04]  /*d800*/  @!P1 ST.E.64 [R6.64], R66 ;  /* 0x0000004206009985 */ /* 0x0003e8000c101b06 */
[----:B------:R3:W-:Y:S01]  /*d810*/  @!P0 ST.E.64 [R2.64], R46 ;  /* 0x0000002e02008985 */ /* 0x0007e2000c101b06 */
[----:B-1----:R-:W-:-:S02]  /*d820*/  @!P5 LEA R8, P6, R11, R0, 0x2 ;  /* 0x000000000b08d211 */ /* 0x002fc400078c10ff */
[----:B------:R-:W-:Y:S02]  /*d830*/  @!P4 LEA R6, P0, R15, R0, 0x2 ;  /* 0x000000000f06c211 */ /* 0x000fe400078010ff */
[----:B---3--:R-:W-:Y:S02]  /*d840*/  @!P5 LEA.HI.X R9, R11, R4, R19, 0x2, P6 ;  /* 0x000000040b09d211 */ /* 0x008fe400030f1413 */
[----:B------:R-:W3:Y:S01]  /*d850*/  LDL R11, [R1+0x118] ;  /* 0x00011800010b7983 */ /* 0x000ee20000100800 */
[----:B------:R-:W-:-:S03]  /*d860*/  @!P3 LEA R2, P6, R5, R0, 0x2 ;  /* 0x000000000502b211 */ /* 0x000fc600078c10ff */
[----:B------:R-:W3:Y:S01]  /*d870*/  LDL R19, [R1+0x114] ;  /* 0x0001140001137983 */ /* 0x000ee20000100800 */
[-C--:B----4-:R-:W-:Y:S02]  /*d880*/  @!P4 LEA.HI.X R7, R15, R4.reuse, R17, 0x2, P0 ;  /* 0x000000040f07c211 */ /* 0x090fe400000f1411 */
[----:B------:R-:W-:Y:S01]  /*d890*/  @!P3 LEA.HI.X R3, R5, R4, R13, 0x2, P6 ;  /* 0x000000040503b211 */ /* 0x000fe200030f140d */
[----:B------:R-:W4:Y:S04]  /*d8a0*/  LDL R17, [R1+0x110] ;  /* 0x0001100001117983 */ /* 0x000f280000100800 */
[----:B------:R-:W4:Y:S04]  /*d8b0*/  LDL R15, [R1+0x10c] ;  /* 0x00010c00010f7983 */ /* 0x000f280000100800 */
[----:B------:R-:W4:Y:S04]  /*d8c0*/  LDL R13, [R1+0x108] ;  /* 0x00010800010d7983 */ /* 0x000f280000100800 */
[----:B------:R-:W4:Y:S01]  /*d8d0*/  LDL R5, [R1+0x88] ;  /* 0x0000880001057983 */ /* 0x000f220000100800 */
[----:B------:R-:W-:-:S02]  /*d8e0*/  ISETP.GE.AND P2, PT, R27, c[0x0][0x3c8], PT ;  /* 0x0000f2001b007a0c */ /* 0x000fc40003f46270 */
[----:B------:R-:W-:Y:S02]  /*d8f0*/  ISETP.GE.AND P1, PT, R25, c[0x0][0x3c8], PT ;  /* 0x0000f20019007a0c */ /* 0x000fe40003f26270 */
[----:B--2---:R-:W-:Y:S01]  /*d900*/  ISETP.GE.AND P0, PT, R23, c[0x0][0x3c8], PT ;  /* 0x0000f20017007a0c */ /* 0x004fe20003f06270 */
[----:B------:R1:W-:Y:S04]  /*d910*/  @!P5 ST.E.64 [R8.64], R168 ;  /* 0x000000a80800d985 */ /* 0x0003e8000c101b06 */
[----:B------:R2:W-:Y:S04]  /*d920*/  @!P4 ST.E.64 [R6.64], R70 ;  /* 0x000000460600c985 */ /* 0x0005e8000c101b06 */
[----:B------:R5:W-:Y:S01]  /*d930*/  @!P3 ST.E.64 [R2.64], R50 ;  /* 0x000000320200b985 */ /* 0x000be2000c101b06 */
[----:B-1----:R-:W-:-:S02]  /*d940*/  @!P2 LEA R8, P5, R27, R0, 0x2 ;  /* 0x000000001b08a211 */ /* 0x002fc400078a10ff */
[-C--:B--2---:R-:W-:Y:S02]  /*d950*/  @!P1 LEA R6, P6, R25, R0.reuse, 0x2 ;  /* 0x0000000019069211 */ /* 0x084fe400078c10ff */
[----:B-----5:R-:W-:Y:S02]  /*d960*/  ISETP.GE.AND P4, PT, R20, c[0x0][0x3c8], PT ;  /* 0x0000f20014007a0c */ /* 0x020fe40003f86270 */
[----:B------:R-:W-:Y:S02]  /*d970*/  @!P0 LEA R2, P3, R23, R0, 0x2 ;  /* 0x0000000017028211 */ /* 0x000fe400078610ff */
[-C--:B------:R-:W-:Y:S02]  /*d980*/  @!P2 LEA.HI.X R9, R27, R4.reuse, R28, 0x2, P5 ;  /* 0x000000041b09a211 */ /* 0x080fe400028f141c */
[-C--:B------:R-:W-:Y:S02]  /*d990*/  @!P1 LEA.HI.X R7, R25, R4.reuse, R26, 0x2, P6 ;  /* 0x0000000419079211 */ /* 0x080fe400030f141a */
[----:B------:R-:W-:Y:S01]  /*d9a0*/  @!P0 LEA.HI.X R3, R23, R4, R24, 0x2, P3 ;  /* 0x0000000417038211 */ /* 0x000fe200018f1418 */
[----:B------:R-:W-:Y:S01]  /*d9b0*/  @!P2 ST.E.64 [R8.64], R90 ;  /* 0x0000005a0800a985 */ /* 0x000fe2000c101b06 */
[----:B------:R-:W-:-:S03]  /*d9c0*/  ISETP.GE.AND P5, PT, R10, c[0x0][0x3c8], PT ;  /* 0x0000f2000a007a0c */ /* 0x000fc60003fa6270 */
[----:B------:R1:W-:Y:S01]  /*d9d0*/  @!P1 ST.E.64 [R6.64], R74 ;  /* 0x0000004a06009985 */ /* 0x0003e2000c101b06 */
[----:B------:R-:W-:-:S03]  /*d9e0*/  ISETP.GE.AND P3, PT, R18, c[0x0][0x3c8], PT ;  /* 0x0000f20012007a0c */ /* 0x000fc60003f66270 */
[----:B------:R2:W-:Y:S01]  /*d9f0*/  @!P0 ST.E.64 [R2.64], R54 ;  /* 0x0000003602008985 */ /* 0x0005e2000c101b06 */
[----:B------:R-:W-:Y:S02]  /*da00*/  ISETP.GE.AND P2, PT, R16, c[0x0][0x3c8], PT ;  /* 0x0000f20010007a0c */ /* 0x000fe40003f46270 */
[----:B------:R-:W-:Y:S02]  /*da10*/  ISETP.GE.AND P1, PT, R14, c[0x0][0x3c8], PT ;  /* 0x0000f2000e007a0c */ /* 0x000fe40003f26270 */
[----:B-1----:R-:W-:-:S04]  /*da20*/  @!P4 LEA R6, P0, R20, R0, 0x2 ;  /* 0x000000001406c211 */ /* 0x002fc800078010ff */
[----:B------:R-:W-:Y:S02]  /*da30*/  @!P4 LEA.HI.X R7, R20, R4, R21, 0x2, P0 ;  /* 0x000000041407c211 */ /* 0x000fe400000f1415 */
[----:B------:R-:W-:Y:S02]  /*da40*/  ISETP.GE.AND P0, PT, R12, c[0x0][0x3c8], PT ;  /* 0x0000f2000c007a0c */ /* 0x000fe40003f06270 */
[C---:B--2---:R-:W-:Y:S01]  /*da50*/  @!P5 LEA R2, P6, R10.reuse, R0, 0x2 ;  /* 0x000000000a02d211 */ /* 0x044fe200078c10ff */
[----:B------:R1:W-:Y:S03]  /*da60*/  @!P4 ST.E.64 [R6.64], R78 ;  /* 0x0000004e0600c985 */ /* 0x0003e6000c101b06 */
[----:B---3--:R-:W-:Y:S02]  /*da70*/  @!P5 LEA.HI.X R3, R10, R4, R11, 0x2, P6 ;  /* 0x000000040a03d211 */ /* 0x008fe400030f140b */
[----:B------:R-:W-:-:S02]  /*da80*/  @!P3 LEA R10, P4, R18, R0, 0x2 ;  /* 0x00000000120ab211 */ /* 0x000fc400078810ff */
[-C--:B------:R-:W-:Y:S01]  /*da90*/  @!P2 LEA R8, P6, R16, R0.reuse, 0x2 ;  /* 0x000000001008a211 */ /* 0x080fe200078c10ff */
[----:B------:R2:W-:Y:S01]  /*daa0*/  @!P5 ST.E.64 [R2.64], R82 ;  /* 0x000000520200d985 */ /* 0x0005e2000c101b06 */
[----:B-1----:R-:W-:Y:S02]  /*dab0*/  @!P1 LEA R6, P5, R14, R0, 0x2 ;  /* 0x000000000e069211 */ /* 0x002fe400078a10ff */
[-C--:B------:R-:W-:Y:S02]  /*dac0*/  @!P3 LEA.HI.X R11, R18, R4.reuse, R19, 0x2, P4 ;  /* 0x00000004120bb211 */ /* 0x080fe400020f1413 */
[-C--:B----4-:R-:W-:Y:S02]  /*dad0*/  @!P2 LEA.HI.X R9, R16, R4.reuse, R17, 0x2, P6 ;  /* 0x000000041009a211 */ /* 0x090fe400030f1411 */
[----:B------:R-:W-:Y:S01]  /*dae0*/  @!P1 LEA.HI.X R7, R14, R4, R15, 0x2, P5 ;  /* 0x000000040e079211 */ /* 0x000fe200028f140f */
[----:B------:R1:W-:Y:S04]  /*daf0*/  @!P3 ST.E.64 [R10.64], R98 ;  /* 0x000000620a00b985 */ /* 0x0003e8000c101b06 */
[----:B------:R1:W-:Y:S04]  /*db00*/  @!P2 ST.E.64 [R8.64], R94 ;  /* 0x0000005e0800a985 */ /* 0x0003e8000c101b06 */
[----:B------:R1:W-:Y:S01]  /*db10*/  @!P1 ST.E.64 [R6.64], R86 ;  /* 0x0000005606009985 */ /* 0x0003e2000c101b06 */
[----:B--2---:R-:W-:-:S04]  /*db20*/  @!P0 LEA R2, P4, R12, R0, 0x2 ;  /* 0x000000000c028211 */ /* 0x004fc800078810ff */
[----:B------:R-:W-:-:S05]  /*db30*/  @!P0 LEA.HI.X R3, R12, R4, R13, 0x2, P4 ;  /* 0x000000040c038211 */ /* 0x000fca00020f140d */
[----:B------:R1:W-:Y:S01]  /*db40*/  @!P0 ST.E.64 [R2.64], R58 ;  /* 0x0000003a02008985 */ /* 0x0003e2000c101b06 */
[----:B------:R-:W-:-:S13]  /*db50*/  ISETP.GE.AND P0, PT, R5, c[0x0][0x3c8], PT ;  /* 0x0000f20005007a0c */ /* 0x000fda0003f06270 */
[----:B------:R-:W-:Y:S05]  /*db60*/  @P0 BRA `(.L_x_75) ;  /* 0x0000111000000947 */ /* 0x000fea0003800000 */
[----:B------:R-:W2:Y:S01]  /*db70*/  LDL R12, [R1+0x104] ;  /* 0x00010400010c7983 */ /* 0x000ea20000100800 */
[----:B-1----:R-:W-:-:S04]  /*db80*/  LEA R2, P0, R5, R0, 0x2 ;  /* 0x0000000005027211 */ /* 0x002fc800078010ff */
[----:B--2---:R-:W-:-:S05]  /*db90*/  LEA.HI.X R3, R5, R4, R12, 0x2, P0 ;  /* 0x0000000405037211 */ /* 0x004fca00000f140c */
[----:B------:R1:W-:Y:S01]  /*dba0*/  ST.E.64 [R2.64], R30 ;  /* 0x0000001e02007985 */ /* 0x0003e2000c101b06 */
[----:B------:R-:W-:Y:S05]  /*dbb0*/  BRA `(.L_x_75) ;  /* 0x000010c000007947 */ /* 0x000fea0003800000 */
.L_x_60:
[----:B------:R-:W2:Y:S04]  /*dbc0*/  LDL.LU R4, [R1+0x40] ;  /* 0x0000400001047983 */ /* 0x000ea80000300800 */
[----:B------:R-:W3:Y:S01]  /*dbd0*/  LDL.LU R6, [R1+0x44] ;  /* 0x0000440001067983 */ /* 0x000ee20000300800 */
[----:B------:R-:W-:Y:S02]  /*dbe0*/  ISETP.NE.U32.AND P1, PT, RZ, c[0x0][0x508], PT ;  /* 0x00014200ff007a0c */ /* 0x000fe40003f25070 */
[----:B------:R-:W-:Y:S01]  /*dbf0*/  ISETP.NE.U32.AND P3, PT, RZ, c[0x0][0x500], PT ;  /* 0x00014000ff007a0c */ /* 0x000fe20003f65070 */
[----:B------:R-:W4:Y:S01]  /*dc00*/  LDL.LU R0, [R1+0x58] ;  /* 0x0000580001007983 */ /* 0x000f220000300800 */
[----:B------:R-:W-:Y:S01]  /*dc10*/  ISETP.NE.AND.EX P1, PT, RZ, c[0x0][0x50c], PT, P1 ;  /* 0x00014300ff007a0c */ /* 0x000fe20003f25310 */
[----:B------:R-:W-:Y:S01]  /*dc20*/  IMAD.MOV.U32 R8, RZ, RZ, RZ ;  /* 0x000000ffff087224 */ /* 0x000fe200078e00ff */
[----:B------:R-:W-:Y:S01]  /*dc30*/  ISETP.NE.AND.EX P3, PT, RZ, c[0x0][0x504], PT, P3 ;  /* 0x00014100ff007a0c */ /* 0x000fe20003f65330 */
[----:B------:R-:W-:Y:S01]  /*dc40*/  IMAD.MOV.U32 R21, RZ, RZ, c[0x0][0x388] ;  /* 0x0000e200ff157624 */ /* 0x000fe200078e00ff */
[----:B--2---:R-:W-:-:S09]  /*dc50*/  IADD3 R2, P2, R4, c[0x0][0x500], RZ ;  /* 0x0001400004027a10 */ /* 0x004fd20007f5e0ff */
[----:B------:R-:W-:Y:S02]  /*dc60*/  @P1 IADD3 R4, P0, R4, c[0x0][0x508], RZ ;  /* 0x0001420004041a10 */ /* 0x000fe40007f1e0ff */
[C---:B---3--:R-:W-:Y:S02]  /*dc70*/  IADD3.X R3, R6.reuse, c[0x0][0x504], RZ, P2, !PT ;  /* 0x0001410006037a10 */ /* 0x048fe400017fe4ff */
[----:B------:R-:W-:-:S03]  /*dc80*/  @P1 IADD3.X R5, R6, c[0x0][0x50c], RZ, P0, !PT ;  /* 0x0001430006051a10 */ /* 0x000fc600007fe4ff */
[----:B------:R1:W5:Y:S04]  /*dc90*/  @P3 LDG.E R8, [R2.64] ;  /* 0x0000000602083981 */ /* 0x000368000c1e1900 */
[----:B------:R1:W5:Y:S01]  /*dca0*/  @P1 LDG.E R21, [R4.64] ;  /* 0x0000000604151981 */ /* 0x000362000c1e1900 */
[----:B----4-:R-:W-:-:S04]  /*dcb0*/  ISETP.NE.AND P0, PT, R0, RZ, PT ;  /* 0x000000ff0000720c */ /* 0x010fc80003f05270 */
[----:B------:R-:W-:Y:S01]  /*dcc0*/  SEL R19, R0, c[0x0][0x3d4], P0 ;  /* 0x0000f50000137a07 */ /* 0x000fe20000000000 */
[----:B------:R-:W-:Y:S05]  /*dcd0*/  @P1 BRA `(.L_x_81) ;  /* 0x0000004000001947 */ /* 0x000fea0003800000 */
[----:B------:R-:W-:Y:S05]  /*dce0*/  @!P3 BRA `(.L_x_81) ;  /* 0x000000300000b947 */ /* 0x000fea0003800000 */
[----:B------:R2:W3:Y:S04]  /*dcf0*/  LDG.E R0, [R2.64] ;  /* 0x0000000602007981 */ /* 0x0004e8000c1e1900 */
[----:B-12---:R-:W3:Y:S02]  /*dd00*/  LDG.E R2, [R2.64+0x4] ;  /* 0x0000040602027981 */ /* 0x006ee4000c1e1900 */
[----:B---3-5:R-:W-:Y:S02]  /*dd10*/  IADD3 R21, -R0, R2, RZ ;  /* 0x0000000200157210 */ /* 0x028fe40007ffe1ff */
.L_x_81:
[----:B-1----:R-:W2:Y:S04]  /*dd20*/  LDL.LU R4, [R1+0x50] ;  /* 0x0000500001047983 */ /* 0x002ea80000300800 */
[----:B------:R-:W3:Y:S04]  /*dd30*/  LDL.LU R2, [R1+0x3c] ;  /* 0x00003c0001027983 */ /* 0x000ee80000300800 */
[----:B------:R-:W4:Y:S01]  /*dd40*/  LDL.LU R0, [R1+0x7c] ;  /* 0x00007c0001007983 */ /* 0x000f220000300800 */
[----:B------:R-:W-:Y:S01]  /*dd50*/  BSSY B0, `(.L_x_82) ;  /* 0x0000039000007945 */ /* 0x000fe20003800000 */
[----:B-----5:R-:W-:-:S02]  /*dd60*/  SHF.R.S32.HI R18, RZ, 0x1f, R8 ;  /* 0x0000001fff127819 */ /* 0x020fc40000011408 */
[----:B------:R-:W1:Y:S02]  /*dd70*/  S2R R3, SR_TID.X ;  /* 0x0000000000037919 */ /* 0x000e640000002100 */
[----:B-1----:R-:W-:Y:S02]  /*dd80*/  ISETP.GT.AND P0, PT, R3, 0x7f, PT ;  /* 0x0000007f0300780c */ /* 0x002fe40003f04270 */
[----:B--2---:R-:W-:Y:S02]  /*dd90*/  LOP3.LUT R9, R4, 0xffff, RZ, 0xc0, !PT ;  /* 0x0000ffff04097812 */ /* 0x004fe400078ec0ff */
[----:B---3--:R-:W-:Y:S02]  /*dda0*/  SEL R15, R2, RZ, !P3 ;  /* 0x000000ff020f7207 */ /* 0x008fe40005800000 */
[----:B----4-:R-:W-:-:S07]  /*ddb0*/  SEL R20, R0, RZ, !P3 ;  /* 0x000000ff00147207 */ /* 0x010fce0005800000 */
[----:B------:R-:W-:Y:S05]  /*ddc0*/  @P0 BRA `(.L_x_83) ;  /* 0x0000031000000947 */ /* 0x000fea0003800000 */
[----:B------:R-:W2:Y:S01]  /*ddd0*/  LDL R2, [R1+0x4c] ;  /* 0x00004c0001027983 */ /* 0x000ea20000100800 */
[----:B------:R-:W-:Y:S01]  /*dde0*/  IMAD R0, R21, c[0x0][0x4e8], RZ ;  /* 0x00013a0015007a24 */ /* 0x000fe200078e02ff */
[----:B--2---:R-:W-:-:S04]  /*ddf0*/  LEA R14, R2, R3, 0x7 ;  /* 0x00000003020e7211 */ /* 0x004fc800078e38ff */
[----:B------:R-:W-:-:S13]  /*de00*/  ISETP.GE.AND P0, PT, R14, R0, PT ;  /* 0x000000000e00720c */ /* 0x000fda0003f06270 */
[----:B------:R-:W-:Y:S05]  /*de10*/  @P0 BRA `(.L_x_83) ;  /* 0x000002c000000947 */ /* 0x000fea0003800000 */
[----:B------:R-:W2:Y:S01]  /*de20*/  LDL.LU R23, [R1+0x80] ;  /* 0x0000800001177983 */ /* 0x000ea20000300800 */
[----:B------:R-:W-:Y:S01]  /*de30*/  IMAD.MOV.U32 R0, RZ, RZ, 0x368 ;  /* 0x00000368ff007424 */ /* 0x000fe200078e00ff */
[----:B------:R-:W-:-:S04]  /*de40*/  ISETP.GT.AND P2, PT, R19, 0x1, PT ;  /* 0x000000011300780c */ /* 0x000fc80003f44270 */
[----:B------:R-:W-:-:S04]  /*de50*/  SEL R0, R0, 0x328, P2 ;  /* 0x0000032800007807 */ /* 0x000fc80001000000 */
[----:B------:R1:W3:Y:S08]  /*de60*/  LDC.64 R6, c[0x0][R0+0x170] ;  /* 0x00005c0000067b82 */ /* 0x0002f00000000a00 */
[----:B------:R1:W4:Y:S08]  /*de70*/  LDC.64 R4, c[0x0][R0+0x168] ;  /* 0x00005a0000047b82 */ /* 0x0003300000000a00 */
[----:B------:R1:W5:Y:S08]  /*de80*/  LDC.64 R12, c[0x0][R0+0x178] ;  /* 0x00005e00000c7b82 */ /* 0x0003700000000a00 */
[----:B------:R1:W2:Y:S02]  /*de90*/  LDC.64 R10, c[0x0][R0+0x160] ;  /* 0x00005800000a7b82 */ /* 0x0002a40000000a00 */
[----:B-1----:R-:W-:-:S02]  /*dea0*/  IMAD.MOV.U32 R0, RZ, RZ, c[0x0][0x4e8] ;  /* 0x00013a00ff007624 */ /* 0x002fc400078e00ff */
[-C--:B---3--:R-:W-:Y:S02]  /*deb0*/  IMAD R7, R7, R15.reuse, RZ ;  /* 0x0000000f07077224 */ /* 0x088fe400078e02ff */
[----:B------:R-:W-:Y:S01]  /*dec0*/  IMAD.WIDE.U32 R2, R6, R15, RZ ;  /* 0x0000000f06027225 */ /* 0x000fe200078e00ff */
[----:B------:R-:W-:Y:S02]  /*ded0*/  ISETP.NE.AND P0, PT, R0, 0x1, PT ;  /* 0x000000010000780c */ /* 0x000fe40003f05270 */
[----:B------:R-:W-:Y:S01]  /*dee0*/  MOV R0, R14 ;  /* 0x0000000e00007202 */ /* 0x000fe20000000f00 */
[----:B------:R-:W-:Y:S02]  /*def0*/  IMAD R7, R6, R20, R7 ;  /* 0x0000001406077224 */ /* 0x000fe400078e0207 */
[-C--:B----4-:R-:W-:Y:S02]  /*df00*/  IMAD R16, R5, R9.reuse, RZ ;  /* 0x0000000905107224 */ /* 0x090fe400078e02ff */
[----:B------:R-:W-:Y:S01]  /*df10*/  IMAD.WIDE.U32 R4, R4, R9, RZ ;  /* 0x0000000904047225 */ /* 0x000fe200078e00ff */
[----:B------:R-:W-:-:S03]  /*df20*/  IADD3 R3, R3, R7, RZ ;  /* 0x0000000703037210 */ /* 0x000fc60007ffe0ff */
[----:B------:R-:W-:Y:S02]  /*df30*/  IMAD.IADD R16, R5, 0x1, R16 ;  /* 0x0000000105107824 */ /* 0x000fe400078e0210 */
[----:B------:R-:W-:-:S05]  /*df40*/  @P0 IMAD.HI.U32 R17, R14, c[0x0][0x4ec], RZ ;  /* 0x00013b000e110a27 */ /* 0x000fca00078e00ff */
[----:B------:R-:W-:Y:S02]  /*df50*/  @P0 SHF.R.U32.HI R0, RZ, c[0x0][0x4f0], R17 ;  /* 0x00013c00ff000a19 */ /* 0x000fe40000011611 */
[----:B------:R-:W-:-:S03]  /*df60*/  IADD3 R17, P1, P0, R2, R4, R8 ;  /* 0x0000000402117210 */ /* 0x000fc6000783e008 */
[----:B------:R-:W-:-:S04]  /*df70*/  IMAD.MOV R2, RZ, RZ, -R0 ;  /* 0x000000ffff027224 */ /* 0x000fc800078e0a00 */
[----:B------:R-:W-:Y:S01]  /*df80*/  IMAD R2, R2, c[0x0][0x4e8], R14 ;  /* 0x00013a0002027a24 */ /* 0x000fe200078e020e */
[----:B--2---:R-:W-:-:S05]  /*df90*/  SEL R6, R23, RZ, P2 ;  /* 0x000000ff17067207 */ /* 0x004fca0001000000 */
[-C--:B-----5:R-:W-:Y:S02]  /*dfa0*/  IMAD R7, R13, R6.reuse, RZ ;  /* 0x000000060d077224 */ /* 0x0a0fe400078e02ff */
[----:B------:R-:W-:Y:S01]  /*dfb0*/  IMAD.WIDE.U32 R4, R12, R6, RZ ;  /* 0x000000060c047225 */ /* 0x000fe200078e00ff */
[----:B------:R-:W-:Y:S02]  /*dfc0*/  IADD3.X R12, R3, R16, R18, P1, P0 ;  /* 0x00000010030c7210 */ /* 0x000fe40000fe0412 */
[----:B------:R-:W-:Y:S02]  /*dfd0*/  SHF.R.S32.HI R3, RZ, 0x1f, R0 ;  /* 0x0000001fff037819 */ /* 0x000fe40000011400 */
[----:B------:R-:W-:Y:S01]  /*dfe0*/  IADD3 R5, R5, R7, RZ ;  /* 0x0000000705057210 */ /* 0x000fe20007ffe0ff */
[----:B------:R-:W-:Y:S01]  /*dff0*/  IMAD.MOV.U32 R7, RZ, RZ, c[0x0][0x4a8] ;  /* 0x00012a00ff077624 */ /* 0x000fe200078e00ff */
[----:B------:R-:W-:Y:S01]  /*e000*/  IADD3 R4, P1, P0, R0, R17, R4 ;  /* 0x0000001100047210 */ /* 0x000fe2000783e004 */
[----:B------:R-:W-:Y:S01]  /*e010*/  IMAD R0, R11, R2, RZ ;  /* 0x000000020b007224 */ /* 0x000fe200078e02ff */
[----:B------:R-:W-:-:S02]  /*e020*/  SHF.R.S32.HI R6, RZ, 0x1f, R2 ;  /* 0x0000001fff067819 */ /* 0x000fc40000011402 */
[----:B------:R-:W-:-:S03]  /*e030*/  IADD3.X R5, R3, R12, R5, P1, P0 ;  /* 0x0000000c03057210 */ /* 0x000fc60000fe0405 */
[C---:B------:R-:W-:Y:S02]  /*e040*/  IMAD R0, R10.reuse, R6, R0 ;  /* 0x000000060a007224 */ /* 0x040fe400078e0200 */
[----:B------:R-:W-:Y:S01]  /*e050*/  IMAD.WIDE.U32 R2, R10, R2, R4 ;  /* 0x000000020a027225 */ /* 0x000fe200078e0004 */
[----:B------:R-:W-:Y:S02]  /*e060*/  MOV R5, c[0x0][0x4ac] ;  /* 0x00012b0000057a02 */ /* 0x000fe40000000f00 */
[----:B------:R-:W-:Y:S01]  /*e070*/  SEL R4, R7, c[0x0][0x450], P2 ;  /* 0x0001140007047a07 */ /* 0x000fe20001000000 */
[----:B------:R-:W-:Y:S01]  /*e080*/  IMAD.IADD R0, R3, 0x1, R0 ;  /* 0x0000000103007824 */ /* 0x000fe200078e0200 */
[----:B------:R-:W-:Y:S02]  /*e090*/  SEL R5, R5, c[0x0][0x454], P2 ;  /* 0x0001150005057a07 */ /* 0x000fe40001000000 */
[----:B------:R-:W-:-:S04]  /*e0a0*/  LEA R4, P0, R2, R4, 0x2 ;  /* 0x0000000402047211 */ /* 0x000fc800078010ff */
[----:B------:R-:W-:Y:S02]  /*e0b0*/  LEA.HI.X R5, R2, R5, R0, 0x2, P0 ;  /* 0x0000000502057211 */ /* 0x000fe400000f1400 */
[----:B------:R-:W-:-:S05]  /*e0c0*/  MOV R0, 0xff800000 ;  /* 0xff80000000007802 */ /* 0x000fca0000000f00 */
[----:B------:R1:W-:Y:S02]  /*e0d0*/  STG.E [R4.64], R0 ;  /* 0x0000000004007986 */ /* 0x0003e4000c101906 */
.L_x_83:
[----:B------:R-:W-:Y:S05]  /*e0e0*/  BSYNC B0 ;  /* 0x0000000000007941 */ /* 0x000fea0003800000 */
.L_x_82:
[----:B------:R-:W-:-:S13]  /*e0f0*/  ISETP.GT.AND P0, PT, R19, 0x1, PT ;  /* 0x000000011300780c */ /* 0x000fda0003f04270 */
[----:B------:R-:W-:Y:S05]  /*e100*/  @P0 BRA `(.L_x_75) ;  /* 0x00000b7000000947 */ /* 0x000fea0003800000 */
[----:B-1----:R-:W2:Y:S01]  /*e110*/  LDL R0, [R1+0x4c] ;  /* 0x00004c0001007983 */ /* 0x002ea20000100800 */
[----:B------:R-:W-:-:S03]  /*e120*/  MOV R2, c[0x0][0x4e8] ;  /* 0x00013a0000027a02 */ /* 0x000fc60000000f00 */
[----:B------:R-:W1:Y:S01]  /*e130*/  S2R R3, SR_TID.X ;  /* 0x0000000000037919 */ /* 0x000e620000002100 */
[----:B------:R-:W-:Y:S02]  /*e140*/  ISETP.NE.AND P0, PT, R2, 0x1, PT ;  /* 0x000000010200780c */ /* 0x000fe40003f05270 */
[--C-:B-1----:R-:W-:Y:S02]  /*e150*/  SHF.R.S32.HI R4, RZ, 0x1f, R3.reuse ;  /* 0x0000001fff047819 */ /* 0x102fe40000011403 */
[----:B------:R-:W-:Y:S02]  /*e160*/  SHF.R.S32.HI R6, RZ, 0x1f, R3 ;  /* 0x0000001fff067819 */ /* 0x000fe40000011403 */
[-C--:B------:R-:W-:Y:S02]  /*e170*/  LEA.HI R4, R4, R3.reuse, RZ, 0x3 ;  /* 0x0000000304047211 */ /* 0x080fe400078f18ff */
[----:B------:R-:W-:Y:S02]  /*e180*/  LEA.HI R6, R6, R3, RZ, 0x3 ;  /* 0x0000000306067211 */ /* 0x000fe400078f18ff */
[----:B------:R-:W-:-:S02]  /*e190*/  LOP3.LUT R4, R4, 0xfffffff8, RZ, 0xc0, !PT ;  /* 0xfffffff804047812 */ /* 0x000fc400078ec0ff */
[----:B------:R-:W-:-:S03]  /*e1a0*/  SHF.R.S32.HI R6, RZ, 0x3, R6 ;  /* 0x00000003ff067819 */ /* 0x000fc60000011406 */
[----:B------:R-:W-:Y:S02]  /*e1b0*/  IMAD.IADD R4, R3, 0x1, -R4 ;  /* 0x0000000103047824 */ /* 0x000fe400078e0a04 */
[----:B------:R-:W-:-:S03]  /*e1c0*/  IMAD.WIDE.U32 R2, R8, c[0x0][0x3a0], RZ ;  /* 0x0000e80008027a25 */ /* 0x000fc600078e00ff */
[----:B------:R-:W-:Y:S02]  /*e1d0*/  LEA R4, R4, R6, 0x5 ;  /* 0x0000000604047211 */ /* 0x000fe400078e28ff */
[----:B--2---:R-:W-:Y:S01]  /*e1e0*/  MOV R5, R0 ;  /* 0x0000000000057202 */ /* 0x004fe20000000f00 */
[----:B------:R-:W-:-:S03]  /*e1f0*/  IMAD R0, R18, c[0x0][0x3a0], RZ ;  /* 0x0000e80012007a24 */ /* 0x000fc600078e02ff */
[----:B------:R-:W-:Y:S01]  /*e200*/  LEA R4, R5, R4, 0x7 ;  /* 0x0000000405047211 */ /* 0x000fe200078e38ff */
[----:B------:R-:W-:Y:S02]  /*e210*/  IMAD R8, R8, c[0x0][0x3a4], R0 ;  /* 0x0000e90008087a24 */ /* 0x000fe400078e0200 */
[----:B------:R-:W-:Y:S01]  /*e220*/  IMAD R5, R20, c[0x0][0x3f0], RZ ;  /* 0x0000fc0014057a24 */ /* 0x000fe200078e02ff */
[----:B------:R-:W-:Y:S01]  /*e230*/  MOV R0, R4 ;  /* 0x0000000400007202 */ /* 0x000fe20000000f00 */
[----:B------:R-:W-:Y:S02]  /*e240*/  IMAD.IADD R3, R3, 0x1, R8 ;  /* 0x0000000103037824 */ /* 0x000fe400078e0208 */
[----:B------:R-:W-:-:S04]  /*e250*/  @P0 IMAD.HI.U32 R6, R4, c[0x0][0x4ec], RZ ;  /* 0x00013b0004060a27 */ /* 0x000fc800078e00ff */
[----:B------:R-:W-:Y:S01]  /*e260*/  IMAD.WIDE.U32 R2, R9, c[0x0][0x3e8], R2 ;  /* 0x0000fa0009027a25 */ /* 0x000fe200078e0002 */
[----:B------:R-:W-:-:S03]  /*e270*/  @P0 SHF.R.U32.HI R0, RZ, c[0x0][0x4f0], R6 ;  /* 0x00013c00ff000a19 */ /* 0x000fc60000011606 */
[----:B------:R-:W-:Y:S01]  /*e280*/  IMAD R3, R9, c[0x0][0x3ec], R3 ;  /* 0x0000fb0009037a24 */ /* 0x000fe200078e0203 */
[----:B------:R-:W-:Y:S01]  /*e290*/  SHF.R.S32.HI R6, RZ, 0x1f, R0 ;  /* 0x0000001fff067819 */ /* 0x000fe20000011400 */
[C---:B------:R-:W-:Y:S01]  /*e2a0*/  IMAD R7, R15.reuse, c[0x0][0x3f4], R5 ;  /* 0x0000fd000f077a24 */ /* 0x040fe200078e0205 */
[----:B------:R-:W-:Y:S01]  /*e2b0*/  IADD3 R5, -R0, RZ, RZ ;  /* 0x000000ff00057210 */ /* 0x000fe20007ffe1ff */
[----:B------:R-:W-:-:S04]  /*e2c0*/  IMAD.WIDE.U32 R2, R15, c[0x0][0x3f0], R2 ;  /* 0x0000fc000f027a25 */ /* 0x000fc800078e0002 */
[----:B------:R-:W-:Y:S02]  /*e2d0*/  IMAD R6, R6, c[0x0][0x3e0], RZ ;  /* 0x0000f80006067a24 */ /* 0x000fe400078e02ff */
[----:B------:R-:W-:Y:S02]  /*e2e0*/  IMAD.IADD R3, R3, 0x1, R7 ;  /* 0x0000000103037824 */ /* 0x000fe400078e0207 */
[----:B------:R-:W-:Y:S02]  /*e2f0*/  IMAD R4, R5, c[0x0][0x4e8], R4 ;  /* 0x00013a0005047a24 */ /* 0x000fe400078e0204 */
[C---:B------:R-:W-:Y:S02]  /*e300*/  IMAD R6, R0.reuse, c[0x0][0x3e4], R6 ;  /* 0x0000f90000067a24 */ /* 0x040fe400078e0206 */
[----:B------:R-:W-:Y:S01]  /*e310*/  IMAD.WIDE.U32 R2, R0, c[0x0][0x3e0], R2 ;  /* 0x0000f80000027a25 */ /* 0x000fe200078e0002 */
[----:B------:R-:W-:-:S04]  /*e320*/  SHF.R.S32.HI R0, RZ, 0x1f, R4 ;  /* 0x0000001fff007819 */ /* 0x000fc80000011404 */
[----:B------:R-:W-:Y:S01]  /*e330*/  IADD3 R3, R3, R6, RZ ;  /* 0x0000000603037210 */ /* 0x000fe20007ffe0ff */
[----:B------:R-:W-:-:S04]  /*e340*/  IMAD R0, R0, c[0x0][0x3d8], RZ ;  /* 0x0000f60000007a24 */ /* 0x000fc800078e02ff */
[----:B------:R-:W-:-:S04]  /*e350*/  IMAD.WIDE.U32 R2, R4, c[0x0][0x3d8], R2 ;  /* 0x0000f60004027a25 */ /* 0x000fc800078e0002 */
[----:B------:R-:W-:Y:S01]  /*e360*/  IMAD R4, R4, c[0x0][0x3dc], R0 ;  /* 0x0000f70004047a24 */ /* 0x000fe200078e0200 */
[----:B------:R-:W-:-:S04]  /*e370*/  LEA R14, P0, R2, c[0x0][0x380], 0x1 ;  /* 0x0000e000020e7a11 */ /* 0x000fc800078008ff */
[----:B------:R-:W-:-:S04]  /*e380*/  IADD3 R4, R3, R4, RZ ;  /* 0x0000000403047210 */ /* 0x000fc80007ffe0ff */
[----:B------:R-:W-:Y:S01]  /*e390*/  LEA.HI.X R5, R2, c[0x0][0x384], R4, 0x1, P0 ;  /* 0x0000e10002057a11 */ /* 0x000fe200000f0c04 */
[----:B------:R-:W-:Y:S05]  /*e3a0*/  BRA.DIV ~URZ, `(.L_x_84) ;  /* 0x000026327f007947 */ /* 0x000fea000b800000 */
[----:B------:R1:W2:Y:S02]  /*e3b0*/  SHFL.IDX PT, R4, R5, RZ, 0x181f ;  /* 0x00181fff05047589 */ /* 0x0002a400000e0000 */
.L_x_142:
[----:B------:R-:W-:Y:S05]  /*e3c0*/  BRA.DIV ~URZ, `(.L_x_85) ;  /* 0x000026827f007947 */ /* 0x000fea000b800000 */
[----:B------:R3:W4:Y:S02]  /*e3d0*/  SHFL.IDX PT, R0, R14, RZ, 0x181f ;  /* 0x00181fff0e007589 */ /* 0x00072400000e0000 */
.L_x_143:
[----:B------:R-:W5:Y:S02]  /*e3e0*/  S2R R2, SR_TID.X ;  /* 0x0000000000027919 */ /* 0x000f640000002100 */
[----:B-----5:R-:W-:-:S04]  /*e3f0*/  SHF.R.S32.HI R3, RZ, 0x1f, R2 ;  /* 0x0000001fff037819 */ /* 0x020fc80000011402 */
[----:B------:R-:W-:Y:S02]  /*e400*/  LEA.HI R3, R3, R2, RZ, 0x3 ;  /* 0x0000000203037211 */ /* 0x000fe400078f18ff */
[----:B------:R-:W5:Y:S02]  /*e410*/  LDL.LU R2, [R1+0x4c] ;  /* 0x00004c0001027983 */ /* 0x000f640000300800 */
[----:B------:R-:W-:Y:S01]  /*e420*/  SHF.R.S32.HI R3, RZ, 0x3, R3 ;  /* 0x00000003ff037819 */ /* 0x000fe20000011403 */
[----:B------:R-:W-:Y:S01]  /*e430*/  IMAD R13, R21, c[0x0][0x4e8], RZ ;  /* 0x00013a00150d7a24 */ /* 0x000fe200078e02ff */
[----:B------:R-:W-:Y:S03]  /*e440*/  BSSY B0, `(.L_x_86) ;  /* 0x000001e000007945 */ /* 0x000fe60003800000 */
        /* <DEDUP_REMOVED lines=18> */
[----:B--2---:R-:W-:Y:S02]  /*e570*/  @!P3 LEA.HI.X R11, R251, R4, R2, 0x1, P4 ;  /* 0x00000004fb0bb211 */ /* 0x004fe400020f0c02 */
[----:B------:R-:W-:Y:S02]  /*e580*/  SHF.R.S32.HI R18, RZ, 0x1f, R18 ;  /* 0x0000001fff127819 */ /* 0x000fe40000011412 */
[----:B------:R-:W-:Y:S01]  /*e590*/  SHF.R.S32.HI R16, RZ, 0x1f, R16 ;  /* 0x0000001fff107819 */ /* 0x000fe20000011410 */
[----:B------:R2:W-:Y:S01]  /*e5a0*/  @!P3 ST.E.128 [R10.64], RZ ;  /* 0x000000ff0a00b985 */ /* 0x0005e2000c101d06 */
[----:B------:R-:W-:-:S02]  /*e5b0*/  @!P0 LEA R2, P4, R15, R0, 0x1 ;  /* 0x000000000f028211 */ /* 0x000fc400078808ff */
[-C--:B------:R-:W-:Y:S02]  /*e5c0*/  @!P2 LEA.HI.X R9, R19, R4.reuse, R20, 0x1, P6 ;  /* 0x000000041309a211 */ /* 0x080fe400030f0c14 */
[-C--:B------:R-:W-:Y:S02]  /*e5d0*/  @!P1 LEA.HI.X R7, R17, R4.reuse, R18, 0x1, P5 ;  /* 0x0000000411079211 */ /* 0x080fe400028f0c12 */
[----:B------:R-:W-:Y:S01]  /*e5e0*/  @!P0 LEA.HI.X R3, R15, R4, R16, 0x1, P4 ;  /* 0x000000040f038211 */ /* 0x000fe200020f0c10 */
[----:B------:R2:W-:Y:S04]  /*e5f0*/  @!P2 ST.E.128 [R8.64], RZ ;  /* 0x000000ff0800a985 */ /* 0x0005e8000c101d06 */
[----:B------:R2:W-:Y:S04]  /*e600*/  @!P1 ST.E.128 [R6.64], RZ ;  /* 0x000000ff06009985 */ /* 0x0005e8000c101d06 */
[----:B------:R2:W-:Y:S02]  /*e610*/  @!P0 ST.E.128 [R2.64], RZ ;  /* 0x000000ff02008985 */ /* 0x0005e4000c101d06 */
.L_x_87:
[----:B------:R-:W-:Y:S05]  /*e620*/  BSYNC B0 ;  /* 0x0000000000007941 */ /* 0x000fea0003800000 */
.L_x_86:
[----:B------:R-:W-:Y:S05]  /*e630*/  BRA.DIV ~URZ, `(.L_x_88) ;  /* 0x000024727f007947 */ /* 0x000fea000b800000 */
[----:B--2---:R2:W1:Y:S04]  /*e640*/  SHFL.IDX PT, R4, R5, 0x1, 0x181f ;  /* 0x00381f0005047f89 */ /* 0x00446800000e0000 */
[----:B----4-:R2:W4:Y:S02]  /*e650*/  SHFL.IDX PT, R0, R14, 0x1, 0x181f ;  /* 0x00381f000e007f89 */ /* 0x01052400000e0000 */
.L_x_144:
[----:B------:R-:W-:Y:S01]  /*e660*/  IADD3 R2, R12, 0x20, RZ ;  /* 0x000000200c027810 */ /* 0x000fe20007ffe0ff */
        /* <DEDUP_REMOVED lines=18> */
[----:B-1----:R-:W-:Y:S02]  /*e790*/  @!P3 LEA.HI.X R11, R251, R4, R3, 0x1, P4 ;  /* 0x00000004fb0bb211 */ /* 0x002fe400020f0c03 */
        /* <DEDUP_REMOVED lines=10> */
.L_x_90:
[----:B------:R-:W-:Y:S05]  /*e840*/  BSYNC B0 ;  /* 0x0000000000007941 */ /* 0x000fea0003800000 */
.L_x_89:
[----:B------:R-:W-:Y:S05]  /*e850*/  BRA.DIV ~URZ, `(.L_x_91) ;  /* 0x000023127f007947 */ /* 0x000fea000b800000 */
[----:B-1----:R1:W2:Y:S02]  /*e860*/  SHFL.IDX PT, R4, R5, 0x2, 0x181f ;  /* 0x00581f0005047f89 */ /* 0x0022a400000e0000 */
.L_x_145:
[----:B------:R-:W-:Y:S05]  /*e870*/  BRA.DIV ~URZ, `(.L_x_92) ;  /* 0x000023627f007947 */ /* 0x000fea000b800000 */
[----:B----4-:R4:W1:Y:S02]  /*e880*/  SHFL.IDX PT, R0, R14, 0x2, 0x181f ;  /* 0x00581f000e007f89 */ /* 0x01086400000e0000 */
.L_x_146:
        /* <DEDUP_REMOVED lines=13> */
[C---:B-1----:R-:W-:Y:S02]  /*e960*/  @!P3 LEA R10, P4, R251.reuse, R0, 0x1 ;  /* 0x00000000fb0ab211 */ /* 0x042fe400078808ff */
        /* <DEDUP_REMOVED lines=16> */
.L_x_94:
[----:B------:R-:W-:Y:S05]  /*ea70*/  BSYNC B0 ;  /* 0x0000000000007941 */ /* 0x000fea0003800000 */
.L_x_93:
[----:B------:R-:W-:Y:S05]  /*ea80*/  BRA.DIV ~URZ, `(.L_x_95) ;  /* 0x000021b27f007947 */ /* 0x000fea000b800000 */
[----:B--2---:R2:W3:Y:S04]  /*ea90*/  SHFL.IDX PT, R4, R5, 0x3, 0x181f ;  /* 0x00781f0005047f89 */ /* 0x0044e800000e0000 */
[----:B-1----:R2:W1:Y:S02]  /*eaa0*/  SHFL.IDX PT, R0, R14, 0x3, 0x181f ;  /* 0x00781f000e007f89 */ /* 0x00246400000e0000 */
.L_x_147:
[----:B------:R-:W-:-:S04]  /*eab0*/  IADD3 R2, R12, 0x60, RZ ;  /* 0x000000600c027810 */ /* 0x000fc80007ffe0ff */
[----:B------:R-:W-:-:S13]  /*eac0*/  ISETP.GE.AND P0, PT, R2, R13, PT ;  /* 0x0000000d0200720c */ /* 0x000fda0003f06270 */
[----:B------:R-:W-:Y:S05]  /*ead0*/  @P0 BRA `(.L_x_75) ;  /* 0x000001a000000947 */ /* 0x000fea0003800000 */
[C---:B------:R-:W-:Y:S02]  /*eae0*/  IADD3 R17, R251.reuse, 0x40, RZ ;  /* 0x00000040fb117810 */ /* 0x040fe40007ffe0ff */
[C---:B------:R-:W-:Y:S02]  /*eaf0*/  IADD3 R15, R251.reuse, 0x80, RZ ;  /* 0x00000080fb0f7810 */ /* 0x040fe40007ffe0ff */
[C---:B------:R-:W-:Y:S02]  /*eb00*/  ISETP.GE.AND P3, PT, R251.reuse, c[0x0][0x3c8], PT ;  /* 0x0000f200fb007a0c */ /* 0x040fe40003f66270 */
[----:B--2---:R-:W-:Y:S02]  /*eb10*/  IADD3 R5, R251, 0xc0, RZ ;  /* 0x000000c0fb057810 */ /* 0x004fe40007ffe0ff */
[----:B------:R-:W-:Y:S02]  /*eb20*/  ISETP.GE.AND P2, PT, R17, c[0x0][0x3c8], PT ;  /* 0x0000f20011007a0c */ /* 0x000fe40003f46270 */
[----:B------:R-:W-:-:S02]  /*eb30*/  ISETP.GE.AND P1, PT, R15, c[0x0][0x3c8], PT ;  /* 0x0000f2000f007a0c */ /* 0x000fc40003f26270 */
[----:B------:R-:W-:Y:S02]  /*eb40*/  ISETP.GE.AND P0, PT, R5, c[0x0][0x3c8], PT ;  /* 0x0000f20005007a0c */ /* 0x000fe40003f06270 */
[C---:B------:R-:W-:Y:S02]  /*eb50*/  IADD3 R18, R251.reuse, 0x40, RZ ;  /* 0x00000040fb127810 */ /* 0x040fe40007ffe0ff */
[----:B------:R-:W-:Y:S02]  /*eb60*/  SHF.R.S32.HI R3, RZ, 0x1f, R251 ;  /* 0x0000001fff037819 */ /* 0x000fe400000114fb */
[C---:B-1----:R-:W-:Y:S02]  /*eb70*/  @!P3 LEA R10, P4, R251.reuse, R0, 0x1 ;  /* 0x00000000fb0ab211 */ /* 0x042fe400078808ff */
[C---:B------:R-:W-:Y:S02]  /*eb80*/  IADD3 R16, R251.reuse, 0x80, RZ ;  /* 0x00000080fb107810 */ /* 0x040fe40007ffe0ff */
[----:B---34-:R-:W-:-:S02]  /*eb90*/  IADD3 R14, R251, 0xc0, RZ ;  /* 0x000000c0fb0e7810 */ /* 0x018fc40007ffe0ff */
[-C--:B------:R-:W-:Y:S02]  /*eba0*/  @!P2 LEA R8, P6, R17, R0.reuse, 0x1 ;  /* 0x000000001108a211 */ /* 0x080fe400078c08ff */
[----:B------:R-:W-:Y:S02]  /*ebb0*/  SHF.R.S32.HI R18, RZ, 0x1f, R18 ;  /* 0x0000001fff127819 */ /* 0x000fe40000011412 */
[----:B------:R-:W-:Y:S02]  /*ebc0*/  @!P1 LEA R6, P5, R15, R0, 0x1 ;  /* 0x000000000f069211 */ /* 0x000fe400078a08ff */
[----:B------:R-:W-:Y:S02]  /*ebd0*/  @!P3 LEA.HI.X R11, R251, R4, R3, 0x1, P4 ;  /* 0x00000004fb0bb211 */ /* 0x000fe400020f0c03 */
        /* <DEDUP_REMOVED lines=10> */
.L_x_75:
[----:B------:R-:W-:Y:S05]  /*ec80*/  BSYNC B1 ;  /* 0x0000000000017941 */ /* 0x000fea0003800000 */
.L_x_59:
[----:B-1--4-:R-:W4:Y:S02]  /*ec90*/  LDL R0, [R1+0x180] ;  /* 0x0001800001007983 */ /* 0x012f240000100800 */
[----:B----4-:R-:W-:-:S13]  /*eca0*/  ISETP.NE.AND P0, PT, R0, RZ, PT ;  /* 0x000000ff0000720c */ /* 0x010fda0003f05270 */
[----:B------:R-:W-:Y:S01]  /*ecb0*/  @P0 WARPSYNC 0xffffffff ;  /* 0xffffffff00000948 */ /* 0x000fe20003800000 */
[----:B------:R-:W-:Y:S06]  /*ecc0*/  @P0 BAR.SYNC.DEFER_BLOCKING 0x5, 0x100 ;  /* 0x0144000000000b1d */ /* 0x000fec0000010000 */
[----:B--23--:R-:W1:Y:S04]  /*ecd0*/  @P0 LDS.128 R4, [0x1a080] ;  /* 0x01a08000ff040984 */ /* 0x00ce680000000c00 */
[----:B-1----:R1:W-:Y:S04]  /*ece0*/  @P0 STL.64 [R1+0x48], R4 ;  /* 0x0000480401000387 */ /* 0x0023e80000100a00 */
[----:B------:R1:W-:Y:S04]  /*ecf0*/  @P0 STL.64 [R1+0x50], R6 ;  /* 0x0000500601000387 */ /* 0x0003e80000100a00 */
[----:B------:R-:W-:Y:S06]  /*ed00*/  @P0 BAR.ARV 0x4, 0x100 ;  /* 0x0104000000000b1d */ /* 0x000fec0000002000 */
[----:B------:R-:W-:Y:S05]  /*ed10*/  @P0 BRA `(.L_x_96) ;  /* 0x00000b9000000947 */ /* 0x000fea0003800000 */
[----:B------:R-:W2:Y:S01]  /*ed20*/  S2R R0, SR_TID.X ;  /* 0x0000000000007919 */ /* 0x000ea20000002100 */
[----:B-1----:R-:W-:Y:S01]  /*ed30*/  IMAD.MOV.U32 R7, RZ, RZ, RZ ;  /* 0x000000ffff077224 */ /* 0x002fe200078e00ff */
[----:B--2---:R-:W-:-:S04]  /*ed40*/  LOP3.LUT R13, R0, 0x1f, RZ, 0xc0, !PT ;  /* 0x0000001f000d7812 */ /* 0x004fc800078ec0ff */
[----:B------:R-:W-:Y:S01]  /*ed50*/  ISETP.NE.AND P5, PT, R13, 0x1f, PT ;  /* 0x0000001f0d00780c */ /* 0x000fe20003fa5270 */
[----:B------:R-:W-:Y:S10]  /*ed60*/  BRA.DIV ~URZ, `(.L_x_97) ;  /* 0x00001f927f007947 */ /* 0x000ff4000b800000 */
[----:B------:R1:W2:Y:S02]  /*ed70*/  SHFL.IDX PT, R9, R22, RZ, 0x1f ;  /* 0x00001fff16097589 */ /* 0x0002a400000e0000 */
.L_x_148:
[----:B------:R-:W-:Y:S05]  /*ed80*/  BRA.DIV ~URZ, `(.L_x_98) ;  /* 0x00001fe27f007947 */ /* 0x000fea000b800000 */
[----:B------:R3:W4:Y:S02]  /*ed90*/  SHFL.IDX PT, R8, R22, 0x1, 0x1f ;  /* 0x00201f0016087f89 */ /* 0x00072400000e0000 */
.L_x_149:
[----:B------:R-:W5:Y:S01]  /*eda0*/  LDL R0, [R1+0x54] ;  /* 0x0000540001007983 */ /* 0x000f620000100800 */
[----:B------:R-:W-:Y:S02]  /*edb0*/  IMAD.MOV.U32 R6, RZ, RZ, RZ ;  /* 0x000000ffff067224 */ /* 0x000fe400078e00ff */
[----:B-----5:R-:W-:-:S05]  /*edc0*/  IMAD.IADD R0, R0, 0x1, R13 ;  /* 0x0000000100007824 */ /* 0x020fca00078e020d */
[----:B------:R-:W-:-:S13]  /*edd0*/  ISETP.GE.OR P0, PT, R0, c[0x0][0x53c], !P5 ;  /* 0x00014f0000007a0c */ /* 0x000fda0006f06670 */
[----:B------:R-:W-:Y:S01]  /*ede0*/  @!P0 IMAD.MOV.U32 R2, RZ, RZ, 0x4 ;  /* 0x00000004ff028424 */ /* 0x000fe200078e00ff */
[----:B------:R-:W-:-:S03]  /*edf0*/  @!P0 MOV R3, 0x4 ;  /* 0x0000000400038802 */ /* 0x000fc60000000f00 */
[----:B------:R-:W-:-:S04]  /*ee00*/  @!P0 IMAD.WIDE R4, R0, R2, c[0x0][0x580] ;  /* 0x0001600000048625 */ /* 0x000fc800078e0202 */
[----:B------:R-:W-:Y:S01]  /*ee10*/  @!P0 IMAD.WIDE R2, R0, R3, c[0x0][0x578] ;  /* 0x00015e0000028625 */ /* 0x000fe200078e0203 */
[----:B------:R-:W5:Y:S04]  /*ee20*/  @!P0 LDG.E R6, [R4.64] ;  /* 0x0000000604068981 */ /* 0x000f68000c1e1900 */
[----:B------:R-:W5:Y:S01]  /*ee30*/  @!P0 LDG.E R7, [R2.64] ;  /* 0x0000000602078981 */ /* 0x000f62000c1e1900 */
[C---:B------:R-:W-:Y:S02]  /*ee40*/  ISETP.GE.U32.AND P4, PT, R13.reuse, 0x10, PT ;  /* 0x000000100d00780c */ /* 0x040fe40003f86070 */
[C---:B------:R-:W-:Y:S02]  /*ee50*/  ISETP.GE.U32.AND P3, PT, R13.reuse, 0x8, PT ;  /* 0x000000080d00780c */ /* 0x040fe40003f66070 */
[----:B------:R-:W-:-:S02]  /*ee60*/  ISETP.GE.U32.AND P2, PT, R13, 0x4, PT ;  /* 0x000000040d00780c */ /* 0x000fc40003f46070 */
[C---:B------:R-:W-:Y:S02]  /*ee70*/  ISETP.GE.U32.AND P1, PT, R13.reuse, 0x2, PT ;  /* 0x000000020d00780c */ /* 0x040fe40003f26070 */
[----:B------:R-:W-:Y:S02]  /*ee80*/  ISETP.NE.AND P0, PT, R13, RZ, PT ;  /* 0x000000ff0d00720c */ /* 0x000fe40003f05270 */
[----:B------:R-:W-:Y:S01]  /*ee90*/  MOV R10, RZ ;  /* 0x000000ff000a7202 */ /* 0x000fe20000000f00 */
[----:B-----5:R-:W-:Y:S01]  /*eea0*/  IMAD R0, R7, R6, RZ ;  /* 0x0000000607007224 */ /* 0x020fe200078e02ff */
[----:B------:R-:W-:Y:S07]  /*eeb0*/  BRA.DIV ~URZ, `(.L_x_99) ;  /* 0x00001f227f007947 */ /* 0x000fee000b800000 */
[----:B------:R1:W3:Y:S02]  /*eec0*/  SHFL.UP PT, R4, R0, 0x1, RZ ;  /* 0x0420000000047989 */ /* 0x0002e400000e00ff */
.L_x_150:
[----:B---3--:R-:W-:-:S04]  /*eed0*/  SEL R4, R4, RZ, P0 ;  /* 0x000000ff04047207 */ /* 0x008fc80000000000 */
        /* <DEDUP_REMOVED lines=14> */
[----:B------:R1:W3:Y:S02]  /*efc0*/  SHFL.IDX PT, R0, R4, 0x1f, 0x1f ;  /* 0x03e01f0004007f89 */ /* 0x0002e400000e0000 */
.L_x_151:
[----:B---3--:R-:W-:Y:S01]  /*efd0*/  IMAD R0, R0, c[0x0][0x538], RZ ;  /* 0x00014e0000007a24 */ /* 0x008fe200078e02ff */
[----:B------:R-:W-:Y:S04]  /*efe0*/  BSSY B1, `(.L_x_101) ;  /* 0x0000083000017945 */ /* 0x000fe80003800000 */
[----:B----4-:R-:W-:-:S04]  /*eff0*/  IADD3 R8, R0, R8, RZ ;  /* 0x0000000800087210 */ /* 0x010fc80007ffe0ff */
[----:B--2---:R-:W-:-:S13]  /*f000*/  ISETP.GT.AND P6, PT, R8, R9, PT ;  /* 0x000000090800720c */ /* 0x004fda0003fc4270 */
[----:B------:R-:W-:Y:S05]  /*f010*/  @P6 BRA `(.L_x_102) ;  /* 0x0000025000006947 */ /* 0x000fea0003800000 */
.L_x_106:
[----:B------:R-:W2:Y:S02]  /*f020*/  LDL.LU R0, [R1+0x54] ;  /* 0x0000540001007983 */ /* 0x000ea40000300800 */
[----:B--2---:R-:W-:-:S04]  /*f030*/  IADD3 R0, R0, 0x1f, RZ ;  /* 0x0000001f00007810 */ /* 0x004fc80007ffe0ff */
[----:B------:R-:W-:-:S13]  /*f040*/  ISETP.GE.AND P6, PT, R0, c[0x0][0x53c], PT ;  /* 0x00014f0000007a0c */ /* 0x000fda0003fc6270 */
[----:B------:R-:W-:Y:S05]  /*f050*/  @P6 BRA `(.L_x_103) ;  /* 0x0000076000006947 */ /* 0x000fea0003800000 */
[----:B------:R2:W-:Y:S01]  /*f060*/  STL [R1+0x54], R0 ;  /* 0x0000540001007387 */ /* 0x0005e20000100800 */
[----:B------:R-:W-:Y:S01]  /*f070*/  CS2R R6, SRZ ;  /* 0x0000000000067805 */ /* 0x000fe2000001ff00 */
[----:B--2---:R-:W-:-:S04]  /*f080*/  IADD3 R0, R0, R13, RZ ;  /* 0x0000000d00007210 */ /* 0x004fc80007ffe0ff */
[----:B------:R-:W-:-:S13]  /*f090*/  ISETP.GE.OR P6, PT, R0, c[0x0][0x53c], !P5 ;  /* 0x00014f0000007a0c */ /* 0x000fda0006fc6670 */
[----:B------:R-:W-:Y:S02]  /*f0a0*/  @!P6 MOV R2, 0x4 ;  /* 0x000000040002e802 */ /* 0x000fe40000000f00 */
[----:B------:R-:W-:-:S03]  /*f0b0*/  @!P6 MOV R3, 0x4 ;  /* 0x000000040003e802 */ /* 0x000fc60000000f00 */
[----:B-1----:R-:W-:-:S04]  /*f0c0*/  @!P6 IMAD.WIDE R4, R0, R2, c[0x0][0x580] ;  /* 0x000160000004e625 */ /* 0x002fc800078e0202 */
[----:B------:R-:W-:Y:S01]  /*f0d0*/  @!P6 IMAD.WIDE R2, R0, R3, c[0x0][0x578] ;  /* 0x00015e000002e625 */ /* 0x000fe200078e0203 */
[----:B------:R-:W2:Y:S04]  /*f0e0*/  @!P6 LDG.E R6, [R4.64] ;  /* 0x000000060406e981 */ /* 0x000ea8000c1e1900 */
[----:B------:R-:W2:Y:S02]  /*f0f0*/  @!P6 LDG.E R7, [R2.64] ;  /* 0x000000060207e981 */ /* 0x000ea4000c1e1900 */
[----:B--2---:R-:W-:Y:S01]  /*f100*/  IMAD R0, R7, R6, RZ ;  /* 0x0000000607007224 */ /* 0x004fe200078e02ff */
[----:B------:R-:W-:Y:S05]  /*f110*/  BRA.DIV ~URZ, `(.L_x_104) ;  /* 0x00001ea27f007947 */ /* 0x000fea000b800000 */
[----:B------:R1:W2:Y:S02]  /*f120*/  SHFL.UP PT, R2, R0, 0x1, RZ ;  /* 0x0420000000027989 */ /* 0x0002a400000e00ff */
.L_x_152:
        /* <DEDUP_REMOVED lines=16> */
.L_x_153:
[----:B--2---:R-:W-:-:S05]  /*f230*/  IMAD R0, R0, c[0x0][0x538], RZ ;  /* 0x00014e0000007a24 */ /* 0x004fca00078e02ff */
[----:B------:R-:W-:-:S04]  /*f240*/  IADD3 R8, R0, R8, RZ ;  /* 0x0000000800087210 */ /* 0x000fc80007ffe0ff */
[----:B------:R-:W-:-:S13]  /*f250*/  ISETP.GT.AND P6, PT, R8, R9, PT ;  /* 0x000000090800720c */ /* 0x000fda0003fc4270 */
[----:B-1----:R-:W-:Y:S05]  /*f260*/  @!P6 BRA `(.L_x_106) ;  /* 0xfffffdb00000e947 */ /* 0x002fea000383ffff */
.L_x_102:
[----:B------:R-:W-:-:S05]  /*f270*/  IADD3 R8, -R0, R8, RZ ;  /* 0x0000000800087210 */ /* 0x000fca0007ffe1ff */
[----:B------:R-:W-:-:S05]  /*f280*/  IMAD R0, R4, c[0x0][0x538], R8 ;  /* 0x00014e0004007a24 */ /* 0x000fca00078e0208 */
[----:B------:R-:W-:Y:S01]  /*f290*/  ISETP.GT.AND P0, PT, R0, R9, PT ;  /* 0x000000090000720c */ /* 0x000fe20003f04270 */
[----:B------:R-:W-:-:S12]  /*f2a0*/  BRA.DIV ~URZ, `(.L_x_107) ;  /* 0x00001f027f007947 */ /* 0x000fd8000b800000 */
[----:B------:R-:W-:-:S04]  /*f2b0*/  VOTE.ANY R5, PT, !P0 ;  /* 0x0000000000057806 */ /* 0x000fc800040e0100 */
.L_x_154:
[----:B------:R2:W3:Y:S01]  /*f2c0*/  POPC R11, R5 ;  /* 0x00000005000b7309 */ /* 0x0004e20000000000 */
[----:B------:R-:W-:Y:S05]  /*f2d0*/  BRA.DIV ~URZ, `(.L_x_108) ;  /* 0x00001f227f007947 */ /* 0x000fea000b800000 */
[----:B---3--:R3:W4:Y:S04]  /*f2e0*/  SHFL.IDX PT, R6, R6, R11, 0x1f ;  /* 0x00001f0b06067589 */ /* 0x00872800000e0000 */
[----:B------:R3:W1:Y:S02]  /*f2f0*/  SHFL.IDX PT, R7, R7, R11, 0x1f ;  /* 0x00001f0b07077589 */ /* 0x00066400000e0000 */
.L_x_155:
[----:B------:R-:W-:Y:S01]  /*f300*/  ISETP.NE.AND P0, PT, R5, RZ, PT ;  /* 0x000000ff0500720c */ /* 0x000fe20003f05270 */
[----:B------:R-:W-:-:S12]  /*f310*/  BSSY B0, `(.L_x_109) ;  /* 0x0000005000007945 */ /* 0x000fd80003800000 */
[----:B------:R-:W-:Y:S05]  /*f320*/  @!P0 BRA `(.L_x_110) ;  /* 0x0000003000008947 */ /* 0x000fea0003800000 */
[----:B------:R-:W-:Y:S01]  /*f330*/  IADD3 R0, R11, -0x1, RZ ;  /* 0xffffffff0b007810 */ /* 0x000fe20007ffe0ff */
[----:B------:R-:W-:Y:S05]  /*f340*/  BRA.DIV ~URZ, `(.L_x_111) ;  /* 0x00001f827f007947 */ /* 0x000fea000b800000 */
[----:B------:R2:W3:Y:S02]  /*f350*/  SHFL.IDX PT, R10, R4, R0, 0x1f ;  /* 0x00001f00040a7589 */ /* 0x0004e400000e0000 */
.L_x_110:
[----:B------:R-:W-:Y:S05]  /*f360*/  BSYNC B0 ;  /* 0x0000000000007941 */ /* 0x000fea0003800000 */
.L_x_109:
[----:B--23--:R-:W-:Y:S01]  /*f370*/  IMAD R5, R10, c[0x0][0x538], R8 ;  /* 0x00014e000a057a24 */ /* 0x00cfe200078e0208 */
[----:B-1--4-:R-:W-:Y:S02]  /*f380*/  IABS R4, R6 ;  /* 0x0000000600047213 */ /* 0x012fe40000000000 */
[----:B------:R-:W-:Y:S01]  /*f390*/  IABS R0, R7 ;  /* 0x0000000700007213 */ /* 0x000fe20000000000 */
[----:B------:R-:W-:Y:S01]  /*f3a0*/  IMAD.IADD R10, R9, 0x1, -R5 ;  /* 0x00000001090a7824 */ /* 0x000fe200078e0a05 */
[----:B------:R1:W-:Y:S01]  /*f3b0*/  STL [R1+0x48], R5 ;  /* 0x0000480501007387 */ /* 0x0003e20000100800 */
[----:B------:R-:W2:Y:S03]  /*f3c0*/  I2F.RP R2, R4 ;  /* 0x0000000400027306 */ /* 0x000ea60000209400 */
[----:B------:R-:W3:Y:S05]  /*f3d0*/  LDL.LU R14, [R1+0x54] ;  /* 0x00005400010e7983 */ /* 0x000eea0000300800 */
[----:B--2---:R-:W2:Y:S02]  /*f3e0*/  MUFU.RCP R2, R2 ;  /* 0x0000000200027308 */ /* 0x004ea40000001000 */
[----:B--2---:R-:W-:-:S06]  /*f3f0*/  IADD3 R2, R2, 0xffffffe, RZ ;  /* 0x0ffffffe02027810 */ /* 0x004fcc0007ffe0ff */
[----:B------:R-:W2:Y:S01]  /*f400*/  F2I.FTZ.U32.TRUNC.NTZ R3, R2 ;  /* 0x0000000200037305 */ /* 0x000ea2000021f000 */
[----:B-1----:R-:W-:Y:S01]  /*f410*/  IMAD.MOV.U32 R5, RZ, RZ, R0 ;  /* 0x000000ffff057224 */ /* 0x002fe200078e0000 */
[----:B------:R-:W-:Y:S02]  /*f420*/  IABS R0, R6 ;  /* 0x0000000600007213 */ /* 0x000fe40000000000 */
[----:B------:R-:W-:-:S04]  /*f430*/  IABS R9, R10 ;  /* 0x0000000a00097213 */ /* 0x000fc80000000000 */
[----:B------:R-:W1:Y:S01]  /*f440*/  I2F.RP R12, R5 ;  /* 0x00000005000c7306 */ /* 0x000e620000209400 */
[----:B--2---:R-:W-:-:S04]  /*f450*/  IMAD.MOV R2, RZ, RZ, -R3 ;  /* 0x000000ffff027224 */ /* 0x004fc800078e0a03 */
[----:B------:R-:W-:Y:S01]  /*f460*/  IMAD R8, R2, R4, RZ ;  /* 0x0000000402087224 */ /* 0x000fe200078e02ff */
[----:B------:R-:W-:Y:S01]  /*f470*/  MOV R2, RZ ;  /* 0x000000ff00027202 */ /* 0x000fe20000000f00 */
[----:B------:R-:W-:-:S04]  /*f480*/  IMAD.MOV R0, RZ, RZ, -R0 ;  /* 0x000000ffff007224 */ /* 0x000fc800078e0a00 */
[----:B------:R-:W-:-:S04]  /*f490*/  IMAD.HI.U32 R8, R3, R8, R2 ;  /* 0x0000000803087227 */ /* 0x000fc800078e0002 */
[----:B------:R-:W-:Y:S02]  /*f4a0*/  IMAD.MOV.U32 R2, RZ, RZ, R9 ;  /* 0x000000ffff027224 */ /* 0x000fe400078e0009 */
[----:B------:R-:W-:Y:S02]  /*f4b0*/  IMAD.MOV.U32 R3, RZ, RZ, R0 ;  /* 0x000000ffff037224 */ /* 0x000fe400078e0000 */
[----:B------:R-:W-:-:S04]  /*f4c0*/  IMAD.HI.U32 R0, R8, R2, RZ ;  /* 0x0000000208007227 */ /* 0x000fc800078e00ff */
[----:B------:R-:W-:Y:S02]  /*f4d0*/  IMAD R2, R0, R3, R2 ;  /* 0x0000000300027224 */ /* 0x000fe400078e0202 */
[----:B-1----:R-:W1:Y:S03]  /*f4e0*/  MUFU.RCP R3, R12 ;  /* 0x0000000c00037308 */ /* 0x002e660000001000 */
[----:B------:R-:W-:Y:S02]  /*f4f0*/  ISETP.GT.U32.AND P1, PT, R4, R2, PT ;  /* 0x000000020400720c */ /* 0x000fe40003f24070 */
[----:B-1----:R-:W-:-:S11]  /*f500*/  IADD3 R3, R3, 0xffffffe, RZ ;  /* 0x0ffffffe03037810 */ /* 0x002fd60007ffe0ff */
[-C--:B------:R-:W-:Y:S01]  /*f510*/  @!P1 IADD3 R2, R2, -R4.reuse, RZ ;  /* 0x8000000402029210 */ /* 0x080fe20007ffe0ff */
[----:B------:R-:W1:Y:S03]  /*f520*/  F2I.FTZ.U32.TRUNC.NTZ R3, R3 ;  /* 0x0000000300037305 */ /* 0x000e66000021f000 */
[----:B------:R-:W-:Y:S02]  /*f530*/  ISETP.GE.U32.AND P2, PT, R2, R4, PT ;  /* 0x000000040200720c */ /* 0x000fe40003f46070 */
[----:B------:R-:W-:Y:S02]  /*f540*/  LOP3.LUT R2, R10, R6, RZ, 0x3c, !PT ;  /* 0x000000060a027212 */ /* 0x000fe400078e3cff */
[----:B------:R-:W-:Y:S02]  /*f550*/  @!P1 IADD3 R0, R0, 0x1, RZ ;  /* 0x0000000100009810 */ /* 0x000fe40007ffe0ff */
[----:B------:R-:W-:-:S02]  /*f560*/  ISETP.GE.AND P0, PT, R2, RZ, PT ;  /* 0x000000ff0200720c */ /* 0x000fc40003f06270 */
[----:B------:R-:W-:-:S05]  /*f570*/  ISETP.NE.AND P1, PT, R6, RZ, PT ;  /* 0x000000ff0600720c */ /* 0x000fca0003f25270 */
[----:B------:R-:W-:Y:S01]  /*f580*/  @P2 IADD3 R0, R0, 0x1, RZ ;  /* 0x0000000100002810 */ /* 0x000fe20007ffe0ff */
[----:B-1----:R-:W-:-:S04]  /*f590*/  IMAD.MOV R2, RZ, RZ, -R3 ;  /* 0x000000ffff027224 */ /* 0x002fc800078e0a03 */
[----:B------:R-:W-:Y:S01]  /*f5a0*/  IMAD.MOV.U32 R4, RZ, RZ, R2 ;  /* 0x000000ffff047224 */ /* 0x000fe200078e0002 */
[----:B------:R-:W-:Y:S01]  /*f5b0*/  IABS R2, R7 ;  /* 0x0000000700027213 */ /* 0x000fe20000000000 */
[----:B------:R-:W-:Y:S01]  /*f5c0*/  @!P0 IMAD.MOV R0, RZ, RZ, -R0 ;  /* 0x000000ffff008224 */ /* 0x000fe200078e0a00 */
[----:B------:R-:W-:Y:S01]  /*f5d0*/  @!P1 LOP3.LUT R0, RZ, R6, RZ, 0x33, !PT ;  /* 0x00000006ff009212 */ /* 0x000fe200078e33ff */
[----:B------:R-:W-:Y:S01]  /*f5e0*/  IMAD R4, R4, R5, RZ ;  /* 0x0000000504047224 */ /* 0x000fe200078e02ff */
[----:B------:R-:W-:Y:S01]  /*f5f0*/  IADD3 R8, RZ, -R2, RZ ;  /* 0x80000002ff087210 */ /* 0x000fe20007ffe0ff */
[----:B------:R-:W-:Y:S01]  /*f600*/  IMAD.MOV.U32 R2, RZ, RZ, RZ ;  /* 0x000000ffff027224 */ /* 0x000fe200078e00ff */
[----:B------:R-:W-:-:S03]  /*f610*/  IABS R9, R0 ;  /* 0x0000000000097213 */ /* 0x000fc60000000000 */
[----:B------:R-:W-:Y:S01]  /*f620*/  IMAD.HI.U32 R2, R3, R4, R2 ;  /* 0x0000000403027227 */ /* 0x000fe200078e0002 */
[----:B------:R-:W-:-:S03]  /*f630*/  MOV R4, R8 ;  /* 0x0000000800047202 */ /* 0x000fc60000000f00 */
[----:B------:R-:W-:-:S04]  /*f640*/  IMAD.MOV.U32 R3, RZ, RZ, R9 ;  /* 0x000000ffff037224 */ /* 0x000fc800078e0009 */
[----:B------:R-:W-:-:S04]  /*f650*/  IMAD.HI.U32 R2, R2, R3, RZ ;  /* 0x0000000302027227 */ /* 0x000fc800078e00ff */
[----:B------:R-:W-:-:S05]  /*f660*/  IMAD R3, R2, R4, R3 ;  /* 0x0000000402037224 */ /* 0x000fca00078e0203 */
[----:B------:R-:W-:-:S13]  /*f670*/  ISETP.GT.U32.AND P1, PT, R5, R3, PT ;  /* 0x000000030500720c */ /* 0x000fda0003f24070 */
[----:B------:R-:W-:-:S05]  /*f680*/  @!P1 IMAD.IADD R3, R3, 0x1, -R5 ;  /* 0x0000000103039824 */ /* 0x000fca00078e0a05 */
[----:B------:R-:W-:Y:S02]  /*f690*/  ISETP.GE.U32.AND P2, PT, R3, R5, PT ;  /* 0x000000050300720c */ /* 0x000fe40003f46070 */
[----:B------:R-:W-:Y:S02]  /*f6a0*/  LOP3.LUT R3, R0, R7, RZ, 0x3c, !PT ;  /* 0x0000000700037212 */ /* 0x000fe400078e3cff */
[----:B------:R-:W-:Y:S02]  /*f6b0*/  @!P1 IADD3 R2, R2, 0x1, RZ ;  /* 0x0000000102029810 */ /* 0x000fe40007ffe0ff */
[----:B------:R-:W-:Y:S02]  /*f6c0*/  ISETP.GE.AND P0, PT, R3, RZ, PT ;  /* 0x000000ff0300720c */ /* 0x000fe40003f06270 */
[----:B------:R-:W-:-:S05]  /*f6d0*/  ISETP.NE.AND P1, PT, R7, RZ, PT ;  /* 0x000000ff0700720c */ /* 0x000fca0003f25270 */
[----:B------:R-:W-:-:S06]  /*f6e0*/  @P2 IADD3 R2, R2, 0x1, RZ ;  /* 0x0000000102022810 */ /* 0x000fcc0007ffe0ff */
[----:B------:R-:W-:Y:S02]  /*f6f0*/  @!P0 IMAD.MOV R2, RZ, RZ, -R2 ;  /* 0x000000ffff028224 */ /* 0x000fe400078e0a02 */
[----:B------:R-:W-:-:S04]  /*f700*/  @!P1 LOP3.LUT R2, RZ, R7, RZ, 0x33, !PT ;  /* 0x00000007ff029212 */ /* 0x000fc800078e33ff */
[----:B------:R-:W-:Y:S01]  /*f710*/  IADD3 R3, -R2, RZ, RZ ;  /* 0x000000ff02037210 */ /* 0x000fe20007ffe1ff */
[----:B------:R-:W-:Y:S02]  /*f720*/  IMAD R6, R0, R6, RZ ;  /* 0x0000000600067224 */ /* 0x000fe400078e02ff */
[C---:B------:R-:W-:Y:S02]  /*f730*/  IMAD R2, R7.reuse, 0x1000000, R2 ;  /* 0x0100000007027824 */ /* 0x040fe400078e0202 */
[----:B------:R-:W-:Y:S01]  /*f740*/  IMAD R0, R7, R3, R0 ;  /* 0x0000000307007224 */ /* 0x000fe200078e0200 */
[----:B------:R-:W-:-:S03]  /*f750*/  IADD3 R3, R10, -R6, RZ ;  /* 0x800000060a037210 */ /* 0x000fc60007ffe0ff */
[----:B------:R-:W-:-:S05]  /*f760*/  IMAD R0, R0, 0x10000, R2 ;  /* 0x0001000000007824 */ /* 0x000fca00078e0202 */
[----:B------:R1:W-:Y:S01]  /*f770*/  STL [R1+0x50], R0 ;  /* 0x0000500001007387 */ /* 0x0003e20000100800 */
[----:B---3--:R-:W-:-:S05]  /*f780*/  IMAD.IADD R14, R11, 0x1, R14 ;  /* 0x000000010b0e7824 */ /* 0x008fca00078e020e */
[----:B------:R1:W-:Y:S04]  /*f790*/  STL [R1+0x54], R14 ;  /* 0x0000540e01007387 */ /* 0x0003e80000100800 */
[----:B------:R1:W-:Y:S01]  /*f7a0*/  STL [R1+0x4c], R3 ;  /* 0x00004c0301007387 */ /* 0x0003e20000100800 */
[----:B------:R-:W-:Y:S05]  /*f7b0*/  BRA `(.L_x_112) ;  /* 0x0000005000007947 */ /* 0x000fea0003800000 */
.L_x_103:
[----:B------:R-:W-:Y:S01]  /*f7c0*/  MOV R0, c[0x0][0x53c] ;  /* 0x00014f0000007a02 */ /* 0x000fe20000000f00 */
[----:B------:R2:W-:Y:S04]  /*f7d0*/  STL [R1+0x48], R9 ;  /* 0x0000480901007387 */ /* 0x0005e80000100800 */
[----:B------:R2:W-:Y:S04]  /*f7e0*/  STL [R1+0x4c], RZ ;  /* 0x00004cff01007387 */ /* 0x0005e80000100800 */
[----:B------:R2:W-:Y:S04]  /*f7f0*/  STL [R1+0x50], RZ ;  /* 0x000050ff01007387 */ /* 0x0005e80000100800 */
[----:B------:R2:W-:Y:S02]  /*f800*/  STL [R1+0x54], R0 ;  /* 0x0000540001007387 */ /* 0x0005e40000100800 */
.L_x_112:
[----:B------:R-:W-:Y:S05]  /*f810*/  BSYNC B1 ;  /* 0x0000000000017941 */ /* 0x000fea0003800000 */
.L_x_101:
[----:B-1----:R-:W3:Y:S04]  /*f820*/  LDL R4, [R1+0x48] ;  /* 0x0000480001047983 */ /* 0x002ee80000100800 */
[----:B------:R-:W3:Y:S04]  /*f830*/  LDL R5, [R1+0x4c] ;  /* 0x00004c0001057983 */ /* 0x000ee80000100800 */
[----:B------:R-:W3:Y:S04]  /*f840*/  LDL R6, [R1+0x50] ;  /* 0x0000500001067983 */ /* 0x000ee80000100800 */
[----:B------:R-:W3:Y:S01]  /*f850*/  LDL R7, [R1+0x54] ;  /* 0x0000540001077983 */ /* 0x000ee20000100800 */
[----:B------:R-:W-:Y:S03]  /*f860*/  WARPSYNC 0xffffffff ;  /* 0xffffffff00007948 */ /* 0x000fe60003800000 */
[----:B------:R-:W-:Y:S01]  /*f870*/  BAR.SYNC.DEFER_BLOCKING 0x4, 0x100 ;  /* 0x0104000000007b1d */ /* 0x000fe20000010000 */
[----:B------:R-:W-:-:S13]  /*f880*/  ISETP.NE.AND P0, PT, R13, RZ, PT ;  /* 0x000000ff0d00720c */ /* 0x000fda0003f05270 */
[----:B---3--:R1:W-:Y:S04]  /*f890*/  @!P0 STS.128 [0x1a080], R4 ;  /* 0x01a08004ff008388 */ /* 0x0083e80000000c00 */
[----:B------:R-:W-:Y:S06]  /*f8a0*/  BAR.ARV 0x5, 0x100 ;  /* 0x0144000000007b1d */ /* 0x000fec0000002000 */
.L_x_96:
[----:B--2---:R-:W2:Y:S02]  /*f8b0*/  LDL R0, [R1+0x54] ;  /* 0x0000540001007983 */ /* 0x004ea40000100800 */
[----:B--2---:R-:W-:-:S13]  /*f8c0*/  ISETP.GE.AND P0, PT, R0, c[0x0][0x53c], PT ;  /* 0x00014f0000007a0c */ /* 0x004fda0003f06270 */
[----:B-1----:R-:W-:Y:S01]  /*f8d0*/  @P0 CALL.REL.NOINC `(.L_x_113) ;  /* 0x0000001000000944 */ /* 0x002fe20003c00000 */
[----:B------:R-:W-:Y:S05]  /*f8e0*/  BRA `(.L_x_114) ;  /* 0xffff22f000007947 */ /* 0x000fea000383ffff */
.L_x_113:
[----:B------:R-:W-:Y:S05]  /*f8f0*/  EXIT ;  /* 0x000000000000794d */ /* 0x000fea0003800000 */
.L_x_16:
[----:B------:R-:W-:Y:S01]  /*f900*/  IMAD.MOV.U32 R0, RZ, RZ, R5 ;  /* 0x000000ffff007224 */ /* 0x000fe200078e0005 */
[----:B------:R-:W-:Y:S02]  /*f910*/  MOV R3, 0x1 ;  /* 0x0000000100037802 */ /* 0x000fe40000000f00 */
[----:B------:R-:W-:Y:S02]  /*f920*/  MOV R2, 0xf940 ;  /* 0x0000f94000027802 */ /* 0x000fe40000000f00 */
[----:B------:R-:W-:Y:S05]  /*f930*/  CALL.REL.NOINC `($__internal_2_$__cuda_sm70_shflsync_up_p) ;  /* 0x00001ad000007944 */ /* 0x000fea0003c00000 */
[----:B------:R-:W-:Y:S01]  /*f940*/  MOV R0, R4 ;  /* 0x0000000400007202 */ /* 0x000fe20000000f00 */
[----:B------:R-:W-:Y:S05]  /*f950*/  BRA `(.L_x_115) ;  /* 0xffff0b1000007947 */ /* 0x000fea000383ffff */
.L_x_17:
[----:B------:R-:W-:Y:S01]  /*f960*/  IMAD.MOV.U32 R0, RZ, RZ, R5 ;  /* 0x000000ffff007224 */ /* 0x000fe200078e0005 */
[----:B------:R-:W-:Y:S02]  /*f970*/  MOV R3, 0x2 ;  /* 0x0000000200037802 */ /* 0x000fe40000000f00 */
[----:B------:R-:W-:Y:S02]  /*f980*/  MOV R2, 0xf9a0 ;  /* 0x0000f9a000027802 */ /* 0x000fe40000000f00 */
[----:B------:R-:W-:Y:S05]  /*f990*/  CALL.REL.NOINC `($__internal_2_$__cuda_sm70_shflsync_up_p) ;  /* 0x00001a7000007944 */ /* 0x000fea0003c00000 */
[----:B------:R-:W-:Y:S01]  /*f9a0*/  SEL R4, R4, RZ, P4 ;  /* 0x000000ff04047207 */ /* 0x000fe20002000000 */
[----:B------:R-:W-:Y:S01]  /*f9b0*/  IMAD.MOV.U32 R3, RZ, RZ, 0x4 ;  /* 0x00000004ff037424 */ /* 0x000fe200078e00ff */
[----:B------:R-:W-:-:S03]  /*f9c0*/  MOV R2, 0xf9f0 ;  /* 0x0000f9f000027802 */ /* 0x000fc60000000f00 */
[----:B------:R-:W-:Y:S02]  /*f9d0*/  IMAD.IADD R0, R5, 0x1, R4 ;  /* 0x0000000105007824 */ /* 0x000fe400078e0204 */
        /* <DEDUP_REMOVED lines=14> */
[----:B------:R-:W-:Y:S01]  /*fac0*/  IMAD.IADD R4, R0, 0x1, R4 ;  /* 0x0000000100047824 */ /* 0x000fe200078e0204 */
[----:B------:R-:W-:-:S03]  /*fad0*/  MOV R0, 0x1f ;  /* 0x0000001f00007802 */ /* 0x000fc60000000f00 */
[----:B------:R-:W-:Y:S02]  /*fae0*/  IMAD.MOV.U32 R20, RZ, RZ, R4 ;  /* 0x000000ffff147224 */ /* 0x000fe400078e0004 */
[----:B------:R-:W-:Y:S05]  /*faf0*/  CALL.REL.NOINC `($__internal_1_$__cuda_sm70_shflsync_idx_p) ;  /* 0x000018a000007944 */ /* 0x000fea0003c00000 */
[----:B-1---5:R-:W-:Y:S05]  /*fb00*/  BRA `(.L_x_116) ;  /* 0xffff0a6000007947 */ /* 0x022fea000383ffff */
.L_x_19:
[----:B------:R-:W-:Y:S02]  /*fb10*/  SEL R0, RZ, 0x1, P0 ;  /* 0x00000001ff007807 */ /* 0x000fe40000000000 */
[----:B------:R-:W-:Y:S02]  /*fb20*/  MOV R2, 0xfb40 ;  /* 0x0000fb4000027802 */ /* 0x000fe40000000f00 */
[----:B------:R-:W-:Y:S05]  /*fb30*/  CALL.REL.NOINC `($__internal_3_$__cuda_sm70_votesync_ballot) ;  /* 0x0000193000007944 */ /* 0x000fea0003c00000 */
[----:B------:R-:W-:Y:S01]  /*fb40*/  MOV R5, R0 ;  /* 0x0000000000057202 */ /* 0x000fe20000000f00 */
[----:B------:R-:W-:Y:S05]  /*fb50*/  BRA `(.L_x_117) ;  /* 0xffff0aa000007947 */ /* 0x000fea000383ffff */
.L_x_20:
[----:B------:R-:W-:Y:S01]  /*fb60*/  IMAD.MOV.U32 R20, RZ, RZ, R8 ;  /* 0x000000ffff147224 */ /* 0x000fe200078e0008 */
[----:B--2---:R-:W-:Y:S01]  /*fb70*/  MOV R3, R13 ;  /* 0x0000000d00037202 */ /* 0x004fe20000000f00 */
[----:B------:R-:W-:Y:S01]  /*fb80*/  IMAD.MOV.U32 R0, RZ, RZ, 0x1f ;  /* 0x0000001fff007424 */ /* 0x000fe200078e00ff */
[----:B------:R-:W-:Y:S02]  /*fb90*/  MOV R2, 0xfbb0 ;  /* 0x0000fbb000027802 */ /* 0x000fe40000000f00 */
[----:B-1----:R-:W-:Y:S05]  /*fba0*/  CALL.REL.NOINC `($__internal_1_$__cuda_sm70_shflsync_idx_p) ;  /* 0x000017f000007944 */ /* 0x002fea0003c00000 */
[----:B------:R-:W-:Y:S01]  /*fbb0*/  IMAD.MOV.U32 R11, RZ, RZ, R0 ;  /* 0x000000ffff0b7224 */ /* 0x000fe200078e0000 */
[----:B------:R-:W-:Y:S01]  /*fbc0*/  MOV R20, R7 ;  /* 0x0000000700147202 */ /* 0x000fe20000000f00 */
[----:B------:R-:W-:Y:S01]  /*fbd0*/  IMAD.MOV.U32 R6, RZ, RZ, RZ ;  /* 0x000000ffff067224 */ /* 0x000fe200078e00ff */
[----:B------:R-:W-:Y:S01]  /*fbe0*/  MOV R3, R13 ;  /* 0x0000000d00037202 */ /* 0x000fe20000000f00 */
[----:B------:R-:W-:Y:S01]  /*fbf0*/  IMAD.MOV.U32 R0, RZ, RZ, 0x1f ;  /* 0x0000001fff007424 */ /* 0x000fe200078e00ff */
[----:B------:R-:W-:-:S02]  /*fc00*/  MOV R2, 0xfc20 ;  /* 0x0000fc2000027802 */ /* 0x000fc40000000f00 */
[----:B-1---5:R-:W-:Y:S05]  /*fc10*/  CALL.REL.NOINC `($__internal_1_$__cuda_sm70_shflsync_idx_p) ;  /* 0x0000178000007944 */ /* 0x022fea0003c00000 */
[----:B------:R-:W-:Y:S01]  /*fc20*/  MOV R10, R0 ;  /* 0x00000000000a7202 */ /* 0x000fe20000000f00 */
[----:B-1---5:R-:W-:Y:S05]  /*fc30*/  BRA `(.L_x_118) ;  /* 0xffff0a1000007947 */ /* 0x022fea000383ffff */
.L_x_23:
[----:B------:R-:W-:Y:S01]  /*fc40*/  IMAD.MOV.U32 R20, RZ, RZ, R4 ;  /* 0x000000ffff147224 */ /* 0x000fe200078e0004 */
[----:B------:R-:W-:-:S02]  /*fc50*/  MOV R0, 0x1f ;  /* 0x0000001f00007802 */ /* 0x000fc40000000f00 */
[----:B------:R-:W-:Y:S02]  /*fc60*/  MOV R2, 0xfc80 ;  /* 0x0000fc8000027802 */ /* 0x000fe40000000f00 */
[----:B-1234-:R-:W-:Y:S05]  /*fc70*/  CALL.REL.NOINC `($__internal_1_$__cuda_sm70_shflsync_idx_p) ;  /* 0x0000172000007944 */ /* 0x01efea0003c00000 */
[----:B------:R-:W-:Y:S01]  /*fc80*/  MOV R6, R0 ;  /* 0x0000000000067202 */ /* 0x000fe20000000f00 */
[----:B-1---5:R-:W-:Y:S05]  /*fc90*/  BRA `(.L_x_22) ;  /* 0xffff0a1000007947 */ /* 0x022fea000383ffff */
.L_x_33:
[----:B------:R-:W-:Y:S01]  /*fca0*/  IMAD.MOV.U32 R20, RZ, RZ, R10 ;  /* 0x000000ffff147224 */ /* 0x000fe200078e000a */
[----:B--2---:R-:W-:Y:S01]  /*fcb0*/  MOV R3, 0x1 ;  /* 0x0000000100037802 */ /* 0x004fe20000000f00 */
[----:B------:R-:W-:Y:S01]  /*fcc0*/  IMAD.MOV.U32 R0, RZ, RZ, 0x181f ;  /* 0x0000181fff007424 */ /* 0x000fe200078e00ff */
[----:B------:R-:W-:Y:S02]  /*fcd0*/  MOV R2, 0xfcf0 ;  /* 0x0000fcf000027802 */ /* 0x000fe40000000f00 */
[----:B------:R-:W-:Y:S05]  /*fce0*/  CALL.REL.NOINC `($__internal_1_$__cuda_sm70_shflsync_idx_p) ;  /* 0x000016b000007944 */ /* 0x000fea0003c00000 */
[----:B------:R-:W-:Y:S01]  /*fcf0*/  IMAD.MOV.U32 R5, RZ, RZ, R0 ;  /* 0x000000ffff057224 */ /* 0x000fe200078e0000 */
[----:B------:R-:W-:Y:S01]  /*fd00*/  MOV R3, 0x1 ;  /* 0x0000000100037802 */ /* 0x000fe20000000f00 */
[----:B------:R-:W-:Y:S01]  /*fd10*/  IMAD.MOV.U32 R20, RZ, RZ, R11 ;  /* 0x000000ffff147224 */ /* 0x000fe200078e000b */
[----:B------:R-:W-:Y:S02]  /*fd20*/  MOV R0, 0x181f ;  /* 0x0000181f00007802 */ /* 0x000fe40000000f00 */
[----:B------:R-:W-:Y:S02]  /*fd30*/  MOV R2, 0xfd50 ;  /* 0x0000fd5000027802 */ /* 0x000fe40000000f00 */
[----:B-1---5:R-:W-:Y:S05]  /*fd40*/  CALL.REL.NOINC `($__internal_1_$__cuda_sm70_shflsync_idx_p) ;  /* 0x0000165000007944 */ /* 0x022fea0003c00000 */
[----:B-1---5:R-:W-:Y:S05]  /*fd50*/  BRA `(.L_x_119) ;  /* 0xffff3ba000007947 */ /* 0x022fea000383ffff */
.L_x_36:
[----:B-1----:R-:W-:Y:S01]  /*fd60*/  IMAD.MOV.U32 R20, RZ, RZ, R5 ;  /* 0x000000ffff147224 */ /* 0x002fe200078e0005 */
[----:B------:R-:W-:Y:S01]  /*fd70*/  MOV R3, RZ ;  /* 0x000000ff00037202 */ /* 0x000fe20000000f00 */
[----:B------:R-:W-:Y:S01]  /*fd80*/  IMAD.MOV.U32 R0, RZ, RZ, 0x181f ;  /* 0x0000181fff007424 */ /* 0x000fe200078e00ff */
[----:B------:R-:W-:-:S02]  /*fd90*/  MOV R2, 0xfdb0 ;  /* 0x0000fdb000027802 */ /* 0x000fc40000000f00 */
[----:B------:R-:W-:Y:S05]  /*fda0*/  CALL.REL.NOINC `($__internal_1_$__cuda_sm70_shflsync_idx_p) ;  /* 0x000015f000007944 */ /* 0x000fea0003c00000 */
[----:B-----5:R-:W-:Y:S01]  /*fdb0*/  MOV R4, R0 ;  /* 0x0000000000047202 */ /* 0x020fe20000000f00 */
[----:B-1----:R-:W-:Y:S05]  /*fdc0*/  BRA `(.L_x_120) ;  /* 0xffff4cb000007947 */ /* 0x002fea000383ffff */
.L_x_37:
[----:B------:R-:W-:Y:S01]  /*fdd0*/  IMAD.MOV.U32 R20, RZ, RZ, R12 ;  /* 0x000000ffff147224 */ /* 0x000fe200078e000c */
[----:B------:R-:W-:Y:S01]  /*fde0*/  MOV R3, RZ ;  /* 0x000000ff00037202 */ /* 0x000fe20000000f00 */
[----:B------:R-:W-:Y:S01]  /*fdf0*/  IMAD.MOV.U32 R0, RZ, RZ, 0x181f ;  /* 0x0000181fff007424 */ /* 0x000fe200078e00ff */
[----:B------:R-:W-:-:S02]  /*fe00*/  MOV R2, 0xfe20 ;  /* 0x0000fe2000027802 */ /* 0x000fc40000000f00 */
[----:B-12---:R-:W-:Y:S05]  /*fe10*/  CALL.REL.NOINC `($__internal_1_$__cuda_sm70_shflsync_idx_p) ;  /* 0x0000158000007944 */ /* 0x006fea0003c00000 */
[----:B-1---5:R-:W-:Y:S05]  /*fe20*/  BRA `(.L_x_121) ;  /* 0xffff4c7000007947 */ /* 0x022fea000383ffff */
.L_x_40:
[----:B------:R-:W-:Y:S01]  /*fe30*/  IMAD.MOV.U32 R20, RZ, RZ, R5 ;  /* 0x000000ffff147224 */ /* 0x000fe200078e0005 */
[----:B--2---:R-:W-:Y:S01]  /*fe40*/  MOV R3, 0x1 ;  /* 0x0000000100037802 */ /* 0x004fe20000000f00 */
[----:B----4-:R-:W-:Y:S01]  /*fe50*/  IMAD.MOV.U32 R0, RZ, RZ, 0x181f ;  /* 0x0000181fff007424 */ /* 0x010fe200078e00ff */
[----:B------:R-:W-:-:S03]  /*fe60*/  MOV R2, 0xfe80 ;  /* 0x0000fe8000027802 */ /* 0x000fc60000000f00 */
[----:B-1-3--:R-:W-:Y:S05]  /*fe70*/  CALL.REL.NOINC `($__internal_1_$__cuda_sm70_shflsync_idx_p) ;  /* 0x0000152000007944 */ /* 0x00afea0003c00000 */
[----:B-----5:R-:W-:Y:S01]  /*fe80*/  IMAD.MOV.U32 R4, RZ, RZ, R0 ;  /* 0x000000ffff047224 */ /* 0x020fe200078e0000 */
[----:B------:R-:W-:Y:S01]  /*fe90*/  MOV R3, 0x1 ;  /* 0x0000000100037802 */ /* 0x000fe20000000f00 */
[----:B------:R-:W-:Y:S01]  /*fea0*/  IMAD.MOV.U32 R20, RZ, RZ, R12 ;  /* 0x000000ffff147224 */ /* 0x000fe200078e000c */
[----:B------:R-:W-:-:S02]  /*feb0*/  MOV R0, 0x181f ;  /* 0x0000181f00007802 */ /* 0x000fc40000000f00 */
[----:B------:R-:W-:Y:S02]  /*fec0*/  MOV R2, 0xfee0 ;  /* 0x0000fee000027802 */ /* 0x000fe40000000f00 */
[----:B-1----:R-:W-:Y:S05]  /*fed0*/  CALL.REL.NOINC `($__internal_1_$__cuda_sm70_shflsync_idx_p) ;  /* 0x000014c000007944 */ /* 0x002fea0003c00000 */
[----:B-1---5:R-:W-:Y:S05]  /*fee0*/  BRA `(.L_x_122) ;  /* 0xffff4db000007947 */ /* 0x022fea000383ffff */
.L_x_41:
[----:B------:R-:W-:Y:S02]  /*fef0*/  MOV R0, 0x2 ;  /* 0x0000000200007802 */ /* 0x000fe40000000f00 */
[----:B------:R-:W-:Y:S02]  /*ff00*/  MOV R2, 0xff20 ;  /* 0x0000ff2000027802 */ /* 0x000fe40000000f00 */
[----:B------:R-:W-:Y:S05]  /*ff10*/  CALL.REL.NOINC `($__internal_0_$__cuda_sm70_shflsync_bfly_p) ;  /* 0x0000142000007944 */ /* 0x000fea0003c00000 */
[----:B------:R-:W-:Y:S05]  /*ff20*/  BRA `(.L_x_123) ;  /* 0xffff531000007947 */ /* 0x000fea000383ffff */
.L_x_42:
[----:B------:R-:W-:Y:S02]  /*ff30*/  MOV R0, 0x1 ;  /* 0x0000000100007802 */ /* 0x000fe40000000f00 */
[----:B------:R-:W-:Y:S02]  /*ff40*/  MOV R2, 0xff60 ;  /* 0x0000ff6000027802 */ /* 0x000fe40000000f00 */
[----:B------:R-:W-:Y:S05]  /*ff50*/  CALL.REL.NOINC `($__internal_0_$__cuda_sm70_shflsync_bfly_p) ;  /* 0x000013e000007944 */ /* 0x000fea0003c00000 */
[----:B------:R-:W-:Y:S01]  /*ff60*/  FMNMX.FTZ R133, R4, R0, !PT ;  /* 0x0000000004857209 */ /* 0x000fe20007810000 */
[----:B------:R-:W-:Y:S01]  /*ff70*/  IMAD.MOV.U32 R4, RZ, RZ, R5 ;  /* 0x000000ffff047224 */ /* 0x000fe200078e0005 */
[----:B------:R-:W-:Y:S01]  /*ff80*/  MOV R2, 0xffb0 ;  /* 0x0000ffb000027802 */ /* 0x000fe20000000f00 */
[----:B------:R-:W-:Y:S02]  /*ff90*/  IMAD.MOV.U32 R0, RZ, RZ, 0x2 ;  /* 0x00000002ff007424 */ /* 0x000fe400078e00ff */
[----:B------:R-:W-:Y:S05]  /*ffa0*/  CALL.REL.NOINC `($__internal_0_$__cuda_sm70_shflsync_bfly_p) ;  /* 0x0000139000007944 */ /* 0x000fea0003c00000 */
[----:B------:R-:W-:Y:S01]  /*ffb0*/  FMNMX.FTZ R5, R5, R0, !PT ;  /* 0x0000000005057209 */ /* 0x000fe20007810000 */
[----:B------:R-:W-:Y:S01]  /*ffc0*/  IMAD.MOV.U32 R0, RZ, RZ, 0x1 ;  /* 0x00000001ff007424 */ /* 0x000fe200078e00ff */
[----:B------:R-:W-:-:S03]  /*ffd0*/  MOV R2, 0x10000 ;  /* 0x0001000000027802 */ /* 0x000fc60000000f00 */
[----:B------:R-:W-:Y:S02]  /*ffe0*/  IMAD.MOV.U32 R4, RZ, RZ, R5 ;  /* 0x000000ffff047224 */ /* 0x000fe400078e0005 */
[----:B------:R-:W-:Y:S05]  /*fff0*/  CALL.REL.NOINC `($__internal_0_$__cuda_sm70_shflsync_bfly_p) ;  /* 0x0000134000007944 */ /* 0x000fea0003c00000 */
[----:B------:R-:W-:Y:S01]  /*10000*/  MOV R3, R0 ;  /* 0x0000000000037202 */ /* 0x000fe20000000f00 */
[----:B------:R-:W-:Y:S05]  /*10010*/  BRA `(.L_x_124) ;  /* 0xffff529000007947 */ /* 0x000fea000383ffff */
.L_x_44:
[----:B------:R-:W-:Y:S01]  /*10020*/  MOV R3, RZ ;  /* 0x000000ff00037202 */ /* 0x000fe20000000f00 */
[----:B------:R-:W-:Y:S01]  /*10030*/  IMAD.MOV.U32 R20, RZ, RZ, R6 ;  /* 0x000000ffff147224 */ /* 0x000fe200078e0006 */
[----:B------:R-:W-:Y:S01]  /*10040*/  MOV R2, 0x10070 ;  /* 0x0001007000027802 */ /* 0x000fe20000000f00 */
[----:B--2---:R-:W-:Y:S02]  /*10050*/  IMAD.MOV.U32 R0, RZ, RZ, 0x181f ;  /* 0x0000181fff007424 */ /* 0x004fe400078e00ff */
[----:B-1-34-:R-:W-:Y:S05]  /*10060*/  CALL.REL.NOINC `($__internal_1_$__cuda_sm70_shflsync_idx_p) ;  /* 0x0000133000007944 */ /* 0x01afea0003c00000 */
[----:B-1---5:R-:W-:-:S05]  /*10070*/  BRA `(.L_x_125) ;  /* 0xffff68a000007947 */ /* 0x022fca000383ffff */
.L_x_47:
[----:B------:R-:W-:Y:S01]  /*10080*/  MOV R3, 0x1 ;  /* 0x0000000100037802 */ /* 0x000fe20000000f00 */
[----:B------:R-:W-:Y:S01]  /*10090*/  IMAD.MOV.U32 R20, RZ, RZ, R6 ;  /* 0x000000ffff147224 */ /* 0x000fe200078e0006 */
[----:B------:R-:W-:Y:S01]  /*100a0*/  MOV R2, 0x100d0 ;  /* 0x000100d000027802 */ /* 0x000fe20000000f00 */
[----:B------:R-:W-:Y:S02]  /*100b0*/  IMAD.MOV.U32 R0, RZ, RZ, 0x181f ;  /* 0x0000181fff007424 */ /* 0x000fe400078e00ff */
[----:B-1-3--:R-:W-:Y:S05]  /*100c0*/  CALL.REL.NOINC `($__internal_1_$__cuda_sm70_shflsync_idx_p) ;  /* 0x000012d000007944 */ /* 0x00afea0003c00000 */
[----:B------:R-:W-:Y:S01]  /*100d0*/  MOV R3, 0x1 ;  /* 0x0000000100037802 */ /* 0x000fe20000000f00 */
[----:B-----5:R-:W-:Y:S01]  /*100e0*/  IMAD.MOV.U32 R4, RZ, RZ, R0 ;  /* 0x000000ffff047224 */ /* 0x020fe200078e0000 */
[----:B------:R-:W-:Y:S01]  /*100f0*/  MOV R0, 0x181f ;  /* 0x0000181f00007802 */ /* 0x000fe20000000f00 */
[----:B------:R-:W-:Y:S01]  /*10100*/  IMAD.MOV.U32 R20, RZ, RZ, R7 ;  /* 0x000000ffff147224 */ /* 0x000fe200078e0007 */
[----:B------:R-:W-:Y:S02]  /*10110*/  MOV R2, 0x10130 ;  /* 0x0001013000027802 */ /* 0x000fe40000000f00 */
[----:B-1----:R-:W-:Y:S05]  /*10120*/  CALL.REL.NOINC `($__internal_1_$__cuda_sm70_shflsync_idx_p) ;  /* 0x0000127000007944 */ /* 0x002fea0003c00000 */
[----:B-1---5:R-:W-:-:S05]  /*10130*/  BRA `(.L_x_126) ;  /* 0xffff69f000007947 */ /* 0x022fca000383ffff */
.L_x_50:
[----:B------:R-:W-:Y:S01]  /*10140*/  MOV R3, RZ ;  /* 0x000000ff00037202 */ /* 0x000fe20000000f00 */
[----:B------:R-:W-:Y:S01]  /*10150*/  IMAD.MOV.U32 R20, RZ, RZ, R8 ;  /* 0x000000ffff147224 */ /* 0x000fe200078e0008 */
[----:B------:R-:W-:Y:S01]  /*10160*/  MOV R2, 0x10190 ;  /* 0x0001019000027802 */ /* 0x000fe20000000f00 */
[----:B------:R-:W-:Y:S02]  /*10170*/  IMAD.MOV.U32 R0, RZ, RZ, 0x181f ;  /* 0x0000181fff007424 */ /* 0x000fe400078e00ff */
[----:B-1----:R-:W-:Y:S05]  /*10180*/  CALL.REL.NOINC `($__internal_1_$__cuda_sm70_shflsync_idx_p) ;  /* 0x0000121000007944 */ /* 0x002fea0003c00000 */
[----:B-----5:R-:W-:Y:S01]  /*10190*/  MOV R4, R0 ;  /* 0x0000000000047202 */ /* 0x020fe20000000f00 */
[----:B-1----:R-:W-:-:S05]  /*101a0*/  BRA `(.L_x_127) ;  /* 0xffff7ad000007947 */ /* 0x002fca000383ffff */
.L_x_51:
[----:B------:R-:W-:Y:S01]  /*101b0*/  MOV R3, RZ ;  /* 0x000000ff00037202 */ /* 0x000fe20000000f00 */
[----:B------:R-:W-:Y:S01]  /*101c0*/  IMAD.MOV.U32 R20, RZ, RZ, R9 ;  /* 0x000000ffff147224 */ /* 0x000fe200078e0009 */
[----:B------:R-:W-:Y:S01]  /*101d0*/  MOV R2, 0x10200 ;  /* 0x0001020000027802 */ /* 0x000fe20000000f00 */
[----:B------:R-:W-:Y:S02]  /*101e0*/  IMAD.MOV.U32 R0, RZ, RZ, 0x181f ;  /* 0x0000181fff007424 */ /* 0x000fe400078e00ff */
[----:B-123--:R-:W-:Y:S05]  /*101f0*/  CALL.REL.NOINC `($__internal_1_$__cuda_sm70_shflsync_idx_p) ;  /* 0x000011a000007944 */ /* 0x00efea0003c00000 */
[----:B-1---5:R-:W-:-:S05]  /*10200*/  BRA `(.L_x_128) ;  /* 0xffff7a9000007947 */ /* 0x022fca000383ffff */
.L_x_52:
[----:B---3--:R-:W-:Y:S01]  /*10210*/  MOV R3, 0x1 ;  /* 0x0000000100037802 */ /* 0x008fe20000000f00 */
[----:B------:R-:W-:Y:S01]  /*10220*/  IMAD.MOV.U32 R20, RZ, RZ, R8 ;  /* 0x000000ffff147224 */ /* 0x000fe200078e0008 */
[----:B------:R-:W-:Y:S01]  /*10230*/  MOV R2, 0x10260 ;  /* 0x0001026000027802 */ /* 0x000fe20000000f00 */
[----:B------:R-:W-:Y:S03]  /*10240*/  IMAD.MOV.U32 R0, RZ, RZ, 0x181f ;  /* 0x0000181fff007424 */ /* 0x000fe600078e00ff */
[----:B-1--4-:R-:W-:Y:S05]  /*10250*/  CALL.REL.NOINC `($__internal_1_$__cuda_sm70_shflsync_idx_p) ;  /* 0x0000114000007944 */ /* 0x012fea0003c00000 */
[----:B------:R-:W-:Y:S01]  /*10260*/  MOV R3, 0x1 ;  /* 0x0000000100037802 */ /* 0x000fe20000000f00 */
[----:B-----5:R-:W-:Y:S01]  /*10270*/  IMAD.MOV.U32 R4, RZ, RZ, R0 ;  /* 0x000000ffff047224 */ /* 0x020fe200078e0000 */
[----:B------:R-:W-:Y:S01]  /*10280*/  MOV R0, 0x181f ;  /* 0x0000181f00007802 */ /* 0x000fe20000000f00 */
[----:B------:R-:W-:Y:S01]  /*10290*/  IMAD.MOV.U32 R20, RZ, RZ, R9 ;  /* 0x000000ffff147224 */ /* 0x000fe200078e0009 */
[----:B------:R-:W-:Y:S02]  /*102a0*/  MOV R2, 0x102c0 ;  /* 0x000102c000027802 */ /* 0x000fe40000000f00 */
[----:B-1----:R-:W-:Y:S05]  /*102b0*/  CALL.REL.NOINC `($__internal_1_$__cuda_sm70_shflsync_idx_p) ;  /* 0x000010e000007944 */ /* 0x002fea0003c00000 */
[----:B-1---5:R-:W-:-:S05]  /*102c0*/  BRA `(.L_x_129) ;  /* 0xffff7ba000007947 */ /* 0x022fca000383ffff */
.L_x_53:
[----:B------:R-:W-:Y:S02]  /*102d0*/  MOV R0, 0x2 ;  /* 0x0000000200007802 */ /* 0x000fe40000000f00 */
[----:B------:R-:W-:Y:S02]  /*102e0*/  MOV R2, 0x10300 ;  /* 0x0001030000027802 */ /* 0x000fe40000000f00 */
[----:B------:R-:W-:Y:S05]  /*102f0*/  CALL.REL.NOINC `($__internal_0_$__cuda_sm70_shflsync_bfly_p) ;  /* 0x0000104000007944 */ /* 0x000fea0003c00000 */
[----:B------:R-:W-:-:S05]  /*10300*/  BRA `(.L_x_130) ;  /* 0xffff7eb000007947 */ /* 0x000fca000383ffff */
.L_x_54:
        /* <DEDUP_REMOVED lines=10> */
[----:B------:R-:W-:Y:S02]  /*103b0*/  MOV R2, 0x103d0 ;  /* 0x000103d000027802 */ /* 0x000fe40000000f00 */
[----:B------:R-:W-:Y:S05]  /*103c0*/  CALL.REL.NOINC `($__internal_0_$__cuda_sm70_shflsync_bfly_p) ;  /* 0x00000f7000007944 */ /* 0x000fea0003c00000 */
[----:B------:R-:W-:-:S05]  /*103d0*/  BRA `(.L_x_131) ;  /* 0xffff7e5000007947 */ /* 0x000fca000383ffff */
.L_x_56:
[----:B------:R1:W5:Y:S01]  /*103e0*/  LDL R4, [R1+0x8] ;  /* 0x0000080001047983 */ /* 0x0003620000100800 */
[----:B------:R-:W-:-:S02]  /*103f0*/  MOV R0, 0x2 ;  /* 0x0000000200007802 */ /* 0x000fc40000000f00 */
[----:B------:R-:W-:Y:S02]  /*10400*/  MOV R2, 0x10420 ;  /* 0x0001042000027802 */ /* 0x000fe40000000f00 */
[----:B-1---5:R-:W-:Y:S05]  /*10410*/  CALL.REL.NOINC `($__internal_0_$__cuda_sm70_shflsync_bfly_p) ;  /* 0x00000f2000007944 */ /* 0x022fea0003c00000 */
[----:B------:R-:W2:Y:S02]  /*10420*/  LDL.LU R2, [R1+0x8] ;  /* 0x0000080001027983 */ /* 0x000ea40000300800 */
[----:B--2---:R-:W-:Y:S01]  /*10430*/  FADD.FTZ R4, R2, R0 ;  /* 0x0000000002047221 */ /* 0x004fe20000010000 */
[----:B------:R-:W-:Y:S02]  /*10440*/  MOV R0, 0x1 ;  /* 0x0000000100007802 */ /* 0x000fe40000000f00 */
[----:B------:R-:W-:Y:S02]  /*10450*/  MOV R2, 0x10470 ;  /* 0x0001047000027802 */ /* 0x000fe40000000f00 */
[----:B------:R-:W-:Y:S05]  /*10460*/  CALL.REL.NOINC `($__internal_0_$__cuda_sm70_shflsync_bfly_p) ;  /* 0x00000ed000007944 */ /* 0x000fea0003c00000 */
[----:B------:R-:W-:Y:S02]  /*10470*/  FADD.FTZ R5, R4, R0 ;  /* 0x0000000004057221 */ /* 0x000fe40000010000 */
[----:B------:R1:W5:Y:S01]  /*10480*/  LDL R4, [R1+0xc] ;  /* 0x00000c0001047983 */ /* 0x0003620000100800 */
[----:B------:R-:W-:Y:S02]  /*10490*/  MOV R0, 0x2 ;  /* 0x0000000200007802 */ /* 0x000fe40000000f00 */
[----:B------:R-:W-:-:S02]  /*104a0*/  MOV R2, 0x104c0 ;  /* 0x000104c000027802 */ /* 0x000fc40000000f00 */
[----:B-1---5:R-:W-:Y:S05]  /*104b0*/  CALL.REL.NOINC `($__internal_0_$__cuda_sm70_shflsync_bfly_p) ;  /* 0x00000e8000007944 */ /* 0x022fea0003c00000 */
[----:B------:R-:W2:Y:S02]  /*104c0*/  LDL.LU R2, [R1+0xc] ;  /* 0x00000c0001027983 */ /* 0x000ea40000300800 */
[----:B--2---:R-:W-:Y:S01]  /*104d0*/  FADD.FTZ R4, R2, R0 ;  /* 0x0000000002047221 */ /* 0x004fe20000010000 */
[----:B------:R-:W-:-:S02]  /*104e0*/  MOV R0, 0x1 ;  /* 0x0000000100007802 */ /* 0x000fc40000000f00 */
[----:B------:R-:W-:Y:S02]  /*104f0*/  MOV R2, 0x10510 ;  /* 0x0001051000027802 */ /* 0x000fe40000000f00 */
[----:B------:R-:W-:Y:S05]  /*10500*/  CALL.REL.NOINC `($__internal_0_$__cuda_sm70_shflsync_bfly_p) ;  /* 0x00000e3000007944 */ /* 0x000fea0003c00000 */
[----:B------:R-:W-:Y:S01]  /*10510*/  MOV R3, R0 ;  /* 0x0000000000037202 */ /* 0x000fe20000000f00 */
[----:B------:R-:W-:Y:S05]  /*10520*/  BRA `(.L_x_132) ;  /* 0xffff95f000007947 */ /* 0x000fea000383ffff */
.L_x_63:
[----:B--234-:R-:W-:Y:S01]  /*10530*/  IMAD.MOV.U32 R20, RZ, RZ, R5 ;  /* 0x000000ffff147224 */ /* 0x01cfe200078e0005 */
[----:B------:R-:W-:Y:S01]  /*10540*/  MOV R3, RZ ;  /* 0x000000ff00037202 */ /* 0x000fe20000000f00 */
[----:B------:R-:W-:Y:S01]  /*10550*/  IMAD.MOV.U32 R0, RZ, RZ, 0x181f ;  /* 0x0000181fff007424 */ /* 0x000fe200078e00ff */
[----:B------:R-:W-:Y:S02]  /*10560*/  MOV R2, 0x10580 ;  /* 0x0001058000027802 */ /* 0x000fe40000000f00 */
[----:B-1----:R-:W-:Y:S05]  /*10570*/  CALL.REL.NOINC `($__internal_1_$__cuda_sm70_shflsync_idx_p) ;  /* 0x00000e2000007944 */ /* 0x002fea0003c00000 */
[----:B-----5:R-:W-:Y:S01]  /*10580*/  MOV R4, R0 ;  /* 0x0000000000047202 */ /* 0x020fe20000000f00 */
[----:B-1----:R-:W-:Y:S05]  /*10590*/  BRA `(.L_x_133) ;  /* 0xffffb29000007947 */ /* 0x002fea000383ffff */
.L_x_64:
[----:B------:R-:W-:Y:S01]  /*105a0*/  IMAD.MOV.U32 R20, RZ, RZ, R14 ;  /* 0x000000ffff147224 */ /* 0x000fe200078e000e */
[----:B------:R-:W-:Y:S01]  /*105b0*/  MOV R3, RZ ;  /* 0x000000ff00037202 */ /* 0x000fe20000000f00 */
[----:B------:R-:W-:Y:S01]  /*105c0*/  IMAD.MOV.U32 R0, RZ, RZ, 0x181f ;  /* 0x0000181fff007424 */ /* 0x000fe200078e00ff */
[----:B------:R-:W-:Y:S02]  /*105d0*/  MOV R2, 0x105f0 ;  /* 0x000105f000027802 */ /* 0x000fe40000000f00 */
[----:B-123--:R-:W-:Y:S05]  /*105e0*/  CALL.REL.NOINC `($__internal_1_$__cuda_sm70_shflsync_idx_p) ;  /* 0x00000db000007944 */ /* 0x00efea0003c00000 */
[----:B-1---5:R-:W-:Y:S05]  /*105f0*/  BRA `(.L_x_134) ;  /* 0xffffb25000007947 */ /* 0x022fea000383ffff */
.L_x_67:
[----:B------:R-:W-:Y:S01]  /*10600*/  IMAD.MOV.U32 R20, RZ, RZ, R5 ;  /* 0x000000ffff147224 */ /* 0x000fe200078e0005 */
[----:B--2---:R-:W-:Y:S01]  /*10610*/  MOV R3, 0x1 ;  /* 0x0000000100037802 */ /* 0x004fe20000000f00 */
[----:B------:R-:W-:Y:S01]  /*10620*/  IMAD.MOV.U32 R0, RZ, RZ, 0x181f ;  /* 0x0000181fff007424 */ /* 0x000fe200078e00ff */
[----:B------:R-:W-:-:S02]  /*10630*/  MOV R2, 0x10650 ;  /* 0x0001065000027802 */ /* 0x000fc40000000f00 */
[----:B-1-34-:R-:W-:Y:S05]  /*10640*/  CALL.REL.NOINC `($__internal_1_$__cuda_sm70_shflsync_idx_p) ;  /* 0x00000d5000007944 */ /* 0x01afea0003c00000 */
[----:B-----5:R-:W-:Y:S01]  /*10650*/  IMAD.MOV.U32 R4, RZ, RZ, R0 ;  /* 0x000000ffff047224 */ /* 0x020fe200078e0000 */
[----:B------:R-:W-:Y:S01]  /*10660*/  MOV R3, 0x1 ;  /* 0x0000000100037802 */ /* 0x000fe20000000f00 */
[----:B------:R-:W-:Y:S01]  /*10670*/  IMAD.MOV.U32 R20, RZ, RZ, R14 ;  /* 0x000000ffff147224 */ /* 0x000fe200078e000e */
[----:B------:R-:W-:-:S02]  /*10680*/  MOV R0, 0x181f ;  /* 0x0000181f00007802 */ /* 0x000fc40000000f00 */
[----:B------:R-:W-:Y:S02]  /*10690*/  MOV R2, 0x106b0 ;  /* 0x000106b000027802 */ /* 0x000fe40000000f00 */
[----:B-1----:R-:W-:Y:S05]  /*106a0*/  CALL.REL.NOINC `($__internal_1_$__cuda_sm70_shflsync_idx_p) ;  /* 0x00000cf000007944 */ /* 0x002fea0003c00000 */
[----:B-1---5:R-:W-:Y:S05]  /*106b0*/  BRA `(.L_x_135) ;  /* 0xffffb40000007947 */ /* 0x022fea000383ffff */
.L_x_70:
[----:B------:R-:W-:Y:S01]  /*106c0*/  IMAD.MOV.U32 R20, RZ, RZ, R5 ;  /* 0x000000ffff147224 */ /* 0x000fe200078e0005 */
[----:B-1----:R-:W-:Y:S01]  /*106d0*/  MOV R3, 0x2 ;  /* 0x0000000200037802 */ /* 0x002fe20000000f00 */
[----:B--2---:R-:W-:Y:S01]  /*106e0*/  IMAD.MOV.U32 R0, RZ, RZ, 0x181f ;  /* 0x0000181fff007424 */ /* 0x004fe200078e00ff */
[----:B------:R-:W-:Y:S02]  /*106f0*/  MOV R2, 0x10710 ;  /* 0x0001071000027802 */ /* 0x000fe40000000f00 */
[----:B---34-:R-:W-:Y:S05]  /*10700*/  CALL.REL.NOINC `($__internal_1_$__cuda_sm70_shflsync_idx_p) ;  /* 0x00000c9000007944 */ /* 0x018fea0003c00000 */
[----:B-----5:R-:W-:Y:S01]  /*10710*/  MOV R4, R0 ;  /* 0x0000000000047202 */ /* 0x020fe20000000f00 */
[----:B-1----:R-:W-:Y:S05]  /*10720*/  BRA `(.L_x_136) ;  /* 0xffffb5a000007947 */ /* 0x002fea000383ffff */
.L_x_71:
[----:B------:R-:W-:Y:S01]  /*10730*/  IMAD.MOV.U32 R20, RZ, RZ, R14 ;  /* 0x000000ffff147224 */ /* 0x000fe200078e000e */
[----:B-1----:R-:W-:Y:S01]  /*10740*/  MOV R3, 0x2 ;  /* 0x0000000200037802 */ /* 0x002fe20000000f00 */
[----:B--2---:R-:W-:Y:S01]  /*10750*/  IMAD.MOV.U32 R0, RZ, RZ, 0x181f ;  /* 0x0000181fff007424 */ /* 0x004fe200078e00ff */
[----:B------:R-:W-:Y:S02]  /*10760*/  MOV R2, 0x10780 ;  /* 0x0001078000027802 */ /* 0x000fe40000000f00 */
[----:B---34-:R-:W-:Y:S05]  /*10770*/  CALL.REL.NOINC `($__internal_1_$__cuda_sm70_shflsync_idx_p) ;  /* 0x00000c2000007944 */ /* 0x018fea0003c00000 */
[----:B-1---5:R-:W-:Y:S05]  /*10780*/  BRA `(.L_x_137) ;  /* 0xffffb56000007947 */ /* 0x022fea000383ffff */
.L_x_74:
[----:B------:R-:W-:Y:S01]  /*10790*/  IMAD.MOV.U32 R20, RZ, RZ, R5 ;  /* 0x000000ffff147224 */ /* 0x000fe200078e0005 */
[----:B-1----:R-:W-:Y:S01]  /*107a0*/  MOV R3, 0x3 ;  /* 0x0000000300037802 */ /* 0x002fe20000000f00 */
[----:B----4-:R-:W-:Y:S01]  /*107b0*/  IMAD.MOV.U32 R0, RZ, RZ, 0x181f ;  /* 0x0000181fff007424 */ /* 0x010fe200078e00ff */
[----:B------:R-:W-:-:S02]  /*107c0*/  MOV R2, 0x107e0 ;  /* 0x000107e000027802 */ /* 0x000fc40000000f00 */
[----:B--23--:R-:W-:Y:S05]  /*107d0*/  CALL.REL.NOINC `($__internal_1_$__cuda_sm70_shflsync_idx_p) ;  /* 0x00000bc000007944 */ /* 0x00cfea0003c00000 */
[----:B-----5:R-:W-:Y:S01]  /*107e0*/  IMAD.MOV.U32 R4, RZ, RZ, R0 ;  /* 0x000000ffff047224 */ /* 0x020fe200078e0000 */
[----:B------:R-:W-:Y:S01]  /*107f0*/  MOV R3, 0x3 ;  /* 0x0000000300037802 */ /* 0x000fe20000000f00 */
[----:B------:R-:W-:Y:S01]  /*10800*/  IMAD.MOV.U32 R20, RZ, RZ, R14 ;  /* 0x000000ffff147224 */ /* 0x000fe200078e000e */
[----:B------:R-:W-:-:S02]  /*10810*/  MOV R0, 0x181f ;  /* 0x0000181f00007802 */ /* 0x000fc40000000f00 */
[----:B------:R-:W-:Y:S02]  /*10820*/  MOV R2, 0x10840 ;  /* 0x0001084000027802 */ /* 0x000fe40000000f00 */
[----:B-1----:R-:W-:Y:S05]  /*10830*/  CALL.REL.NOINC `($__internal_1_$__cuda_sm70_shflsync_idx_p) ;  /* 0x00000b6000007944 */ /* 0x002fea0003c00000 */
[----:B-1---5:R-:W-:Y:S05]  /*10840*/  BRA `(.L_x_138) ;  /* 0xffffb6c000007947 */ /* 0x022fea000383ffff */
.L_x_76:
[----:B------:R-:W-:Y:S01]  /*10850*/  IMAD.MOV.U32 R20, RZ, RZ, R5 ;  /* 0x000000ffff147224 */ /* 0x000fe200078e0005 */
[----:B------:R-:W-:Y:S01]  /*10860*/  MOV R3, RZ ;  /* 0x000000ff00037202 */ /* 0x000fe20000000f00 */
[----:B------:R-:W-:Y:S01]  /*10870*/  IMAD.MOV.U32 R0, RZ, RZ, 0x1c1f ;  /* 0x00001c1fff007424 */ /* 0x000fe200078e00ff */
[----:B------:R-:W-:Y:S02]  /*10880*/  MOV R2, 0x108a0 ;  /* 0x000108a000027802 */ /* 0x000fe40000000f00 */
[----:B------:R-:W-:Y:S05]  /*10890*/  CALL.REL.NOINC `($__internal_1_$__cuda_sm70_shflsync_idx_p) ;  /* 0x00000b0000007944 */ /* 0x000fea0003c00000 */
[----:B-----5:R-:W-:Y:S01]  /*108a0*/  MOV R4, R0 ;  /* 0x0000000000047202 */ /* 0x020fe20000000f00 */
[----:B-1----:R-:W-:Y:S05]  /*108b0*/  BRA `(.L_x_139) ;  /* 0xffffba5000007947 */ /* 0x002fea000383ffff */
.L_x_77:
[----:B------:R-:W-:Y:S01]  /*108c0*/  IMAD.MOV.U32 R20, RZ, RZ, R12 ;  /* 0x000000ffff147224 */ /* 0x000fe200078e000c */
[----:B------:R-:W-:Y:S01]  /*108d0*/  MOV R3, RZ ;  /* 0x000000ff00037202 */ /* 0x000fe20000000f00 */
[----:B------:R-:W-:Y:S01]  /*108e0*/  IMAD.MOV.U32 R0, RZ, RZ, 0x1c1f ;  /* 0x00001c1fff007424 */ /* 0x000fe200078e00ff */
[----:B------:R-:W-:Y:S02]  /*108f0*/  MOV R2, 0x10910 ;  /* 0x0001091000027802 */ /* 0x000fe40000000f00 */
[----:B-12---:R-:W-:Y:S05]  /*10900*/  CALL.REL.NOINC `($__internal_1_$__cuda_sm70_shflsync_idx_p) ;  /* 0x00000a9000007944 */ /* 0x006fea0003c00000 */
[----:B-1---5:R-:W-:Y:S05]  /*10910*/  BRA `(.L_x_140) ;  /* 0xffffba1000007947 */ /* 0x022fea000383ffff */
.L_x_80:
[----:B------:R-:W-:Y:S01]  /*10920*/  IMAD.MOV.U32 R20, RZ, RZ, R5 ;  /* 0x000000ffff147224 */ /* 0x000fe200078e0005 */
[----:B--2---:R-:W-:Y:S01]  /*10930*/  MOV R3, 0x1 ;  /* 0x0000000100037802 */ /* 0x004fe20000000f00 */
[----:B----4-:R-:W-:Y:S01]  /*10940*/  IMAD.MOV.U32 R0, RZ, RZ, 0x1c1f ;  /* 0x00001c1fff007424 */ /* 0x010fe200078e00ff */
[----:B------:R-:W-:-:S02]  /*10950*/  MOV R2, 0x10970 ;  /* 0x0001097000027802 */ /* 0x000fc40000000f00 */
        /* <DEDUP_REMOVED lines=8> */
.L_x_84:
[----:B------:R-:W-:Y:S01]  /*109e0*/  IMAD.MOV.U32 R20, RZ, RZ, R5 ;  /* 0x000000ffff147224 */ /* 0x000fe200078e0005 */
[----:B------:R-:W-:Y:S01]  /*109f0*/  MOV R3, RZ ;  /* 0x000000ff00037202 */ /* 0x000fe20000000f00 */
[----:B------:R-:W-:Y:S01]  /*10a00*/  IMAD.MOV.U32 R0, RZ, RZ, 0x181f ;  /* 0x0000181fff007424 */ /* 0x000fe200078e00ff */
[----:B------:R-:W-:Y:S02]  /*10a10*/  MOV R2, 0x10a30 ;  /* 0x00010a3000027802 */ /* 0x000fe40000000f00 */
[----:B------:R-:W-:Y:S05]  /*10a20*/  CALL.REL.NOINC `($__internal_1_$__cuda_sm70_shflsync_idx_p) ;  /* 0x0000097000007944 */ /* 0x000fea0003c00000 */
[----:B-----5:R-:W-:Y:S01]  /*10a30*/  MOV R4, R0 ;  /* 0x0000000000047202 */ /* 0x020fe20000000f00 */
[----:B-1----:R-:W-:Y:S05]  /*10a40*/  BRA `(.L_x_142) ;  /* 0xffffd97000007947 */ /* 0x002fea000383ffff */
.L_x_85:
[----:B------:R-:W-:Y:S01]  /*10a50*/  IMAD.MOV.U32 R20, RZ, RZ, R14 ;  /* 0x000000ffff147224 */ /* 0x000fe200078e000e */
[----:B------:R-:W-:Y:S01]  /*10a60*/  MOV R3, RZ ;  /* 0x000000ff00037202 */ /* 0x000fe20000000f00 */
[----:B------:R-:W-:Y:S01]  /*10a70*/  IMAD.MOV.U32 R0, RZ, RZ, 0x181f ;  /* 0x0000181fff007424 */ /* 0x000fe200078e00ff */
[----:B------:R-:W-:Y:S02]  /*10a80*/  MOV R2, 0x10aa0 ;  /* 0x00010aa000027802 */ /* 0x000fe40000000f00 */
[----:B-12---:R-:W-:Y:S05]  /*10a90*/  CALL.REL.NOINC `($__internal_1_$__cuda_sm70_shflsync_idx_p) ;  /* 0x0000090000007944 */ /* 0x006fea0003c00000 */
[----:B-1---5:R-:W-:Y:S05]  /*10aa0*/  BRA `(.L_x_143) ;  /* 0xffffd93000007947 */ /* 0x022fea000383ffff */
.L_x_88:
        /* <DEDUP_REMOVED lines=12> */
.L_x_91:
[----:B------:R-:W-:Y:S01]  /*10b70*/  IMAD.MOV.U32 R20, RZ, RZ, R5 ;  /* 0x000000ffff147224 */ /* 0x000fe200078e0005 */
[----:B-1----:R-:W-:Y:S01]  /*10b80*/  MOV R3, 0x2 ;  /* 0x0000000200037802 */ /* 0x002fe20000000f00 */
[----:B----4-:R-:W-:Y:S01]  /*10b90*/  IMAD.MOV.U32 R0, RZ, RZ, 0x181f ;  /* 0x0000181fff007424 */ /* 0x010fe200078e00ff */
[----:B------:R-:W-:Y:S02]  /*10ba0*/  MOV R2, 0x10bc0 ;  /* 0x00010bc000027802 */ /* 0x000fe40000000f00 */
[----:B--23--:R-:W-:Y:S05]  /*10bb0*/  CALL.REL.NOINC `($__internal_1_$__cuda_sm70_shflsync_idx_p) ;  /* 0x000007e000007944 */ /* 0x00cfea0003c00000 */
[----:B-----5:R-:W-:Y:S01]  /*10bc0*/  MOV R4, R0 ;  /* 0x0000000000047202 */ /* 0x020fe20000000f00 */
[----:B-1----:R-:W-:Y:S05]  /*10bd0*/  BRA `(.L_x_145) ;  /* 0xffffdc9000007947 */ /* 0x002fea000383ffff */
.L_x_92:
[----:B------:R-:W-:Y:S01]  /*10be0*/  IMAD.MOV.U32 R20, RZ, RZ, R14 ;  /* 0x000000ffff147224 */ /* 0x000fe200078e000e */
[----:B------:R-:W-:Y:S01]  /*10bf0*/  MOV R3, 0x2 ;  /* 0x0000000200037802 */ /* 0x000fe20000000f00 */
[----:B----4-:R-:W-:Y:S01]  /*10c00*/  IMAD.MOV.U32 R0, RZ, RZ, 0x181f ;  /* 0x0000181fff007424 */ /* 0x010fe200078e00ff */
[----:B------:R-:W-:Y:S02]  /*10c10*/  MOV R2, 0x10c30 ;  /* 0x00010c3000027802 */ /* 0x000fe40000000f00 */
[----:B-123--:R-:W-:Y:S05]  /*10c20*/  CALL.REL.NOINC `($__internal_1_$__cuda_sm70_shflsync_idx_p) ;  /* 0x0000077000007944 */ /* 0x00efea0003c00000 */
[----:B-1---5:R-:W-:Y:S05]  /*10c30*/  BRA `(.L_x_146) ;  /* 0xffffdc5000007947 */ /* 0x022fea000383ffff */
.L_x_95:
[----:B------:R-:W-:Y:S01]  /*10c40*/  IMAD.MOV.U32 R20, RZ, RZ, R5 ;  /* 0x000000ffff147224 */ /* 0x000fe200078e0005 */
[----:B-1----:R-:W-:Y:S01]  /*10c50*/  MOV R3, 0x3 ;  /* 0x0000000300037802 */ /* 0x002fe20000000f00 */
[----:B------:R-:W-:Y:S01]  /*10c60*/  IMAD.MOV.U32 R0, RZ, RZ, 0x181f ;  /* 0x0000181fff007424 */ /* 0x000fe200078e00ff */
[----:B------:R-:W-:-:S02]  /*10c70*/  MOV R2, 0x10c90 ;  /* 0x00010c9000027802 */ /* 0x000fc40000000f00 */
[----:B--234-:R-:W-:Y:S05]  /*10c80*/  CALL.REL.NOINC `($__internal_1_$__cuda_sm70_shflsync_idx_p) ;  /* 0x0000071000007944 */ /* 0x01cfea0003c00000 */
[----:B-----5:R-:W-:Y:S01]  /*10c90*/  IMAD.MOV.U32 R4, RZ, RZ, R0 ;  /* 0x000000ffff047224 */ /* 0x020fe200078e0000 */
[----:B------:R-:W-:Y:S01]  /*10ca0*/  MOV R3, 0x3 ;  /* 0x0000000300037802 */ /* 0x000fe20000000f00 */
[----:B------:R-:W-:Y:S01]  /*10cb0*/  IMAD.MOV.U32 R20, RZ, RZ, R14 ;  /* 0x000000ffff147224 */ /* 0x000fe200078e000e */
[----:B------:R-:W-:-:S02]  /*10cc0*/  MOV R0, 0x181f ;  /* 0x0000181f00007802 */ /* 0x000fc40000000f00 */
[----:B------:R-:W-:Y:S02]  /*10cd0*/  MOV R2, 0x10cf0 ;  /* 0x00010cf000027802 */ /* 0x000fe40000000f00 */
[----:B-1----:R-:W-:Y:S05]  /*10ce0*/  CALL.REL.NOINC `($__internal_1_$__cuda_sm70_shflsync_idx_p) ;  /* 0x000006b000007944 */ /* 0x002fea0003c00000 */
[----:B-1---5:R-:W-:Y:S05]  /*10cf0*/  BRA `(.L_x_147) ;  /* 0xffffddb000007947 */ /* 0x022fea000383ffff */
.L_x_97:
[----:B------:R-:W-:Y:S01]  /*10d00*/  IMAD.MOV.U32 R20, RZ, RZ, R22 ;  /* 0x000000ffff147224 */ /* 0x000fe200078e0016 */
[----:B------:R-:W-:Y:S01]  /*10d10*/  MOV R3, RZ ;  /* 0x000000ff00037202 */ /* 0x000fe20000000f00 */
[----:B------:R-:W-:Y:S01]  /*10d20*/  IMAD.MOV.U32 R0, RZ, RZ, 0x1f ;  /* 0x0000001fff007424 */ /* 0x000fe200078e00ff */
[----:B------:R-:W-:Y:S02]  /*10d30*/  MOV R2, 0x10d50 ;  /* 0x00010d5000027802 */ /* 0x000fe40000000f00 */
[----:B------:R-:W-:Y:S05]  /*10d40*/  CALL.REL.NOINC `($__internal_1_$__cuda_sm70_shflsync_idx_p) ;  /* 0x0000065000007944 */ /* 0x000fea0003c00000 */
[----:B------:R-:W-:Y:S01]  /*10d50*/  MOV R9, R0 ;  /* 0x0000000000097202 */ /* 0x000fe20000000f00 */
[----:B-1---5:R-:W-:Y:S05]  /*10d60*/  BRA `(.L_x_148) ;  /* 0xffffe01000007947 */ /* 0x022fea000383ffff */
.L_x_98:
[----:B------:R-:W-:Y:S01]  /*10d70*/  IMAD.MOV.U32 R20, RZ, RZ, R22 ;  /* 0x000000ffff147224 */ /* 0x000fe200078e0016 */
[----:B------:R-:W-:Y:S01]  /*10d80*/  MOV R3, 0x1 ;  /* 0x0000000100037802 */ /* 0x000fe20000000f00 */
[----:B------:R-:W-:Y:S01]  /*10d90*/  IMAD.MOV.U32 R0, RZ, RZ, 0x1f ;  /* 0x0000001fff007424 */ /* 0x000fe200078e00ff */
[----:B------:R-:W-:Y:S02]  /*10da0*/  MOV R2, 0x10dc0 ;  /* 0x00010dc000027802 */ /* 0x000fe40000000f00 */
[----:B-12---:R-:W-:Y:S05]  /*10db0*/  CALL.REL.NOINC `($__internal_1_$__cuda_sm70_shflsync_idx_p) ;  /* 0x000005e000007944 */ /* 0x006fea0003c00000 */
[----:B------:R-:W-:Y:S01]  /*10dc0*/  MOV R8, R0 ;  /* 0x0000000000087202 */ /* 0x000fe20000000f00 */
[----:B-1---5:R-:W-:Y:S05]  /*10dd0*/  BRA `(.L_x_149) ;  /* 0xffffdfc000007947 */ /* 0x022fea000383ffff */
.L_x_99:
[----:B------:R-:W-:Y:S02]  /*10de0*/  MOV R3, 0x1 ;  /* 0x0000000100037802 */ /* 0x000fe40000000f00 */
[----:B------:R-:W-:-:S02]  /*10df0*/  MOV R2, 0x10e10 ;  /* 0x00010e1000027802 */ /* 0x000fc40000000f00 */
[----:B-1234-:R-:W-:Y:S05]  /*10e00*/  CALL.REL.NOINC `($__internal_2_$__cuda_sm70_shflsync_up_p) ;  /* 0x0000060000007944 */ /* 0x01efea0003c00000 */
[----:B------:R-:W-:Y:S05]  /*10e10*/  BRA `(.L_x_150) ;  /* 0xffffe0b000007947 */ /* 0x000fea000383ffff */
.L_x_100:
[----:B------:R-:W-:Y:S02]  /*10e20*/  MOV R3, 0x2 ;  /* 0x0000000200037802 */ /* 0x000fe40000000f00 */
[----:B------:R-:W-:-:S02]  /*10e30*/  MOV R2, 0x10e50 ;  /* 0x00010e5000027802 */ /* 0x000fc40000000f00 */
[----:B--2-4-:R-:W-:Y:S05]  /*10e40*/  CALL.REL.NOINC `($__internal_2_$__cuda_sm70_shflsync_up_p) ;  /* 0x000005c000007944 */ /* 0x014fea0003c00000 */
        /* <DEDUP_REMOVED lines=23> */
.L_x_104:
[----:B------:R-:W-:Y:S02]  /*10fc0*/  MOV R3, 0x1 ;  /* 0x0000000100037802 */ /* 0x000fe40000000f00 */
[----:B------:R-:W-:Y:S02]  /*10fd0*/  MOV R2, 0x10ff0 ;  /* 0x00010ff000027802 */ /* 0x000fe40000000f00 */
[----:B------:R-:W-:Y:S05]  /*10fe0*/  CALL.REL.NOINC `($__internal_2_$__cuda_sm70_shflsync_up_p) ;  /* 0x0000042000007944 */ /* 0x000fea0003c00000 */
[----:B------:R-:W-:Y:S01]  /*10ff0*/  MOV R2, R4 ;  /* 0x0000000400027202 */ /* 0x000fe20000000f00 */
[----:B------:R-:W-:Y:S05]  /*11000*/  BRA `(.L_x_152) ;  /* 0xffffe12000007947 */ /* 0x000fea000383ffff */
.L_x_105:
        /* <DEDUP_REMOVED lines=26> */
.L_x_107:
[----:B------:R-:W-:Y:S02]  /*111b0*/  SEL R0, RZ, 0x1, P0 ;  /* 0x00000001ff007807 */ /* 0x000fe40000000000 */
[----:B------:R-:W-:Y:S02]  /*111c0*/  MOV R2, 0x111e0 ;  /* 0x000111e000027802 */ /* 0x000fe40000000f00 */
[----:B-1----:R-:W-:Y:S05]  /*111d0*/  CALL.REL.NOINC `($__internal_3_$__cuda_sm70_votesync_ballot) ;  /* 0x0000029000007944 */ /* 0x002fea0003c00000 */
[----:B------:R-:W-:Y:S01]  /*111e0*/  MOV R5, R0 ;  /* 0x0000000000057202 */ /* 0x000fe20000000f00 */
[----:B------:R-:W-:Y:S05]  /*111f0*/  BRA `(.L_x_154) ;  /* 0xffffe0c000007947 */ /* 0x000fea000383ffff */
.L_x_108:
[----:B------:R-:W-:Y:S01]  /*11200*/  IMAD.MOV.U32 R20, RZ, RZ, R6 ;  /* 0x000000ffff147224 */ /* 0x000fe200078e0006 */
[----:B---3--:R-:W-:Y:S01]  /*11210*/  MOV R3, R11 ;  /* 0x0000000b00037202 */ /* 0x008fe20000000f00 */
[----:B------:R-:W-:Y:S01]  /*11220*/  IMAD.MOV.U32 R0, RZ, RZ, 0x1f ;  /* 0x0000001fff007424 */ /* 0x000fe200078e00ff */
[----:B------:R-:W-:Y:S02]  /*11230*/  MOV R2, 0x11250 ;  /* 0x0001125000027802 */ /* 0x000fe40000000f00 */
[----:B-12---:R-:W-:Y:S05]  /*11240*/  CALL.REL.NOINC `($__internal_1_$__cuda_sm70_shflsync_idx_p) ;  /* 0x0000015000007944 */ /* 0x006fea0003c00000 */
[----:B------:R-:W-:Y:S01]  /*11250*/  IMAD.MOV.U32 R6, RZ, RZ, R0 ;  /* 0x000000ffff067224 */ /* 0x000fe200078e0000 */
[----:B------:R-:W-:Y:S01]  /*11260*/  MOV R3, R11 ;  /* 0x0000000b00037202 */ /* 0x000fe20000000f00 */
[----:B------:R-:W-:Y:S01]  /*11270*/  IMAD.MOV.U32 R20, RZ, RZ, R7 ;  /* 0x000000ffff147224 */ /* 0x000fe200078e0007 */
[----:B------:R-:W-:Y:S02]  /*11280*/  MOV R0, 0x1f ;  /* 0x0000001f00007802 */ /* 0x000fe40000000f00 */
[----:B------:R-:W-:-:S02]  /*11290*/  MOV R2, 0x112b0 ;  /* 0x000112b000027802 */ /* 0x000fc40000000f00 */
[----:B-1---5:R-:W-:Y:S05]  /*112a0*/  CALL.REL.NOINC `($__internal_1_$__cuda_sm70_shflsync_idx_p) ;  /* 0x000000f000007944 */ /* 0x022fea0003c00000 */
[----:B------:R-:W-:Y:S01]  /*112b0*/  MOV R7, R0 ;  /* 0x0000000000077202 */ /* 0x000fe20000000f00 */
[----:B-1---5:R-:W-:Y:S05]  /*112c0*/  BRA `(.L_x_155) ;  /* 0xffffe03000007947 */ /* 0x022fea000383ffff */
.L_x_111:
[----:B------:R-:W-:Y:S01]  /*112d0*/  MOV R3, R0 ;  /* 0x0000000000037202 */ /* 0x000fe20000000f00 */
[----:B------:R-:W-:Y:S01]  /*112e0*/  IMAD.MOV.U32 R20, RZ, RZ, R4 ;  /* 0x000000ffff147224 */ /* 0x000fe200078e0004 */
[----:B------:R-:W-:Y:S01]  /*112f0*/  MOV R2, 0x11320 ;  /* 0x0001132000027802 */ /* 0x000fe20000000f00 */
[----:B------:R-:W-:-:S02]  /*11300*/  IMAD.MOV.U32 R0, RZ, RZ, 0x1f ;  /* 0x0000001fff007424 */ /* 0x000fc400078e00ff */
[----:B-1234-:R-:W-:Y:S05]  /*11310*/  CALL.REL.NOINC `($__internal_1_$__cuda_sm70_shflsync_idx_p) ;  /* 0x0000008000007944 */ /* 0x01efea0003c00000 */
[----:B------:R-:W-:Y:S01]  /*11320*/  MOV R10, R0 ;  /* 0x00000000000a7202 */ /* 0x000fe20000000f00 */
[----:B-1---5:R-:W-:Y:S05]  /*11330*/  BRA `(.L_x_110) ;  /* 0xffffe02000007947 */ /* 0x022fea000383ffff */
        .weak           $__internal_0_$__cuda_sm70_shflsync_bfly_p
        .type           $__internal_0_$__cuda_sm70_shflsync_bfly_p,@function
        .size           $__internal_0_$__cuda_sm70_shflsync_bfly_p,($__internal_1_$__cuda_sm70_shflsync_idx_p - $__internal_0_$__cuda_sm70_shflsync_bfly_p)
$__internal_0_$__cuda_sm70_shflsync_bfly_p:
[----:B------:R-:W-:Y:S02]  /*11340*/  MOV R21, 0xffffffff ;  /* 0xffffffff00157802 */ /* 0x000fe40000000f00 */
[----:B------:R-:W-:-:S02]  /*11350*/  MOV R3, 0x1f ;  /* 0x0000001f00037802 */ /* 0x000fc40000000f00 */
[----:B------:R-:W-:Y:S04]  /*11360*/  WARPSYNC R21 ;  /* 0x0000001500007348 */ /* 0x000fe80003800000 */
[----:B------:R1:W2:Y:S02]  /*11370*/  SHFL.BFLY PT, R0, R4, R0, R3 ;  /* 0x0c00000004007389 */ /* 0x0002a400000e0003 */
[----:B-1----:R-:W-:-:S04]  /*11380*/  MOV R3, 0x0 ;  /* 0x0000000000037802 */ /* 0x002fc80000000f00 */
[----:B--2---:R-:W-:Y:S05]  /*11390*/  RET.REL.NODEC R2 `(_ZN7cutlass13device_kernelIN5flash19enable_sm80_to_sm89INS1_16FlashAttnFwdSm80INS1_25CollectiveMainloopFwdSm80ILi8ELi1ELb1EN4cute5tupleIJNS5_1CILi128EEENS7_ILi48EEENS7_ILi256EEEEEELi256ENS_10bfloat16_tEfNS_4arch4Sm80ELb0ELb0ELb1ELb1ELb1ELb0ELb1ELb1EEENS1_21CollectiveEpilogueFwdINS6_IJS8_SA_S9_EEENS6_IJNS7_ILi1EEESI_SI_EEESC_SE_Li256ELb1ELb1ELb1ELb0EEENS1_36VarlenDynamicPersistentTileSchedulerILi128ELi48ELi256ELi256ELb1ELb1ELb0ELb0ELb1ELb1EEEEEEEEEvNT_6ParamsE) ;  /* 0xfffeec6002007950 */ /* 0x004fea0003c3ffff */
        .weak           $__internal_1_$__cuda_sm70_shflsync_idx_p
        .type           $__internal_1_$__cuda_sm70_shflsync_idx_p,@function
        .size           $__internal_1_$__cuda_sm70_shflsync_idx_p,($__internal_2_$__cuda_sm70_shflsync_up_p - $__internal_1_$__cuda_sm70_shflsync_idx_p)
$__internal_1_$__cuda_sm70_shflsync_idx_p:
[----:B------:R1:W-:Y:S02]  /*113a0*/  STL [R1+0x18c], R4 ;  /* 0x00018c0401007387 */ /* 0x0003e40000100800 */
[----:B-1----:R-:W-:-:S04]  /*113b0*/  MOV R4, 0xffffffff ;  /* 0xffffffff00047802 */ /* 0x002fc80000000f00 */
[----:B------:R-:W-:Y:S04]  /*113c0*/  WARPSYNC R4 ;  /* 0x0000000400007348 */ /* 0x000fe80003800000 */
[----:B------:R1:W2:Y:S04]  /*113d0*/  SHFL.IDX PT, R0, R20, R3, R0 ;  /* 0x0000000314007389 */ /* 0x0002a800000e0000 */
[----:B-1----:R1:W5:Y:S01]  /*113e0*/  LDL.LU R4, [R1+0x18c] ;  /* 0x00018c0001047983 */ /* 0x0023620000300800 */
[----:B------:R-:W-:-:S04]  /*113f0*/  MOV R3, 0x0 ;  /* 0x0000000000037802 */ /* 0x000fc80000000f00 */
[----:B--2---:R-:W-:Y:S05]  /*11400*/  RET.REL.NODEC R2 `(_ZN7cutlass13device_kernelIN5flash19enable_sm80_to_sm89INS1_16FlashAttnFwdSm80INS1_25CollectiveMainloopFwdSm80ILi8ELi1ELb1EN4cute5tupleIJNS5_1CILi128EEENS7_ILi48EEENS7_ILi256EEEEEELi256ENS_10bfloat16_tEfNS_4arch4Sm80ELb0ELb0ELb1ELb1ELb1ELb0ELb1ELb1EEENS1_21CollectiveEpilogueFwdINS6_IJS8_SA_S9_EEENS6_IJNS7_ILi1EEESI_SI_EEESC_SE_Li256ELb1ELb1ELb1ELb0EEENS1_36VarlenDynamicPersistentTileSchedulerILi128ELi48ELi256ELi256ELb1ELb1ELb0ELb0ELb1ELb1EEEEEEEEEvNT_6ParamsE) ;  /* 0xfffeebf002007950 */ /* 0x004fea0003c3ffff */
        .weak           $__internal_2_$__cuda_sm70_shflsync_up_p
        .type           $__internal_2_$__cuda_sm70_shflsync_up_p,@function
        .size           $__internal_2_$__cuda_sm70_shflsync_up_p,($__internal_3_$__cuda_sm70_votesync_ballot - $__internal_2_$__cuda_sm70_shflsync_up_p)
$__internal_2_$__cuda_sm70_shflsync_up_p:
[----:B------:R-:W-:Y:S02]  /*11410*/  MOV R4, RZ ;  /* 0x000000ff00047202 */ /* 0x000fe40000000f00 */
[----:B------:R-:W-:-:S04]  /*11420*/  MOV R11, 0xffffffff ;  /* 0xffffffff000b7802 */ /* 0x000fc80000000f00 */
[----:B------:R-:W-:Y:S04]  /*11430*/  WARPSYNC R11 ;  /* 0x0000000b00007348 */ /* 0x000fe80003800000 */
[----:B------:R1:W2:Y:S02]  /*11440*/  SHFL.UP PT, R4, R0, R3, R4 ;  /* 0x0400000300047389 */ /* 0x0002a400000e0004 */
[----:B-1----:R-:W-:-:S04]  /*11450*/  MOV R3, 0x0 ;  /* 0x0000000000037802 */ /* 0x002fc80000000f00 */
[----:B--2---:R-:W-:Y:S05]  /*11460*/  RET.REL.NODEC R2 `(_ZN7cutlass13device_kernelIN5flash19enable_sm80_to_sm89INS1_16FlashAttnFwdSm80INS1_25CollectiveMainloopFwdSm80ILi8ELi1ELb1EN4cute5tupleIJNS5_1CILi128EEENS7_ILi48EEENS7_ILi256EEEEEELi256ENS_10bfloat16_tEfNS_4arch4Sm80ELb0ELb0ELb1ELb1ELb1ELb0ELb1ELb1EEENS1_21CollectiveEpilogueFwdINS6_IJS8_SA_S9_EEENS6_IJNS7_ILi1EEESI_SI_EEESC_SE_Li256ELb1ELb1ELb1ELb0EEENS1_36VarlenDynamicPersistentTileSchedulerILi128ELi48ELi256ELi256ELb1ELb1ELb0ELb0ELb1ELb1EEEEEEEEEvNT_6ParamsE) ;  /* 0xfffeeb9002007950 */ /* 0x004fea0003c3ffff */
        .weak           $__internal_3_$__cuda_sm70_votesync_ballot
        .type           $__internal_3_$__cuda_sm70_votesync_ballot,@function
        .size           $__internal_3_$__cuda_sm70_votesync_ballot,(.L_x_6486 - $__internal_3_$__cuda_sm70_votesync_ballot)
$__internal_3_$__cuda_sm70_votesync_ballot:
[----:B------:R-:W-:Y:S01]  /*11470*/  ISETP.NE.U32.AND P0, PT, R0, 0x1, PT ;  /* 0x000000010000780c */ /* 0x000fe20003f05070 */
[----:B------:R-:W-:-:S04]  /*11480*/  IMAD.MOV.U32 R3, RZ, RZ, -0x1 ;  /* 0xffffffffff037424 */ /* 0x000fc800078e00ff */
[----:B------:R-:W-:Y:S08]  /*11490*/  WARPSYNC R3 ;  /* 0x0000000300007348 */ /* 0x000ff00003800000 */
[----:B------:R-:W-:-:S04]  /*114a0*/  VOTE.ANY R0, PT, !P0 ;  /* 0x0000000000007806 */ /* 0x000fc800040e0100 */
[----:B------:R-:W-:Y:S01]  /*114b0*/  LOP3.LUT R0, R0, R3, RZ, 0xc0, !PT ;  /* 0x0000000300007212 */ /* 0x000fe200078ec0ff */
[----:B------:R-:W-:-:S04]  /*114c0*/  IMAD.MOV.U32 R3, RZ, RZ, 0x0 ;  /* 0x00000000ff037424 */ /* 0x000fc800078e00ff */
[----:B------:R-:W-:Y:S05]  /*114d0*/  RET.REL.NODEC R2 `(_ZN7cutlass13device_kernelIN5flash19enable_sm80_to_sm89INS1_16FlashAttnFwdSm80INS1_25CollectiveMainloopFwdSm80ILi8ELi1ELb1EN4cute5tupleIJNS5_1CILi128EEENS7_ILi48EEENS7_ILi256EEEEEELi256ENS_10bfloat16_tEfNS_4arch4Sm80ELb0ELb0ELb1ELb1ELb1ELb0ELb1ELb1EEENS1_21CollectiveEpilogueFwdINS6_IJS8_SA_S9_EEENS6_IJNS7_ILi1EEESI_SI_EEESC_SE_Li256ELb1ELb1ELb1ELb0EEENS1_36VarlenDynamicPersistentTileSchedulerILi128ELi48ELi256ELi256ELb1ELb1ELb0ELb0ELb1ELb1EEEEEEEEEvNT_6ParamsE) ;  /* 0xfffeeb2002007950 */ /* 0x000fea0003c3ffff */
.L_x_156:
        /* <DEDUP_REMOVED lines=10> */
.L_x_6486:


//--------------------- .text._ZN7cutlass13device_kernelIN5flash19enable_sm80_to_sm89INS1_16FlashAttnFwdSm80INS1_25CollectiveMainloopFwdSm80ILi8ELi1ELb0EN4cute5tupleIJNS5_1CILi128EEENS7_ILi32EEENS7_ILi256EEEEEELi256ENS_10bfloat16_tEfNS_4arch4Sm80ELb0ELb0ELb1ELb1ELb1ELb1ELb1ELb1EEENS1_21CollectiveEpilogueFwdINS6_IJS8_SA_S9_EEENS6_IJNS7_ILi1EEESI_SI_EEESC_SE_Li256ELb1ELb1ELb1ELb0EEENS1_36VarlenDynamicPersistentTileSchedulerILi128ELi32ELi256ELi256ELb1ELb1ELb0ELb0ELb1ELb1EEEEEEEEEvNT_6ParamsE --------------------------
	.section	.text._ZN7cutlass13device_kernelIN5flash19enable_sm80_to_sm89INS1_16FlashAttnFwdSm80INS1_25CollectiveMainloopFwdSm80ILi8ELi1ELb0EN4cute5tupleIJNS5_1CILi128EEENS7_ILi32EEENS7_ILi256EEEEEELi256ENS_10bfloat16_tEfNS_4arch4Sm80ELb0ELb0ELb1ELb1ELb1ELb1ELb1ELb1EEENS1_21CollectiveEpilogueFwdINS6_IJS8_SA_S9_EEENS6_IJNS7_ILi1EEESI_SI_EEESC_SE_Li256ELb1ELb1ELb1ELb0EEENS1_36VarlenDynamicPersistentTileSchedulerILi128ELi32ELi256ELi256ELb1ELb1ELb0ELb0ELb1ELb1EEEEEEEEEvNT_6ParamsE,"ax",@progbits
	.sectioninfo	@"SHI_REGISTERS=255"
	.align	128
.text._ZN7cutlass13device_kernelIN5flash19enable_sm80_to_sm89INS1_16FlashAttnFwdSm80INS1_25CollectiveMainloopFwdSm80ILi8ELi1ELb0EN4cute5tupleIJNS5_1CILi128EEENS7_ILi32EEENS7_ILi256EEEEEELi256ENS_10bfloat16_tEfNS_4arch4Sm80ELb0ELb0ELb1ELb1ELb1ELb1ELb1ELb1EEENS1_21CollectiveEpilogueFwdINS6_IJS8_SA_S9_EEENS6_IJNS7_ILi1EEESI_SI_EEESC_SE_Li256ELb1ELb1ELb1ELb0EEENS1_36VarlenDynamicPersistentTileSchedulerILi128ELi32ELi256ELi256ELb1ELb1ELb0ELb0ELb1ELb1EEEEEEEEEvNT_6ParamsE:
        .type           _ZN7cutlass13device_kernelIN5flash19enable_sm80_to_sm89INS1_16FlashAttnFwdSm80INS1_25CollectiveMainloopFwdSm80ILi8ELi1ELb0EN4cute5tupleIJNS5_1CILi128EEENS7_ILi32EEENS7_ILi256EEEEEELi256ENS_10bfloat16_tEfNS_4arch4Sm80ELb0ELb0ELb1ELb1ELb1ELb1ELb1ELb1EEENS1_21CollectiveEpilogueFwdINS6_IJS8_SA_S9_EEENS6_IJNS7_ILi1EEESI_SI_EEESC_SE_Li256ELb1ELb1ELb1ELb0EEENS1_36VarlenDynamicPersistentTileSchedulerILi128ELi32ELi256ELi256ELb1ELb1ELb0ELb0ELb1ELb1EEEEEEEEEvNT_6ParamsE,@function
        .size           _ZN7cutlass13device_kernelIN5flash19enable_sm80_to_sm89INS1_16FlashAttnFwdSm80INS1_25CollectiveMainloopFwdSm80ILi8ELi1ELb0EN4cute5tupleIJNS5_1CILi128EEENS7_ILi32EEENS7_ILi256EEEEEELi256ENS_10bfloat16_tEfNS_4arch4Sm80ELb0ELb0ELb1ELb1ELb1ELb1ELb1ELb1EEENS1_21CollectiveEpilogueFwdINS6_IJS8_SA_S9_EEENS6_IJNS7_ILi1EEESI_SI_EEESC_SE_Li256ELb1ELb1ELb1ELb0EEENS1_36VarlenDynamicPersistentTileSchedulerILi128ELi32ELi256ELi256ELb1ELb1ELb0ELb0ELb1ELb1EEEEEEEEEvNT_6ParamsE,(.L_x_6491 - _ZN7cutlass13device_kernelIN5flash19enable_sm80_to_sm89INS1_16FlashAttnFwdSm80INS1_25CollectiveMainloopFwdSm80ILi8ELi1ELb0EN4cute5tupleIJNS5_1CILi128EEENS7_ILi32EEENS7_ILi256EEEEEELi256ENS_10bfloat16_tEfNS_4arch4Sm80ELb0ELb0ELb1ELb1ELb1ELb1ELb1ELb1EEENS1_21CollectiveEpilogueFwdINS6_IJS8_SA_S9_EEENS6_IJNS7_ILi1EEESI_SI_EEESC_SE_Li256ELb1ELb1ELb1ELb0EEENS1_36VarlenDynamicPersistentTileSchedulerILi128ELi32ELi256ELi256ELb1ELb1ELb0ELb0ELb1ELb1EEEEEEEEEvNT_6ParamsE)
        .other          _ZN7cutlass13device_kernelIN5flash19enable_sm80_to_sm89INS1_16FlashAttnFwdSm80INS1_25CollectiveMainloopFwdSm80ILi8ELi1ELb0EN4cute5tupleIJNS5_1CILi128EEENS7_ILi32EEENS7_ILi256EEEEEELi256ENS_10bfloat16_tEfNS_4arch4Sm80ELb0ELb0ELb1ELb1ELb1ELb1ELb1ELb1EEENS1_21CollectiveEpilogueFwdINS6_IJS8_SA_S9_EEENS6_IJNS7_ILi1EEESI_SI_EEESC_SE_Li256ELb1ELb1ELb1ELb0EEENS1_36VarlenDynamicPersistentTileSchedulerILi128ELi32ELi256ELi256ELb1ELb1ELb0ELb0ELb1ELb1EEEEEEEEEvNT_6ParamsE,@"STO_CUDA_ENTRY STV_DEFAULT"
_ZN7cutlass13device_kernelIN5flash19enable_sm80_to_sm89INS1_16FlashAttnFwdSm80INS1_25CollectiveMainloopFwdSm80ILi8ELi1ELb0EN4cute5tupleIJNS5_1CILi128EEENS7_ILi32EEENS7_ILi256EEEEEELi256ENS_10bfloat16_tEfNS_4arch4Sm80ELb0ELb0ELb1ELb1ELb1ELb1ELb1ELb1EEENS1_21CollectiveEpilogueFwdINS6_IJS8_SA_S9_EEENS6_IJNS7_ILi1EEESI_SI_EEESC_SE_Li256ELb1ELb1ELb1ELb0EEENS1_36VarlenDynamicPersistentTileSchedulerILi128ELi32ELi256ELi256ELb1ELb1ELb0ELb0ELb1ELb1EEEEEEEEEvNT_6ParamsE:
[----:B------:R-:W-:-:S03]  /*0000*/  MOV R1, c[0x0][0x28] ;  /* 0x00000a0000017a02 */ /* 0x000fc60000000f00 */
[----:B------:R-:W1:Y:S01]  /*0010*/  S2R R2, SR_TID.X ;  /* 0x0000000000027919 */ /* 0x000e620000002100 */
[----:B------:R-:W-:Y:S01]  /*0020*/  IADD3 R1, R1, -0x58, RZ ;  /* 0xffffffa801017810 */ /* 0x000fe20007ffe0ff */
[----:B------:R-:W-:Y:S01]  /*0030*/  ULDC.64 UR8, c[0x0][0x118] ;  /* 0x0000460000087ab9 */ /* 0x000fe20000000a00 */
[----:B-1----:R-:W-:-:S05]  /*0040*/  SHF.R.U32.HI R0, RZ, 0x5, R2 ;  /* 0x00000005ff007819 */ /* 0x002fca0000011602 */
[----:B------:R-:W1:Y:S02]  /*0050*/  SHFL.IDX PT, R3, R0, RZ, 0x1f ;  /* 0x00001fff00037589 */ /* 0x000e6400000e0000 */
[----:B-1----:R-:W-:Y:S02]  /*0060*/  ISETP.NE.AND P0, PT, R3, RZ, PT ;  /* 0x000000ff0300720c */ /* 0x002fe40003f05270 */
[----:B------:R1:W-:Y:S11]  /*0070*/  STL [R1+0x44], R3 ;  /* 0x0000440301007387 */ /* 0x0003f60000100800 */
[----:B------:R-:W-:Y:S06]  /*0080*/  @P0 BAR.SYNC.DEFER_BLOCKING 0x5, 0x100 ;  /* 0x0144000000000b1d */ /* 0x000fec0000010000 */
[----:B------:R-:W2:Y:S04]  /*0090*/  @P0 LDS.128 R228, [0x20080] ;  /* 0x02008000ffe40984 */ /* 0x000ea80000000c00 */
[----:B------:R-:W-:Y:S06]  /*00a0*/  @P0 BAR.ARV 0x4, 0x100 ;  /* 0x0104000000000b1d */ /* 0x000fec0000002000 */
[----:B------:R-:W-:Y:S05]  /*00b0*/  @P0 BRA `(.L_x_157) ;  /* 0x00000a7000000947 */ /* 0x000fea0003800000 */
[----:B-1----:R-:W-:Y:S01]  /*00c0*/  LOP3.LUT R14, R2, 0x1f, RZ, 0xc0, !PT ;  /* 0x0000001f020e7812 */ /* 0x002fe200078ec0ff */
[----:B------:R-:W-:Y:S01]  /*00d0*/  CS2R R8, SRZ ;  /* 0x0000000000087805 */ /* 0x000fe2000001ff00 */
[----:B------:R-:W-:-:S02]  /*00e0*/  IMAD.MOV.U32 R7, RZ, RZ, RZ ;  /* 0x000000ffff077224 */ /* 0x000fc400078e00ff */
[----:B------:R-:W-:-:S04]  /*00f0*/  ISETP.NE.AND P6, PT, R14, 0x1f, PT ;  /* 0x0000001f0e00780c */ /* 0x000fc80003fc5270 */
[----:B------:R-:W-:-:S13]  /*0100*/  ISETP.GE.OR P0, PT, R14, c[0x0][0x53c], !P6 ;  /* 0x00014f000e007a0c */ /* 0x000fda0007706670 */
[----:B------:R-:W-:Y:S02]  /*0110*/  @!P0 IMAD.MOV.U32 R4, RZ, RZ, 0x4 ;  /* 0x00000004ff048424 */ /* 0x000fe400078e00ff */
[----:B------:R-:W-:Y:S02]  /*0120*/  @!P0 IMAD.MOV.U32 R2, RZ, RZ, 0x4 ;  /* 0x00000004ff028424 */ /* 0x000fe400078e00ff */
[----:B------:R-:W-:-:S04]  /*0130*/  @!P0 IMAD.WIDE.U32 R4, R14, R4, c[0x0][0x580] ;  /* 0x000160000e048625 */ /* 0x000fc800078e0004 */
[C---:B------:R-:W-:Y:S01]  /*0140*/  @!P0 IMAD.WIDE.U32 R2, R14.reuse, R2, c[0x0][0x578] ;  /* 0x00015e000e028625 */ /* 0x040fe200078e0002 */
[----:B------:R-:W3:Y:S04]  /*0150*/  @!P0 LDG.E R8, [R4.64] ;  /* 0x0000000804088981 */ /* 0x000ee8000c1e1900 */
[----:B------:R-:W3:Y:S01]  /*0160*/  @!P0 LDG.E R7, [R2.64] ;  /* 0x0000000802078981 */ /* 0x000ee2000c1e1900 */
[C---:B------:R-:W-:Y:S01]  /*0170*/  ISETP.NE.AND P5, PT, R14.reuse, RZ, PT ;  /* 0x000000ff0e00720c */ /* 0x040fe20003fa5270 */
[----:B------:R-:W1:Y:S01]  /*0180*/  S2UR UR4, SR_CTAID.X ;  /* 0x00000000000479c3 */ /* 0x000e620000002500 */
[C---:B------:R-:W-:Y:S02]  /*0190*/  ISETP.GE.U32.AND P4, PT, R14.reuse, 0x2, PT ;  /* 0x000000020e00780c */ /* 0x040fe40003f86070 */
[----:B------:R-:W-:-:S02]  /*01a0*/  ISETP.GE.U32.AND P3, PT, R14, 0x4, PT ;  /* 0x000000040e00780c */ /* 0x000fc40003f66070 */
[C---:B------:R-:W-:Y:S02]  /*01b0*/  ISETP.GE.U32.AND P2, PT, R14.reuse, 0x8, PT ;  /* 0x000000080e00780c */ /* 0x040fe40003f46070 */
[----:B------:R-:W-:Y:S01]  /*01c0*/  ISETP.GE.U32.AND P1, PT, R14, 0x10, PT ;  /* 0x000000100e00780c */ /* 0x000fe20003f26070 */
[----:B---3--:R-:W-:-:S05]  /*01d0*/  IMAD R4, R8, R7, RZ ;  /* 0x0000000708047224 */ /* 0x008fca00078e02ff */
[----:B------:R-:W3:Y:S02]  /*01e0*/  SHFL.UP PT, R0, R4, 0x1, RZ ;  /* 0x0420000004007989 */ /* 0x000ee400000e00ff */
[----:B---3--:R-:W-:-:S05]  /*01f0*/  SEL R0, R0, RZ, P5 ;  /* 0x000000ff00007207 */ /* 0x008fca0002800000 */
[----:B------:R-:W-:-:S05]  /*0200*/  IMAD.IADD R4, R4, 0x1, R0 ;  /* 0x0000000104047824 */ /* 0x000fca00078e0200 */
        /* <DEDUP_REMOVED lines=12> */
[----:B------:R-:W3:Y:S02]  /*02d0*/  SHFL.IDX PT, R6, R4, 0x1f, 0x1f ;  /* 0x03e01f0004067f89 */ /* 0x000ee400000e0000 */
[----:B---3--:R-:W-:-:S04]  /*02e0*/  IMAD R6, R6, c[0x0][0x538], RZ ;  /* 0x00014e0006067a24 */ /* 0x008fc800078e02ff */
[----:B------:R-:W-:Y:S01]  /*02f0*/  IMAD.MOV.U32 R0, RZ, RZ, R6 ;  /* 0x000000ffff007224 */ /* 0x000fe200078e0006 */
[----:B-1----:R-:W-:-:S13]  /*0300*/  ISETP.GT.AND P0, PT, R6, UR4, PT ;  /* 0x0000000406007c0c */ /* 0x002fda000bf04270 */
[----:B------:R-:W-:Y:S05]  /*0310*/  @P0 BRA `(.L_x_158) ;  /* 0x0000027000000947 */ /* 0x000fea0003800000 */
[----:B------:R-:W-:Y:S02]  /*0320*/  MOV R6, R0 ;  /* 0x0000000000067202 */ /* 0x000fe40000000f00 */
[----:B------:R-:W-:-:S04]  /*0330*/  MOV R9, RZ ;  /* 0x000000ff00097202 */ /* 0x000fc80000000f00 */
.L_x_162:
        /* <DEDUP_REMOVED lines=12> */
[----:B------:R-:W3:Y:S04]  /*0400*/  @!P0 LDG.E R8, [R4.64] ;  /* 0x0000000804088981 */ /* 0x000ee8000c1e1900 */
[----:B------:R-:W3:Y:S02]  /*0410*/  @!P0 LDG.E R7, [R2.64] ;  /* 0x0000000802078981 */ /* 0x000ee4000c1e1900 */
[----:B---3--:R-:W-:Y:S01]  /*0420*/  IMAD R5, R8, R7, RZ ;  /* 0x0000000708057224 */ /* 0x008fe200078e02ff */
[----:B------:R-:W-:Y:S05]  /*0430*/  BRA.DIV ~URZ, `(.L_x_160) ;  /* 0x00016f327f007947 */ /* 0x000fea000b800000 */
[----:B------:R1:W3:Y:S02]  /*0440*/  SHFL.UP PT, R0, R5, 0x1, RZ ;  /* 0x0420000005007989 */ /* 0x0002e400000e00ff */
.L_x_334:
        /* <DEDUP_REMOVED lines=16> */
.L_x_335:
[----:B---3--:R-:W-:-:S05]  /*0550*/  IMAD R0, R0, c[0x0][0x538], RZ ;  /* 0x00014e0000007a24 */ /* 0x008fca00078e02ff */
[----:B------:R-:W-:-:S04]  /*0560*/  IADD3 R6, R0, R6, RZ ;  /* 0x0000000600067210 */ /* 0x000fc80007ffe0ff */
[----:B------:R-:W-:-:S13]  /*0570*/  ISETP.GT.AND P0, PT, R6, UR4, PT ;  /* 0x0000000406007c0c */ /* 0x000fda000bf04270 */
[----:B-12---:R-:W-:Y:S05]  /*0580*/  @!P0 BRA `(.L_x_162) ;  /* 0xfffffdb000008947 */ /* 0x006fea000383ffff */
.L_x_158:
[----:B------:R-:W-:-:S05]  /*0590*/  IADD3 R12, -R0, R6, RZ ;  /* 0x00000006000c7210 */ /* 0x000fca0007ffe1ff */
[----:B------:R-:W-:-:S05]  /*05a0*/  IMAD R0, R4, c[0x0][0x538], R12 ;  /* 0x00014e0004007a24 */ /* 0x000fca00078e020c */
[----:B------:R-:W-:Y:S01]  /*05b0*/  ISETP.GT.AND P0, PT, R0, UR4, PT ;  /* 0x0000000400007c0c */ /* 0x000fe2000bf04270 */
[----:B------:R-:W-:-:S12]  /*05c0*/  BRA.DIV ~URZ, `(.L_x_163) ;  /* 0x00016fc27f007947 */ /* 0x000fd8000b800000 */
[----:B------:R-:W-:-:S04]  /*05d0*/  VOTE.ANY R0, PT, !P0 ;  /* 0x0000000000007806 */ /* 0x000fc800040e0100 */
.L_x_336:
[----:B------:R1:W3:Y:S01]  /*05e0*/  POPC R13, R0 ;  /* 0x00000000000d7309 */ /* 0x0002e20000000000 */
[----:B------:R-:W-:Y:S05]  /*05f0*/  BRA.DIV ~URZ, `(.L_x_164) ;  /* 0x00016fd27f007947 */ /* 0x000fea000b800000 */
[----:B---3--:R3:W4:Y:S01]  /*0600*/  SHFL.IDX PT, R11, R8, R13, 0x1f ;  /* 0x00001f0d080b7589 */ /* 0x00872200000e0000 */
[----:B------:R-:W-:-:S03]  /*0610*/  MOV R6, RZ ;  /* 0x000000ff00067202 */ /* 0x000fc60000000f00 */
[----:B------:R3:W1:Y:S04]  /*0620*/  SHFL.IDX PT, R10, R7, R13, 0x1f ;  /* 0x00001f0d070a7589 */ /* 0x00066800000e0000 */
.L_x_337:
[----:B------:R-:W-:Y:S01]  /*0630*/  ISETP.NE.AND P0, PT, R0, RZ, PT ;  /* 0x000000ff0000720c */ /* 0x000fe20003f05270 */
[----:B------:R-:W-:-:S12]  /*0640*/  BSSY B0, `(.L_x_165) ;  /* 0x0000005000007945 */ /* 0x000fd80003800000 */
[----:B------:R-:W-:Y:S05]  /*0650*/  @!P0 BRA `(.L_x_166) ;  /* 0x0000003000008947 */ /* 0x000fea0003800000 */
[----:B------:R-:W-:Y:S01]  /*0660*/  IADD3 R179, R13, -0x1, RZ ;  /* 0xffffffff0db37810 */ /* 0x000fe20007ffe0ff */
[----:B------:R-:W-:Y:S05]  /*0670*/  BRA.DIV ~URZ, `(.L_x_167) ;  /* 0x000170327f007947 */ /* 0x000fea000b800000 */
[----:B------:R3:W4:Y:S02]  /*0680*/  SHFL.IDX PT, R6, R4, R179, 0x1f ;  /* 0x00001fb304067589 */ /* 0x00072400000e0000 */
.L_x_166:
[----:B------:R-:W-:Y:S05]  /*0690*/  BSYNC B0 ;  /* 0x0000000000007941 */ /* 0x000fea0003800000 */
.L_x_165:
[----:B-1--4-:R-:W-:Y:S01]  /*06a0*/  IABS R0, R11 ;  /* 0x0000000b00007213 */ /* 0x012fe20000000000 */
[----:B--2---:R-:W-:Y:S02]  /*06b0*/  IMAD R228, R6, c[0x0][0x538], R12 ;  /* 0x00014e0006e47a24 */ /* 0x004fe400078e020c */
[----:B------:R-:W-:Y:S02]  /*06c0*/  IMAD.IADD R231, R13, 0x1, R9 ;  /* 0x000000010de77824 */ /* 0x000fe400078e0209 */
[----:B------:R-:W-:Y:S01]  /*06d0*/  IMAD.MOV.U32 R5, RZ, RZ, R0 ;  /* 0x000000ffff057224 */ /* 0x000fe200078e0000 */
[----:B------:R-:W-:Y:S02]  /*06e0*/  IABS R0, R10 ;  /* 0x0000000a00007213 */ /* 0x000fe40000000000 */
[----:B------:R-:W-:Y:S01]  /*06f0*/  IADD3 R229, -R228, UR4, RZ ;  /* 0x00000004e4e57c10 */ /* 0x000fe2000fffe1ff */
[----:B------:R-:W1:Y:S02]  /*0700*/  I2F.RP R2, R5 ;  /* 0x0000000500027306 */ /* 0x000e640000209400 */
[----:B---3--:R-:W-:Y:S01]  /*0710*/  IMAD.MOV.U32 R7, RZ, RZ, R0 ;  /* 0x000000ffff077224 */ /* 0x008fe200078e0000 */
[----:B------:R-:W-:-:S02]  /*0720*/  IABS R6, R229 ;  /* 0x000000e500067213 */ /* 0x000fc40000000000 */
[----:B------:R-:W-:-:S03]  /*0730*/  IABS R0, R11 ;  /* 0x0000000b00007213 */ /* 0x000fc60000000000 */
[----:B------:R-:W-:Y:S01]  /*0740*/  I2F.RP R8, R7 ;  /* 0x0000000700087306 */ /* 0x000fe20000209400 */
[----:B------:R-:W-:-:S07]  /*0750*/  IADD3 R0, RZ, -R0, RZ ;  /* 0x80000000ff007210 */ /* 0x000fce0007ffe0ff */
[----:B-1----:R-:W1:Y:S02]  /*0760*/  MUFU.RCP R2, R2 ;  /* 0x0000000200027308 */ /* 0x002e640000001000 */
[----:B-1----:R-:W-:-:S06]  /*0770*/  IADD3 R2, R2, 0xffffffe, RZ ;  /* 0x0ffffffe02027810 */ /* 0x002fcc0007ffe0ff */
[----:B------:R-:W1:Y:S02]  /*0780*/  F2I.FTZ.U32.TRUNC.NTZ R3, R2 ;  /* 0x0000000200037305 */ /* 0x000e64000021f000 */
[----:B-1----:R-:W-:-:S04]  /*0790*/  IMAD.MOV R2, RZ, RZ, -R3 ;  /* 0x000000ffff027224 */ /* 0x002fc800078e0a03 */
[----:B------:R-:W-:Y:S02]  /*07a0*/  IMAD R4, R2, R5, RZ ;  /* 0x0000000502047224 */ /* 0x000fe400078e02ff */
        /* <DEDUP_REMOVED lines=45> */
[----:B------:R-:W-:-:S04]  /*0a80*/  IMAD R2, R10, R2, R4 ;  /* 0x000000020a027224 */ /* 0x000fc800078e0204 */
[----:B------:R-:W-:Y:S01]  /*0a90*/  IMAD R230, R2, 0x10000, R0 ;  /* 0x0001000002e67824 */ /* 0x000fe200078e0200 */
[----:B------:R-:W-:Y:S05]  /*0aa0*/  BRA `(.L_x_168) ;  /* 0x0000004000007947 */ /* 0x000fea0003800000 */
.L_x_159:
[----:B--2---:R-:W-:Y:S01]  /*0ab0*/  IMAD.MOV.U32 R229, RZ, RZ, RZ ;  /* 0x000000ffffe57224 */ /* 0x004fe200078e00ff */
[----:B------:R-:W-:Y:S01]  /*0ac0*/  MOV R230, RZ ;  /* 0x000000ff00e67202 */ /* 0x000fe20000000f00 */
[----:B------:R-:W-:Y:S01]  /*0ad0*/  IMAD.U32 R228, RZ, RZ, UR4 ;  /* 0x00000004ffe47e24 */ /* 0x000fe2000f8e00ff */
[----:B------:R-:W-:Y:S02]  /*0ae0*/  MOV R231, c[0x0][0x53c] ;  /* 0x00014f0000e77a02 */ /* 0x000fe40000000f00 */
.L_x_168:
[----:B------:R-:W-:Y:S01]  /*0af0*/  ISETP.NE.AND P0, PT, R14, RZ, PT ;  /* 0x000000ff0e00720c */ /* 0x000fe20003f05270 */
[----:B------:R-:W-:-:S12]  /*0b00*/  WARPSYNC 0xffffffff ;  /* 0xffffffff00007948 */ /* 0x000fd80003800000 */
[----:B------:R1:W-:Y:S04]  /*0b10*/  @!P0 STS.128 [0x20080], R228 ;  /* 0x020080e4ff008388 */ /* 0x0003e80000000c00 */
[----:B------:R-:W-:Y:S06]  /*0b20*/  BAR.ARV 0x5, 0x100 ;  /* 0x0144000000007b1d */ /* 0x000fec0000002000 */
.L_x_157:
[----:B-12---:R-:W-:-:S13]  /*0b30*/  ISETP.GE.AND P0, PT, R231, c[0x0][0x53c], PT ;  /* 0x00014f00e7007a0c */ /* 0x006fda0003f06270 */
[----:B------:R-:W-:Y:S05]  /*0b40*/  @P0 EXIT ;  /* 0x000000000000094d */ /* 0x000fea0003800000 */
[----:B------:R-:W1:Y:S01]  /*0b50*/  S2R R14, SR_TID.X ;  /* 0x00000000000e7919 */ /* 0x000e620000002100 */
[----:B------:R-:W-:Y:S01]  /*0b60*/  IMAD.MOV.U32 R19, RZ, RZ, 0x40 ;  /* 0x00000040ff137424 */ /* 0x000fe200078e00ff */
[----:B------:R-:W-:Y:S02]  /*0b70*/  ULDC UR4, c[0x0][0x2ac] ;  /* 0x0000ab0000047ab9 */ /* 0x000fe40000000800 */
[----:B------:R-:W-:Y:S02]  /*0b80*/  ULDC UR6, c[0x0][0x1d0] ;  /* 0x0000740000067ab9 */ /* 0x000fe40000000800 */
[----:B------:R-:W-:Y:S01]  /*0b90*/  UIMAD UR6, UR4, UR6, URZ ;  /* 0x00000006040672a4 */ /* 0x000fe2000f8e023f */
[----:B-1----:R-:W-:-:S04]  /*0ba0*/  SHF.R.S32.HI R12, RZ, 0x1f, R14 ;  /* 0x0000001fff0c7819 */ /* 0x002fc8000001140e */
[CC--:B------:R-:W-:Y:S02]  /*0bb0*/  LEA.HI R3, R12.reuse, R14.reuse, RZ, 0x4 ;  /* 0x0000000e0c037211 */ /* 0x0c0fe400078f20ff */
[----:B------:R-:W-:Y:S02]  /*0bc0*/  LEA.HI R8, R12, R14, RZ, 0x2 ;  /* 0x0000000e0c087211 */ /* 0x000fe400078f10ff */
[C---:B------:R-:W-:Y:S02]  /*0bd0*/  LOP3.LUT R0, R3.reuse, 0xfffffff0, RZ, 0xc0, !PT ;  /* 0xfffffff003007812 */ /* 0x040fe400078ec0ff */
[----:B------:R-:W-:Y:S02]  /*0be0*/  SHF.R.S32.HI R4, RZ, 0x4, R3 ;  /* 0x00000004ff047819 */ /* 0x000fe40000011403 */
[----:B------:R-:W-:Y:S01]  /*0bf0*/  SHF.R.S32.HI R7, RZ, 0x2, R8 ;  /* 0x00000002ff077819 */ /* 0x000fe20000011408 */
[----:B------:R-:W-:Y:S01]  /*0c00*/  IMAD.IADD R0, R14, 0x1, -R0 ;  /* 0x000000010e007824 */ /* 0x000fe200078e0a00 */
[----:B------:R-:W-:-:S02]  /*0c10*/  LEA.HI R3, R3, R4, RZ, 0x1 ;  /* 0x0000000403037211 */ /* 0x000fc400078f08ff */
[----:B------:R-:W-:Y:S02]  /*0c20*/  SHF.R.S32.HI R2, RZ, 0x1f, R8 ;  /* 0x0000001fff027819 */ /* 0x000fe40000011408 */
[----:B------:R-:W-:Y:S02]  /*0c30*/  SHF.R.S32.HI R5, RZ, 0x1f, R0 ;  /* 0x0000001fff057819 */ /* 0x000fe40000011400 */
[----:B------:R-:W-:Y:S02]  /*0c40*/  LOP3.LUT R3, R3, 0xfffffffe, RZ, 0xc0, !PT ;  /* 0xfffffffe03037812 */ /* 0x000fe400078ec0ff */
[----:B------:R-:W-:Y:S02]  /*0c50*/  LEA.HI R2, R2, R7, RZ, 0x3 ;  /* 0x0000000702027211 */ /* 0x000fe400078f18ff */
[----:B------:R-:W-:Y:S01]  /*0c60*/  LEA.HI R13, R5, R0, RZ, 0x3 ;  /* 0x00000000050d7211 */ /* 0x000fe200078f18ff */
[----:B------:R-:W-:Y:S01]  /*0c70*/  IMAD.IADD R11, R4, 0x1, -R3 ;  /* 0x00000001040b7824 */ /* 0x000fe200078e0a03 */
[----:B------:R-:W-:-:S02]  /*0c80*/  LOP3.LUT R2, R2, 0xfffffff8, RZ, 0xc0, !PT ;  /* 0xfffffff802027812 */ /* 0x000fc400078ec0ff */
[----:B------:R-:W-:Y:S02]  /*0c90*/  LOP3.LUT R3, R13, 0xfffffff8, RZ, 0xc0, !PT ;  /* 0xfffffff80d037812 */ /* 0x000fe400078ec0ff */
[CC--:B------:R-:W-:Y:S01]  /*0ca0*/  LEA.HI R208, R12.reuse, R14.reuse, RZ, 0x3 ;  /* 0x0000000e0cd07211 */ /* 0x0c0fe200078f18ff */
[----:B------:R-:W-:Y:S01]  /*0cb0*/  IMAD.IADD R7, R7, 0x1, -R2 ;  /* 0x0000000107077824 */ /* 0x000fe200078e0a02 */
[----:B------:R-:W-:Y:S01]  /*0cc0*/  LEA.HI R6, R12, R14, RZ, 0x5 ;  /* 0x0000000e0c067211 */ /* 0x000fe200078f28ff */
[----:B------:R-:W-:Y:S01]  /*0cd0*/  IMAD.IADD R5, R0, 0x1, -R3 ;  /* 0x0000000100057824 */ /* 0x000fe200078e0a03 */
[----:B------:R-:W-:Y:S02]  /*0ce0*/  LOP3.LUT R2, R208, 0xfffffff8, RZ, 0xc0, !PT ;  /* 0xfffffff8d0027812 */ /* 0x000fe400078ec0ff */
[----:B------:R-:W-:Y:S02]  /*0cf0*/  LOP3.LUT R0, R6, 0xffffffe0, RZ, 0xc0, !PT ;  /* 0xffffffe006007812 */ /* 0x000fe400078ec0ff */
[----:B------:R-:W-:Y:S01]  /*0d00*/  SHF.R.S32.HI R4, RZ, 0x5, R6 ;  /* 0x00000005ff047819 */ /* 0x000fe20000011406 */
[C---:B------:R-:W-:Y:S01]  /*0d10*/  IMAD.IADD R212, R14.reuse, 0x1, -R2 ;  /* 0x000000010ed47824 */ /* 0x040fe200078e0a02 */
[----:B------:R-:W-:Y:S01]  /*0d20*/  SHF.R.S32.HI R2, RZ, 0x1f, R6 ;  /* 0x0000001fff027819 */ /* 0x000fe20000011406 */
[----:B------:R-:W-:Y:S01]  /*0d30*/  IMAD.IADD R28, R14, 0x1, -R0 ;  /* 0x000000010e1c7824 */ /* 0x000fe200078e0a00 */
[----:B------:R-:W-:Y:S01]  /*0d40*/  LOP3.LUT R3, R8, 0xfffffffc, RZ, 0xc0, !PT ;  /* 0xfffffffc08037812 */ /* 0x000fe200078ec0ff */
[----:B------:R-:W-:Y:S01]  /*0d50*/  IMAD.SHL.U32 R8, R212, 0x40, RZ ;  /* 0x00000040d4087824 */ /* 0x000fe200078e00ff */
[----:B------:R-:W-:Y:S01]  /*0d60*/  LEA.HI R0, R2, R4, RZ, 0x3 ;  /* 0x0000000402007211 */ /* 0x000fe200078f18ff */
[----:B------:R-:W-:Y:S01]  /*0d70*/  IMAD.SHL.U32 R138, R212, 0x4, RZ ;  /* 0x00000004d48a7824 */ /* 0x000fe200078e00ff */
[----:B------:R-:W-:Y:S01]  /*0d80*/  SHF.R.S32.HI R9, RZ, 0x1f, R28 ;  /* 0x0000001fff097819 */ /* 0x000fe2000001141c */
[----:B------:R-:W-:Y:S01]  /*0d90*/  IMAD.IADD R6, R14, 0x1, -R3 ;  /* 0x000000010e067824 */ /* 0x000fe200078e0a03 */
[----:B------:R-:W-:Y:S01]  /*0da0*/  LOP3.LUT R2, R8, 0x1c0, RZ, 0xc0, !PT ;  /* 0x000001c008027812 */ /* 0x000fe200078ec0ff */
[----:B------:R-:W-:Y:S01]  /*0db0*/  IMAD.SHL.U32 R132, R212, 0x8, RZ ;  /* 0x00000008d4847824 */ /* 0x000fe200078e00ff */
[----:B------:R-:W-:-:S02]  /*0dc0*/  LOP3.LUT R0, R0, 0xffffff8, RZ, 0xc0, !PT ;  /* 0x0ffffff800007812 */ /* 0x000fc400078ec0ff */
[----:B------:R-:W-:Y:S02]  /*0dd0*/  LEA.HI R16, R9, R28, RZ, 0x2 ;  /* 0x0000001c09107211 */ /* 0x000fe400078f10ff */
[----:B------:R-:W-:Y:S01]  /*0de0*/  LOP3.LUT R9, R7, 0x1, RZ, 0xc0, !PT ;  /* 0x0000000107097812 */ /* 0x000fe200078ec0ff */
[----:B------:R-:W-:Y:S01]  /*0df0*/  IMAD.IADD R3, R4, 0x1, -R0 ;  /* 0x0000000104037824 */ /* 0x000fe200078e0a00 */
[----:B------:R-:W-:Y:S02]  /*0e00*/  LOP3.LUT R10, R2, 0x8, R208, 0xf8, !PT ;  /* 0x00000008020a7812 */ /* 0x000fe400078ef8d0 */
[----:B------:R-:W-:Y:S02]  /*0e10*/  SHF.R.U32.HI R8, RZ, 0x3, R2 ;  /* 0x00000003ff087819 */ /* 0x000fe40000011602 */
[----:B------:R-:W-:Y:S02]  /*0e20*/  SHF.R.S32.HI R2, RZ, 0x2, R16 ;  /* 0x00000002ff027819 */ /* 0x000fe40000011410 */
[----:B------:R-:W-:-:S02]  /*0e30*/  ISETP.NE.U32.AND P0, PT, R9, 0x1, PT ;  /* 0x000000010900780c */ /* 0x000fc40003f05070 */
[----:B------:R-:W-:Y:S01]  /*0e40*/  LOP3.LUT R9, R10, R8, RZ, 0x3c, !PT ;  /* 0x000000080a097212 */ /* 0x000fe200078e3cff */
[----:B------:R-:W-:Y:S01]  /*0e50*/  IMAD R26, R3, 0x10, R2 ;  /* 0x00000010031a7824 */ /* 0x000fe200078e0202 */
[----:B------:R-:W-:Y:S01]  /*0e60*/  LEA.HI R10, R12, R14, RZ, 0x6 ;  /* 0x0000000e0c0a7211 */ /* 0x000fe200078f30ff */
[----:B------:R-:W-:Y:S01]  /*0e70*/  IMAD.SHL.U32 R12, R4, 0x400, RZ ;  /* 0x00000400040c7824 */ /* 0x000fe200078e00ff */
[C---:B------:R-:W-:Y:S01]  /*0e80*/  R2P PR, R7.reuse, 0x6 ;  /* 0x0000000607007804 */ /* 0x040fe20000000000 */
[----:B------:R-:W-:Y:S01]  /*0e90*/  IMAD.SHL.U32 R2, R7, 0x40, RZ ;  /* 0x0000004007027824 */ /* 0x000fe200078e00ff */
[C---:B------:R-:W-:Y:S01]  /*0ea0*/  LOP3.LUT P4, RZ, R5.reuse, 0x2, RZ, 0xc0, !PT ;  /* 0x0000000205ff7812 */ /* 0x040fe2000788c0ff */
[C---:B------:R-:W-:Y:S01]  /*0eb0*/  IMAD.SHL.U32 R4, R5.reuse, 0x40, RZ ;  /* 0x0000004005047824 */ /* 0x040fe200078e00ff */
[----:B------:R-:W-:Y:S01]  /*0ec0*/  LOP3.LUT P3, RZ, R5, 0x4, RZ, 0xc0, !PT ;  /* 0x0000000405ff7812 */ /* 0x000fe2000786c0ff */
[----:B------:R-:W-:Y:S01]  /*0ed0*/  IMAD.SHL.U32 R5, R11, 0x8, RZ ;  /* 0x000000080b057824 */ /* 0x000fe200078e00ff */
[----:B------:R-:W-:Y:S01]  /*0ee0*/  LOP3.LUT R3, R2, 0x1c0, RZ, 0xc0, !PT ;  /* 0x000001c002037812 */ /* 0x000fe200078ec0ff */
[----:B------:R-:W-:Y:S01]  /*0ef0*/  STL [R1+0x4c], R26 ;  /* 0x00004c1a01007387 */ /* 0x000fe20000100800 */
[----:B------:R-:W-:-:S02]  /*0f00*/  LOP3.LUT R2, R4, 0x1c0, RZ, 0xc0, !PT ;  /* 0x000001c004027812 */ /* 0x000fc400078ec0ff */
[----:B------:R-:W-:Y:S02]  /*0f10*/  LEA.HI R0, R6, R6, RZ, 0x1 ;  /* 0x0000000606007211 */ /* 0x000fe400078f08ff */
[----:B------:R-:W-:Y:S02]  /*0f20*/  LEA.HI R4, R3, R3, RZ, 0x1d ;  /* 0x0000000303047211 */ /* 0x000fe400078fe8ff */
[----:B------:R-:W-:Y:S02]  /*0f30*/  LOP3.LUT R5, R2, 0x8, R5, 0xf8, !PT ;  /* 0x0000000802057812 */ /* 0x000fe400078ef805 */
[----:B------:R-:W-:Y:S01]  /*0f40*/  SHF.R.U32.HI R3, RZ, 0x3, R2 ;  /* 0x00000003ff037819 */ /* 0x000fe20000011602 */
[----:B------:R-:W-:Y:S01]  /*0f50*/  IMAD.SHL.U32 R2, R10, 0x8, RZ ;  /* 0x000000080a027824 */ /* 0x000fe200078e00ff */
[----:B------:R-:W-:Y:S02]  /*0f60*/  SHF.R.S32.HI R208, RZ, 0x3, R208 ;  /* 0x00000003ffd07819 */ /* 0x000fe400000114d0 */
[----:B------:R-:W-:Y:S01]  /*0f70*/  LOP3.LUT R8, R0, 0x1ffffffe, RZ, 0xc0, !PT ;  /* 0x1ffffffe00087812 */ /* 0x000fe200078ec0ff */
[----:B------:R-:W-:Y:S01]  /*0f80*/  IMAD R0, R11, 0x200, R9 ;  /* 0x000002000b007824 */ /* 0x000fe200078e0209 */
[----:B------:R-:W-:Y:S01]  /*0f90*/  LOP3.LUT R219, R2, 0xfffffe00, RZ, 0xc0, !PT ;  /* 0xfffffe0002db7812 */ /* 0x000fe200078ec0ff */
[C---:B------:R-:W-:Y:S01]  /*0fa0*/  IMAD.SHL.U32 R2, R208.reuse, 0x40, RZ ;  /* 0x00000040d0027824 */ /* 0x040fe200078e00ff */
[----:B------:R-:W-:Y:S01]  /*0fb0*/  IADD3 R17, R208, 0x20, RZ ;  /* 0x00000020d0117810 */ /* 0x000fe20007ffe0ff */
[----:B------:R-:W-:Y:S01]  /*0fc0*/  IMAD.IADD R18, R6, 0x1, -R8 ;  /* 0x0000000106127824 */ /* 0x000fe200078e0a08 */
[----:B------:R-:W-:Y:S01]  /*0fd0*/  IADD3 R15, R208, 0x40, RZ ;  /* 0x00000040d00f7810 */ /* 0x000fe20007ffe0ff */
[----:B------:R-:W-:Y:S01]  /*0fe0*/  IMAD R6, R6, 0x2, R12 ;  /* 0x0000000206067824 */ /* 0x000fe200078e020c */
[----:B------:R-:W-:Y:S01]  /*0ff0*/  LOP3.LUT R11, R5, R3, RZ, 0x3c, !PT ;  /* 0x00000003050b7212 */ /* 0x000fe200078e3cff */
[----:B------:R-:W-:Y:S01]  /*1000*/  IMAD.SHL.U32 R3, R17, 0x40, RZ ;  /* 0x0000004011037824 */ /* 0x000fe200078e00ff */
[----:B------:R-:W-:Y:S01]  /*1010*/  IADD3 R14, R208, 0x60, RZ ;  /* 0x00000060d00e7810 */ /* 0x000fe20007ffe0ff */
[----:B------:R-:W-:Y:S01]  /*1020*/  IMAD.IADD R8, R6, 0x1, R4 ;  /* 0x0000000106087824 */ /* 0x000fe200078e0204 */
[----:B------:R-:W-:Y:S01]  /*1030*/  LOP3.LUT R217, R2, 0x1c0, RZ, 0xc0, !PT ;  /* 0x000001c002d97812 */ /* 0x000fe200078ec0ff */
[----:B------:R-:W-:Y:S01]  /*1040*/  IMAD.SHL.U32 R2, R15, 0x40, RZ ;  /* 0x000000400f027824 */ /* 0x000fe200078e00ff */
[----:B------:R-:W-:Y:S01]  /*1050*/  SHF.R.S32.HI R4, RZ, 0x1f, R17 ;  /* 0x0000001fff047819 */ /* 0x000fe20000011411 */
[----:B------:R-:W-:Y:S01]  /*1060*/  IMAD.SHL.U32 R7, R14, 0x40, RZ ;  /* 0x000000400e077824 */ /* 0x000fe200078e00ff */
[----:B------:R-:W-:Y:S01]  /*1070*/  SHF.R.S32.HI R5, RZ, 0x1f, R15 ;  /* 0x0000001fff057819 */ /* 0x000fe2000001140f */
[----:B------:R-:W-:Y:S01]  /*1080*/  IMAD.SHL.U32 R236, R8, 0x2, RZ ;  /* 0x0000000208ec7824 */ /* 0x000fe200078e00ff */
[----:B------:R-:W-:Y:S01]  /*1090*/  SHF.R.S32.HI R6, RZ, 0x1f, R14 ;  /* 0x0000001fff067819 */ /* 0x000fe2000001140e */
[----:B------:R-:W-:Y:S01]  /*10a0*/  IMAD R218, R212, 0x20, R208 ;  /* 0x00000020d4da7824 */ /* 0x000fe200078e02d0 */
[----:B------:R-:W-:-:S02]  /*10b0*/  IADD3 R140, R138, 0x40, RZ ;  /* 0x000000408a8c7810 */ /* 0x000fc40007ffe0ff */
[----:B------:R-:W-:Y:S02]  /*10c0*/  LOP3.LUT R31, R3, 0x1c0, RZ, 0xc0, !PT ;  /* 0x000001c0031f7812 */ /* 0x000fe400078ec0ff */
[----:B------:R-:W-:Y:S01]  /*10d0*/  LEA.HI R4, R4, R17, RZ, 0x3 ;  /* 0x0000001104047211 */ /* 0x000fe200078f18ff */
[----:B------:R-:W-:Y:S01]  /*10e0*/  IMAD.IADD R135, R138, 0x1, R140 ;  /* 0x000000018a877824 */ /* 0x000fe200078e028c */
[----:B------:R-:W-:Y:S01]  /*10f0*/  LEA.HI R3, R5, R15, RZ, 0x3 ;  /* 0x0000000f05037211 */ /* 0x000fe200078f18ff */
[----:B------:R-:W-:Y:S01]  /*1100*/  IMAD.SHL.U32 R5, R13, 0x40, RZ ;  /* 0x000000400d057824 */ /* 0x000fe200078e00ff */
[----:B------:R-:W-:Y:S01]  /*1110*/  LOP3.LUT R30, R2, 0x1c0, RZ, 0xc0, !PT ;  /* 0x000001c0021e7812 */ /* 0x000fe200078ec0ff */
[----:B------:R-:W-:Y:S01]  /*1120*/  IMAD.SHL.U32 R4, R4, 0x40, RZ ;  /* 0x0000004004047824 */ /* 0x000fe200078e00ff */
[----:B------:R-:W-:Y:S01]  /*1130*/  LEA.HI R2, R6, R14, RZ, 0x3 ;  /* 0x0000000e06027211 */ /* 0x000fe200078f18ff */
[----:B------:R-:W-:Y:S01]  /*1140*/  IMAD.SHL.U32 R6, R3, 0x40, RZ ;  /* 0x0000004003067824 */ /* 0x000fe200078e00ff */
[----:B------:R-:W-:-:S02]  /*1150*/  LOP3.LUT R9, R5, 0xfffffe00, RZ, 0xc0, !PT ;  /* 0xfffffe0005097812 */ /* 0x000fc400078ec0ff */
[----:B------:R-:W-:Y:S01]  /*1160*/  LOP3.LUT R24, R4, 0xfffffe00, RZ, 0xc0, !PT ;  /* 0xfffffe0004187812 */ /* 0x000fe200078ec0ff */
[----:B------:R-:W-:Y:S01]  /*1170*/  IMAD.SHL.U32 R3, R2, 0x40, RZ ;  /* 0x0000004002037824 */ /* 0x000fe200078e00ff */
[----:B------:R-:W-:Y:S02]  /*1180*/  SHF.R.S32.HI R2, RZ, 0x1f, R135 ;  /* 0x0000001fff027819 */ /* 0x000fe40000011487 */
[----:B------:R-:W-:Y:S01]  /*1190*/  LOP3.LUT R29, R7, 0x1c0, RZ, 0xc0, !PT ;  /* 0x000001c0071d7812 */ /* 0x000fe200078ec0ff */
[----:B------:R-:W-:Y:S01]  /*11a0*/  STL [R1+0xc], R24 ;  /* 0x00000c1801007387 */ /* 0x000fe20000100800 */
[CC--:B------:R-:W-:Y:S02]  /*11b0*/  LEA.HI R4, R2.reuse, R135.reuse, RZ, 0x6 ;  /* 0x0000008702047211 */ /* 0x0c0fe400078f30ff */
[----:B------:R-:W-:Y:S02]  /*11c0*/  LEA.HI R5, R2, R135, RZ, 0x3 ;  /* 0x0000008702057211 */ /* 0x000fe400078f18ff */
[----:B------:R-:W-:Y:S01]  /*11d0*/  LOP3.LUT R20, R3, 0xfffffe00, RZ, 0xc0, !PT ;  /* 0xfffffe0003147812 */ /* 0x000fe200078ec0ff */
[----:B------:R-:W-:Y:S01]  /*11e0*/  IMAD.SHL.U32 R2, R4, 0x80, RZ ;  /* 0x0000008004027824 */ /* 0x000fe200078e00ff */
[----:B------:R-:W-:-:S02]  /*11f0*/  SHF.R.U32.HI R27, RZ, 0x3, R217 ;  /* 0x00000003ff1b7819 */ /* 0x000fc400000116d9 */
[----:B------:R-:W-:Y:S02]  /*1200*/  SHF.R.U32.HI R25, RZ, 0x3, R31 ;  /* 0x00000003ff197819 */ /* 0x000fe4000001161f */
[--C-:B------:R-:W-:Y:S02]  /*1210*/  LOP3.LUT R4, R217, 0x38, R5.reuse, 0xf8, !PT ;  /* 0x00000038d9047812 */ /* 0x100fe400078ef805 */
[----:B------:R-:W-:Y:S02]  /*1220*/  LOP3.LUT R3, R31, 0x38, R5, 0xf8, !PT ;  /* 0x000000381f037812 */ /* 0x000fe400078ef805 */
[----:B------:R-:W-:Y:S02]  /*1230*/  SHF.R.U32.HI R23, RZ, 0x3, R30 ;  /* 0x00000003ff177819 */ /* 0x000fe4000001161e */
[----:B------:R-:W-:Y:S02]  /*1240*/  SHF.R.U32.HI R21, RZ, 0x3, R29 ;  /* 0x00000003ff157819 */ /* 0x000fe4000001161d */
[----:B------:R-:W-:-:S02]  /*1250*/  LOP3.LUT R7, R30, 0x38, R5, 0xf8, !PT ;  /* 0x000000381e077812 */ /* 0x000fc400078ef805 */
[----:B------:R-:W-:Y:S02]  /*1260*/  LOP3.LUT R10, R29, 0x38, R5, 0xf8, !PT ;  /* 0x000000381d0a7812 */ /* 0x000fe400078ef805 */
[----:B------:R-:W-:Y:S02]  /*1270*/  LOP3.LUT R22, R6, 0xfffffe00, RZ, 0xc0, !PT ;  /* 0xfffffe0006167812 */ /* 0x000fe400078ec0ff */
[----:B------:R-:W-:Y:S02]  /*1280*/  LOP3.LUT R8, R4, R27, RZ, 0x3c, !PT ;  /* 0x0000001b04087212 */ /* 0x000fe400078e3cff */
[----:B------:R-:W-:Y:S01]  /*1290*/  LOP3.LUT R6, R3, R25, RZ, 0x3c, !PT ;  /* 0x0000001903067212 */ /* 0x000fe200078e3cff */
[----:B------:R-:W-:Y:S01]  /*12a0*/  STL [R1+0x8], R22 ;  /* 0x0000081601007387 */ /* 0x000fe20000100800 */
[----:B------:R-:W-:Y:S02]  /*12b0*/  LOP3.LUT R2, R2, 0xffffe000, RZ, 0xc0, !PT ;  /* 0xffffe00002027812 */ /* 0x000fe400078ec0ff */
[----:B------:R-:W-:Y:S01]  /*12c0*/  LOP3.LUT R4, R7, R23, RZ, 0x3c, !PT ;  /* 0x0000001707047212 */ /* 0x000fe200078e3cff */
[----:B------:R-:W-:Y:S01]  /*12d0*/  STL [R1+0x4], R20 ;  /* 0x0000041401007387 */ /* 0x000fe20000100800 */
[----:B------:R-:W-:-:S02]  /*12e0*/  LOP3.LUT R3, R10, R21, RZ, 0x3c, !PT ;  /* 0x000000150a037212 */ /* 0x000fc400078e3cff */
[-C--:B------:R-:W-:Y:S02]  /*12f0*/  IADD3 R17, R8, R2.reuse, R219 ;  /* 0x0000000208117210 */ /* 0x080fe40007ffe0db */
[-C--:B------:R-:W-:Y:S02]  /*1300*/  IADD3 R15, R6, R2.reuse, R24 ;  /* 0x00000002060f7210 */ /* 0x080fe40007ffe018 */
[-C--:B------:R-:W-:Y:S02]  /*1310*/  IADD3 R14, R4, R2.reuse, R22 ;  /* 0x00000002040e7210 */ /* 0x080fe40007ffe016 */
[----:B------:R-:W-:Y:S02]  /*1320*/  IADD3 R13, R3, R2, R20 ;  /* 0x00000002030d7210 */ /* 0x000fe40007ffe014 */
[C---:B------:R-:W-:Y:S02]  /*1330*/  IADD3 R2, R236.reuse, 0x80, RZ ;  /* 0x00000080ec027810 */ /* 0x040fe40007ffe0ff */
[----:B------:R-:W-:-:S02]  /*1340*/  IADD3 R237, R236, 0x70, RZ ;  /* 0x00000070eced7810 */ /* 0x000fc40007ffe0ff */
[----:B------:R-:W-:Y:S02]  /*1350*/  @P0 IADD3 R237, R2, 0x10, RZ ;  /* 0x0000001002ed0810 */ /* 0x000fe40007ffe0ff */
[----:B------:R-:W-:Y:S02]  /*1360*/  LOP3.LUT R2, R217, 0x38, R132, 0xf8, !PT ;  /* 0x00000038d9027812 */ /* 0x000fe400078ef884 */
[----:B------:R-:W-:Y:S02]  /*1370*/  IADD3 R142, R138, 0x20, RZ ;  /* 0x000000208a8e7810 */ /* 0x000fe40007ffe0ff */
[CC--:B------:R-:W-:Y:S01]  /*1380*/  IADD3 R3, R11.reuse, R9.reuse, R12 ;  /* 0x000000090b037210 */ /* 0x0c0fe20007ffe00c */
[----:B------:R-:W-:Y:S01]  /*1390*/  IMAD.MOV.U32 R12, RZ, RZ, 0x20 ;  /* 0x00000020ff0c7424 */ /* 0x000fe200078e00ff */
[----:B------:R-:W-:Y:S02]  /*13a0*/  LOP3.LUT R4, R11, R9, RZ, 0xfc, !PT ;  /* 0x000000090b047212 */ /* 0x000fe400078efcff */
[----:B------:R-:W-:-:S02]  /*13b0*/  LOP3.LUT R27, R2, R27, RZ, 0x3c, !PT ;  /* 0x0000001b021b7212 */ /* 0x000fc400078e3cff */
[----:B------:R-:W-:Y:S01]  /*13c0*/  LOP3.LUT R9, R30, 0x38, R132, 0xf8, !PT ;  /* 0x000000381e097812 */ /* 0x000fe200078ef884 */
[----:B------:R-:W-:Y:S01]  /*13d0*/  IMAD.SHL.U32 R30, R142, 0x2, RZ ;  /* 0x000000028e1e7824 */ /* 0x000fe200078e00ff */
[----:B------:R-:W-:Y:S01]  /*13e0*/  LOP3.LUT R8, R16, 0x7ffffffc, RZ, 0xc0, !PT ;  /* 0x7ffffffc10087812 */ /* 0x000fe200078ec0ff */
[----:B------:R-:W-:Y:S01]  /*13f0*/  IMAD.SHL.U32 R16, R140, 0x2, RZ ;  /* 0x000000028c107824 */ /* 0x000fe200078e00ff */
[----:B------:R-:W-:Y:S01]  /*1400*/  IADD3 R141, R138, 0x60, RZ ;  /* 0x000000608a8d7810 */ /* 0x000fe20007ffe0ff */
[----:B------:R-:W-:Y:S01]  /*1410*/  STL [R1+0x48], R27 ;  /* 0x0000481b01007387 */ /* 0x000fe20000100800 */
[----:B------:R-:W-:Y:S01]  /*1420*/  SHF.R.S32.HI R6, RZ, 0x1f, R208 ;  /* 0x0000001fff067819 */ /* 0x000fe200000114d0 */
[----:B------:R-:W-:Y:S01]  /*1430*/  IMAD.IADD R8, R28, 0x1, -R8 ;  /* 0x000000011c087824 */ /* 0x000fe200078e0a08 */
[----:B------:R-:W-:Y:S01]  /*1440*/  SHF.R.S32.HI R7, RZ, 0x1f, R142 ;  /* 0x0000001fff077819 */ /* 0x000fe2000001148e */
[----:B------:R1:W-:Y:S01]  /*1450*/  STL [R1+0x38], R30 ;  /* 0x0000381e01007387 */ /* 0x0003e20000100800 */
[----:B------:R-:W-:Y:S01]  /*1460*/  SHF.R.S32.HI R6, RZ, 0x1f, R140 ;  /* 0x0000001fff067819 */ /* 0x000fe2000001148c */
[----:B------:R-:W-:Y:S01]  /*1470*/  IMAD.SHL.U32 R248, R8, 0x2, RZ ;  /* 0x0000000208f87824 */ /* 0x000fe200078e00ff */
[--C-:B------:R-:W-:Y:S01]  /*1480*/  LOP3.LUT R11, R29, 0x38, R132.reuse, 0xf8, !PT ;  /* 0x000000381d0b7812 */ /* 0x100fe200078ef884 */
[----:B------:R-:W-:Y:S01]  /*1490*/  IMAD.SHL.U32 R29, R141, 0x2, RZ ;  /* 0x000000028d1d7824 */ /* 0x000fe200078e00ff */
[----:B------:R-:W-:Y:S01]  /*14a0*/  SHF.R.S32.HI R2, RZ, 0x1f, R141 ;  /* 0x0000001fff027819 */ /* 0x000fe2000001148d */
[----:B------:R2:W-:Y:S01]  /*14b0*/  STL [R1+0x3c], R16 ;  /* 0x00003c1001007387 */ /* 0x0005e20000100800 */
[----:B------:R-:W-:Y:S01]  /*14c0*/  LOP3.LUT R10, R31, 0x38, R132, 0xf8, !PT ;  /* 0x000000381f0a7812 */ /* 0x000fe200078ef884 */
[----:B------:R-:W-:Y:S01]  /*14d0*/  IMAD R8, R18, 0x8, R26 ;  /* 0x0000000812087824 */ /* 0x000fe200078e021a */
[----:B------:R-:W-:Y:S01]  /*14e0*/  SHF.L.U64.HI R2, R141, 0x1, R2 ;  /* 0x000000018d027819 */ /* 0x000fe20000010202 */
[----:B------:R-:W-:Y:S01]  /*14f0*/  STL [R1+0x40], R29 ;  /* 0x0000401d01007387 */ /* 0x000fe20000100800 */
[----:B------:R-:W-:-:S02]  /*1500*/  LOP3.LUT R10, R24, R10, R25, 0xf6, !PT ;  /* 0x0000000a180a7212 */ /* 0x000fc400078ef619 */
[----:B------:R-:W-:Y:S02]  /*1510*/  LOP3.LUT R9, R22, R9, R23, 0xf6, !PT ;  /* 0x0000000916097212 */ /* 0x000fe400078ef617 */
[----:B------:R-:W-:Y:S02]  /*1520*/  LEA R143, R0, 0xc080, 0x1 ;  /* 0x0000c080008f7811 */ /* 0x000fe400078e08ff */
[----:B------:R-:W-:Y:S02]  /*1530*/  SHF.R.S32.HI R0, RZ, 0x3, R5 ;  /* 0x00000003ff007819 */ /* 0x000fe40000011405 */
[----:B------:R-:W-:Y:S02]  /*1540*/  LEA R10, R10, 0x10080, 0x1 ;  /* 0x000100800a0a7811 */ /* 0x000fe400078e08ff */
[----:B------:R-:W-:Y:S02]  /*1550*/  IADD3 R34, R248, 0x18, RZ ;  /* 0x00000018f8227810 */ /* 0x000fe40007ffe0ff */
[----:B------:R-:W-:-:S02]  /*1560*/  LOP3.LUT R204, R5, 0xfffffff8, RZ, 0xc0, !PT ;  /* 0xfffffff805cc7812 */ /* 0x000fc400078ec0ff */
[----:B------:R-:W-:Y:S02]  /*1570*/  LEA R9, R9, 0x10080, 0x1 ;  /* 0x0001008009097811 */ /* 0x000fe400078e08ff */
[C---:B------:R-:W-:Y:S02]  /*1580*/  IADD3 R33, R248.reuse, 0x30, RZ ;  /* 0x00000030f8217810 */ /* 0x040fe40007ffe0ff */
[----:B-1----:R-:W-:Y:S02]  /*1590*/  IADD3 R30, R248, 0x48, RZ ;  /* 0x00000048f81e7810 */ /* 0x002fe40007ffe0ff */
[----:B--2---:R-:W-:Y:S02]  /*15a0*/  SHF.L.U64.HI R16, R142, 0x1, R7 ;  /* 0x000000018e107819 */ /* 0x004fe40000010207 */
[----:B------:R-:W-:Y:S02]  /*15b0*/  SHF.L.U64.HI R7, R140, 0x1, R6 ;  /* 0x000000018c077819 */ /* 0x000fe40000010206 */
[C---:B------:R-:W-:Y:S01]  /*15c0*/  IADD3 R24, R248.reuse, 0x78, RZ ;  /* 0x00000078f8187810 */ /* 0x040fe20007ffe0ff */
[----:B------:R-:W-:Y:S01]  /*15d0*/  STL [R1+0x34], R16 ;  /* 0x0000341001007387 */ /* 0x000fe20000100800 */
[----:B------:R-:W-:-:S02]  /*15e0*/  IADD3 R18, R248, 0xa8, RZ ;  /* 0x000000a8f8127810 */ /* 0x000fc40007ffe0ff */
[C---:B------:R-:W-:Y:S01]  /*15f0*/  IADD3 R252, R248.reuse, 0xe0, RZ ;  /* 0x000000e0f8fc7810 */ /* 0x040fe20007ffe0ff */
[----:B------:R1:W-:Y:S01]  /*1600*/  STL [R1+0x30], R7 ;  /* 0x0000300701007387 */ /* 0x0003e20000100800 */
[C---:B------:R-:W-:Y:S02]  /*1610*/  IADD3 R249, R248.reuse, 0xf8, RZ ;  /* 0x000000f8f8f97810 */ /* 0x040fe40007ffe0ff */
[C---:B------:R-:W-:Y:S01]  /*1620*/  IADD3 R251, R248.reuse, 0xe8, RZ ;  /* 0x000000e8f8fb7810 */ /* 0x040fe20007ffe0ff */
[----:B------:R2:W-:Y:S01]  /*1630*/  STL [R1+0x2c], R2 ;  /* 0x00002c0201007387 */ /* 0x0005e20000100800 */
[----:B------:R-:W-:Y:S02]  /*1640*/  IADD3 R250, R248, 0xf0, RZ ;  /* 0x000000f0f8fa7810 */ /* 0x000fe40007ffe0ff */
[----:B------:R-:W-:Y:S01]  /*1650*/  SEL R6, R12, 0xffffffe0, !P1 ;  /* 0xffffffe00c067807 */ /* 0x000fe20004800000 */
[----:B------:R3:W-:Y:S01]  /*1660*/  STL [R1+0x50], R8 ;  /* 0x0000500801007387 */ /* 0x0007e20000100800 */
[----:B------:R-:W-:-:S02]  /*1670*/  LEA R194, R3, 0x10080, 0x1 ;  /* 0x0001008003c27811 */ /* 0x000fc400078e08ff */
[----:B------:R-:W-:Y:S01]  /*1680*/  LEA R189, R4, 0x8080, 0x1 ;  /* 0x0000808004bd7811 */ /* 0x000fe200078e08ff */
[----:B------:R-:W-:Y:S01]  /*1690*/  STL [R1], R0 ;  /* 0x0000000001007387 */ /* 0x000fe20000100800 */
[----:B------:R-:W-:Y:S01]  /*16a0*/  IADD3 R36, R248, 0x8, RZ ;  /* 0x00000008f8247810 */ /* 0x000fe20007ffe0ff */
[----:B------:R-:W-:Y:S01]  /*16b0*/  IMAD.IADD R240, R236, 0x1, R6 ;  /* 0x00000001ecf07824 */ /* 0x000fe200078e0206 */
[----:B------:R-:W-:Y:S01]  /*16c0*/  IADD3 R35, R248, 0x10, RZ ;  /* 0x00000010f8237810 */ /* 0x000fe20007ffe0ff */
[----:B------:R-:W-:Y:S01]  /*16d0*/  STL [R1+0x28], R10 ;  /* 0x0000280a01007387 */ /* 0x000fe20000100800 */
[----:B------:R-:W-:Y:S01]  /*16e0*/  IADD3 R199, R132, 0x80, RZ ;  /* 0x0000008084c77810 */ /* 0x000fe20007ffe0ff */
[----:B------:R-:W-:Y:S01]  /*16f0*/  IMAD.IADD R239, R6, 0x1, R237 ;  /* 0x0000000106ef7824 */ /* 0x000fe200078e02ed */
[----:B------:R-:W-:Y:S01]  /*1700*/  IADD3 R200, R132, 0xc0, RZ ;  /* 0x000000c084c87810 */ /* 0x000fe20007ffe0ff */
[----:B------:R4:W-:Y:S01]  /*1710*/  STL [R1+0x24], R9 ;  /* 0x0000240901007387 */ /* 0x0009e20000100800 */
[----:B------:R-:W-:-:S02]  /*1720*/  IADD3 R247, R248, 0x20, RZ ;  /* 0x00000020f8f77810 */ /* 0x000fc40007ffe0ff */
[C---:B------:R-:W-:Y:S02]  /*1730*/  IADD3 R246, R248.reuse, 0x28, RZ ;  /* 0x00000028f8f67810 */ /* 0x040fe40007ffe0ff */
[----:B-1----:R-:W-:Y:S02]  /*1740*/  SEL R7, R19, 0xffffffc0, !P2 ;  /* 0xffffffc013077807 */ /* 0x002fe40005000000 */
[----:B------:R-:W-:Y:S02]  /*1750*/  IADD3 R32, R248, 0x38, RZ ;  /* 0x00000038f8207810 */ /* 0x000fe40007ffe0ff */
[----:B--2---:R-:W-:Y:S01]  /*1760*/  LOP3.LUT R2, R27, R219, RZ, 0xfc, !PT ;  /* 0x000000db1b027212 */ /* 0x004fe200078efcff */
[----:B------:R-:W-:Y:S01]  /*1770*/  IMAD.IADD R244, R236, 0x1, R7 ;  /* 0x00000001ecf47824 */ /* 0x000fe200078e0207 */
[----:B------:R-:W-:Y:S01]  /*1780*/  IADD3 R27, R248, 0x60, RZ ;  /* 0x00000060f81b7810 */ /* 0x000fe20007ffe0ff */
[C---:B------:R-:W-:Y:S01]  /*1790*/  IMAD.IADD R243, R7.reuse, 0x1, R240 ;  /* 0x0000000107f37824 */ /* 0x040fe200078e02f0 */
[----:B---3--:R-:W-:Y:S01]  /*17a0*/  LOP3.LUT R8, R20, R11, R21, 0xf6, !PT ;  /* 0x0000000b14087212 */ /* 0x008fe200078ef615 */
[----:B------:R-:W-:Y:S01]  /*17b0*/  IMAD.IADD R242, R7, 0x1, R237 ;  /* 0x0000000107f27824 */ /* 0x000fe200078e02ed */
[----:B------:R-:W-:Y:S01]  /*17c0*/  IADD3 R21, R248, 0x90, RZ ;  /* 0x00000090f8157810 */ /* 0x000fe20007ffe0ff */
[----:B------:R-:W-:Y:S01]  /*17d0*/  IMAD.IADD R241, R239, 0x1, R7 ;  /* 0x00000001eff17824 */ /* 0x000fe200078e0207 */
[----:B------:R-:W-:-:S02]  /*17e0*/  LEA R5, R8, 0x10080, 0x1 ;  /* 0x0001008008057811 */ /* 0x000fc400078e08ff */
[----:B------:R-:W-:Y:S02]  /*17f0*/  SHF.R.S32.HI R8, RZ, 0x1f, R34 ;  /* 0x0000001fff087819 */ /* 0x000fe40000011422 */
[----:B------:R-:W-:Y:S01]  /*1800*/  SHF.R.S32.HI R8, RZ, 0x1f, R33 ;  /* 0x0000001fff087819 */ /* 0x000fe20000011421 */
[----:B------:R1:W-:Y:S01]  /*1810*/  STL [R1+0x20], R5 ;  /* 0x0000200501007387 */ /* 0x0003e20000100800 */
[----:B------:R-:W-:Y:S02]  /*1820*/  SHF.R.S32.HI R8, RZ, 0x1f, R30 ;  /* 0x0000001fff087819 */ /* 0x000fe4000001141e */
[----:B------:R-:W-:Y:S02]  /*1830*/  IADD3 R11, R248, 0xc0, RZ ;  /* 0x000000c0f80b7810 */ /* 0x000fe40007ffe0ff */
[----:B------:R-:W-:Y:S02]  /*1840*/  SHF.R.S32.HI R8, RZ, 0x1f, R27 ;  /* 0x0000001fff087819 */ /* 0x000fe4000001141b */
[----:B------:R-:W-:-:S02]  /*1850*/  SHF.R.S32.HI R8, RZ, 0x1f, R24 ;  /* 0x0000001fff087819 */ /* 0x000fc40000011418 */
[----:B------:R-:W-:Y:S02]  /*1860*/  SHF.R.S32.HI R8, RZ, 0x1f, R21 ;  /* 0x0000001fff087819 */ /* 0x000fe40000011415 */
[----:B------:R-:W-:Y:S02]  /*1870*/  SHF.R.S32.HI R8, RZ, 0x1f, R18 ;  /* 0x0000001fff087819 */ /* 0x000fe40000011412 */
[----:B------:R-:W-:Y:S02]  /*1880*/  SHF.R.S32.HI R8, RZ, 0x1f, R11 ;  /* 0x0000001fff087819 */ /* 0x000fe4000001140b */
[----:B----4-:R-:W-:Y:S02]  /*1890*/  IADD3 R9, R248, 0xd0, RZ ;  /* 0x000000d0f8097810 */ /* 0x010fe40007ffe0ff */
[----:B------:R-:W-:Y:S02]  /*18a0*/  LEA R234, R2, 0x10080, 0x1 ;  /* 0x0001008002ea7811 */ /* 0x000fe400078e08ff */
[----:B------:R-:W-:-:S02]  /*18b0*/  SHF.R.S32.HI R9, RZ, 0x1f, R9 ;  /* 0x0000001fff097819 */ /* 0x000fc40000011409 */
[----:B------:R-:W-:Y:S02]  /*18c0*/  SHF.R.S32.HI R9, RZ, 0x1f, R251 ;  /* 0x0000001fff097819 */ /* 0x000fe400000114fb */
[----:B------:R-:W-:Y:S02]  /*18d0*/  LEA R9, R15, 0x10080, 0x1 ;  /* 0x000100800f097811 */ /* 0x000fe400078e08ff */
[----:B-1----:R-:W-:Y:S02]  /*18e0*/  IADD3 R5, R248, 0xd8, RZ ;  /* 0x000000d8f8057810 */ /* 0x002fe40007ffe0ff */
[----:B------:R-:W-:Y:S02]  /*18f0*/  SEL R2, R12, 0xffffffe0, !P4 ;  /* 0xffffffe00c027807 */ /* 0x000fe40006000000 */
[----:B------:R-:W-:Y:S02]  /*1900*/  SHF.R.S32.HI R8, RZ, 0x1f, R5 ;  /* 0x0000001fff087819 */ /* 0x000fe40000011405 */
[----:B------:R-:W-:Y:S01]  /*1910*/  SHF.R.S32.HI R5, RZ, 0x1f, R252 ;  /* 0x0000001fff057819 */ /* 0x000fe200000114fc */
[----:B------:R-:W-:Y:S01]  /*1920*/  IMAD.IADD R195, R194, 0x1, R2 ;  /* 0x00000001c2c37824 */ /* 0x000fe200078e0202 */
[----:B------:R-:W-:Y:S01]  /*1930*/  SHF.R.S32.HI R5, RZ, 0x1f, R249 ;  /* 0x0000001fff057819 */ /* 0x000fe200000114f9 */
[----:B------:R-:W-:Y:S01]  /*1940*/  IMAD.IADD R190, R2, 0x1, R189 ;  /* 0x0000000102be7824 */ /* 0x000fe200078e02bd */
[----:B------:R-:W-:-:S02]  /*1950*/  LEA R5, R17, 0x10080, 0x1 ;  /* 0x0001008011057811 */ /* 0x000fc400078e08ff */
[----:B------:R-:W-:Y:S02]  /*1960*/  SHF.R.S32.HI R8, RZ, 0x1f, R250 ;  /* 0x0000001fff087819 */ /* 0x000fe400000114fa */
[----:B------:R-:W-:Y:S01]  /*1970*/  LEA R8, R14, 0x10080, 0x1 ;  /* 0x000100800e087811 */ /* 0x000fe200078e08ff */
[----:B------:R1:W-:Y:S01]  /*1980*/  STL [R1+0x1c], R5 ;  /* 0x00001c0501007387 */ /* 0x0003e20000100800 */
[----:B------:R-:W-:Y:S02]  /*1990*/  SEL R0, R19, 0xffffffc0, !P3 ;  /* 0xffffffc013007807 */ /* 0x000fe40005800000 */
[C---:B------:R-:W-:Y:S01]  /*19a0*/  IADD3 R31, R248.reuse, 0x40, RZ ;  /* 0x00000040f81f7810 */ /* 0x040fe20007ffe0ff */
[----:B------:R2:W-:Y:S01]  /*19b0*/  STL [R1+0x18], R9 ;  /* 0x0000180901007387 */ /* 0x0005e20000100800 */
[----:B------:R-:W-:Y:S01]  /*19c0*/  IADD3 R29, R248, 0x50, RZ ;  /* 0x00000050f81d7810 */ /* 0x000fe20007ffe0ff */
[--C-:B------:R-:W-:Y:S01]  /*19d0*/  IMAD.IADD R197, R194, 0x1, R0.reuse ;  /* 0x00000001c2c57824 */ /* 0x100fe200078e0200 */
[C---:B------:R-:W-:Y:S01]  /*19e0*/  IADD3 R28, R248.reuse, 0x58, RZ ;  /* 0x00000058f81c7810 */ /* 0x040fe20007ffe0ff */
[----:B------:R2:W-:Y:S01]  /*19f0*/  STL [R1+0x14], R8 ;  /* 0x0000140801007387 */ /* 0x0005e20000100800 */
[----:B------:R-:W-:Y:S01]  /*1a00*/  IADD3 R26, R248, 0x68, RZ ;  /* 0x00000068f81a7810 */ /* 0x000fe20007ffe0ff */
[----:B------:R-:W-:Y:S01]  /*1a10*/  IMAD.IADD R192, R0, 0x1, R189 ;  /* 0x0000000100c07824 */ /* 0x000fe200078e02bd */
[C---:B------:R-:W-:Y:S01]  /*1a20*/  IADD3 R25, R248.reuse, 0x70, RZ ;  /* 0x00000070f8197810 */ /* 0x040fe20007ffe0ff */
[----:B------:R-:W-:Y:S01]  /*1a30*/  IMAD.IADD R196, R195, 0x1, R0 ;  /* 0x00000001c3c47824 */ /* 0x000fe200078e0200 */
[----:B------:R-:W-:Y:S01]  /*1a40*/  IADD3 R23, R248, 0x80, RZ ;  /* 0x00000080f8177810 */ /* 0x000fe20007ffe0ff */
[----:B------:R-:W-:Y:S01]  /*1a50*/  IMAD.IADD R191, R0, 0x1, R190 ;  /* 0x0000000100bf7824 */ /* 0x000fe200078e02be */
[----:B------:R-:W-:-:S02]  /*1a60*/  IADD3 R22, R248, 0x88, RZ ;  /* 0x00000088f8167810 */ /* 0x000fc40007ffe0ff */
[C---:B------:R-:W-:Y:S02]  /*1a70*/  IADD3 R20, R248.reuse, 0x98, RZ ;  /* 0x00000098f8147810 */ /* 0x040fe40007ffe0ff */
[C---:B------:R-:W-:Y:S02]  /*1a80*/  IADD3 R19, R248.reuse, 0xa0, RZ ;  /* 0x000000a0f8137810 */ /* 0x040fe40007ffe0ff */
[C---:B------:R-:W-:Y:S02]  /*1a90*/  IADD3 R16, R248.reuse, 0xb0, RZ ;  /* 0x000000b0f8107810 */ /* 0x040fe40007ffe0ff */
[C---:B------:R-:W-:Y:S02]  /*1aa0*/  IADD3 R12, R248.reuse, 0xb8, RZ ;  /* 0x000000b8f80c7810 */ /* 0x040fe40007ffe0ff */
[----:B-1----:R-:W-:Y:S02]  /*1ab0*/  LEA R5, R13, 0x10080, 0x1 ;  /* 0x000100800d057811 */ /* 0x002fe400078e08ff */
[----:B------:R-:W-:-:S02]  /*1ac0*/  IADD3 R10, R248, 0xc8, RZ ;  /* 0x000000c8f80a7810 */ /* 0x000fc40007ffe0ff */
[----:B------:R-:W-:Y:S01]  /*1ad0*/  SHF.R.S32.HI R37, RZ, 0x1f, R36 ;  /* 0x0000001fff257819 */ /* 0x000fe20000011424 */
[----:B------:R2:W-:Y:S01]  /*1ae0*/  STL [R1+0x10], R5 ;  /* 0x0000100501007387 */ /* 0x0005e20000100800 */
[----:B------:R-:W-:Y:S02]  /*1af0*/  SHF.R.S32.HI R36, RZ, 0x1f, R35 ;  /* 0x0000001fff247819 */ /* 0x000fe40000011423 */
[----:B------:R-:W-:Y:S02]  /*1b00*/  SHF.R.S32.HI R133, RZ, 0x1f, R132 ;  /* 0x0000001fff857819 */ /* 0x000fe40000011484 */
[----:B------:R-:W-:Y:S02]  /*1b10*/  SHF.R.S32.HI R211, RZ, 0x1f, R199 ;  /* 0x0000001fffd37819 */ /* 0x000fe400000114c7 */
[----:B------:R-:W-:Y:S02]  /*1b20*/  SHF.R.S32.HI R210, RZ, 0x1f, R200 ;  /* 0x0000001fffd27819 */ /* 0x000fe400000114c8 */
[----:B------:R-:W-:-:S02]  /*1b30*/  SHF.R.S32.HI R209, RZ, 0x1f, R204 ;  /* 0x0000001fffd17819 */ /* 0x000fc400000114cc */
[----:B------:R-:W-:Y:S02]  /*1b40*/  SHF.R.S32.HI R35, RZ, 0x1f, R247 ;  /* 0x0000001fff237819 */ /* 0x000fe400000114f7 */
        /* <DEDUP_REMOVED lines=13> */
[----:B--2---:R-:W-:Y:S02]  /*1c20*/  SHF.R.S32.HI R10, RZ, 0x1f, R10 ;  /* 0x0000001fff0a7819 */ /* 0x004fe4000001140a */
.L_x_333:
[----:B------:R-:W-:-:S04]  /*1c30*/  IMAD.MOV.U32 R2, RZ, RZ, 0x4 ;  /* 0x00000004ff027424 */ /* 0x000fc800078e00ff */
[----:B------:R-:W-:-:S05]  /*1c40*/  IMAD.WIDE R2, R231, R2, c[0x0][0x588] ;  /* 0x00016200e7027625 */ /* 0x000fca00078e0202 */
[----:B------:R-:W2:Y:S01]  /*1c50*/  LDG.E R233, [R2.64] ;  /* 0x0000000802e97981 */ /* 0x000ea2000c1e1900 */
[----:B------:R-:W-:Y:S01]  /*1c60*/  ISETP.NE.U32.AND P0, PT, RZ, c[0x0][0x370], PT ;  /* 0x0000dc00ff007a0c */ /* 0x000fe20003f05070 */
[----:B------:R-:W-:Y:S01]  /*1c70*/  IMAD.MOV.U32 R226, RZ, RZ, RZ ;  /* 0x000000ffffe27224 */ /* 0x000fe200078e00ff */
[----:B------:R-:W-:Y:S02]  /*1c80*/  ISETP.NE.U32.AND P4, PT, RZ, c[0x0][0x360], PT ;  /* 0x0000d800ff007a0c */ /* 0x000fe40003f85070 */
[----:B------:R-:W-:Y:S02]  /*1c90*/  ISETP.NE.AND.EX P1, PT, RZ, c[0x0][0x374], PT, P0 ;  /* 0x0000dd00ff007a0c */ /* 0x000fe40003f25300 */
[----:B------:R-:W-:Y:S02]  /*1ca0*/  ISETP.NE.AND.EX P4, PT, RZ, c[0x0][0x364], PT, P4 ;  /* 0x0000d900ff007a0c */ /* 0x000fe40003f85340 */
[----:B------:R-:W-:Y:S02]  /*1cb0*/  ISETP.NE.U32.AND P3, PT, RZ, c[0x0][0x348], PT ;  /* 0x0000d200ff007a0c */ /* 0x000fe40003f65070 */
[----:B------:R-:W-:-:S02]  /*1cc0*/  ISETP.NE.U32.AND P5, PT, RZ, c[0x0][0x350], PT ;  /* 0x0000d400ff007a0c */ /* 0x000fc40003fa5070 */
[----:B------:R-:W-:Y:S02]  /*1cd0*/  ISETP.NE.U32.AND P6, PT, RZ, c[0x0][0x358], PT ;  /* 0x0000d600ff007a0c */ /* 0x000fe40003fc5070 */
[----:B------:R-:W-:Y:S02]  /*1ce0*/  ISETP.NE.AND.EX P3, PT, RZ, c[0x0][0x34c], PT, P3 ;  /* 0x0000d300ff007a0c */ /* 0x000fe40003f65330 */
[----:B------:R-:W-:Y:S02]  /*1cf0*/  ISETP.NE.AND.EX P5, PT, RZ, c[0x0][0x354], PT, P5 ;  /* 0x0000d500ff007a0c */ /* 0x000fe40003fa5350 */
[----:B------:R-:W-:Y:S01]  /*1d00*/  ISETP.NE.AND.EX P6, PT, RZ, c[0x0][0x35c], PT, P6 ;  /* 0x0000d700ff007a0c */ /* 0x000fe20003fc5360 */
[----:B------:R-:W-:Y:S02]  /*1d10*/  IMAD.MOV.U32 R107, RZ, RZ, RZ ;  /* 0x000000ffff6b7224 */ /* 0x000fe400078e00ff */
[----:B------:R-:W-:Y:S02]  /*1d20*/  IMAD.MOV.U32 R12, RZ, RZ, RZ ;  /* 0x000000ffff0c7224 */ /* 0x000fe400078e00ff */
[----:B------:R-:W-:Y:S01]  /*1d30*/  IMAD.MOV.U32 R11, RZ, RZ, RZ ;  /* 0x000000ffff0b7224 */ /* 0x000fe200078e00ff */
[----:B--2---:R-:W-:Y:S01]  /*1d40*/  SHF.R.S32.HI R235, RZ, 0x1f, R233 ;  /* 0x0000001fffeb7819 */ /* 0x004fe200000114e9 */
[C---:B------:R-:W-:Y:S01]  /*1d50*/  IMAD.SHL.U32 R227, R233.reuse, 0x4, RZ ;  /* 0x00000004e9e37824 */ /* 0x040fe200078e00ff */
[----:B------:R-:W-:-:S02]  /*1d60*/  @P1 LEA R4, P0, R233, c[0x0][0x370], 0x2 ;  /* 0x0000dc00e9041a11 */ /* 0x000fc400078010ff */
[C-C-:B------:R-:W-:Y:S02]  /*1d70*/  SHF.L.U64.HI R232, R233.reuse, 0x2, R235.reuse ;  /* 0x00000002e9e87819 */ /* 0x140fe400000102eb */
[----:B------:R-:W-:Y:S02]  /*1d80*/  @P1 LEA.HI.X R5, R233, c[0x0][0x374], R235, 0x2, P0 ;  /* 0x0000dd00e9051a11 */ /* 0x000fe400000f14eb */
[C---:B------:R-:W-:Y:S02]  /*1d90*/  @P4 IADD3 R2, P0, R227.reuse, c[0x0][0x360], RZ ;  /* 0x0000d800e3024a10 */ /* 0x040fe40007f1e0ff */
[----:B------:R-:W-:Y:S01]  /*1da0*/  IADD3 R6, P2, R227, c[0x0][0x348], RZ ;  /* 0x0000d200e3067a10 */ /* 0x000fe20007f5e0ff */
[----:B------:R1:W5:Y:S01]  /*1db0*/  @P1 LDG.E R226, [R4.64] ;  /* 0x0000000804e21981 */ /* 0x000362000c1e1900 */
[----:B------:R-:W-:-:S05]  /*1dc0*/  @P4 IADD3.X R3, R232, c[0x0][0x364], RZ, P0, !PT ;  /* 0x0000d900e8034a10 */ /* 0x000fca00007fe4ff */
[----:B------:R2:W5:Y:S01]  /*1dd0*/  @P4 LDG.E R110, [R2.64] ;  /* 0x00000008026e4981 */ /* 0x000562000c1e1900 */
[----:B------:R-:W-:-:S05]  /*1de0*/  IADD3.X R7, R232, c[0x0][0x34c], RZ, P2, !PT ;  /* 0x0000d300e8077a10 */ /* 0x000fca00017fe4ff */
[----:B------:R3:W5:Y:S01]  /*1df0*/  @P3 LDG.E R107, [R6.64] ;  /* 0x00000008066b3981 */ /* 0x000762000c1e1900 */
[C---:B-1----:R-:W-:Y:S02]  /*1e00*/  IADD3 R4, P1, R227.reuse, c[0x0][0x350], RZ ;  /* 0x0000d400e3047a10 */ /* 0x042fe40007f3e0ff */
[----:B--2---:R-:W-:Y:S02]  /*1e10*/  IADD3 R2, P0, R227, c[0x0][0x358], RZ ;  /* 0x0000d600e3027a10 */ /* 0x004fe40007f1e0ff */
[C---:B------:R-:W-:Y:S02]  /*1e20*/  IADD3.X R5, R232.reuse, c[0x0][0x354], RZ, P1, !PT ;  /* 0x0000d500e8057a10 */ /* 0x040fe40000ffe4ff */
[----:B------:R-:W-:-:S03]  /*1e30*/  IADD3.X R3, R232, c[0x0][0x35c], RZ, P0, !PT ;  /* 0x0000d700e8037a10 */ /* 0x000fc600007fe4ff */
[----:B------:R3:W5:Y:S04]  /*1e40*/  @P5 LDG.E R12, [R4.64] ;  /* 0x00000008040c5981 */ /* 0x000768000c1e1900 */
[----:B------:R3:W5:Y:S01]  /*1e50*/  @P6 LDG.E R11, [R2.64] ;  /* 0x00000008020b6981 */ /* 0x000762000c1e1900 */
[----:B------:R-:W-:Y:S01]  /*1e60*/  YIELD ;  /* 0x0000000000007946 */ /* 0x000fe20003800000 */
[----:B------:R-:W-:Y:S05]  /*1e70*/  @P4 BRA `(.L_x_169) ;  /* 0x0000005000004947 */ /* 0x000fea0003800000 */
[----:B-----5:R-:W-:Y:S01]  /*1e80*/  MOV R110, c[0x0][0x168] ;  /* 0x00005a00006e7a02 */ /* 0x020fe20000000f00 */
[----:B------:R-:W-:Y:S05]  /*1e90*/  @!P3 BRA `(.L_x_169) ;  /* 0x000000300000b947 */ /* 0x000fea0003800000 */
[----:B------:R-:W2:Y:S04]  /*1ea0*/  LDG.E R8, [R6.64] ;  /* 0x0000000806087981 */ /* 0x000ea8000c1e1900 */
[----:B------:R-:W2:Y:S02]  /*1eb0*/  LDG.E R0, [R6.64+0x4] ;  /* 0x0000040806007981 */ /* 0x000ea4000c1e1900 */
[----:B--2---:R-:W-:-:S02]  /*1ec0*/  IADD3 R110, -R8, R0, RZ ;  /* 0x00000000086e7210 */ /* 0x004fc40007ffe1ff */
.L_x_169:
[----:B------:R-:W-:-:S04]  /*1ed0*/  ISETP.NE.U32.AND P0, PT, RZ, c[0x0][0x368], PT ;  /* 0x0000da00ff007a0c */ /* 0x000fc80003f05070 */
[----:B------:R-:W-:-:S13]  /*1ee0*/  ISETP.NE.AND.EX P0, PT, RZ, c[0x0][0x36c], PT, P0 ;  /* 0x0000db00ff007a0c */ /* 0x000fda0003f05300 */
[----:B------:R-:W-:Y:S05]  /*1ef0*/  @!P0 BRA `(.L_x_170) ;  /* 0x0000004000008947 */ /* 0x000fea0003800000 */
[----:B---3--:R-:W-:-:S04]  /*1f00*/  IADD3 R4, P0, R227, c[0x0][0x368], RZ ;  /* 0x0000da00e3047a10 */ /* 0x008fc80007f1e0ff */
[----:B------:R-:W-:-:S05]  /*1f10*/  IADD3.X R5, R232, c[0x0][0x36c], RZ, P0, !PT ;  /* 0x0000db00e8057a10 */ /* 0x000fca00007fe4ff */
[----:B------:R1:W5:Y:S01]  /*1f20*/  LDG.E R10, [R4.64] ;  /* 0x00000008040a7981 */ /* 0x000362000c1e1900 */
[----:B------:R-:W-:Y:S05]  /*1f30*/  BRA `(.L_x_171) ;  /* 0x0000005000007947 */ /* 0x000fea0003800000 */
.L_x_170:
[----:B------:R-:W-:Y:S01]  /*1f40*/  MOV R10, UR6 ;  /* 0x00000006000a7c02 */ /* 0x000fe20008000f00 */
[----:B------:R-:W-:Y:S05]  /*1f50*/  @!P5 BRA `(.L_x_171) ;  /* 0x000000300000d947 */ /* 0x000fea0003800000 */
[----:B---3--:R-:W2:Y:S04]  /*1f60*/  LDG.E R6, [R4.64] ;  /* 0x0000000804067981 */ /* 0x008ea8000c1e1900 */
[----:B------:R-:W2:Y:S02]  /*1f70*/  LDG.E R0, [R4.64+0x4] ;  /* 0x0000040804007981 */ /* 0x000ea4000c1e1900 */
[----:B--2---:R-:W-:Y:S02]  /*1f80*/  IADD3 R10, -R6, R0, RZ ;  /* 0x00000000060a7210 */ /* 0x004fe40007ffe1ff */
.L_x_171:
[----:B-1-3--:R1:W2:Y:S04]  /*1f90*/  @P6 LDG.E R4, [R2.64] ;  /* 0x0000000802046981 */ /* 0x00a2a8000c1e1900 */
[----:B------:R1:W2:Y:S01]  /*1fa0*/  @P6 LDG.E R0, [R2.64+0x4] ;  /* 0x0000040802006981 */ /* 0x0002a2000c1e1900 */
[----:B------:R-:W-:Y:S01]  /*1fb0*/  ISETP.NE.U32.AND P0, PT, RZ, c[0x0][0x378], PT ;  /* 0x0000de00ff007a0c */ /* 0x000fe20003f05070 */
[----:B-----5:R-:W-:-:S03]  /*1fc0*/  IMAD.MOV.U32 R92, RZ, RZ, R10 ;  /* 0x000000ffff5c7224 */ /* 0x020fc600078e000a */
[----:B------:R-:W-:Y:S01]  /*1fd0*/  ISETP.NE.AND.EX P1, PT, RZ, c[0x0][0x37c], PT, P0 ;  /* 0x0000df00ff007a0c */ /* 0x000fe20003f25300 */
[----:B------:R-:W-:Y:S02]  /*1fe0*/  IMAD.MOV.U32 R49, RZ, RZ, c[0x0][0x228] ;  /* 0x00008a00ff317624 */ /* 0x000fe400078e00ff */
[----:B------:R-:W-:-:S10]  /*1ff0*/  IMAD.IADD R6, R10, 0x1, -R226 ;  /* 0x000000010a067824 */ /* 0x000fd400078e0ae2 */
[----:B-1----:R-:W-:-:S04]  /*2000*/  @P1 IADD3 R2, P0, R227, c[0x0][0x378], RZ ;  /* 0x0000de00e3021a10 */ /* 0x002fc80007f1e0ff */
[----:B------:R-:W-:-:S05]  /*2010*/  @P1 IADD3.X R3, R232, c[0x0][0x37c], RZ, P0, !PT ;  /* 0x0000df00e8031a10 */ /* 0x000fca00007fe4ff */
[----:B------:R1:W5:Y:S01]  /*2020*/  @P1 LDG.E R92, [R2.64] ;  /* 0x00000008025c1981 */ /* 0x000362000c1e1900 */
[----:B------:R-:W-:Y:S01]  /*2030*/  BSSY B0, `(.L_x_172) ;  /* 0x000002f000007945 */ /* 0x000fe20003800000 */
[----:B-1----:R-:W-:-:S04]  /*2040*/  LOP3.LUT R2, R230, 0xff000000, RZ, 0xc0, !PT ;  /* 0xff000000e6027812 */ /* 0x002fc800078ec0ff */
[----:B------:R-:W-:Y:S01]  /*2050*/  SHF.R.U32.HI R2, RZ, 0x8, R2 ;  /* 0x00000008ff027819 */ /* 0x000fe20000011602 */
[----:B--2---:R-:W-:Y:S01]  /*2060*/  @P6 IMAD.IADD R49, R0, 0x1, -R4 ;  /* 0x0000000100316824 */ /* 0x004fe200078e0a04 */
[----:B------:R-:W-:-:S03]  /*2070*/  LOP3.LUT R0, R230, 0xff0000, RZ, 0xc0, !PT ;  /* 0x00ff0000e6007812 */ /* 0x000fc600078ec0ff */
[----:B------:R-:W-:Y:S01]  /*2080*/  IMAD.IADD R106, R6, 0x1, R49 ;  /* 0x00000001066a7824 */ /* 0x000fe200078e0231 */
[----:B------:R-:W-:-:S04]  /*2090*/  LEA.HI R2, R0, R2, RZ, 0x10 ;  /* 0x0000000200027211 */ /* 0x000fc800078f80ff */
[C---:B------:R-:W-:Y:S02]  /*20a0*/  ISETP.GE.AND P0, PT, R106.reuse, 0x1, PT ;  /* 0x000000016a00780c */ /* 0x040fe40003f06270 */
[----:B------:R-:W-:Y:S02]  /*20b0*/  IADD3 R0, R106, 0x1f, RZ ;  /* 0x0000001f6a007810 */ /* 0x000fe40007ffe0ff */
[----:B------:R-:W-:Y:S02]  /*20c0*/  SHF.R.U32.HI R238, RZ, 0x10, R2 ;  /* 0x00000010ffee7819 */ /* 0x000fe40000011602 */
[----:B------:R-:W-:Y:S02]  /*20d0*/  SHF.R.S32.HI R3, RZ, 0x1f, R0 ;  /* 0x0000001fff037819 */ /* 0x000fe40000011400 */
[----:B------:R-:W-:Y:S02]  /*20e0*/  ISETP.NE.AND P1, PT, R238, RZ, PT ;  /* 0x000000ffee00720c */ /* 0x000fe40003f25270 */
[----:B------:R-:W-:Y:S01]  /*20f0*/  LEA.HI R3, R3, R0, RZ, 0x5 ;  /* 0x0000000003037211 */ /* 0x000fe200078f28ff */
[----:B------:R-:W-:Y:S01]  /*2100*/  IMAD.MOV.U32 R0, RZ, RZ, RZ ;  /* 0x000000ffff007224 */ /* 0x000fe200078e00ff */
[----:B------:R-:W-:-:S02]  /*2110*/  LOP3.LUT R245, R2, 0xff, RZ, 0xc0, !PT ;  /* 0x000000ff02f57812 */ /* 0x000fc400078ec0ff */
[----:B------:R-:W-:Y:S02]  /*2120*/  SEL R91, R238, c[0x0][0x338], P1 ;  /* 0x0000ce00ee5b7a07 */ /* 0x000fe40000800000 */
[----:B------:R-:W-:Y:S01]  /*2130*/  SHF.R.S32.HI R93, RZ, 0x5, R3 ;  /* 0x00000005ff5d7819 */ /* 0x000fe20000011403 */
[----:B------:R-:W-:Y:S05]  /*2140*/  @!P0 BRA `(.L_x_173) ;  /* 0x000001d000008947 */ /* 0x000fea0003800000 */
[----:B------:R-:W-:Y:S02]  /*2150*/  IABS R0, R91 ;  /* 0x0000005b00007213 */ /* 0x000fe40000000000 */
[----:B------:R-:W-:-:S03]  /*2160*/  IADD3 R5, R93, -0x1, R91 ;  /* 0xffffffff5d057810 */ /* 0x000fc60007ffe05b */
[----:B------:R-:W-:Y:S01]  /*2170*/  IMAD.MOV.U32 R4, RZ, RZ, R0 ;  /* 0x000000ffff047224 */ /* 0x000fe200078e0000 */
[----:B------:R-:W-:-:S03]  /*2180*/  IABS R9, R5 ;  /* 0x0000000500097213 */ /* 0x000fc60000000000 */
[----:B------:R-:W1:Y:S08]  /*2190*/  I2F.RP R2, R4 ;  /* 0x0000000400027306 */ /* 0x000e700000209400 */
[----:B-1----:R-:W1:Y:S02]  /*21a0*/  MUFU.RCP R2, R2 ;  /* 0x0000000200027308 */ /* 0x002e640000001000 */
[----:B-1----:R-:W-:-:S06]  /*21b0*/  IADD3 R2, R2, 0xffffffe, RZ ;  /* 0x0ffffffe02027810 */ /* 0x002fcc0007ffe0ff */
[----:B------:R-:W1:Y:S02]  /*21c0*/  F2I.FTZ.U32.TRUNC.NTZ R3, R2 ;  /* 0x0000000200037305 */ /* 0x000e64000021f000 */
[----:B-1----:R-:W-:-:S04]  /*21d0*/  IMAD.MOV R0, RZ, RZ, -R3 ;  /* 0x000000ffff007224 */ /* 0x002fc800078e0a03 */
[----:B------:R-:W-:Y:S01]  /*21e0*/  IMAD.MOV.U32 R2, RZ, RZ, R0 ;  /* 0x000000ffff027224 */ /* 0x000fe200078e0000 */
[----:B------:R-:W-:-:S03]  /*21f0*/  IABS R0, R91 ;  /* 0x0000005b00007213 */ /* 0x000fc60000000000 */
[----:B------:R-:W-:Y:S02]  /*2200*/  IMAD R7, R2, R4, RZ ;  /* 0x0000000402077224 */ /* 0x000fe400078e02ff */
[----:B------:R-:W-:Y:S02]  /*2210*/  IMAD.MOV.U32 R2, RZ, RZ, RZ ;  /* 0x000000ffff027224 */ /* 0x000fe400078e00ff */
        /* <DEDUP_REMOVED lines=16> */
.L_x_173:
[----:B------:R-:W-:Y:S05]  /*2320*/  BSYNC B0 ;  /* 0x0000000000007941 */ /* 0x000fea0003800000 */
.L_x_172:
[----:B------:R-:W2:Y:S01]  /*2330*/  LDL R4, [R1+0x48] ;  /* 0x0000480001047983 */ /* 0x000ea20000100800 */
[----:B------:R-:W-:-:S04]  /*2340*/  IMAD R2, R245, R0, RZ ;  /* 0x00000000f5027224 */ /* 0x000fc800078e02ff */
[C---:B------:R-:W-:Y:S02]  /*2350*/  IMAD.IADD R0, R2.reuse, 0x1, R0 ;  /* 0x0000000102007824 */ /* 0x040fe400078e0200 */
[----:B------:R-:W-:-:S03]  /*2360*/  IMAD R3, R2, 0x20, -R6 ;  /* 0x0000002002037824 */ /* 0x000fc600078e0a06 */
[----:B------:R-:W-:Y:S02]  /*2370*/  IMNMX R0, R93, R0, PT ;  /* 0x000000005d007217 */ /* 0x000fe40003800200 */
[----:B------:R-:W-:-:S03]  /*2380*/  IMNMX R3, RZ, R3, !PT ;  /* 0x00000003ff037217 */ /* 0x000fc60007800200 */
[----:B------:R-:W-:Y:S01]  /*2390*/  IMAD R0, R0, 0x20, -R6 ;  /* 0x0000002000007824 */ /* 0x000fe200078e0a06 */
[----:B------:R-:W-:-:S04]  /*23a0*/  SHF.R.U32.HI R74, RZ, 0x5, R3 ;  /* 0x00000005ff4a7819 */ /* 0x000fc80000011603 */
[----:B------:R-:W-:-:S04]  /*23b0*/  IMNMX R0, R0, R49, PT ;  /* 0x0000003100007217 */ /* 0x000fc80003800200 */
[----:B------:R-:W-:-:S13]  /*23c0*/  ISETP.GT.AND P0, PT, R0, R3, PT ;  /* 0x000000030000720c */ /* 0x000fda0003f04270 */
[----:B------:R-:W-:Y:S01]  /*23d0*/  @P0 IADD3 R2, R0, 0x1f, RZ ;  /* 0x0000001f00020810 */ /* 0x000fe20007ffe0ff */
[----:B------:R-:W-:-:S03]  /*23e0*/  IMAD.MOV.U32 R0, RZ, RZ, R74 ;  /* 0x000000ffff007224 */ /* 0x000fc600078e004a */
[----:B------:R-:W-:-:S04]  /*23f0*/  @P0 SHF.R.S32.HI R3, RZ, 0x1f, R2 ;  /* 0x0000001fff030819 */ /* 0x000fc80000011402 */
[----:B------:R-:W-:-:S04]  /*2400*/  @P0 LEA.HI R2, R3, R2, RZ, 0x5 ;  /* 0x0000000203020211 */ /* 0x000fc800078f28ff */
[----:B------:R-:W-:-:S04]  /*2410*/  @P0 SHF.R.S32.HI R0, RZ, 0x5, R2 ;  /* 0x00000005ff000819 */ /* 0x000fc80000011402 */
[----:B------:R-:W-:Y:S01]  /*2420*/  ISETP.GT.AND P0, PT, R0, R74, PT ;  /* 0x0000004a0000720c */ /* 0x000fe20003f04270 */
[----:B--2---:R-:W-:-:S04]  /*2430*/  IMAD.IADD R2, R219, 0x1, R4 ;  /* 0x00000001db027824 */ /* 0x004fc800078e0204 */
[----:B------:R-:W-:-:S08]  /*2440*/  IMAD.SHL.U32 R198, R2, 0x2, RZ ;  /* 0x0000000202c67824 */ /* 0x000fd000078e00ff */
[----:B------:R-:W-:Y:S05]  /*2450*/  @!P0 BRA `(.L_x_174) ;  /* 0x0000399000008947 */ /* 0x000fea0003800000 */
[--C-:B------:R-:W-:Y:S01]  /*2460*/  SHF.R.S32.HI R9, RZ, 0x1f, R208.reuse ;  /* 0x0000001fff097819 */ /* 0x100fe200000114d0 */
[----:B------:R-:W-:Y:S01]  /*2470*/  IMAD.IADD R89, R49, 0x1, -R208 ;  /* 0x0000000131597824 */ /* 0x000fe200078e0ad0 */
[----:B------:R-:W-:Y:S01]  /*2480*/  IADD3 R52, P0, R208, R11, RZ ;  /* 0x0000000bd0347210 */ /* 0x000fe20007f1e0ff */
[----:B------:R-:W-:Y:S01]  /*2490*/  IMAD.MOV.U32 R100, RZ, RZ, c[0x0][0x238] ;  /* 0x00008e00ff647624 */ /* 0x000fe200078e00ff */
[----:B------:R-:W-:Y:S01]  /*24a0*/  IADD3 R42, R0, -0x1, RZ ;  /* 0xffffffff002a7810 */ /* 0x000fe20007ffe0ff */
[----:B------:R-:W-:Y:S01]  /*24b0*/  IMAD.MOV.U32 R96, RZ, RZ, 0x5 ;  /* 0x00000005ff607424 */ /* 0x000fe200078e00ff */
[----:B------:R-:W-:Y:S01]  /*24c0*/  LEA.HI.X.SX32 R53, R11, R9, 0x1, P0 ;  /* 0x000000090b357211 */ /* 0x000fe200000f0eff */
[----:B------:R-:W-:Y:S01]  /*24d0*/  IMAD.WIDE.U32 R2, R52, c[0x0][0x238], R132 ;  /* 0x00008e0034027a25 */ /* 0x000fe200078e0084 */
[----:B------:R-:W-:Y:S02]  /*24e0*/  LOP3.LUT R20, R230, 0xffff, RZ, 0xc0, !PT ;  /* 0x0000ffffe6147812 */ /* 0x000fe400078ec0ff */
[----:B------:R-:W-:Y:S01]  /*24f0*/  SEL R6, R235, RZ, !P6 ;  /* 0x000000ffeb067207 */ /* 0x000fe20007000000 */
[----:B------:R-:W-:Y:S01]  /*2500*/  IMAD R4, R53, c[0x0][0x238], RZ ;  /* 0x00008e0035047a24 */ /* 0x000fe200078e02ff */
[----:B------:R-:W-:Y:S01]  /*2510*/  SEL R11, R233, RZ, !P6 ;  /* 0x000000ffe90b7207 */ /* 0x000fe20007000000 */
[----:B------:R-:W-:Y:S01]  /*2520*/  IMAD R0, R42, -0x20, R89 ;  /* 0xffffffe02a007824 */ /* 0x000fe200078e0259 */
[----:B------:R-:W-:Y:S01]  /*2530*/  SHF.L.U64.HI R97, R100, R96, c[0x0][0x23c] ;  /* 0x00008f0064617619 */ /* 0x000fe20000010260 */
[----:B------:R-:W-:Y:S01]  /*2540*/  IMAD R4, R52, c[0x0][0x23c], R4 ;  /* 0x00008f0034047a24 */ /* 0x000fe200078e0204 */
[----:B------:R-:W-:Y:S01]  /*2550*/  ISETP.NE.U32.AND P1, PT, RZ, c[0x0][0x340], PT ;  /* 0x0000d000ff007a0c */ /* 0x000fe20003f25070 */
[----:B------:R-:W-:Y:S01]  /*2560*/  IMAD.SHL.U32 R100, R100, 0x20, RZ ;  /* 0x0000002064647824 */ /* 0x000fe200078e00ff */
[----:B------:R-:W-:Y:S01]  /*2570*/  ISETP.GT.AND P0, PT, R0, RZ, PT ;  /* 0x000000ff0000720c */ /* 0x000fe20003f04270 */
[----:B------:R-:W-:Y:S01]  /*2580*/  IMAD.IADD R3, R3, 0x1, R4 ;  /* 0x0000000103037824 */ /* 0x000fe200078e0204 */
[----:B------:R-:W-:Y:S01]  /*2590*/  ISETP.NE.AND.EX P1, PT, RZ, c[0x0][0x344], PT, P1 ;  /* 0x0000d100ff007a0c */ /* 0x000fe20003f25310 */
[----:B------:R-:W-:Y:S01]  /*25a0*/  IMAD R0, R6, c[0x0][0x248], RZ ;  /* 0x0000920006007a24 */ /* 0x000fe200078e02ff */
[----:B------:R-:W-:Y:S01]  /*25b0*/  ISETP.GE.AND P3, PT, R132, c[0x0][0x1d4], PT ;  /* 0x0000750084007a0c */ /* 0x000fe20003f66270 */
[----:B------:R-:W-:Y:S01]  /*25c0*/  IMAD.WIDE.U32 R2, R20, c[0x0][0x240], R2 ;  /* 0x0000900014027a25 */ /* 0x000fe200078e0002 */
[----:B------:R-:W-:-:S02]  /*25d0*/  ISETP.GE.AND P6, PT, R135, c[0x0][0x1d4], PT ;  /* 0x0000750087007a0c */ /* 0x000fc40003fc6270 */
[----:B------:R-:W-:Y:S01]  /*25e0*/  ISETP.GE.AND P5, PT, R199, c[0x0][0x1d4], PT ;  /* 0x00007500c7007a0c */ /* 0x000fe20003fa6270 */
[----:B------:R-:W-:Y:S01]  /*25f0*/  IMAD R3, R20, c[0x0][0x244], R3 ;  /* 0x0000910014037a24 */ /* 0x000fe200078e0203 */
[----:B------:R-:W-:Y:S01]  /*2600*/  ISETP.GE.AND P4, PT, R200, c[0x0][0x1d4], PT ;  /* 0x00007500c8007a0c */ /* 0x000fe20003f86270 */
[----:B------:R-:W-:Y:S01]  /*2610*/  IMAD R4, R11, c[0x0][0x24c], R0 ;  /* 0x000093000b047a24 */ /* 0x000fe200078e0200 */
[----:B------:R-:W-:Y:S01]  /*2620*/  LOP3.LUT R207, R207, 0xfffffffe, RZ, 0xc0, !PT ;  /* 0xfffffffecfcf7812 */ /* 0x000fe200078ec0ff */
[----:B------:R-:W-:Y:S01]  /*2630*/  IMAD.WIDE.U32 R56, R11, c[0x0][0x248], R2 ;  /* 0x000092000b387a25 */ /* 0x000fe200078e0002 */
[----:B------:R-:W-:-:S03]  /*2640*/  @P0 SHF.R.S32.HI R2, RZ, 0x1f, R42 ;  /* 0x0000001fff020819 */ /* 0x000fc6000001142a */
[----:B------:R-:W-:Y:S01]  /*2650*/  @P0 IMAD R0, R97, R42, RZ ;  /* 0x0000002a61000224 */ /* 0x000fe200078e02ff */
[----:B------:R-:W-:Y:S01]  /*2660*/  @P3 LOP3.LUT R207, R207, 0x1, RZ, 0xfc, !PT ;  /* 0x00000001cfcf3812 */ /* 0x000fe200078efcff */
[----:B------:R-:W-:Y:S02]  /*2670*/  IMAD.IADD R55, R57, 0x1, R4 ;  /* 0x0000000139377824 */ /* 0x000fe400078e0204 */
[----:B------:R-:W-:Y:S02]  /*2680*/  @P0 IMAD.MOV.U32 R54, RZ, RZ, R56 ;  /* 0x000000ffff360224 */ /* 0x000fe400078e0038 */
[-C--:B------:R-:W-:Y:S02]  /*2690*/  @P0 IMAD R0, R2, R100.reuse, R0 ;  /* 0x0000006402000224 */ /* 0x080fe400078e0200 */
[----:B------:R-:W-:-:S04]  /*26a0*/  @P0 IMAD.WIDE.U32 R4, R42, R100, R54 ;  /* 0x000000642a040225 */ /* 0x000fc800078e0036 */
[----:B------:R-:W-:Y:S01]  /*26b0*/  @P0 IMAD.IADD R0, R5, 0x1, R0 ;  /* 0x0000000105000824 */ /* 0x000fe200078e0200 */
[----:B------:R-:W-:-:S04]  /*26c0*/  @P0 LEA R2, P2, R4, c[0x0][0x220], 0x1 ;  /* 0x0000880004020a11 */ /* 0x000fc800078408ff */
[----:B------:R-:W-:Y:S02]  /*26d0*/  @P0 LEA.HI.X R3, R4, c[0x0][0x224], R0, 0x1, P2 ;  /* 0x0000890004030a11 */ /* 0x000fe400010f0c00 */
[----:B------:R-:W-:-:S03]  /*26e0*/  @P1 IADD3 R4, P2, R227, c[0x0][0x340], RZ ;  /* 0x0000d000e3041a10 */ /* 0x000fc60007f5e0ff */
[----:B------:R-:W-:Y:S01]  /*26f0*/  @!PT LDS RZ, [RZ] ;  /* 0x00000000fffff984 */ /* 0x000fe20000000800 */
[----:B------:R-:W-:Y:S01]  /*2700*/  @!PT LDS RZ, [RZ] ;  /* 0x00000000fffff984 */ /* 0x000fe20000000800 */
[----:B------:R-:W-:Y:S01]  /*2710*/  @!PT LDS RZ, [RZ] ;  /* 0x00000000fffff984 */ /* 0x000fe20000000800 */
[----:B------:R1:W-:Y:S01]  /*2720*/  @P0 LDGSTS.E.BYPASS.LTC128B.128 [R198+0xc080], [R2.64], !P3 ;  /* 0x0c08000002c60fae */ /* 0x0003e2000d901d48 */
[----:B------:R-:W-:Y:S01]  /*2730*/  @P1 IADD3.X R5, R232, c[0x0][0x344], RZ, P2, !PT ;  /* 0x0000d100e8051a10 */ /* 0x000fe200017fe4ff */
[----:B------:R-:W-:Y:S02]  /*2740*/  IMAD.MOV.U32 R94, RZ, RZ, c[0x0][0x27c] ;  /* 0x00009f00ff5e7624 */ /* 0x000fe400078e00ff */
[----:B------:R1:W-:Y:S04]  /*2750*/  @P0 LDGSTS.E.BYPASS.LTC128B.128 [R198+0xd080], [R2.64+0x80], !P6 ;  /* 0x0d08008002c60fae */ /* 0x0003e8000f101d48 */
[----:B------:R1:W-:Y:S04]  /*2760*/  @P0 LDGSTS.E.BYPASS.LTC128B.128 [R198+0xe080], [R2.64+0x100], !P5 ;  /* 0x0e08010002c60fae */ /* 0x0003e8000e901d48 */
[----:B------:R1:W-:Y:S01]  /*2770*/  @P0 LDGSTS.E.BYPASS.LTC128B.128 [R198+0xf080], [R2.64+0x180], !P4 ;  /* 0x0f08018002c60fae */ /* 0x0003e2000e101d48 */
[----:B------:R-:W-:-:S03]  /*2780*/  IMAD.SHL.U32 R94, R94, 0x2, RZ ;  /* 0x000000025e5e7824 */ /* 0x000fc600078e00ff */
[----:B------:R-:W0:Y:S04]  /*2790*/  LDGDEPBAR ;  /* 0x00000000000079af */ /* 0x000e280000000000 */
[----:B------:R-:W2:Y:S01]  /*27a0*/  @P1 LDG.E R0, [R4.64] ;  /* 0x0000000804001981 */ /* 0x000ea2000c1e1900 */
[----:B------:R-:W-:Y:S01]  /*27b0*/  ISETP.GE.AND P2, PT, R132, c[0x0][0x27c], PT ;  /* 0x00009f0084007a0c */ /* 0x000fe20003f46270 */
[----:B------:R-:W-:Y:S01]  /*27c0*/  WARPSYNC 0xffffffff ;  /* 0xffffffff00007948 */ /* 0x000fe20003800000 */
[----:B------:R-:W-:Y:S02]  /*27d0*/  LOP3.LUT R207, R207, 0xfffffffd, RZ, 0xc0, !PT ;  /* 0xfffffffdcfcf7812 */ /* 0x000fe400078ec0ff */
[----:B------:R-:W-:Y:S02]  /*27e0*/  SHF.R.S32.HI R139, RZ, 0x1f, R138 ;  /* 0x0000001fff8b7819 */ /* 0x000fe4000001148a */
[----:B-----5:R-:W-:-:S07]  /*27f0*/  SHF.R.S32.HI R19, RZ, 0x1f, R92 ;  /* 0x0000001fff137819 */ /* 0x020fce000001145c */
[----:B------:R-:W-:Y:S02]  /*2800*/  @P2 LOP3.LUT R207, R207, 0x2, RZ, 0xfc, !PT ;  /* 0x00000002cfcf2812 */ /* 0x000fe400078efcff */
[----:B--2---:R-:W-:Y:S01]  /*2810*/  @P1 SHF.R.S32.HI R18, RZ, 0x1f, R0 ;  /* 0x0000001fff121819 */ /* 0x004fe20000011400 */
[----:B------:R-:W-:Y:S02]  /*2820*/  @!P1 IMAD.MOV.U32 R0, RZ, RZ, R233 ;  /* 0x000000ffff009224 */ /* 0x000fe400078e00e9 */
[----:B------:R-:W-:Y:S02]  /*2830*/  @!P1 IMAD.MOV.U32 R18, RZ, RZ, R235 ;  /* 0x000000ffff129224 */ /* 0x000fe400078e00eb */
[C---:B-1----:R-:W-:Y:S01]  /*2840*/  IMAD.WIDE.U32 R2, R20.reuse, c[0x0][0x260], R132 ;  /* 0x0000980014027a25 */ /* 0x042fe200078e0084 */
[----:B------:R-:W-:Y:S01]  /*2850*/  ISETP.GE.AND P0, PT, R135, c[0x0][0x27c], PT ;  /* 0x00009f0087007a0c */ /* 0x000fe20003f06270 */
[----:B------:R-:W-:Y:S01]  /*2860*/  BAR.SYNC.DEFER_BLOCKING 0x0 ;  /* 0x0000000000007b1d */ /* 0x000fe20000010000 */
[----:B------:R-:W-:Y:S01]  /*2870*/  LOP3.LUT R207, R207, 0xfffffffb, RZ, 0xc0, !PT ;  /* 0xfffffffbcfcf7812 */ /* 0x000fe200078ec0ff */
[C---:B------:R-:W-:Y:S01]  /*2880*/  IMAD R7, R9.reuse, c[0x0][0x290], RZ ;  /* 0x0000a40009077a24 */ /* 0x040fe200078e02ff */
[----:B------:R-:W-:Y:S01]  /*2890*/  SHF.R.U32.HI R22, RZ, 0x3, R217 ;  /* 0x00000003ff167819 */ /* 0x000fe200000116d9 */
[----:B------:R-:W-:Y:S01]  /*28a0*/  IMAD R3, R20, c[0x0][0x264], R3 ;  /* 0x0000990014037a24 */ /* 0x000fe200078e0203 */
[----:B------:R-:W-:Y:S01]  /*28b0*/  MOV R101, c[0x0][0x27c] ;  /* 0x00009f0000657a02 */ /* 0x000fe20000000f00 */
[----:B------:R-:W-:Y:S01]  /*28c0*/  IMAD.IADD R90, R10, 0x1, R12 ;  /* 0x000000010a5a7824 */ /* 0x000fe200078e020c */
[----:B------:R-:W-:Y:S01]  /*28d0*/  SEL R10, RZ, c[0x0][0x27c], !P2 ;  /* 0x00009f00ff0a7a07 */ /* 0x000fe20005000000 */
[----:B------:R-:W-:Y:S01]  /*28e0*/  IMAD R9, R9, c[0x0][0x280], RZ ;  /* 0x0000a00009097a24 */ /* 0x000fe200078e02ff */
[----:B------:R-:W-:Y:S01]  /*28f0*/  MOV R99, c[0x0][0x280] ;  /* 0x0000a00000637a02 */ /* 0x000fe20000000f00 */
[----:B------:R-:W-:Y:S01]  /*2900*/  IMAD.WIDE.U32 R4, R208, c[0x0][0x290], R132 ;  /* 0x0000a400d0047a25 */ /* 0x000fe200078e0084 */
[----:B------:R-:W-:Y:S01]  /*2910*/  ULDC.U8 UR5, c[0x0][0x298] ;  /* 0x0000a60000057ab9 */ /* 0x000fe20000000000 */
[----:B------:R-:W-:-:S02]  /*2920*/  @P0 LOP3.LUT R207, R207, 0x4, RZ, 0xfc, !PT ;  /* 0x00000004cfcf0812 */ /* 0x000fc400078efcff */
[----:B------:R-:W-:Y:S02]  /*2930*/  IMAD R14, R208, c[0x0][0x294], R7 ;  /* 0x0000a500d00e7a24 */ /* 0x000fe400078e0207 */
[----:B------:R-:W-:Y:S01]  /*2940*/  IMAD R8, R6, c[0x0][0x268], RZ ;  /* 0x00009a0006087a24 */ /* 0x000fe200078e02ff */
[----:B------:R-:W-:Y:S01]  /*2950*/  LOP3.LUT R207, R207, 0xffffffef, RZ, 0xc0, !PT ;  /* 0xffffffefcfcf7812 */ /* 0x000fe200078ec0ff */
[----:B------:R-:W-:Y:S01]  /*2960*/  IMAD.WIDE.U32 R72, R11, c[0x0][0x268], R2 ;  /* 0x00009a000b487a25 */ /* 0x000fe200078e0002 */
[----:B------:R-:W-:Y:S02]  /*2970*/  SEL R2, RZ, c[0x0][0x27c], !P0 ;  /* 0x00009f00ff027a07 */ /* 0x000fe40004000000 */
[----:B------:R-:W-:Y:S01]  /*2980*/  ISETP.GE.AND P0, PT, R101, 0x1, PT ;  /* 0x000000016500780c */ /* 0x000fe20003f06270 */
[----:B------:R-:W-:Y:S01]  /*2990*/  IMAD R15, R208, c[0x0][0x284], R9 ;  /* 0x0000a100d00f7a24 */ /* 0x000fe200078e0209 */
[----:B------:R-:W-:Y:S01]  /*29a0*/  LOP3.LUT R207, R207, 0xfffffff7, RZ, 0xc0, !PT ;  /* 0xfffffff7cfcf7812 */ /* 0x000fe200078ec0ff */
[----:B------:R-:W-:-:S02]  /*29b0*/  IMAD.IADD R9, R5, 0x1, R14 ;  /* 0x0000000105097824 */ /* 0x000fc400078e020e */
[----:B------:R-:W-:Y:S02]  /*29c0*/  IMAD R21, R11, c[0x0][0x26c], R8 ;  /* 0x00009b000b157a24 */ /* 0x000fe400078e0208 */
[----:B------:R-:W-:Y:S02]  /*29d0*/  IMAD.IADD R5, R132, 0x1, R10 ;  /* 0x0000000184057824 */ /* 0x000fe400078e020a */
[----:B------:R-:W-:Y:S01]  /*29e0*/  IMAD.MOV.U32 R8, RZ, RZ, R4 ;  /* 0x000000ffff087224 */ /* 0x000fe200078e0004 */
[----:B------:R-:W-:Y:S01]  /*29f0*/  IADD3 R4, R135, R2, RZ ;  /* 0x0000000287047210 */ /* 0x000fe20007ffe0ff */
[C---:B------:R-:W-:Y:S01]  /*2a00*/  IMAD.WIDE.U32 R2, R208.reuse, c[0x0][0x290], R138 ;  /* 0x0000a400d0027a25 */ /* 0x040fe200078e008a */
[----:B------:R-:W-:Y:S02]  /*2a10*/  SHF.R.S32.HI R12, RZ, 0x1f, R5 ;  /* 0x0000001fff0c7819 */ /* 0x000fe40000011405 */
[----:B------:R-:W-:Y:S01]  /*2a20*/  SHF.R.S32.HI R16, RZ, 0x1f, R4 ;  /* 0x0000001fff107819 */ /* 0x000fe20000011404 */
[----:B------:R-:W-:Y:S01]  /*2a30*/  IMAD.WIDE.U32 R10, R208, c[0x0][0x280], R138 ;  /* 0x0000a000d00a7a25 */ /* 0x000fe200078e008a */
[----:B------:R-:W-:-:S02]  /*2a40*/  LEA.HI R13, R12, R5, RZ, 0x3 ;  /* 0x000000050c0d7211 */ /* 0x000fc400078f18ff */
[----:B------:R-:W-:Y:S01]  /*2a50*/  LEA.HI R17, R12, R5, RZ, 0x6 ;  /* 0x000000050c117211 */ /* 0x000fe200078f30ff */
[----:B------:R-:W-:Y:S01]  /*2a60*/  IMAD.WIDE.U32 R6, R208, c[0x0][0x280], R132 ;  /* 0x0000a000d0067a25 */ /* 0x000fe200078e0084 */
[CC--:B------:R-:W-:Y:S02]  /*2a70*/  LEA.HI R12, R16.reuse, R4.reuse, RZ, 0x3 ;  /* 0x00000004100c7211 */ /* 0x0c0fe400078f18ff */
[----:B------:R-:W-:Y:S01]  /*2a80*/  LEA.HI R4, R16, R4, RZ, 0x6 ;  /* 0x0000000410047211 */ /* 0x000fe200078f30ff */
[----:B------:R-:W-:Y:S01]  /*2a90*/  IMAD.IADD R5, R14, 0x1, R3 ;  /* 0x000000010e057824 */ /* 0x000fe200078e0203 */
[C---:B------:R-:W-:Y:S01]  /*2aa0*/  LOP3.LUT R14, R217.reuse, 0x38, R13, 0xf8, !PT ;  /* 0x00000038d90e7812 */ /* 0x040fe200078ef80d */
[----:B------:R-:W-:Y:S01]  /*2ab0*/  IMAD.MOV.U32 R102, RZ, RZ, c[0x0][0x2b8] ;  /* 0x0000ae00ff667624 */ /* 0x000fe200078e00ff */
[----:B------:R-:W-:Y:S01]  /*2ac0*/  LOP3.LUT R16, R217, 0x38, R12, 0xf8, !PT ;  /* 0x00000038d9107812 */ /* 0x000fe200078ef80c */
[----:B------:R-:W-:Y:S01]  /*2ad0*/  IMAD.IADD R3, R15, 0x1, R11 ;  /* 0x000000010f037824 */ /* 0x000fe200078e020b */
[----:B------:R-:W-:Y:S01]  /*2ae0*/  SHF.L.U32 R11, R17, 0x5, RZ ;  /* 0x00000005110b7819 */ /* 0x000fe200000006ff */
[----:B------:R-:W-:Y:S01]  /*2af0*/  IMAD.SHL.U32 R4, R4, 0x20, RZ ;  /* 0x0000002004047824 */ /* 0x000fe200078e00ff */
[----:B------:R-:W-:Y:S01]  /*2b00*/  IADD3 R7, R7, R15, RZ ;  /* 0x0000000f07077210 */ /* 0x000fe20007ffe0ff */
[----:B------:R-:W-:Y:S01]  /*2b10*/  IMAD.MOV.U32 R98, RZ, RZ, c[0x0][0x290] ;  /* 0x0000a400ff627624 */ /* 0x000fe200078e00ff */
[----:B------:R-:W-:Y:S01]  /*2b20*/  ISETP.NE.AND P1, PT, R102, 0x1, PT ;  /* 0x000000016600780c */ /* 0x000fe20003f25270 */
[----:B------:R-:W-:Y:S01]  /*2b30*/  IMAD.WIDE.U32 R66, R0, c[0x0][0x2b0], RZ ;  /* 0x0000ac0000427a25 */ /* 0x000fe200078e00ff */
[----:B------:R-:W-:-:S02]  /*2b40*/  LOP3.LUT R17, R11, 0x7ffff800, RZ, 0xc0, !PT ;  /* 0x7ffff8000b117812 */ /* 0x000fc400078ec0ff */
[-C--:B------:R-:W-:Y:S01]  /*2b50*/  LOP3.LUT R15, R14, R22.reuse, RZ, 0x3c, !PT ;  /* 0x000000160e0f7212 */ /* 0x080fe200078e3cff */
[----:B------:R-:W-:Y:S01]  /*2b60*/  IMAD.WIDE.U32 R70, R20, c[0x0][0x210], RZ ;  /* 0x0000840014467a25 */ /* 0x000fe200078e00ff */
[----:B------:R-:W-:Y:S02]  /*2b70*/  LOP3.LUT R14, R4, 0x7ffff800, RZ, 0xc0, !PT ;  /* 0x7ffff800040e7812 */ /* 0x000fe400078ec0ff */
[----:B------:R-:W-:Y:S01]  /*2b80*/  LOP3.LUT R11, R16, R22, RZ, 0x3c, !PT ;  /* 0x00000016100b7212 */ /* 0x000fe200078e3cff */
[----:B------:R-:W-:Y:S01]  /*2b90*/  IMAD.MOV.U32 R4, RZ, RZ, R2 ;  /* 0x000000ffff047224 */ /* 0x000fe200078e0002 */
[--C-:B------:R-:W-:Y:S01]  /*2ba0*/  IADD3 R17, R15, R17, R219.reuse ;  /* 0x000000110f117210 */ /* 0x100fe20007ffe0db */
[----:B------:R-:W-:Y:S01]  /*2bb0*/  IMAD.WIDE.U32 R68, R20, c[0x0][0x1e8], RZ ;  /* 0x00007a0014447a25 */ /* 0x000fe200078e00ff */
[----:B------:R-:W-:Y:S02]  /*2bc0*/  IADD3 R15, R11, R14, R219 ;  /* 0x0000000e0b0f7210 */ /* 0x000fe40007ffe0db */
[----:B------:R-:W-:Y:S01]  /*2bd0*/  MOV R2, R10 ;  /* 0x0000000a00027202 */ /* 0x000fe20000000f00 */
[----:B------:R-:W-:Y:S01]  /*2be0*/  IMAD R11, R18, c[0x0][0x2b0], RZ ;  /* 0x0000ac00120b7a24 */ /* 0x000fe200078e02ff */
[----:B------:R-:W-:Y:S01]  /*2bf0*/  LOP3.LUT R51, R13, 0xfffffff8, RZ, 0xc0, !PT ;  /* 0xfffffff80d337812 */ /* 0x000fe200078ec0ff */
[C---:B------:R-:W-:Y:S01]  /*2c00*/  IMAD R10, R19.reuse, c[0x0][0x290], RZ ;  /* 0x0000a400130a7a24 */ /* 0x040fe200078e02ff */
[----:B------:R-:W-:Y:S01]  /*2c10*/  LOP3.LUT R50, R12, 0xfffffff8, RZ, 0xc0, !PT ;  /* 0xfffffff80c327812 */ /* 0x000fe200078ec0ff */
[----:B------:R-:W-:Y:S01]  /*2c20*/  IMAD R14, R19, c[0x0][0x280], RZ ;  /* 0x0000a000130e7a24 */ /* 0x000fe200078e02ff */
[----:B------:R-:W-:Y:S01]  /*2c30*/  @P1 LOP3.LUT R207, R207, 0x8, RZ, 0xfc, !PT ;  /* 0x00000008cfcf1812 */ /* 0x000fe200078efcff */
[----:B------:R-:W-:Y:S01]  /*2c40*/  IMAD R11, R0, c[0x0][0x2b4], R11 ;  /* 0x0000ad00000b7a24 */ /* 0x000fe200078e020b */
[-C--:B------:R-:W-:Y:S01]  /*2c50*/  SHF.L.U64.HI R95, R98, R96.reuse, c[0x0][0x294] ;  /* 0x0000a500625f7619 */ /* 0x080fe20000010260 */
[C---:B------:R-:W-:Y:S01]  /*2c60*/  IMAD R10, R92.reuse, c[0x0][0x294], R10 ;  /* 0x0000a5005c0a7a24 */ /* 0x040fe200078e020a */
[C---:B------:R-:W-:Y:S01]  /*2c70*/  SHF.L.U64.HI R96, R99.reuse, R96, c[0x0][0x284] ;  /* 0x0000a10063607619 */ /* 0x040fe20000010260 */
[C---:B------:R-:W-:Y:S01]  /*2c80*/  IMAD R0, R92.reuse, c[0x0][0x284], R14 ;  /* 0x0000a1005c007a24 */ /* 0x040fe200078e020e */
[----:B------:R-:W-:Y:S01]  /*2c90*/  SHF.L.U32 R99, R99, 0x5, RZ ;  /* 0x0000000563637819 */ /* 0x000fe200000006ff */
[----:B------:R-:W-:Y:S01]  /*2ca0*/  IMAD.WIDE.U32 R60, R92, c[0x0][0x290], R4 ;  /* 0x0000a4005c3c7a25 */ /* 0x000fe200078e0004 */
[----:B------:R-:W-:-:S02]  /*2cb0*/  IADD3 R86, R73, R21, RZ ;  /* 0x0000001549567210 */ /* 0x000fc40007ffe0ff */
[----:B------:R-:W-:Y:S01]  /*2cc0*/  SHF.R.S32.HI R84, RZ, 0x3, R13 ;  /* 0x00000003ff547819 */ /* 0x000fe2000001140d */
[----:B------:R-:W-:Y:S01]  /*2cd0*/  IMAD.WIDE.U32 R58, R92, c[0x0][0x280], R2 ;  /* 0x0000a0005c3a7a25 */ /* 0x000fe200078e0002 */
[----:B------:R-:W-:Y:S02]  /*2ce0*/  SHF.R.S32.HI R83, RZ, 0x3, R12 ;  /* 0x00000003ff537819 */ /* 0x000fe4000001140c */
[----:B------:R-:W-:Y:S01]  /*2cf0*/  IADD3 R80, R10, R61, RZ ;  /* 0x0000003d0a507210 */ /* 0x000fe20007ffe0ff */
[----:B------:R-:W-:Y:S01]  /*2d00*/  IMAD.WIDE.U32 R64, R92, c[0x0][0x290], R8 ;  /* 0x0000a4005c407a25 */ /* 0x000fe200078e0008 */
[----:B------:R-:W-:Y:S02]  /*2d10*/  IADD3 R77, R0, R59, RZ ;  /* 0x0000003b004d7210 */ /* 0x000fe40007ffe0ff */
[----:B------:R-:W-:Y:S01]  /*2d20*/  SHF.R.S32.HI R79, RZ, 0x1f, R51 ;  /* 0x0000001fff4f7819 */ /* 0x000fe20000011433 */
[----:B------:R-:W-:Y:S01]  /*2d30*/  IMAD.WIDE.U32 R62, R92, c[0x0][0x280], R6 ;  /* 0x0000a0005c3e7a25 */ /* 0x000fe200078e0006 */
[----:B------:R-:W-:-:S02]  /*2d40*/  SHF.R.S32.HI R78, RZ, 0x1f, R50 ;  /* 0x0000001fff4e7819 */ /* 0x000fc40000011432 */
[----:B------:R-:W-:Y:S01]  /*2d50*/  SHF.L.U32 R75, R15, 0x1, RZ ;  /* 0x000000010f4b7819 */ /* 0x000fe200000006ff */
[----:B------:R-:W-:Y:S01]  /*2d60*/  IMAD.SHL.U32 R98, R98, 0x20, RZ ;  /* 0x0000002062627824 */ /* 0x000fe200078e00ff */
[----:B------:R-:W-:Y:S01]  /*2d70*/  @P0 LOP3.LUT R207, R207, 0x10, RZ, 0xfc, !PT ;  /* 0x00000010cfcf0812 */ /* 0x000fe200078efcff */
[C---:B------:R-:W-:Y:S02]  /*2d80*/  IMAD R88, R20.reuse, c[0x0][0x214], R71 ;  /* 0x0000850014587a24 */ /* 0x040fe400078e0247 */
[----:B------:R-:W-:Y:S02]  /*2d90*/  IMAD R87, R20, c[0x0][0x1ec], R69 ;  /* 0x00007b0014577a24 */ /* 0x000fe400078e0245 */
[----:B------:R-:W-:Y:S02]  /*2da0*/  IMAD.IADD R85, R67, 0x1, R11 ;  /* 0x0000000143557824 */ /* 0x000fe400078e020b */
[----:B------:R-:W-:Y:S02]  /*2db0*/  IMAD.IADD R82, R65, 0x1, R10 ;  /* 0x0000000141527824 */ /* 0x000fe400078e020a */
[----:B------:R-:W-:-:S02]  /*2dc0*/  IMAD.IADD R81, R63, 0x1, R0 ;  /* 0x000000013f517824 */ /* 0x000fc400078e0200 */
[----:B------:R-:W-:Y:S02]  /*2dd0*/  IMAD.SHL.U32 R76, R17, 0x2, RZ ;  /* 0x00000002114c7824 */ /* 0x000fe400078e00ff */
.L_x_193:
[----:B------:R-:W-:Y:S01]  /*2de0*/  IMAD.SHL.U32 R46, R42, 0x20, RZ ;  /* 0x000000202a2e7824 */ /* 0x000fe200078e00ff */
[----:B------:R-:W-:Y:S04]  /*2df0*/  DEPBAR.LE SB0, 0x0 ;  /* 0x000080000000791a */ /* 0x000fe80000000000 */
[----:B------:R-:W-:Y:S01]  /*2e00*/  IMAD.IADD R0, R218, 0x1, R46 ;  /* 0x00000001da007824 */ /* 0x000fe200078e022e */
[----:B------:R-:W-:Y:S01]  /*2e10*/  ISETP.NE.AND P1, PT, R102, 0x1, PT ;  /* 0x000000016600780c */ /* 0x000fe20003f25270 */
[----:B------:R-:W-:Y:S01]  /*2e20*/  IMAD.MOV.U32 R43, RZ, RZ, RZ ;  /* 0x000000ffff2b7224 */ /* 0x000fe200078e00ff */
[----:B------:R-:W-:Y:S01]  /*2e30*/  WARPSYNC 0xffffffff ;  /* 0xffffffff00007948 */ /* 0x000fe20003800000 */
[----:B------:R-:W-:Y:S01]  /*2e40*/  IMAD.IADD R2, R90, 0x1, R0 ;  /* 0x000000015a027824 */ /* 0x000fe200078e0200 */
[----:B------:R-:W-:Y:S01]  /*2e50*/  ISETP.GE.AND P0, PT, R0, R49, PT ;  /* 0x000000310000720c */ /* 0x000fe20003f06270 */
[----:B------:R-:W-:Y:S01]  /*2e60*/  BSSY B1, `(.L_x_175) ;  /* 0x00002a5000017945 */ /* 0x000fe20003800000 */
[----:B------:R-:W-:Y:S01]  /*2e70*/  ISETP.GE.AND P2, PT, R101, 0x1, PT ;  /* 0x000000016500780c */ /* 0x000fe20003f46270 */
[----:B------:R-:W-:Y:S01]  /*2e80*/  IMAD.MOV.U32 R0, RZ, RZ, R2 ;  /* 0x000000ffff007224 */ /* 0x000fe200078e0002 */
[----:B------:R-:W-:Y:S05]  /*2e90*/  ISETP.GT.OR P0, PT, R218, 0x1f, P0 ;  /* 0x0000001fda00780c */ /* 0x000fea0000704670 */
[----:B------:R-:W-:Y:S05]  /*2ea0*/  @P1 IMAD.HI.U32 R3, R2, c[0x0][0x2bc], RZ ;  /* 0x0000af0002031a27 */ /* 0x000fea00078e00ff */
[----:B------:R-:W-:Y:S04]  /*2eb0*/  @P1 SHF.R.U32.HI R0, RZ, c[0x0][0x2c0], R3 ;  /* 0x0000b000ff001a19 */ /* 0x000fe80000011603 */
[C---:B------:R-:W-:Y:S04]  /*2ec0*/  @!P0 IADD3 R3, P1, R0.reuse, R66, RZ ;  /* 0x0000004200038210 */ /* 0x040fe80007f3e0ff */
[----:B-1----:R-:W-:Y:S01]  /*2ed0*/  @!P0 LEA.HI.X.SX32 R5, R0, R85, 0x1, P1 ;  /* 0x0000005500058211 */ /* 0x002fe200008f0eff */
[----:B------:R-:W-:Y:S01]  /*2ee0*/  IMAD.MOV R0, RZ, RZ, -R0 ;  /* 0x000000ffff007224 */ /* 0x000fe200078e0a00 */
[C---:B------:R-:W-:Y:S03]  /*2ef0*/  @!P0 LEA R4, P1, R3.reuse, c[0x0][0x2a0], 0x2 ;  /* 0x0000a80003048a11 */ /* 0x040fe600078210ff */
[----:B------:R-:W-:Y:S01]  /*2f00*/  IMAD R44, R0, c[0x0][0x2b8], R2 ;  /* 0x0000ae00002c7a24 */ /* 0x000fe200078e0202 */
[----:B------:R-:W-:Y:S03]  /*2f10*/  @!P0 LEA.HI.X R5, R3, c[0x0][0x2a4], R5, 0x2, P1 ;  /* 0x0000a90003058a11 */ /* 0x000fe600008f1405 */
[C---:B------:R-:W-:Y:S01]  /*2f20*/  IMAD.WIDE.U32 R2, R44.reuse, c[0x0][0x1e0], RZ ;  /* 0x000078002c027a25 */ /* 0x040fe200078e00ff */
[----:B------:R-:W-:Y:S01]  /*2f30*/  SHF.R.S32.HI R47, RZ, 0x1f, R44 ;  /* 0x0000001fff2f7819 */ /* 0x000fe2000001142c */
[----:B------:R-:W2:Y:S04]  /*2f40*/  @!P0 LDG.E R43, [R4.64] ;  /* 0x00000008042b8981 */ /* 0x000ea8000c1e1900 */
[----:B------:R-:W-:Y:S01]  /*2f50*/  IMAD R0, R47, c[0x0][0x1e0], RZ ;  /* 0x000078002f007a24 */ /* 0x000fe200078e02ff */
[----:B------:R-:W-:Y:S03]  /*2f60*/  BAR.SYNC.DEFER_BLOCKING 0x0 ;  /* 0x0000000000007b1d */ /* 0x000fe60000010000 */
[----:B------:R-:W-:Y:S04]  /*2f70*/  IMAD R0, R44, c[0x0][0x1e4], R0 ;  /* 0x000079002c007a24 */ /* 0x000fe800078e0200 */
[----:B------:R-:W-:Y:S01]  /*2f80*/  IMAD.IADD R3, R3, 0x1, R0 ;  /* 0x0000000103037824 */ /* 0x000fe200078e0200 */
[----:B--2---:R-:W-:Y:S03]  /*2f90*/  SHF.R.S32.HI R48, RZ, 0x1f, R43 ;  /* 0x0000001fff307819 */ /* 0x004fe6000001142b */
[C---:B------:R-:W-:Y:S04]  /*2fa0*/  IMAD.WIDE.U32 R2, R43.reuse, c[0x0][0x1f0], R2 ;  /* 0x00007c002b027a25 */ /* 0x040fe800078e0002 */
[----:B------:R-:W-:Y:S01]  /*2fb0*/  IMAD R4, R48, c[0x0][0x1f0], RZ ;  /* 0x00007c0030047a24 */ /* 0x000fe200078e02ff */
[----:B------:R-:W-:Y:S03]  /*2fc0*/  IADD3 R0, P0, R68, R2, RZ ;  /* 0x0000000244007210 */ /* 0x000fe60007f1e0ff */
[----:B------:R-:W-:Y:S05]  /*2fd0*/  IMAD R4, R43, c[0x0][0x1f4], R4 ;  /* 0x00007d002b047a24 */ /* 0x000fea00078e0204 */
[----:B------:R-:W-:Y:S02]  /*2fe0*/  IADD3.X R2, R87, R3, R4, P0, !PT ;  /* 0x0000000357027210 */ /* 0x000fe400007fe404 */
[C---:B------:R-:W-:Y:S04]  /*2ff0*/  LEA R30, P0, R0.reuse, c[0x0][0x1c8], 0x1 ;  /* 0x00007200001e7a11 */ /* 0x040fe800078008ff */
[----:B------:R-:W-:Y:S01]  /*3000*/  LEA.HI.X R22, R0, c[0x0][0x1cc], R2, 0x1, P0 ;  /* 0x0000730000167a11 */ /* 0x000fe200000f0c02 */
[----:B----4-:R-:W-:-:S05]  /*3010*/  @!P2 BRA `(.L_x_176) ;  /* 0x000026e00000a947 */ /* 0x010fca0003800000 */
[-C--:B------:R-:W-:Y:S01]  /*3020*/  IMAD R3, R96, R42.reuse, RZ ;  /* 0x0000002a60037224 */ /* 0x080fe200078e02ff */
[----:B------:R-:W-:Y:S01]  /*3030*/  ISETP.NE.AND P0, PT, RZ, UR5, PT ;  /* 0x00000005ff007c0c */ /* 0x000fe2000bf05270 */
[-C--:B------:R-:W-:Y:S01]  /*3040*/  IMAD R2, R95, R42.reuse, RZ ;  /* 0x0000002a5f027224 */ /* 0x080fe200078e02ff */
[----:B------:R-:W-:Y:S01]  /*3050*/  SHF.R.S32.HI R0, RZ, 0x1f, R42 ;  /* 0x0000001fff007819 */ /* 0x000fe2000001142a */
[----:B------:R-:W-:Y:S01]  /*3060*/  IMAD.WIDE.U32 R8, R99, R42, RZ ;  /* 0x0000002a63087225 */ /* 0x000fe200078e00ff */
[----:B------:R-:W-:Y:S03]  /*3070*/  IADD3 R4, -R46, R49, RZ ;  /* 0x000000312e047210 */ /* 0x000fe60007ffe1ff */
[----:B------:R-:W-:Y:S01]  /*3080*/  IMAD R3, R0, R99, R3 ;  /* 0x0000006300037224 */ /* 0x000fe200078e0203 */
[----:B------:R-:W-:Y:S01]  /*3090*/  IMNMX R45, R4, 0x20, PT ;  /* 0x00000020042d7817 */ /* 0x000fe20003800200 */
[----:B------:R-:W-:Y:S02]  /*30a0*/  IMAD R2, R0, R98, R2 ;  /* 0x0000006200027224 */ /* 0x000fe400078e0202 */
[----:B------:R-:W-:Y:S01]  /*30b0*/  IMAD.WIDE.U32 R10, R98, R42, RZ ;  /* 0x0000002a620a7225 */ /* 0x000fe200078e00ff */
[----:B------:R-:W-:Y:S04]  /*30c0*/  IADD3 R23, R9, R3, RZ ;  /* 0x0000000309177210 */ /* 0x000fe80007ffe0ff */
[----:B------:R-:W-:Y:S01]  /*30d0*/  IADD3 R31, R11, R2, RZ ;  /* 0x000000020b1f7210 */ /* 0x000fe20007ffe0ff */
[----:B------:R-:W-:-:S05]  /*30e0*/  @!P0 BRA `(.L_x_177) ;  /* 0x000012f000008947 */ /* 0x000fca0003800000 */
[----:B------:R-:W-:Y:S01]  /*30f0*/  ISETP.GE.AND P1, PT, R208, R45, PT ;  /* 0x0000002dd000720c */ /* 0x000fe20003f26270 */
[----:B------:R-:W-:Y:S01]  /*3100*/  BSSY B0, `(.L_x_178) ;  /* 0x000002a000007945 */ /* 0x000fe20003800000 */
[----:B------:R-:W-:Y:S01]  /*3110*/  CS2R R14, SRZ ;  /* 0x00000000000e7805 */ /* 0x000fe2000001ff00 */
[----:B------:R-:W-:Y:S01]  /*3120*/  CS2R R12, SRZ ;  /* 0x00000000000c7805 */ /* 0x000fe2000001ff00 */
[----:B------:R-:W-:Y:S01]  /*3130*/  CS2R R6, SRZ ;  /* 0x0000000000067805 */ /* 0x000fe2000001ff00 */
[----:B------:R-:W-:Y:S01]  /*3140*/  CS2R R2, SRZ ;  /* 0x0000000000027805 */ /* 0x000fe2000001ff00 */
[----:B------:R-:W-:Y:S01]  /*3150*/  CS2R R28, SRZ ;  /* 0x00000000001c7805 */ /* 0x000fe2000001ff00 */
[----:B------:R-:W-:Y:S01]  /*3160*/  CS2R R26, SRZ ;  /* 0x00000000001a7805 */ /* 0x000fe2000001ff00 */
[----:B------:R-:W-:Y:S01]  /*3170*/  CS2R R24, SRZ ;  /* 0x0000000000187805 */ /* 0x000fe2000001ff00 */
[----:B------:R-:W-:Y:S04]  /*3180*/  CS2R R20, SRZ ;  /* 0x0000000000147805 */ /* 0x000fe8000001ff00 */
[----:B------:R-:W-:-:S05]  /*3190*/  @P1 BRA `(.L_x_179) ;  /* 0x0000020000001947 */ /* 0x000fca0003800000 */
[----:B------:R-:W-:Y:S01]  /*31a0*/  IADD3 R0, P0, R58, R8, RZ ;  /* 0x000000083a007210 */ /* 0x000fe20007f1e0ff */
[----:B------:R-:W-:Y:S01]  /*31b0*/  CS2R R20, SRZ ;  /* 0x0000000000147805 */ /* 0x000fe2000001ff00 */
[----:B------:R-:W-:Y:S01]  /*31c0*/  CS2R R6, SRZ ;  /* 0x0000000000067805 */ /* 0x000fe2000001ff00 */
[----:B------:R-:W-:Y:S01]  /*31d0*/  CS2R R24, SRZ ;  /* 0x0000000000187805 */ /* 0x000fe2000001ff00 */
[----:B------:R-:W-:Y:S01]  /*31e0*/  CS2R R12, SRZ ;  /* 0x00000000000c7805 */ /* 0x000fe2000001ff00 */
[----:B------:R-:W-:Y:S01]  /*31f0*/  IMAD.X R3, R23, 0x1, R77, P0 ;  /* 0x0000000117037824 */ /* 0x000fe200000e064d */
[----:B------:R-:W-:Y:S01]  /*3200*/  IADD3 R2, P0, R60, R10, RZ ;  /* 0x0000000a3c027210 */ /* 0x000fe20007f1e0ff */
[----:B------:R-:W-:Y:S01]  /*3210*/  CS2R R26, SRZ ;  /* 0x00000000001a7805 */ /* 0x000fe2000001ff00 */
[----:B------:R-:W-:Y:S01]  /*3220*/  CS2R R14, SRZ ;  /* 0x00000000000e7805 */ /* 0x000fe2000001ff00 */
[----:B------:R-:W-:Y:S02]  /*3230*/  CS2R R28, SRZ ;  /* 0x00000000001c7805 */ /* 0x000fe4000001ff00 */
[----:B------:R-:W-:Y:S01]  /*3240*/  IMAD.X R5, R31, 0x1, R80, P0 ;  /* 0x000000011f057824 */ /* 0x000fe200000e0650 */
[C---:B------:R-:W-:Y:S04]  /*3250*/  LEA R8, P0, R0.reuse, c[0x0][0x270], 0x1 ;  /* 0x00009c0000087a11 */ /* 0x040fe800078008ff */
[----:B------:R-:W-:Y:S02]  /*3260*/  LEA.HI.X R9, R0, c[0x0][0x274], R3, 0x1, P0 ;  /* 0x00009d0000097a11 */ /* 0x000fe400000f0c03 */
[C---:B------:R-:W-:Y:S04]  /*3270*/  LEA R4, P0, R2.reuse, c[0x0][0x288], 0x1 ;  /* 0x0000a20002047a11 */ /* 0x040fe800078008ff */
[----:B------:R-:W-:Y:S02]  /*3280*/  LEA.HI.X R5, R2, c[0x0][0x28c], R5, 0x1, P0 ;  /* 0x0000a30002057a11 */ /* 0x000fe400000f0c05 */
[----:B------:R-:W-:Y:S01]  /*3290*/  ISETP.GE.AND P0, PT, R138, c[0x0][0x27c], PT ;  /* 0x00009f008a007a0c */ /* 0x000fe20003f06270 */
[----:B------:R-:W-:Y:S11]  /*32a0*/  CS2R R2, SRZ ;  /* 0x0000000000027805 */ /* 0x000ff6000001ff00 */
[----:B------:R-:W-:Y:S01]  /*32b0*/  @!UPT UIADD3 URZ, URZ, URZ, URZ ;  /* 0x0000003f3f3ff290 */ /* 0x000fe2000fffe03f */
[----:B------:R1:W5:Y:S04]  /*32c0*/  @!P0 LDG.E.64 R2, [R8.64] ;  /* 0x0000000808028981 */ /* 0x000368000c1e1b00 */
[----:B------:R1:W5:Y:S01]  /*32d0*/  @!P0 LDG.E.64 R20, [R4.64] ;  /* 0x0000000804148981 */ /* 0x000362000c1e1b00 */
[----:B------:R-:W-:Y:S11]  /*32e0*/  ISETP.GE.AND P0, PT, R142, c[0x0][0x27c], PT ;  /* 0x00009f008e007a0c */ /* 0x000ff60003f06270 */
[----:B------:R-:W-:Y:S02]  /*32f0*/  @!UPT UIADD3 URZ, URZ, URZ, URZ ;  /* 0x0000003f3f3ff290 */ /* 0x000fe4000fffe03f */
[----:B------:R1:W5:Y:S04]  /*3300*/  @!P0 LDG.E.64 R6, [R8.64+0x40] ;  /* 0x0000400808068981 */ /* 0x000368000c1e1b00 */
[----:B------:R1:W5:Y:S01]  /*3310*/  @!P0 LDG.E.64 R24, [R4.64+0x40] ;  /* 0x0000400804188981 */ /* 0x000362000c1e1b00 */
[----:B------:R-:W-:Y:S11]  /*3320*/  ISETP.GE.AND P0, PT, R140, c[0x0][0x27c], PT ;  /* 0x00009f008c007a0c */ /* 0x000ff60003f06270 */
[----:B------:R-:W-:Y:S02]  /*3330*/  @!UPT UIADD3 URZ, URZ, URZ, URZ ;  /* 0x0000003f3f3ff290 */ /* 0x000fe4000fffe03f */
[----:B------:R1:W5:Y:S04]  /*3340*/  @!P0 LDG.E.64 R12, [R8.64+0x80] ;  /* 0x00008008080c8981 */ /* 0x000368000c1e1b00 */
[----:B------:R1:W5:Y:S01]  /*3350*/  @!P0 LDG.E.64 R26, [R4.64+0x80] ;  /* 0x00008008041a8981 */ /* 0x000362000c1e1b00 */
[----:B------:R-:W-:Y:S11]  /*3360*/  ISETP.GE.AND P0, PT, R141, c[0x0][0x27c], PT ;  /* 0x00009f008d007a0c */ /* 0x000ff60003f06270 */
[----:B------:R-:W-:Y:S02]  /*3370*/  @!UPT UIADD3 URZ, URZ, URZ, URZ ;  /* 0x0000003f3f3ff290 */ /* 0x000fe4000fffe03f */
[----:B------:R1:W5:Y:S04]  /*3380*/  @!P0 LDG.E.64 R14, [R8.64+0xc0] ;  /* 0x0000c008080e8981 */ /* 0x000368000c1e1b00 */
[----:B------:R1:W5:Y:S02]  /*3390*/  @!P0 LDG.E.64 R28, [R4.64+0xc0] ;  /* 0x0000c008041c8981 */ /* 0x000364000c1e1b00 */
.L_x_179:
[----:B------:R-:W-:Y:S05]  /*33a0*/  BSYNC B0 ;  /* 0x0000000000007941 */ /* 0x000fea0003800000 */
.L_x_178:
[----:B------:R2:W3:Y:S04]  /*33b0*/  SHFL.IDX PT, R40, R22, RZ, 0x181f ;  /* 0x00181fff16287589 */ /* 0x0004e800000e0000 */
[----:B------:R2:W4:Y:S01]  /*33c0*/  SHFL.IDX PT, R39, R30, RZ, 0x181f ;  /* 0x00181fff1e277589 */ /* 0x00052200000e0000 */
[----:B------:R-:W-:-:S05]  /*33d0*/  @P1 BRA `(.L_x_180) ;  /* 0x000024d000001947 */ /* 0x000fca0003800000 */
[----:B------:R-:W-:Y:S01]  /*33e0*/  ISETP.GE.AND P0, PT, R132, c[0x0][0x1d4], PT ;  /* 0x0000750084007a0c */ /* 0x000fe20003f06270 */
[----:B-1---5:R-:W-:Y:S01]  /*33f0*/  IMAD.MOV.U32 R8, RZ, RZ, R14 ;  /* 0x000000ffff087224 */ /* 0x022fe200078e000e */
[----:B------:R-:W-:Y:S01]  /*3400*/  MOV R0, R13 ;  /* 0x0000000d00007202 */ /* 0x000fe20000000f00 */
[----:B------:R-:W-:Y:S01]  /*3410*/  IMAD.MOV.U32 R5, RZ, RZ, R15 ;  /* 0x000000ffff057224 */ /* 0x000fe200078e000f */
[----:B------:R-:W-:Y:S01]  /*3420*/  BSSY B0, `(.L_x_181) ;  /* 0x000004b000007945 */ /* 0x000fe20003800000 */
[----:B------:R-:W-:Y:S03]  /*3430*/  IMAD.MOV.U32 R4, RZ, RZ, R12 ;  /* 0x000000ffff047224 */ /* 0x000fe600078e000c */
[----:B------:R-:W-:Y:S01]  /*3440*/  PRMT R19, R5, 0x5410, R8 ;  /* 0x0000541005137816 */ /* 0x000fe20000000008 */
[----:B------:R-:W-:Y:S01]  /*3450*/  IMAD.MOV.U32 R5, RZ, RZ, R29 ;  /* 0x000000ffff057224 */ /* 0x000fe200078e001d */
[----:B------:R-:W-:Y:S01]  /*3460*/  PRMT R18, R0, 0x5410, R4 ;  /* 0x0000541000127816 */ /* 0x000fe20000000004 */
[----:B------:R-:W-:Y:S01]  /*3470*/  IMAD.MOV.U32 R4, RZ, RZ, R6 ;  /* 0x000000ffff047224 */ /* 0x000fe200078e0006 */
[----:B------:R-:W-:Y:S01]  /*3480*/  MOV R8, R28 ;  /* 0x0000001c00087202 */ /* 0x000fe20000000f00 */
[----:B------:R-:W-:Y:S03]  /*3490*/  IMAD.MOV.U32 R0, RZ, RZ, R7 ;  /* 0x000000ffff007224 */ /* 0x000fe600078e0007 */
[----:B------:R-:W-:Y:S01]  /*34a0*/  PRMT R33, R8, 0x5410, R5 ;  /* 0x0000541008217816 */ /* 0x000fe20000000005 */
[----:B------:R-:W-:Y:S01]  /*34b0*/  IMAD.MOV.U32 R8, RZ, RZ, R26 ;  /* 0x000000ffff087224 */ /* 0x000fe200078e001a */
[----:B------:R-:W-:Y:S01]  /*34c0*/  PRMT R17, R0, 0x5410, R4 ;  /* 0x0000541000117816 */ /* 0x000fe20000000004 */
[----:B------:R-:W-:Y:S01]  /*34d0*/  IMAD.MOV.U32 R4, RZ, RZ, R24 ;  /* 0x000000ffff047224 */ /* 0x000fe200078e0018 */
[----:B------:R-:W-:Y:S02]  /*34e0*/  MOV R5, R27 ;  /* 0x0000001b00057202 */ /* 0x000fe40000000f00 */
[----:B------:R-:W-:Y:S02]  /*34f0*/  MOV R0, R25 ;  /* 0x0000001900007202 */ /* 0x000fe40000000f00 */
[----:B------:R-:W-:Y:S02]  /*3500*/  PRMT R32, R8, 0x5410, R5 ;  /* 0x0000541008207816 */ /* 0x000fe40000000005 */
[----:B------:R-:W-:Y:S01]  /*3510*/  PRMT R31, R4, 0x5410, R0 ;  /* 0x00005410041f7816 */ /* 0x000fe20000000000 */
[----:B------:R-:W-:-:S05]  /*3520*/  @P0 BRA `(.L_x_182) ;  /* 0x000003a000000947 */ /* 0x000fca0003800000 */
[C---:B----4-:R-:W-:Y:S01]  /*3530*/  LEA R34, P0, R132.reuse, R39, 0x1 ;  /* 0x0000002784227211 */ /* 0x050fe200078008ff */
[----:B------:R-:W1:Y:S01]  /*3540*/  LDS.128 R8, [R198+0xc080] ;  /* 0x00c08000c6087984 */ /* 0x000e620000000c00 */
[----:B--2---:R-:W-:Y:S01]  /*3550*/  MOV R22, R21 ;  /* 0x0000001500167202 */ /* 0x004fe20000000f00 */
[----:B------:R-:W-:Y:S01]  /*3560*/  IMAD.MOV.U32 R0, RZ, RZ, R2 ;  /* 0x000000ffff007224 */ /* 0x000fe200078e0002 */
[----:B---3--:R-:W-:Y:S01]  /*3570*/  LEA.HI.X R35, R132, R40, R133, 0x1, P0 ;  /* 0x0000002884237211 */ /* 0x008fe200000f0c85 */
[----:B------:R-:W-:Y:S01]  /*3580*/  IMAD.MOV.U32 R16, RZ, RZ, R20 ;  /* 0x000000ffff107224 */ /* 0x000fe200078e0014 */
[----:B------:R-:W-:Y:S01]  /*3590*/  ISETP.GE.AND P0, PT, R138, c[0x0][0x27c], PT ;  /* 0x00009f008a007a0c */ /* 0x000fe20003f06270 */
[----:B------:R-:W-:Y:S11]  /*35a0*/  IMAD.MOV.U32 R5, RZ, RZ, R3 ;  /* 0x000000ffff057224 */ /* 0x000ff600078e0003 */
[----:B------:R-:W-:Y:S01]  /*35b0*/  @!UPT UIADD3 URZ, URZ, URZ, URZ ;  /* 0x0000003f3f3ff290 */ /* 0x000fe2000fffe03f */
[----:B------:R-:W-:Y:S02]  /*35c0*/  @!P0 SHF.R.U64 R20, R20, 0x10, R21 ;  /* 0x0000001014148819 */ /* 0x000fe40000001215 */
[--C-:B------:R-:W-:Y:S02]  /*35d0*/  @!P0 SHF.R.U64 R2, R2, 0x10, R3.reuse ;  /* 0x0000001002028819 */ /* 0x100fe40000001203 */
[----:B------:R-:W-:Y:S02]  /*35e0*/  @!P0 PRMT R23, R16, 0x5410, R20 ;  /* 0x0000541010178816 */ /* 0x000fe40000000014 */
[----:B------:R-:W-:Y:S02]  /*35f0*/  @!P0 PRMT R16, R0, 0x5410, R2 ;  /* 0x0000541000108816 */ /* 0x000fe40000000002 */
[----:B------:R-:W-:Y:S01]  /*3600*/  @!P0 SHF.R.U32.HI R4, RZ, 0x10, R3 ;  /* 0x00000010ff048819 */ /* 0x000fe20000011603 */
[----:B------:R-:W-:Y:S01]  /*3610*/  @!P0 IMAD.U32 R20, R23, 0x10000, RZ ;  /* 0x0001000017148824 */ /* 0x000fe200078e00ff */
[----:B------:R-:W-:Y:S02]  /*3620*/  @!P0 SHF.L.U32 R3, R16, 0x10, RZ ;  /* 0x0000001010038819 */ /* 0x000fe400000006ff */
[----:B------:R-:W-:Y:S02]  /*3630*/  @!P0 SHF.R.U32.HI R21, RZ, 0x10, R21 ;  /* 0x00000010ff158819 */ /* 0x000fe40000011615 */
[----:B------:R-:W-:Y:S02]  /*3640*/  @!P0 PRMT R5, R5, 0x5410, R4 ;  /* 0x0000541005058816 */ /* 0x000fe40000000004 */
[----:B------:R-:W-:Y:S02]  /*3650*/  @!P0 PRMT R30, R22, 0x5410, R21 ;  /* 0x00005410161e8816 */ /* 0x000fe40000000015 */
[----:B------:R-:W-:Y:S01]  /*3660*/  @!P0 LOP3.LUT R21, R23, 0xffff0000, RZ, 0xc0, !PT ;  /* 0xffff000017158812 */ /* 0x000fe200078ec0ff */
[C---:B-1----:R-:W-:Y:S01]  /*3670*/  @!P0 IMAD.U32 R4, R8.reuse, 0x10000, RZ ;  /* 0x0001000008048824 */ /* 0x042fe200078e00ff */
[----:B------:R-:W-:Y:S02]  /*3680*/  @!P0 LOP3.LUT R0, R8, 0xffff0000, RZ, 0xc0, !PT ;  /* 0xffff000008008812 */ /* 0x000fe400078ec0ff */
[C---:B------:R-:W-:Y:S03]  /*3690*/  @!P0 LOP3.LUT R2, R9.reuse, 0xffff0000, RZ, 0xc0, !PT ;  /* 0xffff000009028812 */ /* 0x040fe600078ec0ff */
[C---:B------:R-:W-:Y:S02]  /*36a0*/  @!P0 FMUL.FTZ R22, R0.reuse, R20 ;  /* 0x0000001400168220 */ /* 0x040fe40000410000 */
[-C--:B------:R-:W-:Y:S02]  /*36b0*/  @!P0 FMUL.FTZ R0, R0, R3.reuse ;  /* 0x0000000300008220 */ /* 0x080fe40000410000 */
[----:B------:R-:W-:Y:S01]  /*36c0*/  @!P0 FFMA.FTZ R38, R4, R3, -R22 ;  /* 0x0000000304268223 */ /* 0x000fe20000010816 */
[----:B------:R-:W-:Y:S01]  /*36d0*/  @!P0 LOP3.LUT R3, R10, 0xffff0000, RZ, 0xc0, !PT ;  /* 0xffff00000a038812 */ /* 0x000fe200078ec0ff */
[----:B------:R-:W-:Y:S01]  /*36e0*/  @!P0 FFMA.FTZ R0, R20, R4, R0 ;  /* 0x0000000414008223 */ /* 0x000fe20000010000 */
[----:B------:R-:W-:Y:S01]  /*36f0*/  @!P0 LOP3.LUT R4, R16, 0xffff0000, RZ, 0xc0, !PT ;  /* 0xffff000010048812 */ /* 0x000fe200078ec0ff */
[----:B------:R-:W-:Y:S01]  /*3700*/  @!P0 IMAD.U32 R16, R9, 0x10000, RZ ;  /* 0x0001000009108824 */ /* 0x000fe200078e00ff */
[----:B------:R-:W-:Y:S01]  /*3710*/  @!P0 SHF.L.U32 R20, R30, 0x10, RZ ;  /* 0x000000101e148819 */ /* 0x000fe200000006ff */
[C---:B------:R-:W-:Y:S02]  /*3720*/  @!P0 FMUL.FTZ R22, R2.reuse, R21 ;  /* 0x0000001502168220 */ /* 0x040fe40000410000 */
[-C--:B------:R-:W-:Y:S02]  /*3730*/  @!P0 FMUL.FTZ R2, R2, R4.reuse ;  /* 0x0000000402028220 */ /* 0x080fe40000410000 */
[----:B------:R-:W-:Y:S02]  /*3740*/  @!P0 FFMA.FTZ R37, R16, R4, -R22 ;  /* 0x0000000410258223 */ /* 0x000fe40000010816 */
[C---:B------:R-:W-:Y:S01]  /*3750*/  @!P0 IMAD.U32 R4, R5.reuse, 0x10000, RZ ;  /* 0x0001000005048824 */ /* 0x040fe200078e00ff */
[----:B------:R-:W-:Y:S01]  /*3760*/  @!P0 LOP3.LUT R5, R5, 0xffff0000, RZ, 0xc0, !PT ;  /* 0xffff000005058812 */ /* 0x000fe200078ec0ff */
[----:B------:R-:W-:Y:S02]  /*3770*/  @!P0 IMAD.U32 R22, R10, 0x10000, RZ ;  /* 0x000100000a168824 */ /* 0x000fe400078e00ff */
[C---:B------:R-:W-:Y:S02]  /*3780*/  @!P0 FMUL.FTZ R23, R3.reuse, R20 ;  /* 0x0000001403178220 */ /* 0x040fe40000410000 */
[-C--:B------:R-:W-:Y:S02]  /*3790*/  @!P0 FMUL.FTZ R3, R3, R4.reuse ;  /* 0x0000000403038220 */ /* 0x080fe40000410000 */
[----:B------:R-:W-:Y:S01]  /*37a0*/  @!P0 FFMA.FTZ R36, R22, R4, -R23 ;  /* 0x0000000416248223 */ /* 0x000fe20000010817 */
[----:B------:R-:W-:Y:S01]  /*37b0*/  @!P0 LOP3.LUT R4, R11, 0xffff0000, RZ, 0xc0, !PT ;  /* 0xffff00000b048812 */ /* 0x000fe200078ec0ff */
[----:B------:R-:W-:Y:S01]  /*37c0*/  @!P0 FFMA.FTZ R2, R21, R16, R2 ;  /* 0x0000001015028223 */ /* 0x000fe20000010002 */
[----:B------:R-:W-:Y:S01]  /*37d0*/  @!P0 LOP3.LUT R23, R30, 0xffff0000, RZ, 0xc0, !PT ;  /* 0xffff00001e178812 */ /* 0x000fe200078ec0ff */
[----:B------:R-:W-:Y:S01]  /*37e0*/  @!P0 FFMA.FTZ R3, R20, R22, R3 ;  /* 0x0000001614038223 */ /* 0x000fe20000010003 */
[----:B------:R-:W-:Y:S02]  /*37f0*/  @!P0 SHF.L.U32 R16, R11, 0x10, RZ ;  /* 0x000000100b108819 */ /* 0x000fe400000006ff */
[----:B------:R-:W-:Y:S01]  /*3800*/  @!P0 F2FP.BF16.PACK_AB R2, R2, R37 ;  /* 0x000000250202823e */ /* 0x000fe200000010ff */
[C---:B------:R-:W-:Y:S01]  /*3810*/  @!P0 FMUL.FTZ R21, R4.reuse, R23 ;  /* 0x0000001704158220 */ /* 0x040fe20000410000 */
[----:B------:R-:W-:Y:S01]  /*3820*/  @!P0 F2FP.BF16.PACK_AB R3, R3, R36 ;  /* 0x000000240303823e */ /* 0x000fe200000010ff */
[-C--:B------:R-:W-:Y:S01]  /*3830*/  @!P0 FMUL.FTZ R4, R4, R5.reuse ;  /* 0x0000000504048220 */ /* 0x080fe20000410000 */
[----:B------:R-:W-:Y:S01]  /*3840*/  @!P0 MOV R9, R2 ;  /* 0x0000000200098202 */ /* 0x000fe20000000f00 */
[----:B------:R-:W-:Y:S01]  /*3850*/  @!P0 FFMA.FTZ R21, R16, R5, -R21 ;  /* 0x0000000510158223 */ /* 0x000fe20000010815 */
[----:B------:R-:W-:Y:S01]  /*3860*/  @!P0 F2FP.BF16.PACK_AB R5, R0, R38 ;  /* 0x000000260005823e */ /* 0x000fe200000010ff */
[----:B------:R-:W-:Y:S02]  /*3870*/  @!P0 FFMA.FTZ R4, R23, R16, R4 ;  /* 0x0000001017048223 */ /* 0x000fe40000010004 */
[----:B------:R-:W-:Y:S02]  /*3880*/  @!P0 IMAD.MOV.U32 R10, RZ, RZ, R3 ;  /* 0x000000ffff0a8224 */ /* 0x000fe400078e0003 */
[----:B------:R-:W-:Y:S01]  /*3890*/  @!P0 IMAD.MOV.U32 R8, RZ, RZ, R5 ;  /* 0x000000ffff088224 */ /* 0x000fe200078e0005 */
[----:B------:R-:W-:Y:S04]  /*38a0*/  @!P0 F2FP.BF16.PACK_AB R0, R4, R21 ;  /* 0x000000150400823e */ /* 0x000fe800000010ff */
[----:B------:R-:W-:Y:S05]  /*38b0*/  @!P0 MOV R11, R0 ;  /* 0x00000000000b8202 */ /* 0x000fea0000000f00 */
[----:B------:R1:W-:Y:S02]  /*38c0*/  ST.E.128 [R34.64], R8 ;  /* 0x0000000822007985 */ /* 0x0003e4000c101d08 */
.L_x_182:
[----:B------:R-:W-:Y:S05]  /*38d0*/  BSYNC B0 ;  /* 0x0000000000007941 */ /* 0x000fea0003800000 */
.L_x_181:
[----:B------:R-:W-:Y:S01]  /*38e0*/  ISETP.GE.AND P0, PT, R135, c[0x0][0x1d4], PT ;  /* 0x0000750087007a0c */ /* 0x000fe20003f06270 */
[----:B------:R-:W-:Y:S01]  /*38f0*/  @!UPT UIADD3 URZ, URZ, URZ, URZ ;  /* 0x0000003f3f3ff290 */ /* 0x000fe2000fffe03f */
[----:B------:R-:W-:Y:S11]  /*3900*/  BSSY B0, `(.L_x_183) ;  /* 0x0000038000007945 */ /* 0x000ff60003800000 */
[----:B------:R-:W-:-:S05]  /*3910*/  @P0 BRA `(.L_x_184) ;  /* 0x0000036000000947 */ /* 0x000fca0003800000 */
[C---:B-1--4-:R-:W-:Y:S01]  /*3920*/  LEA R34, P0, R204.reuse, R39, 0x1 ;  /* 0x00000027cc227211 */ /* 0x052fe200078008ff */
[----:B------:R-:W1:Y:S03]  /*3930*/  LDS.128 R8, [R198+0xd080] ;  /* 0x00d08000c6087984 */ /* 0x000e660000000c00 */
[----:B---3--:R-:W-:Y:S02]  /*3940*/  LEA.HI.X R35, R204, R40, R209, 0x1, P0 ;  /* 0x00000028cc237211 */ /* 0x008fe400000f0cd1 */
[----:B------:R-:W-:Y:S11]  /*3950*/  ISETP.GE.AND P0, PT, R142, c[0x0][0x27c], PT ;  /* 0x00009f008e007a0c */ /* 0x000ff60003f06270 */
[----:B------:R-:W-:Y:S02]  /*3960*/  @!UPT UIADD3 URZ, URZ, URZ, URZ ;  /* 0x0000003f3f3ff290 */ /* 0x000fe4000fffe03f */
[----:B------:R-:W-:Y:S02]  /*3970*/  @!P0 SHF.R.U64 R3, R24, 0x10, R25 ;  /* 0x0000001018038819 */ /* 0x000fe40000001219 */
[--C-:B------:R-:W-:Y:S02]  /*3980*/  @!P0 SHF.R.U64 R0, R6, 0x10, R7.reuse ;  /* 0x0000001006008819 */ /* 0x100fe40000001207 */
[----:B------:R-:W-:Y:S02]  /*3990*/  @!P0 SHF.R.U32.HI R2, RZ, 0x10, R7 ;  /* 0x00000010ff028819 */ /* 0x000fe40000011607 */
[----:B------:R-:W-:Y:S02]  /*39a0*/  @!P0 PRMT R4, R31, 0x5410, R3 ;  /* 0x000054101f048816 */ /* 0x000fe40000000003 */
[----:B------:R-:W-:Y:S02]  /*39b0*/  @!P0 SHF.R.U32.HI R5, RZ, 0x10, R25 ;  /* 0x00000010ff058819 */ /* 0x000fe40000011619 */
[----:B------:R-:W-:Y:S01]  /*39c0*/  @!P0 PRMT R0, R17, 0x5432, R0 ;  /* 0x0000543211008816 */ /* 0x000fe20000000000 */
[----:B------:R-:W-:Y:S01]  /*39d0*/  @!P0 IMAD.U32 R7, R4, 0x10000, RZ ;  /* 0x0001000004078824 */ /* 0x000fe200078e00ff */
[----:B------:R-:W-:Y:S02]  /*39e0*/  @!P0 PRMT R21, R31, 0x5432, R5 ;  /* 0x000054321f158816 */ /* 0x000fe40000000005 */
[----:B------:R-:W-:Y:S01]  /*39f0*/  @!P0 PRMT R5, R17, 0x5410, R2 ;  /* 0x0000541011058816 */ /* 0x000fe20000000002 */
[----:B------:R-:W-:Y:S01]  /*3a00*/  @!P0 IMAD.U32 R6, R0, 0x10000, RZ ;  /* 0x0001000000068824 */ /* 0x000fe200078e00ff */
[----:B------:R-:W-:Y:S02]  /*3a10*/  @!P0 LOP3.LUT R17, R4, 0xffff0000, RZ, 0xc0, !PT ;  /* 0xffff000004118812 */ /* 0x000fe400078ec0ff */
[----:B------:R-:W-:Y:S01]  /*3a20*/  @!P0 LOP3.LUT R4, R0, 0xffff0000, RZ, 0xc0, !PT ;  /* 0xffff000000048812 */ /* 0x000fe200078ec0ff */
[C---:B-1----:R-:W-:Y:S01]  /*3a30*/  @!P0 IMAD.U32 R16, R8.reuse, 0x10000, RZ ;  /* 0x0001000008108824 */ /* 0x042fe200078e00ff */
[----:B------:R-:W-:Y:S02]  /*3a40*/  @!P0 LOP3.LUT R2, R8, 0xffff0000, RZ, 0xc0, !PT ;  /* 0xffff000008028812 */ /* 0x000fe400078ec0ff */
[C---:B------:R-:W-:Y:S02]  /*3a50*/  @!P0 LOP3.LUT R3, R9.reuse, 0xffff0000, RZ, 0xc0, !PT ;  /* 0xffff000009038812 */ /* 0x040fe400078ec0ff */
[----:B------:R-:W-:Y:S01]  /*3a60*/  @!P0 SHF.L.U32 R20, R9, 0x10, RZ ;  /* 0x0000001009148819 */ /* 0x000fe200000006ff */
[C---:B--2---:R-:W-:Y:S02]  /*3a70*/  @!P0 FMUL.FTZ R22, R2.reuse, R7 ;  /* 0x0000000702168220 */ /* 0x044fe40000410000 */
[-C--:B------:R-:W-:Y:S02]  /*3a80*/  @!P0 FMUL.FTZ R0, R2, R6.reuse ;  /* 0x0000000602008220 */ /* 0x080fe40000410000 */
[----:B------:R-:W-:Y:S02]  /*3a90*/  @!P0 FMUL.FTZ R23, R3, R17 ;  /* 0x0000001103178220 */ /* 0x000fe40000410000 */
[----:B------:R-:W-:Y:S01]  /*3aa0*/  @!P0 FFMA.FTZ R30, R16, R6, -R22 ;  /* 0x00000006101e8223 */ /* 0x000fe20000010816 */
[----:B------:R-:W-:Y:S01]  /*3ab0*/  @!P0 SHF.L.U32 R6, R5, 0x10, RZ ;  /* 0x0000001005068819 */ /* 0x000fe200000006ff */
[----:B------:R-:W-:Y:S01]  /*3ac0*/  @!P0 FMUL.FTZ R2, R3, R4 ;  /* 0x0000000403028220 */ /* 0x000fe20000410000 */
[----:B------:R-:W-:Y:S01]  /*3ad0*/  @!P0 LOP3.LUT R3, R10, 0xffff0000, RZ, 0xc0, !PT ;  /* 0xffff00000a038812 */ /* 0x000fe200078ec0ff */
[----:B------:R-:W-:Y:S01]  /*3ae0*/  @!P0 FFMA.FTZ R0, R7, R16, R0 ;  /* 0x0000001007008223 */ /* 0x000fe20000010000 */
[----:B------:R-:W-:Y:S01]  /*3af0*/  @!P0 LOP3.LUT R5, R5, 0xffff0000, RZ, 0xc0, !PT ;  /* 0xffff000005058812 */ /* 0x000fe200078ec0ff */
[C---:B------:R-:W-:Y:S01]  /*3b00*/  @!P0 IMAD.U32 R7, R21.reuse, 0x10000, RZ ;  /* 0x0001000015078824 */ /* 0x040fe200078e00ff */
[----:B------:R-:W-:Y:S01]  /*3b10*/  @!P0 LOP3.LUT R21, R21, 0xffff0000, RZ, 0xc0, !PT ;  /* 0xffff000015158812 */ /* 0x000fe200078ec0ff */
[----:B------:R-:W-:Y:S01]  /*3b20*/  @!P0 FFMA.FTZ R25, R20, R4, -R23 ;  /* 0x0000000414198223 */ /* 0x000fe20000010817 */
[----:B------:R-:W-:Y:S01]  /*3b30*/  @!P0 LOP3.LUT R4, R11, 0xffff0000, RZ, 0xc0, !PT ;  /* 0xffff00000b048812 */ /* 0x000fe200078ec0ff */
[----:B------:R-:W-:Y:S02]  /*3b40*/  @!P0 IMAD.U32 R16, R10, 0x10000, RZ ;  /* 0x000100000a108824 */ /* 0x000fe400078e00ff */
[C---:B------:R-:W-:Y:S02]  /*3b50*/  @!P0 FMUL.FTZ R23, R3.reuse, R7 ;  /* 0x0000000703178220 */ /* 0x040fe40000410000 */
[----:B------:R-:W-:Y:S02]  /*3b60*/  @!P0 FMUL.FTZ R3, R3, R6 ;  /* 0x0000000603038220 */ /* 0x000fe40000410000 */
[----:B------:R-:W-:Y:S02]  /*3b70*/  @!P0 IMAD.U32 R22, R11, 0x10000, RZ ;  /* 0x000100000b168824 */ /* 0x000fe400078e00ff */
[C---:B------:R-:W-:Y:S02]  /*3b80*/  @!P0 FMUL.FTZ R24, R4.reuse, R21 ;  /* 0x0000001504188220 */ /* 0x040fe40000410000 */
[----:B------:R-:W-:Y:S02]  /*3b90*/  @!P0 FMUL.FTZ R4, R4, R5 ;  /* 0x0000000504048220 */ /* 0x000fe40000410000 */
[----:B------:R-:W-:Y:S02]  /*3ba0*/  @!P0 FFMA.FTZ R2, R17, R20, R2 ;  /* 0x0000001411028223 */ /* 0x000fe40000010002 */
[----:B------:R-:W-:Y:S02]  /*3bb0*/  @!P0 FFMA.FTZ R3, R7, R16, R3 ;  /* 0x0000001007038223 */ /* 0x000fe40000010003 */
[----:B------:R-:W-:Y:S01]  /*3bc0*/  @!P0 FFMA.FTZ R23, R16, R6, -R23 ;  /* 0x0000000610178223 */ /* 0x000fe20000010817 */
[----:B------:R-:W-:Y:S01]  /*3bd0*/  @!P0 F2FP.BF16.PACK_AB R2, R2, R25 ;  /* 0x000000190202823e */ /* 0x000fe200000010ff */
[----:B------:R-:W-:Y:S01]  /*3be0*/  @!P0 FFMA.FTZ R24, R22, R5, -R24 ;  /* 0x0000000516188223 */ /* 0x000fe20000010818 */
[----:B------:R-:W-:Y:S01]  /*3bf0*/  @!P0 F2FP.BF16.PACK_AB R5, R0, R30 ;  /* 0x0000001e0005823e */ /* 0x000fe200000010ff */
[----:B------:R-:W-:Y:S01]  /*3c00*/  @!P0 FFMA.FTZ R4, R21, R22, R4 ;  /* 0x0000001615048223 */ /* 0x000fe20000010004 */
[----:B------:R-:W-:Y:S02]  /*3c10*/  @!P0 F2FP.BF16.PACK_AB R3, R3, R23 ;  /* 0x000000170303823e */ /* 0x000fe400000010ff */
[----:B------:R-:W-:Y:S01]  /*3c20*/  @!P0 MOV R9, R2 ;  /* 0x0000000200098202 */ /* 0x000fe20000000f00 */
[----:B------:R-:W-:Y:S01]  /*3c30*/  @!P0 IMAD.MOV.U32 R8, RZ, RZ, R5 ;  /* 0x000000ffff088224 */ /* 0x000fe200078e0005 */
[----:B------:R-:W-:Y:S01]  /*3c40*/  @!P0 F2FP.BF16.PACK_AB R0, R4, R24 ;  /* 0x000000180400823e */ /* 0x000fe200000010ff */
[----:B------:R-:W-:Y:S03]  /*3c50*/  @!P0 IMAD.MOV.U32 R10, RZ, RZ, R3 ;  /* 0x000000ffff0a8224 */ /* 0x000fe600078e0003 */
[----:B------:R-:W-:Y:S05]  /*3c60*/  @!P0 MOV R11, R0 ;  /* 0x00000000000b8202 */ /* 0x000fea0000000f00 */
[----:B------:R1:W-:Y:S02]  /*3c70*/  ST.E.128 [R34.64], R8 ;  /* 0x0000000822007985 */ /* 0x0003e4000c101d08 */
.L_x_184:
[----:B------:R-:W-:Y:S05]  /*3c80*/  BSYNC B0 ;  /* 0x0000000000007941 */ /* 0x000fea0003800000 */
.L_x_183:
[----:B------:R-:W-:Y:S01]  /*3c90*/  ISETP.GE.AND P0, PT, R199, c[0x0][0x1d4], PT ;  /* 0x00007500c7007a0c */ /* 0x000fe20003f06270 */
[----:B------:R-:W-:Y:S01]  /*3ca0*/  @!UPT UIADD3 URZ, URZ, URZ, URZ ;  /* 0x0000003f3f3ff290 */ /* 0x000fe2000fffe03f */
[----:B------:R-:W-:Y:S11]  /*3cb0*/  BSSY B0, `(.L_x_185) ;  /* 0x0000038000007945 */ /* 0x000ff60003800000 */
[----:B------:R-:W-:-:S05]  /*3cc0*/  @P0 BRA `(.L_x_186) ;  /* 0x0000036000000947 */ /* 0x000fca0003800000 */
[C---:B--2-4-:R-:W-:Y:S01]  /*3cd0*/  LEA R22, P0, R199.reuse, R39, 0x1 ;  /* 0x00000027c7167211 */ /* 0x054fe200078008ff */
[----:B-1----:R-:W1:Y:S03]  /*3ce0*/  LDS.128 R8, [R198+0xe080] ;  /* 0x00e08000c6087984 */ /* 0x002e660000000c00 */
        /* <DEDUP_REMOVED lines=19> */
[C---:B------:R-:W-:Y:S02]  /*3e20*/  @!P0 FMUL.FTZ R18, R2.reuse, R7 ;  /* 0x0000000702128220 */ /* 0x040fe40000410000 */
        /* <DEDUP_REMOVED lines=17> */
[-C--:B------:R-:W-:Y:S02]  /*3f40*/  @!P0 FMUL.FTZ R4, R4, R5.reuse ;  /* 0x0000000504048220 */ /* 0x080fe40000410000 */
        /* <DEDUP_REMOVED lines=14> */
.L_x_186:
[----:B------:R-:W-:Y:S05]  /*4030*/  BSYNC B0 ;  /* 0x0000000000007941 */ /* 0x000fea0003800000 */
.L_x_185:
[----:B------:R-:W-:Y:S11]  /*4040*/  ISETP.GE.AND P0, PT, R200, c[0x0][0x1d4], PT ;  /* 0x00007500c8007a0c */ /* 0x000ff60003f06270 */
[----:B------:R-:W-:Y:S02]  /*4050*/  @!UPT UIADD3 URZ, URZ, URZ, URZ ;  /* 0x0000003f3f3ff290 */ /* 0x000fe4000fffe03f */
[----:B------:R-:W-:-:S05]  /*4060*/  @P0 BRA `(.L_x_180) ;  /* 0x0000184000000947 */ /* 0x000fca0003800000 */
[C---:B----4-:R-:W-:Y:S01]  /*4070*/  LEA R20, P0, R200.reuse, R39, 0x1 ;  /* 0x00000027c8147211 */ /* 0x050fe200078008ff */
        /* <DEDUP_REMOVED lines=23> */
[----:B--2---:R-:W-:Y:S01]  /*41f0*/  @!P0 FFMA.FTZ R22, R12, R6, -R16 ;  /* 0x000000060c168223 */ /* 0x004fe20000010810 */
        /* <DEDUP_REMOVED lines=28> */
[----:B------:R1:W-:Y:S01]  /*43c0*/  ST.E.128 [R20.64], R8 ;  /* 0x0000000814007985 */ /* 0x0003e2000c101d08 */
[----:B------:R-:W-:-:S05]  /*43d0*/  BRA `(.L_x_180) ;  /* 0x000014d000007947 */ /* 0x000fca0003800000 */
.L_x_177:
        /* <DEDUP_REMOVED lines=17> */
[----:B------:R-:W-:Y:S05]  /*44f0*/  IADD3 R3, P0, R64, R10, RZ ;  /* 0x0000000a40037210 */ /* 0x000fea0007f1e0ff */
[----:B------:R-:W-:Y:S01]  /*4500*/  IMAD.X R10, R31, 0x1, R82, P0 ;  /* 0x000000011f0a7824 */ /* 0x000fe200000e0652 */
[C---:B------:R-:W-:Y:S04]  /*4510*/  LEA R8, P0, R0.reuse, c[0x0][0x270], 0x1 ;  /* 0x00009c0000087a11 */ /* 0x040fe800078008ff */
[----:B------:R-:W-:Y:S02]  /*4520*/  LEA.HI.X R9, R0, c[0x0][0x274], R2, 0x1, P0 ;  /* 0x00009d0000097a11 */ /* 0x000fe400000f0c02 */
[C---:B------:R-:W-:Y:S04]  /*4530*/  LEA R2, P0, R3.reuse, c[0x0][0x288], 0x1 ;  /* 0x0000a20003027a11 */ /* 0x040fe800078008ff */
[----:B------:R-:W-:Y:S02]  /*4540*/  LEA.HI.X R3, R3, c[0x0][0x28c], R10, 0x1, P0 ;  /* 0x0000a30003037a11 */ /* 0x000fe400000f0c0a */
[----:B------:R-:W-:Y:S11]  /*4550*/  ISETP.GE.AND P0, PT, R132, c[0x0][0x27c], PT ;  /* 0x00009f0084007a0c */ /* 0x000ff60003f06270 */
[----:B------:R-:W-:Y:S02]  /*4560*/  @!UPT UIADD3 URZ, URZ, URZ, URZ ;  /* 0x0000003f3f3ff290 */ /* 0x000fe4000fffe03f */
[----:B------:R1:W5:Y:S04]  /*4570*/  @!P0 LDG.E.128 R4, [R8.64] ;  /* 0x0000000808048981 */ /* 0x000368000c1e1d00 */
[----:B------:R1:W5:Y:S01]  /*4580*/  @!P0 LDG.E.128 R12, [R2.64] ;  /* 0x00000008020c8981 */ /* 0x000362000c1e1d00 */
[----:B------:R-:W-:Y:S11]  /*4590*/  ISETP.GE.AND P0, PT, R135, c[0x0][0x27c], PT ;  /* 0x00009f0087007a0c */ /* 0x000ff60003f06270 */
[----:B------:R-:W-:Y:S02]  /*45a0*/  @!UPT UIADD3 URZ, URZ, URZ, URZ ;  /* 0x0000003f3f3ff290 */ /* 0x000fe4000fffe03f */
[----:B------:R1:W5:Y:S04]  /*45b0*/  @!P0 LDG.E.128 R16, [R8.64+0x80] ;  /* 0x0000800808108981 */ /* 0x000368000c1e1d00 */
[----:B------:R1:W5:Y:S02]  /*45c0*/  @!P0 LDG.E.128 R32, [R2.64+0x80] ;  /* 0x0000800802208981 */ /* 0x000364000c1e1d00 */
.L_x_188:
[----:B------:R-:W-:Y:S05]  /*45d0*/  BSYNC B0 ;  /* 0x0000000000007941 */ /* 0x000fea0003800000 */
.L_x_187:
[----:B------:R2:W3:Y:S04]  /*45e0*/  SHFL.IDX PT, R39, R22, RZ, 0x181f ;  /* 0x00181fff16277589 */ /* 0x0004e800000e0000 */
[----:B------:R2:W4:Y:S01]  /*45f0*/  SHFL.IDX PT, R38, R30, RZ, 0x181f ;  /* 0x00181fff1e267589 */ /* 0x00052200000e0000 */
[----:B------:R-:W-:-:S05]  /*4600*/  @P1 BRA `(.L_x_180) ;  /* 0x000012a000001947 */ /* 0x000fca0003800000 */
[----:B------:R-:W-:Y:S01]  /*4610*/  ISETP.GE.AND P0, PT, R132, c[0x0][0x1d4], PT ;  /* 0x0000750084007a0c */ /* 0x000fe20003f06270 */
[----:B-1---5:R-:W-:Y:S01]  /*4620*/  IMAD.MOV.U32 R8, RZ, RZ, R18 ;  /* 0x000000ffff087224 */ /* 0x022fe200078e0012 */
[----:B------:R-:W-:Y:S01]  /*4630*/  IADD3 R41, -R94, c[0x0][0x1d4], RZ ;  /* 0x000075005e297a10 */ /* 0x000fe20007ffe1ff */
[----:B------:R-:W-:Y:S01]  /*4640*/  IMAD.MOV.U32 R3, RZ, RZ, R19 ;  /* 0x000000ffff037224 */ /* 0x000fe200078e0013 */
[----:B------:R-:W-:Y:S01]  /*4650*/  SHF.R.U32.HI R103, RZ, 0x3, R217 ;  /* 0x00000003ff677819 */ /* 0x000fe200000116d9 */
[----:B------:R-:W-:Y:S01]  /*4660*/  IMAD.MOV.U32 R2, RZ, RZ, R16 ;  /* 0x000000ffff027224 */ /* 0x000fe200078e0010 */
[----:B------:R-:W-:Y:S01]  /*4670*/  BSSY B0, `(.L_x_189) ;  /* 0x000008a000007945 */ /* 0x000fe20003800000 */
[----:B------:R-:W-:Y:S01]  /*4680*/  IMAD.MOV.U32 R0, RZ, RZ, R17 ;  /* 0x000000ffff007224 */ /* 0x000fe200078e0011 */
[----:B------:R-:W-:Y:S01]  /*4690*/  PRMT R20, R3, 0x5410, R8 ;  /* 0x0000541003147816 */ /* 0x000fe20000000008 */
[----:B------:R-:W-:Y:S01]  /*46a0*/  IMAD.MOV.U32 R3, RZ, RZ, R35 ;  /* 0x000000ffff037224 */ /* 0x000fe200078e0023 */
[----:B------:R-:W-:Y:S02]  /*46b0*/  MOV R8, R34 ;  /* 0x0000002200087202 */ /* 0x000fe40000000f00 */
[----:B------:R-:W-:Y:S01]  /*46c0*/  PRMT R11, R0, 0x5410, R2 ;  /* 0x00005410000b7816 */ /* 0x000fe20000000002 */
[----:B------:R-:W-:Y:S01]  /*46d0*/  IMAD.MOV.U32 R2, RZ, RZ, R32 ;  /* 0x000000ffff027224 */ /* 0x000fe200078e0020 */
[----:B------:R-:W-:Y:S02]  /*46e0*/  MOV R0, R33 ;  /* 0x0000002100007202 */ /* 0x000fe40000000f00 */
[----:B------:R-:W-:Y:S02]  /*46f0*/  PRMT R37, R3, 0x5410, R8 ;  /* 0x0000541003257816 */ /* 0x000fe40000000008 */
[----:B------:R-:W-:Y:S01]  /*4700*/  PRMT R36, R2, 0x5410, R0 ;  /* 0x0000541002247816 */ /* 0x000fe20000000000 */
[----:B------:R-:W-:-:S05]  /*4710*/  @P0 BRA `(.L_x_190) ;  /* 0x000007f000000947 */ /* 0x000fca0003800000 */
[----:B------:R-:W-:Y:S01]  /*4720*/  LOP3.LUT P2, RZ, R207, 0x2, RZ, 0xc0, !PT ;  /* 0x00000002cfff7812 */ /* 0x000fe2000784c0ff */
[----:B------:R-:W-:Y:S01]  /*4730*/  IMAD.MOV.U32 R24, RZ, RZ, R13 ;  /* 0x000000ffff187224 */ /* 0x000fe200078e000d */
[----:B------:R-:W-:Y:S01]  /*4740*/  ISETP.GE.AND P0, PT, R132, c[0x0][0x27c], PT ;  /* 0x00009f0084007a0c */ /* 0x000fe20003f06270 */
[----:B------:R-:W-:Y:S01]  /*4750*/  IMAD.MOV.U32 R28, RZ, RZ, R14 ;  /* 0x000000ffff1c7224 */ /* 0x000fe200078e000e */
[----:B------:R-:W-:Y:S01]  /*4760*/  SEL R0, R94, R41, !P2 ;  /* 0x000000295e007207 */ /* 0x000fe20005000000 */
[----:B------:R-:W-:Y:S01]  /*4770*/  IMAD.MOV.U32 R31, RZ, RZ, R15 ;  /* 0x000000ffff1f7224 */ /* 0x000fe200078e000f */
[----:B------:R-:W-:Y:S01]  /*4780*/  MOV R9, R4 ;  /* 0x0000000400097202 */ /* 0x000fe20000000f00 */
[----:B--2---:R-:W-:Y:S01]  /*4790*/  IMAD.MOV.U32 R22, RZ, RZ, R12 ;  /* 0x000000ffff167224 */ /* 0x004fe200078e000c */
[----:B------:R-:W-:Y:S01]  /*47a0*/  SHF.R.S32.HI R2, RZ, 0x1f, R0 ;  /* 0x0000001fff027819 */ /* 0x000fe20000011400 */
[----:B------:R-:W-:Y:S03]  /*47b0*/  IMAD.MOV.U32 R8, RZ, RZ, R5 ;  /* 0x000000ffff087224 */ /* 0x000fe600078e0005 */
[----:B------:R-:W-:Y:S03]  /*47c0*/  LEA.HI R0, R2, R0, RZ, 0x4 ;  /* 0x0000000002007211 */ /* 0x000fe600078f20ff */
[--C-:B------:R-:W-:Y:S02]  /*47d0*/  @!P0 SHF.R.U64 R23, R12, 0x10, R13.reuse ;  /* 0x000000100c178819 */ /* 0x100fe4000000120d */
[----:B------:R-:W-:Y:S02]  /*47e0*/  LEA.HI.SX32 R0, R0, R84, 0x1c ;  /* 0x0000005400007211 */ /* 0x000fe400078fe2ff */
[----:B------:R-:W-:Y:S02]  /*47f0*/  @!P0 SHF.R.U32.HI R21, RZ, 0x10, R13 ;  /* 0x00000010ff158819 */ /* 0x000fe4000001160d */
[----:B------:R-:W-:Y:S01]  /*4800*/  SHF.R.S32.HI R2, RZ, 0x1f, R0 ;  /* 0x0000001fff027819 */ /* 0x000fe20000011400 */
[----:B------:R-:W-:Y:S01]  /*4810*/  IMAD.SHL.U32 R40, R0, 0x8, RZ ;  /* 0x0000000800287824 */ /* 0x000fe200078e00ff */
[--C-:B------:R-:W-:Y:S02]  /*4820*/  @!P0 SHF.R.U64 R29, R14, 0x10, R15.reuse ;  /* 0x000000100e1d8819 */ /* 0x100fe4000000120f */
[----:B------:R-:W-:Y:S02]  /*4830*/  LEA.HI R2, R2, R0, RZ, 0x3 ;  /* 0x0000000002027211 */ /* 0x000fe400078f18ff */
[----:B------:R-:W-:Y:S02]  /*4840*/  @!P0 SHF.R.U32.HI R30, RZ, 0x10, R15 ;  /* 0x00000010ff1e8819 */ /* 0x000fe4000001160f */
[----:B------:R-:W-:Y:S01]  /*4850*/  @!P0 PRMT R21, R24, 0x5410, R21 ;  /* 0x0000541018158816 */ /* 0x000fe20000000015 */
[----:B------:R-:W-:Y:S01]  /*4860*/  IMAD.SHL.U32 R2, R2, 0x100, RZ ;  /* 0x0000010002027824 */ /* 0x000fe200078e00ff */
[----:B------:R-:W-:Y:S01]  /*4870*/  LOP3.LUT R0, R217, 0x38, R40, 0xf8, !PT ;  /* 0x00000038d9007812 */ /* 0x000fe200078ef828 */
[----:B------:R-:W1:Y:S01]  /*4880*/  LDS.128 R24, [R76+0xc080] ;  /* 0x00c080004c187984 */ /* 0x000e620000000c00 */
[--C-:B------:R-:W-:Y:S02]  /*4890*/  @!P0 SHF.R.U64 R10, R4, 0x10, R5.reuse ;  /* 0x00000010040a8819 */ /* 0x100fe40000001205 */
[----:B------:R-:W-:Y:S02]  /*48a0*/  LOP3.LUT R0, R0, R103, RZ, 0x3c, !PT ;  /* 0x0000006700007212 */ /* 0x000fe400078e3cff */
[----:B------:R-:W-:Y:S02]  /*48b0*/  LOP3.LUT R2, R2, 0x7ffff800, RZ, 0xc0, !PT ;  /* 0x7ffff80002027812 */ /* 0x000fe400078ec0ff */
[----:B------:R-:W-:Y:S01]  /*48c0*/  @!P0 SHF.R.U32.HI R3, RZ, 0x10, R5 ;  /* 0x00000010ff038819 */ /* 0x000fe20000011605 */
[----:B------:R-:W-:Y:S01]  /*48d0*/  IMAD.MOV.U32 R5, RZ, RZ, R7 ;  /* 0x000000ffff057224 */ /* 0x000fe200078e0007 */
[----:B------:R-:W-:Y:S01]  /*48e0*/  IADD3 R2, R0, R2, R219 ;  /* 0x0000000200027210 */ /* 0x000fe20007ffe0db */
[----:B------:R-:W-:Y:S01]  /*48f0*/  IMAD.MOV.U32 R0, RZ, RZ, R6 ;  /* 0x000000ffff007224 */ /* 0x000fe200078e0006 */
[----:B------:R-:W-:Y:S02]  /*4900*/  @!P0 SHF.R.U64 R4, R6, 0x10, R7 ;  /* 0x0000001006048819 */ /* 0x000fe40000001207 */
[----:B------:R-:W-:Y:S02]  /*4910*/  SHF.L.U32 R12, R2, 0x1, RZ ;  /* 0x00000001020c7819 */ /* 0x000fe400000006ff */
[----:B------:R-:W-:Y:S02]  /*4920*/  @!P0 PRMT R22, R22, 0x5410, R23 ;  /* 0x0000541016168816 */ /* 0x000fe40000000017 */
[----:B------:R-:W-:Y:S02]  /*4930*/  @!P0 SHF.R.U32.HI R2, RZ, 0x10, R7 ;  /* 0x00000010ff028819 */ /* 0x000fe40000011607 */
[----:B------:R-:W2:Y:S01]  /*4940*/  LDS.128 R12, [R12+0xc080] ;  /* 0x00c080000c0c7984 */ /* 0x000ea20000000c00 */
[----:B------:R-:W-:Y:S02]  /*4950*/  @!P0 PRMT R6, R9, 0x5410, R10 ;  /* 0x0000541009068816 */ /* 0x000fe4000000000a */
[----:B------:R-:W-:Y:S02]  /*4960*/  @!P0 PRMT R7, R8, 0x5410, R3 ;  /* 0x0000541008078816 */ /* 0x000fe40000000003 */
[----:B------:R-:W-:Y:S01]  /*4970*/  @!P0 PRMT R8, R0, 0x5410, R4 ;  /* 0x0000541000088816 */ /* 0x000fe20000000004 */
[----:B------:R-:W-:Y:S01]  /*4980*/  @!P0 IMAD.U32 R4, R22, 0x10000, RZ ;  /* 0x0001000016048824 */ /* 0x000fe200078e00ff */
[----:B------:R-:W-:Y:S01]  /*4990*/  @!P0 PRMT R9, R5, 0x5410, R2 ;  /* 0x0000541005098816 */ /* 0x000fe20000000002 */
[----:B------:R-:W-:Y:S01]  /*49a0*/  @!P0 IMAD.U32 R2, R6, 0x10000, RZ ;  /* 0x0001000006028824 */ /* 0x000fe200078e00ff */
[----:B------:R-:W-:Y:S02]  /*49b0*/  @!P0 PRMT R23, R28, 0x5410, R29 ;  /* 0x000054101c178816 */ /* 0x000fe4000000001d */
[----:B------:R-:W-:Y:S02]  /*49c0*/  @!P0 LOP3.LUT R10, R22, 0xffff0000, RZ, 0xc0, !PT ;  /* 0xffff0000160a8812 */ /* 0x000fe400078ec0ff */
[----:B------:R-:W-:Y:S01]  /*49d0*/  @!P0 PRMT R30, R31, 0x5410, R30 ;  /* 0x000054101f1e8816 */ /* 0x000fe2000000001e */
[----:B-1----:R-:W-:Y:S01]  /*49e0*/  @!P0 IMAD.U32 R5, R24, 0x10000, RZ ;  /* 0x0001000018058824 */ /* 0x002fe200078e00ff */
[----:B--2---:R-:W-:Y:S05]  /*49f0*/  @!P0 SHF.L.U32 R0, R12, 0x10, RZ ;  /* 0x000000100c008819 */ /* 0x004fea00000006ff */
[C---:B------:R-:W-:Y:S02]  /*4a00*/  @!P0 FMUL.FTZ R3, R0.reuse, R4 ;  /* 0x0000000400038220 */ /* 0x040fe40000410000 */
[-C--:B------:R-:W-:Y:S02]  /*4a10*/  @!P0 FMUL.FTZ R0, R0, R2.reuse ;  /* 0x0000000200008220 */ /* 0x080fe40000410000 */
[----:B------:R-:W-:Y:S01]  /*4a20*/  @!P0 FFMA.FTZ R28, R5, R2, -R3 ;  /* 0x00000002051c8223 */ /* 0x000fe20000010803 */
[----:B------:R-:W-:Y:S01]  /*4a30*/  @!P0 LOP3.LUT R2, R12, 0xffff0000, RZ, 0xc0, !PT ;  /* 0xffff00000c028812 */ /* 0x000fe200078ec0ff */
[----:B------:R-:W-:Y:S01]  /*4a40*/  @!P0 FFMA.FTZ R0, R4, R5, R0 ;  /* 0x0000000504008223 */ /* 0x000fe20000010000 */
[----:B------:R-:W-:Y:S02]  /*4a50*/  @!P0 LOP3.LUT R3, R6, 0xffff0000, RZ, 0xc0, !PT ;  /* 0xffff000006038812 */ /* 0x000fe400078ec0ff */
[----:B------:R-:W-:Y:S01]  /*4a60*/  @!P0 LOP3.LUT R4, R24, 0xffff0000, RZ, 0xc0, !PT ;  /* 0xffff000018048812 */ /* 0x000fe200078ec0ff */
[C---:B------:R-:W-:Y:S02]  /*4a70*/  @!P0 FMUL.FTZ R5, R2.reuse, R10 ;  /* 0x0000000a02058220 */ /* 0x040fe40000410000 */
[-C--:B------:R-:W-:Y:S02]  /*4a80*/  @!P0 FMUL.FTZ R2, R2, R3.reuse ;  /* 0x0000000302028220 */ /* 0x080fe40000410000 */
[----:B------:R-:W-:Y:S01]  /*4a90*/  @!P0 FFMA.FTZ R6, R4, R3, -R5 ;  /* 0x0000000304068223 */ /* 0x000fe20000010805 */
[----:B------:R-:W-:Y:S01]  /*4aa0*/  @!P0 SHF.L.U32 R3, R13, 0x10, RZ ;  /* 0x000000100d038819 */ /* 0x000fe200000006ff */
[----:B------:R-:W-:Y:S02]  /*4ab0*/  @!P0 FFMA.FTZ R2, R10, R4, R2 ;  /* 0x000000040a028223 */ /* 0x000fe40000010002 */
[----:B------:R-:W-:Y:S01]  /*4ac0*/  @!P0 IMAD.U32 R5, R21, 0x10000, RZ ;  /* 0x0001000015058824 */ /* 0x000fe200078e00ff */
[----:B------:R-:W-:Y:S01]  /*4ad0*/  @!P0 F2FP.BF16.PACK_AB R31, R6, R28 ;  /* 0x0000001c061f823e */ /* 0x000fe200000010ff */
[----:B------:R-:W-:Y:S02]  /*4ae0*/  @!P0 IMAD.U32 R4, R7, 0x10000, RZ ;  /* 0x0001000007048824 */ /* 0x000fe400078e00ff */
[----:B------:R-:W-:Y:S02]  /*4af0*/  @!P0 IMAD.U32 R6, R25, 0x10000, RZ ;  /* 0x0001000019068824 */ /* 0x000fe400078e00ff */
[C---:B------:R-:W-:Y:S02]  /*4b00*/  @!P0 FMUL.FTZ R10, R3.reuse, R5 ;  /* 0x00000005030a8220 */ /* 0x040fe40000410000 */
[-C--:B------:R-:W-:Y:S02]  /*4b10*/  @!P0 FMUL.FTZ R3, R3, R4.reuse ;  /* 0x0000000403038220 */ /* 0x080fe40000410000 */
[----:B------:R-:W-:Y:S01]  /*4b20*/  @!P0 FFMA.FTZ R22, R6, R4, -R10 ;  /* 0x0000000406168223 */ /* 0x000fe2000001080a */
[----:B------:R-:W-:Y:S01]  /*4b30*/  @!P0 LOP3.LUT R4, R13, 0xffff0000, RZ, 0xc0, !PT ;  /* 0xffff00000d048812 */ /* 0x000fe200078ec0ff */
[----:B------:R-:W-:Y:S01]  /*4b40*/  @!P0 FFMA.FTZ R3, R5, R6, R3 ;  /* 0x0000000605038223 */ /* 0x000fe20000010003 */
[----:B------:R-:W-:Y:S01]  /*4b50*/  @!P0 LOP3.LUT R6, R21, 0xffff0000, RZ, 0xc0, !PT ;  /* 0xffff000015068812 */ /* 0x000fe200078ec0ff */
[----:B------:R-:W-:Y:S01]  /*4b60*/  @!P0 IMAD.MOV.U32 R24, RZ, RZ, R31 ;  /* 0x000000ffff188224 */ /* 0x000fe200078e001f */
        /* <DEDUP_REMOVED lines=9> */
[----:B------:R-:W-:Y:S01]  /*4c00*/  @!P0 IMAD.U32 R6, R8, 0x10000, RZ ;  /* 0x0001000008068824 */ /* 0x000fe200078e00ff */
[----:B------:R-:W-:Y:S01]  /*4c10*/  @!P0 F2FP.BF16.PACK_AB R3, R4, R3 ;  /* 0x000000030403823e */ /* 0x000fe200000010ff */
[----:B------:R-:W-:Y:S01]  /*4c20*/  @!P0 IMAD.U32 R10, R26, 0x10000, RZ ;  /* 0x000100001a0a8824 */ /* 0x000fe200078e00ff */
[----:B------:R-:W-:Y:S01]  /*4c30*/  @!P0 MOV R25, R28 ;  /* 0x0000001c00198202 */ /* 0x000fe20000000f00 */
[C---:B------:R-:W-:Y:S01]  /*4c40*/  @!P0 FMUL.FTZ R21, R5.reuse, R7 ;  /* 0x0000000705158220 */ /* 0x040fe20000410000 */
[----:B------:R-:W-:Y:S01]  /*4c50*/  @!P0 MOV R13, R3 ;  /* 0x00000003000d8202 */ /* 0x000fe20000000f00 */
[-C--:B------:R-:W-:Y:S02]  /*4c60*/  @!P0 FMUL.FTZ R5, R5, R6.reuse ;  /* 0x0000000605058220 */ /* 0x080fe40000410000 */
[----:B------:R-:W-:Y:S01]  /*4c70*/  @!P0 FFMA.FTZ R22, R10, R6, -R21 ;  /* 0x000000060a168223 */ /* 0x000fe20000010815 */
[----:B------:R-:W-:Y:S01]  /*4c80*/  @!P0 LOP3.LUT R6, R14, 0xffff0000, RZ, 0xc0, !PT ;  /* 0xffff00000e068812 */ /* 0x000fe200078ec0ff */
[----:B------:R-:W-:Y:S01]  /*4c90*/  @!P0 FFMA.FTZ R5, R7, R10, R5 ;  /* 0x0000000a07058223 */ /* 0x000fe20000010005 */
[----:B------:R-:W-:Y:S02]  /*4ca0*/  @!P0 LOP3.LUT R10, R23, 0xffff0000, RZ, 0xc0, !PT ;  /* 0xffff0000170a8812 */ /* 0x000fe400078ec0ff */
[----:B------:R-:W-:Y:S02]  /*4cb0*/  @!P0 LOP3.LUT R21, R26, 0xffff0000, RZ, 0xc0, !PT ;  /* 0xffff00001a158812 */ /* 0x000fe400078ec0ff */
[----:B------:R-:W-:Y:S01]  /*4cc0*/  @!P0 LOP3.LUT R7, R8, 0xffff0000, RZ, 0xc0, !PT ;  /* 0xffff000008078812 */ /* 0x000fe200078ec0ff */
[C---:B------:R-:W-:Y:S04]  /*4cd0*/  @!P0 FMUL.FTZ R8, R6.reuse, R10 ;  /* 0x0000000a06088220 */ /* 0x040fe80000410000 */
[-C--:B------:R-:W-:Y:S02]  /*4ce0*/  @!P0 FFMA.FTZ R8, R21, R7.reuse, -R8 ;  /* 0x0000000715088223 */ /* 0x080fe40000010808 */
[----:B------:R-:W-:Y:S01]  /*4cf0*/  @!P0 FMUL.FTZ R6, R6, R7 ;  /* 0x0000000706068220 */ /* 0x000fe20000410000 */
[----:B------:R-:W-:Y:S02]  /*4d00*/  @!P0 SHF.L.U32 R7, R15, 0x10, RZ ;  /* 0x000000100f078819 */ /* 0x000fe400000006ff */
[----:B------:R-:W-:Y:S01]  /*4d10*/  @!P0 F2FP.BF16.PACK_AB R22, R8, R22 ;  /* 0x000000160816823e */ /* 0x000fe200000010ff */
[----:B------:R-:W-:Y:S02]  /*4d20*/  @!P0 FFMA.FTZ R6, R10, R21, R6 ;  /* 0x000000150a068223 */ /* 0x000fe40000010006 */
[----:B------:R-:W-:Y:S02]  /*4d30*/  @!P0 IMAD.U32 R10, R30, 0x10000, RZ ;  /* 0x000100001e0a8824 */ /* 0x000fe400078e00ff */
        /* <DEDUP_REMOVED lines=10> */
[----:B------:R-:W-:Y:S03]  /*4de0*/  @!P0 LOP3.LUT R21, R27, 0xffff0000, RZ, 0xc0, !PT ;  /* 0xffff00001b158812 */ /* 0x000fe600078ec0ff */
[C---:B------:R-:W-:Y:S02]  /*4df0*/  @!P0 FMUL.FTZ R23, R8.reuse, R10 ;  /* 0x0000000a08178220 */ /* 0x040fe40000410000 */
[-C--:B------:R-:W-:Y:S02]  /*4e00*/  @!P0 FMUL.FTZ R8, R8, R9.reuse ;  /* 0x0000000908088220 */ /* 0x080fe40000410000 */
[----:B------:R-:W-:Y:S01]  /*4e10*/  @!P0 FFMA.FTZ R23, R21, R9, -R23 ;  /* 0x0000000915178223 */ /* 0x000fe20000010817 */
[----:B------:R-:W-:Y:S01]  /*4e20*/  @!P0 F2FP.BF16.PACK_AB R9, R2, R0 ;  /* 0x000000000209823e */ /* 0x000fe200000010ff */
[----:B------:R-:W-:Y:S01]  /*4e30*/  @!P0 FFMA.FTZ R8, R10, R21, R8 ;  /* 0x000000150a088223 */ /* 0x000fe20000010008 */
[----:B------:R-:W-:Y:S02]  /*4e40*/  @!P0 F2FP.BF16.PACK_AB R2, R6, R5 ;  /* 0x000000050602823e */ /* 0x000fe400000010ff */
[----:B------:R-:W-:Y:S01]  /*4e50*/  @!P0 F2FP.BF16.PACK_AB R10, R23, R29 ;  /* 0x0000001d170a823e */ /* 0x000fe200000010ff */
[----:B------:R-:W-:Y:S01]  /*4e60*/  @!P0 IMAD.MOV.U32 R12, RZ, RZ, R9 ;  /* 0x000000ffff0c8224 */ /* 0x000fe200078e0009 */
[----:B------:R-:W-:Y:S01]  /*4e70*/  @!P0 F2FP.BF16.PACK_AB R0, R8, R7 ;  /* 0x000000070800823e */ /* 0x000fe200000010ff */
[----:B------:R-:W-:Y:S02]  /*4e80*/  @!P0 IMAD.MOV.U32 R14, RZ, RZ, R2 ;  /* 0x000000ffff0e8224 */ /* 0x000fe400078e0002 */
[----:B------:R-:W-:Y:S02]  /*4e90*/  @!P0 IMAD.MOV.U32 R27, RZ, RZ, R10 ;  /* 0x000000ffff1b8224 */ /* 0x000fe400078e000a */
[----:B------:R-:W-:Y:S01]  /*4ea0*/  @!P0 IMAD.MOV.U32 R15, RZ, RZ, R0 ;  /* 0x000000ffff0f8224 */ /* 0x000fe200078e0000 */
[C---:B----4-:R-:W-:Y:S04]  /*4eb0*/  LEA R2, P0, R51.reuse, R38, 0x1 ;  /* 0x0000002633027211 */ /* 0x050fe800078008ff */
[----:B---3--:R-:W-:Y:S02]  /*4ec0*/  LEA.HI.X R3, R51, R39, R79, 0x1, P0 ;  /* 0x0000002733037211 */ /* 0x008fe400000f0c4f */
[C---:B------:R-:W-:Y:S03]  /*4ed0*/  ISETP.GE.AND P0, PT, R40.reuse, c[0x0][0x1d4], PT ;  /* 0x0000750028007a0c */ /* 0x040fe60003f06270 */
[----:B------:R1:W-:Y:S10]  /*4ee0*/  ST.E.128 [R2.64], R24 ;  /* 0x0000001802007985 */ /* 0x0003f4000c101d08 */
[----:B------:R-:W-:Y:S05]  /*4ef0*/  @!P0 IMAD.WIDE R4, R40, 0x2, R38 ;  /* 0x0000000228048825 */ /* 0x000fea00078e0226 */
[----:B------:R1:W-:Y:S02]  /*4f00*/  @!P0 ST.E.128 [R4.64], R12 ;  /* 0x0000000c04008985 */ /* 0x0003e4000c101d08 */
.L_x_190:
[----:B------:R-:W-:Y:S05]  /*4f10*/  BSYNC B0 ;  /* 0x0000000000007941 */ /* 0x000fea0003800000 */
.L_x_189:
[----:B------:R-:W-:Y:S11]  /*4f20*/  ISETP.GE.AND P0, PT, R135, c[0x0][0x1d4], PT ;  /* 0x0000750087007a0c */ /* 0x000ff60003f06270 */
[----:B------:R-:W-:Y:S02]  /*4f30*/  @!UPT UIADD3 URZ, URZ, URZ, URZ ;  /* 0x0000003f3f3ff290 */ /* 0x000fe4000fffe03f */
[----:B------:R-:W-:-:S05]  /*4f40*/  @P0 BRA `(.L_x_180) ;  /* 0x0000096000000947 */ /* 0x000fca0003800000 */
[----:B------:R-:W-:Y:S01]  /*4f50*/  LOP3.LUT P1, RZ, R207, 0x4, RZ, 0xc0, !PT ;  /* 0x00000004cfff7812 */ /* 0x000fe2000782c0ff */
[----:B--2---:R-:W2:Y:S01]  /*4f60*/  LDS.128 R28, [R75+0xc080] ;  /* 0x00c080004b1c7984 */ /* 0x004ea20000000c00 */
[----:B------:R-:W-:Y:S02]  /*4f70*/  ISETP.GE.AND P0, PT, R135, c[0x0][0x27c], PT ;  /* 0x00009f0087007a0c */ /* 0x000fe40003f06270 */
[----:B------:R-:W-:Y:S04]  /*4f80*/  SEL R0, R94, R41, !P1 ;  /* 0x000000295e007207 */ /* 0x000fe80004800000 */
[----:B-1----:R-:W-:Y:S04]  /*4f90*/  SHF.R.S32.HI R2, RZ, 0x1f, R0 ;  /* 0x0000001fff027819 */ /* 0x002fe80000011400 */
[----:B------:R-:W-:Y:S03]  /*4fa0*/  LEA.HI R0, R2, R0, RZ, 0x4 ;  /* 0x0000000002007211 */ /* 0x000fe600078f20ff */
[----:B------:R-:W-:Y:S02]  /*4fb0*/  @!P0 SHF.R.U64 R4, R32, 0x10, R33 ;  /* 0x0000001020048819 */ /* 0x000fe40000001221 */
[----:B------:R-:W-:Y:S02]  /*4fc0*/  LEA.HI.SX32 R0, R0, R83, 0x1c ;  /* 0x0000005300007211 */ /* 0x000fe400078fe2ff */
[----:B------:R-:W-:Y:S02]  /*4fd0*/  @!P0 SHF.R.U64 R3, R16, 0x10, R17 ;  /* 0x0000001010038819 */ /* 0x000fe40000001211 */
[----:B------:R-:W-:Y:S01]  /*4fe0*/  SHF.R.S32.HI R2, RZ, 0x1f, R0 ;  /* 0x0000001fff027819 */ /* 0x000fe20000011400 */
[----:B------:R-:W-:Y:S01]  /*4ff0*/  IMAD.SHL.U32 R40, R0, 0x8, RZ ;  /* 0x0000000800287824 */ /* 0x000fe200078e00ff */
[----:B------:R-:W-:Y:S02]  /*5000*/  @!P0 SHF.R.U32.HI R7, RZ, 0x10, R33 ;  /* 0x00000010ff078819 */ /* 0x000fe40000011621 */
[----:B------:R-:W-:Y:S02]  /*5010*/  LEA.HI R0, R2, R0, RZ, 0x3 ;  /* 0x0000000002007211 */ /* 0x000fe400078f18ff */
[----:B------:R-:W-:Y:S02]  /*5020*/  @!P0 SHF.R.U32.HI R5, RZ, 0x10, R19 ;  /* 0x00000010ff058819 */ /* 0x000fe40000011613 */
[----:B------:R-:W-:Y:S01]  /*5030*/  LOP3.LUT R2, R217, 0x38, R40, 0xf8, !PT ;  /* 0x00000038d9027812 */ /* 0x000fe200078ef828 */
[----:B------:R-:W-:Y:S01]  /*5040*/  IMAD.SHL.U32 R0, R0, 0x100, RZ ;  /* 0x0000010000007824 */ /* 0x000fe200078e00ff */
[----:B------:R-:W-:Y:S02]  /*5050*/  @!P0 PRMT R21, R36, 0x5410, R4 ;  /* 0x0000541024158816 */ /* 0x000fe40000000004 */
[----:B------:R-:W-:Y:S02]  /*5060*/  LOP3.LUT R2, R2, R103, RZ, 0x3c, !PT ;  /* 0x0000006702027212 */ /* 0x000fe400078e3cff */
[----:B------:R-:W-:Y:S02]  /*5070*/  LOP3.LUT R0, R0, 0x7ffff800, RZ, 0xc0, !PT ;  /* 0x7ffff80000007812 */ /* 0x000fe400078ec0ff */
[----:B------:R-:W-:Y:S02]  /*5080*/  @!P0 PRMT R6, R11, 0x5432, R3 ;  /* 0x000054320b068816 */ /* 0x000fe40000000003 */
[----:B------:R-:W-:Y:S01]  /*5090*/  IADD3 R0, R2, R0, R219 ;  /* 0x0000000002007210 */ /* 0x000fe20007ffe0db */
[C---:B--2---:R-:W-:Y:S01]  /*50a0*/  @!P0 IMAD.U32 R24, R31.reuse, 0x10000, RZ ;  /* 0x000100001f188824 */ /* 0x044fe200078e00ff */
[----:B------:R-:W-:Y:S03]  /*50b0*/  @!P0 LOP3.LUT R26, R31, 0xffff0000, RZ, 0xc0, !PT ;  /* 0xffff00001f1a8812 */ /* 0x000fe600078ec0ff */
[----:B------:R-:W-:Y:S01]  /*50c0*/  IMAD.SHL.U32 R0, R0, 0x2, RZ ;  /* 0x0000000200007824 */ /* 0x000fe200078e00ff */
[----:B------:R-:W-:Y:S02]  /*50d0*/  @!P0 SHF.R.U64 R2, R18, 0x10, R19 ;  /* 0x0000001012028819 */ /* 0x000fe40000001213 */
[----:B------:R-:W-:Y:S02]  /*50e0*/  @!P0 LOP3.LUT R19, R29, 0xffff0000, RZ, 0xc0, !PT ;  /* 0xffff00001d138812 */ /* 0x000fe400078ec0ff */
[----:B------:R1:W2:Y:S01]  /*50f0*/  LDS.128 R12, [R0+0xc080] ;  /* 0x00c08000000c7984 */ /* 0x0002a20000000c00 */
[--C-:B------:R-:W-:Y:S02]  /*5100*/  @!P0 SHF.R.U32.HI R9, RZ, 0x10, R35.reuse ;  /* 0x00000010ff098819 */ /* 0x100fe40000011623 */
[----:B------:R-:W-:Y:S02]  /*5110*/  @!P0 SHF.R.U64 R10, R34, 0x10, R35 ;  /* 0x00000010220a8819 */ /* 0x000fe40000001223 */
[C---:B------:R-:W-:Y:S02]  /*5120*/  @!P0 PRMT R22, R37.reuse, 0x5410, R9 ;  /* 0x0000541025168816 */ /* 0x040fe40000000009 */
[----:B------:R-:W-:Y:S02]  /*5130*/  @!P0 PRMT R27, R37, 0x5432, R10 ;  /* 0x00005432251b8816 */ /* 0x000fe4000000000a */
[----:B------:R-:W-:Y:S01]  /*5140*/  @!P0 PRMT R10, R20, 0x5432, R2 ;  /* 0x00005432140a8816 */ /* 0x000fe20000000002 */
[----:B------:R-:W-:Y:S01]  /*5150*/  @!P0 IMAD.U32 R2, R28, 0x10000, RZ ;  /* 0x000100001c028824 */ /* 0x000fe200078e00ff */
[C---:B------:R-:W-:Y:S01]  /*5160*/  @!P0 LOP3.LUT R25, R22.reuse, 0xffff0000, RZ, 0xc0, !PT ;  /* 0xffff000016198812 */ /* 0x040fe200078ec0ff */
[----:B------:R-:W-:Y:S01]  /*5170*/  @!P0 IMAD.U32 R23, R22, 0x10000, RZ ;  /* 0x0001000016178824 */ /* 0x000fe200078e00ff */
[----:B------:R-:W-:Y:S02]  /*5180*/  @!P0 LOP3.LUT R22, R30, 0xffff0000, RZ, 0xc0, !PT ;  /* 0xffff00001e168812 */ /* 0x000fe400078ec0ff */
[----:B------:R-:W-:Y:S01]  /*5190*/  @!P0 PRMT R8, R36, 0x5432, R7 ;  /* 0x0000543224088816 */ /* 0x000fe20000000007 */
[C---:B------:R-:W-:Y:S01]  /*51a0*/  @!P0 IMAD.U32 R7, R21.reuse, 0x10000, RZ ;  /* 0x0001000015078824 */ /* 0x040fe200078e00ff */
[----:B------:R-:W-:Y:S01]  /*51b0*/  @!P0 PRMT R9, R20, 0x5410, R5 ;  /* 0x0000541014098816 */ /* 0x000fe20000000005 */
[----:B------:R-:W-:Y:S01]  /*51c0*/  @!P0 IMAD.U32 R5, R6, 0x10000, RZ ;  /* 0x0001000006058824 */ /* 0x000fe200078e00ff */
[C---:B------:R-:W-:Y:S01]  /*51d0*/  @!P0 LOP3.LUT R18, R8.reuse, 0xffff0000, RZ, 0xc0, !PT ;  /* 0xffff000008128812 */ /* 0x040fe200078ec0ff */
[----:B------:R-:W-:Y:S01]  /*51e0*/  @!P0 IMAD.U32 R16, R8, 0x10000, RZ ;  /* 0x0001000008108824 */ /* 0x000fe200078e00ff */
[----:B------:R-:W-:Y:S02]  /*51f0*/  @!P0 LOP3.LUT R8, R21, 0xffff0000, RZ, 0xc0, !PT ;  /* 0xffff000015088812 */ /* 0x000fe400078ec0ff */
[----:B-1----:R-:W-:Y:S01]  /*5200*/  @!P0 SHF.R.U32.HI R0, RZ, 0x10, R17 ;  /* 0x00000010ff008819 */ /* 0x002fe20000011611 */
[----:B------:R-:W-:Y:S01]  /*5210*/  @!P0 IMAD.U32 R17, R29, 0x10000, RZ ;  /* 0x000100001d118824 */ /* 0x000fe200078e00ff */
[----:B------:R-:W-:Y:S02]  /*5220*/  @!P0 LOP3.LUT R6, R6, 0xffff0000, RZ, 0xc0, !PT ;  /* 0xffff000006068812 */ /* 0x000fe400078ec0ff */
[----:B------:R-:W-:Y:S01]  /*5230*/  @!P0 PRMT R4, R11, 0x5410, R0 ;  /* 0x000054100b048816 */ /* 0x000fe20000000000 */
[----:B--2---:R-:W-:Y:S02]  /*5240*/  @!P0 IMAD.U32 R0, R12, 0x10000, RZ ;  /* 0x000100000c008824 */ /* 0x004fe400078e00ff */
[----:B------:R-:W-:Y:S02]  /*5250*/  @!P0 IMAD.U32 R3, R13, 0x10000, RZ ;  /* 0x000100000d038824 */ /* 0x000fe400078e00ff */
[C---:B------:R-:W-:Y:S02]  /*5260*/  @!P0 FMUL.FTZ R11, R0.reuse, R7 ;  /* 0x00000007000b8220 */ /* 0x040fe40000410000 */
[-C--:B------:R-:W-:Y:S02]  /*5270*/  @!P0 FMUL.FTZ R0, R0, R5.reuse ;  /* 0x0000000500008220 */ /* 0x080fe40000410000 */
[----:B------:R-:W-:Y:S01]  /*5280*/  @!P0 FFMA.FTZ R33, R2, R5, -R11 ;  /* 0x0000000502218223 */ /* 0x000fe2000001080b */
[C---:B------:R-:W-:Y:S01]  /*5290*/  @!P0 SHF.L.U32 R5, R4.reuse, 0x10, RZ ;  /* 0x0000001004058819 */ /* 0x040fe200000006ff */
[----:B------:R-:W-:Y:S01]  /*52a0*/  @!P0 FFMA.FTZ R0, R7, R2, R0 ;  /* 0x0000000207008223 */ /* 0x000fe20000010000 */
[----:B------:R-:W-:Y:S01]  /*52b0*/  @!P0 LOP3.LUT R2, R13, 0xffff0000, RZ, 0xc0, !PT ;  /* 0xffff00000d028812 */ /* 0x000fe200078ec0ff */
[C---:B------:R-:W-:Y:S02]  /*52c0*/  @!P0 FMUL.FTZ R7, R3.reuse, R16 ;  /* 0x0000001003078220 */ /* 0x040fe40000410000 */
[-C--:B------:R-:W-:Y:S02]  /*52d0*/  @!P0 FMUL.FTZ R3, R3, R5.reuse ;  /* 0x0000000503038220 */ /* 0x080fe40000410000 */
[----:B------:R-:W-:Y:S01]  /*52e0*/  @!P0 FFMA.FTZ R32, R17, R5, -R7 ;  /* 0x0000000511208223 */ /* 0x000fe20000010807 */
[----:B------:R-:W-:Y:S01]  /*52f0*/  @!P0 LOP3.LUT R7, R4, 0xffff0000, RZ, 0xc0, !PT ;  /* 0xffff000004078812 */ /* 0x000fe200078ec0ff */
[----:B------:R-:W-:Y:S01]  /*5300*/  @!P0 FMUL.FTZ R11, R2, R18 ;  /* 0x00000012020b8220 */ /* 0x000fe20000410000 */
[----:B------:R-:W-:Y:S03]  /*5310*/  @!P0 LOP3.LUT R5, R12, 0xffff0000, RZ, 0xc0, !PT ;  /* 0xffff00000c058812 */ /* 0x000fe600078ec0ff */
[-C--:B------:R-:W-:Y:S01]  /*5320*/  @!P0 FFMA.FTZ R35, R19, R7.reuse, -R11 ;  /* 0x0000000713238223 */ /* 0x080fe2000001080b */
[----:B------:R-:W-:Y:S01]  /*5330*/  @!P0 LOP3.LUT R11, R28, 0xffff0000, RZ, 0xc0, !PT ;  /* 0xffff00001c0b8812 */ /* 0x000fe200078ec0ff */
[----:B------:R-:W-:Y:S02]  /*5340*/  @!P0 FMUL.FTZ R4, R2, R7 ;  /* 0x0000000702048220 */ /* 0x000fe40000410000 */
[----:B------:R-:W-:Y:S01]  /*5350*/  @!P0 FMUL.FTZ R20, R5, R8 ;  /* 0x0000000805148220 */ /* 0x000fe20000410000 */
[----:B------:R-:W-:Y:S01]  /*5360*/  @!P0 F2FP.BF16.PACK_AB R35, R35, R32 ;  /* 0x000000202323823e */ /* 0x000fe200000010ff */
[----:B------:R-:W-:Y:S01]  /*5370*/  @!P0 IMAD.U32 R7, R15, 0x10000, RZ ;  /* 0x000100000f078824 */ /* 0x000fe200078e00ff */
[----:B----4-:R-:W-:Y:S01]  /*5380*/  LEA R32, P1, R50, R38, 0x1 ;  /* 0x0000002632207211 */ /* 0x010fe200078208ff */
[-C--:B------:R-:W-:Y:S01]  /*5390*/  @!P0 FMUL.FTZ R2, R5, R6.reuse ;  /* 0x0000000605028220 */ /* 0x080fe20000410000 */
[----:B------:R-:W-:Y:S01]  /*53a0*/  @!P0 SHF.L.U32 R5, R14, 0x10, RZ ;  /* 0x000000100e058819 */ /* 0x000fe200000006ff */
[----:B------:R-:W-:Y:S02]  /*53b0*/  @!P0 FFMA.FTZ R34, R11, R6, -R20 ;  /* 0x000000060b228223 */ /* 0x000fe40000010814 */
[----:B------:R-:W-:Y:S02]  /*53c0*/  @!P0 IMAD.U32 R6, R9, 0x10000, RZ ;  /* 0x0001000009068824 */ /* 0x000fe400078e00ff */
[----:B------:R-:W-:Y:S01]  /*53d0*/  @!P0 FMUL.FTZ R21, R7, R23 ;  /* 0x0000001707158220 */ /* 0x000fe20000410000 */
[----:B------:R-:W-:Y:S01]  /*53e0*/  @!P0 F2FP.BF16.PACK_AB R34, R34, R33 ;  /* 0x000000212222823e */ /* 0x000fe200000010ff */
[----:B------:R-:W-:Y:S01]  /*53f0*/  @!P0 IMAD.U32 R20, R27, 0x10000, RZ ;  /* 0x000100001b148824 */ /* 0x000fe200078e00ff */
[----:B---3--:R-:W-:Y:S01]  /*5400*/  LEA.HI.X R33, R50, R39, R78, 0x1, P1 ;  /* 0x0000002732217211 */ /* 0x008fe200008f0c4e */
[-C--:B------:R-:W-:Y:S02]  /*5410*/  @!P0 FMUL.FTZ R7, R7, R6.reuse ;  /* 0x0000000607078220 */ /* 0x080fe40000410000 */
[----:B------:R-:W-:Y:S01]  /*5420*/  @!P0 FFMA.FTZ R37, R24, R6, -R21 ;  /* 0x0000000618258223 */ /* 0x000fe20000010815 */
[----:B------:R-:W-:Y:S01]  /*5430*/  @!P0 LOP3.LUT R6, R15, 0xffff0000, RZ, 0xc0, !PT ;  /* 0xffff00000f068812 */ /* 0x000fe200078ec0ff */
[----:B------:R-:W-:Y:S02]  /*5440*/  @!P0 FFMA.FTZ R2, R8, R11, R2 ;  /* 0x0000000b08028223 */ /* 0x000fe40000010002 */
[----:B------:R-:W-:Y:S02]  /*5450*/  @!P0 IMAD.U32 R8, R10, 0x10000, RZ ;  /* 0x000100000a088824 */ /* 0x000fe400078e00ff */
[----:B------:R-:W-:Y:S02]  /*5460*/  @!P0 IMAD.U32 R11, R30, 0x10000, RZ ;  /* 0x000100001e0b8824 */ /* 0x000fe400078e00ff */
[C---:B------:R-:W-:Y:S02]  /*5470*/  @!P0 FMUL.FTZ R21, R5.reuse, R20 ;  /* 0x0000001405158220 */ /* 0x040fe40000410000 */
[-C--:B------:R-:W-:Y:S02]  /*5480*/  @!P0 FMUL.FTZ R5, R5, R8.reuse ;  /* 0x0000000805058220 */ /* 0x080fe40000410000 */
[----:B------:R-:W-:Y:S01]  /*5490*/  @!P0 FFMA.FTZ R41, R11, R8, -R21 ;  /* 0x000000080b298223 */ /* 0x000fe20000010815 */
[----:B------:R-:W-:Y:S01]  /*54a0*/  @!P0 LOP3.LUT R8, R9, 0xffff0000, RZ, 0xc0, !PT ;  /* 0xffff000009088812 */ /* 0x000fe200078ec0ff */
[----:B------:R-:W-:Y:S01]  /*54b0*/  @!P0 FMUL.FTZ R9, R6, R25 ;  /* 0x0000001906098220 */ /* 0x000fe20000410000 */
[----:B------:R-:W-:Y:S01]  /*54c0*/  @!P0 LOP3.LUT R21, R27, 0xffff0000, RZ, 0xc0, !PT ;  /* 0xffff00001b158812 */ /* 0x000fe200078ec0ff */
[----:B------:R-:W-:Y:S02]  /*54d0*/  @!P0 FFMA.FTZ R3, R16, R17, R3 ;  /* 0x0000001110038223 */ /* 0x000fe40000010003 */
[-C--:B------:R-:W-:Y:S01]  /*54e0*/  @!P0 FFMA.FTZ R36, R26, R8.reuse, -R9 ;  /* 0x000000081a248223 */ /* 0x080fe20000010809 */
[----:B------:R-:W-:Y:S01]  /*54f0*/  @!P0 LOP3.LUT R9, R10, 0xffff0000, RZ, 0xc0, !PT ;  /* 0xffff00000a098812 */ /* 0x000fe200078ec0ff */
[----:B------:R-:W-:Y:S01]  /*5500*/  @!P0 FMUL.FTZ R8, R6, R8 ;  /* 0x0000000806088220 */ /* 0x000fe20000410000 */
[----:B------:R-:W-:Y:S01]  /*5510*/  @!P0 LOP3.LUT R6, R14, 0xffff0000, RZ, 0xc0, !PT ;  /* 0xffff00000e068812 */ /* 0x000fe200078ec0ff */
[----:B------:R-:W-:Y:S01]  /*5520*/  @!P0 FFMA.FTZ R4, R18, R19, R4 ;  /* 0x0000001312048223 */ /* 0x000fe20000010004 */
[----:B------:R-:W-:Y:S01]  /*5530*/  @!P0 F2FP.BF16.PACK_AB R27, R36, R37 ;  /* 0x00000025241b823e */ /* 0x000fe200000010ff */
[----:B------:R-:W-:Y:S02]  /*5540*/  @!P0 FFMA.FTZ R5, R20, R11, R5 ;  /* 0x0000000b14058223 */ /* 0x000fe40000010005 */
[C---:B------:R-:W-:Y:S01]  /*5550*/  @!P0 FMUL.FTZ R10, R6.reuse, R21 ;  /* 0x00000015060a8220 */ /* 0x040fe20000410000 */
[----:B------:R-:W-:Y:S01]  /*5560*/  @!P0 MOV R31, R27 ;  /* 0x0000001b001f8202 */ /* 0x000fe20000000f00 */
[----:B------:R-:W-:Y:S01]  /*5570*/  @!P0 FMUL.FTZ R6, R6, R9 ;  /* 0x0000000906068220 */ /* 0x000fe20000410000 */
[----:B------:R-:W-:Y:S01]  /*5580*/  @!P0 F2FP.BF16.PACK_AB R3, R4, R3 ;  /* 0x000000030403823e */ /* 0x000fe200000010ff */
[----:B------:R-:W-:Y:S01]  /*5590*/  @!P0 FFMA.FTZ R10, R22, R9, -R10 ;  /* 0x00000009160a8223 */ /* 0x000fe2000001080a */
[----:B------:R-:W-:Y:S01]  /*55a0*/  @!P0 F2FP.BF16.PACK_AB R9, R2, R0 ;  /* 0x000000000209823e */ /* 0x000fe200000010ff */
[----:B------:R-:W-:Y:S02]  /*55b0*/  @!P0 FFMA.FTZ R6, R21, R22, R6 ;  /* 0x0000001615068223 */ /* 0x000fe40000010006 */
[----:B------:R-:W-:Y:S01]  /*55c0*/  @!P0 FFMA.FTZ R7, R23, R24, R7 ;  /* 0x0000001817078223 */ /* 0x000fe20000010007 */
[----:B------:R-:W-:Y:S01]  /*55d0*/  @!P0 F2FP.BF16.PACK_AB R10, R10, R41 ;  /* 0x000000290a0a823e */ /* 0x000fe200000010ff */
[----:B------:R-:W-:Y:S01]  /*55e0*/  @!P0 FFMA.FTZ R8, R25, R26, R8 ;  /* 0x0000001a19088223 */ /* 0x000fe20000010008 */
[----:B------:R-:W-:Y:S01]  /*55f0*/  @!P0 F2FP.BF16.PACK_AB R2, R6, R5 ;  /* 0x000000050602823e */ /* 0x000fe200000010ff */
[----:B------:R-:W-:Y:S02]  /*5600*/  @!P0 IMAD.MOV.U32 R28, RZ, RZ, R34 ;  /* 0x000000ffff1c8224 */ /* 0x000fe400078e0022 */
[----:B------:R-:W-:Y:S01]  /*5610*/  @!P0 IMAD.MOV.U32 R29, RZ, RZ, R35 ;  /* 0x000000ffff1d8224 */ /* 0x000fe200078e0023 */
[----:B------:R-:W-:Y:S01]  /*5620*/  @!P0 F2FP.BF16.PACK_AB R0, R8, R7 ;  /* 0x000000070800823e */ /* 0x000fe200000010ff */
[----:B------:R-:W-:Y:S02]  /*5630*/  @!P0 IMAD.MOV.U32 R30, RZ, RZ, R10 ;  /* 0x000000ffff1e8224 */ /* 0x000fe400078e000a */
[----:B------:R-:W-:Y:S02]  /*5640*/  @!P0 IMAD.MOV.U32 R12, RZ, RZ, R9 ;  /* 0x000000ffff0c8224 */ /* 0x000fe400078e0009 */
[----:B------:R-:W-:Y:S01]  /*5650*/  @!P0 IMAD.MOV.U32 R13, RZ, RZ, R3 ;  /* 0x000000ffff0d8224 */ /* 0x000fe200078e0003 */
[----:B------:R1:W-:Y:S01]  /*5660*/  ST.E.128 [R32.64], R28 ;  /* 0x0000001c20007985 */ /* 0x0003e2000c101d08 */
[----:B------:R-:W-:Y:S02]  /*5670*/  @!P0 IMAD.MOV.U32 R14, RZ, RZ, R2 ;  /* 0x000000ffff0e8224 */ /* 0x000fe400078e0002 */
[----:B------:R-:W-:Y:S01]  /*5680*/  @!P0 IMAD.MOV.U32 R15, RZ, RZ, R0 ;  /* 0x000000ffff0f8224 */ /* 0x000fe200078e0000 */
[----:B------:R-:W-:Y:S11]  /*5690*/  ISETP.GE.AND P0, PT, R40, c[0x0][0x1d4], PT ;  /* 0x0000750028007a0c */ /* 0x000ff60003f06270 */
[----:B------:R-:W-:Y:S02]  /*56a0*/  @!UPT UIADD3 URZ, URZ, URZ, URZ ;  /* 0x0000003f3f3ff290 */ /* 0x000fe4000fffe03f */
[----:B------:R-:W-:-:S05]  /*56b0*/  @P0 BRA `(.L_x_180) ;  /* 0x000001f000000947 */ /* 0x000fca0003800000 */
[C---:B------:R-:W-:Y:S04]  /*56c0*/  LEA R2, P0, R40.reuse, R38, 0x1 ;  /* 0x0000002628027211 */ /* 0x040fe800078008ff */
[----:B------:R-:W-:Y:S05]  /*56d0*/  LEA.HI.X.SX32 R3, R40, R39, 0x1, P0 ;  /* 0x0000002728037211 */ /* 0x000fea00000f0eff */
[----:B------:R2:W-:Y:S01]  /*56e0*/  ST.E.128 [R2.64], R12 ;  /* 0x0000000c02007985 */ /* 0x0005e2000c101d08 */
[----:B------:R-:W-:-:S05]  /*56f0*/  BRA `(.L_x_180) ;  /* 0x000001b000007947 */ /* 0x000fca0003800000 */
.L_x_176:
[----:B------:R1:W2:Y:S01]  /*5700*/  SHFL.IDX PT, R2, R22, RZ, 0x181f ;  /* 0x00181fff16027589 */ /* 0x0002a200000e0000 */
[----:B------:R-:W-:Y:S03]  /*5710*/  IMAD.IADD R3, R49, 0x1, -R46 ;  /* 0x0000000131037824 */ /* 0x000fe600078e0a2e */
[----:B------:R1:W3:Y:S02]  /*5720*/  SHFL.IDX PT, R0, R30, RZ, 0x181f ;  /* 0x00181fff1e007589 */ /* 0x0002e400000e0000 */
[----:B------:R-:W-:Y:S04]  /*5730*/  IMNMX R45, R3, 0x20, PT ;  /* 0x00000020032d7817 */ /* 0x000fe80003800200 */
[----:B------:R-:W-:Y:S11]  /*5740*/  ISETP.GT.AND P0, PT, R45, R208, PT ;  /* 0x000000d02d00720c */ /* 0x000ff60003f04270 */
[----:B------:R-:W-:Y:S02]  /*5750*/  @!UPT UIADD3 URZ, URZ, URZ, URZ ;  /* 0x0000003f3f3ff290 */ /* 0x000fe4000fffe03f */
[----:B------:R-:W-:-:S05]  /*5760*/  @!P0 BRA `(.L_x_180) ;  /* 0x0000014000008947 */ /* 0x000fca0003800000 */
[C---:B------:R-:W-:Y:S02]  /*5770*/  ISETP.GE.AND P2, PT, R132.reuse, c[0x0][0x1d4], PT ;  /* 0x0000750084007a0c */ /* 0x040fe40003f46270 */
[----:B------:R-:W-:Y:S02]  /*5780*/  ISETP.GE.AND P3, PT, R135, c[0x0][0x1d4], PT ;  /* 0x0000750087007a0c */ /* 0x000fe40003f66270 */
[C---:B------:R-:W-:Y:S09]  /*5790*/  ISETP.GE.AND P1, PT, R199.reuse, c[0x0][0x1d4], PT ;  /* 0x00007500c7007a0c */ /* 0x040ff20003f26270 */
[----:B------:R-:W4:Y:S01]  /*57a0*/  @!P2 LDS.128 R12, [R198+0xc080] ;  /* 0x00c08000c60ca984 */ /* 0x000f220000000c00 */
[C---:B---3--:R-:W-:Y:S04]  /*57b0*/  @!P2 LEA R4, P0, R132.reuse, R0, 0x1 ;  /* 0x000000008404a211 */ /* 0x048fe800078008ff */
[----:B--2---:R-:W-:Y:S02]  /*57c0*/  @!P2 LEA.HI.X R5, R132, R2, R133, 0x1, P0 ;  /* 0x000000028405a211 */ /* 0x004fe400000f0c85 */
[C---:B------:R-:W-:Y:S04]  /*57d0*/  @!P3 LEA R8, P0, R204.reuse, R0, 0x1 ;  /* 0x00000000cc08b211 */ /* 0x040fe800078008ff */
[----:B------:R-:W-:Y:S02]  /*57e0*/  @!P3 LEA.HI.X R9, R204, R2, R209, 0x1, P0 ;  /* 0x00000002cc09b211 */ /* 0x000fe400000f0cd1 */
[C---:B------:R-:W-:Y:S04]  /*57f0*/  @!P1 LEA R6, P0, R199.reuse, R0, 0x1 ;  /* 0x00000000c7069211 */ /* 0x040fe800078008ff */
[----:B------:R-:W-:Y:S02]  /*5800*/  @!P1 LEA.HI.X R7, R199, R2, R211, 0x1, P0 ;  /* 0x00000002c7079211 */ /* 0x000fe400000f0cd3 */
[C---:B------:R-:W-:Y:S01]  /*5810*/  ISETP.GE.AND P0, PT, R200.reuse, c[0x0][0x1d4], PT ;  /* 0x00007500c8007a0c */ /* 0x040fe20003f06270 */
[----:B----4-:R2:W-:Y:S04]  /*5820*/  @!P2 ST.E.128 [R4.64], R12 ;  /* 0x0000000c0400a985 */ /* 0x0105e8000c101d08 */
[----:B------:R-:W3:Y:S08]  /*5830*/  @!P3 LDS.128 R12, [R198+0xd080] ;  /* 0x00d08000c60cb984 */ /* 0x000ef00000000c00 */
[C---:B--2---:R-:W-:Y:S04]  /*5840*/  @!P0 LEA R4, P2, R200.reuse, R0, 0x1 ;  /* 0x00000000c8048211 */ /* 0x044fe800078408ff */
[----:B------:R-:W-:Y:S01]  /*5850*/  @!P0 LEA.HI.X R5, R200, R2, R210, 0x1, P2 ;  /* 0x00000002c8058211 */ /* 0x000fe200010f0cd2 */
[----:B---3--:R-:W-:Y:S04]  /*5860*/  @!P3 ST.E.128 [R8.64], R12 ;  /* 0x0000000c0800b985 */ /* 0x008fe8000c101d08 */
[----:B------:R-:W2:Y:S04]  /*5870*/  @!P1 LDS.128 R8, [R198+0xe080] ;  /* 0x00e08000c6089984 */ /* 0x000ea80000000c00 */
[----:B--2---:R-:W-:Y:S04]  /*5880*/  @!P1 ST.E.128 [R6.64], R8 ;  /* 0x0000000806009985 */ /* 0x004fe8000c101d08 */
[----:B------:R-:W2:Y:S04]  /*5890*/  @!P0 LDS.128 R8, [R198+0xf080] ;  /* 0x00f08000c6088984 */ /* 0x000ea80000000c00 */
[----:B--2---:R2:W-:Y:S02]  /*58a0*/  @!P0 ST.E.128 [R4.64], R8 ;  /* 0x0000000804008985 */ /* 0x0045e4000c101d08 */
.L_x_180:
[----:B------:R-:W-:Y:S05]  /*58b0*/  BSYNC B1 ;  /* 0x0000000000017941 */ /* 0x000fea0003800000 */
.L_x_175:
[----:B---3--:R-:W-:Y:S01]  /*58c0*/  IMAD R0, R47, c[0x0][0x208], RZ ;  /* 0x000082002f007a24 */ /* 0x008fe200078e02ff */
[----:B------:R-:W-:Y:S01]  /*58d0*/  LOP3.LUT P2, RZ, R207, 0x1, RZ, 0xc0, !PT ;  /* 0x00000001cfff7812 */ /* 0x000fe2000784c0ff */
[C---:B-12--5:R-:W-:Y:S01]  /*58e0*/  IMAD.WIDE.U32 R2, R44.reuse, c[0x0][0x208], RZ ;  /* 0x000082002c027a25 */ /* 0x066fe200078e00ff */
[----:B------:R-:W-:Y:S03]  /*58f0*/  BSSY B0, `(.L_x_191) ;  /* 0x0000038000007945 */ /* 0x000fe60003800000 */
[----:B------:R-:W-:Y:S05]  /*5900*/  IMAD R0, R44, c[0x0][0x20c], R0 ;  /* 0x000083002c007a24 */ /* 0x000fea00078e0200 */
[----:B------:R-:W-:Y:S01]  /*5910*/  IADD3 R3, R3, R0, RZ ;  /* 0x0000000003037210 */ /* 0x000fe20007ffe0ff */
[----:B------:R-:W-:Y:S04]  /*5920*/  IMAD R0, R48, c[0x0][0x218], RZ ;  /* 0x0000860030007a24 */ /* 0x000fe800078e02ff */
[C---:B------:R-:W-:Y:S04]  /*5930*/  IMAD.WIDE.U32 R2, R43.reuse, c[0x0][0x218], R2 ;  /* 0x000086002b027a25 */ /* 0x040fe800078e0002 */
[----:B------:R-:W-:Y:S01]  /*5940*/  IMAD R0, R43, c[0x0][0x21c], R0 ;  /* 0x000087002b007a24 */ /* 0x000fe200078e0200 */
[----:B------:R-:W-:Y:S04]  /*5950*/  IADD3 R6, P0, R70, R2, RZ ;  /* 0x0000000246067210 */ /* 0x000fe80007f1e0ff */
[----:B------:R-:W-:Y:S02]  /*5960*/  IADD3.X R7, R88, R3, R0, P0, !PT ;  /* 0x0000000358077210 */ /* 0x000fe400007fe400 */
[----:B------:R-:W-:Y:S04]  /*5970*/  IADD3 R0, R89, -R46, RZ ;  /* 0x8000002e59007210 */ /* 0x000fe80007ffe0ff */
[----:B------:R-:W-:Y:S11]  /*5980*/  ISETP.GE.AND P0, PT, R0, 0x1, PT ;  /* 0x000000010000780c */ /* 0x000ff60003f06270 */
[----:B------:R-:W-:Y:S02]  /*5990*/  @!UPT UIADD3 URZ, URZ, URZ, URZ ;  /* 0x0000003f3f3ff290 */ /* 0x000fe4000fffe03f */
[----:B------:R-:W-:Y:S01]  /*59a0*/  @P0 IMAD.WIDE R2, R42, 0x20, R52 ;  /* 0x000000202a020825 */ /* 0x000fe200078e0234 */
[----:B------:R-:W-:Y:S03]  /*59b0*/  @P0 MOV R5, R86 ;  /* 0x0000005600050202 */ /* 0x000fe60000000f00 */
[----:B------:R-:W-:Y:S02]  /*59c0*/  @P0 IMAD R0, R3, c[0x0][0x258], RZ ;  /* 0x0000960003000a24 */ /* 0x000fe400078e02ff */
[----:B------:R-:W-:Y:S04]  /*59d0*/  @P0 IMAD.MOV.U32 R4, RZ, RZ, R72 ;  /* 0x000000ffff040224 */ /* 0x000fe800078e0048 */
[C---:B------:R-:W-:Y:S04]  /*59e0*/  @P0 IMAD.WIDE.U32 R4, R2.reuse, c[0x0][0x258], R4 ;  /* 0x0000960002040a25 */ /* 0x040fe800078e0004 */
[----:B------:R-:W-:Y:S04]  /*59f0*/  @P0 IMAD R2, R2, c[0x0][0x25c], R0 ;  /* 0x0000970002020a24 */ /* 0x000fe800078e0200 */
[----:B------:R-:W-:Y:S01]  /*5a00*/  @P0 IMAD.IADD R0, R5, 0x1, R2 ;  /* 0x0000000105000824 */ /* 0x000fe200078e0202 */
[C---:B------:R-:W-:Y:S04]  /*5a10*/  @P0 LEA R2, P1, R4.reuse, c[0x0][0x250], 0x1 ;  /* 0x0000940004020a11 */ /* 0x040fe800078208ff */
[----:B------:R-:W-:Y:S02]  /*5a20*/  @P0 LEA.HI.X R3, R4, c[0x0][0x254], R0, 0x1, P1 ;  /* 0x0000950004030a11 */ /* 0x000fe400008f0c00 */
[C---:B------:R-:W-:Y:S03]  /*5a30*/  LEA R0, P1, R6.reuse, c[0x0][0x1f8], 0x1 ;  /* 0x00007e0006007a11 */ /* 0x040fe600078208ff */
[----:B------:R-:W-:Y:S01]  /*5a40*/  @!PT LDS RZ, [RZ] ;  /* 0x00000000fffff984 */ /* 0x000fe20000000800 */
[----:B------:R-:W-:Y:S01]  /*5a50*/  @!PT LDS RZ, [RZ] ;  /* 0x00000000fffff984 */ /* 0x000fe20000000800 */
[----:B------:R-:W-:Y:S01]  /*5a60*/  @!PT LDS RZ, [RZ] ;  /* 0x00000000fffff984 */ /* 0x000fe20000000800 */
[----:B------:R1:W-:Y:S01]  /*5a70*/  @P0 LDGSTS.E.BYPASS.LTC128B.128 [R198+0x8080], [R2.64], !P2 ;  /* 0x0808000002c60fae */ /* 0x0003e2000d101d48 */
[----:B------:R-:W-:Y:S03]  /*5a80*/  LEA.HI.X R7, R6, c[0x0][0x1fc], R7, 0x1, P1 ;  /* 0x00007f0006077a11 */ /* 0x000fe600008f0c07 */
[----:B------:R1:W-:Y:S04]  /*5a90*/  @P0 LDGSTS.E.BYPASS.LTC128B.128 [R198+0x9080], [R2.64+0x80], !P6 ;  /* 0x0908008002c60fae */ /* 0x0003e8000f101d48 */
[----:B------:R1:W-:Y:S04]  /*5aa0*/  @P0 LDGSTS.E.BYPASS.LTC128B.128 [R198+0xa080], [R2.64+0x100], !P5 ;  /* 0x0a08010002c60fae */ /* 0x0003e8000e901d48 */
[----:B------:R1:W-:Y:S01]  /*5ab0*/  @P0 LDGSTS.E.BYPASS.LTC128B.128 [R198+0xb080], [R2.64+0x180], !P4 ;  /* 0x0b08018002c60fae */ /* 0x0003e2000e101d48 */
[----:B------:R-:W-:Y:S03]  /*5ac0*/  ISETP.GT.AND P0, PT, R45, R208, PT ;  /* 0x000000d02d00720c */ /* 0x000fe60003f04270 */
[----:B------:R-:W0:Y:S04]  /*5ad0*/  LDGDEPBAR ;  /* 0x00000000000079af */ /* 0x000e280000000000 */
[----:B------:R-:W2:Y:S04]  /*5ae0*/  SHFL.IDX PT, R0, R0, RZ, 0x181f ;  /* 0x00181fff00007589 */ /* 0x000ea800000e0000 */
[----:B-1----:R1:W3:Y:S01]  /*5af0*/  SHFL.IDX PT, R2, R7, RZ, 0x181f ;  /* 0x00181fff07027589 */ /* 0x0022e200000e0000 */
[----:B------:R-:W-:Y:S04]  /*5b00*/  DEPBAR.LE SB0, 0x0 ;  /* 0x000080000000791a */ /* 0x000fe80000000000 */
[----:B------:R-:W-:Y:S06]  /*5b10*/  BAR.SYNC.DEFER_BLOCKING 0x0 ;  /* 0x0000000000007b1d */ /* 0x000fec0000010000 */
[----:B------:R-:W-:-:S05]  /*5b20*/  @!P0 BRA `(.L_x_192) ;  /* 0x0000014000008947 */ /* 0x000fca0003800000 */
[C---:B--2---:R-:W-:Y:S02]  /*5b30*/  ISETP.GE.AND P2, PT, R132.reuse, c[0x0][0x1d4], PT ;  /* 0x0000750084007a0c */ /* 0x044fe40003f46270 */
[----:B------:R-:W-:Y:S02]  /*5b40*/  ISETP.GE.AND P3, PT, R135, c[0x0][0x1d4], PT ;  /* 0x0000750087007a0c */ /* 0x000fe40003f66270 */
[C---:B------:R-:W-:Y:S09]  /*5b50*/  ISETP.GE.AND P1, PT, R199.reuse, c[0x0][0x1d4], PT ;  /* 0x00007500c7007a0c */ /* 0x040ff20003f26270 */
[----:B------:R-:W2:Y:S01]  /*5b60*/  @!P2 LDS.128 R12, [R198+0x8080] ;  /* 0x00808000c60ca984 */ /* 0x000ea20000000c00 */
[C---:B------:R-:W-:Y:S04]  /*5b70*/  @!P2 LEA R4, P0, R132.reuse, R0, 0x1 ;  /* 0x000000008404a211 */ /* 0x040fe800078008ff */
[----:B---3--:R-:W-:Y:S02]  /*5b80*/  @!P2 LEA.HI.X R5, R132, R2, R133, 0x1, P0 ;  /* 0x000000028405a211 */ /* 0x008fe400000f0c85 */
[C---:B------:R-:W-:Y:S04]  /*5b90*/  @!P3 LEA R8, P0, R204.reuse, R0, 0x1 ;  /* 0x00000000cc08b211 */ /* 0x040fe800078008ff */
[----:B------:R-:W-:Y:S02]  /*5ba0*/  @!P3 LEA.HI.X R9, R204, R2, R209, 0x1, P0 ;  /* 0x00000002cc09b211 */ /* 0x000fe400000f0cd1 */
[C---:B------:R-:W-:Y:S04]  /*5bb0*/  @!P1 LEA R6, P0, R199.reuse, R0, 0x1 ;  /* 0x00000000c7069211 */ /* 0x040fe800078008ff */
[----:B-1----:R-:W-:Y:S02]  /*5bc0*/  @!P1 LEA.HI.X R7, R199, R2, R211, 0x1, P0 ;  /* 0x00000002c7079211 */ /* 0x002fe400000f0cd3 */
[C---:B------:R-:W-:Y:S01]  /*5bd0*/  ISETP.GE.AND P0, PT, R200.reuse, c[0x0][0x1d4], PT ;  /* 0x00007500c8007a0c */ /* 0x040fe20003f06270 */
[----:B--2---:R1:W-:Y:S04]  /*5be0*/  @!P2 ST.E.128 [R4.64], R12 ;  /* 0x0000000c0400a985 */ /* 0x0043e8000c101d08 */
[----:B------:R-:W2:Y:S08]  /*5bf0*/  @!P3 LDS.128 R12, [R198+0x9080] ;  /* 0x00908000c60cb984 */ /* 0x000eb00000000c00 */
[C---:B-1----:R-:W-:Y:S04]  /*5c00*/  @!P0 LEA R4, P2, R200.reuse, R0, 0x1 ;  /* 0x00000000c8048211 */ /* 0x042fe800078408ff */
[----:B------:R-:W-:Y:S01]  /*5c10*/  @!P0 LEA.HI.X R5, R200, R2, R210, 0x1, P2 ;  /* 0x00000002c8058211 */ /* 0x000fe200010f0cd2 */
[----:B--2---:R-:W-:Y:S04]  /*5c20*/  @!P3 ST.E.128 [R8.64], R12 ;  /* 0x0000000c0800b985 */ /* 0x004fe8000c101d08 */
[----:B------:R-:W1:Y:S04]  /*5c30*/  @!P1 LDS.128 R8, [R198+0xa080] ;  /* 0x00a08000c6089984 */ /* 0x000e680000000c00 */
[----:B-1----:R-:W-:Y:S04]  /*5c40*/  @!P1 ST.E.128 [R6.64], R8 ;  /* 0x0000000806009985 */ /* 0x002fe8000c101d08 */
[----:B------:R-:W1:Y:S04]  /*5c50*/  @!P0 LDS.128 R8, [R198+0xb080] ;  /* 0x00b08000c6088984 */ /* 0x000e680000000c00 */
[----:B-1----:R1:W-:Y:S02]  /*5c60*/  @!P0 ST.E.128 [R4.64], R8 ;  /* 0x0000000804008985 */ /* 0x0023e4000c101d08 */
.L_x_192:
[----:B--2---:R-:W-:Y:S05]  /*5c70*/  BSYNC B0 ;  /* 0x0000000000007941 */ /* 0x004fea0003800000 */
.L_x_191:
[C---:B------:R-:W-:Y:S02]  /*5c80*/  ISETP.GT.AND P0, PT, R42.reuse, R74, PT ;  /* 0x0000004a2a00720c */ /* 0x040fe40003f04270 */
[----:B------:R-:W-:Y:S02]  /*5c90*/  IADD3 R42, R42, -0x1, RZ ;  /* 0xffffffff2a2a7810 */ /* 0x000fe40007ffe0ff */
[----:B------:R-:W-:Y:S09]  /*5ca0*/  LOP3.LUT P2, RZ, R207, 0x1, RZ, 0xc0, !PT ;  /* 0x00000001cfff7812 */ /* 0x000ff2000784c0ff */
[----:B-1----:R-:W-:Y:S01]  /*5cb0*/  @P0 SHF.R.S32.HI R4, RZ, 0x1f, R42 ;  /* 0x0000001fff040819 */ /* 0x002fe2000001142a */
[----:B------:R-:W-:Y:S02]  /*5cc0*/  @P0 IMAD R0, R97, R42, RZ ;  /* 0x0000002a61000224 */ /* 0x000fe400078e02ff */
[----:B---3--:R-:W-:Y:S02]  /*5cd0*/  @P0 IMAD.MOV.U32 R2, RZ, RZ, R56 ;  /* 0x000000ffff020224 */ /* 0x008fe400078e0038 */
[----:B------:R-:W-:Y:S02]  /*5ce0*/  @P0 IMAD.MOV.U32 R3, RZ, RZ, R55 ;  /* 0x000000ffff030224 */ /* 0x000fe400078e0037 */
[-C--:B------:R-:W-:Y:S02]  /*5cf0*/  @P0 IMAD R0, R4, R100.reuse, R0 ;  /* 0x0000006404000224 */ /* 0x080fe400078e0200 */
[----:B------:R-:W-:Y:S04]  /*5d00*/  @P0 IMAD.WIDE.U32 R2, R42, R100, R2 ;  /* 0x000000642a020225 */ /* 0x000fe800078e0002 */
[----:B------:R-:W-:Y:S01]  /*5d10*/  @P0 IMAD.IADD R0, R3, 0x1, R0 ;  /* 0x0000000103000824 */ /* 0x000fe200078e0200 */
[C---:B------:R-:W-:Y:S04]  /*5d20*/  @P0 LEA R4, P1, R2.reuse, c[0x0][0x220], 0x1 ;  /* 0x0000880002040a11 */ /* 0x040fe800078208ff */
[----:B------:R-:W-:Y:S05]  /*5d30*/  @P0 LEA.HI.X R5, R2, c[0x0][0x224], R0, 0x1, P1 ;  /* 0x0000890002050a11 */ /* 0x000fea00008f0c00 */
[----:B------:R-:W-:Y:S01]  /*5d40*/  @!PT LDS RZ, [RZ] ;  /* 0x00000000fffff984 */ /* 0x000fe20000000800 */
[----:B------:R-:W-:Y:S01]  /*5d50*/  @!PT LDS RZ, [RZ] ;  /* 0x00000000fffff984 */ /* 0x000fe20000000800 */
[----:B------:R-:W-:Y:S01]  /*5d60*/  @!PT LDS RZ, [RZ] ;  /* 0x00000000fffff984 */ /* 0x000fe20000000800 */
[----:B------:R1:W-:Y:S04]  /*5d70*/  @P0 LDGSTS.E.BYPASS.LTC128B.128 [R198+0xc080], [R4.64], !P2 ;  /* 0x0c08000004c60fae */ /* 0x0003e8000d101d48 */
[----:B------:R1:W-:Y:S04]  /*5d80*/  @P0 LDGSTS.E.BYPASS.LTC128B.128 [R198+0xd080], [R4.64+0x80], !P6 ;  /* 0x0d08008004c60fae */ /* 0x0003e8000f101d48 */
[----:B------:R1:W-:Y:S04]  /*5d90*/  @P0 LDGSTS.E.BYPASS.LTC128B.128 [R198+0xe080], [R4.64+0x100], !P5 ;  /* 0x0e08010004c60fae */ /* 0x0003e8000e901d48 */
[----:B------:R1:W-:Y:S04]  /*5da0*/  @P0 LDGSTS.E.BYPASS.LTC128B.128 [R198+0xf080], [R4.64+0x180], !P4 ;  /* 0x0f08018004c60fae */ /* 0x0003e8000e101d48 */
[----:B------:R-:W0:Y:S01]  /*5db0*/  LDGDEPBAR ;  /* 0x00000000000079af */ /* 0x000e220000000000 */
[----:B------:R-:W-:-:S05]  /*5dc0*/  @P0 BRA `(.L_x_193) ;  /* 0xffffd01000000947 */ /* 0x000fca000383ffff */
[----:B------:R-:W-:Y:S01]  /*5dd0*/  WARPSYNC 0xffffffff ;  /* 0xffffffff00007948 */ /* 0x000fe20003800000 */
[----:B------:R-:W-:Y:S06]  /*5de0*/  BAR.SYNC.DEFER_BLOCKING 0x0 ;  /* 0x0000000000007b1d */ /* 0x000fec0000010000 */
.L_x_174:
[----:B------:R-:W-:Y:S01]  /*5df0*/  ISETP.GE.AND P0, PT, R106, 0x1, PT ;  /* 0x000000016a00780c */ /* 0x000fe20003f06270 */
[----:B------:R-:W-:Y:S01]  /*5e00*/  BSSY B0, `(.L_x_194) ;  /* 0x0000020000007945 */ /* 0x000fe20003800000 */
[----:B------:R-:W-:-:S11]  /*5e10*/  MOV R0, RZ ;  /* 0x000000ff00007202 */ /* 0x000fd60000000f00 */
[----:B------:R-:W-:Y:S05]  /*5e20*/  @!P0 BRA `(.L_x_195) ;  /* 0x000001d000008947 */ /* 0x000fea0003800000 */
[----:B------:R-:W-:Y:S02]  /*5e30*/  IABS R0, R91 ;  /* 0x0000005b00007213 */ /* 0x000fe40000000000 */
[----:B-1----:R-:W-:-:S03]  /*5e40*/  IADD3 R5, R93, -0x1, R91 ;  /* 0xffffffff5d057810 */ /* 0x002fc60007ffe05b */
        /* <DEDUP_REMOVED lines=27> */
.L_x_195:
[----:B------:R-:W-:Y:S05]  /*6000*/  BSYNC B0 ;  /* 0x0000000000007941 */ /* 0x000fea0003800000 */
.L_x_194:
[----:B------:R-:W-:Y:S01]  /*6010*/  IMAD R213, R245, R0, RZ ;  /* 0x00000000f5d57224 */ /* 0x000fe200078e02ff */
[----:B------:R-:W-:Y:S01]  /*6020*/  MOV R17, RZ ;  /* 0x000000ff00117202 */ /* 0x000fe20000000f00 */
[----:B------:R-:W-:Y:S01]  /*6030*/  IMAD.MOV.U32 R18, RZ, RZ, RZ ;  /* 0x000000ffff127224 */ /* 0x000fe200078e00ff */
[----:B------:R-:W-:Y:S01]  /*6040*/  CS2R R66, SRZ ;  /* 0x0000000000427805 */ /* 0x000fe2000001ff00 */
[--C-:B------:R-:W-:Y:S01]  /*6050*/  IMAD.IADD R2, R213, 0x1, R0.reuse ;  /* 0x00000001d5027824 */ /* 0x100fe200078e0200 */
[----:B------:R-:W-:Y:S01]  /*6060*/  PRMT R0, RZ, 0x7610, R0 ;  /* 0x00007610ff007816 */ /* 0x000fe20000000000 */
        /* <DEDUP_REMOVED lines=33> */
[----:B----4-:R-:W-:Y:S01]  /*6280*/  CS2R R38, SRZ ;  /* 0x0000000000267805 */ /* 0x010fe2000001ff00 */
        /* <DEDUP_REMOVED lines=32> */
[----:B------:R-:W-:-:S04]  /*6490*/  ISETP.NE.U32.AND P0, PT, RZ, c[0x0][0x340], PT ;  /* 0x0000d000ff007a0c */ /* 0x000fc80003f05070 */
[----:B------:R-:W-:-:S13]  /*64a0*/  ISETP.NE.AND.EX P2, PT, RZ, c[0x0][0x344], PT, P0 ;  /* 0x0000d100ff007a0c */ /* 0x000fda0003f45300 */
[----:B------:R-:W-:-:S04]  /*64b0*/  @P2 IADD3 R2, P0, R227, c[0x0][0x340], RZ ;  /* 0x0000d000e3022a10 */ /* 0x000fc80007f1e0ff */
[----:B------:R-:W-:-:S05]  /*64c0*/  @P2 IADD3.X R3, R232, c[0x0][0x344], RZ, P0, !PT ;  /* 0x0000d100e8032a10 */ /* 0x000fca00007fe4ff */
[----:B------:R2:W5:Y:S01]  /*64d0*/  @P2 LDG.E R14, [R2.64] ;  /* 0x00000008020e2981 */ /* 0x000562000c1e1900 */
[----:B-1----:R-:W-:Y:S01]  /*64e0*/  IMAD.MOV.U32 R4, RZ, RZ, c[0x0][0x2c4] ;  /* 0x0000b100ff047624 */ /* 0x002fe200078e00ff */
[----:B------:R-:W-:Y:S01]  /*64f0*/  SHF.R.S32.HI R0, RZ, 0x1f, R107 ;  /* 0x0000001fff007819 */ /* 0x000fe2000001146b */
[C---:B------:R-:W-:Y:S01]  /*6500*/  IMAD R12, R229.reuse, 0x80, R208 ;  /* 0x00000080e50c7824 */ /* 0x040fe200078e02d0 */
[----:B------:R-:W-:Y:S02]  /*6510*/  ISETP.NE.U32.AND P0, PT, RZ, c[0x0][0x348], PT ;  /* 0x0000d200ff007a0c */ /* 0x000fe40003f05070 */
[----:B------:R-:W-:Y:S01]  /*6520*/  ISETP.NE.AND P1, PT, R4, 0x1, PT ;  /* 0x000000010400780c */ /* 0x000fe20003f25270 */
[----:B------:R-:W-:Y:S01]  /*6530*/  IMAD R0, R0, c[0x0][0x178], RZ ;  /* 0x00005e0000007a24 */ /* 0x000fe200078e02ff */
[----:B------:R-:W-:Y:S02]  /*6540*/  LEA R4, R229, R218, 0x7 ;  /* 0x000000dae5047211 */ /* 0x000fe400078e38ff */
[----:B------:R-:W-:Y:S01]  /*6550*/  LOP3.LUT R216, R230, 0xffff, RZ, 0xc0, !PT ;  /* 0x0000ffffe6d87812 */ /* 0x000fe200078ec0ff */
[----:B------:R-:W-:Y:S01]  /*6560*/  IMAD R0, R107, c[0x0][0x17c], R0 ;  /* 0x00005f006b007a24 */ /* 0x000fe200078e0200 */
[----:B------:R-:W-:-:S02]  /*6570*/  ISETP.NE.AND.EX P0, PT, RZ, c[0x0][0x34c], PT, P0 ;  /* 0x0000d300ff007a0c */ /* 0x000fc40003f05300 */
[----:B------:R-:W-:Y:S02]  /*6580*/  ISETP.GE.AND P6, PT, R132, c[0x0][0x198], PT ;  /* 0x0000660084007a0c */ /* 0x000fe40003fc6270 */
[----:B------:R-:W-:Y:S02]  /*6590*/  SEL R6, R235, RZ, !P0 ;  /* 0x000000ffeb067207 */ /* 0x000fe40004000000 */
[----:B------:R-:W-:Y:S01]  /*65a0*/  SEL R5, R233, RZ, !P0 ;  /* 0x000000ffe9057207 */ /* 0x000fe20004000000 */
[----:B------:R-:W-:Y:S01]  /*65b0*/  @P1 IMAD.HI.U32 R7, R4, c[0x0][0x2c8], RZ ;  /* 0x0000b20004071a27 */ /* 0x000fe200078e00ff */
[----:B------:R-:W-:Y:S02]  /*65c0*/  ISETP.GE.AND P5, PT, R135, c[0x0][0x198], PT ;  /* 0x0000660087007a0c */ /* 0x000fe40003fa6270 */
[----:B------:R-:W-:Y:S01]  /*65d0*/  ISETP.GE.AND P4, PT, R199, c[0x0][0x198], PT ;  /* 0x00006600c7007a0c */ /* 0x000fe20003f86270 */
[----:B------:R-:W-:Y:S01]  /*65e0*/  IMAD R6, R6, c[0x0][0x1c0], RZ ;  /* 0x0000700006067a24 */ /* 0x000fe200078e02ff */
[----:B------:R-:W-:Y:S01]  /*65f0*/  ISETP.GE.AND P3, PT, R200, c[0x0][0x198], PT ;  /* 0x00006600c8007a0c */ /* 0x000fe20003f66270 */
[----:B--2---:R-:W-:Y:S01]  /*6600*/  IMAD.WIDE.U32 R2, R107, c[0x0][0x178], RZ ;  /* 0x00005e006b027a25 */ /* 0x004fe200078e00ff */
[----:B------:R-:W-:-:S03]  /*6610*/  IADD3 R80, R174, -0x1, RZ ;  /* 0xffffffffae507810 */ /* 0x000fc60007ffe0ff */
[----:B------:R-:W-:Y:S02]  /*6620*/  IMAD.IADD R3, R3, 0x1, R0 ;  /* 0x0000000103037824 */ /* 0x000fe400078e0200 */
[----:B------:R-:W-:Y:S01]  /*6630*/  IMAD.MOV.U32 R0, RZ, RZ, R4 ;  /* 0x000000ffff007224 */ /* 0x000fe200078e0004 */
[----:B------:R-:W-:Y:S01]  /*6640*/  @P1 SHF.R.U32.HI R0, RZ, c[0x0][0x2cc], R7 ;  /* 0x0000b300ff001a19 */ /* 0x000fe20000011607 */
[----:B------:R-:W-:-:S03]  /*6650*/  IMAD.WIDE.U32 R2, R216, c[0x0][0x1b8], R2 ;  /* 0x00006e00d8027a25 */ /* 0x000fc600078e0002 */
[----:B------:R-:W-:Y:S01]  /*6660*/  SHF.R.S32.HI R7, RZ, 0x1f, R0 ;  /* 0x0000001fff077819 */ /* 0x000fe20000011400 */
[----:B------:R-:W-:Y:S02]  /*6670*/  IMAD R3, R216, c[0x0][0x1bc], R3 ;  /* 0x00006f00d8037a24 */ /* 0x000fe400078e0203 */
[C---:B------:R-:W-:Y:S02]  /*6680*/  IMAD R6, R5.reuse, c[0x0][0x1c4], R6 ;  /* 0x0000710005067a24 */ /* 0x040fe400078e0206 */
[----:B------:R-:W-:-:S04]  /*6690*/  IMAD.WIDE.U32 R2, R5, c[0x0][0x1c0], R2 ;  /* 0x0000700005027a25 */ /* 0x000fc800078e0002 */
[----:B------:R-:W-:Y:S01]  /*66a0*/  IMAD.MOV R5, RZ, RZ, -R0 ;  /* 0x000000ffff057224 */ /* 0x000fe200078e0a00 */
[----:B------:R-:W-:-:S03]  /*66b0*/  IADD3 R3, R3, R6, RZ ;  /* 0x0000000603037210 */ /* 0x000fc60007ffe0ff */
[----:B------:R-:W-:Y:S02]  /*66c0*/  IMAD R4, R5, c[0x0][0x2c4], R4 ;  /* 0x0000b10005047a24 */ /* 0x000fe400078e0204 */
[----:B------:R-:W-:Y:S02]  /*66d0*/  IMAD R5, R7, c[0x0][0x1b0], RZ ;  /* 0x00006c0007057a24 */ /* 0x000fe400078e02ff */
[----:B------:R-:W-:-:S04]  /*66e0*/  IMAD.WIDE.U32 R2, R0, c[0x0][0x1b0], R2 ;  /* 0x00006c0000027a25 */ /* 0x000fc800078e0002 */
[----:B------:R-:W-:Y:S01]  /*66f0*/  IMAD R6, R0, c[0x0][0x1b4], R5 ;  /* 0x00006d0000067a24 */ /* 0x000fe200078e0205 */
[----:B------:R-:W-:-:S03]  /*6700*/  SHF.R.S32.HI R5, RZ, 0x1f, R4 ;  /* 0x0000001fff057819 */ /* 0x000fc60000011404 */
[----:B------:R-:W-:Y:S02]  /*6710*/  IMAD.IADD R3, R3, 0x1, R6 ;  /* 0x0000000103037824 */ /* 0x000fe400078e0206 */
[----:B------:R-:W-:Y:S02]  /*6720*/  IMAD R0, R5, c[0x0][0x1a8], RZ ;  /* 0x00006a0005007a24 */ /* 0x000fe400078e02ff */
[----:B------:R-:W-:-:S04]  /*6730*/  IMAD.WIDE.U32 R2, R4, c[0x0][0x1a8], R2 ;  /* 0x00006a0004027a25 */ /* 0x000fc800078e0002 */
[----:B------:R-:W-:Y:S01]  /*6740*/  IMAD R0, R4, c[0x0][0x1ac], R0 ;  /* 0x00006b0004007a24 */ /* 0x000fe200078e0200 */
[----:B------:R-:W-:-:S04]  /*6750*/  LEA R13, P0, R2, c[0x0][0x160], 0x1 ;  /* 0x00005800020d7a11 */ /* 0x000fc800078008ff */
[----:B------:R-:W-:-:S04]  /*6760*/  IADD3 R0, R3, R0, RZ ;  /* 0x0000000003007210 */ /* 0x000fc80007ffe0ff */
[----:B------:R-:W-:Y:S02]  /*6770*/  LEA.HI.X R5, R2, c[0x0][0x164], R0, 0x1, P0 ;  /* 0x0000590002057a11 */ /* 0x000fe400000f0c00 */
[----:B------:R-:W-:Y:S01]  /*6780*/  @!P2 MOV R14, R233 ;  /* 0x000000e9000ea202 */ /* 0x000fe20000000f00 */
[----:B------:R-:W-:Y:S05]  /*6790*/  BRA.DIV ~URZ, `(.L_x_197) ;  /* 0x00010f727f007947 */ /* 0x000fea000b800000 */
[----:B------:R1:W2:Y:S02]  /*67a0*/  SHFL.IDX PT, R4, R5, RZ, 0x181f ;  /* 0x00181fff05047589 */ /* 0x0002a400000e0000 */
.L_x_338:
[----:B------:R-:W-:Y:S05]  /*67b0*/  BRA.DIV ~URZ, `(.L_x_198) ;  /* 0x00010fc27f007947 */ /* 0x000fea000b800000 */
[----:B------:R3:W4:Y:S02]  /*67c0*/  SHFL.IDX PT, R0, R13, RZ, 0x181f ;  /* 0x00181fff0d007589 */ /* 0x00072400000e0000 */
.L_x_339:
[----:B------:R-:W-:Y:S01]  /*67d0*/  IMAD R37, R110, c[0x0][0x2c4], RZ ;  /* 0x0000b1006e257a24 */ /* 0x000fe200078e02ff */
[----:B------:R-:W-:Y:S01]  /*67e0*/  LOP3.LUT R207, R207, 0xfffffffd, RZ, 0xc0, !PT ;  /* 0xfffffffdcfcf7812 */ /* 0x000fe200078ec0ff */
[----:B------:R-:W-:Y:S03]  /*67f0*/  BSSY B0, `(.L_x_199) ;  /* 0x0000013000007945 */ /* 0x000fe60003800000 */
[----:B------:R-:W-:-:S13]  /*6800*/  ISETP.GE.AND P0, PT, R12, R37, PT ;  /* 0x000000250c00720c */ /* 0x000fda0003f06270 */
[----:B------:R-:W-:Y:S01]  /*6810*/  @P0 LOP3.LUT R207, R207, 0x2, RZ, 0xfc, !PT ;  /* 0x00000002cfcf0812 */ /* 0x000fe200078efcff */
[----:B------:R-:W-:Y:S05]  /*6820*/  @P0 BRA `(.L_x_200) ;  /* 0x000000f000000947 */ /* 0x000fea0003800000 */
[-C--:B----4-:R-:W-:Y:S02]  /*6830*/  LEA R10, P0, R132, R0.reuse, 0x1 ;  /* 0x00000000840a7211 */ /* 0x090fe400078008ff */
[----:B------:R-:W-:Y:S02]  /*6840*/  LEA R8, P2, R204, R0, 0x1 ;  /* 0x00000000cc087211 */ /* 0x000fe400078408ff */
[----:B--2---:R-:W-:Y:S02]  /*6850*/  LEA.HI.X R11, R132, R4, R133, 0x1, P0 ;  /* 0x00000004840b7211 */ /* 0x004fe400000f0c85 */
[-C--:B------:R-:W-:Y:S02]  /*6860*/  LEA R6, P1, R199, R0.reuse, 0x1 ;  /* 0x00000000c7067211 */ /* 0x080fe400078208ff */
[----:B------:R-:W-:Y:S01]  /*6870*/  LEA R2, P0, R200, R0, 0x1 ;  /* 0x00000000c8027211 */ /* 0x000fe200078008ff */
[----:B------:R-:W-:Y:S01]  /*6880*/  @!PT LDS RZ, [RZ] ;  /* 0x00000000fffff984 */ /* 0x000fe20000000800 */
[----:B------:R-:W-:Y:S01]  /*6890*/  @!PT LDS RZ, [RZ] ;  /* 0x00000000fffff984 */ /* 0x000fe20000000800 */
[----:B------:R-:W-:Y:S01]  /*68a0*/  @!PT LDS RZ, [RZ] ;  /* 0x00000000fffff984 */ /* 0x000fe20000000800 */
[----:B------:R2:W-:Y:S01]  /*68b0*/  LDGSTS.E.BYPASS.LTC128B.128 [R198+0x10080], [R10.64], !P6 ;  /* 0x100800000ac67fae */ /* 0x0005e2000f101d48 */
[----:B------:R-:W-:-:S02]  /*68c0*/  LEA.HI.X R9, R204, R4, R209, 0x1, P2 ;  /* 0x00000004cc097211 */ /* 0x000fc400010f0cd1 */
[-C--:B------:R-:W-:Y:S02]  /*68d0*/  LEA.HI.X R7, R199, R4.reuse, R211, 0x1, P1 ;  /* 0x00000004c7077211 */ /* 0x080fe400008f0cd3 */
[----:B------:R-:W-:Y:S01]  /*68e0*/  LEA.HI.X R3, R200, R4, R210, 0x1, P0 ;  /* 0x00000004c8037211 */ /* 0x000fe200000f0cd2 */
[----:B------:R2:W-:Y:S04]  /*68f0*/  LDGSTS.E.BYPASS.LTC128B.128 [R198+0x14080], [R8.64], !P5 ;  /* 0x1408000008c67fae */ /* 0x0005e8000e901d48 */
[----:B------:R2:W-:Y:S04]  /*6900*/  LDGSTS.E.BYPASS.LTC128B.128 [R198+0x18080], [R6.64], !P4 ;  /* 0x1808000006c67fae */ /* 0x0005e8000e101d48 */
[----:B------:R2:W-:Y:S02]  /*6910*/  LDGSTS.E.BYPASS.LTC128B.128 [R198+0x1c080], [R2.64], !P3 ;  /* 0x1c08000002c67fae */ /* 0x0005e4000d901d48 */
.L_x_200:
[----:B------:R-:W-:Y:S05]  /*6920*/  BSYNC B0 ;  /* 0x0000000000007941 */ /* 0x000fea0003800000 */
.L_x_199:
[----:B------:R-:W-:Y:S05]  /*6930*/  BRA.DIV ~URZ, `(.L_x_201) ;  /* 0x00010eb27f007947 */ /* 0x000fea000b800000 */
[----:B--2---:R2:W1:Y:S04]  /*6940*/  SHFL.IDX PT, R4, R5, 0x1, 0x181f ;  /* 0x00381f0005047f89 */ /* 0x00446800000e0000 */
[----:B----4-:R2:W4:Y:S02]  /*6950*/  SHFL.IDX PT, R0, R13, 0x1, 0x181f ;  /* 0x00381f000d007f89 */ /* 0x01052400000e0000 */
.L_x_340:
[----:B------:R-:W-:Y:S01]  /*6960*/  IADD3 R2, R12, 0x20, RZ ;  /* 0x000000200c027810 */ /* 0x000fe20007ffe0ff */
[----:B------:R-:W-:Y:S03]  /*6970*/  BSSY B0, `(.L_x_202) ;  /* 0x0000012000007945 */ /* 0x000fe60003800000 */
[----:B------:R-:W-:-:S13]  /*6980*/  ISETP.GE.AND P0, PT, R2, R37, PT ;  /* 0x000000250200720c */ /* 0x000fda0003f06270 */
[----:B------:R-:W-:Y:S05]  /*6990*/  @P0 BRA `(.L_x_203) ;  /* 0x000000f000000947 */ /* 0x000fea0003800000 */
[-C--:B----4-:R-:W-:Y:S02]  /*69a0*/  LEA R10, P0, R132, R0.reuse, 0x1 ;  /* 0x00000000840a7211 */ /* 0x090fe400078008ff */
[----:B------:R-:W-:Y:S02]  /*69b0*/  LEA R8, P2, R204, R0, 0x1 ;  /* 0x00000000cc087211 */ /* 0x000fe400078408ff */
[----:B-1----:R-:W-:Y:S02]  /*69c0*/  LEA.HI.X R11, R132, R4, R133, 0x1, P0 ;  /* 0x00000004840b7211 */ /* 0x002fe400000f0c85 */
        /* <DEDUP_REMOVED lines=12> */
.L_x_203:
[----:B------:R-:W-:Y:S05]  /*6a90*/  BSYNC B0 ;  /* 0x0000000000007941 */ /* 0x000fea0003800000 */
.L_x_202:
[----:B------:R-:W-:Y:S05]  /*6aa0*/  BRA.DIV ~URZ, `(.L_x_204) ;  /* 0x00010e127f007947 */ /* 0x000fea000b800000 */
[----:B-1----:R1:W2:Y:S02]  /*6ab0*/  SHFL.IDX PT, R4, R5, 0x2, 0x181f ;  /* 0x00581f0005047f89 */ /* 0x0022a400000e0000 */
.L_x_341:
[----:B------:R-:W-:Y:S05]  /*6ac0*/  BRA.DIV ~URZ, `(.L_x_205) ;  /* 0x00010e627f007947 */ /* 0x000fea000b800000 */
[----:B----4-:R4:W1:Y:S02]  /*6ad0*/  SHFL.IDX PT, R0, R13, 0x2, 0x181f ;  /* 0x00581f000d007f89 */ /* 0x01086400000e0000 */
.L_x_342:
[----:B------:R-:W-:Y:S01]  /*6ae0*/  IADD3 R2, R12, 0x40, RZ ;  /* 0x000000400c027810 */ /* 0x000fe20007ffe0ff */
[----:B------:R-:W-:Y:S03]  /*6af0*/  BSSY B0, `(.L_x_206) ;  /* 0x0000012000007945 */ /* 0x000fe60003800000 */
[----:B------:R-:W-:-:S13]  /*6b00*/  ISETP.GE.AND P0, PT, R2, R37, PT ;  /* 0x000000250200720c */ /* 0x000fda0003f06270 */
[----:B------:R-:W-:Y:S05]  /*6b10*/  @P0 BRA `(.L_x_207) ;  /* 0x000000f000000947 */ /* 0x000fea0003800000 */
[-C--:B-1----:R-:W-:Y:S02]  /*6b20*/  LEA R10, P0, R132, R0.reuse, 0x1 ;  /* 0x00000000840a7211 */ /* 0x082fe400078008ff */
        /* <DEDUP_REMOVED lines=14> */
.L_x_207:
[----:B------:R-:W-:Y:S05]  /*6c10*/  BSYNC B0 ;  /* 0x0000000000007941 */ /* 0x000fea0003800000 */
.L_x_206:
[----:B------:R-:W-:Y:S05]  /*6c20*/  BRA.DIV ~URZ, `(.L_x_208) ;  /* 0x00010d727f007947 */ /* 0x000fea000b800000 */
[----:B--2---:R2:W3:Y:S04]  /*6c30*/  SHFL.IDX PT, R4, R5, 0x3, 0x181f ;  /* 0x00781f0005047f89 */ /* 0x0044e800000e0000 */
[----:B-1----:R2:W1:Y:S02]  /*6c40*/  SHFL.IDX PT, R0, R13, 0x3, 0x181f ;  /* 0x00781f000d007f89 */ /* 0x00246400000e0000 */
.L_x_343:
[----:B------:R-:W-:Y:S01]  /*6c50*/  IADD3 R2, R12, 0x60, RZ ;  /* 0x000000600c027810 */ /* 0x000fe20007ffe0ff */
[----:B-----5:R-:W-:Y:S01]  /*6c60*/  IMAD.WIDE.U32 R222, R14, c[0x0][0x2b0], RZ ;  /* 0x0000ac000ede7a25 */ /* 0x020fe200078e00ff */
[----:B------:R-:W-:-:S02]  /*6c70*/  ISETP.GE.AND P2, PT, R132, c[0x0][0x1d4], PT ;  /* 0x0000750084007a0c */ /* 0x000fc40003f46270 */
[----:B------:R-:W-:Y:S02]  /*6c80*/  ISETP.GE.AND P0, PT, R2, R37, PT ;  /* 0x000000250200720c */ /* 0x000fe40003f06270 */
[----:B------:R-:W-:-:S09]  /*6c90*/  LOP3.LUT R207, R207, 0xfffffffe, RZ, 0xc0, !PT ;  /* 0xfffffffecfcf7812 */ /* 0x000fd200078ec0ff */
[----:B------:R-:W-:Y:S02]  /*6ca0*/  @P2 LOP3.LUT R207, R207, 0x1, RZ, 0xfc, !PT ;  /* 0x00000001cfcf2812 */ /* 0x000fe400078efcff */
[----:B-1----:R-:W-:-:S04]  /*6cb0*/  @!P0 LEA R10, P1, R132, R0, 0x1 ;  /* 0x00000000840a8211 */ /* 0x002fc800078208ff */
[----:B---3--:R-:W-:Y:S02]  /*6cc0*/  @!P0 LEA.HI.X R11, R132, R4, R133, 0x1, P1 ;  /* 0x00000004840b8211 */ /* 0x008fe400008f0c85 */
[----:B------:R-:W-:-:S03]  /*6cd0*/  @!P0 LEA R8, P1, R204, R0, 0x1 ;  /* 0x00000000cc088211 */ /* 0x000fc600078208ff */
[----:B------:R-:W-:Y:S01]  /*6ce0*/  @!PT LDS RZ, [RZ] ;  /* 0x00000000fffff984 */ /* 0x000fe20000000800 */
[----:B------:R-:W-:Y:S01]  /*6cf0*/  @!PT LDS RZ, [RZ] ;  /* 0x00000000fffff984 */ /* 0x000fe20000000800 */
[----:B------:R-:W-:Y:S01]  /*6d00*/  @!PT LDS RZ, [RZ] ;  /* 0x00000000fffff984 */ /* 0x000fe20000000800 */
[----:B------:R1:W-:Y:S01]  /*6d10*/  @!P0 LDGSTS.E.BYPASS.LTC128B.128 [R234+0x3000], [R10.64], !P6 ;  /* 0x030000000aea8fae */ /* 0x0003e2000f101d48 */
[----:B------:R-:W-:Y:S02]  /*6d20*/  @!P0 LEA.HI.X R9, R204, R4, R209, 0x1, P1 ;  /* 0x00000004cc098211 */ /* 0x000fe400008f0cd1 */
[----:B------:R-:W-:-:S03]  /*6d30*/  @!P0 LEA R6, P1, R199, R0, 0x1 ;  /* 0x00000000c7068211 */ /* 0x000fc600078208ff */
[----:B------:R1:W-:Y:S01]  /*6d40*/  @!P0 LDGSTS.E.BYPASS.LTC128B.128 [R234+0x7000], [R8.64], !P5 ;  /* 0x0700000008ea8fae */ /* 0x0003e2000e901d48 */
[----:B------:R-:W-:Y:S02]  /*6d50*/  @!P0 LEA.HI.X R7, R199, R4, R211, 0x1, P1 ;  /* 0x00000004c7078211 */ /* 0x000fe400008f0cd3 */
[C---:B------:R-:W-:Y:S02]  /*6d60*/  @!P0 LEA R2, P1, R200.reuse, R0, 0x1 ;  /* 0x00000000c8028211 */ /* 0x040fe400078208ff */
[----:B------:R-:W-:Y:S01]  /*6d70*/  SHF.R.S32.HI R0, RZ, 0x1f, R14 ;  /* 0x0000001fff007819 */ /* 0x000fe2000001140e */
[----:B------:R1:W-:Y:S01]  /*6d80*/  @!P0 LDGSTS.E.BYPASS.LTC128B.128 [R234+0xb000], [R6.64], !P4 ;  /* 0x0b00000006ea8fae */ /* 0x0003e2000e101d48 */
[----:B------:R-:W-:Y:S02]  /*6d90*/  @!P0 LEA.HI.X R3, R200, R4, R210, 0x1, P1 ;  /* 0x00000004c8038211 */ /* 0x000fe400008f0cd2 */
[----:B------:R-:W-:Y:S01]  /*6da0*/  ISETP.GE.AND P5, PT, R135, c[0x0][0x1d4], PT ;  /* 0x0000750087007a0c */ /* 0x000fe20003fa6270 */
[----:B------:R-:W-:Y:S01]  /*6db0*/  IMAD R0, R0, c[0x0][0x2b0], RZ ;  /* 0x0000ac0000007a24 */ /* 0x000fe200078e02ff */
[----:B------:R-:W-:Y:S01]  /*6dc0*/  ISETP.GE.AND P4, PT, R199, c[0x0][0x1d4], PT ;  /* 0x00007500c7007a0c */ /* 0x000fe20003f86270 */
[----:B------:R1:W-:Y:S01]  /*6dd0*/  @!P0 LDGSTS.E.BYPASS.LTC128B.128 [R234+0xf000], [R2.64], !P3 ;  /* 0x0f00000002ea8fae */ /* 0x0003e2000d901d48 */
[----:B------:R-:W-:Y:S01]  /*6de0*/  ISETP.GE.AND P3, PT, R200, c[0x0][0x1d4], PT ;  /* 0x00007500c8007a0c */ /* 0x000fe20003f66270 */
[----:B------:R-:W-:-:S02]  /*6df0*/  IMAD R0, R14, c[0x0][0x2b4], R0 ;  /* 0x0000ad000e007a24 */ /* 0x000fc400078e0200 */
[----:B------:R-:W0:Y:S01]  /*6e00*/  LDGDEPBAR ;  /* 0x00000000000079af */ /* 0x000e220000000000 */
[----:B------:R-:W-:Y:S01]  /*6e10*/  WARPSYNC 0xffffffff ;  /* 0xffffffff00007948 */ /* 0x000fe20003800000 */
[----:B------:R-:W-:Y:S02]  /*6e20*/  IMAD.IADD R225, R223, 0x1, R0 ;  /* 0x00000001dfe17824 */ /* 0x000fe400078e0200 */
[----:B------:R-:W-:Y:S01]  /*6e30*/  IMAD.MOV.U32 R0, RZ, RZ, c[0x0][0x2b8] ;  /* 0x0000ae00ff007624 */ /* 0x000fe200078e00ff */
[----:B------:R-:W-:Y:S01]  /*6e40*/  BAR.SYNC.DEFER_BLOCKING 0x0 ;  /* 0x0000000000007b1d */ /* 0x000fe20000010000 */
[----:B-1----:R-:W-:Y:S02]  /*6e50*/  IMAD R2, R80, 0x20, R218 ;  /* 0x0000002050027824 */ /* 0x002fe400078e02da */
[----:B------:R-:W-:Y:S01]  /*6e60*/  IMAD.MOV.U32 R202, RZ, RZ, RZ ;  /* 0x000000ffffca7224 */ /* 0x000fe200078e00ff */
[----:B------:R-:W-:Y:S02]  /*6e70*/  ISETP.NE.AND P6, PT, R0, 0x1, PT ;  /* 0x000000010000780c */ /* 0x000fe40003fc5270 */
[C---:B------:R-:W-:Y:S01]  /*6e80*/  ISETP.GE.AND P0, PT, R2.reuse, R106, PT ;  /* 0x0000006a0200720c */ /* 0x040fe20003f06270 */
[----:B------:R-:W-:-:S03]  /*6e90*/  IMAD.IADD R2, R2, 0x1, R226 ;  /* 0x0000000102027824 */ /* 0x000fc600078e02e2 */
[----:B------:R-:W-:Y:S01]  /*6ea0*/  ISETP.GT.OR P0, PT, R218, 0x1f, P0 ;  /* 0x0000001fda00780c */ /* 0x000fe20000704670 */
[----:B------:R-:W-:-:S06]  /*6eb0*/  IMAD.MOV.U32 R0, RZ, RZ, R2 ;  /* 0x000000ffff007224 */ /* 0x000fcc00078e0002 */
[----:B------:R-:W-:-:S05]  /*6ec0*/  @P6 IMAD.HI.U32 R3, R2, c[0x0][0x2bc], RZ ;  /* 0x0000af0002036a27 */ /* 0x000fca00078e00ff */
[----:B------:R-:W-:-:S04]  /*6ed0*/  @P6 SHF.R.U32.HI R0, RZ, c[0x0][0x2c0], R3 ;  /* 0x0000b000ff006a19 */ /* 0x000fc80000011603 */
[----:B------:R-:W-:-:S04]  /*6ee0*/  @!P0 IADD3 R3, P1, R0, R222, RZ ;  /* 0x000000de00038210 */ /* 0x000fc80007f3e0ff */
[----:B--2---:R-:W-:Y:S02]  /*6ef0*/  @!P0 LEA.HI.X.SX32 R5, R0, R225, 0x1, P1 ;  /* 0x000000e100058211 */ /* 0x004fe400008f0eff */
[----:B------:R-:W-:-:S04]  /*6f00*/  @!P0 LEA R4, P1, R3, c[0x0][0x2a0], 0x2 ;  /* 0x0000a80003048a11 */ /* 0x000fc800078210ff */
[----:B------:R-:W-:-:S05]  /*6f10*/  @!P0 LEA.HI.X R5, R3, c[0x0][0x2a4], R5, 0x2, P1 ;  /* 0x0000a90003058a11 */ /* 0x000fca00008f1405 */
[----:B------:R-:W2:Y:S01]  /*6f20*/  @!P0 LDG.E R202, [R4.64] ;  /* 0x0000000804ca8981 */ /* 0x000ea2000c1e1900 */
[----:B------:R-:W-:Y:S02]  /*6f30*/  IMAD.MOV R0, RZ, RZ, -R0 ;  /* 0x000000ffff007224 */ /* 0x000fe400078e0a00 */
[----:B------:R-:W-:-:S04]  /*6f40*/  IMAD.WIDE.U32 R220, R216, c[0x0][0x1e8], RZ ;  /* 0x00007a00d8dc7a25 */ /* 0x000fc800078e00ff */
[----:B------:R-:W-:Y:S02]  /*6f50*/  IMAD R203, R0, c[0x0][0x2b8], R2 ;  /* 0x0000ae0000cb7a24 */ /* 0x000fe400078e0202 */
[----:B------:R-:W-:Y:S02]  /*6f60*/  IMAD R224, R216, c[0x0][0x1ec], R221 ;  /* 0x00007b00d8e07a24 */ /* 0x000fe400078e02dd */
[----:B------:R-:W-:Y:S01]  /*6f70*/  IMAD.WIDE.U32 R2, R203, c[0x0][0x1e0], RZ ;  /* 0x00007800cb027a25 */ /* 0x000fe200078e00ff */
[----:B------:R-:W-:-:S03]  /*6f80*/  SHF.R.S32.HI R47, RZ, 0x1f, R203 ;  /* 0x0000001fff2f7819 */ /* 0x000fc600000114cb */
[----:B------:R-:W-:Y:S02]  /*6f90*/  IMAD R106, R80, -0x20, R106 ;  /* 0xffffffe0506a7824 */ /* 0x000fe400078e026a */
[----:B------:R-:W-:-:S04]  /*6fa0*/  IMAD R0, R47, c[0x0][0x1e0], RZ ;  /* 0x000078002f007a24 */ /* 0x000fc800078e02ff */
[----:B------:R-:W-:-:S04]  /*6fb0*/  IMAD R0, R203, c[0x0][0x1e4], R0 ;  /* 0x00007900cb007a24 */ /* 0x000fc800078e0200 */
[----:B------:R-:W-:Y:S01]  /*6fc0*/  IMAD.IADD R3, R3, 0x1, R0 ;  /* 0x0000000103037824 */ /* 0x000fe200078e0200 */
[----:B--2---:R-:W-:-:S03]  /*6fd0*/  SHF.R.S32.HI R48, RZ, 0x1f, R202 ;  /* 0x0000001fff307819 */ /* 0x004fc600000114ca */
[----:B------:R-:W-:-:S04]  /*6fe0*/  IMAD.WIDE.U32 R2, R202, c[0x0][0x1f0], R2 ;  /* 0x00007c00ca027a25 */ /* 0x000fc800078e0002 */
[----:B------:R-:W-:-:S04]  /*6ff0*/  IMAD R0, R48, c[0x0][0x1f0], RZ ;  /* 0x00007c0030007a24 */ /* 0x000fc800078e02ff */
[----:B------:R-:W-:Y:S01]  /*7000*/  IMAD R4, R202, c[0x0][0x1f4], R0 ;  /* 0x00007d00ca047a24 */ /* 0x000fe200078e0200 */
[----:B------:R-:W-:-:S04]  /*7010*/  IADD3 R0, P0, R2, R220, RZ ;  /* 0x000000dc02007210 */ /* 0x000fc80007f1e0ff */
[----:B------:R-:W-:Y:S02]  /*7020*/  IADD3.X R2, R224, R3, R4, P0, !PT ;  /* 0x00000003e0027210 */ /* 0x000fe400007fe404 */
[----:B------:R-:W-:-:S04]  /*7030*/  LEA R3, P0, R0, c[0x0][0x1c8], 0x1 ;  /* 0x0000720000037a11 */ /* 0x000fc800078008ff */
[----:B------:R-:W-:Y:S02]  /*7040*/  LEA.HI.X R2, R0, c[0x0][0x1cc], R2, 0x1, P0 ;  /* 0x0000730000027a11 */ /* 0x000fe400000f0c02 */
[----:B------:R1:W2:Y:S04]  /*7050*/  SHFL.IDX PT, R0, R3, RZ, 0x181f ;  /* 0x00181fff03007589 */ /* 0x0002a800000e0000 */
[----:B------:R-:W3:Y:S01]  /*7060*/  SHFL.IDX PT, R2, R2, RZ, 0x181f ;  /* 0x00181fff02027589 */ /* 0x000ee200000e0000 */
[----:B-1----:R-:W-:-:S05]  /*7070*/  IMAD.IADD R3, R106, 0x1, -R208 ;  /* 0x000000016a037824 */ /* 0x002fca00078e0ad0 */
[----:B------:R-:W-:-:S13]  /*7080*/  ISETP.GE.AND P0, PT, R3, 0x1, PT ;  /* 0x000000010300780c */ /* 0x000fda0003f06270 */
[----:B--2---:R-:W-:-:S04]  /*7090*/  @P0 LEA R10, P1, R132, R0, 0x1 ;  /* 0x00000000840a0211 */ /* 0x004fc800078208ff */
[----:B---3--:R-:W-:Y:S02]  /*70a0*/  @P0 LEA.HI.X R11, R132, R2, R133, 0x1, P1 ;  /* 0x00000002840b0211 */ /* 0x008fe400008f0c85 */
[----:B------:R-:W-:-:S03]  /*70b0*/  @P0 LEA R8, P1, R204, R0, 0x1 ;  /* 0x00000000cc080211 */ /* 0x000fc600078208ff */
[----:B------:R-:W-:Y:S01]  /*70c0*/  @!PT LDS RZ, [RZ] ;  /* 0x00000000fffff984 */ /* 0x000fe20000000800 */
[----:B------:R1:W-:Y:S01]  /*70d0*/  @P0 LDGSTS.E.BYPASS.LTC128B.128 [R198+0xc080], [R10.64], !P2 ;  /* 0x0c0800000ac60fae */ /* 0x0003e2000d101d48 */
[----:B------:R-:W-:Y:S02]  /*70e0*/  @P0 LEA.HI.X R9, R204, R2, R209, 0x1, P1 ;  /* 0x00000002cc090211 */ /* 0x000fe400008f0cd1 */
[----:B------:R-:W-:-:S03]  /*70f0*/  @P0 LEA R6, P1, R199, R0, 0x1 ;  /* 0x00000000c7060211 */ /* 0x000fc600078208ff */
[----:B------:R1:W-:Y:S01]  /*7100*/  @P0 LDGSTS.E.BYPASS.LTC128B.128 [R198+0xd080], [R8.64], !P5 ;  /* 0x0d08000008c60fae */ /* 0x0003e2000e901d48 */
[----:B------:R-:W-:Y:S02]  /*7110*/  @P0 LEA.HI.X R7, R199, R2, R211, 0x1, P1 ;  /* 0x00000002c7070211 */ /* 0x000fe400008f0cd3 */
[----:B------:R-:W-:-:S03]  /*7120*/  @P0 LEA R4, P1, R200, R0, 0x1 ;  /* 0x00000000c8040211 */ /* 0x000fc600078208ff */
[----:B------:R1:W-:Y:S01]  /*7130*/  @P0 LDGSTS.E.BYPASS.LTC128B.128 [R198+0xe080], [R6.64], !P4 ;  /* 0x0e08000006c60fae */ /* 0x0003e2000e101d48 */
[----:B------:R-:W-:-:S05]  /*7140*/  @P0 LEA.HI.X R5, R200, R2, R210, 0x1, P1 ;  /* 0x00000002c8050211 */ /* 0x000fca00008f0cd2 */
[----:B------:R1:W-:Y:S01]  /*7150*/  @P0 LDGSTS.E.BYPASS.LTC128B.128 [R198+0xf080], [R4.64], !P3 ;  /* 0x0f08000004c60fae */ /* 0x0003e2000d901d48 */
[----:B------:R-:W-:-:S03]  /*7160*/  ISETP.LT.AND P0, PT, RZ, c[0x0][0x27c], PT ;  /* 0x00009f00ff007a0c */ /* 0x000fc60003f01270 */
[----:B------:R-:W0:Y:S10]  /*7170*/  LDGDEPBAR ;  /* 0x00000000000079af */ /* 0x000e340000000000 */
[----:B------:R-:W-:Y:S05]  /*7180*/  @P0 BRA `(.L_x_209) ;  /* 0x0000002000000947 */ /* 0x000fea0003800000 */
[----:B------:R-:W-:-:S04]  /*7190*/  DEPBAR.LE SB0, 0x1 ;  /* 0x000080400000791a */ /* 0x000fc80000000000 */
[----:B------:R-:W-:Y:S05]  /*71a0*/  BRA `(.L_x_210) ;  /* 0x0000687000007947 */ /* 0x000fea0003800000 */
.L_x_209:
[----:B------:R-:W-:Y:S01]  /*71b0*/  SHF.R.S32.HI R0, RZ, 0x1f, R92 ;  /* 0x0000001fff007819 */ /* 0x000fe2000001145c */
[----:B-1----:R-:W-:Y:S01]  /*71c0*/  IMAD.WIDE.U32 R4, R92, c[0x0][0x280], RZ ;  /* 0x0000a0005c047a25 */ /* 0x002fe200078e00ff */
[----:B------:R-:W-:Y:S01]  /*71d0*/  ULDC.U8 UR4, c[0x0][0x298] ;  /* 0x0000a60000047ab9 */ /* 0x000fe20000000000 */
[----:B------:R-:W-:Y:S02]  /*71e0*/  BSSY B2, `(.L_x_210) ;  /* 0x0000683000027945 */ /* 0x000fe40003800000 */
[----:B------:R-:W-:Y:S01]  /*71f0*/  IMAD R2, R0, c[0x0][0x280], RZ ;  /* 0x0000a00000027a24 */ /* 0x000fe200078e02ff */
[----:B------:R-:W-:Y:S01]  /*7200*/  LEA R7, P0, R4, c[0x0][0x270], 0x1 ;  /* 0x00009c0004077a11 */ /* 0x000fe200078008ff */
[----:B------:R-:W-:Y:S02]  /*7210*/  IMAD R0, R0, c[0x0][0x290], RZ ;  /* 0x0000a40000007a24 */ /* 0x000fe400078e02ff */
[C---:B------:R-:W-:Y:S02]  /*7220*/  IMAD R6, R92.reuse, c[0x0][0x284], R2 ;  /* 0x0000a1005c067a24 */ /* 0x040fe400078e0202 */
[----:B------:R-:W-:-:S03]  /*7230*/  IMAD.WIDE.U32 R2, R92, c[0x0][0x290], RZ ;  /* 0x0000a4005c027a25 */ /* 0x000fc600078e00ff */
[----:B------:R-:W-:Y:S01]  /*7240*/  IADD3 R6, R6, R5, RZ ;  /* 0x0000000506067210 */ /* 0x000fe20007ffe0ff */
[----:B------:R-:W-:-:S03]  /*7250*/  IMAD R5, R92, c[0x0][0x294], R0 ;  /* 0x0000a5005c057a24 */ /* 0x000fc600078e0200 */
[----:B------:R-:W-:Y:S02]  /*7260*/  LEA.HI.X R0, R4, c[0x0][0x274], R6, 0x1, P0 ;  /* 0x00009d0004007a11 */ /* 0x000fe400000f0c06 */
[----:B------:R-:W-:Y:S02]  /*7270*/  LEA R6, P0, R2, c[0x0][0x288], 0x1 ;  /* 0x0000a20002067a11 */ /* 0x000fe400078008ff */
[----:B------:R-:W-:-:S04]  /*7280*/  IADD3 R3, R5, R3, RZ ;  /* 0x0000000305037210 */ /* 0x000fc80007ffe0ff */
[----:B------:R-:W-:Y:S02]  /*7290*/  LEA.HI.X R2, R2, c[0x0][0x28c], R3, 0x1, P0 ;  /* 0x0000a30002027a11 */ /* 0x000fe400000f0c03 */
[----:B------:R-:W-:-:S13]  /*72a0*/  ISETP.NE.AND P0, PT, RZ, UR4, PT ;  /* 0x00000004ff007c0c */ /* 0x000fda000bf05270 */
[----:B------:R-:W-:Y:S05]  /*72b0*/  @!P0 BRA `(.L_x_211) ;  /* 0x0000316000008947 */ /* 0x000fea0003800000 */
[----:B------:R-:W-:Y:S01]  /*72c0*/  LOP3.LUT P1, RZ, R207, 0x2, RZ, 0xc0, !PT ;  /* 0x00000002cfff7812 */ /* 0x000fe2000782c0ff */
[----:B------:R-:W1:Y:S01]  /*72d0*/  SHFL.IDX PT, R3, R2, RZ, 0x181f ;  /* 0x00181fff02037589 */ /* 0x000e6200000e0000 */
[----:B------:R-:W-:Y:S01]  /*72e0*/  BSSY B0, `(.L_x_212) ;  /* 0x0000035000007945 */ /* 0x000fe20003800000 */
[----:B------:R-:W-:Y:S01]  /*72f0*/  CS2R R20, SRZ ;  /* 0x0000000000147805 */ /* 0x000fe2000001ff00 */
[----:B------:R-:W-:Y:S01]  /*7300*/  CS2R R18, SRZ ;  /* 0x0000000000127805 */ /* 0x000fe2000001ff00 */
[----:B------:R-:W2:Y:S01]  /*7310*/  SHFL.IDX PT, R5, R0, RZ, 0x181f ;  /* 0x00181fff00057589 */ /* 0x000ea200000e0000 */
[----:B------:R-:W-:Y:S01]  /*7320*/  CS2R R16, SRZ ;  /* 0x0000000000107805 */ /* 0x000fe2000001ff00 */
[----:B------:R-:W-:Y:S01]  /*7330*/  CS2R R14, SRZ ;  /* 0x00000000000e7805 */ /* 0x000fe2000001ff00 */
[----:B----4-:R-:W-:Y:S01]  /*7340*/  CS2R R12, SRZ ;  /* 0x00000000000c7805 */ /* 0x010fe2000001ff00 */
[----:B------:R-:W3:Y:S01]  /*7350*/  SHFL.IDX PT, R4, R7, RZ, 0x181f ;  /* 0x00181fff07047589 */ /* 0x000ee200000e0000 */
[----:B------:R-:W-:Y:S01]  /*7360*/  CS2R R10, SRZ ;  /* 0x00000000000a7805 */ /* 0x000fe2000001ff00 */
[----:B------:R-:W-:-:S02]  /*7370*/  CS2R R8, SRZ ;  /* 0x0000000000087805 */ /* 0x000fc4000001ff00 */
[----:B------:R4:W1:Y:S02]  /*7380*/  SHFL.IDX PT, R2, R6, RZ, 0x181f ;  /* 0x00181fff06027589 */ /* 0x00086400000e0000 */
[----:B----4-:R-:W-:Y:S01]  /*7390*/  CS2R R6, SRZ ;  /* 0x0000000000067805 */ /* 0x010fe2000001ff00 */
[----:B------:R-:W-:Y:S05]  /*73a0*/  @P1 BRA `(.L_x_213) ;  /* 0x0000028000001947 */ /* 0x000fea0003800000 */
[----:B-123--:R-:W2:Y:S04]  /*73b0*/  LDL R27, [R1+0x38] ;  /* 0x00003800011b7983 */ /* 0x00eea80000100800 */
[----:B------:R-:W3:Y:S04]  /*73c0*/  LDL R26, [R1+0x34] ;  /* 0x00003400011a7983 */ /* 0x000ee80000100800 */
[----:B------:R-:W4:Y:S04]  /*73d0*/  LDL R25, [R1+0x3c] ;  /* 0x00003c0001197983 */ /* 0x000f280000100800 */
[----:B------:R-:W4:Y:S04]  /*73e0*/  LDL R24, [R1+0x30] ;  /* 0x0000300001187983 */ /* 0x000f280000100800 */
[----:B------:R-:W4:Y:S04]  /*73f0*/  LDL R23, [R1+0x40] ;  /* 0x0000400001177983 */ /* 0x000f280000100800 */
[----:B------:R-:W4:Y:S01]  /*7400*/  LDL R22, [R1+0x2c] ;  /* 0x00002c0001167983 */ /* 0x000f220000100800 */
[----:B------:R-:W-:Y:S01]  /*7410*/  ISETP.GE.AND P0, PT, R138, c[0x0][0x27c], PT ;  /* 0x00009f008a007a0c */ /* 0x000fe20003f06270 */
[----:B------:R-:W-:Y:S01]  /*7420*/  CS2R R14, SRZ ;  /* 0x00000000000e7805 */ /* 0x000fe2000001ff00 */
[----:B------:R-:W-:Y:S01]  /*7430*/  ISETP.GE.AND P2, PT, R142, c[0x0][0x27c], PT ;  /* 0x00009f008e007a0c */ /* 0x000fe20003f46270 */
[----:B------:R-:W-:Y:S01]  /*7440*/  CS2R R6, SRZ ;  /* 0x0000000000067805 */ /* 0x000fe2000001ff00 */
[----:B------:R-:W-:-:S09]  /*7450*/  ISETP.GE.AND P1, PT, R140, c[0x0][0x27c], PT ;  /* 0x00009f008c007a0c */ /* 0x000fd20003f26270 */
[----:B------:R-:W-:-:S04]  /*7460*/  @!P0 IMAD.WIDE R10, R138, 0x2, R4 ;  /* 0x000000028a0a8825 */ /* 0x000fc800078e0204 */
[----:B------:R-:W-:Y:S01]  /*7470*/  @!P0 IMAD.WIDE R8, R138, 0x2, R2 ;  /* 0x000000028a088825 */ /* 0x000fe200078e0202 */
[----:B------:R1:W5:Y:S04]  /*7480*/  @!P0 LD.E.64 R14, [R10.64] ;  /* 0x000000080a0e8980 */ /* 0x000368000c101b00 */
[----:B------:R1:W5:Y:S01]  /*7490*/  @!P0 LD.E.64 R6, [R8.64] ;  /* 0x0000000808068980 */ /* 0x000362000c101b00 */
[----:B------:R-:W-:Y:S01]  /*74a0*/  CS2R R16, SRZ ;  /* 0x0000000000107805 */ /* 0x000fe2000001ff00 */
[----:B------:R-:W-:Y:S01]  /*74b0*/  CS2R R18, SRZ ;  /* 0x0000000000127805 */ /* 0x000fe2000001ff00 */
[----:B-1----:R-:W-:Y:S01]  /*74c0*/  CS2R R8, SRZ ;  /* 0x0000000000087805 */ /* 0x002fe2000001ff00 */
[----:B--2---:R-:W-:-:S05]  /*74d0*/  @!P2 IADD3 R12, P0, R4, R27, RZ ;  /* 0x0000001b040ca210 */ /* 0x004fca0007f1e0ff */
[----:B---3--:R-:W-:Y:S01]  /*74e0*/  @!P2 IMAD.X R13, R5, 0x1, R26, P0 ;  /* 0x00000001050da824 */ /* 0x008fe200000e061a */
[----:B------:R-:W-:-:S04]  /*74f0*/  @!P2 IADD3 R10, P0, R2, R27, RZ ;  /* 0x0000001b020aa210 */ /* 0x000fc80007f1e0ff */
[----:B------:R1:W5:Y:S01]  /*7500*/  @!P2 LD.E.64 R16, [R12.64] ;  /* 0x000000080c10a980 */ /* 0x000362000c101b00 */
[----:B------:R-:W-:Y:S01]  /*7510*/  @!P2 IMAD.X R11, R3, 0x1, R26, P0 ;  /* 0x00000001030ba824 */ /* 0x000fe200000e061a */
[----:B----4-:R-:W-:-:S04]  /*7520*/  @!P1 IADD3 R20, P0, R4, R25, RZ ;  /* 0x0000001904149210 */ /* 0x010fc80007f1e0ff */
[----:B------:R2:W5:Y:S01]  /*7530*/  @!P2 LD.E.64 R8, [R10.64] ;  /* 0x000000080a08a980 */ /* 0x000562000c101b00 */
[----:B------:R-:W-:-:S05]  /*7540*/  @!P1 IMAD.X R21, R5, 0x1, R24, P0 ;  /* 0x0000000105159824 */ /* 0x000fca00000e0618 */
[----:B------:R3:W5:Y:S01]  /*7550*/  @!P1 LD.E.64 R18, [R20.64] ;  /* 0x0000000814129980 */ /* 0x000762000c101b00 */
[----:B-1----:R-:W-:-:S05]  /*7560*/  @!P1 IADD3 R12, P0, R2, R25, RZ ;  /* 0x00000019020c9210 */ /* 0x002fca0007f1e0ff */
[----:B------:R-:W-:Y:S01]  /*7570*/  @!P1 IMAD.X R13, R3, 0x1, R24, P0 ;  /* 0x00000001030d9824 */ /* 0x000fe200000e0618 */
[----:B------:R-:W-:Y:S01]  /*7580*/  ISETP.GE.AND P0, PT, R141, c[0x0][0x27c], PT ;  /* 0x00009f008d007a0c */ /* 0x000fe20003f06270 */
[----:B--2---:R-:W-:-:S06]  /*7590*/  CS2R R10, SRZ ;  /* 0x00000000000a7805 */ /* 0x004fcc000001ff00 */
[----:B------:R1:W5:Y:S06]  /*75a0*/  @!P1 LD.E.64 R10, [R12.64] ;  /* 0x000000080c0a9980 */ /* 0x00036c000c101b00 */
[----:B------:R-:W-:-:S05]  /*75b0*/  @!P0 IADD3 R4, P1, R4, R23, RZ ;  /* 0x0000001704048210 */ /* 0x000fca0007f3e0ff */
[----:B------:R-:W-:Y:S01]  /*75c0*/  @!P0 IMAD.X R5, R5, 0x1, R22, P1 ;  /* 0x0000000105058824 */ /* 0x000fe200008e0616 */
[----:B------:R-:W-:Y:S01]  /*75d0*/  @!P0 IADD3 R2, P1, R2, R23, RZ ;  /* 0x0000001702028210 */ /* 0x000fe20007f3e0ff */
[----:B---3--:R-:W-:-:S04]  /*75e0*/  CS2R R20, SRZ ;  /* 0x0000000000147805 */ /* 0x008fc8000001ff00 */
[----:B------:R-:W-:Y:S02]  /*75f0*/  @!P0 IMAD.X R3, R3, 0x1, R22, P1 ;  /* 0x0000000103038824 */ /* 0x000fe400008e0616 */
[----:B------:R2:W5:Y:S01]  /*7600*/  @!P0 LD.E.64 R20, [R4.64] ;  /* 0x0000000804148980 */ /* 0x000562000c101b00 */
[----:B-1----:R-:W-:-:S06]  /*7610*/  CS2R R12, SRZ ;  /* 0x00000000000c7805 */ /* 0x002fcc000001ff00 */
[----:B------:R2:W5:Y:S02]  /*7620*/  @!P0 LD.E.64 R12, [R2.64] ;  /* 0x00000008020c8980 */ /* 0x000564000c101b00 */
.L_x_213:
[----:B-123--:R-:W-:Y:S05]  /*7630*/  BSYNC B0 ;  /* 0x0000000000007941 */ /* 0x00efea0003800000 */
.L_x_212:
[----:B-----5:R-:W-:Y:S01]  /*7640*/  IMAD.MOV.U32 R35, RZ, RZ, R14 ;  /* 0x000000ffff237224 */ /* 0x020fe200078e000e */
[----:B------:R-:W-:Y:S01]  /*7650*/  SHF.R.U64 R2, R14, 0x10, R15 ;  /* 0x000000100e027819 */ /* 0x000fe2000000120f */
[----:B------:R-:W-:Y:S01]  /*7660*/  IMAD.MOV.U32 R30, RZ, RZ, R18 ;  /* 0x000000ffff1e7224 */ /* 0x000fe200078e0012 */
[--C-:B------:R-:W-:Y:S01]  /*7670*/  SHF.R.U64 R28, R18, 0x10, R19.reuse ;  /* 0x00000010121c7819 */ /* 0x100fe20000001213 */
[----:B------:R-:W-:Y:S01]  /*7680*/  IMAD.MOV.U32 R29, RZ, RZ, R19 ;  /* 0x000000ffff1d7224 */ /* 0x000fe200078e0013 */
[----:B------:R-:W-:Y:S01]  /*7690*/  PRMT R35, R35, 0x5410, R2 ;  /* 0x0000541023237816 */ /* 0x000fe20000000002 */
[----:B------:R-:W-:Y:S01]  /*76a0*/  IMAD R2, R229, -0x80, R37 ;  /* 0xffffff80e5027824 */ /* 0x000fe200078e0225 */
[----:B------:R-:W-:Y:S01]  /*76b0*/  PRMT R28, R30, 0x5410, R28 ;  /* 0x000054101e1c7816 */ /* 0x000fe2000000001c */
[----:B------:R-:W-:Y:S01]  /*76c0*/  IMAD.MOV.U32 R36, RZ, RZ, R15 ;  /* 0x000000ffff247224 */ /* 0x000fe200078e000f */
[----:B------:R-:W-:Y:S01]  /*76d0*/  SHF.R.U32.HI R23, RZ, 0x10, R19 ;  /* 0x00000010ff177819 */ /* 0x000fe20000011613 */
[----:B------:R-:W-:Y:S01]  /*76e0*/  IMAD.MOV.U32 R26, RZ, RZ, R20 ;  /* 0x000000ffff1a7224 */ /* 0x000fe200078e0014 */
[----:B------:R-:W-:Y:S01]  /*76f0*/  IMNMX R30, R2, 0x80, PT ;  /* 0x00000080021e7817 */ /* 0x000fe20003800200 */
[----:B------:R-:W-:Y:S01]  /*7700*/  IMAD.MOV.U32 R25, RZ, RZ, R21 ;  /* 0x000000ffff197224 */ /* 0x000fe200078e0015 */
[----:B------:R-:W-:Y:S01]  /*7710*/  SHF.R.U32.HI R31, RZ, 0x10, R15 ;  /* 0x00000010ff1f7819 */ /* 0x000fe2000001160f */
[----:B------:R-:W-:Y:S01]  /*7720*/  IMAD.MOV.U32 R34, RZ, RZ, R16 ;  /* 0x000000ffff227224 */ /* 0x000fe200078e0010 */
[----:B------:R-:W-:Y:S01]  /*7730*/  ISETP.GE.AND P0, PT, R208, R30, PT ;  /* 0x0000001ed000720c */ /* 0x000fe20003f06270 */
[----:B------:R-:W-:Y:S01]  /*7740*/  IMAD.MOV.U32 R33, RZ, RZ, R17 ;  /* 0x000000ffff217224 */ /* 0x000fe200078e0011 */
[--C-:B------:R-:W-:Y:S01]  /*7750*/  SHF.R.U64 R24, R20, 0x10, R21.reuse ;  /* 0x0000001014187819 */ /* 0x100fe20000001215 */
[----:B------:R-:W-:Y:S01]  /*7760*/  IMAD.MOV.U32 R22, RZ, RZ, R6 ;  /* 0x000000ffff167224 */ /* 0x000fe200078e0006 */
[----:B------:R-:W-:Y:S01]  /*7770*/  SHF.R.U32.HI R19, RZ, 0x10, R21 ;  /* 0x00000010ff137819 */ /* 0x000fe20000011615 */
        /* <DEDUP_REMOVED lines=9> */
[----:B------:R-:W-:Y:S01]  /*7810*/  SHF.R.U64 R16, R8, 0x10, R9 ;  /* 0x0000001008107819 */ /* 0x000fe20000001209 */
[----:B------:R-:W-:Y:S01]  /*7820*/  IMAD.MOV.U32 R5, RZ, RZ, R13 ;  /* 0x000000ffff057224 */ /* 0x000fe200078e000d */
[----:B------:R-:W-:Y:S01]  /*7830*/  SHF.R.U32.HI R7, RZ, 0x10, R9 ;  /* 0x00000010ff077819 */ /* 0x000fe20000011609 */
[--C-:B------:R-:W-:Y:S01]  /*7840*/  IMAD.MOV.U32 R9, RZ, RZ, R11.reuse ;  /* 0x000000ffff097224 */ /* 0x100fe200078e000b */
[----:B------:R-:W-:Y:S01]  /*7850*/  SHF.R.U64 R8, R10, 0x10, R11 ;  /* 0x000000100a087819 */ /* 0x000fe2000000120b */
[----:B------:R-:W-:-:S04]  /*7860*/  DEPBAR.LE SB0, 0x1 ;  /* 0x000080400000791a */ /* 0x000fc80000000000 */
[----:B------:R-:W-:Y:S01]  /*7870*/  SHF.R.U32.HI R3, RZ, 0x10, R11 ;  /* 0x00000010ff037819 */ /* 0x000fe2000001160b */
[----:B------:R-:W-:Y:S01]  /*7880*/  BSSY B1, `(.L_x_214) ;  /* 0x00000b9000017945 */ /* 0x000fe20003800000 */
[--C-:B------:R-:W-:Y:S02]  /*7890*/  SHF.R.U64 R4, R12, 0x10, R13.reuse ;  /* 0x000000100c047819 */ /* 0x100fe4000000120d */
[----:B------:R-:W-:Y:S02]  /*78a0*/  SHF.R.U32.HI R0, RZ, 0x10, R13 ;  /* 0x00000010ff007819 */ /* 0x000fe4000001160d */
[----:B------:R-:W-:Y:S02]  /*78b0*/  PRMT R23, R29, 0x5410, R23 ;  /* 0x000054101d177816 */ /* 0x000fe40000000017 */
[----:B------:R-:W-:Y:S02]  /*78c0*/  PRMT R29, R25, 0x5410, R19 ;  /* 0x00005410191d7816 */ /* 0x000fe40000000013 */
[----:B------:R-:W-:-:S02]  /*78d0*/  PRMT R26, R26, 0x5410, R24 ;  /* 0x000054101a1a7816 */ /* 0x000fc40000000018 */
[----:B------:R-:W-:Y:S02]  /*78e0*/  PRMT R19, R22, 0x5410, R20 ;  /* 0x0000541016137816 */ /* 0x000fe40000000014 */
[----:B------:R-:W-:Y:S02]  /*78f0*/  PRMT R31, R36, 0x5410, R31 ;  /* 0x00005410241f7816 */ /* 0x000fe4000000001f */
[----:B------:R-:W-:Y:S02]  /*7900*/  PRMT R32, R34, 0x5410, R32 ;  /* 0x0000541022207816 */ /* 0x000fe40000000020 */
[----:B------:R-:W-:Y:S02]  /*7910*/  PRMT R27, R33, 0x5410, R27 ;  /* 0x00005410211b7816 */ /* 0x000fe4000000001b */
[----:B------:R-:W-:Y:S02]  /*7920*/  PRMT R21, R21, 0x5410, R15 ;  /* 0x0000541015157816 */ /* 0x000fe4000000000f */
[----:B------:R-:W-:-:S02]  /*7930*/  PRMT R18, R18, 0x5410, R16 ;  /* 0x0000541012127816 */ /* 0x000fc40000000010 */
[----:B------:R-:W-:Y:S02]  /*7940*/  PRMT R17, R17, 0x5410, R7 ;  /* 0x0000541011117816 */ /* 0x000fe40000000007 */
[----:B------:R-:W-:Y:S02]  /*7950*/  PRMT R20, R14, 0x5410, R8 ;  /* 0x000054100e147816 */ /* 0x000fe40000000008 */
[----:B------:R-:W-:Y:S02]  /*7960*/  PRMT R22, R9, 0x5410, R3 ;  /* 0x0000541009167816 */ /* 0x000fe40000000003 */
[----:B------:R-:W-:Y:S02]  /*7970*/  PRMT R24, R6, 0x5410, R4 ;  /* 0x0000541006187816 */ /* 0x000fe40000000004 */
[----:B------:R-:W-:Y:S01]  /*7980*/  PRMT R25, R5, 0x5410, R0 ;  /* 0x0000541005197816 */ /* 0x000fe20000000000 */
[----:B------:R-:W-:Y:S06]  /*7990*/  BAR.SYNC.DEFER_BLOCKING 0x0 ;  /* 0x0000000000007b1d */ /* 0x000fec0000010000 */
[----:B------:R-:W-:Y:S05]  /*79a0*/  @P0 BRA `(.L_x_215) ;  /* 0x00000a6000000947 */ /* 0x000fea0003800000 */
[----:B------:R-:W-:Y:S01]  /*79b0*/  ISETP.GE.AND P0, PT, R138, c[0x0][0x27c], PT ;  /* 0x00009f008a007a0c */ /* 0x000fe20003f06270 */
[----:B------:R-:W-:-:S12]  /*79c0*/  BSSY B0, `(.L_x_216) ;  /* 0x0000028000007945 */ /* 0x000fd80003800000 */
[----:B------:R-:W-:Y:S05]  /*79d0*/  @P0 BRA `(.L_x_217) ;  /* 0x0000026000000947 */ /* 0x000fea0003800000 */
[----:B------:R-:W1:Y:S01]  /*79e0*/  LDS.128 R4, [R198+0x10080] ;  /* 0x01008000c6047984 */ /* 0x000e620000000c00 */
[----:B------:R-:W-:Y:S01]  /*79f0*/  SHF.L.U32 R3, R35, 0x10, RZ ;  /* 0x0000001023037819 */ /* 0x000fe200000006ff */
[----:B------:R-:W-:Y:S01]  /*7a00*/  IMAD.U32 R0, R19, 0x10000, RZ ;  /* 0x0001000013007824 */ /* 0x000fe200078e00ff */
[----:B------:R-:W-:Y:S02]  /*7a10*/  LOP3.LUT R2, R35, 0xffff0000, RZ, 0xc0, !PT ;  /* 0xffff000023027812 */ /* 0x000fe400078ec0ff */
[C---:B-1----:R-:W-:Y:S01]  /*7a20*/  SHF.L.U32 R9, R4.reuse, 0x10, RZ ;  /* 0x0000001004097819 */ /* 0x042fe200000006ff */
[----:B------:R-:W-:Y:S01]  /*7a30*/  IMAD.U32 R13, R7, 0x10000, RZ ;  /* 0x00010000070d7824 */ /* 0x000fe200078e00ff */
[----:B------:R-:W-:Y:S02]  /*7a40*/  LOP3.LUT R8, R4, 0xffff0000, RZ, 0xc0, !PT ;  /* 0xffff000004087812 */ /* 0x000fe400078ec0ff */
[C---:B------:R-:W-:Y:S02]  /*7a50*/  SHF.L.U32 R12, R5.reuse, 0x10, RZ ;  /* 0x00000010050c7819 */ /* 0x040fe400000006ff */
[----:B------:R-:W-:Y:S01]  /*7a60*/  LOP3.LUT R4, R5, 0xffff0000, RZ, 0xc0, !PT ;  /* 0xffff000005047812 */ /* 0x000fe200078ec0ff */
[CC--:B------:R-:W-:Y:S01]  /*7a70*/  FMUL.FTZ R15, R8.reuse, R0.reuse ;  /* 0x00000000080f7220 */ /* 0x0c0fe20000410000 */
[----:B------:R-:W-:Y:S01]  /*7a80*/  LOP3.LUT R5, R19, 0xffff0000, RZ, 0xc0, !PT ;  /* 0xffff000013057812 */ /* 0x000fe200078ec0ff */
[-C--:B------:R-:W-:Y:S01]  /*7a90*/  FMUL.FTZ R14, R8, R3.reuse ;  /* 0x00000003080e7220 */ /* 0x080fe20000410000 */
[C---:B------:R-:W-:Y:S01]  /*7aa0*/  SHF.L.U32 R11, R6.reuse, 0x10, RZ ;  /* 0x00000010060b7819 */ /* 0x040fe200000006ff */
[----:B------:R-:W-:Y:S01]  /*7ab0*/  FFMA.FTZ R16, R9, R3, -R15 ;  /* 0x0000000309107223 */ /* 0x000fe2000001080f */
[----:B------:R-:W-:Y:S01]  /*7ac0*/  LOP3.LUT R10, R6, 0xffff0000, RZ, 0xc0, !PT ;  /* 0xffff0000060a7812 */ /* 0x000fe200078ec0ff */
[CC--:B------:R-:W-:Y:S01]  /*7ad0*/  FMUL.FTZ R8, R4.reuse, R5.reuse ;  /* 0x0000000504087220 */ /* 0x0c0fe20000410000 */
[----:B------:R-:W-:Y:S01]  /*7ae0*/  LOP3.LUT R6, R7, 0xffff0000, RZ, 0xc0, !PT ;  /* 0xffff000007067812 */ /* 0x000fe200078ec0ff */
[----:B------:R-:W-:Y:S01]  /*7af0*/  FFMA.FTZ R15, R9, R0, R14 ;  /* 0x00000000090f7223 */ /* 0x000fe2000001000e */
[----:B------:R-:W-:Y:S01]  /*7b00*/  LOP3.LUT R0, R21, 0xffff0000, RZ, 0xc0, !PT ;  /* 0xffff000015007812 */ /* 0x000fe200078ec0ff */
[-C--:B------:R-:W-:Y:S01]  /*7b10*/  FMUL.FTZ R7, R4, R2.reuse ;  /* 0x0000000204077220 */ /* 0x080fe20000410000 */
[----:B------:R-:W-:Y:S01]  /*7b20*/  SHF.L.U32 R4, R31, 0x10, RZ ;  /* 0x000000101f047819 */ /* 0x000fe200000006ff */
[C---:B------:R-:W-:Y:S01]  /*7b30*/  FFMA.FTZ R14, R12.reuse, R2, -R8 ;  /* 0x000000020c0e7223 */ /* 0x040fe20000010808 */
[----:B------:R-:W-:Y:S01]  /*7b40*/  SHF.L.U32 R2, R21, 0x10, RZ ;  /* 0x0000001015027819 */ /* 0x000fe200000006ff */
[----:B------:R-:W-:Y:S01]  /*7b50*/  FFMA.FTZ R9, R12, R5, R7 ;  /* 0x000000050c097223 */ /* 0x000fe20000010007 */
[----:B------:R-:W-:Y:S01]  /*7b60*/  LOP3.LUT R3, R31, 0xffff0000, RZ, 0xc0, !PT ;  /* 0xffff00001f037812 */ /* 0x000fe200078ec0ff */
[----:B------:R-:W-:-:S02]  /*7b70*/  FMUL.FTZ R7, R6, R0 ;  /* 0x0000000006077220 */ /* 0x000fc40000410000 */
[C---:B------:R-:W-:Y:S02]  /*7b80*/  FMUL.FTZ R8, R10.reuse, R2 ;  /* 0x000000020a087220 */ /* 0x040fe40000410000 */
[-C--:B------:R-:W-:Y:S02]  /*7b90*/  FMUL.FTZ R5, R10, R4.reuse ;  /* 0x000000040a057220 */ /* 0x080fe40000410000 */
[-C--:B------:R-:W-:Y:S02]  /*7ba0*/  FMUL.FTZ R6, R6, R3.reuse ;  /* 0x0000000306067220 */ /* 0x080fe40000410000 */
[----:B------:R-:W-:Y:S01]  /*7bb0*/  FFMA.FTZ R8, R11, R4, -R8 ;  /* 0x000000040b087223 */ /* 0x000fe20000010808 */
[----:B------:R-:W-:Y:S01]  /*7bc0*/  F2FP.BF16.PACK_AB R4, R15, R16 ;  /* 0x000000100f04723e */ /* 0x000fe200000010ff */
[----:B------:R-:W-:Y:S01]  /*7bd0*/  FFMA.FTZ R2, R11, R2, R5 ;  /* 0x000000020b027223 */ /* 0x000fe20000010005 */
[----:B------:R-:W-:Y:S01]  /*7be0*/  F2FP.BF16.PACK_AB R5, R9, R14 ;  /* 0x0000000e0905723e */ /* 0x000fe200000010ff */
[----:B------:R-:W-:-:S02]  /*7bf0*/  FFMA.FTZ R3, R13, R3, -R7 ;  /* 0x000000030d037223 */ /* 0x000fc40000010807 */
[----:B------:R-:W-:Y:S01]  /*7c00*/  FFMA.FTZ R0, R13, R0, R6 ;  /* 0x000000000d007223 */ /* 0x000fe20000010006 */
[----:B------:R-:W-:-:S04]  /*7c10*/  F2FP.BF16.PACK_AB R6, R2, R8 ;  /* 0x000000080206723e */ /* 0x000fc800000010ff */
[----:B------:R-:W-:-:S05]  /*7c20*/  F2FP.BF16.PACK_AB R7, R0, R3 ;  /* 0x000000030007723e */ /* 0x000fca00000010ff */
[----:B------:R1:W-:Y:S02]  /*7c30*/  STS.128 [R198+0x10080], R4 ;  /* 0x01008004c6007388 */ /* 0x0003e40000000c00 */
.L_x_217:
[----:B------:R-:W-:Y:S05]  /*7c40*/  BSYNC B0 ;  /* 0x0000000000007941 */ /* 0x000fea0003800000 */
.L_x_216:
[----:B------:R-:W-:Y:S01]  /*7c50*/  ISETP.GE.AND P0, PT, R142, c[0x0][0x27c], PT ;  /* 0x00009f008e007a0c */ /* 0x000fe20003f06270 */
[----:B------:R-:W-:-:S12]  /*7c60*/  BSSY B0, `(.L_x_218) ;  /* 0x0000028000007945 */ /* 0x000fd80003800000 */
[----:B------:R-:W-:Y:S05]  /*7c70*/  @P0 BRA `(.L_x_219) ;  /* 0x0000026000000947 */ /* 0x000fea0003800000 */
[----:B-1----:R-:W1:Y:S01]  /*7c80*/  LDS.128 R4, [R198+0x14080] ;  /* 0x01408000c6047984 */ /* 0x002e620000000c00 */
        /* <DEDUP_REMOVED lines=8> */
[-C--:B------:R-:W-:Y:S01]  /*7d10*/  FMUL.FTZ R15, R8, R0.reuse ;  /* 0x00000000080f7220 */ /* 0x080fe20000410000 */
        /* <DEDUP_REMOVED lines=28> */
.L_x_219:
[----:B------:R-:W-:Y:S05]  /*7ee0*/  BSYNC B0 ;  /* 0x0000000000007941 */ /* 0x000fea0003800000 */
.L_x_218:
        /* <DEDUP_REMOVED lines=18> */
[-C--:B------:R-:W-:Y:S01]  /*8010*/  FMUL.FTZ R8, R4, R5.reuse ;  /* 0x0000000504087220 */ /* 0x080fe20000410000 */
[----:B------:R-:W-:Y:S01]  /*8020*/  LOP3.LUT R6, R7, 0xffff0000, RZ, 0xc0, !PT ;  /* 0xffff000007067812 */ /* 0x000fe200078ec0ff */
[----:B------:R-:W-:Y:S01]  /*8030*/  FFMA.FTZ R15, R9, R0, R14 ;  /* 0x00000000090f7223 */ /* 0x000fe2000001000e */
[----:B------:R-:W-:Y:S01]  /*8040*/  LOP3.LUT R0, R22, 0xffff0000, RZ, 0xc0, !PT ;  /* 0xffff000016007812 */ /* 0x000fe200078ec0ff */
[-C--:B------:R-:W-:Y:S01]  /*8050*/  FMUL.FTZ R7, R4, R2.reuse ;  /* 0x0000000204077220 */ /* 0x080fe20000410000 */
[C---:B------:R-:W-:Y:S01]  /*8060*/  SHF.L.U32 R4, R23.reuse, 0x10, RZ ;  /* 0x0000001017047819 */ /* 0x040fe200000006ff */
[----:B------:R-:W-:Y:S01]  /*8070*/  FFMA.FTZ R14, R12, R2, -R8 ;  /* 0x000000020c0e7223 */ /* 0x000fe20000010808 */
        /* <DEDUP_REMOVED lines=16> */
.L_x_221:
[----:B------:R-:W-:Y:S05]  /*8180*/  BSYNC B0 ;  /* 0x0000000000007941 */ /* 0x000fea0003800000 */
.L_x_220:
[----:B------:R-:W-:-:S13]  /*8190*/  ISETP.GE.AND P0, PT, R141, c[0x0][0x27c], PT ;  /* 0x00009f008d007a0c */ /* 0x000fda0003f06270 */
        /* <DEDUP_REMOVED lines=39> */
.L_x_215:
[----:B------:R-:W-:Y:S05]  /*8410*/  BSYNC B1 ;  /* 0x0000000000017941 */ /* 0x000fea0003800000 */
.L_x_214:
[----:B------:R-:W-:Y:S01]  /*8420*/  IADD3 R0, R208, 0x20, RZ ;  /* 0x00000020d0007810 */ /* 0x000fe20007ffe0ff */
[----:B------:R-:W-:Y:S03]  /*8430*/  BSSY B1, `(.L_x_222) ;  /* 0x00000a9000017945 */ /* 0x000fe60003800000 */
[----:B------:R-:W-:-:S13]  /*8440*/  ISETP.GE.AND P0, PT, R0, R30, PT ;  /* 0x0000001e0000720c */ /* 0x000fda0003f06270 */
[----:B------:R-:W-:Y:S05]  /*8450*/  @P0 BRA `(.L_x_223) ;  /* 0x00000a6000000947 */ /* 0x000fea0003800000 */
        /* <DEDUP_REMOVED lines=14> */
[C---:B------:R-:W-:Y:S01]  /*8540*/  FMUL.FTZ R14, R3.reuse, R8 ;  /* 0x00000008030e7220 */ /* 0x040fe20000410000 */
[C---:B------:R-:W-:Y:S01]  /*8550*/  SHF.L.U32 R11, R6.reuse, 0x10, RZ ;  /* 0x00000010060b7819 */ /* 0x040fe200000006ff */
[-C--:B------:R-:W-:Y:S01]  /*8560*/  FFMA.FTZ R16, R3, R9.reuse, -R15 ;  /* 0x0000000903107223 */ /* 0x080fe2000001080f */
[----:B------:R-:W-:Y:S01]  /*8570*/  LOP3.LUT R10, R6, 0xffff0000, RZ, 0xc0, !PT ;  /* 0xffff0000060a7812 */ /* 0x000fe200078ec0ff */
[-C--:B------:R-:W-:Y:S01]  /*8580*/  FMUL.FTZ R8, R5, R4.reuse ;  /* 0x0000000405087220 */ /* 0x080fe20000410000 */
[----:B------:R-:W-:Y:S01]  /*8590*/  LOP3.LUT R6, R7, 0xffff0000, RZ, 0xc0, !PT ;  /* 0xffff000007067812 */ /* 0x000fe200078ec0ff */
[----:B------:R-:W-:Y:S01]  /*85a0*/  FFMA.FTZ R15, R0, R9, R14 ;  /* 0x00000009000f7223 */ /* 0x000fe2000001000e */
[----:B------:R-:W-:Y:S01]  /*85b0*/  LOP3.LUT R0, R21, 0xffff0000, RZ, 0xc0, !PT ;  /* 0xffff000015007812 */ /* 0x000fe200078ec0ff */
[C---:B------:R-:W-:Y:S01]  /*85c0*/  FMUL.FTZ R7, R2.reuse, R4 ;  /* 0x0000000402077220 */ /* 0x040fe20000410000 */
[----:B------:R-:W-:Y:S01]  /*85d0*/  SHF.L.U32 R4, R31, 0x10, RZ ;  /* 0x000000101f047819 */ /* 0x000fe200000006ff */
[-C--:B------:R-:W-:Y:S01]  /*85e0*/  FFMA.FTZ R14, R2, R12.reuse, -R8 ;  /* 0x0000000c020e7223 */ /* 0x080fe20000010808 */
[----:B------:R-:W-:Y:S01]  /*85f0*/  SHF.L.U32 R2, R21, 0x10, RZ ;  /* 0x0000001015027819 */ /* 0x000fe200000006ff */
[----:B------:R-:W-:Y:S01]  /*8600*/  FFMA.FTZ R9, R5, R12, R7 ;  /* 0x0000000c05097223 */ /* 0x000fe20000010007 */
[----:B------:R-:W-:Y:S01]  /*8610*/  LOP3.LUT R3, R31, 0xffff0000, RZ, 0xc0, !PT ;  /* 0xffff00001f037812 */ /* 0x000fe200078ec0ff */
[----:B------:R-:W-:-:S02]  /*8620*/  FMUL.FTZ R7, R0, R6 ;  /* 0x0000000600077220 */ /* 0x000fc40000410000 */
[-C--:B------:R-:W-:Y:S02]  /*8630*/  FMUL.FTZ R8, R2, R10.reuse ;  /* 0x0000000a02087220 */ /* 0x080fe40000410000 */
[C---:B------:R-:W-:Y:S02]  /*8640*/  FMUL.FTZ R5, R4.reuse, R10 ;  /* 0x0000000a04057220 */ /* 0x040fe40000410000 */
[----:B------:R-:W-:Y:S02]  /*8650*/  FMUL.FTZ R6, R3, R6 ;  /* 0x0000000603067220 */ /* 0x000fe40000410000 */
[-C--:B------:R-:W-:Y:S01]  /*8660*/  FFMA.FTZ R8, R4, R11.reuse, -R8 ;  /* 0x0000000b04087223 */ /* 0x080fe20000010808 */
        /* <DEDUP_REMOVED lines=8> */
.L_x_225:
[----:B------:R-:W-:Y:S05]  /*86f0*/  BSYNC B0 ;  /* 0x0000000000007941 */ /* 0x000fea0003800000 */
.L_x_224:
        /* <DEDUP_REMOVED lines=41> */
.L_x_227:
[----:B------:R-:W-:Y:S05]  /*8990*/  BSYNC B0 ;  /* 0x0000000000007941 */ /* 0x000fea0003800000 */
.L_x_226:
        /* <DEDUP_REMOVED lines=41> */
.L_x_229:
[----:B------:R-:W-:Y:S05]  /*8c30*/  BSYNC B0 ;  /* 0x0000000000007941 */ /* 0x000fea0003800000 */
.L_x_228:
        /* <DEDUP_REMOVED lines=40> */
.L_x_223:
[----:B------:R-:W-:Y:S05]  /*8ec0*/  BSYNC B1 ;  /* 0x0000000000017941 */ /* 0x000fea0003800000 */
.L_x_222:
        /* <DEDUP_REMOVED lines=45> */
.L_x_233:
[----:B------:R-:W-:Y:S05]  /*91a0*/  BSYNC B0 ;  /* 0x0000000000007941 */ /* 0x000fea0003800000 */
.L_x_232:
        /* <DEDUP_REMOVED lines=41> */
.L_x_235:
[----:B------:R-:W-:Y:S05]  /*9440*/  BSYNC B0 ;  /* 0x0000000000007941 */ /* 0x000fea0003800000 */
.L_x_234:
        /* <DEDUP_REMOVED lines=41> */
.L_x_237:
[----:B------:R-:W-:Y:S05]  /*96e0*/  BSYNC B0 ;  /* 0x0000000000007941 */ /* 0x000fea0003800000 */
.L_x_236:
        /* <DEDUP_REMOVED lines=40> */
.L_x_231:
[----:B------:R-:W-:Y:S05]  /*9970*/  BSYNC B1 ;  /* 0x0000000000017941 */ /* 0x000fea0003800000 */
.L_x_230:
[----:B------:R-:W-:-:S04]  /*9980*/  IADD3 R0, R208, 0x60, RZ ;  /* 0x00000060d0007810 */ /* 0x000fc80007ffe0ff */
        /* <DEDUP_REMOVED lines=43> */
.L_x_240:
[----:B------:R-:W-:Y:S05]  /*9c40*/  BSYNC B0 ;  /* 0x0000000000007941 */ /* 0x000fea0003800000 */
.L_x_239:
        /* <DEDUP_REMOVED lines=41> */
.L_x_242:
[----:B------:R-:W-:Y:S05]  /*9ee0*/  BSYNC B0 ;  /* 0x0000000000007941 */ /* 0x000fea0003800000 */
.L_x_241:
        /* <DEDUP_REMOVED lines=41> */
.L_x_244:
[----:B------:R-:W-:Y:S05]  /*a180*/  BSYNC B0 ;  /* 0x0000000000007941 */ /* 0x000fea0003800000 */
.L_x_243:
        /* <DEDUP_REMOVED lines=39> */
[----:B------:R1:W-:Y:S01]  /*a400*/  STS.128 [R198+0x1f080], R4 ;  /* 0x01f08004c6007388 */ /* 0x0003e20000000c00 */
[----:B------:R-:W-:Y:S05]  /*a410*/  BRA `(.L_x_238) ;  /* 0x000035f000007947 */ /* 0x000fea0003800000 */
.L_x_211:
        /* <DEDUP_REMOVED lines=8> */
[----:B------:R-:W-:Y:S01]  /*a4a0*/  CS2R R4, SRZ ;  /* 0x0000000000047805 */ /* 0x000fe2000001ff00 */
[----:B------:R-:W3:Y:S01]  /*a4b0*/  SHFL.IDX PT, R23, R2, RZ, 0x181f ;  /* 0x00181fff02177589 */ /* 0x000ee200000e0000 */
[----:B------:R-:W-:Y:S01]  /*a4c0*/  CS2R R14, SRZ ;  /* 0x00000000000e7805 */ /* 0x000fe2000001ff00 */
[----:B----4-:R-:W-:-:S02]  /*a4d0*/  CS2R R12, SRZ ;  /* 0x00000000000c7805 */ /* 0x010fc4000001ff00 */
[----:B------:R4:W1:Y:S02]  /*a4e0*/  SHFL.IDX PT, R22, R6, RZ, 0x181f ;  /* 0x00181fff06167589 */ /* 0x00086400000e0000 */
[----:B----4-:R-:W-:Y:S01]  /*a4f0*/  CS2R R6, SRZ ;  /* 0x0000000000067805 */ /* 0x010fe2000001ff00 */
[----:B------:R-:W-:Y:S05]  /*a500*/  @P0 BRA `(.L_x_246) ;  /* 0x0000016000000947 */ /* 0x000fea0003800000 */
[----:B-123--:R-:W-:-:S13]  /*a510*/  ISETP.GE.AND P1, PT, R132, c[0x0][0x27c], PT ;  /* 0x00009f0084007a0c */ /* 0x00efda0003f26270 */
[C---:B------:R-:W-:Y:S01]  /*a520*/  @!P1 IMAD.SHL.U32 R2, R132.reuse, 0x2, RZ ;  /* 0x0000000284029824 */ /* 0x040fe200078e00ff */
[----:B------:R-:W-:-:S04]  /*a530*/  @!P1 SHF.L.U64.HI R0, R132, 0x1, R133 ;  /* 0x0000000184009819 */ /* 0x000fc80000010285 */
[----:B------:R-:W-:-:S05]  /*a540*/  @!P1 IADD3 R4, P0, R20, R2, RZ ;  /* 0x0000000214049210 */ /* 0x000fca0007f1e0ff */
[----:B------:R-:W-:Y:S01]  /*a550*/  @!P1 IMAD.X R5, R21, 0x1, R0, P0 ;  /* 0x0000000115059824 */ /* 0x000fe200000e0600 */
[----:B------:R-:W-:-:S04]  /*a560*/  @!P1 IADD3 R2, P0, R22, R2, RZ ;  /* 0x0000000216029210 */ /* 0x000fc80007f1e0ff */
[----:B------:R1:W5:Y:S01]  /*a570*/  @!P1 LD.E.128 R16, [R4.64] ;  /* 0x0000000804109980 */ /* 0x000362000c101d00 */
[----:B------:R-:W-:Y:S01]  /*a580*/  @!P1 IMAD.X R3, R23, 0x1, R0, P0 ;  /* 0x0000000117039824 */ /* 0x000fe200000e0600 */
[----:B------:R-:W-:-:S04]  /*a590*/  ISETP.GE.AND P0, PT, R135, c[0x0][0x27c], PT ;  /* 0x00009f0087007a0c */ /* 0x000fc80003f06270 */
[----:B------:R2:W5:Y:S09]  /*a5a0*/  @!P1 LD.E.128 R12, [R2.64] ;  /* 0x00000008020c9980 */ /* 0x000572000c101d00 */
[C---:B------:R-:W-:Y:S01]  /*a5b0*/  @!P0 IMAD.SHL.U32 R6, R204.reuse, 0x2, RZ ;  /* 0x00000002cc068824 */ /* 0x040fe200078e00ff */
[----:B------:R-:W-:-:S04]  /*a5c0*/  @!P0 SHF.L.U64.HI R0, R204, 0x1, R209 ;  /* 0x00000001cc008819 */ /* 0x000fc800000102d1 */
[----:B------:R-:W-:-:S05]  /*a5d0*/  @!P0 IADD3 R20, P1, R20, R6, RZ ;  /* 0x0000000614148210 */ /* 0x000fca0007f3e0ff */
[----:B------:R-:W-:Y:S01]  /*a5e0*/  @!P0 IMAD.X R21, R21, 0x1, R0, P1 ;  /* 0x0000000115158824 */ /* 0x000fe200008e0600 */
[----:B------:R-:W-:Y:S01]  /*a5f0*/  CS2R R10, SRZ ;  /* 0x00000000000a7805 */ /* 0x000fe2000001ff00 */
[----:B------:R-:W-:Y:S01]  /*a600*/  CS2R R8, SRZ ;  /* 0x0000000000087805 */ /* 0x000fe2000001ff00 */
[----:B--2---:R-:W-:Y:S01]  /*a610*/  @!P0 IADD3 R2, P1, R22, R6, RZ ;  /* 0x0000000616028210 */ /* 0x004fe20007f3e0ff */
[----:B-1----:R-:W-:Y:S01]  /*a620*/  CS2R R4, SRZ ;  /* 0x0000000000047805 */ /* 0x002fe2000001ff00 */
[----:B------:R-:W-:-:S03]  /*a630*/  CS2R R6, SRZ ;  /* 0x0000000000067805 */ /* 0x000fc6000001ff00 */
[----:B------:R1:W5:Y:S01]  /*a640*/  @!P0 LD.E.128 R8, [R20.64] ;  /* 0x0000000814088980 */ /* 0x000362000c101d00 */
[----:B------:R-:W-:-:S05]  /*a650*/  @!P0 IMAD.X R3, R23, 0x1, R0, P1 ;  /* 0x0000000117038824 */ /* 0x000fca00008e0600 */
[----:B------:R1:W5:Y:S02]  /*a660*/  @!P0 LD.E.128 R4, [R2.64] ;  /* 0x0000000802048980 */ /* 0x000364000c101d00 */
.L_x_246:
[----:B-123--:R-:W-:Y:S05]  /*a670*/  BSYNC B0 ;  /* 0x0000000000007941 */ /* 0x00efea0003800000 */
.L_x_245:
[----:B-----5:R-:W-:Y:S01]  /*a680*/  IMAD.MOV.U32 R34, RZ, RZ, R16 ;  /* 0x000000ffff227224 */ /* 0x020fe200078e0010 */
[----:B------:R-:W-:Y:S01]  /*a690*/  SHF.R.U64 R0, R16, 0x10, R17 ;  /* 0x0000001010007819 */ /* 0x000fe20000001211 */
[----:B------:R-:W-:Y:S01]  /*a6a0*/  IMAD.MOV.U32 R33, RZ, RZ, R18 ;  /* 0x000000ffff217224 */ /* 0x000fe200078e0012 */
[----:B------:R-:W-:Y:S01]  /*a6b0*/  SHF.R.U64 R31, R18, 0x10, R19 ;  /* 0x00000010121f7819 */ /* 0x000fe20000001213 */
[----:B------:R-:W-:Y:S01]  /*a6c0*/  IMAD.MOV.U32 R35, RZ, RZ, R17 ;  /* 0x000000ffff237224 */ /* 0x000fe200078e0011 */
[----:B------:R-:W-:Y:S01]  /*a6d0*/  PRMT R34, R34, 0x5410, R0 ;  /* 0x0000541022227816 */ /* 0x000fe20000000000 */
[----:B------:R-:W-:Y:S01]  /*a6e0*/  IMAD R0, R229, -0x80, R37 ;  /* 0xffffff80e5007824 */ /* 0x000fe200078e0225 */
[--C-:B------:R-:W-:Y:S01]  /*a6f0*/  SHF.R.U32.HI R26, RZ, 0x10, R19.reuse ;  /* 0x00000010ff1a7819 */ /* 0x100fe20000011613 */
[----:B------:R-:W-:Y:S01]  /*a700*/  IMAD.MOV.U32 R32, RZ, RZ, R19 ;  /* 0x000000ffff207224 */ /* 0x000fe200078e0013 */
[--C-:B------:R-:W-:Y:S01]  /*a710*/  SHF.R.U64 R23, R10, 0x10, R11.reuse ;  /* 0x000000100a177819 */ /* 0x100fe2000000120b */
[----:B------:R-:W-:Y:S01]  /*a720*/  IMAD.MOV.U32 R25, RZ, RZ, R10 ;  /* 0x000000ffff197224 */ /* 0x000fe200078e000a */
[----:B------:R-:W-:Y:S01]  /*a730*/  IMNMX R46, R0, 0x80, PT ;  /* 0x00000080002e7817 */ /* 0x000fe20003800200 */
[--C-:B------:R-:W-:Y:S01]  /*a740*/  IMAD.MOV.U32 R24, RZ, RZ, R11.reuse ;  /* 0x000000ffff187224 */ /* 0x100fe200078e000b */
[----:B------:R-:W-:Y:S01]  /*a750*/  SHF.R.U32.HI R18, RZ, 0x10, R11 ;  /* 0x00000010ff127819 */ /* 0x000fe2000001160b */
[----:B------:R-:W-:Y:S01]  /*a760*/  IMAD.MOV.U32 R29, RZ, RZ, R8 ;  /* 0x000000ffff1d7224 */ /* 0x000fe200078e0008 */
[----:B------:R-:W-:Y:S01]  /*a770*/  ISETP.GE.AND P0, PT, R208, R46, PT ;  /* 0x0000002ed000720c */ /* 0x000fe20003f06270 */
[----:B------:R-:W-:Y:S01]  /*a780*/  IMAD.MOV.U32 R21, RZ, RZ, R12 ;  /* 0x000000ffff157224 */ /* 0x000fe200078e000c */
[----:B------:R-:W-:Y:S01]  /*a790*/  SHF.R.U32.HI R30, RZ, 0x10, R17 ;  /* 0x00000010ff1e7819 */ /* 0x000fe20000011611 */
[----:B------:R-:W-:Y:S01]  /*a7a0*/  IMAD.MOV.U32 R11, RZ, RZ, R5 ;  /* 0x000000ffff0b7224 */ /* 0x000fe200078e0005 */
[--C-:B------:R-:W-:Y:S01]  /*a7b0*/  SHF.R.U64 R27, R8, 0x10, R9.reuse ;  /* 0x00000010081b7819 */ /* 0x100fe20000001209 */
[----:B------:R-:W-:Y:S01]  /*a7c0*/  IMAD.MOV.U32 R28, RZ, RZ, R9 ;  /* 0x000000ffff1c7224 */ /* 0x000fe200078e0009 */
[--C-:B------:R-:W-:Y:S01]  /*a7d0*/  SHF.R.U64 R19, R12, 0x10, R13.reuse ;  /* 0x000000100c137819 */ /* 0x100fe2000000120d */
[----:B------:R-:W-:Y:S01]  /*a7e0*/  IMAD.MOV.U32 R20, RZ, RZ, R13 ;  /* 0x000000ffff147224 */ /* 0x000fe200078e000d */
[--C-:B------:R-:W-:Y:S01]  /*a7f0*/  SHF.R.U64 R10, R4, 0x10, R5.reuse ;  /* 0x00000010040a7819 */ /* 0x100fe20000001205 */
[----:B------:R-:W-:Y:S01]  /*a800*/  IMAD.MOV.U32 R17, RZ, RZ, R14 ;  /* 0x000000ffff117224 */ /* 0x000fe200078e000e */
[----:B------:R-:W-:Y:S01]  /*a810*/  SHF.R.U32.HI R3, RZ, 0x10, R5 ;  /* 0x00000010ff037819 */ /* 0x000fe20000011605 */
[----:B------:R-:W-:Y:S01]  /*a820*/  IMAD.MOV.U32 R16, RZ, RZ, R15 ;  /* 0x000000ffff107224 */ /* 0x000fe200078e000f */
[----:B------:R-:W-:Y:S01]  /*a830*/  SHF.R.U32.HI R22, RZ, 0x10, R9 ;  /* 0x00000010ff167819 */ /* 0x000fe20000011609 */
[----:B------:R-:W-:Y:S01]  /*a840*/  IMAD.MOV.U32 R12, RZ, RZ, R4 ;  /* 0x000000ffff0c7224 */ /* 0x000fe200078e0004 */
[----:B------:R-:W-:Y:S01]  /*a850*/  SHF.R.U32.HI R13, RZ, 0x10, R13 ;  /* 0x00000010ff0d7819 */ /* 0x000fe2000001160d */
[----:B------:R-:W-:Y:S01]  /*a860*/  IMAD.MOV.U32 R8, RZ, RZ, R6 ;  /* 0x000000ffff087224 */ /* 0x000fe200078e0006 */
[----:B------:R-:W-:Y:S01]  /*a870*/  SHF.R.U64 R14, R14, 0x10, R15 ;  /* 0x000000100e0e7819 */ /* 0x000fe2000000120f */
[----:B------:R-:W-:Y:S01]  /*a880*/  IMAD.MOV.U32 R5, RZ, RZ, R7 ;  /* 0x000000ffff057224 */ /* 0x000fe200078e0007 */
[----:B------:R-:W-:Y:S01]  /*a890*/  SHF.R.U32.HI R9, RZ, 0x10, R15 ;  /* 0x00000010ff097819 */ /* 0x000fe2000001160f */
[----:B------:R-:W-:-:S04]  /*a8a0*/  DEPBAR.LE SB0, 0x1 ;  /* 0x000080400000791a */ /* 0x000fc80000000000 */
[--C-:B------:R-:W-:Y:S01]  /*a8b0*/  SHF.R.U64 R4, R6, 0x10, R7.reuse ;  /* 0x0000001006047819 */ /* 0x100fe20000001207 */
[----:B------:R-:W-:Y:S01]  /*a8c0*/  BSSY B1, `(.L_x_247) ;  /* 0x00000ca000017945 */ /* 0x000fe20003800000 */
[----:B------:R-:W-:Y:S02]  /*a8d0*/  SHF.R.U32.HI R2, RZ, 0x10, R7 ;  /* 0x00000010ff027819 */ /* 0x000fe40000011607 */
        /* <DEDUP_REMOVED lines=18> */
[----:B------:R-:W-:Y:S01]  /*aa00*/  BSSY B0, `(.L_x_249) ;  /* 0x000005a000007945 */ /* 0x000fe20003800000 */
[----:B------:R-:W-:-:S11]  /*aa10*/  SHF.R.U32.HI R50, RZ, 0x3, R217 ;  /* 0x00000003ff327819 */ /* 0x000fd600000116d9 */
[----:B------:R-:W-:Y:S05]  /*aa20*/  @P0 BRA `(.L_x_250) ;  /* 0x0000057000000947 */ /* 0x000fea0003800000 */
[----:B------:R-:W-:Y:S01]  /*aa30*/  MOV R0, c[0x0][0x27c] ;  /* 0x00009f0000007a02 */ /* 0x000fe20000000f00 */
[----:B------:R-:W1:Y:S03]  /*aa40*/  LDS.128 R8, [R198+0x10080] ;  /* 0x01008000c6087984 */ /* 0x000e660000000c00 */
[----:B------:R-:W-:-:S04]  /*aa50*/  LEA.HI R0, R0, R212, RZ, 0x1d ;  /* 0x000000d400007211 */ /* 0x000fc800078fe8ff */
[----:B------:R-:W-:Y:S01]  /*aa60*/  SHF.R.S32.HI R3, RZ, 0x1f, R0 ;  /* 0x0000001fff037819 */ /* 0x000fe20000011400 */
[----:B------:R-:W-:-:S03]  /*aa70*/  IMAD.SHL.U32 R2, R0, 0x8, RZ ;  /* 0x0000000800027824 */ /* 0x000fc600078e00ff */
[----:B------:R-:W-:Y:S02]  /*aa80*/  LEA.HI R0, R3, R0, RZ, 0x3 ;  /* 0x0000000003007211 */ /* 0x000fe400078f18ff */
[----:B------:R-:W-:Y:S02]  /*aa90*/  LOP3.LUT R2, R217, 0x38, R2, 0xf8, !PT ;  /* 0x00000038d9027812 */ /* 0x000fe400078ef802 */
[----:B------:R-:W-:Y:S02]  /*aaa0*/  SHF.L.U32 R0, R0, 0xa, RZ ;  /* 0x0000000a00007819 */ /* 0x000fe400000006ff */
[----:B------:R-:W-:Y:S02]  /*aab0*/  LOP3.LUT R2, R2, R50, RZ, 0x3c, !PT ;  /* 0x0000003202027212 */ /* 0x000fe400078e3cff */
[----:B------:R-:W-:-:S04]  /*aac0*/  LOP3.LUT R0, R0, 0x7fffe000, RZ, 0xc0, !PT ;  /* 0x7fffe00000007812 */ /* 0x000fc800078ec0ff */
[----:B------:R-:W-:Y:S02]  /*aad0*/  IADD3 R0, R2, R0, R219 ;  /* 0x0000000002007210 */ /* 0x000fe40007ffe0db */
[----:B------:R-:W-:-:S03]  /*aae0*/  SHF.L.U32 R2, R30, 0x10, RZ ;  /* 0x000000101e027819 */ /* 0x000fc600000006ff */
[----:B------:R-:W-:Y:S02]  /*aaf0*/  IMAD.SHL.U32 R23, R0, 0x2, RZ ;  /* 0x0000000200177824 */ /* 0x000fe400078e00ff */
[----:B------:R-:W-:-:S03]  /*ab00*/  IMAD.U32 R0, R34, 0x10000, RZ ;  /* 0x0001000022007824 */ /* 0x000fc600078e00ff */
[----:B------:R-:W2:Y:S01]  /*ab10*/  LDS.128 R4, [R23+0x10080] ;  /* 0x0100800017047984 */ /* 0x000ea20000000c00 */
[C---:B-1----:R-:W-:Y:S01]  /*ab20*/  SHF.L.U32 R12, R8.reuse, 0x10, RZ ;  /* 0x00000010080c7819 */ /* 0x042fe200000006ff */
[----:B------:R-:W-:Y:S01]  /*ab30*/  IMAD.U32 R14, R9, 0x10000, RZ ;  /* 0x00010000090e7824 */ /* 0x000fe200078e00ff */
[----:B------:R-:W-:Y:S01]  /*ab40*/  LOP3.LUT R13, R8, 0xffff0000, RZ, 0xc0, !PT ;  /* 0xffff0000080d7812 */ /* 0x000fe200078ec0ff */
[----:B------:R-:W-:Y:S01]  /*ab50*/  IMAD.U32 R20, R11, 0x10000, RZ ;  /* 0x000100000b147824 */ /* 0x000fe200078e00ff */
[----:B------:R-:W-:Y:S02]  /*ab60*/  LOP3.LUT R22, R9, 0xffff0000, RZ, 0xc0, !PT ;  /* 0xffff000009167812 */ /* 0x000fe400078ec0ff */
[C---:B------:R-:W-:Y:S02]  /*ab70*/  SHF.L.U32 R16, R10.reuse, 0x10, RZ ;  /* 0x000000100a107819 */ /* 0x040fe400000006ff */
[----:B------:R-:W-:Y:S02]  /*ab80*/  LOP3.LUT R17, R10, 0xffff0000, RZ, 0xc0, !PT ;  /* 0xffff00000a117812 */ /* 0x000fe400078ec0ff */
[----:B------:R-:W-:-:S02]  /*ab90*/  LOP3.LUT R21, R11, 0xffff0000, RZ, 0xc0, !PT ;  /* 0xffff00000b157812 */ /* 0x000fc400078ec0ff */
[C---:B--2---:R-:W-:Y:S01]  /*aba0*/  SHF.L.U32 R3, R4.reuse, 0x10, RZ ;  /* 0x0000001004037819 */ /* 0x044fe200000006ff */
[----:B------:R-:W-:Y:S01]  /*abb0*/  IMAD.U32 R9, R5, 0x10000, RZ ;  /* 0x0001000005097824 */ /* 0x000fe200078e00ff */
[----:B------:R-:W-:Y:S01]  /*abc0*/  LOP3.LUT R8, R4, 0xffff0000, RZ, 0xc0, !PT ;  /* 0xffff000004087812 */ /* 0x000fe200078ec0ff */
[----:B------:R-:W-:Y:S01]  /*abd0*/  IMAD.U32 R11, R7, 0x10000, RZ ;  /* 0x00010000070b7824 */ /* 0x000fe200078e00ff */
[----:B------:R-:W-:Y:S01]  /*abe0*/  LOP3.LUT R4, R30, 0xffff0000, RZ, 0xc0, !PT ;  /* 0xffff00001e047812 */ /* 0x000fe200078ec0ff */
[----:B------:R-:W-:Y:S01]  /*abf0*/  FMUL.FTZ R15, R3, R2 ;  /* 0x00000002030f7220 */ /* 0x000fe20000410000 */
[----:B------:R-:W-:Y:S02]  /*ac00*/  LOP3.LUT R19, R5, 0xffff0000, RZ, 0xc0, !PT ;  /* 0xffff000005137812 */ /* 0x000fe400078ec0ff */
[----:B------:R-:W-:Y:S01]  /*ac10*/  SHF.L.U32 R5, R6, 0x10, RZ ;  /* 0x0000001006057819 */ /* 0x000fe200000006ff */
[-C--:B------:R-:W-:Y:S01]  /*ac20*/  FFMA.FTZ R29, R12, R0.reuse, -R15 ;  /* 0x000000000c1d7223 */ /* 0x080fe2000001080f */
[----:B------:R-:W-:Y:S01]  /*ac30*/  LOP3.LUT R10, R6, 0xffff0000, RZ, 0xc0, !PT ;  /* 0xffff0000060a7812 */ /* 0x000fe200078ec0ff */
[----:B------:R-:W-:Y:S01]  /*ac40*/  FMUL.FTZ R6, R3, R0 ;  /* 0x0000000003067220 */ /* 0x000fe20000410000 */
[----:B------:R-:W-:Y:S01]  /*ac50*/  LOP3.LUT R18, R7, 0xffff0000, RZ, 0xc0, !PT ;  /* 0xffff000007127812 */ /* 0x000fe200078ec0ff */
[----:B------:R-:W-:Y:S01]  /*ac60*/  FMUL.FTZ R7, R8, R4 ;  /* 0x0000000408077220 */ /* 0x000fe20000410000 */
[----:B------:R-:W-:Y:S01]  /*ac70*/  LOP3.LUT R3, R34, 0xffff0000, RZ, 0xc0, !PT ;  /* 0xffff000022037812 */ /* 0x000fe200078ec0ff */
[----:B------:R-:W-:Y:S01]  /*ac80*/  FFMA.FTZ R28, R12, R2, R6 ;  /* 0x000000020c1c7223 */ /* 0x000fe20000010006 */
[----:B------:R-:W-:Y:S01]  /*ac90*/  SHF.L.U32 R0, R32, 0x10, RZ ;  /* 0x0000001020007819 */ /* 0x000fe200000006ff */
[----:B------:R-:W-:Y:S01]  /*aca0*/  IMAD.U32 R2, R37, 0x10000, RZ ;  /* 0x0001000025027824 */ /* 0x000fe200078e00ff */
[----:B------:R-:W-:Y:S01]  /*acb0*/  SHF.L.U32 R6, R31, 0x10, RZ ;  /* 0x000000101f067819 */ /* 0x000fe200000006ff */
[----:B------:R-:W-:-:S02]  /*acc0*/  FFMA.FTZ R27, R13, R3, -R7 ;  /* 0x000000030d1b7223 */ /* 0x000fc40000010807 */
[C---:B------:R-:W-:Y:S02]  /*acd0*/  FMUL.FTZ R7, R9.reuse, R0 ;  /* 0x0000000009077220 */ /* 0x040fe40000410000 */
[----:B------:R-:W-:Y:S02]  /*ace0*/  FMUL.FTZ R8, R8, R3 ;  /* 0x0000000308087220 */ /* 0x000fe40000410000 */
[-C--:B------:R-:W-:Y:S02]  /*acf0*/  FMUL.FTZ R3, R9, R2.reuse ;  /* 0x0000000209037220 */ /* 0x080fe40000410000 */
[----:B------:R-:W-:Y:S02]  /*ad00*/  FFMA.FTZ R25, R14, R2, -R7 ;  /* 0x000000020e197223 */ /* 0x000fe40000010807 */
[----:B------:R-:W-:Y:S02]  /*ad10*/  IMAD.U32 R2, R35, 0x10000, RZ ;  /* 0x0001000023027824 */ /* 0x000fe400078e00ff */
[----:B------:R-:W-:-:S02]  /*ad20*/  FFMA.FTZ R26, R13, R4, R8 ;  /* 0x000000040d1a7223 */ /* 0x000fc40000010008 */
[----:B------:R-:W-:Y:S02]  /*ad30*/  FMUL.FTZ R4, R5, R6 ;  /* 0x0000000605047220 */ /* 0x000fe40000410000 */
[----:B------:R-:W-:Y:S01]  /*ad40*/  FFMA.FTZ R24, R14, R0, R3 ;  /* 0x000000000e187223 */ /* 0x000fe20000010003 */
[----:B------:R-:W-:Y:S01]  /*ad50*/  LOP3.LUT R3, R35, 0xffff0000, RZ, 0xc0, !PT ;  /* 0xffff000023037812 */ /* 0x000fe200078ec0ff */
[-C--:B------:R-:W-:Y:S01]  /*ad60*/  FMUL.FTZ R9, R5, R2.reuse ;  /* 0x0000000205097220 */ /* 0x080fe20000410000 */
[----:B------:R-:W-:Y:S01]  /*ad70*/  SHF.L.U32 R5, R33, 0x10, RZ ;  /* 0x0000001021057819 */ /* 0x000fe200000006ff */
[----:B------:R-:W-:Y:S01]  /*ad80*/  FFMA.FTZ R15, R16, R2, -R4 ;  /* 0x00000002100f7223 */ /* 0x000fe20000010804 */
[----:B------:R-:W-:Y:S01]  /*ad90*/  LOP3.LUT R0, R31, 0xffff0000, RZ, 0xc0, !PT ;  /* 0xffff00001f007812 */ /* 0x000fe200078ec0ff */
[----:B------:R-:W-:Y:S01]  /*ada0*/  FMUL.FTZ R7, R10, R3 ;  /* 0x000000030a077220 */ /* 0x000fe20000410000 */
[----:B------:R-:W-:Y:S01]  /*adb0*/  SHF.L.U32 R2, R36, 0x10, RZ ;  /* 0x0000001024027819 */ /* 0x000fe200000006ff */
[----:B------:R-:W-:-:S02]  /*adc0*/  FMUL.FTZ R4, R11, R5 ;  /* 0x000000050b047220 */ /* 0x000fc40000410000 */
[----:B------:R-:W-:Y:S02]  /*add0*/  FMUL.FTZ R8, R10, R0 ;  /* 0x000000000a087220 */ /* 0x000fe40000410000 */
[----:B------:R-:W-:Y:S02]  /*ade0*/  FFMA.FTZ R14, R16, R6, R9 ;  /* 0x00000006100e7223 */ /* 0x000fe40000010009 */
[----:B------:R-:W-:Y:S02]  /*adf0*/  FMUL.FTZ R6, R11, R2 ;  /* 0x000000020b067220 */ /* 0x000fe40000410000 */
[----:B------:R-:W-:Y:S01]  /*ae00*/  FFMA.FTZ R13, R17, R0, R7 ;  /* 0x00000000110d7223 */ /* 0x000fe20000010007 */
[----:B------:R-:W-:Y:S01]  /*ae10*/  LOP3.LUT R0, R33, 0xffff0000, RZ, 0xc0, !PT ;  /* 0xffff000021007812 */ /* 0x000fe200078ec0ff */
[----:B------:R-:W-:Y:S01]  /*ae20*/  FFMA.FTZ R11, R20, R2, -R4 ;  /* 0x00000002140b7223 */ /* 0x000fe20000010804 */
[----:B------:R-:W-:Y:S01]  /*ae30*/  LOP3.LUT R2, R32, 0xffff0000, RZ, 0xc0, !PT ;  /* 0xffff000020027812 */ /* 0x000fe200078ec0ff */
[----:B------:R-:W-:Y:S01]  /*ae40*/  FFMA.FTZ R10, R17, R3, -R8 ;  /* 0x00000003110a7223 */ /* 0x000fe20000010808 */
[----:B------:R-:W-:Y:S01]  /*ae50*/  LOP3.LUT R4, R37, 0xffff0000, RZ, 0xc0, !PT ;  /* 0xffff000025047812 */ /* 0x000fe200078ec0ff */
[----:B------:R-:W-:Y:S01]  /*ae60*/  FFMA.FTZ R12, R20, R5, R6 ;  /* 0x00000005140c7223 */ /* 0x000fe20000010006 */
[----:B------:R-:W-:Y:S01]  /*ae70*/  LOP3.LUT R3, R36, 0xffff0000, RZ, 0xc0, !PT ;  /* 0xffff000024037812 */ /* 0x000fe200078ec0ff */
[----:B------:R-:W-:Y:S01]  /*ae80*/  FMUL.FTZ R8, R19, R2 ;  /* 0x0000000213087220 */ /* 0x000fe20000410000 */
[----:B------:R-:W-:Y:S01]  /*ae90*/  F2FP.BF16.PACK_AB R10, R10, R15 ;  /* 0x0000000f0a0a723e */ /* 0x000fe200000010ff */
[----:B------:R-:W-:-:S02]  /*aea0*/  FMUL.FTZ R6, R18, R0 ;  /* 0x0000000012067220 */ /* 0x000fc40000410000 */
[-C--:B------:R-:W-:Y:S02]  /*aeb0*/  FMUL.FTZ R7, R19, R4.reuse ;  /* 0x0000000413077220 */ /* 0x080fe40000410000 */
[----:B------:R-:W-:Y:S02]  /*aec0*/  FMUL.FTZ R5, R18, R3 ;  /* 0x0000000312057220 */ /* 0x000fe40000410000 */
[C---:B------:R-:W-:Y:S01]  /*aed0*/  FFMA.FTZ R9, R22.reuse, R4, -R8 ;  /* 0x0000000416097223 */ /* 0x040fe20000010808 */
[----:B------:R-:W-:Y:S01]  /*aee0*/  F2FP.BF16.PACK_AB R8, R27, R29 ;  /* 0x0000001d1b08723e */ /* 0x000fe200000010ff */
[----:B------:R-:W-:Y:S01]  /*aef0*/  FFMA.FTZ R3, R21, R3, -R6 ;  /* 0x0000000315037223 */ /* 0x000fe20000010806 */
[----:B------:R-:W-:Y:S01]  /*af00*/  F2FP.BF16.PACK_AB R6, R13, R14 ;  /* 0x0000000e0d06723e */ /* 0x000fe200000010ff */
[----:B------:R-:W-:Y:S01]  /*af10*/  FFMA.FTZ R2, R22, R2, R7 ;  /* 0x0000000216027223 */ /* 0x000fe20000010007 */
[----:B------:R-:W-:Y:S01]  /*af20*/  F2FP.BF16.PACK_AB R9, R9, R25 ;  /* 0x000000190909723e */ /* 0x000fe200000010ff */
[----:B------:R-:W-:Y:S01]  /*af30*/  FFMA.FTZ R0, R21, R0, R5 ;  /* 0x0000000015007223 */ /* 0x000fe20000010005 */
[----:B------:R-:W-:-:S02]  /*af40*/  F2FP.BF16.PACK_AB R11, R3, R11 ;  /* 0x0000000b030b723e */ /* 0x000fc400000010ff */
[----:B------:R-:W-:Y:S02]  /*af50*/  F2FP.BF16.PACK_AB R4, R26, R28 ;  /* 0x0000001c1a04723e */ /* 0x000fe400000010ff */
[----:B------:R-:W-:Y:S01]  /*af60*/  F2FP.BF16.PACK_AB R5, R2, R24 ;  /* 0x000000180205723e */ /* 0x000fe200000010ff */
[----:B------:R1:W-:Y:S01]  /*af70*/  STS.128 [R198+0x10080], R8 ;  /* 0x01008008c6007388 */ /* 0x0003e20000000c00 */
[----:B------:R-:W-:-:S05]  /*af80*/  F2FP.BF16.PACK_AB R7, R0, R12 ;  /* 0x0000000c0007723e */ /* 0x000fca00000010ff */
[----:B------:R1:W-:Y:S02]  /*af90*/  STS.128 [R23+0x10080], R4 ;  /* 0x0100800417007388 */ /* 0x0003e40000000c00 */
.L_x_250:
[----:B------:R-:W-:Y:S05]  /*afa0*/  BSYNC B0 ;  /* 0x0000000000007941 */ /* 0x000fea0003800000 */
.L_x_249:
[----:B------:R-:W-:-:S13]  /*afb0*/  ISETP.GE.AND P0, PT, R135, c[0x0][0x27c], PT ;  /* 0x00009f0087007a0c */ /* 0x000fda0003f06270 */
[----:B------:R-:W-:Y:S05]  /*afc0*/  @P0 BRA `(.L_x_248) ;  /* 0x0000059000000947 */ /* 0x000fea0003800000 */
[----:B------:R-:W2:Y:S04]  /*afd0*/  LDL R2, [R1] ;  /* 0x0000000001027983 */ /* 0x000ea80000100800 */
[----:B------:R-:W3:Y:S01]  /*afe0*/  LDL R49, [R1+0x1c] ;  /* 0x00001c0001317983 */ /* 0x000ee20000100800 */
[----:B------:R-:W-:-:S04]  /*aff0*/  MOV R0, c[0x0][0x27c] ;  /* 0x00009f0000007a02 */ /* 0x000fc80000000f00 */
[----:B--2---:R-:W-:-:S04]  /*b000*/  LEA.HI R0, R0, R2, RZ, 0x1d ;  /* 0x0000000200007211 */ /* 0x004fc800078fe8ff */
[----:B------:R-:W-:Y:S01]  /*b010*/  SHF.R.S32.HI R2, RZ, 0x1f, R0 ;  /* 0x0000001fff027819 */ /* 0x000fe20000011400 */
[----:B------:R-:W-:Y:S01]  /*b020*/  IMAD.SHL.U32 R3, R0, 0x8, RZ ;  /* 0x0000000800037824 */ /* 0x000fe200078e00ff */
[----:B-1-3--:R-:W1:Y:S02]  /*b030*/  LDS.128 R8, [R49] ;  /* 0x0000000031087984 */ /* 0x00ae640000000c00 */
[----:B------:R-:W-:Y:S02]  /*b040*/  LEA.HI R0, R2, R0, RZ, 0x3 ;  /* 0x0000000002007211 */ /* 0x000fe400078f18ff */
[----:B------:R-:W-:Y:S02]  /*b050*/  LOP3.LUT R2, R217, 0x38, R3, 0xf8, !PT ;  /* 0x00000038d9027812 */ /* 0x000fe400078ef803 */
[----:B------:R-:W-:Y:S02]  /*b060*/  SHF.L.U32 R0, R0, 0xa, RZ ;  /* 0x0000000a00007819 */ /* 0x000fe400000006ff */
[----:B------:R-:W-:-:S02]  /*b070*/  LOP3.LUT R2, R2, R50, RZ, 0x3c, !PT ;  /* 0x0000003202027212 */ /* 0x000fc400078e3cff */
        /* <DEDUP_REMOVED lines=54> */
[C---:B------:R-:W-:Y:S01]  /*b3e0*/  FFMA.FTZ R11, R20.reuse, R2, -R4 ;  /* 0x00000002140b7223 */ /* 0x040fe20000010804 */
        /* <DEDUP_REMOVED lines=20> */
[----:B------:R1:W-:Y:S01]  /*b530*/  STS.128 [R49], R8 ;  /* 0x0000000831007388 */ /* 0x0003e20000000c00 */
[----:B------:R-:W-:-:S05]  /*b540*/  F2FP.BF16.PACK_AB R7, R0, R12 ;  /* 0x0000000c0007723e */ /* 0x000fca00000010ff */
[----:B------:R1:W-:Y:S02]  /*b550*/  STS.128 [R23+0x10080], R4 ;  /* 0x0100800417007388 */ /* 0x0003e40000000c00 */
.L_x_248:
[----:B------:R-:W-:Y:S05]  /*b560*/  BSYNC B1 ;  /* 0x0000000000017941 */ /* 0x000fea0003800000 */
.L_x_247:
[----:B------:R-:W-:Y:S01]  /*b570*/  IADD3 R0, R208, 0x20, RZ ;  /* 0x00000020d0007810 */ /* 0x000fe20007ffe0ff */
[----:B------:R-:W-:Y:S03]  /*b580*/  BSSY B1, `(.L_x_251) ;  /* 0x00000c2000017945 */ /* 0x000fe60003800000 */
[----:B------:R-:W-:-:S13]  /*b590*/  ISETP.GE.AND P0, PT, R0, R46, PT ;  /* 0x0000002e0000720c */ /* 0x000fda0003f06270 */
[----:B------:R-:W-:Y:S05]  /*b5a0*/  @P0 BRA `(.L_x_252) ;  /* 0x00000bf000000947 */ /* 0x000fea0003800000 */
[----:B------:R2:W5:Y:S01]  /*b5b0*/  LDL R50, [R1+0xc] ;  /* 0x00000c0001327983 */ /* 0x0005620000100800 */
[----:B------:R-:W-:Y:S01]  /*b5c0*/  ISETP.GE.AND P0, PT, R132, c[0x0][0x27c], PT ;  /* 0x00009f0084007a0c */ /* 0x000fe20003f06270 */
[----:B------:R-:W-:Y:S01]  /*b5d0*/  BSSY B0, `(.L_x_253) ;  /* 0x0000061000007945 */ /* 0x000fe20003800000 */
[C---:B------:R-:W-:Y:S02]  /*b5e0*/  IADD3 R51, R208.reuse, 0x20, RZ ;  /* 0x00000020d0337810 */ /* 0x040fe40007ffe0ff */
[----:B------:R-:W-:-:S03]  /*b5f0*/  IADD3 R52, R208, 0x20, RZ ;  /* 0x00000020d0347810 */ /* 0x000fc60007ffe0ff */
[----:B------:R-:W-:Y:S02]  /*b600*/  IMAD.SHL.U32 R51, R51, 0x40, RZ ;  /* 0x0000004033337824 */ /* 0x000fe400078e00ff */
[----:B------:R-:W-:-:S03]  /*b610*/  IMAD.SHL.U32 R52, R52, 0x40, RZ ;  /* 0x0000004034347824 */ /* 0x000fc600078e00ff */
[----:B------:R-:W-:Y:S02]  /*b620*/  LOP3.LUT R51, R51, 0x1c0, RZ, 0xc0, !PT ;  /* 0x000001c033337812 */ /* 0x000fe400078ec0ff */
[----:B------:R-:W-:Y:S02]  /*b630*/  LOP3.LUT R52, R52, 0x1c0, RZ, 0xc0, !PT ;  /* 0x000001c034347812 */ /* 0x000fe400078ec0ff */
[----:B------:R-:W-:Y:S01]  /*b640*/  SHF.R.U32.HI R51, RZ, 0x3, R51 ;  /* 0x00000003ff337819 */ /* 0x000fe20000011633 */
[----:B------:R-:W-:Y:S05]  /*b650*/  @P0 BRA `(.L_x_254) ;  /* 0x0000058000000947 */ /* 0x000fea0003800000 */
[----:B-1----:R-:W3:Y:S01]  /*b660*/  LDL R49, [R1+0x28] ;  /* 0x0000280001317983 */ /* 0x002ee20000100800 */
[----:B------:R-:W-:-:S04]  /*b670*/  MOV R0, c[0x0][0x27c] ;  /* 0x00009f0000007a02 */ /* 0x000fc80000000f00 */
        /* <DEDUP_REMOVED lines=8> */
[----:B-----5:R-:W-:Y:S02]  /*b700*/  IADD3 R0, R2, R0, R50 ;  /* 0x0000000002007210 */ /* 0x020fe40007ffe032 */
[----:B------:R-:W-:-:S03]  /*b710*/  SHF.L.U32 R2, R30, 0x10, RZ ;  /* 0x000000101e027819 */ /* 0x000fc600000006ff */
[----:B------:R-:W-:Y:S02]  /*b720*/  IMAD.SHL.U32 R23, R0, 0x2, RZ ;  /* 0x0000000200177824 */ /* 0x000fe400078e00ff */
[----:B------:R-:W-:-:S03]  /*b730*/  IMAD.U32 R0, R34, 0x10000, RZ ;  /* 0x0001000022007824 */ /* 0x000fc600078e00ff */
[----:B------:R-:W1:Y:S02]  /*b740*/  LDS.128 R4, [R23+0x10080] ;  /* 0x0100800017047984 */ /* 0x000e640000000c00 */
[----:B-1----:R-:W-:Y:S02]  /*b750*/  SHF.L.U32 R3, R4, 0x10, RZ ;  /* 0x0000001004037819 */ /* 0x002fe400000006ff */
[----:B------:R-:W-:Y:S02]  /*b760*/  LOP3.LUT R19, R5, 0xffff0000, RZ, 0xc0, !PT ;  /* 0xffff000005137812 */ /* 0x000fe400078ec0ff */
[----:B------:R-:W-:Y:S01]  /*b770*/  LOP3.LUT R18, R7, 0xffff0000, RZ, 0xc0, !PT ;  /* 0xffff000007127812 */ /* 0x000fe200078ec0ff */
[----:B------:R-:W-:Y:S01]  /*b780*/  FMUL.FTZ R15, R2, R3 ;  /* 0x00000003020f7220 */ /* 0x000fe20000410000 */
[----:B---3--:R-:W1:Y:S02]  /*b790*/  LDS.128 R8, [R49] ;  /* 0x0000000031087984 */ /* 0x008e640000000c00 */
[C---:B-1----:R-:W-:Y:S01]  /*b7a0*/  SHF.L.U32 R12, R8.reuse, 0x10, RZ ;  /* 0x00000010080c7819 */ /* 0x042fe200000006ff */
[----:B------:R-:W-:Y:S01]  /*b7b0*/  IMAD.U32 R14, R9, 0x10000, RZ ;  /* 0x00010000090e7824 */ /* 0x000fe200078e00ff */
[----:B------:R-:W-:Y:S01]  /*b7c0*/  LOP3.LUT R13, R8, 0xffff0000, RZ, 0xc0, !PT ;  /* 0xffff0000080d7812 */ /* 0x000fe200078ec0ff */
[----:B------:R-:W-:Y:S01]  /*b7d0*/  IMAD.U32 R20, R11, 0x10000, RZ ;  /* 0x000100000b147824 */ /* 0x000fe200078e00ff */
[----:B------:R-:W-:Y:S01]  /*b7e0*/  LOP3.LUT R8, R4, 0xffff0000, RZ, 0xc0, !PT ;  /* 0xffff000004087812 */ /* 0x000fe200078ec0ff */
[----:B------:R-:W-:Y:S01]  /*b7f0*/  FFMA.FTZ R29, R0, R12, -R15 ;  /* 0x0000000c001d7223 */ /* 0x000fe2000001080f */
[----:B------:R-:W-:Y:S01]  /*b800*/  LOP3.LUT R22, R9, 0xffff0000, RZ, 0xc0, !PT ;  /* 0xffff000009167812 */ /* 0x000fe200078ec0ff */
[----:B------:R-:W-:Y:S01]  /*b810*/  IMAD.U32 R9, R5, 0x10000, RZ ;  /* 0x0001000005097824 */ /* 0x000fe200078e00ff */
[----:B------:R-:W-:-:S02]  /*b820*/  LOP3.LUT R4, R30, 0xffff0000, RZ, 0xc0, !PT ;  /* 0xffff00001e047812 */ /* 0x000fc400078ec0ff */
[C---:B------:R-:W-:Y:S02]  /*b830*/  SHF.L.U32 R16, R10.reuse, 0x10, RZ ;  /* 0x000000100a107819 */ /* 0x040fe400000006ff */
[----:B------:R-:W-:Y:S02]  /*b840*/  LOP3.LUT R17, R10, 0xffff0000, RZ, 0xc0, !PT ;  /* 0xffff00000a117812 */ /* 0x000fe400078ec0ff */
[C---:B------:R-:W-:Y:S02]  /*b850*/  SHF.L.U32 R5, R6.reuse, 0x10, RZ ;  /* 0x0000001006057819 */ /* 0x040fe400000006ff */
[----:B------:R-:W-:Y:S01]  /*b860*/  LOP3.LUT R10, R6, 0xffff0000, RZ, 0xc0, !PT ;  /* 0xffff0000060a7812 */ /* 0x000fe200078ec0ff */
[----:B------:R-:W-:Y:S01]  /*b870*/  FMUL.FTZ R6, R0, R3 ;  /* 0x0000000300067220 */ /* 0x000fe20000410000 */
[----:B------:R-:W-:Y:S01]  /*b880*/  LOP3.LUT R21, R11, 0xffff0000, RZ, 0xc0, !PT ;  /* 0xffff00000b157812 */ /* 0x000fe200078ec0ff */
[----:B------:R-:W-:Y:S01]  /*b890*/  IMAD.U32 R11, R7, 0x10000, RZ ;  /* 0x00010000070b7824 */ /* 0x000fe200078e00ff */
[----:B------:R-:W-:Y:S01]  /*b8a0*/  LOP3.LUT R3, R34, 0xffff0000, RZ, 0xc0, !PT ;  /* 0xffff000022037812 */ /* 0x000fe200078ec0ff */
[----:B------:R-:W-:Y:S01]  /*b8b0*/  FMUL.FTZ R7, R4, R8 ;  /* 0x0000000804077220 */ /* 0x000fe20000410000 */
[----:B------:R-:W-:Y:S01]  /*b8c0*/  SHF.L.U32 R0, R32, 0x10, RZ ;  /* 0x0000001020007819 */ /* 0x000fe200000006ff */
[----:B------:R-:W-:Y:S01]  /*b8d0*/  FFMA.FTZ R28, R2, R12, R6 ;  /* 0x0000000c021c7223 */ /* 0x000fe20000010006 */
[----:B------:R-:W-:Y:S01]  /*b8e0*/  SHF.L.U32 R6, R31, 0x10, RZ ;  /* 0x000000101f067819 */ /* 0x000fe200000006ff */
[----:B------:R-:W-:-:S02]  /*b8f0*/  FFMA.FTZ R27, R3, R13, -R7 ;  /* 0x0000000d031b7223 */ /* 0x000fc40000010807 */
[----:B------:R-:W-:Y:S02]  /*b900*/  IMAD.U32 R2, R37, 0x10000, RZ ;  /* 0x0001000025027824 */ /* 0x000fe400078e00ff */
[-C--:B------:R-:W-:Y:S02]  /*b910*/  FMUL.FTZ R7, R0, R9.reuse ;  /* 0x0000000900077220 */ /* 0x080fe40000410000 */
[----:B------:R-:W-:Y:S02]  /*b920*/  FMUL.FTZ R8, R3, R8 ;  /* 0x0000000803087220 */ /* 0x000fe40000410000 */
[C---:B------:R-:W-:Y:S02]  /*b930*/  FMUL.FTZ R3, R2.reuse, R9 ;  /* 0x0000000902037220 */ /* 0x040fe40000410000 */
[----:B------:R-:W-:Y:S02]  /*b940*/  FFMA.FTZ R25, R2, R14, -R7 ;  /* 0x0000000e02197223 */ /* 0x000fe40000010807 */
[----:B------:R-:W-:-:S02]  /*b950*/  IMAD.U32 R2, R35, 0x10000, RZ ;  /* 0x0001000023027824 */ /* 0x000fc400078e00ff */
[----:B------:R-:W-:Y:S02]  /*b960*/  FFMA.FTZ R26, R4, R13, R8 ;  /* 0x0000000d041a7223 */ /* 0x000fe40000010008 */
[-C--:B------:R-:W-:Y:S02]  /*b970*/  FMUL.FTZ R4, R6, R5.reuse ;  /* 0x0000000506047220 */ /* 0x080fe40000410000 */
[----:B------:R-:W-:Y:S01]  /*b980*/  FFMA.FTZ R24, R0, R14, R3 ;  /* 0x0000000e00187223 */ /* 0x000fe20000010003 */
[----:B------:R-:W-:Y:S01]  /*b990*/  LOP3.LUT R3, R35, 0xffff0000, RZ, 0xc0, !PT ;  /* 0xffff000023037812 */ /* 0x000fe200078ec0ff */
[C---:B------:R-:W-:Y:S01]  /*b9a0*/  FMUL.FTZ R9, R2.reuse, R5 ;  /* 0x0000000502097220 */ /* 0x040fe20000410000 */
        /* <DEDUP_REMOVED lines=9> */
[-C--:B------:R-:W-:Y:S01]  /*ba40*/  FFMA.FTZ R13, R0, R17.reuse, R7 ;  /* 0x00000011000d7223 */ /* 0x080fe20000010007 */
[----:B------:R-:W-:Y:S01]  /*ba50*/  LOP3.LUT R0, R33, 0xffff0000, RZ, 0xc0, !PT ;  /* 0xffff000021007812 */ /* 0x000fe200078ec0ff */
[-C--:B------:R-:W-:Y:S01]  /*ba60*/  FFMA.FTZ R11, R2, R20.reuse, -R4 ;  /* 0x00000014020b7223 */ /* 0x080fe20000010804 */
        /* <DEDUP_REMOVED lines=8> */
[C---:B------:R-:W-:Y:S02]  /*baf0*/  FMUL.FTZ R7, R4.reuse, R19 ;  /* 0x0000001304077220 */ /* 0x040fe40000410000 */
[----:B------:R-:W-:Y:S02]  /*bb00*/  FMUL.FTZ R5, R3, R18 ;  /* 0x0000001203057220 */ /* 0x000fe40000410000 */
[----:B------:R-:W-:Y:S01]  /*bb10*/  FFMA.FTZ R9, R4, R22, -R8 ;  /* 0x0000001604097223 */ /* 0x000fe20000010808 */
        /* <DEDUP_REMOVED lines=12> */
.L_x_254:
[----:B------:R-:W-:Y:S05]  /*bbe0*/  BSYNC B0 ;  /* 0x0000000000007941 */ /* 0x000fea0003800000 */
.L_x_253:
[----:B------:R-:W-:-:S13]  /*bbf0*/  ISETP.GE.AND P0, PT, R135, c[0x0][0x27c], PT ;  /* 0x00009f0087007a0c */ /* 0x000fda0003f06270 */
[----:B------:R-:W-:Y:S05]  /*bc00*/  @P0 BRA `(.L_x_252) ;  /* 0x0000059000000947 */ /* 0x000fea0003800000 */
[----:B------:R-:W3:Y:S04]  /*bc10*/  LDL R2, [R1] ;  /* 0x0000000001027983 */ /* 0x000ee80000100800 */
[----:B-1----:R-:W4:Y:S01]  /*bc20*/  LDL R49, [R1+0x18] ;  /* 0x0000180001317983 */ /* 0x002f220000100800 */
[----:B------:R-:W-:-:S04]  /*bc30*/  MOV R0, c[0x0][0x27c] ;  /* 0x00009f0000007a02 */ /* 0x000fc80000000f00 */
[----:B---3--:R-:W-:-:S04]  /*bc40*/  LEA.HI R0, R0, R2, RZ, 0x1d ;  /* 0x0000000200007211 */ /* 0x008fc800078fe8ff */
[----:B------:R-:W-:Y:S01]  /*bc50*/  SHF.R.S32.HI R2, RZ, 0x1f, R0 ;  /* 0x0000001fff027819 */ /* 0x000fe20000011400 */
[----:B------:R-:W-:Y:S01]  /*bc60*/  IMAD.SHL.U32 R3, R0, 0x8, RZ ;  /* 0x0000000800037824 */ /* 0x000fe200078e00ff */
[----:B----4-:R-:W1:Y:S02]  /*bc70*/  LDS.128 R8, [R49] ;  /* 0x0000000031087984 */ /* 0x010e640000000c00 */
[----:B------:R-:W-:Y:S02]  /*bc80*/  LEA.HI R0, R2, R0, RZ, 0x3 ;  /* 0x0000000002007211 */ /* 0x000fe400078f18ff */
[----:B------:R-:W-:Y:S02]  /*bc90*/  LOP3.LUT R2, R52, 0x38, R3, 0xf8, !PT ;  /* 0x0000003834027812 */ /* 0x000fe400078ef803 */
[----:B------:R-:W-:Y:S02]  /*bca0*/  SHF.L.U32 R0, R0, 0xa, RZ ;  /* 0x0000000a00007819 */ /* 0x000fe400000006ff */
[----:B------:R-:W-:-:S02]  /*bcb0*/  LOP3.LUT R2, R2, R51, RZ, 0x3c, !PT ;  /* 0x0000003302027212 */ /* 0x000fc400078e3cff */
[----:B------:R-:W-:-:S04]  /*bcc0*/  LOP3.LUT R0, R0, 0x7fffe000, RZ, 0xc0, !PT ;  /* 0x7fffe00000007812 */ /* 0x000fc800078ec0ff */
[----:B-----5:R-:W-:Y:S02]  /*bcd0*/  IADD3 R0, R2, R0, R50 ;  /* 0x0000000002007210 */ /* 0x020fe40007ffe032 */
[----:B------:R-:W-:-:S03]  /*bce0*/  SHF.L.U32 R2, R38, 0x10, RZ ;  /* 0x0000001026027819 */ /* 0x000fc600000006ff */
[----:B------:R-:W-:Y:S02]  /*bcf0*/  IMAD.SHL.U32 R23, R0, 0x2, RZ ;  /* 0x0000000200177824 */ /* 0x000fe400078e00ff */
[----:B------:R-:W-:-:S03]  /*bd00*/  IMAD.U32 R0, R39, 0x10000, RZ ;  /* 0x0001000027007824 */ /* 0x000fc600078e00ff */
[----:B------:R-:W3:Y:S01]  /*bd10*/  LDS.128 R4, [R23+0x10080] ;  /* 0x0100800017047984 */ /* 0x000ee20000000c00 */
        /* <DEDUP_REMOVED lines=8> */
[C---:B---3--:R-:W-:Y:S01]  /*bda0*/  SHF.L.U32 R3, R4.reuse, 0x10, RZ ;  /* 0x0000001004037819 */ /* 0x048fe200000006ff */
[----:B------:R-:W-:Y:S01]  /*bdb0*/  IMAD.U32 R9, R5, 0x10000, RZ ;  /* 0x0001000005097824 */ /* 0x000fe200078e00ff */
[----:B------:R-:W-:Y:S01]  /*bdc0*/  LOP3.LUT R8, R4, 0xffff0000, RZ, 0xc0, !PT ;  /* 0xffff000004087812 */ /* 0x000fe200078ec0ff */
[----:B------:R-:W-:Y:S01]  /*bdd0*/  IMAD.U32 R11, R7, 0x10000, RZ ;  /* 0x00010000070b7824 */ /* 0x000fe200078e00ff */
[----:B------:R-:W-:Y:S01]  /*bde0*/  LOP3.LUT R4, R38, 0xffff0000, RZ, 0xc0, !PT ;  /* 0xffff000026047812 */ /* 0x000fe200078ec0ff */
[-C--:B------:R-:W-:Y:S01]  /*bdf0*/  FMUL.FTZ R15, R2, R3.reuse ;  /* 0x00000003020f7220 */ /* 0x080fe20000410000 */
[----:B------:R-:W-:Y:S02]  /*be00*/  LOP3.LUT R19, R5, 0xffff0000, RZ, 0xc0, !PT ;  /* 0xffff000005137812 */ /* 0x000fe400078ec0ff */
[----:B------:R-:W-:Y:S01]  /*be10*/  SHF.L.U32 R5, R6, 0x10, RZ ;  /* 0x0000001006057819 */ /* 0x000fe200000006ff */
[----:B------:R-:W-:Y:S01]  /*be20*/  FFMA.FTZ R29, R0, R12, -R15 ;  /* 0x0000000c001d7223 */ /* 0x000fe2000001080f */
        /* <DEDUP_REMOVED lines=10> */
[-C--:B------:R-:W-:Y:S02]  /*bed0*/  FMUL.FTZ R7, R0, R9.reuse ;  /* 0x0000000900077220 */ /* 0x080fe40000410000 */
[----:B------:R-:W-:Y:S02]  /*bee0*/  FMUL.FTZ R8, R3, R8 ;  /* 0x0000000803087220 */ /* 0x000fe40000410000 */
[C---:B------:R-:W-:Y:S02]  /*bef0*/  FMUL.FTZ R3, R2.reuse, R9 ;  /* 0x0000000902037220 */ /* 0x040fe40000410000 */
[----:B------:R-:W-:Y:S02]  /*bf00*/  FFMA.FTZ R25, R2, R14, -R7 ;  /* 0x0000000e02197223 */ /* 0x000fe40000010807 */
[----:B------:R-:W-:Y:S02]  /*bf10*/  IMAD.U32 R2, R43, 0x10000, RZ ;  /* 0x000100002b027824 */ /* 0x000fe400078e00ff */
[----:B------:R-:W-:-:S02]  /*bf20*/  FFMA.FTZ R26, R4, R13, R8 ;  /* 0x0000000d041a7223 */ /* 0x000fc40000010008 */
[-C--:B------:R-:W-:Y:S02]  /*bf30*/  FMUL.FTZ R4, R6, R5.reuse ;  /* 0x0000000506047220 */ /* 0x080fe40000410000 */
[----:B------:R-:W-:Y:S01]  /*bf40*/  FFMA.FTZ R24, R0, R14, R3 ;  /* 0x0000000e00187223 */ /* 0x000fe20000010003 */
[----:B------:R-:W-:Y:S01]  /*bf50*/  LOP3.LUT R3, R43, 0xffff0000, RZ, 0xc0, !PT ;  /* 0xffff00002b037812 */ /* 0x000fe200078ec0ff */
[----:B------:R-:W-:Y:S01]  /*bf60*/  FMUL.FTZ R9, R2, R5 ;  /* 0x0000000502097220 */ /* 0x000fe20000410000 */
        /* <DEDUP_REMOVED lines=35> */
.L_x_252:
[----:B------:R-:W-:Y:S05]  /*c1a0*/  BSYNC B1 ;  /* 0x0000000000017941 */ /* 0x000fea0003800000 */
.L_x_251:
[----:B------:R-:W-:Y:S01]  /*c1b0*/  IADD3 R0, R208, 0x40, RZ ;  /* 0x00000040d0007810 */ /* 0x000fe20007ffe0ff */
[----:B------:R-:W-:Y:S03]  /*c1c0*/  BSSY B1, `(.L_x_255) ;  /* 0x00000c2000017945 */ /* 0x000fe60003800000 */
[----:B------:R-:W-:-:S13]  /*c1d0*/  ISETP.GE.AND P0, PT, R0, R46, PT ;  /* 0x0000002e0000720c */ /* 0x000fda0003f06270 */
[----:B------:R-:W-:Y:S05]  /*c1e0*/  @P0 BRA `(.L_x_256) ;  /* 0x00000bf000000947 */ /* 0x000fea0003800000 */
[----:B-----5:R3:W5:Y:S01]  /*c1f0*/  LDL R50, [R1+0x8] ;  /* 0x0000080001327983 */ /* 0x0207620000100800 */
        /* <DEDUP_REMOVED lines=10> */
[----:B-1----:R-:W4:Y:S01]  /*c2a0*/  LDL R49, [R1+0x24] ;  /* 0x0000240001317983 */ /* 0x002f220000100800 */
        /* <DEDUP_REMOVED lines=18> */
[----:B----4-:R-:W1:Y:S02]  /*c3d0*/  LDS.128 R8, [R49] ;  /* 0x0000000031087984 */ /* 0x010e640000000c00 */
        /* <DEDUP_REMOVED lines=68> */
.L_x_258:
[----:B------:R-:W-:Y:S05]  /*c820*/  BSYNC B0 ;  /* 0x0000000000007941 */ /* 0x000fea0003800000 */
.L_x_257:
[----:B------:R-:W-:-:S13]  /*c830*/  ISETP.GE.AND P0, PT, R135, c[0x0][0x27c], PT ;  /* 0x00009f0087007a0c */ /* 0x000fda0003f06270 */
[----:B------:R-:W-:Y:S05]  /*c840*/  @P0 BRA `(.L_x_256) ;  /* 0x0000059000000947 */ /* 0x000fea0003800000 */
[----:B------:R-:W4:Y:S04]  /*c850*/  LDL R2, [R1] ;  /* 0x0000000001027983 */ /* 0x000f280000100800 */
[----:B-12---:R-:W2:Y:S01]  /*c860*/  LDL R49, [R1+0x14] ;  /* 0x0000140001317983 */ /* 0x006ea20000100800 */
[----:B------:R-:W-:-:S04]  /*c870*/  MOV R0, c[0x0][0x27c] ;  /* 0x00009f0000007a02 */ /* 0x000fc80000000f00 */
[----:B----4-:R-:W-:-:S04]  /*c880*/  LEA.HI R0, R0, R2, RZ, 0x1d ;  /* 0x0000000200007211 */ /* 0x010fc800078fe8ff */
[----:B------:R-:W-:Y:S01]  /*c890*/  SHF.R.S32.HI R2, RZ, 0x1f, R0 ;  /* 0x0000001fff027819 */ /* 0x000fe20000011400 */
[----:B------:R-:W-:Y:S01]  /*c8a0*/  IMAD.SHL.U32 R3, R0, 0x8, RZ ;  /* 0x0000000800037824 */ /* 0x000fe200078e00ff */
[----:B--2---:R-:W1:Y:S02]  /*c8b0*/  LDS.128 R8, [R49] ;  /* 0x0000000031087984 */ /* 0x004e640000000c00 */
        /* <DEDUP_REMOVED lines=82> */
.L_x_256:
[----:B------:R-:W-:Y:S05]  /*cde0*/  BSYNC B1 ;  /* 0x0000000000017941 */ /* 0x000fea0003800000 */
.L_x_255:
[----:B------:R-:W-:-:S04]  /*cdf0*/  IADD3 R0, R208, 0x60, RZ ;  /* 0x00000060d0007810 */ /* 0x000fc80007ffe0ff */
[----:B------:R-:W-:-:S13]  /*ce00*/  ISETP.GE.AND P0, PT, R0, R46, PT ;  /* 0x0000002e0000720c */ /* 0x000fda0003f06270 */
[----:B------:R-:W-:Y:S05]  /*ce10*/  @P0 BRA `(.L_x_238) ;  /* 0x00000bf000000947 */ /* 0x000fea0003800000 */
[----:B-1----:R1:W5:Y:S01]  /*ce20*/  LDL R49, [R1+0x4] ;  /* 0x0000040001317983 */ /* 0x0023620000100800 */
[----:B------:R-:W-:Y:S01]  /*ce30*/  ISETP.GE.AND P0, PT, R132, c[0x0][0x27c], PT ;  /* 0x00009f0084007a0c */ /* 0x000fe20003f06270 */
[----:B------:R-:W-:Y:S01]  /*ce40*/  BSSY B0, `(.L_x_259) ;  /* 0x0000061000007945 */ /* 0x000fe20003800000 */
[C---:B-----5:R-:W-:Y:S02]  /*ce50*/  IADD3 R50, R208.reuse, 0x60, RZ ;  /* 0x00000060d0327810 */ /* 0x060fe40007ffe0ff */
[----:B------:R-:W-:-:S03]  /*ce60*/  IADD3 R51, R208, 0x60, RZ ;  /* 0x00000060d0337810 */ /* 0x000fc60007ffe0ff */
[----:B------:R-:W-:Y:S02]  /*ce70*/  IMAD.SHL.U32 R50, R50, 0x40, RZ ;  /* 0x0000004032327824 */ /* 0x000fe400078e00ff */
[----:B------:R-:W-:-:S03]  /*ce80*/  IMAD.SHL.U32 R51, R51, 0x40, RZ ;  /* 0x0000004033337824 */ /* 0x000fc600078e00ff */
[----:B------:R-:W-:Y:S02]  /*ce90*/  LOP3.LUT R50, R50, 0x1c0, RZ, 0xc0, !PT ;  /* 0x000001c032327812 */ /* 0x000fe400078ec0ff */
[----:B------:R-:W-:Y:S02]  /*cea0*/  LOP3.LUT R51, R51, 0x1c0, RZ, 0xc0, !PT ;  /* 0x000001c033337812 */ /* 0x000fe400078ec0ff */
[----:B------:R-:W-:Y:S01]  /*ceb0*/  SHF.R.U32.HI R50, RZ, 0x3, R50 ;  /* 0x00000003ff327819 */ /* 0x000fe20000011632 */
[----:B------:R-:W-:Y:S05]  /*cec0*/  @P0 BRA `(.L_x_260) ;  /* 0x0000058000000947 */ /* 0x000fea0003800000 */
[----:B------:R-:W4:Y:S01]  /*ced0*/  LDL R52, [R1+0x20] ;  /* 0x0000200001347983 */ /* 0x000f220000100800 */
        /* <DEDUP_REMOVED lines=13> */
[----:B------:R-:W5:Y:S02]  /*cfb0*/  LDS.128 R4, [R23+0x10080] ;  /* 0x0100800017047984 */ /* 0x000f640000000c00 */
[----:B-----5:R-:W-:Y:S02]  /*cfc0*/  SHF.L.U32 R3, R4, 0x10, RZ ;  /* 0x0000001004037819 */ /* 0x020fe400000006ff */
[----:B------:R-:W-:Y:S02]  /*cfd0*/  LOP3.LUT R19, R5, 0xffff0000, RZ, 0xc0, !PT ;  /* 0xffff000005137812 */ /* 0x000fe400078ec0ff */
[----:B------:R-:W-:Y:S01]  /*cfe0*/  LOP3.LUT R18, R7, 0xffff0000, RZ, 0xc0, !PT ;  /* 0xffff000007127812 */ /* 0x000fe200078ec0ff */
[----:B------:R-:W-:Y:S01]  /*cff0*/  FMUL.FTZ R15, R2, R3 ;  /* 0x00000003020f7220 */ /* 0x000fe20000410000 */
[----:B----4-:R-:W4:Y:S02]  /*d000*/  LDS.128 R8, [R52] ;  /* 0x0000000034087984 */ /* 0x010f240000000c00 */
[C---:B----4-:R-:W-:Y:S01]  /*d010*/  SHF.L.U32 R12, R8.reuse, 0x10, RZ ;  /* 0x00000010080c7819 */ /* 0x050fe200000006ff */
        /* <DEDUP_REMOVED lines=67> */
.L_x_260:
[----:B------:R-:W-:Y:S05]  /*d450*/  BSYNC B0 ;  /* 0x0000000000007941 */ /* 0x000fea0003800000 */
.L_x_259:
[----:B------:R-:W-:-:S13]  /*d460*/  ISETP.GE.AND P0, PT, R135, c[0x0][0x27c], PT ;  /* 0x00009f0087007a0c */ /* 0x000fda0003f06270 */
[----:B------:R-:W-:Y:S05]  /*d470*/  @P0 BRA `(.L_x_238) ;  /* 0x0000059000000947 */ /* 0x000fea0003800000 */
[----:B------:R-:W5:Y:S04]  /*d480*/  LDL R2, [R1] ;  /* 0x0000000001027983 */ /* 0x000f680000100800 */
[----:B--2---:R-:W2:Y:S01]  /*d490*/  LDL R30, [R1+0x10] ;  /* 0x00001000011e7983 */ /* 0x004ea20000100800 */
[----:B------:R-:W-:-:S04]  /*d4a0*/  MOV R0, c[0x0][0x27c] ;  /* 0x00009f0000007a02 */ /* 0x000fc80000000f00 */
[----:B-----5:R-:W-:-:S04]  /*d4b0*/  LEA.HI R0, R0, R2, RZ, 0x1d ;  /* 0x0000000200007211 */ /* 0x020fc800078fe8ff */
[----:B------:R-:W-:Y:S01]  /*d4c0*/  SHF.R.S32.HI R2, RZ, 0x1f, R0 ;  /* 0x0000001fff027819 */ /* 0x000fe20000011400 */
[----:B------:R-:W-:Y:S01]  /*d4d0*/  IMAD.SHL.U32 R3, R0, 0x8, RZ ;  /* 0x0000000800037824 */ /* 0x000fe200078e00ff */
[----:B--2-4-:R-:W2:Y:S02]  /*d4e0*/  LDS.128 R8, [R30] ;  /* 0x000000001e087984 */ /* 0x014ea40000000c00 */
        /* <DEDUP_REMOVED lines=9> */
[----:B------:R-:W4:Y:S01]  /*d580*/  LDS.128 R4, [R23+0x10080] ;  /* 0x0100800017047984 */ /* 0x000f220000000c00 */
[C---:B--2---:R-:W-:Y:S01]  /*d590*/  SHF.L.U32 R12, R8.reuse, 0x10, RZ ;  /* 0x00000010080c7819 */ /* 0x044fe200000006ff */
[----:B------:R-:W-:Y:S01]  /*d5a0*/  IMAD.U32 R14, R9, 0x10000, RZ ;  /* 0x00010000090e7824 */ /* 0x000fe200078e00ff */
[----:B------:R-:W-:Y:S01]  /*d5b0*/  LOP3.LUT R13, R8, 0xffff0000, RZ, 0xc0, !PT ;  /* 0xffff0000080d7812 */ /* 0x000fe200078ec0ff */
[----:B------:R-:W-:Y:S01]  /*d5c0*/  IMAD.U32 R20, R11, 0x10000, RZ ;  /* 0x000100000b147824 */ /* 0x000fe200078e00ff */
[----:B------:R-:W-:Y:S02]  /*d5d0*/  LOP3.LUT R22, R9, 0xffff0000, RZ, 0xc0, !PT ;  /* 0xffff000009167812 */ /* 0x000fe400078ec0ff */
[C---:B------:R-:W-:Y:S02]  /*d5e0*/  SHF.L.U32 R16, R10.reuse, 0x10, RZ ;  /* 0x000000100a107819 */ /* 0x040fe400000006ff */
[----:B------:R-:W-:Y:S02]  /*d5f0*/  LOP3.LUT R17, R10, 0xffff0000, RZ, 0xc0, !PT ;  /* 0xffff00000a117812 */ /* 0x000fe400078ec0ff */
[----:B------:R-:W-:-:S02]  /*d600*/  LOP3.LUT R21, R11, 0xffff0000, RZ, 0xc0, !PT ;  /* 0xffff00000b157812 */ /* 0x000fc400078ec0ff */
[C---:B----4-:R-:W-:Y:S01]  /*d610*/  SHF.L.U32 R3, R4.reuse, 0x10, RZ ;  /* 0x0000001004037819 */ /* 0x050fe200000006ff */
        /* <DEDUP_REMOVED lines=63> */
.L_x_238:
[----:B------:R-:W-:Y:S05]  /*da10*/  BSYNC B2 ;  /* 0x0000000000027941 */ /* 0x000fea0003800000 */
.L_x_210:
[----:B------:R-:W-:Y:S01]  /*da20*/  IMAD R0, R47, c[0x0][0x208], RZ ;  /* 0x000082002f007a24 */ /* 0x000fe200078e02ff */
[----:B------:R-:W-:-:S04]  /*da30*/  DEPBAR.LE SB0, 0x0 ;  /* 0x000080000000791a */ /* 0x000fc80000000000 */
[C---:B------:R-:W-:Y:S01]  /*da40*/  IMAD.WIDE.U32 R2, R203.reuse, c[0x0][0x208], RZ ;  /* 0x00008200cb027a25 */ /* 0x040fe200078e00ff */
[----:B------:R-:W-:Y:S03]  /*da50*/  BAR.SYNC.DEFER_BLOCKING 0x0 ;  /* 0x0000000000007b1d */ /* 0x000fe60000010000 */
[----:B------:R-:W-:Y:S02]  /*da60*/  IMAD R0, R203, c[0x0][0x20c], R0 ;  /* 0x00008300cb007a24 */ /* 0x000fe400078e0200 */
[----:B------:R-:W-:Y:S01]  /*da70*/  IMAD.WIDE.U32 R214, R216, c[0x0][0x210], RZ ;  /* 0x00008400d8d67a25 */ /* 0x000fe200078e00ff */
[----:B------:R-:W-:Y:S02]  /*da80*/  BSSY B0, `(.L_x_261) ;  /* 0x00000ec000007945 */ /* 0x000fe40003800000 */
[----:B------:R-:W-:Y:S01]  /*da90*/  IADD3 R3, R3, R0, RZ ;  /* 0x0000000003037210 */ /* 0x000fe20007ffe0ff */
[----:B------:R-:W-:-:S02]  /*daa0*/  IMAD R0, R48, c[0x0][0x218], RZ ;  /* 0x0000860030007a24 */ /* 0x000fc400078e02ff */
[----:B------:R-:W-:Y:S02]  /*dab0*/  IMAD R216, R216, c[0x0][0x214], R215 ;  /* 0x00008500d8d87a24 */ /* 0x000fe400078e02d7 */
[----:B------:R-:W-:-:S04]  /*dac0*/  IMAD.WIDE.U32 R2, R202, c[0x0][0x218], R2 ;  /* 0x00008600ca027a25 */ /* 0x000fc800078e0002 */
[----:B-12-4-:R-:W-:Y:S01]  /*dad0*/  IMAD R4, R202, c[0x0][0x21c], R0 ;  /* 0x00008700ca047a24 */ /* 0x016fe200078e0200 */
[----:B------:R-:W-:-:S04]  /*dae0*/  IADD3 R0, P0, R2, R214, RZ ;  /* 0x000000d602007210 */ /* 0x000fc80007f1e0ff */
[----:B------:R-:W-:Y:S02]  /*daf0*/  IADD3.X R2, R216, R3, R4, P0, !PT ;  /* 0x00000003d8027210 */ /* 0x000fe400007fe404 */
[C---:B------:R-:W-:Y:S01]  /*db00*/  LEA R3, P0, R0.reuse, c[0x0][0x1f8], 0x1 ;  /* 0x00007e0000037a11 */ /* 0x040fe200078008ff */
[----:B------:R-:W-:Y:S03]  /*db10*/  LDSM.16.M88.4 R16, [R194] ;  /* 0x00000000c210783b */ /* 0x000fe60000000200 */
[----:B------:R-:W-:Y:S01]  /*db20*/  LEA.HI.X R2, R0, c[0x0][0x1fc], R2, 0x1, P0 ;  /* 0x00007f0000027a11 */ /* 0x000fe200000f0c02 */
[----:B------:R-:W-:Y:S01]  /*db30*/  LDSM.16.M88.4 R24, [R143] ;  /* 0x000000008f18783b */ /* 0x000fe20000000200 */
[----:B------:R-:W-:-:S03]  /*db40*/  R2P PR, R212, 0x6 ;  /* 0x00000006d4007804 */ /* 0x000fc60000000000 */
[----:B------:R1:W2:Y:S04]  /*db50*/  SHFL.IDX PT, R0, R3, RZ, 0x181f ;  /* 0x00181fff03007589 */ /* 0x0002a800000e0000 */
[----:B------:R-:W4:Y:S04]  /*db60*/  SHFL.IDX PT, R2, R2, RZ, 0x181f ;  /* 0x00181fff02027589 */ /* 0x000f2800000e0000 */
[----:B------:R-:W3:Y:S04]  /*db70*/  LDSM.16.M88.4 R44, [R143+0x800] ;  /* 0x000800008f2c783b */ /* 0x000ee80000000200 */
[----:B------:R-:W-:Y:S01]  /*db80*/  LDSM.16.M88.4 R28, [R195] ;  /* 0x00000000c31c783b */ /* 0x000fe20000000200 */
[----:B-1----:R-:W-:-:S02]  /*db90*/  IADD3 R3, R143, 0x20, RZ ;  /* 0x000000208f037810 */ /* 0x002fc40007ffe0ff */
[C---:B--2---:R-:W-:Y:S02]  /*dba0*/  LEA R4, P0, R132.reuse, R0, 0x1 ;  /* 0x0000000084047211 */ /* 0x044fe400078008ff */
[----:B------:R-:W-:Y:S02]  /*dbb0*/  @P1 IADD3 R3, R143, -0x20, RZ ;  /* 0xffffffe08f031810 */ /* 0x000fe40007ffe0ff */
[----:B----4-:R-:W-:Y:S02]  /*dbc0*/  LEA.HI.X R5, R132, R2, R133, 0x1, P0 ;  /* 0x0000000284057211 */ /* 0x010fe400000f0c85 */
[C---:B------:R-:W-:Y:S01]  /*dbd0*/  LEA R8, P0, R204.reuse, R0, 0x1 ;  /* 0x00000000cc087211 */ /* 0x040fe200078008ff */
[----:B------:R-:W1:Y:S03]  /*dbe0*/  LDSM.16.M88.4 R40, [R3] ;  /* 0x000000000328783b */ /* 0x000e660000000200 */
[----:B------:R-:W-:Y:S01]  /*dbf0*/  LEA.HI.X R9, R204, R2, R209, 0x1, P0 ;  /* 0x00000002cc097211 */ /* 0x000fe200000f0cd1 */
[----:B------:R-:W2:Y:S01]  /*dc00*/  LDSM.16.M88.4 R64, [R3+0x800] ;  /* 0x000800000340783b */ /* 0x000ea20000000200 */
[C---:B------:R-:W-:Y:S01]  /*dc10*/  LEA R10, P0, R199.reuse, R0, 0x1 ;  /* 0x00000000c70a7211 */ /* 0x040fe200078008ff */
[----:B------:R-:W-:Y:S03]  /*dc20*/  HMMA.16816.F32.BF16 R20, R16, R24, RZ ;  /* 0x000000181014723c */ /* 0x000fe600000418ff */
[----:B------:R-:W-:-:S02]  /*dc30*/  LEA.HI.X R11, R199, R2, R211, 0x1, P0 ;  /* 0x00000002c70b7211 */ /* 0x000fc400000f0cd3 */
[----:B------:R-:W-:-:S03]  /*dc40*/  ISETP.GT.AND P0, PT, R106, R208, PT ;  /* 0x000000d06a00720c */ /* 0x000fc60003f04270 */
[----:B------:R-:W-:Y:S01]  /*dc50*/  HMMA.16816.F32.BF16 R24, R16, R26, RZ ;  /* 0x0000001a1018723c */ /* 0x000fe200000418ff */
[----:B------:R-:W-:-:S07]  /*dc60*/  ISETP.GE.OR P1, PT, R132, c[0x0][0x1d4], !P0 ;  /* 0x0000750084007a0c */ /* 0x000fce0004726670 */
[C---:B---3--:R-:W-:Y:S06]  /*dc70*/  HMMA.16816.F32.BF16 R32, R16.reuse, R44, RZ ;  /* 0x0000002c1020723c */ /* 0x048fec00000418ff */
[----:B------:R-:W-:Y:S01]  /*dc80*/  @!PT LDS RZ, [RZ] ;  /* 0x00000000fffff984 */ /* 0x000fe20000000800 */
[----:B------:R-:W-:Y:S01]  /*dc90*/  @!PT LDS RZ, [RZ] ;  /* 0x00000000fffff984 */ /* 0x000fe20000000800 */
[----:B------:R-:W-:Y:S01]  /*dca0*/  @!PT LDS RZ, [RZ] ;  /* 0x00000000fffff984 */ /* 0x000fe20000000800 */
[----:B------:R3:W-:Y:S01]  /*dcb0*/  LDGSTS.E.BYPASS.LTC128B.128 [R198+0x8080], [R4.64], !P1 ;  /* 0x0808000004c67fae */ /* 0x0007e2000c901d48 */
[C---:B------:R-:W-:Y:S01]  /*dcc0*/  LEA R6, P1, R200.reuse, R0, 0x1 ;  /* 0x00000000c8067211 */ /* 0x040fe200078208ff */
[----:B------:R-:W-:Y:S01]  /*dcd0*/  HMMA.16816.F32.BF16 R44, R16, R46, RZ ;  /* 0x0000002e102c723c */ /* 0x000fe200000418ff */
[----:B------:R-:W-:Y:S02]  /*dce0*/  MOV R0, 0x40 ;  /* 0x0000004000007802 */ /* 0x000fe40000000f00 */
[----:B------:R-:W-:-:S02]  /*dcf0*/  LEA.HI.X R7, R200, R2, R210, 0x1, P1 ;  /* 0x00000002c8077211 */ /* 0x000fc400008f0cd2 */
[----:B------:R-:W-:Y:S02]  /*dd00*/  ISETP.GE.OR P1, PT, R135, c[0x0][0x1d4], !P0 ;  /* 0x0000750087007a0c */ /* 0x000fe40004726670 */
[----:B------:R-:W-:Y:S02]  /*dd10*/  SEL R0, R0, 0xffffffc0, !P2 ;  /* 0xffffffc000007807 */ /* 0x000fe40005000000 */
[----:B------:R-:W-:Y:S01]  /*dd20*/  IADD3 R2, R3, 0x3000, RZ ;  /* 0x0000300003027810 */ /* 0x000fe20007ffe0ff */
[----:B-1----:R-:W-:Y:S03]  /*dd30*/  HMMA.16816.F32.BF16 R20, R28, R40, R20 ;  /* 0x000000281c14723c */ /* 0x002fe60000041814 */
[----:B------:R-:W-:-:S05]  /*dd40*/  IADD3 R188, R2, R0, RZ ;  /* 0x0000000002bc7210 */ /* 0x000fca0007ffe0ff */
[----:B------:R1:W-:Y:S01]  /*dd50*/  LDGSTS.E.BYPASS.LTC128B.128 [R198+0x9080], [R8.64], !P1 ;  /* 0x0908000008c67fae */ /* 0x0003e2000c901d48 */
[----:B------:R-:W-:Y:S01]  /*dd60*/  ISETP.GE.OR P1, PT, R199, c[0x0][0x1d4], !P0 ;  /* 0x00007500c7007a0c */ /* 0x000fe20004726670 */
[----:B------:R-:W-:Y:S01]  /*dd70*/  HMMA.16816.F32.BF16 R40, R28, R42, R24 ;  /* 0x0000002a1c28723c */ /* 0x000fe20000041818 */
[----:B------:R-:W-:Y:S02]  /*dd80*/  ISETP.GE.OR P0, PT, R200, c[0x0][0x1d4], !P0 ;  /* 0x00007500c8007a0c */ /* 0x000fe40004706670 */
[----:B---3--:R-:W-:-:S05]  /*dd90*/  IADD3 R4, R143, R0, RZ ;  /* 0x000000008f047210 */ /* 0x008fca0007ffe0ff */
[C---:B--2---:R-:W-:Y:S04]  /*dda0*/  HMMA.16816.F32.BF16 R32, R28.reuse, R64, R32 ;  /* 0x000000401c20723c */ /* 0x044fe80000041820 */
[----:B------:R1:W-:Y:S04]  /*ddb0*/  LDGSTS.E.BYPASS.LTC128B.128 [R198+0xa080], [R10.64], !P1 ;  /* 0x0a0800000ac67fae */ /* 0x0003e8000c901d48 */
[----:B------:R2:W-:Y:S01]  /*ddc0*/  LDGSTS.E.BYPASS.LTC128B.128 [R198+0xb080], [R6.64], !P0 ;  /* 0x0b08000006c67fae */ /* 0x0005e2000c101d48 */
[----:B------:R-:W-:Y:S01]  /*ddd0*/  HMMA.16816.F32.BF16 R44, R28, R66, R44 ;  /* 0x000000421c2c723c */ /* 0x000fe2000004182c */
[----:B------:R-:W-:-:S02]  /*dde0*/  ISETP.GT.AND P0, PT, R80, R213, PT ;  /* 0x000000d55000720c */ /* 0x000fc40003f04270 */
[----:B------:R-:W-:Y:S04]  /*ddf0*/  LDSM.16.M88.4 R12, [R197] ;  /* 0x00000000c50c783b */ /* 0x000fe80000000200 */
[----:B------:R-:W3:Y:S04]  /*de00*/  LDSM.16.M88.4 R36, [R4] ;  /* 0x000000000424783b */ /* 0x000ee80000000200 */
[----:B-----5:R-:W-:Y:S04]  /*de10*/  LDSM.16.M88.4 R48, [R188+-0x3000] ;  /* 0xffd00000bc30783b */ /* 0x020fe80000000200 */
[----:B------:R-:W4:Y:S04]  /*de20*/  LDSM.16.M88.4 R52, [R4+0x800] ;  /* 0x000800000434783b */ /* 0x000f280000000200 */
[----:B------:R-:W-:Y:S04]  /*de30*/  LDSM.16.M88.4 R60, [R143+0x1000] ;  /* 0x001000008f3c783b */ /* 0x000fe80000000200 */
[----:B-1----:R-:W1:Y:S04]  /*de40*/  LDSM.16.M88.4 R8, [R196] ;  /* 0x00000000c408783b */ /* 0x002e680000000200 */
[----:B------:R-:W-:Y:S04]  /*de50*/  LDSM.16.M88.4 R56, [R188+-0x2800] ;  /* 0xffd80000bc38783b */ /* 0x000fe80000000200 */
[----:B------:R-:W-:Y:S04]  /*de60*/  LDSM.16.M88.4 R68, [R3+0x1000] ;  /* 0x001000000344783b */ /* 0x000fe80000000200 */
[----:B------:R-:W-:Y:S04]  /*de70*/  LDSM.16.M88.4 R28, [R197+0x4000] ;  /* 0x00400000c51c783b */ /* 0x000fe80000000200 */
[----:B------:R-:W-:Y:S04]  /*de80*/  LDSM.16.M88.4 R64, [R4+0x1000] ;  /* 0x001000000440783b */ /* 0x000fe80000000200 */
[----:B------:R-:W-:Y:S01]  /*de90*/  LDSM.16.M88.4 R76, [R188+-0x1000] ;  /* 0xfff00000bc4c783b */ /* 0x000fe20000000200 */
[C---:B---3--:R-:W-:Y:S03]  /*dea0*/  HMMA.16816.F32.BF16 R24, R12.reuse, R36, R20 ;  /* 0x000000240c18723c */ /* 0x048fe60000041814 */
[----:B------:R-:W3:Y:S04]  /*deb0*/  LDSM.16.M88.4 R20, [R194+0x4000] ;  /* 0x00400000c214783b */ /* 0x000ee80000000200 */
[----:B------:R-:W-:Y:S01]  /*dec0*/  LDSM.16.M88.4 R72, [R3+0x3000] ;  /* 0x003000000348783b */ /* 0x000fe20000000200 */
[C---:B------:R-:W-:Y:S03]  /*ded0*/  HMMA.16816.F32.BF16 R40, R12.reuse, R38, R40 ;  /* 0x000000260c28723c */ /* 0x040fe60000041828 */
[----:B------:R-:W-:Y:S04]  /*dee0*/  LDSM.16.M88.4 R36, [R143+0x1800] ;  /* 0x001800008f24783b */ /* 0x000fe80000000200 */
[----:B------:R-:W0:Y:S01]  /*def0*/  LDGDEPBAR ;  /* 0x00000000000079af */ /* 0x000e220000000000 */
[----:B----4-:R-:W-:Y:S08]  /*df00*/  HMMA.16816.F32.BF16 R32, R12, R52, R32 ;  /* 0x000000340c20723c */ /* 0x010ff00000041820 */
[C---:B-1----:R-:W-:Y:S01]  /*df10*/  HMMA.16816.F32.BF16 R16, R8.reuse, R48, R24 ;  /* 0x000000300810723c */ /* 0x042fe20000041818 */
[----:B------:R-:W1:Y:S07]  /*df20*/  LDSM.16.M88.4 R24, [R195+0x4000] ;  /* 0x00400000c318783b */ /* 0x000e6e0000000200 */
[----:B------:R-:W-:Y:S01]  /*df30*/  HMMA.16816.F32.BF16 R40, R8, R50, R40 ;  /* 0x000000320828723c */ /* 0x000fe20000041828 */
[----:B------:R-:W4:Y:S07]  /*df40*/  LDSM.16.M88.4 R48, [R3+0x1800] ;  /* 0x001800000330783b */ /* 0x000f2e0000000200 */
[----:B------:R-:W-:Y:S01]  /*df50*/  HMMA.16816.F32.BF16 R44, R12, R54, R44 ;  /* 0x000000360c2c723c */ /* 0x000fe2000004182c */
[----:B------:R-:W-:Y:S07]  /*df60*/  LDSM.16.M88.4 R52, [R188+-0x2000] ;  /* 0xffe00000bc34783b */ /* 0x000fee0000000200 */
[----:B---3--:R-:W-:Y:S08]  /*df70*/  HMMA.16816.F32.BF16 R16, R20, R60, R16 ;  /* 0x0000003c1410723c */ /* 0x008ff00000041810 */
[----:B------:R-:W-:Y:S08]  /*df80*/  HMMA.16816.F32.BF16 R32, R8, R56, R32 ;  /* 0x000000380820723c */ /* 0x000ff00000041820 */
[----:B------:R-:W-:Y:S01]  /*df90*/  HMMA.16816.F32.BF16 R40, R20, R62, R40 ;  /* 0x0000003e1428723c */ /* 0x000fe20000041828 */
[----:B------:R-:W-:Y:S07]  /*dfa0*/  LDSM.16.M88.4 R60, [R143+0x2000] ;  /* 0x002000008f3c783b */ /* 0x000fee0000000200 */
[----:B-1----:R-:W-:Y:S01]  /*dfb0*/  HMMA.16816.F32.BF16 R12, R24, R68, R16 ;  /* 0x00000044180c723c */ /* 0x002fe20000041810 */
[----:B------:R-:W1:Y:S07]  /*dfc0*/  LDSM.16.M88.4 R16, [R196+0x4000] ;  /* 0x00400000c410783b */ /* 0x000e6e0000000200 */
[----:B------:R-:W-:Y:S01]  /*dfd0*/  HMMA.16816.F32.BF16 R44, R8, R58, R44 ;  /* 0x0000003a082c723c */ /* 0x000fe2000004182c */
[----:B------:R-:W3:Y:S07]  /*dfe0*/  LDSM.16.M88.4 R56, [R4+0x1800] ;  /* 0x001800000438783b */ /* 0x000eee0000000200 */
[----:B------:R-:W-:Y:S08]  /*dff0*/  HMMA.16816.F32.BF16 R32, R20, R36, R32 ;  /* 0x000000241420723c */ /* 0x000ff00000041820 */
[----:B------:R-:W-:Y:S01]  /*e000*/  HMMA.16816.F32.BF16 R40, R24, R70, R40 ;  /* 0x000000461828723c */ /* 0x000fe20000041828 */
[----:B------:R-:W-:Y:S07]  /*e010*/  LDSM.16.M88.4 R68, [R3+0x2000] ;  /* 0x002000000344783b */ /* 0x000fee0000000200 */
[----:B------:R-:W-:Y:S01]  /*e020*/  HMMA.16816.F32.BF16 R8, R28, R64, R12 ;  /* 0x000000401c08723c */ /* 0x000fe2000004180c */
[----:B------:R-:W2:Y:S07]  /*e030*/  LDSM.16.M88.4 R12, [R194+0x8000] ;  /* 0x00800000c20c783b */ /* 0x000eae0000000200 */
[----:B------:R-:W-:Y:S01]  /*e040*/  HMMA.16816.F32.BF16 R44, R20, R38, R44 ;  /* 0x00000026142c723c */ /* 0x000fe2000004182c */
[----:B------:R-:W2:Y:S07]  /*e050*/  LDSM.16.M88.4 R36, [R188+-0x1800] ;  /* 0xffe80000bc24783b */ /* 0x000eae0000000200 */
[----:B----4-:R-:W-:Y:S08]  /*e060*/  HMMA.16816.F32.BF16 R32, R24, R48, R32 ;  /* 0x000000301820723c */ /* 0x010ff00000041820 */
[----:B------:R-:W-:Y:S01]  /*e070*/  HMMA.16816.F32.BF16 R40, R28, R66, R40 ;  /* 0x000000421c28723c */ /* 0x000fe20000041828 */
[----:B------:R-:W-:Y:S07]  /*e080*/  LDSM.16.M88.4 R64, [R4+0x2000] ;  /* 0x002000000440783b */ /* 0x000fee0000000200 */
[----:B-1----:R-:W-:Y:S01]  /*e090*/  HMMA.16816.F32.BF16 R20, R16, R52, R8 ;  /* 0x000000341014723c */ /* 0x002fe20000041808 */
[----:B------:R-:W1:Y:S07]  /*e0a0*/  LDSM.16.M88.4 R8, [R195+0x8000] ;  /* 0x00800000c308783b */ /* 0x000e6e0000000200 */
[----:B------:R-:W-:Y:S01]  /*e0b0*/  HMMA.16816.F32.BF16 R44, R24, R50, R44 ;  /* 0x00000032182c723c */ /* 0x000fe2000004182c */
[----:B------:R-:W-:Y:S04]  /*e0c0*/  LDSM.16.M88.4 R24, [R197+0x8000] ;  /* 0x00800000c518783b */ /* 0x000fe80000000200 */
[----:B------:R-:W-:Y:S03]  /*e0d0*/  LDSM.16.M88.4 R48, [R4+0x2800] ;  /* 0x002800000430783b */ /* 0x000fe60000000200 */
[----:B---3--:R-:W-:Y:S08]  /*e0e0*/  HMMA.16816.F32.BF16 R32, R28, R56, R32 ;  /* 0x000000381c20723c */ /* 0x008ff00000041820 */
[----:B------:R-:W-:Y:S01]  /*e0f0*/  HMMA.16816.F32.BF16 R40, R16, R54, R40 ;  /* 0x000000361028723c */ /* 0x000fe20000041828 */
[----:B------:R-:W3:Y:S07]  /*e100*/  LDSM.16.M88.4 R52, [R143+0x2800] ;  /* 0x002800008f34783b */ /* 0x000eee0000000200 */
[----:B--2---:R-:W-:Y:S08]  /*e110*/  HMMA.16816.F32.BF16 R20, R12, R60, R20 ;  /* 0x0000003c0c14723c */ /* 0x004ff00000041814 */
[----:B------:R-:W-:Y:S01]  /*e120*/  HMMA.16816.F32.BF16 R44, R28, R58, R44 ;  /* 0x0000003a1c2c723c */ /* 0x000fe2000004182c */
[----:B------:R-:W-:Y:S04]  /*e130*/  LDSM.16.M88.4 R28, [R196+0x8000] ;  /* 0x00800000c41c783b */ /* 0x000fe80000000200 */
[----:B------:R-:W-:Y:S03]  /*e140*/  LDSM.16.M88.4 R56, [R188+-0x800] ;  /* 0xfff80000bc38783b */ /* 0x000fe60000000200 */
[----:B------:R-:W-:Y:S08]  /*e150*/  HMMA.16816.F32.BF16 R32, R16, R36, R32 ;  /* 0x000000241020723c */ /* 0x000ff00000041820 */
[----:B------:R-:W-:Y:S01]  /*e160*/  HMMA.16816.F32.BF16 R40, R12, R62, R40 ;  /* 0x0000003e0c28723c */ /* 0x000fe20000041828 */
[----:B------:R-:W2:Y:S07]  /*e170*/  LDSM.16.M88.4 R60, [R3+0x2800] ;  /* 0x00280000033c783b */ /* 0x000eae0000000200 */
[----:B-1----:R-:W-:Y:S08]  /*e180*/  HMMA.16816.F32.BF16 R20, R8, R68, R20 ;  /* 0x000000440814723c */ /* 0x002ff00000041814 */
[----:B------:R-:W-:Y:S08]  /*e190*/  HMMA.16816.F32.BF16 R44, R16, R38, R44 ;  /* 0x00000026102c723c */ /* 0x000ff0000004182c */
[----:B---3--:R-:W-:Y:S08]  /*e1a0*/  HMMA.16816.F32.BF16 R32, R12, R52, R32 ;  /* 0x000000340c20723c */ /* 0x008ff00000041820 */
[----:B------:R-:W-:Y:S01]  /*e1b0*/  HMMA.16816.F32.BF16 R40, R8, R70, R40 ;  /* 0x000000460828723c */ /* 0x000fe20000041828 */
[----:B------:R-:W-:Y:S07]  /*e1c0*/  LDSM.16.M88.4 R68, [R143+0x3000] ;  /* 0x003000008f44783b */ /* 0x000fee0000000200 */
[----:B------:R-:W-:Y:S01]  /*e1d0*/  HMMA.16816.F32.BF16 R16, R24, R64, R20 ;  /* 0x000000401810723c */ /* 0x000fe20000041814 */
[----:B------:R-:W1:Y:S07]  /*e1e0*/  LDSM.16.M88.4 R20, [R194+0xc000] ;  /* 0x00c00000c214783b */ /* 0x000e6e0000000200 */
[----:B------:R-:W-:Y:S01]  /*e1f0*/  HMMA.16816.F32.BF16 R44, R12, R54, R44 ;  /* 0x000000360c2c723c */ /* 0x000fe2000004182c */
[----:B------:R-:W-:Y:S07]  /*e200*/  LDSM.16.M88.4 R52, [R143+0x3800] ;  /* 0x003800008f34783b */ /* 0x000fee0000000200 */
[----:B--2---:R-:W-:Y:S08]  /*e210*/  HMMA.16816.F32.BF16 R32, R8, R60, R32 ;  /* 0x0000003c0820723c */ /* 0x004ff00000041820 */
[----:B------:R-:W-:Y:S01]  /*e220*/  HMMA.16816.F32.BF16 R40, R24, R66, R40 ;  /* 0x000000421828723c */ /* 0x000fe20000041828 */
[----:B------:R-:W-:Y:S07]  /*e230*/  LDSM.16.M88.4 R64, [R4+0x3000] ;  /* 0x003000000440783b */ /* 0x000fee0000000200 */
[----:B------:R-:W-:Y:S01]  /*e240*/  HMMA.16816.F32.BF16 R12, R28, R76, R16 ;  /* 0x0000004c1c0c723c */ /* 0x000fe20000041810 */
[----:B------:R-:W2:Y:S07]  /*e250*/  LDSM.16.M88.4 R16, [R195+0xc000] ;  /* 0x00c00000c310783b */ /* 0x000eae0000000200 */
[----:B------:R-:W-:Y:S01]  /*e260*/  HMMA.16816.F32.BF16 R44, R8, R62, R44 ;  /* 0x0000003e082c723c */ /* 0x000fe2000004182c */
[----:B------:R-:W-:Y:S07]  /*e270*/  LDSM.16.M88.4 R60, [R188] ;  /* 0x00000000bc3c783b */ /* 0x000fee0000000200 */
[----:B------:R-:W-:Y:S08]  /*e280*/  HMMA.16816.F32.BF16 R36, R24, R48, R32 ;  /* 0x000000301824723c */ /* 0x000ff00000041820 */
[----:B------:R-:W-:Y:S08]  /*e290*/  HMMA.16816.F32.BF16 R32, R28, R78, R40 ;  /* 0x0000004e1c20723c */ /* 0x000ff00000041828 */
[----:B-1----:R-:W-:Y:S01]  /*e2a0*/  HMMA.16816.F32.BF16 R8, R20, R68, R12 ;  /* 0x000000441408723c */ /* 0x002fe2000004180c */
[----:B------:R-:W1:Y:S07]  /*e2b0*/  LDSM.16.M88.4 R12, [R197+0xc000] ;  /* 0x00c00000c50c783b */ /* 0x000e6e0000000200 */
[----:B------:R-:W-:Y:S01]  /*e2c0*/  HMMA.16816.F32.BF16 R40, R24, R50, R44 ;  /* 0x000000321828723c */ /* 0x000fe2000004182c */
[----:B------:R-:W3:Y:S04]  /*e2d0*/  LDSM.16.M88.4 R48, [R3+0x3800] ;  /* 0x003800000330783b */ /* 0x000ee80000000200 */
[----:B------:R3:W-:Y:S03]  /*e2e0*/  LDSM.16.M88.4 R44, [R4+0x3800] ;  /* 0x00380000042c783b */ /* 0x0007e60000000200 */
[----:B------:R-:W-:Y:S08]  /*e2f0*/  HMMA.16816.F32.BF16 R36, R28, R56, R36 ;  /* 0x000000381c24723c */ /* 0x000ff00000041824 */
[----:B------:R-:W-:Y:S08]  /*e300*/  HMMA.16816.F32.BF16 R32, R20, R70, R32 ;  /* 0x000000461420723c */ /* 0x000ff00000041820 */
[----:B--2---:R-:W-:Y:S01]  /*e310*/  HMMA.16816.F32.BF16 R24, R16, R72, R8 ;  /* 0x000000481018723c */ /* 0x004fe20000041808 */
[----:B------:R-:W2:Y:S07]  /*e320*/  LDSM.16.M88.4 R8, [R196+0xc000] ;  /* 0x00c00000c408783b */ /* 0x000eae0000000200 */
[----:B------:R-:W-:Y:S08]  /*e330*/  HMMA.16816.F32.BF16 R28, R28, R58, R40 ;  /* 0x0000003a1c1c723c */ /* 0x000ff00000041828 */
[----:B------:R-:W-:Y:S08]  /*e340*/  HMMA.16816.F32.BF16 R40, R20, R52, R36 ;  /* 0x000000341428723c */ /* 0x000ff00000041824 */
[----:B------:R-:W-:Y:S08]  /*e350*/  HMMA.16816.F32.BF16 R36, R16, R74, R32 ;  /* 0x0000004a1024723c */ /* 0x000ff00000041820 */
[----:B-1----:R-:W-:Y:S08]  /*e360*/  HMMA.16816.F32.BF16 R32, R12, R64, R24 ;  /* 0x000000400c20723c */ /* 0x002ff00000041818 */
[----:B------:R-:W-:Y:S01]  /*e370*/  HMMA.16816.F32.BF16 R20, R20, R54, R28 ;  /* 0x000000361414723c */ /* 0x000fe2000004181c */
[----:B------:R-:W1:Y:S01]  /*e380*/  LDSM.16.M88.4 R28, [R188+0x800] ;  /* 0x00080000bc1c783b */ /* 0x000e620000000200 */
[----:B------:R-:W-:-:S06]  /*e390*/  DEPBAR.LE SB0, 0x0 ;  /* 0x000080000000791a */ /* 0x000fcc0000000000 */
[----:B---3--:R-:W-:Y:S08]  /*e3a0*/  HMMA.16816.F32.BF16 R4, R16, R48, R40 ;  /* 0x000000301004723c */ /* 0x008ff00000041828 */
[----:B------:R-:W-:Y:S08]  /*e3b0*/  HMMA.16816.F32.BF16 R24, R12, R66, R36 ;  /* 0x000000420c18723c */ /* 0x000ff00000041824 */
[----:B--2---:R-:W-:Y:S08]  /*e3c0*/  HMMA.16816.F32.BF16 R32, R8, R60, R32 ;  /* 0x0000003c0820723c */ /* 0x004ff00000041820 */
[----:B------:R-:W-:Y:S08]  /*e3d0*/  HMMA.16816.F32.BF16 R16, R16, R50, R20 ;  /* 0x000000321010723c */ /* 0x000ff00000041814 */
[----:B------:R-:W-:Y:S08]  /*e3e0*/  HMMA.16816.F32.BF16 R4, R12, R44, R4 ;  /* 0x0000002c0c04723c */ /* 0x000ff00000041804 */
[----:B------:R-:W-:Y:S01]  /*e3f0*/  HMMA.16816.F32.BF16 R20, R8, R62, R24 ;  /* 0x0000003e0814723c */ /* 0x000fe20000041818 */
[----:B------:R-:W-:-:S04]  /*e400*/  FMUL.FTZ R0, R32, c[0x0][0x320] ;  /* 0x0000c80020007a20 */ /* 0x000fc80000410000 */
[----:B------:R2:W3:Y:S03]  /*e410*/  MUFU.TANH R36, R0 ;  /* 0x0000000000247308 */ /* 0x0004e60000002400 */
[----:B------:R-:W-:Y:S08]  /*e420*/  HMMA.16816.F32.BF16 R12, R12, R46, R16 ;  /* 0x0000002e0c0c723c */ /* 0x000ff00000041810 */
[----:B-1----:R-:W-:Y:S01]  /*e430*/  HMMA.16816.F32.BF16 R4, R8, R28, R4 ;  /* 0x0000001c0804723c */ /* 0x002fe20000041804 */
[----:B--2---:R-:W-:-:S04]  /*e440*/  FMUL.FTZ R0, R33, c[0x0][0x320] ;  /* 0x0000c80021007a20 */ /* 0x004fc80000410000 */
[----:B------:R1:W2:Y:S11]  /*e450*/  MUFU.TANH R33, R0 ;  /* 0x0000000000217308 */ /* 0x0002b60000002400 */
[----:B------:R-:W-:Y:S01]  /*e460*/  HMMA.16816.F32.BF16 R8, R8, R30, R12 ;  /* 0x0000001e0808723c */ /* 0x000fe2000004180c */
[----:B-1----:R-:W-:-:S04]  /*e470*/  FMUL.FTZ R0, R34, c[0x0][0x320] ;  /* 0x0000c80022007a20 */ /* 0x002fc80000410000 */
[----:B------:R1:W4:Y:S02]  /*e480*/  MUFU.TANH R32, R0 ;  /* 0x0000000000207308 */ /* 0x0003240000002400 */
        /* <DEDUP_REMOVED lines=28> */
[----:B--234-:R-:W-:Y:S01]  /*e650*/  IMAD R2, R80, 0x20, R226 ;  /* 0x0000002050027824 */ /* 0x01cfe200078e02e2 */
[----:B------:R-:W-:Y:S01]  /*e660*/  ISETP.GT.AND P0, PT, R218, 0x1f, PT ;  /* 0x0000001fda00780c */ /* 0x000fe20003f04270 */
[----:B------:R-:W-:-:S03]  /*e670*/  IMAD.MOV.U32 R202, RZ, RZ, RZ ;  /* 0x000000ffffca7224 */ /* 0x000fc600078e00ff */
[----:B------:R-:W-:-:S05]  /*e680*/  IADD3 R2, R2, -0x20, R218 ;  /* 0xffffffe002027810 */ /* 0x000fca0007ffe0da */
[----:B------:R-:W-:-:S04]  /*e690*/  @P6 IMAD.HI.U32 R3, R2, c[0x0][0x2bc], RZ ;  /* 0x0000af0002036a27 */ /* 0x000fc800078e00ff */
[----:B-1----:R-:W-:Y:S01]  /*e6a0*/  IMAD.MOV.U32 R0, RZ, RZ, R2 ;  /* 0x000000ffff007224 */ /* 0x002fe200078e0002 */
[----:B------:R-:W-:-:S04]  /*e6b0*/  @P6 SHF.R.U32.HI R0, RZ, c[0x0][0x2c0], R3 ;  /* 0x0000b000ff006a19 */ /* 0x000fc80000011603 */
[----:B------:R-:W-:-:S04]  /*e6c0*/  @!P0 IADD3 R3, P1, R0, R222, RZ ;  /* 0x000000de00038210 */ /* 0x000fc80007f3e0ff */
[----:B------:R-:W-:Y:S02]  /*e6d0*/  @!P0 LEA.HI.X.SX32 R5, R0, R225, 0x1, P1 ;  /* 0x000000e100058211 */ /* 0x000fe400008f0eff */
[----:B------:R-:W-:-:S04]  /*e6e0*/  @!P0 LEA R4, P1, R3, c[0x0][0x2a0], 0x2 ;  /* 0x0000a80003048a11 */ /* 0x000fc800078210ff */
[----:B------:R-:W-:-:S05]  /*e6f0*/  @!P0 LEA.HI.X R5, R3, c[0x0][0x2a4], R5, 0x2, P1 ;  /* 0x0000a90003058a11 */ /* 0x000fca00008f1405 */
[----:B------:R-:W2:Y:S01]  /*e700*/  @!P0 LDG.E R202, [R4.64] ;  /* 0x0000000804ca8981 */ /* 0x000ea2000c1e1900 */
[----:B------:R-:W-:-:S04]  /*e710*/  IMAD.MOV R0, RZ, RZ, -R0 ;  /* 0x000000ffff007224 */ /* 0x000fc800078e0a00 */
[----:B------:R-:W-:-:S04]  /*e720*/  IMAD R203, R0, c[0x0][0x2b8], R2 ;  /* 0x0000ae0000cb7a24 */ /* 0x000fc800078e0202 */
[----:B------:R-:W-:Y:S01]  /*e730*/  IMAD.WIDE.U32 R2, R203, c[0x0][0x1e0], RZ ;  /* 0x00007800cb027a25 */ /* 0x000fe200078e00ff */
[----:B------:R-:W-:-:S05]  /*e740*/  SHF.R.S32.HI R0, RZ, 0x1f, R203 ;  /* 0x0000001fff007819 */ /* 0x000fca00000114cb */
[----:B------:R-:W-:-:S04]  /*e750*/  IMAD R0, R0, c[0x0][0x1e0], RZ ;  /* 0x0000780000007a24 */ /* 0x000fc800078e02ff */
[----:B------:R-:W-:-:S04]  /*e760*/  IMAD R0, R203, c[0x0][0x1e4], R0 ;  /* 0x00007900cb007a24 */ /* 0x000fc800078e0200 */
[----:B------:R-:W-:Y:S01]  /*e770*/  IMAD.IADD R3, R3, 0x1, R0 ;  /* 0x0000000103037824 */ /* 0x000fe200078e0200 */
[----:B--2---:R-:W-:-:S03]  /*e780*/  SHF.R.S32.HI R0, RZ, 0x1f, R202 ;  /* 0x0000001fff007819 */ /* 0x004fc600000114ca */
[----:B------:R-:W-:-:S04]  /*e790*/  IMAD.WIDE.U32 R2, R202, c[0x0][0x1f0], R2 ;  /* 0x00007c00ca027a25 */ /* 0x000fc800078e0002 */
[----:B------:R-:W-:Y:S01]  /*e7a0*/  IMAD R4, R0, c[0x0][0x1f0], RZ ;  /* 0x00007c0000047a24 */ /* 0x000fe200078e02ff */
[----:B------:R-:W-:-:S03]  /*e7b0*/  IADD3 R0, P1, R220, R2, RZ ;  /* 0x00000002dc007210 */ /* 0x000fc60007f3e0ff */
[----:B------:R-:W-:Y:S01]  /*e7c0*/  IMAD R2, R202, c[0x0][0x1f4], R4 ;  /* 0x00007d00ca027a24 */ /* 0x000fe200078e0204 */
[----:B------:R-:W-:-:S04]  /*e7d0*/  LEA R5, P0, R0, c[0x0][0x1c8], 0x1 ;  /* 0x0000720000057a11 */ /* 0x000fc800078008ff */
[----:B------:R-:W-:-:S04]  /*e7e0*/  IADD3.X R2, R224, R3, R2, P1, !PT ;  /* 0x00000003e0027210 */ /* 0x000fc80000ffe402 */
[----:B------:R-:W-:Y:S01]  /*e7f0*/  LEA.HI.X R0, R0, c[0x0][0x1cc], R2, 0x1, P0 ;  /* 0x0000730000007a11 */ /* 0x000fe200000f0c02 */
[----:B------:R-:W-:Y:S05]  /*e800*/  BRA.DIV ~URZ, `(.L_x_263) ;  /* 0x000092627f007947 */ /* 0x000fea000b800000 */
[----:B------:R1:W2:Y:S02]  /*e810*/  SHFL.IDX PT, R4, R0, RZ, 0x181f ;  /* 0x00181fff00047589 */ /* 0x0002a400000e0000 */
.L_x_344:
[----:B------:R-:W-:Y:S05]  /*e820*/  BRA.DIV ~URZ, `(.L_x_264) ;  /* 0x000092b27f007947 */ /* 0x000fea000b800000 */
[----:B-1----:R1:W3:Y:S02]  /*e830*/  SHFL.IDX PT, R0, R5, RZ, 0x181f ;  /* 0x00181fff05007589 */ /* 0x0022e400000e0000 */
.L_x_345:
[----:B------:R-:W-:Y:S02]  /*e840*/  LOP3.LUT P6, RZ, R207, 0x1, RZ, 0xc0, !PT ;  /* 0x00000001cfff7812 */ /* 0x000fe400078cc0ff */
[-C--:B---3--:R-:W-:Y:S02]  /*e850*/  LEA R10, P0, R132, R0.reuse, 0x1 ;  /* 0x00000000840a7211 */ /* 0x088fe400078008ff */
[-C--:B------:R-:W-:Y:S02]  /*e860*/  LEA R8, P2, R204, R0.reuse, 0x1 ;  /* 0x00000000cc087211 */ /* 0x080fe400078408ff */
[----:B------:R-:W-:Y:S02]  /*e870*/  LEA R6, P1, R199, R0, 0x1 ;  /* 0x00000000c7067211 */ /* 0x000fe400078208ff */
[----:B--2---:R-:W-:Y:S02]  /*e880*/  LEA.HI.X R11, R132, R4, R133, 0x1, P0 ;  /* 0x00000004840b7211 */ /* 0x004fe400000f0c85 */
[----:B------:R-:W-:-:S02]  /*e890*/  LEA R2, P0, R200, R0, 0x1 ;  /* 0x00000000c8027211 */ /* 0x000fc400078008ff */
[-C--:B------:R-:W-:Y:S01]  /*e8a0*/  LEA.HI.X R9, R204, R4.reuse, R209, 0x1, P2 ;  /* 0x00000004cc097211 */ /* 0x080fe200010f0cd1 */
[----:B------:R-:W-:Y:S01]  /*e8b0*/  @!PT LDS RZ, [RZ] ;  /* 0x00000000fffff984 */ /* 0x000fe20000000800 */
[----:B------:R-:W-:Y:S01]  /*e8c0*/  @!PT LDS RZ, [RZ] ;  /* 0x00000000fffff984 */ /* 0x000fe20000000800 */
[----:B------:R-:W-:Y:S01]  /*e8d0*/  @!PT LDS RZ, [RZ] ;  /* 0x00000000fffff984 */ /* 0x000fe20000000800 */
[----:B------:R2:W-:Y:S01]  /*e8e0*/  LDGSTS.E.BYPASS.LTC128B.128 [R198+0xc080], [R10.64], !P6 ;  /* 0x0c0800000ac67fae */ /* 0x0005e2000f101d48 */
[-C--:B------:R-:W-:Y:S02]  /*e8f0*/  LEA.HI.X R7, R199, R4.reuse, R211, 0x1, P1 ;  /* 0x00000004c7077211 */ /* 0x080fe400008f0cd3 */
[----:B------:R-:W-:Y:S01]  /*e900*/  LEA.HI.X R3, R200, R4, R210, 0x1, P0 ;  /* 0x00000004c8037211 */ /* 0x000fe200000f0cd2 */
[----:B------:R2:W-:Y:S04]  /*e910*/  LDGSTS.E.BYPASS.LTC128B.128 [R198+0xd080], [R8.64], !P5 ;  /* 0x0d08000008c67fae */ /* 0x0005e8000e901d48 */
[----:B------:R2:W-:Y:S04]  /*e920*/  LDGSTS.E.BYPASS.LTC128B.128 [R198+0xe080], [R6.64], !P4 ;  /* 0x0e08000006c67fae */ /* 0x0005e8000e101d48 */
[----:B------:R2:W-:Y:S02]  /*e930*/  LDGSTS.E.BYPASS.LTC128B.128 [R198+0xf080], [R2.64], !P3 ;  /* 0x0f08000002c67fae */ /* 0x0005e4000d901d48 */
.L_x_262:
[----:B--234-:R-:W-:Y:S05]  /*e940*/  BSYNC B0 ;  /* 0x0000000000007941 */ /* 0x01cfea0003800000 */
.L_x_261:
[----:B-1----:R-:W-:Y:S01]  /*e950*/  IMAD.IADD R0, R106, 0x1, -R248 ;  /* 0x000000016a007824 */ /* 0x002fe200078e0af8 */
[----:B------:R-:W0:Y:S04]  /*e960*/  LDGDEPBAR ;  /* 0x00000000000079af */ /* 0x000e280000000000 */
[----:B------:R-:W-:-:S02]  /*e970*/  ISETP.GT.AND P0, PT, R0, RZ, PT ;  /* 0x000000ff0000720c */ /* 0x000fc40003f04270 */
[C---:B------:R-:W-:Y:S02]  /*e980*/  ISETP.GT.AND P2, PT, R0.reuse, 0x1, PT ;  /* 0x000000010000780c */ /* 0x040fe40003f44270 */
[----:B------:R-:W-:Y:S02]  /*e990*/  ISETP.GT.AND P6, PT, R0, 0x8, PT ;  /* 0x000000080000780c */ /* 0x000fe40003fc4270 */
[----:B------:R-:W-:Y:S02]  /*e9a0*/  FSEL R11, R32, -INF , P0 ;  /* 0xff800000200b7808 */ /* 0x000fe40000000000 */
[----:B------:R-:W-:Y:S02]  /*e9b0*/  FSEL R6, R36, -INF , P0 ;  /* 0xff80000024067808 */ /* 0x000fe40000000000 */
[----:B------:R-:W-:Y:S02]  /*e9c0*/  FSEL R18, R18, -INF , P2 ;  /* 0xff80000012127808 */ /* 0x000fe40001000000 */
[----:B------:R-:W-:-:S02]  /*e9d0*/  FSEL R7, R33, -INF , P2 ;  /* 0xff80000021077808 */ /* 0x000fc40001000000 */
[C---:B------:R-:W-:Y:S02]  /*e9e0*/  ISETP.GT.AND P5, PT, R0.reuse, 0x9, PT ;  /* 0x000000090000780c */ /* 0x040fe40003fa4270 */
[C---:B------:R-:W-:Y:S02]  /*e9f0*/  ISETP.GT.AND P4, PT, R0.reuse, 0x10, PT ;  /* 0x000000100000780c */ /* 0x040fe40003f84270 */
[C---:B------:R-:W-:Y:S02]  /*ea00*/  ISETP.GT.AND P3, PT, R0.reuse, 0x11, PT ;  /* 0x000000110000780c */ /* 0x040fe40003f64270 */
[C---:B------:R-:W-:Y:S02]  /*ea10*/  ISETP.GT.AND P1, PT, R0.reuse, 0x18, PT ;  /* 0x000000180000780c */ /* 0x040fe40003f24270 */
[----:B------:R-:W-:Y:S02]  /*ea20*/  ISETP.GT.AND P0, PT, R0, 0x19, PT ;  /* 0x000000190000780c */ /* 0x000fe40003f04270 */
[----:B------:R-:W-:-:S02]  /*ea30*/  FSEL R20, R20, -INF , P6 ;  /* 0xff80000014147808 */ /* 0x000fc40003000000 */
[----:B------:R-:W-:Y:S02]  /*ea40*/  FSEL R8, R26, -INF , P6 ;  /* 0xff8000001a087808 */ /* 0x000fe40003000000 */
[----:B------:R-:W-:Y:S02]  /*ea50*/  FMNMX.FTZ R0, R6, R7, !PT ;  /* 0x0000000706007209 */ /* 0x000fe40007810000 */
[----:B------:R-:W-:Y:S02]  /*ea60*/  FMNMX.FTZ R2, R11, R18, !PT ;  /* 0x000000120b027209 */ /* 0x000fe40007810000 */
[----:B------:R-:W-:Y:S02]  /*ea70*/  FSEL R21, R21, -INF , P5 ;  /* 0xff80000015157808 */ /* 0x000fe40002800000 */
[----:B------:R-:W-:Y:S02]  /*ea80*/  FSEL R10, R27, -INF , P5 ;  /* 0xff8000001b0a7808 */ /* 0x000fe40002800000 */
[----:B------:R-:W-:-:S02]  /*ea90*/  FMNMX.FTZ R0, R8, R0, !PT ;  /* 0x0000000008007209 */ /* 0x000fc40007810000 */
[----:B------:R-:W-:Y:S02]  /*eaa0*/  FMNMX.FTZ R2, R20, R2, !PT ;  /* 0x0000000214027209 */ /* 0x000fe40007810000 */
[----:B------:R-:W-:Y:S02]  /*eab0*/  FSEL R22, R13, -INF , P4 ;  /* 0xff8000000d167808 */ /* 0x000fe40002000000 */
[----:B------:R-:W-:Y:S02]  /*eac0*/  FSEL R9, R17, -INF , P4 ;  /* 0xff80000011097808 */ /* 0x000fe40002000000 */
[----:B------:R-:W-:Y:S02]  /*ead0*/  FMNMX.FTZ R0, R10, R0, !PT ;  /* 0x000000000a007209 */ /* 0x000fe40007810000 */
[----:B------:R-:W-:Y:S02]  /*eae0*/  FMNMX.FTZ R2, R21, R2, !PT ;  /* 0x0000000215027209 */ /* 0x000fe40007810000 */
        /* <DEDUP_REMOVED lines=12> */
[----:B------:R-:W-:-:S02]  /*ebb0*/  FMNMX.FTZ R4, R19, R0, !PT ;  /* 0x0000000013047209 */ /* 0x000fc40007810000 */
[----:B------:R-:W-:Y:S01]  /*ebc0*/  FMNMX.FTZ R5, R29, R2, !PT ;  /* 0x000000021d057209 */ /* 0x000fe20007810000 */
[----:B------:R-:W-:Y:S05]  /*ebd0*/  BRA.DIV ~URZ, `(.L_x_265) ;  /* 0x00008f727f007947 */ /* 0x000fea000b800000 */
[----:B------:R-:W1:Y:S04]  /*ebe0*/  SHFL.BFLY PT, R0, R4, 0x2, 0x1f ;  /* 0x0c401f0004007f89 */ /* 0x000e6800000e0000 */
[----:B------:R-:W2:Y:S01]  /*ebf0*/  SHFL.BFLY PT, R3, R5, 0x2, 0x1f ;  /* 0x0c401f0005037f89 */ /* 0x000ea200000e0000 */
[----:B-1----:R-:W-:Y:S02]  /*ec00*/  FMNMX.FTZ R0, R4, R0, !PT ;  /* 0x0000000004007209 */ /* 0x002fe40007810000 */
[----:B--2---:R-:W-:-:S03]  /*ec10*/  FMNMX.FTZ R5, R5, R3, !PT ;  /* 0x0000000305057209 */ /* 0x004fc60007810000 */
[----:B------:R-:W1:Y:S04]  /*ec20*/  SHFL.BFLY PT, R2, R0, 0x1, 0x1f ;  /* 0x0c201f0000027f89 */ /* 0x000e6800000e0000 */
[----:B------:R2:W3:Y:S01]  /*ec30*/  SHFL.BFLY PT, R3, R5, 0x1, 0x1f ;  /* 0x0c201f0005037f89 */ /* 0x0004e200000e0000 */
[----:B-1----:R-:W-:-:S05]  /*ec40*/  FMNMX.FTZ R134, R0, R2, !PT ;  /* 0x0000000200867209 */ /* 0x002fca0007810000 */
.L_x_346:
[C---:B------:R-:W-:Y:S01]  /*ec50*/  FMUL.FTZ R2, R134.reuse, c[0x0][0x2d0] ;  /* 0x0000b40086027a20 */ /* 0x040fe20000410000 */
[----:B------:R-:W-:Y:S01]  /*ec60*/  FSETP.NEU.FTZ.AND P0, PT, R134, -INF , PT ;  /* 0xff8000008600780b */ /* 0x000fe20003f1d000 */
[----:B------:R-:W-:Y:S01]  /*ec70*/  WARPSYNC 0xffffffff ;  /* 0xffffffff00007948 */ /* 0x000fe20003800000 */
[----:B------:R-:W1:Y:S02]  /*ec80*/  LDSM.16.MT88.4 R12, [R189] ;  /* 0x00000000bd0c783b */ /* 0x000e640000004200 */
[----:B------:R-:W-:-:S02]  /*ec90*/  FSEL R2, R2, RZ, P0 ;  /* 0x000000ff02027208 */ /* 0x000fc40000000000 */
[----:B------:R-:W4:Y:S03]  /*eca0*/  LDSM.16.MT88.4 R24, [R190] ;  /* 0x00000000be18783b */ /* 0x000f260000004200 */
[--C-:B------:R-:W-:Y:S01]  /*ecb0*/  FFMA.FTZ R0, R6, c[0x0][0x2d0], -R2.reuse ;  /* 0x0000b40006007a23 */ /* 0x100fe20000010802 */
[----:B------:R-:W-:Y:S03]  /*ecc0*/  LDSM.16.MT88.4 R32, [R192] ;  /* 0x00000000c020783b */ /* 0x000fe60000004200 */
[----:B------:R5:W-:Y:S01]  /*ecd0*/  MUFU.EX2 R110, R0 ;  /* 0x00000000006e7308 */ /* 0x000be20000000800 */
[----:B------:R-:W-:Y:S04]  /*ece0*/  LDSM.16.MT88.4 R152, [R189+0x800] ;  /* 0x00080000bd98783b */ /* 0x000fe80000004200 */
[----:B------:R-:W-:Y:S04]  /*ecf0*/  LDSM.16.MT88.4 R144, [R190+0x800] ;  /* 0x00080000be90783b */ /* 0x000fe80000004200 */
[----:B------:R-:W-:Y:S04]  /*ed00*/  LDSM.16.MT88.4 R36, [R191] ;  /* 0x00000000bf24783b */ /* 0x000fe80000004200 */
[----:B------:R-:W-:Y:S01]  /*ed10*/  LDSM.16.MT88.4 R40, [R189+0x1000] ;  /* 0x00100000bd28783b */ /* 0x000fe20000004200 */
[----:B-----5:R-:W-:-:S03]  /*ed20*/  FFMA.FTZ R0, R7, c[0x0][0x2d0], -R2 ;  /* 0x0000b40007007a23 */ /* 0x020fc60000010802 */
[----:B------:R-:W-:Y:S01]  /*ed30*/  LDSM.16.MT88.4 R52, [R191+0x800] ;  /* 0x00080000bf34783b */ /* 0x000fe20000004200 */
[----:B------:R5:W2:Y:S03]  /*ed40*/  MUFU.EX2 R108, R0 ;  /* 0x00000000006c7308 */ /* 0x000aa60000000800 */
[----:B------:R-:W-:Y:S04]  /*ed50*/  LDSM.16.MT88.4 R56, [R192+0x1000] ;  /* 0x00100000c038783b */ /* 0x000fe80000004200 */
[----:B------:R-:W-:Y:S04]  /*ed60*/  LDSM.16.MT88.4 R68, [R192+0x1800] ;  /* 0x00180000c044783b */ /* 0x000fe80000004200 */
[----:B------:R-:W-:Y:S04]  /*ed70*/  LDSM.16.MT88.4 R72, [R189+0x2000] ;  /* 0x00200000bd48783b */ /* 0x000fe80000004200 */
[----:B------:R-:W3:Y:S01]  /*ed80*/  LDSM.16.MT88.4 R60, [R190+0x1000] ;  /* 0x00100000be3c783b */ /* 0x000ee20000004200 */
[--C-:B-----5:R-:W-:Y:S01]  /*ed90*/  FFMA.FTZ R0, R8, c[0x0][0x2d0], -R2.reuse ;  /* 0x0000b40008007a23 */ /* 0x120fe20000010802 */
[----:B---3--:R-:W-:Y:S01]  /*eda0*/  FMNMX.FTZ R8, R3, R5, !PT ;  /* 0x0000000503087209 */ /* 0x008fe20007810000 */
[----:B------:R-:W-:Y:S01]  /*edb0*/  FFMA.FTZ R3, R10, c[0x0][0x2d0], -R2 ;  /* 0x0000b4000a037a23 */ /* 0x000fe20000010802 */
[----:B--2---:R-:W-:Y:S01]  /*edc0*/  F2FP.BF16.PACK_AB R4, R108, R110 ;  /* 0x0000006e6c04723e */ /* 0x004fe200000010ff */
[----:B------:R2:W-:Y:S01]  /*edd0*/  MUFU.EX2 R109, R0 ;  /* 0x00000000006d7308 */ /* 0x0005e20000000800 */
[C---:B------:R-:W-:Y:S01]  /*ede0*/  FSETP.NEU.FTZ.AND P0, PT, R8.reuse, -INF , PT ;  /* 0xff8000000800780b */ /* 0x040fe20003f1d000 */
[----:B------:R-:W-:Y:S04]  /*edf0*/  LDSM.16.MT88.4 R64, [R191+0x1000] ;  /* 0x00100000bf40783b */ /* 0x000fe80000004200 */
[----:B------:R-:W-:Y:S02]  /*ee00*/  LDSM.16.MT88.4 R80, [R191+0x1800] ;  /* 0x00180000bf50783b */ /* 0x000fe40000004200 */
[----:B------:R3:W5:Y:S02]  /*ee10*/  MUFU.EX2 R119, R3 ;  /* 0x0000000300777308 */ /* 0x0007640000000800 */
[----:B------:R-:W1:Y:S04]  /*ee20*/  LDSM.16.MT88.4 R84, [R190+0x2000] ;  /* 0x00200000be54783b */ /* 0x000e680000004200 */
[----:B------:R-:W-:Y:S01]  /*ee30*/  LDSM.16.MT88.4 R92, [R190+0x2800] ;  /* 0x00280000be5c783b */ /* 0x000fe20000004200 */
[----:B--2---:R-:W-:-:S03]  /*ee40*/  FMUL.FTZ R0, R8, c[0x0][0x2d0] ;  /* 0x0000b40008007a20 */ /* 0x004fc60000410000 */
[----:B------:R-:W-:Y:S02]  /*ee50*/  LDSM.16.MT88.4 R96, [R191+0x2800] ;  /* 0x00280000bf60783b */ /* 0x000fe40000004200 */
[----:B------:R-:W-:Y:S02]  /*ee60*/  FSEL R0, R0, RZ, P0 ;  /* 0x000000ff00007208 */ /* 0x000fe40000000000 */
[----:B------:R-:W-:Y:S01]  /*ee70*/  LDSM.16.MT88.4 R112, [R190+0x3000] ;  /* 0x00300000be70783b */ /* 0x000fe20000004200 */
[----:B---3--:R-:W-:Y:S01]  /*ee80*/  FFMA.FTZ R3, R9, c[0x0][0x2d0], -R2 ;  /* 0x0000b40009037a23 */ /* 0x008fe20000010802 */
[----:B-----5:R-:W-:Y:S02]  /*ee90*/  F2FP.BF16.PACK_AB R6, R119, R109 ;  /* 0x0000006d7706723e */ /* 0x020fe400000010ff */
[----:B------:R-:W-:Y:S01]  /*eea0*/  LDSM.16.MT88.4 R120, [R192+0x3000] ;  /* 0x00300000c078783b */ /* 0x000fe20000004200 */
[----:B------:R2:W-:Y:S03]  /*eeb0*/  MUFU.EX2 R118, R3 ;  /* 0x0000000300767308 */ /* 0x0005e60000000800 */
[----:B------:R-:W-:Y:S04]  /*eec0*/  LDSM.16.MT88.4 R48, [R190+0x1800] ;  /* 0x00180000be30783b */ /* 0x000fe80000004200 */
[----:B------:R-:W-:Y:S04]  /*eed0*/  LDSM.16.MT88.4 R88, [R192+0x2000] ;  /* 0x00200000c058783b */ /* 0x000fe80000004200 */
[----:B------:R-:W3:Y:S01]  /*eee0*/  LDSM.16.MT88.4 R104, [R189+0x3000] ;  /* 0x00300000bd68783b */ /* 0x000ee20000004200 */
[----:B--2---:R-:W-:-:S04]  /*eef0*/  FFMA.FTZ R3, R11, c[0x0][0x2d0], -R0 ;  /* 0x0000b4000b037a23 */ /* 0x004fc80000010800 */
[----:B------:R2:W-:Y:S02]  /*ef00*/  MUFU.EX2 R10, R3 ;  /* 0x00000003000a7308 */ /* 0x0005e40000000800 */
[----:B--2---:R-:W-:-:S06]  /*ef10*/  FFMA.FTZ R3, R18, c[0x0][0x2d0], -R0 ;  /* 0x0000b40012037a23 */ /* 0x004fcc0000010800 */
[----:B------:R2:W5:Y:S02]  /*ef20*/  MUFU.EX2 R9, R3 ;  /* 0x0000000300097308 */ /* 0x0005640000000800 */
[----:B--2---:R-:W-:Y:S01]  /*ef30*/  FFMA.FTZ R3, R20, c[0x0][0x2d0], -R0 ;  /* 0x0000b40014037a23 */ /* 0x004fe20000010800 */
[----:B-----5:R-:W-:-:S05]  /*ef40*/  F2FP.BF16.PACK_AB R5, R9, R10 ;  /* 0x0000000a0905723e */ /* 0x020fca00000010ff */
[----:B------:R2:W-:Y:S02]  /*ef50*/  MUFU.EX2 R116, R3 ;  /* 0x0000000300747308 */ /* 0x0005e40000000800 */
[----:B--2---:R-:W-:-:S06]  /*ef60*/  FFMA.FTZ R3, R21, c[0x0][0x2d0], -R0 ;  /* 0x0000b40015037a23 */ /* 0x004fcc0000010800 */
[----:B------:R2:W5:Y:S02]  /*ef70*/  MUFU.EX2 R11, R3 ;  /* 0x00000003000b7308 */ /* 0x0005640000000800 */
[----:B--2---:R-:W-:Y:S01]  /*ef80*/  FFMA.FTZ R3, R17, c[0x0][0x2d0], -R2 ;  /* 0x0000b40011037a23 */ /* 0x004fe20000010802 */
[----:B-----5:R-:W-:-:S05]  /*ef90*/  F2FP.BF16.PACK_AB R7, R11, R116 ;  /* 0x000000740b07723e */ /* 0x020fca00000010ff */
[----:B------:R2:W5:Y:S02]  /*efa0*/  MUFU.EX2 R124, R3 ;  /* 0x00000003007c7308 */ /* 0x0005640000000800 */
[C---:B-1----:R-:W-:Y:S08]  /*efb0*/  HMMA.16816.F32.BF16 R156, R4.reuse, R12, RZ ;  /* 0x0000000c049c723c */ /* 0x042ff000000418ff */
[----:B------:R-:W-:Y:S01]  /*efc0*/  HMMA.16816.F32.BF16 R12, R4, R14, RZ ;  /* 0x0000000e040c723c */ /* 0x000fe200000418ff */
[--C-:B--2---:R-:W-:Y:S01]  /*efd0*/  FFMA.FTZ R3, R16, c[0x0][0x2d0], -R2.reuse ;  /* 0x0000b40010037a23 */ /* 0x104fe20000010802 */
[----:B-----5:R-:W-:Y:S01]  /*efe0*/  F2FP.BF16.PACK_AB R128, R124, R118 ;  /* 0x000000767c80723e */ /* 0x020fe200000010ff */
[----:B------:R-:W-:-:S02]  /*eff0*/  FFMA.FTZ R2, R19, c[0x0][0x2d0], -R2 ;  /* 0x0000b40013027a23 */ /* 0x000fc40000010802 */
[----:B------:R-:W-:Y:S01]  /*f000*/  MUFU.EX2 R125, R3 ;  /* 0x00000003007d7308 */ /* 0x000fe20000000800 */
[----:B------:R-:W1:Y:S02]  /*f010*/  LDSM.16.MT88.4 R16, [R192+0x800] ;  /* 0x00080000c010783b */ /* 0x000e640000004200 */
[C---:B----4-:R-:W-:Y:S05]  /*f020*/  HMMA.16816.F32.BF16 R148, R4.reuse, R24, RZ ;  /* 0x000000180494723c */ /* 0x050fea00000418ff */
[----:B------:R2:W4:Y:S03]  /*f030*/  MUFU.EX2 R206, R2 ;  /* 0x0000000200ce7308 */ /* 0x0005260000000800 */
[C---:B------:R-:W-:Y:S08]  /*f040*/  HMMA.16816.F32.BF16 R24, R4.reuse, R26, RZ ;  /* 0x0000001a0418723c */ /* 0x040ff000000418ff */
[----:B------:R-:W-:Y:S01]  /*f050*/  HMMA.16816.F32.BF16 R44, R4, R60, RZ ;  /* 0x0000003c042c723c */ /* 0x000fe200000418ff */
[----:B--2---:R-:W-:Y:S01]  /*f060*/  FFMA.FTZ R2, R22, c[0x0][0x2d0], -R0 ;  /* 0x0000b40016027a23 */ /* 0x004fe20000010800 */
[----:B----4-:R-:W-:-:S06]  /*f070*/  F2FP.BF16.PACK_AB R130, R206, R125 ;  /* 0x0000007dce82723e */ /* 0x010fcc00000010ff */
[C---:B------:R-:W-:Y:S01]  /*f080*/  HMMA.16816.F32.BF16 R76, R4.reuse, R84, RZ ;  /* 0x00000054044c723c */ /* 0x040fe200000418ff */
[----:B------:R2:W-:Y:S07]  /*f090*/  MUFU.EX2 R3, R2 ;  /* 0x0000000200037308 */ /* 0x0005ee0000000800 */
[C---:B---3--:R-:W-:Y:S08]  /*f0a0*/  HMMA.16816.F32.BF16 R100, R4.reuse, R104, RZ ;  /* 0x000000680464723c */ /* 0x048ff000000418ff */
[----:B------:R-:W-:Y:S01]  /*f0b0*/  HMMA.16816.F32.BF16 R104, R4, R106, RZ ;  /* 0x0000006a0468723c */ /* 0x000fe200000418ff */
[----:B--2---:R-:W-:-:S04]  /*f0c0*/  FFMA.FTZ R2, R23, c[0x0][0x2d0], -R0 ;  /* 0x0000b40017027a23 */ /* 0x004fc80000010800 */
[----:B------:R2:W3:Y:S03]  /*f0d0*/  MUFU.EX2 R117, R2 ;  /* 0x0000000200757308 */ /* 0x0004e60000000800 */
[C---:B------:R-:W-:Y:S08]  /*f0e0*/  HMMA.16816.F32.BF16 R20, R4.reuse, R32, RZ ;  /* 0x000000200414723c */ /* 0x040ff000000418ff */
[----:B------:R-:W-:Y:S01]  /*f0f0*/  HMMA.16816.F32.BF16 R32, R4, R34, RZ ;  /* 0x000000220420723c */ /* 0x000fe200000418ff */
[--C-:B--2---:R-:W-:Y:S01]  /*f100*/  FFMA.FTZ R2, R28, c[0x0][0x2d0], -R0.reuse ;  /* 0x0000b4001c027a23 */ /* 0x104fe20000010800 */
[----:B---3--:R-:W-:Y:S01]  /*f110*/  F2FP.BF16.PACK_AB R129, R117, R3 ;  /* 0x000000037581723e */ /* 0x008fe200000010ff */
[----:B------:R-:W-:-:S02]  /*f120*/  FFMA.FTZ R0, R29, c[0x0][0x2d0], -R0 ;  /* 0x0000b4001d007a23 */ /* 0x000fc40000010800 */
[----:B------:R2:W-:Y:S03]  /*f130*/  MUFU.EX2 R126, R2 ;  /* 0x00000002007e7308 */ /* 0x0005e60000000800 */
[----:B------:R-:W-:Y:S05]  /*f140*/  HMMA.16816.F32.BF16 R28, R4, R36, RZ ;  /* 0x00000024041c723c */ /* 0x000fea00000418ff */
[----:B------:R-:W3:Y:S01]  /*f150*/  MUFU.EX2 R205, R0 ;  /* 0x0000000000cd7308 */ /* 0x000ee20000000800 */
[----:B--2---:R-:W-:-:S04]  /*f160*/  FADD.FTZ R2, R10, R9 ;  /* 0x000000090a027221 */ /* 0x004fc80000010000 */
[----:B------:R-:W-:Y:S01]  /*f170*/  FADD.FTZ R2, R116, R2 ;  /* 0x0000000274027221 */ /* 0x000fe20000010000 */
[----:B---3--:R-:W-:Y:S01]  /*f180*/  F2FP.BF16.PACK_AB R131, R205, R126 ;  /* 0x0000007ecd83723e */ /* 0x008fe200000010ff */
[----:B------:R-:W-:Y:S02]  /*f190*/  FADD.FTZ R0, R110, R108 ;  /* 0x0000006c6e007221 */ /* 0x000fe40000010000 */
[----:B------:R-:W-:Y:S02]  /*f1a0*/  FADD.FTZ R2, R11, R2 ;  /* 0x000000020b027221 */ /* 0x000fe40000010000 */
[----:B------:R-:W-:Y:S02]  /*f1b0*/  FADD.FTZ R0, R109, R0 ;  /* 0x000000006d007221 */ /* 0x000fe40000010000 */
[----:B------:R-:W-:Y:S01]  /*f1c0*/  HMMA.16816.F32.BF16 R156, R128, R152, R156 ;  /* 0x00000098809c723c */ /* 0x000fe2000004189c */
[----:B------:R-:W-:Y:S02]  /*f1d0*/  FADD.FTZ R2, R3, R2 ;  /* 0x0000000203027221 */ /* 0x000fe40000010000 */
[----:B------:R-:W-:-:S02]  /*f1e0*/  FADD.FTZ R0, R119, R0 ;  /* 0x0000000077007221 */ /* 0x000fc40000010000 */
[----:B------:R-:W-:Y:S02]  /*f1f0*/  FADD.FTZ R2, R117, R2 ;  /* 0x0000000275027221 */ /* 0x000fe40000010000 */
[----:B------:R-:W-:Y:S01]  /*f200*/  FADD.FTZ R0, R118, R0 ;  /* 0x0000000076007221 */ /* 0x000fe20000010000 */
[----:B------:R-:W-:Y:S01]  /*f210*/  HMMA.16816.F32.BF16 R152, R128, R154, R12 ;  /* 0x0000009a8098723c */ /* 0x000fe2000004180c */
[----:B------:R-:W2:Y:S02]  /*f220*/  LDSM.16.MT88.4 R12, [R189+0x1800] ;  /* 0x00180000bd0c783b */ /* 0x000ea40000004200 */
[----:B------:R-:W-:-:S04]  /*f230*/  FADD.FTZ R0, R124, R0 ;  /* 0x000000007c007221 */ /* 0x000fc80000010000 */
[----:B------:R-:W-:Y:S01]  /*f240*/  FADD.FTZ R0, R125, R0 ;  /* 0x000000007d007221 */ /* 0x000fe20000010000 */
[----:B------:R-:W-:Y:S03]  /*f250*/  HMMA.16816.F32.BF16 R148, R128, R144, R148 ;  /* 0x000000908094723c */ /* 0x000fe60000041894 */
[----:B------:R-:W-:Y:S02]  /*f260*/  FADD.FTZ R206, R206, R0 ;  /* 0x00000000cece7221 */ /* 0x000fe40000010000 */
[----:B------:R-:W-:-:S03]  /*f270*/  FADD.FTZ R0, R126, R2 ;  /* 0x000000027e007221 */ /* 0x000fc60000010000 */
[----:B------:R-:W-:Y:S01]  /*f280*/  HMMA.16816.F32.BF16 R144, R128, R146, R24 ;  /* 0x000000928090723c */ /* 0x000fe20000041818 */
[----:B------:R-:W-:Y:S01]  /*f290*/  FADD.FTZ R205, R205, R0 ;  /* 0x00000000cdcd7221 */ /* 0x000fe20000010000 */
[----:B------:R-:W-:-:S04]  /*f2a0*/  IADD3 R0, R174, -0x2, RZ ;  /* 0xfffffffeae007810 */ /* 0x000fc80007ffe0ff */
[----:B------:R-:W-:Y:S02]  /*f2b0*/  ISETP.GE.AND P0, PT, R0, R213, PT ;  /* 0x000000d50000720c */ /* 0x000fe40003f06270 */
[----:B-1----:R-:W-:Y:S08]  /*f2c0*/  HMMA.16816.F32.BF16 R24, R128, R18, R32 ;  /* 0x000000128018723c */ /* 0x002ff00000041820 */
[C---:B------:R-:W-:Y:S08]  /*f2d0*/  HMMA.16816.F32.BF16 R32, R4.reuse, R38, RZ ;  /* 0x000000260420723c */ /* 0x040ff000000418ff */
[C---:B------:R-:W-:Y:S08]  /*f2e0*/  HMMA.16816.F32.BF16 R36, R4.reuse, R40, RZ ;  /* 0x000000280424723c */ /* 0x040ff000000418ff */
[----:B------:R-:W-:Y:S08]  /*f2f0*/  HMMA.16816.F32.BF16 R40, R4, R42, RZ ;  /* 0x0000002a0428723c */ /* 0x000ff000000418ff */
[C---:B------:R-:W-:Y:S08]  /*f300*/  HMMA.16816.F32.BF16 R28, R128.reuse, R52, R28 ;  /* 0x00000034801c723c */ /* 0x040ff0000004181c */
[----:B------:R-:W-:Y:S08]  /*f310*/  HMMA.16816.F32.BF16 R32, R128, R54, R32 ;  /* 0x000000368020723c */ /* 0x000ff00000041820 */
[C---:B------:R-:W-:Y:S08]  /*f320*/  HMMA.16816.F32.BF16 R52, R4.reuse, R56, RZ ;  /* 0x000000380434723c */ /* 0x040ff000000418ff */
[----:B------:R-:W-:Y:S08]  /*f330*/  HMMA.16816.F32.BF16 R56, R4, R58, RZ ;  /* 0x0000003a0438723c */ /* 0x000ff000000418ff */
[C---:B--2---:R-:W-:Y:S08]  /*f340*/  HMMA.16816.F32.BF16 R36, R128.reuse, R12, R36 ;  /* 0x0000000c8024723c */ /* 0x044ff00000041824 */
[C---:B------:R-:W-:Y:S01]  /*f350*/  HMMA.16816.F32.BF16 R40, R128.reuse, R14, R40 ;  /* 0x0000000e8028723c */ /* 0x040fe20000041828 */
[----:B------:R-:W1:Y:S07]  /*f360*/  LDSM.16.MT88.4 R12, [R189+0x2800] ;  /* 0x00280000bd0c783b */ /* 0x000e6e0000004200 */
[C---:B------:R-:W-:Y:S08]  /*f370*/  HMMA.16816.F32.BF16 R52, R128.reuse, R68, R52 ;  /* 0x000000448034723c */ /* 0x040ff00000041834 */
[----:B------:R-:W-:Y:S08]  /*f380*/  HMMA.16816.F32.BF16 R56, R128, R70, R56 ;  /* 0x000000468038723c */ /* 0x000ff00000041838 */
[C---:B------:R-:W-:Y:S08]  /*f390*/  HMMA.16816.F32.BF16 R68, R4.reuse, R72, RZ ;  /* 0x000000480444723c */ /* 0x040ff000000418ff */
[----:B------:R-:W-:Y:S08]  /*f3a0*/  HMMA.16816.F32.BF16 R72, R4, R74, RZ ;  /* 0x0000004a0448723c */ /* 0x000ff000000418ff */
[----:B------:R-:W-:Y:S08]  /*f3b0*/  HMMA.16816.F32.BF16 R20, R128, R16, R20 ;  /* 0x000000108014723c */ /* 0x000ff00000041814 */
[C---:B------:R-:W-:Y:S08]  /*f3c0*/  HMMA.16816.F32.BF16 R16, R4.reuse, R62, RZ ;  /* 0x0000003e0410723c */ /* 0x040ff000000418ff */
[C---:B------:R-:W-:Y:S08]  /*f3d0*/  HMMA.16816.F32.BF16 R60, R4.reuse, R64, RZ ;  /* 0x00000040043c723c */ /* 0x040ff000000418ff */
[----:B------:R-:W-:Y:S08]  /*f3e0*/  HMMA.16816.F32.BF16 R64, R4, R66, RZ ;  /* 0x000000420440723c */ /* 0x000ff000000418ff */
[C---:B-1----:R-:W-:Y:S08]  /*f3f0*/  HMMA.16816.F32.BF16 R68, R128.reuse, R12, R68 ;  /* 0x0000000c8044723c */ /* 0x042ff00000041844 */
[C---:B------:R-:W-:Y:S01]  /*f400*/  HMMA.16816.F32.BF16 R72, R128.reuse, R14, R72 ;  /* 0x0000000e8048723c */ /* 0x040fe20000041848 */
[----:B------:R-:W1:Y:S07]  /*f410*/  LDSM.16.MT88.4 R12, [R191+0x2000] ;  /* 0x00200000bf0c783b */ /* 0x000e6e0000004200 */
[C---:B------:R-:W-:Y:S08]  /*f420*/  HMMA.16816.F32.BF16 R60, R128.reuse, R80, R60 ;  /* 0x00000050803c723c */ /* 0x040ff0000004183c */
[----:B------:R-:W-:Y:S08]  /*f430*/  HMMA.16816.F32.BF16 R64, R128, R82, R64 ;  /* 0x000000528040723c */ /* 0x000ff00000041840 */
[----:B------:R-:W-:Y:S08]  /*f440*/  HMMA.16816.F32.BF16 R80, R4, R86, RZ ;  /* 0x000000560450723c */ /* 0x000ff000000418ff */
[----:B------:R-:W-:Y:S08]  /*f450*/  HMMA.16816.F32.BF16 R76, R128, R92, R76 ;  /* 0x0000005c804c723c */ /* 0x000ff0000004184c */
[----:B------:R-:W-:Y:S08]  /*f460*/  HMMA.16816.F32.BF16 R108, R4, R112, RZ ;  /* 0x00000070046c723c */ /* 0x000ff000000418ff */
[----:B------:R-:W-:Y:S08]  /*f470*/  HMMA.16816.F32.BF16 R80, R128, R94, R80 ;  /* 0x0000005e8050723c */ /* 0x000ff00000041850 */
[C---:B-1----:R-:W-:Y:S08]  /*f480*/  HMMA.16816.F32.BF16 R92, R4.reuse, R12, RZ ;  /* 0x0000000c045c723c */ /* 0x042ff000000418ff */
[C---:B------:R-:W-:Y:S08]  /*f490*/  HMMA.16816.F32.BF16 R12, R4.reuse, R14, RZ ;  /* 0x0000000e040c723c */ /* 0x040ff000000418ff */
[----:B------:R-:W-:Y:S08]  /*f4a0*/  HMMA.16816.F32.BF16 R112, R4, R114, RZ ;  /* 0x000000720470723c */ /* 0x000ff000000418ff */
[C---:B------:R-:W-:Y:S08]  /*f4b0*/  HMMA.16816.F32.BF16 R92, R128.reuse, R96, R92 ;  /* 0x00000060805c723c */ /* 0x040ff0000004185c */
[----:B------:R-:W-:Y:S01]  /*f4c0*/  HMMA.16816.F32.BF16 R96, R128, R98, R12 ;  /* 0x000000628060723c */ /* 0x000fe2000004180c */
[----:B------:R-:W1:Y:S07]  /*f4d0*/  LDSM.16.MT88.4 R12, [R190+0x3800] ;  /* 0x00380000be0c783b */ /* 0x000e6e0000004200 */
[C---:B------:R-:W-:Y:S08]  /*f4e0*/  HMMA.16816.F32.BF16 R116, R4.reuse, R120, RZ ;  /* 0x000000780474723c */ /* 0x040ff000000418ff */
[----:B------:R-:W-:Y:S08]  /*f4f0*/  HMMA.16816.F32.BF16 R120, R4, R122, RZ ;  /* 0x0000007a0478723c */ /* 0x000ff000000418ff */
[C---:B------:R-:W-:Y:S08]  /*f500*/  HMMA.16816.F32.BF16 R44, R128.reuse, R48, R44 ;  /* 0x00000030802c723c */ /* 0x040ff0000004182c */
[----:B------:R-:W-:Y:S01]  /*f510*/  HMMA.16816.F32.BF16 R48, R128, R50, R16 ;  /* 0x000000328030723c */ /* 0x000fe20000041810 */
[----:B------:R-:W2:Y:S07]  /*f520*/  LDSM.16.MT88.4 R16, [R192+0x2800] ;  /* 0x00280000c010783b */ /* 0x000eae0000004200 */
[----:B------:R-:W-:Y:S08]  /*f530*/  HMMA.16816.F32.BF16 R84, R4, R88, RZ ;  /* 0x000000580454723c */ /* 0x000ff000000418ff */
[C---:B-1----:R-:W-:Y:S08]  /*f540*/  HMMA.16816.F32.BF16 R108, R128.reuse, R12, R108 ;  /* 0x0000000c806c723c */ /* 0x042ff0000004186c */
[----:B------:R-:W-:Y:S01]  /*f550*/  HMMA.16816.F32.BF16 R112, R128, R14, R112 ;  /* 0x0000000e8070723c */ /* 0x000fe20000041870 */
[----:B------:R-:W1:Y:S07]  /*f560*/  LDSM.16.MT88.4 R12, [R192+0x3800] ;  /* 0x00380000c00c783b */ /* 0x000e6e0000004200 */
[----:B------:R-:W-:Y:S08]  /*f570*/  HMMA.16816.F32.BF16 R88, R4, R90, RZ ;  /* 0x0000005a0458723c */ /* 0x000ff000000418ff */
[C---:B--2---:R-:W-:Y:S11]  /*f580*/  HMMA.16816.F32.BF16 R84, R128.reuse, R16, R84 ;  /* 0x000000108054723c */ /* 0x044ff60000041854 */
[----:B------:R-:W-:Y:S05]  /*f590*/  @!UPT UIADD3 URZ, URZ, URZ, URZ ;  /* 0x0000003f3f3ff290 */ /* 0x000fea000fffe03f */
[C---:B------:R-:W-:Y:S01]  /*f5a0*/  HMMA.16816.F32.BF16 R88, R128.reuse, R18, R88 ;  /* 0x000000128058723c */ /* 0x040fe20000041858 */
[----:B------:R-:W2:Y:S07]  /*f5b0*/  LDSM.16.MT88.4 R16, [R189+0x3800] ;  /* 0x00380000bd10783b */ /* 0x000eae0000004200 */
[C---:B-1----:R-:W-:Y:S08]  /*f5c0*/  HMMA.16816.F32.BF16 R116, R128.reuse, R12, R116 ;  /* 0x0000000c8074723c */ /* 0x042ff00000041874 */
[C---:B------:R-:W-:Y:S01]  /*f5d0*/  HMMA.16816.F32.BF16 R120, R128.reuse, R14, R120 ;  /* 0x0000000e8078723c */ /* 0x040fe20000041878 */
[----:B------:R-:W1:Y:S07]  /*f5e0*/  LDSM.16.MT88.4 R12, [R191+0x3000] ;  /* 0x00300000bf0c783b */ /* 0x000e6e0000004200 */
[C---:B--2---:R-:W-:Y:S08]  /*f5f0*/  HMMA.16816.F32.BF16 R100, R128.reuse, R16, R100 ;  /* 0x000000108064723c */ /* 0x044ff00000041864 */
[----:B------:R-:W-:Y:S08]  /*f600*/  HMMA.16816.F32.BF16 R104, R128, R18, R104 ;  /* 0x000000128068723c */ /* 0x000ff00000041868 */
[C---:B-1----:R-:W-:Y:S08]  /*f610*/  HMMA.16816.F32.BF16 R124, R4.reuse, R12, RZ ;  /* 0x0000000c047c723c */ /* 0x042ff000000418ff */
[----:B------:R-:W-:Y:S01]  /*f620*/  HMMA.16816.F32.BF16 R12, R4, R14, RZ ;  /* 0x0000000e040c723c */ /* 0x000fe200000418ff */
[----:B------:R-:W1:Y:S11]  /*f630*/  LDSM.16.MT88.4 R4, [R191+0x3800] ;  /* 0x00380000bf04783b */ /* 0x000e760000004200 */
[----:B------:R-:W-:Y:S04]  /*f640*/  @!UPT UIADD3 URZ, URZ, URZ, URZ ;  /* 0x0000003f3f3ff290 */ /* 0x000fe8000fffe03f */
[C---:B-1----:R-:W-:Y:S08]  /*f650*/  HMMA.16816.F32.BF16 R124, R128.reuse, R4, R124 ;  /* 0x00000004807c723c */ /* 0x042ff0000004187c */
[----:B------:R-:W-:Y:S01]  /*f660*/  HMMA.16816.F32.BF16 R128, R128, R6, R12 ;  /* 0x000000068080723c */ /* 0x000fe2000004180c */
[----:B------:R-:W-:Y:S07]  /*f670*/  @!UPT UIADD3 URZ, URZ, URZ, URZ ;  /* 0x0000003f3f3ff290 */ /* 0x000fee000fffe03f */
[----:B------:R-:W-:Y:S11]  /*f680*/  @!P0 BRA `(.L_x_266) ;  /* 0x0000245000008947 */ /* 0x000ff60003800000 */
[----:B------:R-:W-:Y:S02]  /*f690*/  MOV R201, R0 ;  /* 0x0000000000c97202 */ /* 0x000fe40000000f00 */
[----:B------:R-:W-:-:S02]  /*f6a0*/  MOV R137, R8 ;  /* 0x0000000800897202 */ /* 0x000fc40000000f00 */
[----:B------:R-:W-:Y:S02]  /*f6b0*/  MOV R136, R134 ;  /* 0x0000008600887202 */ /* 0x000fe40000000f00 */
.L_x_273:
[----:B------:R-:W-:Y:S01]  /*f6c0*/  SHF.R.S32.HI R0, RZ, 0x1f, R203 ;  /* 0x0000001fff007819 */ /* 0x000fe200000114cb */
[----:B------:R-:W-:Y:S04]  /*f6d0*/  DEPBAR.LE SB0, 0x0 ;  /* 0x000080000000791a */ /* 0x000fe80000000000 */
[----:B------:R-:W-:Y:S01]  /*f6e0*/  SHF.R.S32.HI R4, RZ, 0x1f, R202 ;  /* 0x0000001fff047819 */ /* 0x000fe200000114ca */
[----:B------:R-:W-:Y:S01]  /*f6f0*/  WARPSYNC 0xffffffff ;  /* 0xffffffff00007948 */ /* 0x000fe20003800000 */
[----:B------:R-:W-:Y:S01]  /*f700*/  BAR.SYNC.DEFER_BLOCKING 0x0 ;  /* 0x0000000000007b1d */ /* 0x000fe20000010000 */
[----:B------:R-:W-:Y:S01]  /*f710*/  R2P PR, R212, 0x6 ;  /* 0x00000006d4007804 */ /* 0x000fe20000000000 */
[----:B------:R-:W-:Y:S01]  /*f720*/  IMAD R0, R0, c[0x0][0x208], RZ ;  /* 0x0000820000007a24 */ /* 0x000fe200078e02ff */
[----:B------:R-:W-:Y:S01]  /*f730*/  IADD3 R134, R143, 0x40, RZ ;  /* 0x000000408f867810 */ /* 0x000fe20007ffe0ff */
[----:B------:R-:W-:Y:S01]  /*f740*/  IMAD.WIDE.U32 R2, R203, c[0x0][0x208], RZ ;  /* 0x00008200cb027a25 */ /* 0x000fe200078e00ff */
[----:B------:R-:W-:Y:S02]  /*f750*/  ISETP.GE.AND P5, PT, R200, c[0x0][0x1d4], PT ;  /* 0x00007500c8007a0c */ /* 0x000fe40003fa6270 */
[----:B------:R-:W-:Y:S01]  /*f760*/  ISETP.GE.AND P4, PT, R199, c[0x0][0x1d4], PT ;  /* 0x00007500c7007a0c */ /* 0x000fe20003f86270 */
[----:B------:R-:W-:Y:S01]  /*f770*/  IMAD R0, R203, c[0x0][0x20c], R0 ;  /* 0x00008300cb007a24 */ /* 0x000fe200078e0200 */
[----:B------:R-:W-:Y:S01]  /*f780*/  ISETP.GE.AND P3, PT, R135, c[0x0][0x1d4], PT ;  /* 0x0000750087007a0c */ /* 0x000fe20003f66270 */
[----:B------:R-:W-:Y:S02]  /*f790*/  IMAD R4, R4, c[0x0][0x218], RZ ;  /* 0x0000860004047a24 */ /* 0x000fe400078e02ff */
[----:B------:R-:W-:Y:S01]  /*f7a0*/  IMAD.IADD R3, R3, 0x1, R0 ;  /* 0x0000000103037824 */ /* 0x000fe200078e0200 */
[C---:B------:R-:W-:Y:S01]  /*f7b0*/  IADD3 R0, R143.reuse, 0x20, RZ ;  /* 0x000000208f007810 */ /* 0x040fe20007ffe0ff */
[C---:B------:R-:W-:Y:S01]  /*f7c0*/  IMAD R4, R202.reuse, c[0x0][0x21c], R4 ;  /* 0x00008700ca047a24 */ /* 0x040fe200078e0204 */
[C---:B------:R-:W-:Y:S01]  /*f7d0*/  @P2 IADD3 R134, R143.reuse, -0x40, RZ ;  /* 0xffffffc08f862810 */ /* 0x040fe20007ffe0ff */
[----:B------:R-:W-:Y:S01]  /*f7e0*/  IMAD.WIDE.U32 R2, R202, c[0x0][0x218], R2 ;  /* 0x00008600ca027a25 */ /* 0x000fe200078e0002 */
[----:B------:R-:W-:Y:S02]  /*f7f0*/  @P1 IADD3 R0, R143, -0x20, RZ ;  /* 0xffffffe08f001810 */ /* 0x000fe40007ffe0ff */
[----:B------:R-:W-:Y:S02]  /*f800*/  IADD3 R193, R134, 0x3800, RZ ;  /* 0x0000380086c17810 */ /* 0x000fe40007ffe0ff */
[----:B------:R-:W-:Y:S02]  /*f810*/  IADD3 R2, P0, R214, R2, RZ ;  /* 0x00000002d6027210 */ /* 0x000fe40007f1e0ff */
[----:B------:R-:W-:Y:S01]  /*f820*/  IADD3 R186, R0, 0x3800, RZ ;  /* 0x0000380000ba7810 */ /* 0x000fe20007ffe0ff */
[----:B------:R-:W1:Y:S01]  /*f830*/  LDSM.16.M88.4 R16, [R194] ;  /* 0x00000000c210783b */ /* 0x000e620000000200 */
[----:B------:R-:W-:Y:S02]  /*f840*/  IADD3.X R3, R216, R3, R4, P0, !PT ;  /* 0x00000003d8037210 */ /* 0x000fe400007fe404 */
[----:B------:R-:W-:Y:S01]  /*f850*/  LEA R4, P0, R2, c[0x0][0x1f8], 0x1 ;  /* 0x00007e0002047a11 */ /* 0x000fe200078008ff */
[----:B------:R-:W2:Y:S01]  /*f860*/  LDSM.16.M88.4 R8, [R143] ;  /* 0x000000008f08783b */ /* 0x000ea20000000200 */
[----:B------:R-:W-:Y:S02]  /*f870*/  IADD3 R185, R0, 0x3000, RZ ;  /* 0x0000300000b97810 */ /* 0x000fe40007ffe0ff */
[----:B------:R-:W-:Y:S01]  /*f880*/  LEA.HI.X R3, R2, c[0x0][0x1fc], R3, 0x1, P0 ;  /* 0x00007f0002037a11 */ /* 0x000fe200000f0c03 */
[----:B------:R-:W3:Y:S01]  /*f890*/  LDSM.16.M88.4 R160, [R143+0x800] ;  /* 0x000800008fa0783b */ /* 0x000ee20000000200 */
[C---:B------:R-:W-:Y:S02]  /*f8a0*/  IADD3 R182, R0.reuse, 0x2800, RZ ;  /* 0x0000280000b67810 */ /* 0x040fe40007ffe0ff */
[C---:B------:R-:W-:Y:S01]  /*f8b0*/  IADD3 R181, R0.reuse, 0x2000, RZ ;  /* 0x0000200000b57810 */ /* 0x040fe20007ffe0ff */
[----:B------:R-:W4:Y:S01]  /*f8c0*/  LDSM.16.M88.4 R164, [R195] ;  /* 0x00000000c3a4783b */ /* 0x000f220000000200 */
[C---:B------:R-:W-:Y:S02]  /*f8d0*/  IADD3 R177, R0.reuse, 0x1800, RZ ;  /* 0x0000180000b17810 */ /* 0x040fe40007ffe0ff */
[----:B------:R-:W-:Y:S01]  /*f8e0*/  IADD3 R176, R0, 0x1000, RZ ;  /* 0x0000100000b07810 */ /* 0x000fe20007ffe0ff */
[----:B------:R-:W1:Y:S01]  /*f8f0*/  LDSM.16.M88.4 R168, [R0] ;  /* 0x0000000000a8783b */ /* 0x000e620000000200 */
[C---:B------:R-:W-:Y:S02]  /*f900*/  IADD3 R187, R134.reuse, 0x3000, RZ ;  /* 0x0000300086bb7810 */ /* 0x040fe40007ffe0ff */
[C---:B------:R-:W-:Y:S01]  /*f910*/  IADD3 R184, R134.reuse, 0x2800, RZ ;  /* 0x0000280086b87810 */ /* 0x040fe20007ffe0ff */
[----:B------:R5:W1:Y:S01]  /*f920*/  LDSM.16.M88.4 R172, [R0+0x800] ;  /* 0x0008000000ac783b */ /* 0x000a620000000200 */
[C---:B------:R-:W-:Y:S02]  /*f930*/  IADD3 R183, R134.reuse, 0x2000, RZ ;  /* 0x0000200086b77810 */ /* 0x040fe40007ffe0ff */
[C---:B------:R-:W-:Y:S02]  /*f940*/  IADD3 R180, R134.reuse, 0x1800, RZ ;  /* 0x0000180086b47810 */ /* 0x040fe40007ffe0ff */
[C---:B------:R-:W-:Y:S02]  /*f950*/  IADD3 R178, R134.reuse, 0x1000, RZ ;  /* 0x0000100086b27810 */ /* 0x040fe40007ffe0ff */
[----:B-----5:R-:W-:Y:S01]  /*f960*/  IADD3 R0, R134, 0x800, RZ ;  /* 0x0000080086007810 */ /* 0x020fe20007ffe0ff */
[----:B------:R-:W-:-:S05]  /*f970*/  BRA.DIV ~URZ, `(.L_x_267) ;  /* 0x000083027f007947 */ /* 0x000fca000b800000 */
[----:B--2---:R-:W2:Y:S02]  /*f980*/  SHFL.IDX PT, R3, R3, RZ, 0x181f ;  /* 0x00181fff03037589 */ /* 0x004ea400000e0000 */
.L_x_347:
[----:B------:R-:W5:Y:S01]  /*f990*/  SHFL.IDX PT, R2, R4, RZ, 0x181f ;  /* 0x00181fff04027589 */ /* 0x000f6200000e0000 */
[----:B------:R-:W-:Y:S01]  /*f9a0*/  LOP3.LUT P1, RZ, R207, 0x1, RZ, 0xc0, !PT ;  /* 0x00000001cfff7812 */ /* 0x000fe2000782c0ff */
[----:B------:R-:W-:Y:S01]  /*f9b0*/  BSSY B0, `(.L_x_268) ;  /* 0x00000cf000007945 */ /* 0x000fe20003800000 */
[CC--:B-----5:R-:W-:Y:S04]  /*f9c0*/  LEA R12, P0, R132.reuse, R2.reuse, 0x1 ;  /* 0x00000002840c7211 */ /* 0x0e0fe800078008ff */
[-C--:B--2---:R-:W-:Y:S02]  /*f9d0*/  LEA.HI.X R13, R132, R3.reuse, R133, 0x1, P0 ;  /* 0x00000003840d7211 */ /* 0x084fe400000f0c85 */
[CC--:B------:R-:W-:Y:S05]  /*f9e0*/  LEA R4, P0, R204.reuse, R2.reuse, 0x1 ;  /* 0x00000002cc047211 */ /* 0x0c0fea00078008ff */
[----:B------:R-:W-:Y:S01]  /*f9f0*/  @!PT LDS RZ, [RZ] ;  /* 0x00000000fffff984 */ /* 0x000fe20000000800 */
[----:B------:R-:W-:Y:S01]  /*fa00*/  @!PT LDS RZ, [RZ] ;  /* 0x00000000fffff984 */ /* 0x000fe20000000800 */
[----:B------:R2:W-:Y:S01]  /*fa10*/  LDGSTS.E.BYPASS.LTC128B.128 [R198+0x8080], [R12.64], !P1 ;  /* 0x080800000cc67fae */ /* 0x0005e2000c901d48 */
[-C--:B------:R-:W-:Y:S05]  /*fa20*/  LEA.HI.X R5, R204, R3.reuse, R209, 0x1, P0 ;  /* 0x00000003cc057211 */ /* 0x080fea00000f0cd1 */
[----:B------:R5:W-:Y:S02]  /*fa30*/  LDGSTS.E.BYPASS.LTC128B.128 [R198+0x9080], [R4.64], !P3 ;  /* 0x0908000004c67fae */ /* 0x000be4000d901d48 */
[CC--:B-----5:R-:W-:Y:S04]  /*fa40*/  LEA R4, P0, R199.reuse, R2.reuse, 0x1 ;  /* 0x00000002c7047211 */ /* 0x0e0fe800078008ff */
[-C--:B------:R-:W-:Y:S02]  /*fa50*/  LEA.HI.X R5, R199, R3.reuse, R211, 0x1, P0 ;  /* 0x00000003c7057211 */ /* 0x080fe400000f0cd3 */
[C---:B------:R-:W-:Y:S03]  /*fa60*/  LEA R2, P0, R200.reuse, R2, 0x1 ;  /* 0x00000002c8027211 */ /* 0x040fe600078008ff */
[----:B------:R5:W-:Y:S01]  /*fa70*/  LDGSTS.E.BYPASS.LTC128B.128 [R198+0xa080], [R4.64], !P4 ;  /* 0x0a08000004c67fae */ /* 0x000be2000e101d48 */
[----:B------:R-:W-:Y:S02]  /*fa80*/  LEA.HI.X R3, R200, R3, R210, 0x1, P0 ;  /* 0x00000003c8037211 */ /* 0x000fe400000f0cd2 */
[----:B------:R-:W-:Y:S03]  /*fa90*/  ISETP.GT.AND P0, PT, R201, R213, PT ;  /* 0x000000d5c900720c */ /* 0x000fe60003f04270 */
[----:B------:R4:W-:Y:S06]  /*faa0*/  LDGSTS.E.BYPASS.LTC128B.128 [R198+0xb080], [R2.64], !P5 ;  /* 0x0b08000002c67fae */ /* 0x0009ec000e901d48 */
[----:B------:R-:W0:Y:S01]  /*fab0*/  LDGDEPBAR ;  /* 0x00000000000079af */ /* 0x000e220000000000 */
[C---:B-1---5:R-:W-:Y:S08]  /*fac0*/  HMMA.16816.F32.BF16 R4, R16.reuse, R8, RZ ;  /* 0x000000081004723c */ /* 0x062ff000000418ff */
[C---:B------:R-:W-:Y:S08]  /*fad0*/  HMMA.16816.F32.BF16 R8, R16.reuse, R10, RZ ;  /* 0x0000000a1008723c */ /* 0x040ff000000418ff */
[C---:B--23--:R-:W-:Y:S08]  /*fae0*/  HMMA.16816.F32.BF16 R12, R16.reuse, R160, RZ ;  /* 0x000000a0100c723c */ /* 0x04cff000000418ff */
[----:B------:R-:W-:Y:S01]  /*faf0*/  HMMA.16816.F32.BF16 R16, R16, R162, RZ ;  /* 0x000000a21010723c */ /* 0x000fe200000418ff */
[----:B------:R-:W-:Y:S07]  /*fb00*/  LDSM.16.M88.4 R160, [R197] ;  /* 0x00000000c5a0783b */ /* 0x000fee0000000200 */
[C---:B----4-:R-:W-:Y:S08]  /*fb10*/  HMMA.16816.F32.BF16 R4, R164.reuse, R168, R4 ;  /* 0x000000a8a404723c */ /* 0x050ff00000041804 */
[C---:B------:R-:W-:Y:S01]  /*fb20*/  HMMA.16816.F32.BF16 R8, R164.reuse, R170, R8 ;  /* 0x000000aaa408723c */ /* 0x040fe20000041808 */
[----:B------:R-:W-:Y:S07]  /*fb30*/  LDSM.16.M88.4 R168, [R0] ;  /* 0x0000000000a8783b */ /* 0x000fee0000000200 */
[C---:B------:R-:W-:Y:S08]  /*fb40*/  HMMA.16816.F32.BF16 R12, R164.reuse, R172, R12 ;  /* 0x000000aca40c723c */ /* 0x040ff0000004180c */
[----:B------:R-:W-:Y:S01]  /*fb50*/  HMMA.16816.F32.BF16 R16, R164, R174, R16 ;  /* 0x000000aea410723c */ /* 0x000fe20000041810 */
[----:B------:R-:W1:Y:S06]  /*fb60*/  LDSM.16.M88.4 R164, [R134] ;  /* 0x0000000086a4783b */ /* 0x000e6c0000000200 */
[----:B------:R-:W-:Y:S01]  /*fb70*/  LDSM.16.M88.4 R172, [R188+-0x3000] ;  /* 0xffd00000bcac783b */ /* 0x000fe20000000200 */
[C---:B-1----:R-:W-:Y:S08]  /*fb80*/  HMMA.16816.F32.BF16 R4, R160.reuse, R164, R4 ;  /* 0x000000a4a004723c */ /* 0x042ff00000041804 */
[C---:B------:R-:W-:Y:S01]  /*fb90*/  HMMA.16816.F32.BF16 R8, R160.reuse, R166, R8 ;  /* 0x000000a6a008723c */ /* 0x040fe20000041808 */
[----:B------:R-:W1:Y:S07]  /*fba0*/  LDSM.16.M88.4 R164, [R196] ;  /* 0x00000000c4a4783b */ /* 0x000e6e0000000200 */
[C---:B------:R-:W-:Y:S08]  /*fbb0*/  HMMA.16816.F32.BF16 R12, R160.reuse, R168, R12 ;  /* 0x000000a8a00c723c */ /* 0x040ff0000004180c */
[----:B------:R-:W-:Y:S01]  /*fbc0*/  HMMA.16816.F32.BF16 R16, R160, R170, R16 ;  /* 0x000000aaa010723c */ /* 0x000fe20000041810 */
[----:B------:R-:W2:Y:S06]  /*fbd0*/  LDSM.16.M88.4 R160, [R188+-0x2800] ;  /* 0xffd80000bca0783b */ /* 0x000eac0000000200 */
[----:B------:R-:W-:Y:S01]  /*fbe0*/  LDSM.16.M88.4 R168, [R194+0x4000] ;  /* 0x00400000c2a8783b */ /* 0x000fe20000000200 */
[C---:B-1----:R-:W-:Y:S08]  /*fbf0*/  HMMA.16816.F32.BF16 R4, R164.reuse, R172, R4 ;  /* 0x000000aca404723c */ /* 0x042ff00000041804 */
[C---:B------:R-:W-:Y:S01]  /*fc00*/  HMMA.16816.F32.BF16 R8, R164.reuse, R174, R8 ;  /* 0x000000aea408723c */ /* 0x040fe20000041808 */
[----:B------:R-:W1:Y:S07]  /*fc10*/  LDSM.16.M88.4 R172, [R143+0x1000] ;  /* 0x001000008fac783b */ /* 0x000e6e0000000200 */
[C---:B--2---:R-:W-:Y:S08]  /*fc20*/  HMMA.16816.F32.BF16 R12, R164.reuse, R160, R12 ;  /* 0x000000a0a40c723c */ /* 0x044ff0000004180c */
[----:B------:R-:W-:Y:S01]  /*fc30*/  HMMA.16816.F32.BF16 R16, R164, R162, R16 ;  /* 0x000000a2a410723c */ /* 0x000fe20000041810 */
[----:B------:R-:W2:Y:S06]  /*fc40*/  LDSM.16.M88.4 R160, [R143+0x1800] ;  /* 0x001800008fa0783b */ /* 0x000eac0000000200 */
[----:B------:R-:W-:Y:S01]  /*fc50*/  LDSM.16.M88.4 R164, [R195+0x4000] ;  /* 0x00400000c3a4783b */ /* 0x000fe20000000200 */
[C---:B-1----:R-:W-:Y:S08]  /*fc60*/  HMMA.16816.F32.BF16 R4, R168.reuse, R172, R4 ;  /* 0x000000aca804723c */ /* 0x042ff00000041804 */
[C---:B------:R-:W-:Y:S01]  /*fc70*/  HMMA.16816.F32.BF16 R8, R168.reuse, R174, R8 ;  /* 0x000000aea808723c */ /* 0x040fe20000041808 */
[----:B------:R-:W1:Y:S07]  /*fc80*/  LDSM.16.M88.4 R172, [R176] ;  /* 0x00000000b0ac783b */ /* 0x000e6e0000000200 */
[C---:B--2---:R-:W-:Y:S08]  /*fc90*/  HMMA.16816.F32.BF16 R12, R168.reuse, R160, R12 ;  /* 0x000000a0a80c723c */ /* 0x044ff0000004180c */
[----:B------:R-:W-:Y:S01]  /*fca0*/  HMMA.16816.F32.BF16 R16, R168, R162, R16 ;  /* 0x000000a2a810723c */ /* 0x000fe20000041810 */
[----:B------:R-:W2:Y:S06]  /*fcb0*/  LDSM.16.M88.4 R160, [R177] ;  /* 0x00000000b1a0783b */ /* 0x000eac0000000200 */
[----:B------:R-:W-:Y:S06]  /*fcc0*/  LDSM.16.M88.4 R176, [R178] ;  /* 0x00000000b2b0783b */ /* 0x000fec0000000200 */
[----:B------:R-:W3:Y:S01]  /*fcd0*/  LDSM.16.M88.4 R168, [R197+0x4000] ;  /* 0x00400000c5a8783b */ /* 0x000ee20000000200 */
[C---:B-1----:R-:W-:Y:S08]  /*fce0*/  HMMA.16816.F32.BF16 R4, R164.reuse, R172, R4 ;  /* 0x000000aca404723c */ /* 0x042ff00000041804 */
[C---:B------:R-:W-:Y:S01]  /*fcf0*/  HMMA.16816.F32.BF16 R8, R164.reuse, R174, R8 ;  /* 0x000000aea408723c */ /* 0x040fe20000041808 */
[----:B------:R-:W1:Y:S07]  /*fd00*/  LDSM.16.M88.4 R172, [R180] ;  /* 0x00000000b4ac783b */ /* 0x000e6e0000000200 */
[C---:B--2---:R-:W-:Y:S08]  /*fd10*/  HMMA.16816.F32.BF16 R12, R164.reuse, R160, R12 ;  /* 0x000000a0a40c723c */ /* 0x044ff0000004180c */
[----:B------:R-:W-:Y:S01]  /*fd20*/  HMMA.16816.F32.BF16 R16, R164, R162, R16 ;  /* 0x000000a2a410723c */ /* 0x000fe20000041810 */
[----:B------:R-:W-:Y:S06]  /*fd30*/  LDSM.16.M88.4 R160, [R196+0x4000] ;  /* 0x00400000c4a0783b */ /* 0x000fec0000000200 */
[----:B------:R-:W2:Y:S01]  /*fd40*/  LDSM.16.M88.4 R164, [R188+-0x2000] ;  /* 0xffe00000bca4783b */ /* 0x000ea20000000200 */
[C---:B---3--:R-:W-:Y:S08]  /*fd50*/  HMMA.16816.F32.BF16 R4, R168.reuse, R176, R4 ;  /* 0x000000b0a804723c */ /* 0x048ff00000041804 */
[C---:B------:R-:W-:Y:S01]  /*fd60*/  HMMA.16816.F32.BF16 R8, R168.reuse, R178, R8 ;  /* 0x000000b2a808723c */ /* 0x040fe20000041808 */
[----:B------:R-:W3:Y:S07]  /*fd70*/  LDSM.16.M88.4 R176, [R188+-0x1800] ;  /* 0xffe80000bcb0783b */ /* 0x000eee0000000200 */
[C---:B-1----:R-:W-:Y:S08]  /*fd80*/  HMMA.16816.F32.BF16 R12, R168.reuse, R172, R12 ;  /* 0x000000aca80c723c */ /* 0x042ff0000004180c */
[----:B------:R-:W-:Y:S01]  /*fd90*/  HMMA.16816.F32.BF16 R16, R168, R174, R16 ;  /* 0x000000aea810723c */ /* 0x000fe20000041810 */
[----:B------:R-:W-:Y:S06]  /*fda0*/  LDSM.16.M88.4 R168, [R194+0x8000] ;  /* 0x00800000c2a8783b */ /* 0x000fec0000000200 */
[----:B------:R-:W1:Y:S01]  /*fdb0*/  LDSM.16.M88.4 R172, [R143+0x2000] ;  /* 0x002000008fac783b */ /* 0x000e620000000200 */
[C---:B--2---:R-:W-:Y:S08]  /*fdc0*/  HMMA.16816.F32.BF16 R4, R160.reuse, R164, R4 ;  /* 0x000000a4a004723c */ /* 0x044ff00000041804 */
[C---:B------:R-:W-:Y:S01]  /*fdd0*/  HMMA.16816.F32.BF16 R8, R160.reuse, R166, R8 ;  /* 0x000000a6a008723c */ /* 0x040fe20000041808 */
[----:B------:R-:W2:Y:S07]  /*fde0*/  LDSM.16.M88.4 R164, [R143+0x2800] ;  /* 0x002800008fa4783b */ /* 0x000eae0000000200 */
[C---:B---3--:R-:W-:Y:S08]  /*fdf0*/  HMMA.16816.F32.BF16 R12, R160.reuse, R176, R12 ;  /* 0x000000b0a00c723c */ /* 0x048ff0000004180c */
[----:B------:R-:W-:Y:S01]  /*fe00*/  HMMA.16816.F32.BF16 R16, R160, R178, R16 ;  /* 0x000000b2a010723c */ /* 0x000fe20000041810 */
[----:B------:R-:W-:Y:S06]  /*fe10*/  LDSM.16.M88.4 R176, [R181] ;  /* 0x00000000b5b0783b */ /* 0x000fec0000000200 */
[----:B------:R-:W3:Y:S01]  /*fe20*/  LDSM.16.M88.4 R160, [R195+0x8000] ;  /* 0x00800000c3a0783b */ /* 0x000ee20000000200 */
[C---:B-1----:R-:W-:Y:S08]  /*fe30*/  HMMA.16816.F32.BF16 R4, R168.reuse, R172, R4 ;  /* 0x000000aca804723c */ /* 0x042ff00000041804 */
[C---:B------:R-:W-:Y:S01]  /*fe40*/  HMMA.16816.F32.BF16 R8, R168.reuse, R174, R8 ;  /* 0x000000aea808723c */ /* 0x040fe20000041808 */
[----:B------:R-:W1:Y:S07]  /*fe50*/  LDSM.16.M88.4 R172, [R182] ;  /* 0x00000000b6ac783b */ /* 0x000e6e0000000200 */
[C---:B--2---:R-:W-:Y:S08]  /*fe60*/  HMMA.16816.F32.BF16 R12, R168.reuse, R164, R12 ;  /* 0x000000a4a80c723c */ /* 0x044ff0000004180c */
[----:B------:R-:W-:Y:S01]  /*fe70*/  HMMA.16816.F32.BF16 R16, R168, R166, R16 ;  /* 0x000000a6a810723c */ /* 0x000fe20000041810 */
[----:B------:R-:W-:Y:S06]  /*fe80*/  LDSM.16.M88.4 R168, [R183] ;  /* 0x00000000b7a8783b */ /* 0x000fec0000000200 */
[----:B------:R-:W2:Y:S06]  /*fe90*/  LDSM.16.M88.4 R164, [R197+0x8000] ;  /* 0x00800000c5a4783b */ /* 0x000eac0000000200 */
[----:B------:R-:W4:Y:S01]  /*fea0*/  LDSM.16.M88.4 R180, [R184] ;  /* 0x00000000b8b4783b */ /* 0x000f220000000200 */
[C---:B---3--:R-:W-:Y:S08]  /*feb0*/  HMMA.16816.F32.BF16 R4, R160.reuse, R176, R4 ;  /* 0x000000b0a004723c */ /* 0x048ff00000041804 */
[C---:B------:R-:W-:Y:S01]  /*fec0*/  HMMA.16816.F32.BF16 R8, R160.reuse, R178, R8 ;  /* 0x000000b2a008723c */ /* 0x040fe20000041808 */
[----:B------:R-:W-:Y:S07]  /*fed0*/  LDSM.16.M88.4 R176, [R188+-0x800] ;  /* 0xfff80000bcb0783b */ /* 0x000fee0000000200 */
[C---:B-1----:R-:W-:Y:S08]  /*fee0*/  HMMA.16816.F32.BF16 R12, R160.reuse, R172, R12 ;  /* 0x000000aca00c723c */ /* 0x042ff0000004180c */
[----:B------:R-:W-:Y:S01]  /*fef0*/  HMMA.16816.F32.BF16 R16, R160, R174, R16 ;  /* 0x000000aea010723c */ /* 0x000fe20000041810 */
[----:B------:R-:W-:Y:S06]  /*ff00*/  LDSM.16.M88.4 R160, [R196+0x8000] ;  /* 0x00800000c4a0783b */ /* 0x000fec0000000200 */
[----:B------:R-:W1:Y:S01]  /*ff10*/  LDSM.16.M88.4 R172, [R188+-0x1000] ;  /* 0xfff00000bcac783b */ /* 0x000e620000000200 */
[C---:B--2---:R-:W-:Y:S08]  /*ff20*/  HMMA.16816.F32.BF16 R4, R164.reuse, R168, R4 ;  /* 0x000000a8a404723c */ /* 0x044ff00000041804 */
[C---:B------:R-:W-:Y:S01]  /*ff30*/  HMMA.16816.F32.BF16 R8, R164.reuse, R170, R8 ;  /* 0x000000aaa408723c */ /* 0x040fe20000041808 */
[----:B------:R-:W-:Y:S07]  /*ff40*/  LDSM.16.M88.4 R168, [R143+0x3000] ;  /* 0x003000008fa8783b */ /* 0x000fee0000000200 */
[C---:B----4-:R-:W-:Y:S08]  /*ff50*/  HMMA.16816.F32.BF16 R12, R164.reuse, R180, R12 ;  /* 0x000000b4a40c723c */ /* 0x050ff0000004180c */
[----:B------:R-:W-:Y:S01]  /*ff60*/  HMMA.16816.F32.BF16 R16, R164, R182, R16 ;  /* 0x000000b6a410723c */ /* 0x000fe20000041810 */
[----:B------:R-:W2:Y:S06]  /*ff70*/  LDSM.16.M88.4 R164, [R194+0xc000] ;  /* 0x00c00000c2a4783b */ /* 0x000eac0000000200 */
[----:B------:R-:W3:Y:S01]  /*ff80*/  LDSM.16.M88.4 R180, [R143+0x3800] ;  /* 0x003800008fb4783b */ /* 0x000ee20000000200 */
[C---:B-1----:R-:W-:Y:S08]  /*ff90*/  HMMA.16816.F32.BF16 R4, R160.reuse, R172, R4 ;  /* 0x000000aca004723c */ /* 0x042ff00000041804 */
[C---:B------:R-:W-:Y:S01]  /*ffa0*/  HMMA.16816.F32.BF16 R8, R160.reuse, R174, R8 ;  /* 0x000000aea008723c */ /* 0x040fe20000041808 */
[----:B------:R-:W-:Y:S07]  /*ffb0*/  LDSM.16.M88.4 R172, [R185] ;  /* 0x00000000b9ac783b */ /* 0x000fee0000000200 */
[C---:B------:R-:W-:Y:S08]  /*ffc0*/  HMMA.16816.F32.BF16 R12, R160.reuse, R176, R12 ;  /* 0x000000b0a00c723c */ /* 0x040ff0000004180c */
[----:B------:R-:W-:Y:S01]  /*ffd0*/  HMMA.16816.F32.BF16 R16, R160, R178, R16 ;  /* 0x000000b2a010723c */ /* 0x000fe20000041810 */
[----:B------:R-:W1:Y:S06]  /*ffe0*/  LDSM.16.M88.4 R160, [R195+0xc000] ;  /* 0x00c00000c3a0783b */ /* 0x000e6c0000000200 */
[----:B------:R-:W4:Y:S01]  /*fff0*/  LDSM.16.M88.4 R176, [R186] ;  /* 0x00000000bab0783b */ /* 0x000f220000000200 */
[C---:B--2---:R-:W-:Y:S08]  /*10000*/  HMMA.16816.F32.BF16 R4, R164.reuse, R168, R4 ;  /* 0x000000a8a404723c */ /* 0x044ff00000041804 */
[C---:B------:R-:W-:Y:S01]  /*10010*/  HMMA.16816.F32.BF16 R8, R164.reuse, R170, R8 ;  /* 0x000000aaa408723c */ /* 0x040fe20000041808 */
[----:B------:R-:W-:Y:S06]  /*10020*/  LDSM.16.M88.4 R168, [R187] ;  /* 0x00000000bba8783b */ /* 0x000fec0000000200 */
[----:B------:R-:W-:Y:S01]  /*10030*/  LDSM.16.M88.4 R184, [R188] ;  /* 0x00000000bcb8783b */ /* 0x000fe20000000200 */
[C---:B---3--:R-:W-:Y:S08]  /*10040*/  HMMA.16816.F32.BF16 R12, R164.reuse, R180, R12 ;  /* 0x000000b4a40c723c */ /* 0x048ff0000004180c */
[----:B------:R-:W-:Y:S01]  /*10050*/  HMMA.16816.F32.BF16 R16, R164, R182, R16 ;  /* 0x000000b6a410723c */ /* 0x000fe20000041810 */
[----:B------:R-:W2:Y:S06]  /*10060*/  LDSM.16.M88.4 R164, [R197+0xc000] ;  /* 0x00c00000c5a4783b */ /* 0x000eac0000000200 */
[----:B------:R-:W-:Y:S01]  /*10070*/  LDSM.16.M88.4 R180, [R196+0xc000] ;  /* 0x00c00000c4b4783b */ /* 0x000fe20000000200 */
[C---:B-1----:R-:W-:Y:S08]  /*10080*/  HMMA.16816.F32.BF16 R4, R160.reuse, R172, R4 ;  /* 0x000000aca004723c */ /* 0x042ff00000041804 */
[C---:B------:R-:W-:Y:S01]  /*10090*/  HMMA.16816.F32.BF16 R8, R160.reuse, R174, R8 ;  /* 0x000000aea008723c */ /* 0x040fe20000041808 */
[----:B------:R-:W1:Y:S07]  /*100a0*/  LDSM.16.M88.4 R172, [R193] ;  /* 0x00000000c1ac783b */ /* 0x000e6e0000000200 */
[C---:B----4-:R-:W-:Y:S08]  /*100b0*/  HMMA.16816.F32.BF16 R12, R160.reuse, R176, R12 ;  /* 0x000000b0a00c723c */ /* 0x050ff0000004180c */
[----:B------:R-:W-:Y:S01]  /*100c0*/  HMMA.16816.F32.BF16 R16, R160, R178, R16 ;  /* 0x000000b2a010723c */ /* 0x000fe20000041810 */
[----:B------:R-:W3:Y:S01]  /*100d0*/  LDSM.16.M88.4 R160, [R188+0x800] ;  /* 0x00080000bca0783b */ /* 0x000ee20000000200 */
[----:B------:R-:W-:Y:S05]  /*100e0*/  DEPBAR.LE SB0, 0x0 ;  /* 0x000080000000791a */ /* 0x000fea0000000000 */
[----:B------:R-:W-:Y:S01]  /*100f0*/  BAR.SYNC.DEFER_BLOCKING 0x0 ;  /* 0x0000000000007b1d */ /* 0x000fe20000010000 */
[C---:B--2---:R-:W-:Y:S08]  /*10100*/  HMMA.16816.F32.BF16 R4, R164.reuse, R168, R4 ;  /* 0x000000a8a404723c */ /* 0x044ff00000041804 */
[C---:B------:R-:W-:Y:S08]  /*10110*/  HMMA.16816.F32.BF16 R8, R164.reuse, R170, R8 ;  /* 0x000000aaa408723c */ /* 0x040ff00000041808 */
[C---:B-1----:R-:W-:Y:S08]  /*10120*/  HMMA.16816.F32.BF16 R12, R164.reuse, R172, R12 ;  /* 0x000000aca40c723c */ /* 0x042ff0000004180c */
[----:B------:R-:W-:Y:S08]  /*10130*/  HMMA.16816.F32.BF16 R16, R164, R174, R16 ;  /* 0x000000aea410723c */ /* 0x000ff00000041810 */
[C---:B------:R-:W-:Y:S08]  /*10140*/  HMMA.16816.F32.BF16 R4, R180.reuse, R184, R4 ;  /* 0x000000b8b404723c */ /* 0x040ff00000041804 */
[C---:B------:R-:W-:Y:S08]  /*10150*/  HMMA.16816.F32.BF16 R8, R180.reuse, R186, R8 ;  /* 0x000000bab408723c */ /* 0x040ff00000041808 */
[C---:B---3--:R-:W-:Y:S08]  /*10160*/  HMMA.16816.F32.BF16 R12, R180.reuse, R160, R12 ;  /* 0x000000a0b40c723c */ /* 0x048ff0000004180c */
[----:B------:R-:W-:Y:S01]  /*10170*/  FMUL.FTZ R0, R4, c[0x0][0x320] ;  /* 0x0000c80004007a20 */ /* 0x000fe20000410000 */
[----:B------:R-:W-:Y:S03]  /*10180*/  HMMA.16816.F32.BF16 R16, R180, R162, R16 ;  /* 0x000000a2b410723c */ /* 0x000fe60000041810 */
[----:B------:R1:W2:Y:S02]  /*10190*/  MUFU.TANH R168, R0 ;  /* 0x0000000000a87308 */ /* 0x0002a40000002400 */
[----:B-1----:R-:W-:Y:S08]  /*101a0*/  FMUL.FTZ R0, R5, c[0x0][0x320] ;  /* 0x0000c80005007a20 */ /* 0x002ff00000410000 */
[----:B------:R1:W3:Y:S02]  /*101b0*/  MUFU.TANH R167, R0 ;  /* 0x0000000000a77308 */ /* 0x0002e40000002400 */
[----:B-1----:R-:W-:Y:S08]  /*101c0*/  FMUL.FTZ R0, R6, c[0x0][0x320] ;  /* 0x0000c80006007a20 */ /* 0x002ff00000410000 */
[----:B------:R1:W4:Y:S02]  /*101d0*/  MUFU.TANH R169, R0 ;  /* 0x0000000000a97308 */ /* 0x0003240000002400 */
[----:B-1----:R-:W-:Y:S08]  /*101e0*/  FMUL.FTZ R0, R7, c[0x0][0x320] ;  /* 0x0000c80007007a20 */ /* 0x002ff00000410000 */
[----:B------:R1:W1:Y:S02]  /*101f0*/  MUFU.TANH R170, R0 ;  /* 0x0000000000aa7308 */ /* 0x0002640000002400 */
        /* <DEDUP_REMOVED lines=23> */
[----:B------:R1:W1:Y:S01]  /*10370*/  MUFU.TANH R10, R0 ;  /* 0x00000000000a7308 */ /* 0x0002620000002400 */
[----:B------:R-:W-:-:S05]  /*10380*/  @!P0 BRA `(.L_x_269) ;  /* 0x0000031000008947 */ /* 0x000fca0003800000 */
[----:B-1234-:R-:W-:Y:S01]  /*10390*/  IMAD.MOV.U32 R0, RZ, RZ, 0x1 ;  /* 0x00000001ff007424 */ /* 0x01efe200078e00ff */
[----:B------:R-:W-:Y:S01]  /*103a0*/  ISETP.GT.AND P0, PT, R218, 0x1f, PT ;  /* 0x0000001fda00780c */ /* 0x000fe20003f04270 */
[----:B------:R-:W-:Y:S02]  /*103b0*/  IMAD R2, R201, 0x20, R226 ;  /* 0x00000020c9027824 */ /* 0x000fe400078e02e2 */
[----:B------:R-:W-:Y:S01]  /*103c0*/  IMAD.MOV.U32 R202, RZ, RZ, RZ ;  /* 0x000000ffffca7224 */ /* 0x000fe200078e00ff */
[----:B------:R-:W-:Y:S02]  /*103d0*/  ISETP.NE.AND P1, PT, R0, c[0x0][0x2b8], PT ;  /* 0x0000ae0000007a0c */ /* 0x000fe40003f25270 */
[----:B------:R-:W-:Y:S05]  /*103e0*/  IADD3 R2, R2, -0x20, R218 ;  /* 0xffffffe002027810 */ /* 0x000fea0007ffe0da */
[----:B------:R-:W-:Y:S06]  /*103f0*/  IMAD.MOV.U32 R0, RZ, RZ, R2 ;  /* 0x000000ffff007224 */ /* 0x000fec00078e0002 */
[----:B------:R-:W-:Y:S05]  /*10400*/  @P1 IMAD.HI.U32 R3, R2, c[0x0][0x2bc], RZ ;  /* 0x0000af0002031a27 */ /* 0x000fea00078e00ff */
[----:B------:R-:W-:Y:S04]  /*10410*/  @P1 SHF.R.U32.HI R0, RZ, c[0x0][0x2c0], R3 ;  /* 0x0000b000ff001a19 */ /* 0x000fe80000011603 */
[C---:B------:R-:W-:Y:S01]  /*10420*/  @!P0 IADD3 R3, P1, R0.reuse, R222, RZ ;  /* 0x000000de00038210 */ /* 0x040fe20007f3e0ff */
[----:B------:R-:W-:Y:S03]  /*10430*/  IMAD.MOV R4, RZ, RZ, -R0 ;  /* 0x000000ffff047224 */ /* 0x000fe600078e0a00 */
[----:B------:R-:W-:Y:S01]  /*10440*/  @!P0 LEA.HI.X.SX32 R0, R0, R225, 0x1, P1 ;  /* 0x000000e100008211 */ /* 0x000fe200008f0eff */
[----:B------:R-:W-:Y:S01]  /*10450*/  IMAD R203, R4, c[0x0][0x2b8], R2 ;  /* 0x0000ae0004cb7a24 */ /* 0x000fe200078e0202 */
[C---:B------:R-:W-:Y:S04]  /*10460*/  @!P0 LEA R2, P1, R3.reuse, c[0x0][0x2a0], 0x2 ;  /* 0x0000a80003028a11 */ /* 0x040fe800078210ff */
[----:B------:R-:W-:Y:S02]  /*10470*/  @!P0 LEA.HI.X R3, R3, c[0x0][0x2a4], R0, 0x2, P1 ;  /* 0x0000a90003038a11 */ /* 0x000fe400008f1400 */
[----:B------:R-:W-:Y:S03]  /*10480*/  SHF.R.S32.HI R0, RZ, 0x1f, R203 ;  /* 0x0000001fff007819 */ /* 0x000fe600000114cb */
[----:B------:R1:W2:Y:S02]  /*10490*/  @!P0 LDG.E R202, [R2.64] ;  /* 0x0000000802ca8981 */ /* 0x0002a4000c1e1900 */
[----:B------:R-:W-:Y:S04]  /*104a0*/  IMAD R0, R0, c[0x0][0x1e0], RZ ;  /* 0x0000780000007a24 */ /* 0x000fe800078e02ff */
[C---:B------:R-:W-:Y:S02]  /*104b0*/  IMAD R0, R203.reuse, c[0x0][0x1e4], R0 ;  /* 0x00007900cb007a24 */ /* 0x040fe400078e0200 */
[----:B-1----:R-:W-:Y:S04]  /*104c0*/  IMAD.WIDE.U32 R2, R203, c[0x0][0x1e0], RZ ;  /* 0x00007800cb027a25 */ /* 0x002fe800078e00ff */
[----:B------:R-:W-:Y:S01]  /*104d0*/  IMAD.IADD R3, R3, 0x1, R0 ;  /* 0x0000000103037824 */ /* 0x000fe200078e0200 */
[----:B--2---:R-:W-:Y:S03]  /*104e0*/  SHF.R.S32.HI R0, RZ, 0x1f, R202 ;  /* 0x0000001fff007819 */ /* 0x004fe600000114ca */
[----:B------:R-:W-:Y:S04]  /*104f0*/  IMAD.WIDE.U32 R2, R202, c[0x0][0x1f0], R2 ;  /* 0x00007c00ca027a25 */ /* 0x000fe800078e0002 */
[----:B------:R-:W-:Y:S01]  /*10500*/  IMAD R4, R0, c[0x0][0x1f0], RZ ;  /* 0x00007c0000047a24 */ /* 0x000fe200078e02ff */
[----:B------:R-:W-:Y:S03]  /*10510*/  IADD3 R0, P0, R220, R2, RZ ;  /* 0x00000002dc007210 */ /* 0x000fe60007f1e0ff */
[----:B------:R-:W-:Y:S05]  /*10520*/  IMAD R4, R202, c[0x0][0x1f4], R4 ;  /* 0x00007d00ca047a24 */ /* 0x000fea00078e0204 */
[----:B------:R-:W-:Y:S02]  /*10530*/  IADD3.X R2, R224, R3, R4, P0, !PT ;  /* 0x00000003e0027210 */ /* 0x000fe400007fe404 */
[C---:B------:R-:W-:Y:S04]  /*10540*/  LEA R5, P0, R0.reuse, c[0x0][0x1c8], 0x1 ;  /* 0x0000720000057a11 */ /* 0x040fe800078008ff */
[----:B------:R-:W-:Y:S01]  /*10550*/  LEA.HI.X R0, R0, c[0x0][0x1cc], R2, 0x1, P0 ;  /* 0x0000730000007a11 */ /* 0x000fe200000f0c02 */
[----:B------:R-:W-:-:S06]  /*10560*/  BRA.DIV ~URZ, `(.L_x_270) ;  /* 0x000077727f007947 */ /* 0x000fcc000b800000 */
[----:B------:R1:W2:Y:S02]  /*10570*/  SHFL.IDX PT, R4, R0, RZ, 0x181f ;  /* 0x00181fff00047589 */ /* 0x0002a400000e0000 */
.L_x_348:
[----:B------:R-:W-:-:S05]  /*10580*/  BRA.DIV ~URZ, `(.L_x_271) ;  /* 0x000077c27f007947 */ /* 0x000fca000b800000 */
[----:B-1----:R1:W3:Y:S02]  /*10590*/  SHFL.IDX PT, R0, R5, RZ, 0x181f ;  /* 0x00181fff05007589 */ /* 0x0022e400000e0000 */
.L_x_349:
[----:B------:R-:W-:Y:S02]  /*105a0*/  LOP3.LUT P1, RZ, R207, 0x1, RZ, 0xc0, !PT ;  /* 0x00000001cfff7812 */ /* 0x000fe4000782c0ff */
[C---:B---3--:R-:W-:Y:S04]  /*105b0*/  LEA R2, P0, R132.reuse, R0, 0x1 ;  /* 0x0000000084027211 */ /* 0x048fe800078008ff */
[----:B--2---:R-:W-:Y:S07]  /*105c0*/  LEA.HI.X R3, R132, R4, R133, 0x1, P0 ;  /* 0x0000000484037211 */ /* 0x004fee00000f0c85 */
[----:B------:R-:W-:Y:S01]  /*105d0*/  @!PT LDS RZ, [RZ] ;  /* 0x00000000fffff984 */ /* 0x000fe20000000800 */
[----:B------:R-:W-:Y:S01]  /*105e0*/  @!PT LDS RZ, [RZ] ;  /* 0x00000000fffff984 */ /* 0x000fe20000000800 */
[----:B------:R-:W-:Y:S01]  /*105f0*/  @!PT LDS RZ, [RZ] ;  /* 0x00000000fffff984 */ /* 0x000fe20000000800 */
[----:B------:R2:W-:Y:S02]  /*10600*/  LDGSTS.E.BYPASS.LTC128B.128 [R198+0xc080], [R2.64], !P1 ;  /* 0x0c08000002c67fae */ /* 0x0005e4000c901d48 */
[C---:B--2---:R-:W-:Y:S04]  /*10610*/  LEA R2, P0, R204.reuse, R0, 0x1 ;  /* 0x00000000cc027211 */ /* 0x044fe800078008ff */
[----:B------:R-:W-:Y:S02]  /*10620*/  LEA.HI.X R3, R204, R4, R209, 0x1, P0 ;  /* 0x00000004cc037211 */ /* 0x000fe400000f0cd1 */
[C---:B------:R-:W-:Y:S03]  /*10630*/  LEA R6, P0, R199.reuse, R0, 0x1 ;  /* 0x00000000c7067211 */ /* 0x040fe600078008ff */
[----:B------:R2:W-:Y:S01]  /*10640*/  LDGSTS.E.BYPASS.LTC128B.128 [R198+0xd080], [R2.64], !P3 ;  /* 0x0d08000002c67fae */ /* 0x0005e2000d901d48 */
[----:B------:R-:W-:Y:S05]  /*10650*/  LEA.HI.X R7, R199, R4, R211, 0x1, P0 ;  /* 0x00000004c7077211 */ /* 0x000fea00000f0cd3 */
[----:B------:R3:W-:Y:S01]  /*10660*/  LDGSTS.E.BYPASS.LTC128B.128 [R198+0xe080], [R6.64], !P4 ;  /* 0x0e08000006c67fae */ /* 0x0007e2000e101d48 */
[C---:B--2---:R-:W-:Y:S04]  /*10670*/  LEA R2, P0, R200.reuse, R0, 0x1 ;  /* 0x00000000c8027211 */ /* 0x044fe800078008ff */
[----:B------:R-:W-:Y:S05]  /*10680*/  LEA.HI.X R3, R200, R4, R210, 0x1, P0 ;  /* 0x00000004c8037211 */ /* 0x000fea00000f0cd2 */
[----:B------:R3:W-:Y:S04]  /*10690*/  LDGSTS.E.BYPASS.LTC128B.128 [R198+0xf080], [R2.64], !P5 ;  /* 0x0f08000002c67fae */ /* 0x0007e8000e901d48 */
.L_x_269:
[----:B--234-:R-:W-:Y:S05]  /*106a0*/  BSYNC B0 ;  /* 0x0000000000007941 */ /* 0x01cfea0003800000 */
.L_x_268:
[----:B------:R-:W-:Y:S01]  /*106b0*/  FMNMX.FTZ R2, R168, R136, !PT ;  /* 0x00000088a8027209 */ /* 0x000fe20007810000 */
[----:B------:R-:W0:Y:S01]  /*106c0*/  LDGDEPBAR ;  /* 0x00000000000079af */ /* 0x000e220000000000 */
        /* <DEDUP_REMOVED lines=16> */
[----:B------:R-:W1:Y:S02]  /*107d0*/  SHFL.BFLY PT, R0, R4, 0x2, 0x1f ;  /* 0x0c401f0004007f89 */ /* 0x000e6400000e0000 */
[----:B-1----:R-:W-:Y:S05]  /*107e0*/  FMNMX.FTZ R0, R4, R0, !PT ;  /* 0x0000000004007209 */ /* 0x002fea0007810000 */
[----:B------:R-:W1:Y:S02]  /*107f0*/  SHFL.BFLY PT, R2, R0, 0x1, 0x1f ;  /* 0x0c201f0000027f89 */ /* 0x000e6400000e0000 */
[----:B-1----:R-:W-:Y:S02]  /*10800*/  FMNMX.FTZ R134, R0, R2, !PT ;  /* 0x0000000200867209 */ /* 0x002fe40007810000 */
[----:B------:R-:W1:Y:S02]  /*10810*/  SHFL.BFLY PT, R0, R5, 0x2, 0x1f ;  /* 0x0c401f0005007f89 */ /* 0x000e6400000e0000 */
[----:B-1----:R-:W-:Y:S05]  /*10820*/  FMNMX.FTZ R4, R5, R0, !PT ;  /* 0x0000000005047209 */ /* 0x002fea0007810000 */
[----:B------:R1:W2:Y:S02]  /*10830*/  SHFL.BFLY PT, R0, R4, 0x1, 0x1f ;  /* 0x0c201f0004007f89 */ /* 0x0002a400000e0000 */
.L_x_350:
[----:B--2---:R-:W-:Y:S01]  /*10840*/  FMNMX.FTZ R3, R0, R4, !PT ;  /* 0x0000000400037209 */ /* 0x004fe20007810000 */
[C---:B------:R-:W-:Y:S01]  /*10850*/  FADD.FTZ R0, -R134.reuse, R136 ;  /* 0x0000008886007221 */ /* 0x040fe20000010100 */
[----:B------:R-:W-:Y:S01]  /*10860*/  WARPSYNC 0xffffffff ;  /* 0xffffffff00007948 */ /* 0x000fe20003800000 */
[----:B-1----:R-:W-:Y:S01]  /*10870*/  FMUL.FTZ R4, R134, c[0x0][0x2d0] ;  /* 0x0000b40086047a20 */ /* 0x002fe20000410000 */
[----:B------:R-:W-:Y:S01]  /*10880*/  ISETP.GT.AND P0, PT, R201, R213, PT ;  /* 0x000000d5c900720c */ /* 0x000fe20003f04270 */
[----:B------:R-:W-:Y:S02]  /*10890*/  FMUL.FTZ R0, R0, c[0x0][0x2d0] ;  /* 0x0000b40000007a20 */ /* 0x000fe40000410000 */
[--C-:B------:R-:W-:Y:S02]  /*108a0*/  FFMA.FTZ R171, R9, c[0x0][0x2d0], -R4.reuse ;  /* 0x0000b40009ab7a23 */ /* 0x100fe40000010804 */
[----:B------:R1:W-:Y:S01]  /*108b0*/  MUFU.EX2 R2, R0 ;  /* 0x0000000000027308 */ /* 0x0003e20000000800 */
[--C-:B------:R-:W-:Y:S02]  /*108c0*/  FFMA.FTZ R7, R168, c[0x0][0x2d0], -R4.reuse ;  /* 0x0000b400a8077a23 */ /* 0x100fe40000010804 */
[--C-:B------:R-:W-:Y:S02]  /*108d0*/  FFMA.FTZ R6, R167, c[0x0][0x2d0], -R4.reuse ;  /* 0x0000b400a7067a23 */ /* 0x100fe40000010804 */
[--C-:B------:R-:W-:Y:S02]  /*108e0*/  FFMA.FTZ R167, R8, c[0x0][0x2d0], -R4.reuse ;  /* 0x0000b40008a77a23 */ /* 0x100fe40000010804 */
[--C-:B------:R-:W-:Y:S02]  /*108f0*/  FFMA.FTZ R5, R164, c[0x0][0x2d0], -R4.reuse ;  /* 0x0000b400a4057a23 */ /* 0x100fe40000010804 */
[--C-:B------:R-:W-:Y:S01]  /*10900*/  FFMA.FTZ R172, R12, c[0x0][0x2d0], -R4.reuse ;  /* 0x0000b4000cac7a23 */ /* 0x100fe20000010804 */
[----:B------:R-:W-:Y:S01]  /*10910*/  MUFU.EX2 R8, R7 ;  /* 0x0000000700087308 */ /* 0x000fe20000000800 */
[--C-:B------:R-:W-:Y:S09]  /*10920*/  FFMA.FTZ R173, R160, c[0x0][0x2d0], -R4.reuse ;  /* 0x0000b400a0ad7a23 */ /* 0x100ff20000010804 */
[----:B------:R-:W-:Y:S01]  /*10930*/  MUFU.EX2 R7, R6 ;  /* 0x0000000600077308 */ /* 0x000fe20000000800 */
[----:B-1----:R-:W-:Y:S09]  /*10940*/  FFMA.FTZ R0, R161, c[0x0][0x2d0], -R4 ;  /* 0x0000b400a1007a23 */ /* 0x002ff20000010804 */
[----:B------:R1:W-:Y:S10]  /*10950*/  MUFU.EX2 R9, R0 ;  /* 0x0000000000097308 */ /* 0x0003f40000000800 */
[----:B------:R-:W-:Y:S01]  /*10960*/  MUFU.EX2 R12, R5 ;  /* 0x00000005000c7308 */ /* 0x000fe20000000800 */
[----:B-1----:R-:W-:Y:S04]  /*10970*/  FADD.FTZ R0, -R3, R137 ;  /* 0x0000008903007221 */ /* 0x002fe80000010100 */
[----:B------:R-:W-:Y:S06]  /*10980*/  FMUL.FTZ R0, R0, c[0x0][0x2d0] ;  /* 0x0000b40000007a20 */ /* 0x000fec0000410000 */
[----:B------:R-:W1:Y:S02]  /*10990*/  MUFU.EX2 R0, R0 ;  /* 0x0000000000007308 */ /* 0x000e640000000800 */
[----:B-1----:R-:W-:Y:S01]  /*109a0*/  FMUL.FTZ R18, R0, R146 ;  /* 0x0000009200127220 */ /* 0x002fe20000410000 */
[----:B------:R-:W-:Y:S01]  /*109b0*/  F2FP.BF16.PACK_AB R160, R7, R8 ;  /* 0x0000000807a0723e */ /* 0x000fe200000010ff */
[C---:B------:R-:W-:Y:S01]  /*109c0*/  FFMA.FTZ R4, R2.reuse, R206, R8 ;  /* 0x000000ce02047223 */ /* 0x040fe20000010008 */
[----:B------:R-:W-:Y:S01]  /*109d0*/  F2FP.BF16.PACK_AB R162, R9, R12 ;  /* 0x0000000c09a2723e */ /* 0x000fe200000010ff */
[C---:B------:R-:W-:Y:S02]  /*109e0*/  FMUL.FTZ R16, R2.reuse, R144 ;  /* 0x0000009002107220 */ /* 0x040fe40000410000 */
[----:B------:R-:W-:Y:S02]  /*109f0*/  FMUL.FTZ R17, R2, R145 ;  /* 0x0000009102117220 */ /* 0x000fe40000410000 */
[----:B------:R-:W-:Y:S02]  /*10a00*/  FMUL.FTZ R19, R0, R147 ;  /* 0x0000009300137220 */ /* 0x000fe40000410000 */
[----:B------:R-:W1:Y:S01]  /*10a10*/  LDSM.16.MT88.4 R144, [R189] ;  /* 0x00000000bd90783b */ /* 0x000e620000004200 */
[----:B------:R-:W-:Y:S02]  /*10a20*/  FADD.FTZ R6, R7, R4 ;  /* 0x0000000407067221 */ /* 0x000fe40000010000 */
[----:B------:R-:W-:Y:S02]  /*10a30*/  FMUL.FTZ R4, R3, c[0x0][0x2d0] ;  /* 0x0000b40003047a20 */ /* 0x000fe40000410000 */
[----:B------:R-:W-:Y:S02]  /*10a40*/  FADD.FTZ R6, R12, R6 ;  /* 0x000000060c067221 */ /* 0x000fe40000010000 */
[--C-:B------:R-:W-:Y:S02]  /*10a50*/  FFMA.FTZ R5, R169, c[0x0][0x2d0], -R4.reuse ;  /* 0x0000b400a9057a23 */ /* 0x100fe40000010804 */
[--C-:B------:R-:W-:Y:S02]  /*10a60*/  FFMA.FTZ R7, R170, c[0x0][0x2d0], -R4.reuse ;  /* 0x0000b400aa077a23 */ /* 0x100fe40000010804 */
[--C-:B------:R-:W-:Y:S01]  /*10a70*/  FFMA.FTZ R136, R166, c[0x0][0x2d0], -R4.reuse ;  /* 0x0000b400a6887a23 */ /* 0x100fe20000010804 */
[----:B------:R2:W3:Y:S01]  /*10a80*/  MUFU.EX2 R161, R5 ;  /* 0x0000000500a17308 */ /* 0x0004e20000000800 */
[--C-:B------:R-:W-:Y:S02]  /*10a90*/  FFMA.FTZ R137, R165, c[0x0][0x2d0], -R4.reuse ;  /* 0x0000b400a5897a23 */ /* 0x100fe40000010804 */
[--C-:B------:R-:W-:Y:S02]  /*10aa0*/  FFMA.FTZ R166, R11, c[0x0][0x2d0], -R4.reuse ;  /* 0x0000b4000ba67a23 */ /* 0x100fe40000010804 */
[--C-:B------:R-:W-:Y:S02]  /*10ab0*/  FFMA.FTZ R168, R10, c[0x0][0x2d0], -R4.reuse ;  /* 0x0000b4000aa87a23 */ /* 0x100fe40000010804 */
[--C-:B------:R-:W-:Y:S02]  /*10ac0*/  FFMA.FTZ R165, R14, c[0x0][0x2d0], -R4.reuse ;  /* 0x0000b4000ea57a23 */ /* 0x100fe40000010804 */
[----:B------:R-:W-:Y:S01]  /*10ad0*/  FMUL.FTZ R14, R0, R150 ;  /* 0x00000096000e7220 */ /* 0x000fe20000410000 */
[----:B------:R-:W-:Y:S01]  /*10ae0*/  MUFU.EX2 R174, R137 ;  /* 0x0000008900ae7308 */ /* 0x000fe20000000800 */
[----:B------:R-:W-:Y:S02]  /*10af0*/  FFMA.FTZ R164, R13, c[0x0][0x2d0], -R4 ;  /* 0x0000b4000da47a23 */ /* 0x000fe40000010804 */
[C---:B------:R-:W-:Y:S02]  /*10b00*/  FMUL.FTZ R4, R2.reuse, R156 ;  /* 0x0000009c02047220 */ /* 0x040fe40000410000 */
[----:B------:R-:W-:Y:S02]  /*10b10*/  FADD.FTZ R169, R9, R6 ;  /* 0x0000000609a97221 */ /* 0x000fe40000010000 */
[----:B------:R-:W-:Y:S02]  /*10b20*/  FMUL.FTZ R13, R2, R149 ;  /* 0x00000095020d7220 */ /* 0x000fe40000410000 */
[----:B------:R-:W-:Y:S01]  /*10b30*/  FMUL.FTZ R6, R0, R158 ;  /* 0x0000009e00067220 */ /* 0x000fe20000410000 */
[----:B------:R-:W4:Y:S01]  /*10b40*/  MUFU.EX2 R156, R7 ;  /* 0x00000007009c7308 */ /* 0x000f220000000800 */
[C---:B------:R-:W-:Y:S02]  /*10b50*/  FMUL.FTZ R8, R2.reuse, R152 ;  /* 0x0000009802087220 */ /* 0x040fe40000410000 */
[C---:B------:R-:W-:Y:S02]  /*10b60*/  FMUL.FTZ R9, R2.reuse, R153 ;  /* 0x0000009902097220 */ /* 0x040fe40000410000 */
[----:B--2---:R-:W-:Y:S02]  /*10b70*/  FMUL.FTZ R5, R2, R157 ;  /* 0x0000009d02057220 */ /* 0x004fe40000410000 */
[C---:B---3--:R-:W-:Y:S02]  /*10b80*/  FFMA.FTZ R149, R0.reuse, R205, R161 ;  /* 0x000000cd00957223 */ /* 0x048fe400000100a1 */
[C---:B------:R-:W-:Y:S01]  /*10b90*/  FMUL.FTZ R10, R0.reuse, R154 ;  /* 0x0000009a000a7220 */ /* 0x040fe20000410000 */
[----:B------:R-:W2:Y:S01]  /*10ba0*/  MUFU.EX2 R150, R136 ;  /* 0x0000008800967308 */ /* 0x000ea20000000800 */
[----:B------:R-:W-:Y:S02]  /*10bb0*/  FMUL.FTZ R11, R0, R155 ;  /* 0x0000009b000b7220 */ /* 0x000fe40000410000 */
[----:B------:R-:W-:Y:S01]  /*10bc0*/  FMUL.FTZ R12, R2, R148 ;  /* 0x00000094020c7220 */ /* 0x000fe20000410000 */
[----:B------:R-:W-:Y:S01]  /*10bd0*/  LDSM.16.MT88.4 R152, [R189+0x800] ;  /* 0x00080000bd98783b */ /* 0x000fe20000004200 */
[----:B------:R-:W-:Y:S02]  /*10be0*/  FMUL.FTZ R15, R0, R151 ;  /* 0x00000097000f7220 */ /* 0x000fe40000410000 */
[C---:B------:R-:W-:Y:S02]  /*10bf0*/  FMUL.FTZ R20, R2.reuse, R20 ;  /* 0x0000001402147220 */ /* 0x040fe40000410000 */
[----:B------:R-:W-:Y:S01]  /*10c00*/  FMUL.FTZ R21, R2, R21 ;  /* 0x0000001502157220 */ /* 0x000fe20000410000 */
[----:B------:R-:W-:Y:S01]  /*10c10*/  MUFU.EX2 R136, R173 ;  /* 0x000000ad00887308 */ /* 0x000fe20000000800 */
[C---:B------:R-:W-:Y:S02]  /*10c20*/  FMUL.FTZ R22, R0.reuse, R22 ;  /* 0x0000001600167220 */ /* 0x040fe40000410000 */
[----:B------:R-:W-:Y:S01]  /*10c30*/  FMUL.FTZ R23, R0, R23 ;  /* 0x0000001700177220 */ /* 0x000fe20000410000 */
[----:B----4-:R-:W-:Y:S01]  /*10c40*/  F2FP.BF16.PACK_AB R161, R156, R161 ;  /* 0x000000a19ca1723e */ /* 0x010fe200000010ff */
[----:B------:R-:W-:Y:S02]  /*10c50*/  FMUL.FTZ R7, R0, R159 ;  /* 0x0000009f00077220 */ /* 0x000fe40000410000 */
[C---:B------:R-:W-:Y:S02]  /*10c60*/  FMUL.FTZ R24, R2.reuse, R24 ;  /* 0x0000001802187220 */ /* 0x040fe40000410000 */
[----:B------:R-:W-:Y:S01]  /*10c70*/  FMUL.FTZ R25, R2, R25 ;  /* 0x0000001902197220 */ /* 0x000fe20000410000 */
[----:B------:R-:W-:Y:S01]  /*10c80*/  MUFU.EX2 R170, R164 ;  /* 0x000000a400aa7308 */ /* 0x000fe20000000800 */
[C---:B------:R-:W-:Y:S02]  /*10c90*/  FMUL.FTZ R26, R0.reuse, R26 ;  /* 0x0000001a001a7220 */ /* 0x040fe40000410000 */
[----:B------:R-:W-:Y:S01]  /*10ca0*/  FMUL.FTZ R27, R0, R27 ;  /* 0x0000001b001b7220 */ /* 0x000fe20000410000 */
[----:B--2---:R-:W-:Y:S01]  /*10cb0*/  F2FP.BF16.PACK_AB R163, R174, R150 ;  /* 0x00000096aea3723e */ /* 0x004fe200000010ff */
[C---:B------:R-:W-:Y:S02]  /*10cc0*/  FMUL.FTZ R28, R2.reuse, R28 ;  /* 0x0000001c021c7220 */ /* 0x040fe40000410000 */
[----:B------:R-:W-:Y:S02]  /*10cd0*/  FMUL.FTZ R29, R2, R29 ;  /* 0x0000001d021d7220 */ /* 0x000fe40000410000 */
[C---:B------:R-:W-:Y:S01]  /*10ce0*/  FMUL.FTZ R30, R0.reuse, R30 ;  /* 0x0000001e001e7220 */ /* 0x040fe20000410000 */
[----:B------:R-:W-:Y:S01]  /*10cf0*/  MUFU.EX2 R148, R171 ;  /* 0x000000ab00947308 */ /* 0x000fe20000000800 */
[C---:B-1----:R-:W-:Y:S05]  /*10d00*/  HMMA.16816.F32.BF16 R4, R160.reuse, R144, R4 ;  /* 0x00000090a004723c */ /* 0x042fea0000041804 */
[----:B------:R-:W-:Y:S02]  /*10d10*/  FMUL.FTZ R31, R0, R31 ;  /* 0x0000001f001f7220 */ /* 0x000fe40000410000 */
[C---:B------:R-:W-:Y:S01]  /*10d20*/  FMUL.FTZ R32, R2.reuse, R32 ;  /* 0x0000002002207220 */ /* 0x040fe20000410000 */
[C---:B------:R-:W-:Y:S01]  /*10d30*/  HMMA.16816.F32.BF16 R8, R160.reuse, R146, R8 ;  /* 0x00000092a008723c */ /* 0x040fe20000041808 */
[----:B------:R-:W1:Y:S01]  /*10d40*/  LDSM.16.MT88.4 R144, [R190] ;  /* 0x00000000be90783b */ /* 0x000e620000004200 */
[----:B------:R-:W-:Y:S02]  /*10d50*/  MUFU.EX2 R137, R167 ;  /* 0x000000a700897308 */ /* 0x000fe40000000800 */
[----:B------:R-:W-:Y:S02]  /*10d60*/  FMUL.FTZ R33, R2, R33 ;  /* 0x0000002102217220 */ /* 0x000fe40000410000 */
[C---:B------:R-:W-:Y:S02]  /*10d70*/  FMUL.FTZ R34, R0.reuse, R34 ;  /* 0x0000002200227220 */ /* 0x040fe40000410000 */
[----:B------:R-:W-:Y:S04]  /*10d80*/  FMUL.FTZ R35, R0, R35 ;  /* 0x0000002300237220 */ /* 0x000fe80000410000 */
[C---:B------:R-:W-:Y:S01]  /*10d90*/  FMUL.FTZ R36, R2.reuse, R36 ;  /* 0x0000002402247220 */ /* 0x040fe20000410000 */
[----:B------:R-:W2:Y:S01]  /*10da0*/  MUFU.EX2 R171, R165 ;  /* 0x000000a500ab7308 */ /* 0x000ea20000000800 */
        /* <DEDUP_REMOVED lines=11> */
[----:B------:R-:W-:Y:S01]  /*10e60*/  FMUL.FTZ R48, R2, R48 ;  /* 0x0000003002307220 */ /* 0x000fe20000410000 */
[----:B--2---:R-:W-:Y:S01]  /*10e70*/  F2FP.BF16.PACK_AB R165, R170, R171 ;  /* 0x000000abaaa5723e */ /* 0x004fe200000010ff */
[----:B------:R-:W-:Y:S02]  /*10e80*/  FMUL.FTZ R49, R2, R49 ;  /* 0x0000003102317220 */ /* 0x000fe40000410000 */
[C---:B------:R-:W-:Y:S01]  /*10e90*/  FMUL.FTZ R50, R0.reuse, R50 ;  /* 0x0000003200327220 */ /* 0x040fe20000410000 */
[C---:B-1----:R-:W-:Y:S03]  /*10ea0*/  HMMA.16816.F32.BF16 R12, R160.reuse, R144, R12 ;  /* 0x00000090a00c723c */ /* 0x042fe6000004180c */
[----:B------:R-:W-:Y:S02]  /*10eb0*/  FMUL.FTZ R51, R0, R51 ;  /* 0x0000003300337220 */ /* 0x000fe40000410000 */
[C---:B------:R-:W-:Y:S02]  /*10ec0*/  FMUL.FTZ R52, R2.reuse, R52 ;  /* 0x0000003402347220 */ /* 0x040fe40000410000 */
[----:B------:R-:W-:Y:S01]  /*10ed0*/  FMUL.FTZ R53, R2, R53 ;  /* 0x0000003502357220 */ /* 0x000fe20000410000 */
[C---:B------:R-:W-:Y:S01]  /*10ee0*/  HMMA.16816.F32.BF16 R16, R160.reuse, R146, R16 ;  /* 0x00000092a010723c */ /* 0x040fe20000041810 */
[----:B------:R-:W1:Y:S03]  /*10ef0*/  LDSM.16.MT88.4 R144, [R192] ;  /* 0x00000000c090783b */ /* 0x000e660000004200 */
[C---:B------:R-:W-:Y:S02]  /*10f00*/  FMUL.FTZ R54, R0.reuse, R54 ;  /* 0x0000003600367220 */ /* 0x040fe40000410000 */
[----:B------:R-:W-:Y:S02]  /*10f10*/  FMUL.FTZ R55, R0, R55 ;  /* 0x0000003700377220 */ /* 0x000fe40000410000 */
[C---:B------:R-:W-:Y:S04]  /*10f20*/  FMUL.FTZ R56, R2.reuse, R56 ;  /* 0x0000003802387220 */ /* 0x040fe80000410000 */
        /* <DEDUP_REMOVED lines=14> */
[----:B------:R-:W-:Y:S01]  /*11010*/  FMUL.FTZ R71, R0, R71 ;  /* 0x0000004700477220 */ /* 0x000fe20000410000 */
[C---:B-1----:R-:W-:Y:S03]  /*11020*/  HMMA.16816.F32.BF16 R20, R160.reuse, R144, R20 ;  /* 0x00000090a014723c */ /* 0x042fe60000041814 */
[C---:B------:R-:W-:Y:S02]  /*11030*/  FMUL.FTZ R72, R2.reuse, R72 ;  /* 0x0000004802487220 */ /* 0x040fe40000410000 */
[----:B------:R-:W-:Y:S02]  /*11040*/  FMUL.FTZ R73, R2, R73 ;  /* 0x0000004902497220 */ /* 0x000fe40000410000 */
[C---:B------:R-:W-:Y:S01]  /*11050*/  FMUL.FTZ R74, R0.reuse, R74 ;  /* 0x0000004a004a7220 */ /* 0x040fe20000410000 */
[C---:B------:R-:W-:Y:S01]  /*11060*/  HMMA.16816.F32.BF16 R24, R160.reuse, R146, R24 ;  /* 0x00000092a018723c */ /* 0x040fe20000041818 */
[----:B------:R-:W1:Y:S03]  /*11070*/  LDSM.16.MT88.4 R144, [R191] ;  /* 0x00000000bf90783b */ /* 0x000e660000004200 */
[----:B------:R-:W-:Y:S02]  /*11080*/  FMUL.FTZ R75, R0, R75 ;  /* 0x0000004b004b7220 */ /* 0x000fe40000410000 */
[C---:B------:R-:W-:Y:S02]  /*11090*/  FMUL.FTZ R76, R2.reuse, R76 ;  /* 0x0000004c024c7220 */ /* 0x040fe40000410000 */
[----:B------:R-:W-:Y:S04]  /*110a0*/  FMUL.FTZ R77, R2, R77 ;  /* 0x0000004d024d7220 */ /* 0x000fe80000410000 */
        /* <DEDUP_REMOVED lines=14> */
[C---:B------:R-:W-:Y:S01]  /*11190*/  FMUL.FTZ R92, R2.reuse, R92 ;  /* 0x0000005c025c7220 */ /* 0x040fe20000410000 */
[C---:B-1----:R-:W-:Y:S03]  /*111a0*/  HMMA.16816.F32.BF16 R28, R160.reuse, R144, R28 ;  /* 0x00000090a01c723c */ /* 0x042fe6000004181c */
[----:B------:R-:W-:Y:S02]  /*111b0*/  FMUL.FTZ R93, R2, R93 ;  /* 0x0000005d025d7220 */ /* 0x000fe40000410000 */
[C---:B------:R-:W-:Y:S02]  /*111c0*/  FMUL.FTZ R94, R0.reuse, R94 ;  /* 0x0000005e005e7220 */ /* 0x040fe40000410000 */
[----:B------:R-:W-:Y:S01]  /*111d0*/  FMUL.FTZ R95, R0, R95 ;  /* 0x0000005f005f7220 */ /* 0x000fe20000410000 */
[C---:B------:R-:W-:Y:S01]  /*111e0*/  HMMA.16816.F32.BF16 R32, R160.reuse, R146, R32 ;  /* 0x00000092a020723c */ /* 0x040fe20000041820 */
[----:B------:R-:W1:Y:S03]  /*111f0*/  LDSM.16.MT88.4 R144, [R189+0x1000] ;  /* 0x00100000bd90783b */ /* 0x000e660000004200 */
        /* <DEDUP_REMOVED lines=23> */
[----:B------:R-:W1:Y:S03]  /*11370*/  LDSM.16.MT88.4 R144, [R190+0x1000] ;  /* 0x00100000be90783b */ /* 0x000e660000004200 */
        /* <DEDUP_REMOVED lines=8> */
[C---:B------:R-:W-:Y:S02]  /*11400*/  FMUL.FTZ R125, R2.reuse, R125 ;  /* 0x0000007d027d7220 */ /* 0x040fe40000410000 */
[C---:B------:R-:W-:Y:S02]  /*11410*/  FMUL.FTZ R128, R2.reuse, R128 ;  /* 0x0000008002807220 */ /* 0x040fe40000410000 */
[----:B------:R-:W-:Y:S02]  /*11420*/  FMUL.FTZ R129, R2, R129 ;  /* 0x0000008102817220 */ /* 0x000fe40000410000 */
[C---:B------:R-:W-:Y:S01]  /*11430*/  FMUL.FTZ R126, R0.reuse, R126 ;  /* 0x0000007e007e7220 */ /* 0x040fe20000410000 */
[----:B------:R-:W2:Y:S01]  /*11440*/  MUFU.EX2 R2, R172 ;  /* 0x000000ac00027308 */ /* 0x000ea20000000800 */
[C---:B------:R-:W-:Y:S02]  /*11450*/  FMUL.FTZ R127, R0.reuse, R127 ;  /* 0x0000007f007f7220 */ /* 0x040fe40000410000 */
[C---:B------:R-:W-:Y:S02]  /*11460*/  FMUL.FTZ R130, R0.reuse, R130 ;  /* 0x0000008200827220 */ /* 0x040fe40000410000 */
[----:B------:R-:W-:Y:S02]  /*11470*/  FMUL.FTZ R131, R0, R131 ;  /* 0x0000008300837220 */ /* 0x000fe40000410000 */
[----:B------:R-:W-:Y:S01]  /*11480*/  FADD.FTZ R0, R136, R169 ;  /* 0x000000a988007221 */ /* 0x000fe20000010000 */
[C---:B-1----:R-:W-:Y:S08]  /*11490*/  HMMA.16816.F32.BF16 R44, R160.reuse, R144, R44 ;  /* 0x00000090a02c723c */ /* 0x042ff0000004182c */
[C---:B------:R-:W-:Y:S01]  /*114a0*/  HMMA.16816.F32.BF16 R48, R160.reuse, R146, R48 ;  /* 0x00000092a030723c */ /* 0x040fe20000041830 */
[----:B------:R-:W1:Y:S03]  /*114b0*/  LDSM.16.MT88.4 R144, [R192+0x1000] ;  /* 0x00100000c090783b */ /* 0x000e660000004200 */
[C---:B--2---:R-:W-:Y:S01]  /*114c0*/  F2FP.BF16.PACK_AB R164, R2.reuse, R136 ;  /* 0x0000008802a4723e */ /* 0x044fe200000010ff */
[----:B------:R-:W-:Y:S01]  /*114d0*/  FADD.FTZ R0, R2, R0 ;  /* 0x0000000002007221 */ /* 0x000fe20000010000 */
[----:B------:R-:W-:Y:S01]  /*114e0*/  MUFU.EX2 R136, R168 ;  /* 0x000000a800887308 */ /* 0x000fe20000000800 */
[----:B------:R-:W-:Y:S02]  /*114f0*/  FADD.FTZ R2, R156, R149 ;  /* 0x000000959c027221 */ /* 0x000fe40000010000 */
[----:B------:R-:W-:Y:S04]  /*11500*/  FADD.FTZ R0, R148, R0 ;  /* 0x0000000094007221 */ /* 0x000fe80000010000 */
[----:B------:R-:W-:Y:S02]  /*11510*/  FADD.FTZ R206, R137, R0 ;  /* 0x0000000089ce7221 */ /* 0x000fe40000010000 */
[----:B------:R-:W-:Y:S04]  /*11520*/  FADD.FTZ R0, R150, R2 ;  /* 0x0000000296007221 */ /* 0x000fe80000010000 */
[----:B------:R-:W-:Y:S04]  /*11530*/  FADD.FTZ R0, R174, R0 ;  /* 0x00000000ae007221 */ /* 0x000fe80000010000 */
        /* <DEDUP_REMOVED lines=31> */
[----:B------:R1:W2:Y:S01]  /*11730*/  MUFU.EX2 R160, R166 ;  /* 0x000000a600a07308 */ /* 0x0002a20000000800 */
[----:B------:R-:W3:Y:S02]  /*11740*/  LDSM.16.MT88.4 R144, [R190+0x800] ;  /* 0x00080000be90783b */ /* 0x000ee40000004200 */
[----:B-1----:R-:W-:Y:S01]  /*11750*/  F2FP.BF16.PACK_AB R166, R137, R148 ;  /* 0x0000009489a6723e */ /* 0x002fe200000010ff */
[----:B--2---:R-:W-:Y:S01]  /*11760*/  FADD.FTZ R2, R160, R0 ;  /* 0x00000000a0027221 */ /* 0x004fe20000010000 */
[C---:B------:R-:W-:Y:S02]  /*11770*/  F2FP.BF16.PACK_AB R167, R136.reuse, R160 ;  /* 0x000000a088a7723e */ /* 0x040fe400000010ff */
[----:B------:R-:W-:Y:S01]  /*11780*/  IADD3 R0, R201, -0x1, RZ ;  /* 0xffffffffc9007810 */ /* 0x000fe20007ffe0ff */
[----:B------:R-:W-:Y:S03]  /*11790*/  FADD.FTZ R205, R136, R2 ;  /* 0x0000000288cd7221 */ /* 0x000fe60000010000 */
[----:B------:R-:W-:Y:S02]  /*117a0*/  MOV R136, R134 ;  /* 0x0000008600887202 */ /* 0x000fe40000000f00 */
[----:B------:R-:W-:Y:S01]  /*117b0*/  MOV R201, R0 ;  /* 0x0000000000c97202 */ /* 0x000fe20000000f00 */
[C---:B------:R-:W-:Y:S01]  /*117c0*/  HMMA.16816.F32.BF16 R156, R164.reuse, R152, R4 ;  /* 0x00000098a49c723c */ /* 0x040fe20000041804 */
[----:B------:R-:W1:Y:S04]  /*117d0*/  LDSM.16.MT88.4 R4, [R192+0x800] ;  /* 0x00080000c004783b */ /* 0x000e680000004200 */
[-C--:B------:R-:W-:Y:S03]  /*117e0*/  MOV R137, R3.reuse ;  /* 0x0000000300897202 */ /* 0x080fe60000000f00 */
[C---:B------:R-:W-:Y:S01]  /*117f0*/  HMMA.16816.F32.BF16 R152, R164.reuse, R154, R8 ;  /* 0x0000009aa498723c */ /* 0x040fe20000041808 */
[----:B------:R-:W2:Y:S07]  /*11800*/  LDSM.16.MT88.4 R8, [R191+0x800] ;  /* 0x00080000bf08783b */ /* 0x000eae0000004200 */
[C---:B---3--:R-:W-:Y:S08]  /*11810*/  HMMA.16816.F32.BF16 R148, R164.reuse, R144, R12 ;  /* 0x00000090a494723c */ /* 0x048ff0000004180c */
[C---:B------:R-:W-:Y:S08]  /*11820*/  HMMA.16816.F32.BF16 R144, R164.reuse, R146, R16 ;  /* 0x00000092a490723c */ /* 0x040ff00000041810 */
        /* <DEDUP_REMOVED lines=37> */
[C---:B------:R-:W-:Y:S08]  /*11a80*/  HMMA.16816.F32.BF16 R120, R164.reuse, R6, R120 ;  /* 0x00000006a478723c */ /* 0x040ff00000041878 */
[C---:B--2---:R-:W-:Y:S07]  /*11a90*/  HMMA.16816.F32.BF16 R124, R164.reuse, R8, R124 ;  /* 0x00000008a47c723c */ /* 0x044fee000004187c */
[----:B------:R-:W-:Y:S01]  /*11aa0*/  MOV R8, R3 ;  /* 0x0000000300087202 */ /* 0x000fe20000000f00 */
[----:B------:R-:W-:Y:S01]  /*11ab0*/  HMMA.16816.F32.BF16 R128, R164, R10, R128 ;  /* 0x0000000aa480723c */ /* 0x000fe20000041880 */
[----:B------:R-:W-:Y:S07]  /*11ac0*/  @!UPT UIADD3 URZ, URZ, URZ, URZ ;  /* 0x0000003f3f3ff290 */ /* 0x000fee000fffe03f */
[----:B------:R-:W-:-:S11]  /*11ad0*/  @P0 BRA `(.L_x_273) ;  /* 0xffffdbe000000947 */ /* 0x000fd6000383ffff */
.L_x_266:
[----:B------:R-:W-:Y:S05]  /*11ae0*/  BRA.DIV ~URZ, `(.L_x_274) ;  /* 0x000063e27f007947 */ /* 0x000fea000b800000 */
[----:B------:R1:W2:Y:S02]  /*11af0*/  SHFL.BFLY PT, R0, R206, 0x2, 0x1f ;  /* 0x0c401f00ce007f89 */ /* 0x0002a400000e0000 */
.L_x_351:
[----:B--2---:R-:W-:Y:S01]  /*11b00*/  FADD.FTZ R5, R0, R206 ;  /* 0x000000ce00057221 */ /* 0x004fe20000010000 */
[----:B------:R-:W-:Y:S05]  /*11b10*/  BRA.DIV ~URZ, `(.L_x_275) ;  /* 0x000064027f007947 */ /* 0x000fea000b800000 */
[----:B------:R-:W2:Y:S02]  /*11b20*/  SHFL.BFLY PT, R0, R5, 0x1, 0x1f ;  /* 0x0c201f0005007f89 */ /* 0x000ea400000e0000 */
[----:B--2---:R-:W-:-:S02]  /*11b30*/  FADD.FTZ R5, R5, R0 ;  /* 0x0000000005057221 */ /* 0x004fc40000010000 */
[----:B------:R-:W2:Y:S02]  /*11b40*/  SHFL.BFLY PT, R0, R205, 0x2, 0x1f ;  /* 0x0c401f00cd007f89 */ /* 0x000ea400000e0000 */
[----:B--2---:R-:W-:-:S05]  /*11b50*/  FADD.FTZ R4, R0, R205 ;  /* 0x000000cd00047221 */ /* 0x004fca0000010000 */
[----:B------:R2:W3:Y:S02]  /*11b60*/  SHFL.BFLY PT, R3, R4, 0x1, 0x1f ;  /* 0x0c201f0004037f89 */ /* 0x0004e400000e0000 */
.L_x_352:
[----:B------:R-:W-:Y:S01]  /*11b70*/  FSETP.NE.FTZ.AND P0, PT, R5, RZ, PT ;  /* 0x000000ff0500720b */ /* 0x000fe20003f15000 */
[----:B---3--:R-:W-:Y:S01]  /*11b80*/  FADD.FTZ R3, R3, R4 ;  /* 0x0000000403037221 */ /* 0x008fe20000010000 */
[----:B------:R-:W-:Y:S02]  /*11b90*/  MOV R2, RZ ;  /* 0x000000ff00027202 */ /* 0x000fe40000000f00 */
[----:B------:R-:W-:Y:S02]  /*11ba0*/  MOV R18, 0xff800000 ;  /* 0xff80000000127802 */ /* 0x000fe40000000f00 */
[----:B------:R-:W-:-:S07]  /*11bb0*/  MOV R17, 0xff800000 ;  /* 0xff80000000117802 */ /* 0x000fce0000000f00 */
[----:B------:R-:W3:Y:S08]  /*11bc0*/  @P0 MUFU.LG2 R0, R5 ;  /* 0x0000000500000308 */ /* 0x000ef00000000c00 */
[----:B------:R4:W5:Y:S01]  /*11bd0*/  @P0 MUFU.RCP R2, R5 ;  /* 0x0000000500020308 */ /* 0x0009620000001000 */
[----:B--23--:R-:W-:Y:S01]  /*11be0*/  @P0 FMUL.FTZ R4, R0, 0.69314718246459960938 ;  /* 0x3f31721800040820 */ /* 0x00cfe20000410000 */
[----:B----4-:R-:W-:Y:S01]  /*11bf0*/  @P0 MOV R5, 0x3f317218 ;  /* 0x3f31721800050802 */ /* 0x010fe20000000f00 */
[----:B-----5:R-:W-:-:S02]  /*11c00*/  FMUL.FTZ R162, R2, R100 ;  /* 0x0000006402a27220 */ /* 0x020fc40000410000 */
[C---:B------:R-:W-:Y:S02]  /*11c10*/  FMUL.FTZ R163, R2.reuse, R101 ;  /* 0x0000006502a37220 */ /* 0x040fe40000410000 */
[----:B------:R-:W-:Y:S02]  /*11c20*/  @P0 FMUL.FTZ R0, R5, c[0x0][0x2d0] ;  /* 0x0000b40005000a20 */ /* 0x000fe40000410000 */
[----:B------:R-:W-:Y:S02]  /*11c30*/  FMUL.FTZ R136, R2, R156 ;  /* 0x0000009c02887220 */ /* 0x000fe40000410000 */
[----:B------:R-:W-:Y:S01]  /*11c40*/  @P0 FFMA.FTZ R18, R0, R134, R4 ;  /* 0x0000008600120223 */ /* 0x000fe20000010004 */
[----:B------:R-:W-:Y:S01]  /*11c50*/  FSETP.NE.FTZ.AND P0, PT, R3, RZ, PT ;  /* 0x000000ff0300720b */ /* 0x000fe20003f15000 */
[C---:B------:R-:W-:Y:S01]  /*11c60*/  FMUL.FTZ R137, R2.reuse, R157 ;  /* 0x0000009d02897220 */ /* 0x040fe20000410000 */
[----:B------:R-:W-:Y:S01]  /*11c70*/  MOV R0, RZ ;  /* 0x000000ff00007202 */ /* 0x000fe20000000f00 */
[----:B------:R-:W-:-:S02]  /*11c80*/  FMUL.FTZ R100, R2, R104 ;  /* 0x0000006802647220 */ /* 0x000fc40000410000 */
[C---:B------:R-:W-:Y:S02]  /*11c90*/  FMUL.FTZ R101, R2.reuse, R105 ;  /* 0x0000006902657220 */ /* 0x040fe40000410000 */
[C---:B------:R-:W-:Y:S02]  /*11ca0*/  FMUL.FTZ R156, R2.reuse, R20 ;  /* 0x00000014029c7220 */ /* 0x040fe40000410000 */
[C---:B------:R-:W-:Y:S02]  /*11cb0*/  FMUL.FTZ R157, R2.reuse, R21 ;  /* 0x00000015029d7220 */ /* 0x040fe40000410000 */
[C---:B------:R-:W-:Y:S02]  /*11cc0*/  FMUL.FTZ R104, R2.reuse, R108 ;  /* 0x0000006c02687220 */ /* 0x040fe40000410000 */
[----:B------:R-:W2:Y:S01]  /*11cd0*/  @P0 MUFU.RCP R0, R3 ;  /* 0x0000000300000308 */ /* 0x000ea20000001000 */
[----:B------:R-:W-:Y:S01]  /*11ce0*/  @P0 MOV R4, 0x3f317218 ;  /* 0x3f31721800040802 */ /* 0x000fe20000000f00 */
[----:B------:R-:W-:-:S02]  /*11cf0*/  FMUL.FTZ R105, R2, R109 ;  /* 0x0000006d02697220 */ /* 0x000fc40000410000 */
[C---:B------:R-:W-:Y:S02]  /*11d00*/  FMUL.FTZ R108, R2.reuse, R112 ;  /* 0x00000070026c7220 */ /* 0x040fe40000410000 */
[C---:B------:R-:W-:Y:S02]  /*11d10*/  FMUL.FTZ R109, R2.reuse, R113 ;  /* 0x00000071026d7220 */ /* 0x040fe40000410000 */
[----:B------:R-:W3:Y:S01]  /*11d20*/  @P0 MUFU.LG2 R3, R3 ;  /* 0x0000000300030308 */ /* 0x000ee20000000c00 */
        /* <DEDUP_REMOVED lines=8> */
[C---:B--2---:R-:W-:Y:S02]  /*11db0*/  FMUL.FTZ R120, R0.reuse, R146 ;  /* 0x0000009200787220 */ /* 0x044fe40000410000 */
        /* <DEDUP_REMOVED lines=11> */
[----:B---3--:R-:W-:Y:S02]  /*11e70*/  @P0 FMUL.FTZ R3, R3, 0.69314718246459960938 ;  /* 0x3f31721803030820 */ /* 0x008fe40000410000 */
        /* <DEDUP_REMOVED lines=54> */
[----:B------:R-:W-:Y:S02]  /*121e0*/  @P0 FFMA.FTZ R17, R4, R8, R3 ;  /* 0x0000000804110223 */ /* 0x000fe40000010003 */
        /* <DEDUP_REMOVED lines=43> */
[----:B------:R-:W-:Y:S02]  /*124a0*/  FMUL.FTZ R97, R2, R97 ;  /* 0x0000006102617220 */ /* 0x000fe40000410000 */
.L_x_196:
[----:B------:R-:W2:Y:S01]  /*124b0*/  S2R R93, SR_TID.X ;  /* 0x00000000005d7919 */ /* 0x000ea20000002100 */
[----:B------:R-:W-:Y:S01]  /*124c0*/  BSSY B0, `(.L_x_276) ;  /* 0x0000010000007945 */ /* 0x000fe20003800000 */
[----:B--2---:R-:W-:-:S13]  /*124d0*/  LOP3.LUT P0, RZ, R93, 0xff, RZ, 0xc0, !PT ;  /* 0x000000ff5dff7812 */ /* 0x004fda000780c0ff */
[----:B------:R-:W-:Y:S05]  /*124e0*/  @P0 BRA `(.L_x_277) ;  /* 0x000000d000000947 */ /* 0x000fea0003800000 */
[----:B------:R-:W2:Y:S01]  /*124f0*/  S2R R2, SR_LANEID ;  /* 0x0000000000027919 */ /* 0x000ea20000000000 */
[----:B------:R-:W-:Y:S01]  /*12500*/  VOTEU.ANY UR4, UPT, PT ;  /* 0x0000000000047886 */ /* 0x000fe200038e0100 */
[----:B-1----:R-:W-:Y:S01]  /*12510*/  IMAD.MOV.U32 R4, RZ, RZ, c[0x0][0x560] ;  /* 0x00015800ff047624 */ /* 0x002fe200078e00ff */
[----:B------:R-:W2:Y:S01]  /*12520*/  FLO.U32 R3, UR4 ;  /* 0x0000000400037d00 */ /* 0x000ea200080e0000 */
[----:B------:R-:W-:Y:S01]  /*12530*/  IMAD.MOV.U32 R5, RZ, RZ, c[0x0][0x564] ;  /* 0x00015900ff057624 */ /* 0x000fe200078e00ff */
[----:B--2---:R-:W-:-:S06]  /*12540*/  ISETP.EQ.U32.AND P0, PT, R3, R2, PT ;  /* 0x000000020300720c */ /* 0x004fcc0003f02070 */
[----:B------:R-:W1:Y:S07]  /*12550*/  POPC R2, UR4 ;  /* 0x0000000400027d09 */ /* 0x000e6e0008000000 */
[----:B-1----:R-:W2:Y:S04]  /*12560*/  @P0 ATOMG.E.ADD.STRONG.GPU PT, R2, [R4.64], R2 ;  /* 0x00000002040209a8 */ /* 0x002ea800081ee1c8 */
[----:B--2---:R1:W2:Y:S04]  /*12570*/  SHFL.IDX PT, R3, R2, R3, 0x1f ;  /* 0x00001f0302037589 */ /* 0x0042a800000e0000 */
[----:B-1----:R-:W1:Y:S02]  /*12580*/  S2R R2, SR_LTMASK ;  /* 0x0000000000027919 */ /* 0x002e640000003900 */
[----:B-1----:R-:W-:-:S06]  /*12590*/  LOP3.LUT R2, R2, UR4, RZ, 0xc0, !PT ;  /* 0x0000000402027c12 */ /* 0x002fcc000f8ec0ff */
[----:B------:R-:W2:Y:S02]  /*125a0*/  POPC R2, R2 ;  /* 0x0000000200027309 */ /* 0x000ea40000000000 */
[----:B--2---:R-:W-:-:S06]  /*125b0*/  IADD3 R228, R3, c[0x0][0xc], R2 ;  /* 0x0000030003e47a10 */ /* 0x004fcc0007ffe002 */
.L_x_277:
[----:B------:R-:W-:Y:S05]  /*125c0*/  BSYNC B0 ;  /* 0x0000000000007941 */ /* 0x000fea0003800000 */
.L_x_276:
[----:B------:R-:W-:Y:S01]  /*125d0*/  PRMT R0, R0, 0x9910, RZ ;  /* 0x0000991000007816 */ /* 0x000fe200000000ff */
[----:B------:R-:W-:Y:S01]  /*125e0*/  BSSY B1, `(.L_x_278) ;  /* 0x000041e000017945 */ /* 0x000fe20003800000 */
[----:B-----5:R-:W-:Y:S02]  /*125f0*/  IMAD.MOV.U32 R92, RZ, RZ, R228 ;  /* 0x000000ffff5c7224 */ /* 0x020fe400078e00e4 */
[----:B------:R-:W-:-:S13]  /*12600*/  ISETP.NE.AND P0, PT, R0, RZ, PT ;  /* 0x000000ff0000720c */ /* 0x000fda0003f05270 */
[----:B------:R-:W-:Y:S05]  /*12610*/  @!P0 BRA `(.L_x_279) ;  /* 0x000034e000008947 */ /* 0x000fea0003800000 */
[----:B------:R-:W-:Y:S01]  /*12620*/  WARPSYNC 0xffffffff ;  /* 0xffffffff00007948 */ /* 0x000fe20003800000 */
[----:B------:R-:W-:Y:S01]  /*12630*/  BAR.SYNC.DEFER_BLOCKING 0x1, 0x100 ;  /* 0x0044000000007b1d */ /* 0x000fe20000010000 */
[----:B------:R-:W-:Y:S01]  /*12640*/  F2FP.BF16.PACK_AB R2, R137, R136 ;  /* 0x000000888902723e */ /* 0x000fe200000010ff */
[----:B------:R-:W-:Y:S01]  /*12650*/  IMAD.MOV.U32 R12, RZ, RZ, c[0x0][0x388] ;  /* 0x0000e200ff0c7624 */ /* 0x000fe200078e00ff */
[----:B------:R-:W-:Y:S02]  /*12660*/  F2FP.BF16.PACK_AB R0, R117, R116 ;  /* 0x000000747500723e */ /* 0x000fe400000010ff */
[----:B------:R-:W-:-:S04]  /*12670*/  ISETP.NE.U32.AND P0, PT, RZ, c[0x0][0x508], PT ;  /* 0x00014200ff007a0c */ /* 0x000fc80003f05070 */
[----:B------:R-:W-:Y:S01]  /*12680*/  ISETP.NE.AND.EX P1, PT, RZ, c[0x0][0x50c], PT, P0 ;  /* 0x00014300ff007a0c */ /* 0x000fe20003f25300 */
[----:B------:R2:W-:Y:S04]  /*12690*/  STS [R236+0x80], R2 ;  /* 0x00008002ec007388 */ /* 0x0005e80000000800 */
[----:B------:R3:W-:Y:S01]  /*126a0*/  STS [R236+0x480], R0 ;  /* 0x00048000ec007388 */ /* 0x0007e20000000800 */
[----:B--2---:R-:W-:Y:S02]  /*126b0*/  F2FP.BF16.PACK_AB R2, R153, R152 ;  /* 0x000000989902723e */ /* 0x004fe400000010ff */
[----:B---3--:R-:W-:-:S03]  /*126c0*/  F2FP.BF16.PACK_AB R0, R155, R154 ;  /* 0x0000009a9b00723e */ /* 0x008fc600000010ff */
[----:B------:R2:W-:Y:S04]  /*126d0*/  STS [R237], R2 ;  /* 0x00000002ed007388 */ /* 0x0005e80000000800 */
[----:B------:R3:W-:Y:S01]  /*126e0*/  STS [R237+0x400], R0 ;  /* 0x00040000ed007388 */ /* 0x0007e20000000800 */
[----:B--2---:R-:W-:Y:S02]  /*126f0*/  F2FP.BF16.PACK_AB R2, R149, R148 ;  /* 0x000000949502723e */ /* 0x004fe400000010ff */
[----:B---3--:R-:W-:-:S03]  /*12700*/  F2FP.BF16.PACK_AB R0, R125, R124 ;  /* 0x0000007c7d00723e */ /* 0x008fc600000010ff */
        /* <DEDUP_REMOVED lines=114> */
[----:B------:R-:W-:Y:S02]  /*12e30*/  ISETP.NE.U32.AND P2, PT, RZ, c[0x0][0x500], PT ;  /* 0x00014000ff007a0c */ /* 0x000fe40003f45070 */
[----:B--2---:R-:W-:Y:S02]  /*12e40*/  F2FP.BF16.PACK_AB R2, R21, R20 ;  /* 0x000000141502723e */ /* 0x004fe400000010ff */
[----:B---3--:R-:W-:-:S03]  /*12e50*/  F2FP.BF16.PACK_AB R0, R67, R66 ;  /* 0x000000424300723e */ /* 0x008fc600000010ff */
[----:B------:R2:W-:Y:S04]  /*12e60*/  STS [R241+0xc000], R2 ;  /* 0x00c00002f1007388 */ /* 0x0005e80000000800 */
[----:B------:R3:W-:Y:S04]  /*12e70*/  STS [R241+0xc400], R0 ;  /* 0x00c40000f1007388 */ /* 0x0007e80000000800 */
[----:B------:R-:W-:Y:S01]  /*12e80*/  BAR.SYNC.DEFER_BLOCKING 0x1, 0x100 ;  /* 0x0044000000007b1d */ /* 0x000fe20000010000 */
[----:B------:R-:W-:Y:S02]  /*12e90*/  ISETP.NE.AND.EX P2, PT, RZ, c[0x0][0x504], PT, P2 ;  /* 0x00014100ff007a0c */ /* 0x000fe40003f45320 */
[----:B--2---:R-:W-:-:S04]  /*12ea0*/  @P1 IADD3 R2, P0, R227, c[0x0][0x508], RZ ;  /* 0x00014200e3021a10 */ /* 0x004fc80007f1e0ff */
[----:B------:R-:W-:Y:S02]  /*12eb0*/  @P1 IADD3.X R3, R232, c[0x0][0x50c], RZ, P0, !PT ;  /* 0x00014300e8031a10 */ /* 0x000fe400007fe4ff */
[----:B-1----:R-:W-:-:S03]  /*12ec0*/  IADD3 R4, P0, R227, c[0x0][0x500], RZ ;  /* 0x00014000e3047a10 */ /* 0x002fc60007f1e0ff */
[----:B------:R1:W5:Y:S01]  /*12ed0*/  @P1 LDG.E R12, [R2.64] ;  /* 0x00000008020c1981 */ /* 0x000362000c1e1900 */
[----:B------:R-:W-:Y:S01]  /*12ee0*/  IADD3.X R5, R232, c[0x0][0x504], RZ, P0, !PT ;  /* 0x00014100e8057a10 */ /* 0x000fe200007fe4ff */
[----:B-1----:R-:W-:-:S06]  /*12ef0*/  IMAD.MOV.U32 R2, RZ, RZ, RZ ;  /* 0x000000ffff027224 */ /* 0x002fcc00078e00ff */
[----:B------:R3:W5:Y:S01]  /*12f00*/  @P2 LDG.E R2, [R4.64] ;  /* 0x0000000804022981 */ /* 0x000762000c1e1900 */
[----:B------:R-:W-:-:S04]  /*12f10*/  ISETP.NE.AND P0, PT, R238, RZ, PT ;  /* 0x000000ffee00720c */ /* 0x000fc80003f05270 */
[----:B------:R-:W-:Y:S01]  /*12f20*/  SEL R3, R238, c[0x0][0x3d4], P0 ;  /* 0x0000f500ee037a07 */ /* 0x000fe20000000000 */
[----:B------:R-:W-:Y:S05]  /*12f30*/  @P1 BRA `(.L_x_280) ;  /* 0x0000004000001947 */ /* 0x000fea0003800000 */
[----:B------:R-:W-:Y:S05]  /*12f40*/  @!P2 BRA `(.L_x_280) ;  /* 0x000000300000a947 */ /* 0x000fea0003800000 */
[----:B---3--:R1:W2:Y:S04]  /*12f50*/  LDG.E R0, [R4.64] ;  /* 0x0000000804007981 */ /* 0x0082a8000c1e1900 */
[----:B-1----:R-:W2:Y:S02]  /*12f60*/  LDG.E R4, [R4.64+0x4] ;  /* 0x0000040804047981 */ /* 0x002ea4000c1e1900 */
[----:B--2--5:R-:W-:Y:S02]  /*12f70*/  IADD3 R12, -R0, R4, RZ ;  /* 0x00000004000c7210 */ /* 0x024fe40007ffe1ff */
.L_x_280:
[----:B------:R-:W2:Y:S01]  /*12f80*/  LDL R19, [R1+0x50] ;  /* 0x0000500001137983 */ /* 0x000ea20000100800 */
[----:B------:R-:W-:Y:S01]  /*12f90*/  IMAD.MOV.U32 R16, RZ, RZ, 0x368 ;  /* 0x00000368ff107424 */ /* 0x000fe200078e00ff */
[----:B------:R-:W-:Y:S02]  /*12fa0*/  ISETP.GT.AND P2, PT, R3, 0x1, PT ;  /* 0x000000010300780c */ /* 0x000fe40003f44270 */
[----:B------:R-:W-:-:S02]  /*12fb0*/  ISETP.NE.U32.AND P0, PT, RZ, c[0x0][0x500], PT ;  /* 0x00014000ff007a0c */ /* 0x000fc40003f05070 */
[----:B------:R-:W-:Y:S02]  /*12fc0*/  SEL R16, R16, 0x328, P2 ;  /* 0x0000032810107807 */ /* 0x000fe40001000000 */
[----:B------:R-:W-:Y:S02]  /*12fd0*/  ISETP.NE.AND.EX P0, PT, RZ, c[0x0][0x504], PT, P0 ;  /* 0x00014100ff007a0c */ /* 0x000fe40003f05300 */
[----:B------:R-:W1:Y:S01]  /*12fe0*/  LDC.64 R6, c[0x0][R16+0x170] ;  /* 0x00005c0010067b82 */ /* 0x000e620000000a00 */
[----:B---3--:R-:W-:Y:S02]  /*12ff0*/  LOP3.LUT R4, R230, 0xffff, RZ, 0xc0, !PT ;  /* 0x0000ffffe6047812 */ /* 0x008fe400078ec0ff */
[----:B------:R-:W-:Y:S02]  /*13000*/  SEL R0, R233, RZ, !P0 ;  /* 0x000000ffe9007207 */ /* 0x000fe40004000000 */
[----:B------:R-:W-:-:S03]  /*13010*/  SEL R5, R235, RZ, !P0 ;  /* 0x000000ffeb057207 */ /* 0x000fc60004000000 */
[----:B------:R-:W3:Y:S08]  /*13020*/  LDC.64 R10, c[0x0][R16+0x168] ;  /* 0x00005a00100a7b82 */ /* 0x000ef00000000a00 */
[----:B------:R-:W4:Y:S01]  /*13030*/  LDC.64 R14, c[0x0][R16+0x178] ;  /* 0x00005e00100e7b82 */ /* 0x000f220000000a00 */
[----:B-1----:R-:W-:-:S04]  /*13040*/  IMAD R3, R7, R0, RZ ;  /* 0x0000000007037224 */ /* 0x002fc800078e02ff */
[C---:B------:R-:W-:Y:S02]  /*13050*/  IMAD R5, R6.reuse, R5, R3 ;  /* 0x0000000506057224 */ /* 0x040fe400078e0203 */
[----:B------:R-:W-:-:S04]  /*13060*/  IMAD.WIDE.U32 R6, R6, R0, RZ ;  /* 0x0000000006067225 */ /* 0x000fc800078e00ff */
[----:B---3--:R-:W-:-:S04]  /*13070*/  IMAD.WIDE.U32 R8, R10, R4, RZ ;  /* 0x000000040a087225 */ /* 0x008fc800078e00ff */
[----:B------:R-:W-:Y:S01]  /*13080*/  IMAD R3, R11, R4, RZ ;  /* 0x000000040b037224 */ /* 0x000fe200078e02ff */
[--C-:B-----5:R-:W-:Y:S01]  /*13090*/  IADD3 R13, P1, P0, R6, R8, R2.reuse ;  /* 0x00000008060d7210 */ /* 0x120fe2000783e002 */
[----:B------:R-:W-:Y:S01]  /*130a0*/  IMAD.IADD R5, R7, 0x1, R5 ;  /* 0x0000000107057824 */ /* 0x000fe200078e0205 */
[----:B------:R-:W-:Y:S01]  /*130b0*/  SEL R6, R245, RZ, P2 ;  /* 0x000000fff5067207 */ /* 0x000fe20001000000 */
[----:B------:R-:W-:Y:S01]  /*130c0*/  IMAD.IADD R8, R9, 0x1, R3 ;  /* 0x0000000109087824 */ /* 0x000fe200078e0203 */
[----:B------:R-:W-:Y:S01]  /*130d0*/  SHF.R.S32.HI R11, RZ, 0x1f, R2 ;  /* 0x0000001fff0b7819 */ /* 0x000fe20000011402 */
[----:B------:R-:W-:Y:S02]  /*130e0*/  IMAD.MOV.U32 R3, RZ, RZ, c[0x0][0x4e8] ;  /* 0x00013a00ff037624 */ /* 0x000fe400078e00ff */
[----:B----4-:R-:W-:Y:S01]  /*130f0*/  IMAD R9, R15, R6, RZ ;  /* 0x000000060f097224 */ /* 0x010fe200078e02ff */
[----:B------:R-:W-:Y:S01]  /*13100*/  IADD3.X R10, R5, R8, R11, P1, P0 ;  /* 0x00000008050a7210 */ /* 0x000fe20000fe040b */
[----:B------:R-:W-:Y:S01]  /*13110*/  IMAD.WIDE.U32 R6, R14, R6, RZ ;  /* 0x000000060e067225 */ /* 0x000fe200078e00ff */
[----:B------:R-:W-:Y:S01]  /*13120*/  ISETP.NE.AND P3, PT, R3, 0x1, PT ;  /* 0x000000010300780c */ /* 0x000fe20003f65270 */
[----:B------:R-:W3:Y:S02]  /*13130*/  LDL R14, [R1+0x4c] ;  /* 0x00004c00010e7983 */ /* 0x000ee40000100800 */
[----:B------:R-:W-:-:S02]  /*13140*/  IMAD.IADD R9, R7, 0x1, R9 ;  /* 0x0000000107097824 */ /* 0x000fc400078e0209 */
[----:B------:R-:W-:Y:S02]  /*13150*/  IMAD R12, R12, c[0x0][0x4e8], RZ ;  /* 0x00013a000c0c7a24 */ /* 0x000fe400078e02ff */
[----:B--2---:R-:W-:-:S06]  /*13160*/  IMAD R3, R229, 0x80, R19 ;  /* 0x00000080e5037824 */ /* 0x004fcc00078e0213 */
[----:B------:R-:W-:-:S04]  /*13170*/  @P3 IMAD.HI.U32 R8, R3, c[0x0][0x4ec], RZ ;  /* 0x00013b0003083a27 */ /* 0x000fc800078e00ff */
[----:B------:R-:W-:Y:S01]  /*13180*/  IMAD.MOV.U32 R5, RZ, RZ, R3 ;  /* 0x000000ffff057224 */ /* 0x000fe200078e0003 */
[----:B------:R-:W-:-:S04]  /*13190*/  @P3 SHF.R.U32.HI R5, RZ, c[0x0][0x4f0], R8 ;  /* 0x00013c00ff053a19 */ /* 0x000fc80000011608 */
[----:B------:R-:W-:Y:S02]  /*131a0*/  IADD3 R6, P1, P0, R5, R13, R6 ;  /* 0x0000000d05067210 */ /* 0x000fe4000783e006 */
[----:B------:R-:W-:-:S04]  /*131b0*/  SHF.R.S32.HI R7, RZ, 0x1f, R5 ;  /* 0x0000001fff077819 */ /* 0x000fc80000011405 */
[----:B------:R-:W-:Y:S02]  /*131c0*/  IADD3.X R7, R7, R10, R9, P1, P0 ;  /* 0x0000000a07077210 */ /* 0x000fe40000fe0409 */
[----:B------:R-:W1:Y:S01]  /*131d0*/  LDC.64 R8, c[0x0][R16+0x160] ;  /* 0x0000580010087b82 */ /* 0x000e620000000a00 */
[----:B------:R-:W-:-:S04]  /*131e0*/  IMAD.MOV R5, RZ, RZ, -R5 ;  /* 0x000000ffff057224 */ /* 0x000fc800078e0a05 */
[----:B------:R-:W-:-:S05]  /*131f0*/  IMAD R5, R5, c[0x0][0x4e8], R3 ;  /* 0x00013a0005057a24 */ /* 0x000fca00078e0203 */
[----:B------:R-:W-:Y:S02]  /*13200*/  SHF.R.S32.HI R10, RZ, 0x1f, R5 ;  /* 0x0000001fff0a7819 */ /* 0x000fe40000011405 */
[----:B------:R-:W-:-:S04]  /*13210*/  SHF.R.S32.HI R19, RZ, 0x1f, R93 ;  /* 0x0000001fff137819 */ /* 0x000fc8000001145d */
[----:B------:R-:W-:-:S04]  /*13220*/  LEA.HI R19, R19, R93, RZ, 0x5 ;  /* 0x0000005d13137211 */ /* 0x000fc800078f28ff */
[----:B------:R-:W-:Y:S01]  /*13230*/  LOP3.LUT R19, R19, 0xffffffe0, RZ, 0xc0, !PT ;  /* 0xffffffe013137812 */ /* 0x000fe200078ec0ff */
[----:B-1----:R-:W-:-:S04]  /*13240*/  IMAD.WIDE.U32 R6, R8, R5, R6 ;  /* 0x0000000508067225 */ /* 0x002fc800078e0006 */
[----:B------:R-:W-:-:S04]  /*13250*/  IMAD R5, R9, R5, RZ ;  /* 0x0000000509057224 */ /* 0x000fc800078e02ff */
[----:B------:R-:W-:Y:S02]  /*13260*/  IMAD R5, R8, R10, R5 ;  /* 0x0000000a08057224 */ /* 0x000fe400078e0205 */
[----:B------:R-:W-:Y:S02]  /*13270*/  IMAD.MOV.U32 R8, RZ, RZ, c[0x0][0x4a8] ;  /* 0x00012a00ff087624 */ /* 0x000fe400078e00ff */
[----:B------:R-:W-:-:S03]  /*13280*/  IMAD.MOV.U32 R9, RZ, RZ, c[0x0][0x4ac] ;  /* 0x00012b00ff097624 */ /* 0x000fc600078e00ff */
[----:B------:R-:W-:Y:S01]  /*13290*/  SEL R8, R8, c[0x0][0x450], P2 ;  /* 0x0001140008087a07 */ /* 0x000fe20001000000 */
[----:B------:R-:W-:Y:S01]  /*132a0*/  IMAD.IADD R7, R7, 0x1, R5 ;  /* 0x0000000107077824 */ /* 0x000fe200078e0205 */
[----:B------:R-:W-:Y:S02]  /*132b0*/  SEL R9, R9, c[0x0][0x454], P2 ;  /* 0x0001150009097a07 */ /* 0x000fe40001000000 */
[----:B------:R-:W-:-:S04]  /*132c0*/  LEA R5, P0, R6, R8, 0x2 ;  /* 0x0000000806057211 */ /* 0x000fc800078010ff */
[----:B------:R-:W-:Y:S01]  /*132d0*/  LEA.HI.X R7, R6, R9, R7, 0x2, P0 ;  /* 0x0000000906077211 */ /* 0x000fe200000f1407 */
[----:B------:R-:W-:Y:S01]  /*132e0*/  SHFL.IDX PT, R8, R5, RZ, 0x1c1f ;  /* 0x001c1fff05087589 */ /* 0x000fe200000e0000 */
[----:B------:R-:W-:-:S03]  /*132f0*/  IMAD.IADD R19, R93, 0x1, -R19 ;  /* 0x000000015d137824 */ /* 0x000fc600078e0a13 */
[----:B------:R-:W1:Y:S04]  /*13300*/  SHFL.IDX PT, R9, R7, RZ, 0x1c1f ;  /* 0x001c1fff07097589 */ /* 0x000e6800000e0000 */
[----:B------:R3:W-:Y:S01]  /*13310*/  SHFL.IDX PT, R6, R5, 0x1, 0x1c1f ;  /* 0x003c1f0005067f89 */ /* 0x0007e200000e0000 */
[----:B------:R-:W-:-:S03]  /*13320*/  LOP3.LUT P0, RZ, R19, 0x3, RZ, 0xc0, !PT ;  /* 0x0000000313ff7812 */ /* 0x000fc6000780c0ff */
[----:B------:R-:W2:Y:S01]  /*13330*/  SHFL.IDX PT, R7, R7, 0x1, 0x1c1f ;  /* 0x003c1f0007077f89 */ /* 0x000ea200000e0000 */
[----:B---3--:R-:W-:-:S05]  /*13340*/  IMAD R5, R229, 0x80, R14 ;  /* 0x00000080e5057824 */ /* 0x008fca00078e020e */
[C---:B------:R-:W-:Y:S02]  /*13350*/  IADD3 R10, R5.reuse, 0x8, RZ ;  /* 0x00000008050a7810 */ /* 0x040fe40007ffe0ff */
[-C--:B------:R-:W-:Y:S02]  /*13360*/  ISETP.GE.OR P1, PT, R5, R12.reuse, P0 ;  /* 0x0000000c0500720c */ /* 0x080fe40000726670 */
[----:B------:R-:W-:-:S11]  /*13370*/  ISETP.GE.OR P0, PT, R10, R12, P0 ;  /* 0x0000000c0a00720c */ /* 0x000fd60000706670 */
[----:B-1----:R1:W-:Y:S01]  /*13380*/  @!P1 ST.E [R8.64], R18 ;  /* 0x0000001208009985 */ /* 0x0023e2000c101908 */
[----:B------:R-:W-:-:S03]  /*13390*/  ISETP.GE.AND P1, PT, R10, R12, PT ;  /* 0x0000000c0a00720c */ /* 0x000fc60003f26270 */
[----:B--2---:R1:W-:Y:S01]  /*133a0*/  @!P0 ST.E [R6.64], R17 ;  /* 0x0000001106008985 */ /* 0x0043e2000c101908 */
[----:B------:R-:W-:Y:S02]  /*133b0*/  ISETP.GE.AND P0, PT, R5, R12, PT ;  /* 0x0000000c0500720c */ /* 0x000fe40003f06270 */
[----:B------:R-:W-:Y:S01]  /*133c0*/  P2R R13, PR, RZ, 0x2 ;  /* 0x00000002ff0d7803 */ /* 0x000fe20000000000 */
[----:B------:R-:W-:Y:S05]  /*133d0*/  @P2 BRA `(.L_x_281) ;  /* 0x0000091000002947 */ /* 0x000fea0003800000 */
[----:B------:R-:W-:Y:S01]  /*133e0*/  IMAD R11, R11, c[0x0][0x3a0], RZ ;  /* 0x0000e8000b0b7a24 */ /* 0x000fe200078e02ff */
[----:B-1----:R-:W-:Y:S01]  /*133f0*/  LEA R8, R229, R218, 0x7 ;  /* 0x000000dae5087211 */ /* 0x002fe200078e38ff */
[C---:B------:R-:W-:Y:S01]  /*13400*/  IMAD.WIDE.U32 R6, R2.reuse, c[0x0][0x3a0], RZ ;  /* 0x0000e80002067a25 */ /* 0x040fe200078e00ff */
[----:B------:R-:W-:Y:S01]  /*13410*/  SHF.R.S32.HI R5, RZ, 0x1f, R0 ;  /* 0x0000001fff057819 */ /* 0x000fe20000011400 */
[----:B------:R1:W2:Y:S02]  /*13420*/  LDS.128 R28, [R198+0x80] ;  /* 0x00008000c61c7984 */ /* 0x0002a40000000c00 */
[----:B------:R-:W-:-:S02]  /*13430*/  IMAD R2, R2, c[0x0][0x3a4], R11 ;  /* 0x0000e90002027a24 */ /* 0x000fc400078e020b */
[----:B------:R-:W-:Y:S01]  /*13440*/  @P3 IMAD.HI.U32 R9, R8, c[0x0][0x4ec], RZ ;  /* 0x00013b0008093a27 */ /* 0x000fe200078e00ff */
[----:B------:R1:W3:Y:S02]  /*13450*/  LDS.128 R44, [R198+0x1080] ;  /* 0x00108000c62c7984 */ /* 0x0002e40000000c00 */
[----:B------:R-:W-:Y:S02]  /*13460*/  IADD3 R3, R7, R2, RZ ;  /* 0x0000000207037210 */ /* 0x000fe40007ffe0ff */
[----:B------:R-:W-:Y:S01]  /*13470*/  MOV R2, R6 ;  /* 0x0000000600027202 */ /* 0x000fe20000000f00 */
[----:B------:R1:W4:Y:S04]  /*13480*/  LDS.128 R60, [R198+0x2080] ;  /* 0x00208000c63c7984 */ /* 0x0003280000000c00 */
[----:B------:R-:W-:Y:S01]  /*13490*/  IMAD.WIDE.U32 R6, R4, c[0x0][0x3e8], R2 ;  /* 0x0000fa0004067a25 */ /* 0x000fe200078e0002 */
[----:B------:R1:W1:Y:S01]  /*134a0*/  LDS.128 R76, [R198+0x3080] ;  /* 0x00308000c64c7984 */ /* 0x0002620000000c00 */
[----:B------:R-:W-:-:S02]  /*134b0*/  MOV R2, R8 ;  /* 0x0000000800027202 */ /* 0x000fc40000000f00 */
[----:B------:R-:W-:Y:S01]  /*134c0*/  IMAD R3, R5, c[0x0][0x3f0], RZ ;  /* 0x0000fc0005037a24 */ /* 0x000fe200078e02ff */
[----:B------:R1:W1:Y:S01]  /*134d0*/  LDS.128 R24, [R198+0x4080] ;  /* 0x00408000c6187984 */ /* 0x0002620000000c00 */
[----:B------:R-:W-:Y:S01]  /*134e0*/  IMAD R5, R4, c[0x0][0x3ec], R7 ;  /* 0x0000fb0004057a24 */ /* 0x000fe200078e0207 */
[----:B------:R-:W-:Y:S01]  /*134f0*/  MOV R4, R6 ;  /* 0x0000000600047202 */ /* 0x000fe20000000f00 */
[C---:B------:R-:W-:Y:S01]  /*13500*/  IMAD R7, R0.reuse, c[0x0][0x3f4], R3 ;  /* 0x0000fd0000077a24 */ /* 0x040fe200078e0203 */
[----:B------:R1:W1:Y:S01]  /*13510*/  LDS.128 R40, [R198+0x5080] ;  /* 0x00508000c6287984 */ /* 0x0002620000000c00 */
[----:B------:R-:W-:Y:S02]  /*13520*/  @P3 SHF.R.U32.HI R2, RZ, c[0x0][0x4f0], R9 ;  /* 0x00013c00ff023a19 */ /* 0x000fe40000011609 */
[----:B------:R-:W-:Y:S01]  /*13530*/  IMAD.WIDE.U32 R4, R0, c[0x0][0x3f0], R4 ;  /* 0x0000fc0000047a25 */ /* 0x000fe200078e0004 */
[----:B------:R1:W1:Y:S01]  /*13540*/  LDS.128 R56, [R198+0x6080] ;  /* 0x00608000c6387984 */ /* 0x0002620000000c00 */
[----:B------:R-:W-:-:S02]  /*13550*/  SHF.R.S32.HI R3, RZ, 0x1f, R2 ;  /* 0x0000001fff037819 */ /* 0x000fc40000011402 */
[----:B------:R-:W-:Y:S01]  /*13560*/  IADD3 R0, -R2, RZ, RZ ;  /* 0x000000ff02007210 */ /* 0x000fe20007ffe1ff */
[----:B------:R1:W1:Y:S01]  /*13570*/  LDS.128 R72, [R198+0x7080] ;  /* 0x00708000c6487984 */ /* 0x0002620000000c00 */
[----:B------:R-:W-:Y:S01]  /*13580*/  IADD3 R5, R5, R7, RZ ;  /* 0x0000000705057210 */ /* 0x000fe20007ffe0ff */
[----:B------:R-:W-:Y:S02]  /*13590*/  IMAD R3, R3, c[0x0][0x3e0], RZ ;  /* 0x0000f80003037a24 */ /* 0x000fe400078e02ff */
[----:B------:R1:W1:Y:S01]  /*135a0*/  LDS.128 R20, [R198+0x8080] ;  /* 0x00808000c6147984 */ /* 0x0002620000000c00 */
[----:B------:R-:W-:Y:S02]  /*135b0*/  IMAD R0, R0, c[0x0][0x4e8], R8 ;  /* 0x00013a0000007a24 */ /* 0x000fe400078e0208 */
[C---:B------:R-:W-:Y:S01]  /*135c0*/  IMAD R6, R2.reuse, c[0x0][0x3e4], R3 ;  /* 0x0000f90002067a24 */ /* 0x040fe200078e0203 */
[----:B------:R1:W1:Y:S01]  /*135d0*/  LDS.128 R36, [R198+0x9080] ;  /* 0x00908000c6247984 */ /* 0x0002620000000c00 */
[----:B------:R-:W-:Y:S01]  /*135e0*/  IMAD.WIDE.U32 R2, R2, c[0x0][0x3e0], R4 ;  /* 0x0000f80002027a25 */ /* 0x000fe200078e0004 */
[----:B------:R-:W-:-:S02]  /*135f0*/  SHF.R.S32.HI R4, RZ, 0x1f, R0 ;  /* 0x0000001fff047819 */ /* 0x000fc40000011400 */
[----:B------:R1:W1:Y:S01]  /*13600*/  LDS.128 R52, [R198+0xa080] ;  /* 0x00a08000c6347984 */ /* 0x0002620000000c00 */
[----:B------:R-:W-:Y:S02]  /*13610*/  LEA R5, R229, R208, 0x7 ;  /* 0x000000d0e5057211 */ /* 0x000fe400078e38ff */
[----:B------:R-:W-:Y:S01]  /*13620*/  IADD3 R3, R3, R6, RZ ;  /* 0x0000000603037210 */ /* 0x000fe20007ffe0ff */
[----:B------:R1:W1:Y:S01]  /*13630*/  LDS.128 R68, [R198+0xb080] ;  /* 0x00b08000c6447984 */ /* 0x0002620000000c00 */
[----:B------:R-:W-:-:S03]  /*13640*/  IMAD R4, R4, c[0x0][0x3d8], RZ ;  /* 0x0000f60004047a24 */ /* 0x000fc600078e02ff */
[----:B------:R1:W1:Y:S01]  /*13650*/  LDS.128 R16, [R198+0xc080] ;  /* 0x00c08000c6107984 */ /* 0x0002620000000c00 */
[----:B------:R-:W-:-:S03]  /*13660*/  IMAD.WIDE.U32 R2, R0, c[0x0][0x3d8], R2 ;  /* 0x0000f60000027a25 */ /* 0x000fc600078e0002 */
[----:B------:R1:W1:Y:S01]  /*13670*/  LDS.128 R32, [R198+0xd080] ;  /* 0x00d08000c6207984 */ /* 0x0002620000000c00 */
[----:B------:R-:W-:Y:S01]  /*13680*/  IMAD R0, R0, c[0x0][0x3dc], R4 ;  /* 0x0000f70000007a24 */ /* 0x000fe200078e0204 */
[C---:B------:R-:W-:Y:S02]  /*13690*/  LEA R14, P0, R2.reuse, c[0x0][0x380], 0x1 ;  /* 0x0000e000020e7a11 */ /* 0x040fe400078008ff */
[----:B------:R1:W1:Y:S02]  /*136a0*/  LDS.128 R48, [R198+0xe080] ;  /* 0x00e08000c6307984 */ /* 0x0002640000000c00 */
[----:B------:R-:W-:Y:S02]  /*136b0*/  IADD3 R0, R3, R0, RZ ;  /* 0x0000000003007210 */ /* 0x000fe40007ffe0ff */
[----:B------:R1:W1:Y:S02]  /*136c0*/  LDS.128 R64, [R198+0xf080] ;  /* 0x00f08000c6407984 */ /* 0x0002640000000c00 */
[----:B------:R-:W-:Y:S01]  /*136d0*/  LEA.HI.X R13, R2, c[0x0][0x384], R0, 0x1, P0 ;  /* 0x0000e100020d7a11 */ /* 0x000fe200000f0c00 */
[----:B------:R-:W-:Y:S05]  /*136e0*/  BRA.DIV ~URZ, `(.L_x_282) ;  /* 0x000049227f007947 */ /* 0x000fea000b800000 */
[----:B--234-:R2:W3:Y:S02]  /*136f0*/  SHFL.IDX PT, R4, R13, RZ, 0x181f ;  /* 0x00181fff0d047589 */ /* 0x01c4e400000e0000 */
.L_x_353:
[----:B------:R-:W-:Y:S05]  /*13700*/  BRA.DIV ~URZ, `(.L_x_283) ;  /* 0x000049727f007947 */ /* 0x000fea000b800000 */
[----:B------:R4:W2:Y:S02]  /*13710*/  SHFL.IDX PT, R0, R14, RZ, 0x181f ;  /* 0x00181fff0e007589 */ /* 0x0008a400000e0000 */
.L_x_354:
[----:B------:R-:W-:Y:S01]  /*13720*/  ISETP.GE.AND P0, PT, R5, R12, PT ;  /* 0x0000000c0500720c */ /* 0x000fe20003f06270 */
[----:B------:R-:W-:-:S12]  /*13730*/  BSSY B0, `(.L_x_284) ;  /* 0x0000012000007945 */ /* 0x000fd80003800000 */
[----:B------:R-:W-:Y:S05]  /*13740*/  @P0 BRA `(.L_x_285) ;  /* 0x0000010000000947 */ /* 0x000fea0003800000 */
[----:B------:R-:W-:Y:S02]  /*13750*/  ISETP.GE.AND P3, PT, R132, c[0x0][0x3c8], PT ;  /* 0x0000f20084007a0c */ /* 0x000fe40003f66270 */
[----:B------:R-:W-:Y:S02]  /*13760*/  ISETP.GE.AND P2, PT, R135, c[0x0][0x3c8], PT ;  /* 0x0000f20087007a0c */ /* 0x000fe40003f46270 */
[----:B------:R-:W-:Y:S02]  /*13770*/  ISETP.GE.AND P1, PT, R199, c[0x0][0x3c8], PT ;  /* 0x0000f200c7007a0c */ /* 0x000fe40003f26270 */
[----:B------:R-:W-:-:S07]  /*13780*/  ISETP.GE.AND P0, PT, R200, c[0x0][0x3c8], PT ;  /* 0x0000f200c8007a0c */ /* 0x000fce0003f06270 */
[-C--:B--2---:R-:W-:Y:S02]  /*13790*/  @!P3 LEA R10, P4, R132, R0.reuse, 0x1 ;  /* 0x00000000840ab211 */ /* 0x084fe400078808ff */
[-C--:B------:R-:W-:Y:S02]  /*137a0*/  @!P2 LEA R8, P6, R204, R0.reuse, 0x1 ;  /* 0x00000000cc08a211 */ /* 0x080fe400078c08ff */
[C---:B------:R-:W-:Y:S02]  /*137b0*/  @!P1 LEA R6, P5, R199.reuse, R0, 0x1 ;  /* 0x00000000c7069211 */ /* 0x040fe400078a08ff */
[----:B---3--:R-:W-:Y:S02]  /*137c0*/  @!P3 LEA.HI.X R11, R132, R4, R133, 0x1, P4 ;  /* 0x00000004840bb211 */ /* 0x008fe400020f0c85 */
[----:B------:R-:W-:Y:S02]  /*137d0*/  @!P0 LEA R2, P4, R200, R0, 0x1 ;  /* 0x00000000c8028211 */ /* 0x000fe400078808ff */
[-C--:B------:R-:W-:Y:S01]  /*137e0*/  @!P2 LEA.HI.X R9, R204, R4.reuse, R209, 0x1, P6 ;  /* 0x00000004cc09a211 */ /* 0x080fe200030f0cd1 */
[----:B------:R2:W-:Y:S01]  /*137f0*/  @!P3 ST.E.128 [R10.64], R28 ;  /* 0x0000001c0a00b985 */ /* 0x0005e2000c101d08 */
[----:B------:R-:W-:-:S02]  /*13800*/  @!P1 LEA.HI.X R7, R199, R4, R211, 0x1, P5 ;  /* 0x00000004c7079211 */ /* 0x000fc400028f0cd3 */
[----:B------:R-:W-:Y:S01]  /*13810*/  @!P0 LEA.HI.X R3, R200, R4, R210, 0x1, P4 ;  /* 0x00000004c8038211 */ /* 0x000fe200020f0cd2 */
[----:B-1----:R2:W-:Y:S04]  /*13820*/  @!P2 ST.E.128 [R8.64], R24 ;  /* 0x000000180800a985 */ /* 0x0025e8000c101d08 */
[----:B------:R2:W-:Y:S04]  /*13830*/  @!P1 ST.E.128 [R6.64], R20 ;  /* 0x0000001406009985 */ /* 0x0005e8000c101d08 */
[----:B------:R2:W-:Y:S02]  /*13840*/  @!P0 ST.E.128 [R2.64], R16 ;  /* 0x0000001002008985 */ /* 0x0005e4000c101d08 */
.L_x_285:
[----:B------:R-:W-:Y:S05]  /*13850*/  BSYNC B0 ;  /* 0x0000000000007941 */ /* 0x000fea0003800000 */
.L_x_284:
[----:B------:R-:W-:Y:S05]  /*13860*/  BRA.DIV ~URZ, `(.L_x_286) ;  /* 0x000048827f007947 */ /* 0x000fea000b800000 */
[----:B---3--:R3:W4:Y:S04]  /*13870*/  SHFL.IDX PT, R4, R13, 0x1, 0x181f ;  /* 0x00381f000d047f89 */ /* 0x00872800000e0000 */
[----:B--2---:R3:W2:Y:S02]  /*13880*/  SHFL.IDX PT, R0, R14, 0x1, 0x181f ;  /* 0x00381f000e007f89 */ /* 0x0046a400000e0000 */
.L_x_355:
[----:B------:R-:W-:Y:S01]  /*13890*/  IADD3 R2, R5, 0x20, RZ ;  /* 0x0000002005027810 */ /* 0x000fe20007ffe0ff */
[----:B------:R-:W-:Y:S03]  /*138a0*/  BSSY B0, `(.L_x_287) ;  /* 0x0000013000007945 */ /* 0x000fe60003800000 */
[----:B------:R-:W-:-:S13]  /*138b0*/  ISETP.GE.AND P0, PT, R2, R12, PT ;  /* 0x0000000c0200720c */ /* 0x000fda0003f06270 */
        /* <DEDUP_REMOVED lines=8> */
[----:B----4-:R-:W-:Y:S02]  /*13940*/  @!P3 LEA.HI.X R11, R132, R4, R133, 0x1, P4 ;  /* 0x00000004840bb211 */ /* 0x010fe400020f0c85 */
        /* <DEDUP_REMOVED lines=8> */
.L_x_288:
[----:B------:R-:W-:Y:S05]  /*139d0*/  BSYNC B0 ;  /* 0x0000000000007941 */ /* 0x000fea0003800000 */
.L_x_287:
[----:B------:R-:W-:Y:S05]  /*139e0*/  BRA.DIV ~URZ, `(.L_x_289) ;  /* 0x000047d27f007947 */ /* 0x000fea000b800000 */
[----:B----4-:R4:W3:Y:S02]  /*139f0*/  SHFL.IDX PT, R4, R13, 0x2, 0x181f ;  /* 0x00581f000d047f89 */ /* 0x0108e400000e0000 */
.L_x_356:
[----:B------:R-:W-:Y:S05]  /*13a00*/  BRA.DIV ~URZ, `(.L_x_290) ;  /* 0x000048227f007947 */ /* 0x000fea000b800000 */
[----:B--2---:R2:W4:Y:S02]  /*13a10*/  SHFL.IDX PT, R0, R14, 0x2, 0x181f ;  /* 0x00581f000e007f89 */ /* 0x00452400000e0000 */
.L_x_357:
        /* <DEDUP_REMOVED lines=8> */
[-C--:B----4-:R-:W-:Y:S02]  /*13aa0*/  @!P3 LEA R10, P4, R132, R0.reuse, 0x1 ;  /* 0x00000000840ab211 */ /* 0x090fe400078808ff */
        /* <DEDUP_REMOVED lines=11> */
.L_x_292:
[----:B------:R-:W-:Y:S05]  /*13b60*/  BSYNC B0 ;  /* 0x0000000000007941 */ /* 0x000fea0003800000 */
.L_x_291:
[----:B------:R-:W-:Y:S05]  /*13b70*/  BRA.DIV ~URZ, `(.L_x_293) ;  /* 0x000047227f007947 */ /* 0x000fea000b800000 */
[----:B---3--:R3:W2:Y:S04]  /*13b80*/  SHFL.IDX PT, R4, R13, 0x3, 0x181f ;  /* 0x00781f000d047f89 */ /* 0x0086a800000e0000 */
[----:B----4-:R3:W4:Y:S02]  /*13b90*/  SHFL.IDX PT, R0, R14, 0x3, 0x181f ;  /* 0x00781f000e007f89 */ /* 0x01072400000e0000 */
.L_x_358:
[----:B------:R-:W-:-:S04]  /*13ba0*/  IADD3 R2, R5, 0x60, RZ ;  /* 0x0000006005027810 */ /* 0x000fc80007ffe0ff */
[----:B------:R-:W-:-:S13]  /*13bb0*/  ISETP.GE.AND P0, PT, R2, R12, PT ;  /* 0x0000000c0200720c */ /* 0x000fda0003f06270 */
[----:B------:R-:W-:Y:S05]  /*13bc0*/  @P0 BRA `(.L_x_294) ;  /* 0x00002bf000000947 */ /* 0x000fea0003800000 */
[----:B------:R-:W-:Y:S02]  /*13bd0*/  ISETP.GE.AND P2, PT, R132, c[0x0][0x3c8], PT ;  /* 0x0000f20084007a0c */ /* 0x000fe40003f46270 */
[----:B------:R-:W-:Y:S02]  /*13be0*/  ISETP.GE.AND P1, PT, R135, c[0x0][0x3c8], PT ;  /* 0x0000f20087007a0c */ /* 0x000fe40003f26270 */
[----:B------:R-:W-:-:S09]  /*13bf0*/  ISETP.GE.AND P0, PT, R199, c[0x0][0x3c8], PT ;  /* 0x0000f200c7007a0c */ /* 0x000fd20003f06270 */
[-C--:B----4-:R-:W-:Y:S02]  /*13c00*/  @!P2 LEA R8, P5, R132, R0.reuse, 0x1 ;  /* 0x000000008408a211 */ /* 0x090fe400078a08ff */
[-C--:B------:R-:W-:Y:S02]  /*13c10*/  @!P1 LEA R6, P4, R204, R0.reuse, 0x1 ;  /* 0x00000000cc069211 */ /* 0x080fe400078808ff */
[C---:B------:R-:W-:Y:S02]  /*13c20*/  @!P0 LEA R2, P3, R199.reuse, R0, 0x1 ;  /* 0x00000000c7028211 */ /* 0x040fe400078608ff */
[-C--:B--2---:R-:W-:Y:S02]  /*13c30*/  @!P2 LEA.HI.X R9, R132, R4.reuse, R133, 0x1, P5 ;  /* 0x000000048409a211 */ /* 0x084fe400028f0c85 */
[-C--:B------:R-:W-:Y:S02]  /*13c40*/  @!P1 LEA.HI.X R7, R204, R4.reuse, R209, 0x1, P4 ;  /* 0x00000004cc079211 */ /* 0x080fe400020f0cd1 */
[----:B------:R-:W-:Y:S01]  /*13c50*/  @!P0 LEA.HI.X R3, R199, R4, R211, 0x1, P3 ;  /* 0x00000004c7038211 */ /* 0x000fe200018f0cd3 */
[----:B-1----:R1:W-:Y:S04]  /*13c60*/  @!P2 ST.E.128 [R8.64], R76 ;  /* 0x0000004c0800a985 */ /* 0x0023e8000c101d08 */
[----:B------:R1:W-:Y:S04]  /*13c70*/  @!P1 ST.E.128 [R6.64], R72 ;  /* 0x0000004806009985 */ /* 0x0003e8000c101d08 */
[----:B------:R1:W-:Y:S01]  /*13c80*/  @!P0 ST.E.128 [R2.64], R68 ;  /* 0x0000004402008985 */ /* 0x0003e2000c101d08 */
[----:B------:R-:W-:-:S13]  /*13c90*/  ISETP.GE.AND P0, PT, R200, c[0x0][0x3c8], PT ;  /* 0x0000f200c8007a0c */ /* 0x000fda0003f06270 */
[----:B------:R-:W-:Y:S05]  /*13ca0*/  @P0 BRA `(.L_x_294) ;  /* 0x00002b1000000947 */ /* 0x000fea0003800000 */
[----:B-1----:R-:W-:-:S04]  /*13cb0*/  LEA R2, P0, R200, R0, 0x1 ;  /* 0x00000000c8027211 */ /* 0x002fc800078008ff */
[----:B------:R-:W-:-:S05]  /*13cc0*/  LEA.HI.X R3, R200, R4, R210, 0x1, P0 ;  /* 0x00000004c8037211 */ /* 0x000fca00000f0cd2 */
[----:B------:R1:W-:Y:S01]  /*13cd0*/  ST.E.128 [R2.64], R64 ;  /* 0x0000004002007985 */ /* 0x0003e2000c101d08 */
[----:B------:R-:W-:Y:S05]  /*13ce0*/  BRA `(.L_x_294) ;  /* 0x00002ad000007947 */ /* 0x000fea0003800000 */
.L_x_281:
[----:B------:R-:W-:Y:S02]  /*13cf0*/  IMAD R11, R11, c[0x0][0x408], RZ ;  /* 0x000102000b0b7a24 */ /* 0x000fe400078e02ff */
[----:B-1----:R-:W-:-:S04]  /*13d00*/  IMAD.WIDE.U32 R6, R2, c[0x0][0x408], RZ ;  /* 0x0001020002067a25 */ /* 0x002fc800078e00ff */
[----:B------:R-:W-:Y:S01]  /*13d10*/  IMAD R11, R2, c[0x0][0x40c], R11 ;  /* 0x00010300020b7a24 */ /* 0x000fe200078e020b */
[----:B------:R-:W-:-:S04]  /*13d20*/  SHF.R.S32.HI R2, RZ, 0x1f, R0 ;  /* 0x0000001fff027819 */ /* 0x000fc80000011400 */
[----:B------:R-:W-:Y:S01]  /*13d30*/  IADD3 R7, R7, R11, RZ ;  /* 0x0000000b07077210 */ /* 0x000fe20007ffe0ff */
[----:B------:R-:W-:-:S04]  /*13d40*/  IMAD R2, R2, c[0x0][0x440], RZ ;  /* 0x0001100002027a24 */ /* 0x000fc800078e02ff */
[----:B------:R-:W-:-:S04]  /*13d50*/  IMAD.WIDE.U32 R6, R4, c[0x0][0x438], R6 ;  /* 0x00010e0004067a25 */ /* 0x000fc800078e0006 */
[----:B------:R-:W-:Y:S01]  /*13d60*/  IMAD R5, R4, c[0x0][0x43c], R7 ;  /* 0x00010f0004057a24 */ /* 0x000fe200078e0207 */
[----:B------:R-:W-:-:S05]  /*13d70*/  MOV R4, R6 ;  /* 0x0000000600047202 */ /* 0x000fca0000000f00 */
[----:B------:R-:W-:-:S04]  /*13d80*/  IMAD.WIDE.U32 R4, R0, c[0x0][0x440], R4 ;  /* 0x0001100000047a25 */ /* 0x000fc800078e0004 */
[----:B------:R-:W-:Y:S02]  /*13d90*/  IMAD R0, R0, c[0x0][0x444], R2 ;  /* 0x0001110000007a24 */ /* 0x000fe400078e0202 */
[----:B------:R-:W-:-:S03]  /*13da0*/  @P3 IMAD.HI.U32 R2, R3, c[0x0][0x4ec], RZ ;  /* 0x00013b0003023a27 */ /* 0x000fc600078e00ff */
[----:B------:R-:W-:Y:S02]  /*13db0*/  IADD3 R5, R5, R0, RZ ;  /* 0x0000000005057210 */ /* 0x000fe40007ffe0ff */
[----:B------:R-:W-:Y:S02]  /*13dc0*/  MOV R0, R3 ;  /* 0x0000000300007202 */ /* 0x000fe40000000f00 */
[----:B------:R-:W-:Y:S01]  /*13dd0*/  @P3 SHF.R.U32.HI R0, RZ, c[0x0][0x4f0], R2 ;  /* 0x00013c00ff003a19 */ /* 0x000fe20000011602 */
[----:B------:R-:W-:-:S03]  /*13de0*/  IMAD.WIDE.U32 R4, R245, c[0x0][0x448], R4 ;  /* 0x00011200f5047a25 */ /* 0x000fc600078e0004 */
[----:B------:R-:W-:Y:S01]  /*13df0*/  SHF.R.S32.HI R2, RZ, 0x1f, R0 ;  /* 0x0000001fff027819 */ /* 0x000fe20000011400 */
[----:B------:R-:W-:Y:S01]  /*13e00*/  IMAD R5, R245, c[0x0][0x44c], R5 ;  /* 0x00011300f5057a24 */ /* 0x000fe200078e0205 */
[----:B------:R-:W-:-:S03]  /*13e10*/  IADD3 R6, -R0, RZ, RZ ;  /* 0x000000ff00067210 */ /* 0x000fc60007ffe1ff */
[----:B------:R-:W-:Y:S02]  /*13e20*/  IMAD R7, R2, c[0x0][0x430], RZ ;  /* 0x00010c0002077a24 */ /* 0x000fe400078e02ff */
[----:B------:R-:W-:Y:S02]  /*13e30*/  IMAD R6, R6, c[0x0][0x4e8], R3 ;  /* 0x00013a0006067a24 */ /* 0x000fe400078e0203 */
[----:B------:R-:W-:-:S04]  /*13e40*/  IMAD.WIDE.U32 R2, R0, c[0x0][0x430], R4 ;  /* 0x00010c0000027a25 */ /* 0x000fc800078e0004 */
[----:B------:R-:W-:-:S05]  /*13e50*/  IMAD R0, R0, c[0x0][0x434], R7 ;  /* 0x00010d0000007a24 */ /* 0x000fca00078e0207 */
[----:B------:R-:W-:Y:S02]  /*13e60*/  IADD3 R3, R3, R0, RZ ;  /* 0x0000000003037210 */ /* 0x000fe40007ffe0ff */
[----:B------:R-:W-:-:S03]  /*13e70*/  SHF.R.S32.HI R0, RZ, 0x1f, R6 ;  /* 0x0000001fff007819 */ /* 0x000fc60000011406 */
[----:B------:R-:W-:-:S04]  /*13e80*/  IMAD.WIDE.U32 R2, R6, c[0x0][0x428], R2 ;  /* 0x00010a0006027a25 */ /* 0x000fc800078e0002 */
[----:B------:R-:W-:Y:S01]  /*13e90*/  IMAD R0, R0, c[0x0][0x428], RZ ;  /* 0x00010a0000007a24 */ /* 0x000fe200078e02ff */
[----:B------:R-:W-:-:S03]  /*13ea0*/  LEA R12, P1, R2, c[0x0][0x400], 0x2 ;  /* 0x00010000020c7a11 */ /* 0x000fc600078210ff */
[----:B------:R-:W-:-:S05]  /*13eb0*/  IMAD R6, R6, c[0x0][0x42c], R0 ;  /* 0x00010b0006067a24 */ /* 0x000fca00078e0200 */
[----:B------:R-:W-:-:S04]  /*13ec0*/  IADD3 R6, R3, R6, RZ ;  /* 0x0000000603067210 */ /* 0x000fc80007ffe0ff */
[----:B------:R-:W-:Y:S01]  /*13ed0*/  LEA.HI.X R5, R2, c[0x0][0x404], R6, 0x2, P1 ;  /* 0x0001010002057a11 */ /* 0x000fe200008f1406 */
[----:B------:R-:W-:Y:S05]  /*13ee0*/  BRA.DIV ~URZ, `(.L_x_295) ;  /* 0x000044827f007947 */ /* 0x000fea000b800000 */
[----:B------:R1:W2:Y:S02]  /*13ef0*/  SHFL.IDX PT, R4, R5, RZ, 0x1c1f ;  /* 0x001c1fff05047589 */ /* 0x0002a400000e0000 */
.L_x_359:
[----:B------:R-:W-:Y:S05]  /*13f00*/  BRA.DIV ~URZ, `(.L_x_296) ;  /* 0x000044d27f007947 */ /* 0x000fea000b800000 */
[----:B------:R3:W4:Y:S02]  /*13f10*/  SHFL.IDX PT, R0, R12, RZ, 0x1c1f ;  /* 0x001c1fff0c007589 */ /* 0x00072400000e0000 */
.L_x_360:
[----:B------:R-:W-:Y:S01]  /*13f20*/  BSSY B0, `(.L_x_297) ;  /* 0x00000d4000007945 */ /* 0x000fe20003800000 */
[----:B------:R-:W-:Y:S05]  /*13f30*/  @P0 BRA `(.L_x_298) ;  /* 0x00000d2000000947 */ /* 0x000fea0003800000 */
[C---:B------:R-:W-:Y:S02]  /*13f40*/  ISETP.GE.AND P0, PT, R248.reuse, c[0x0][0x3c8], PT ;  /* 0x0000f200f8007a0c */ /* 0x040fe40003f06270 */
[C---:B------:R-:W-:Y:S02]  /*13f50*/  IADD3 R8, R248.reuse, 0x8, RZ ;  /* 0x00000008f8087810 */ /* 0x040fe40007ffe0ff */
[C---:B------:R-:W-:Y:S02]  /*13f60*/  IADD3 R9, R248.reuse, 0x8, RZ ;  /* 0x00000008f8097810 */ /* 0x040fe40007ffe0ff */
[----:B------:R-:W-:Y:S02]  /*13f70*/  IADD3 R7, R248, 0x10, RZ ;  /* 0x00000010f8077810 */ /* 0x000fe40007ffe0ff */
[----:B------:R-:W-:-:S02]  /*13f80*/  SHF.R.S32.HI R9, RZ, 0x1f, R9 ;  /* 0x0000001fff097819 */ /* 0x000fc40000011409 */
[C---:B------:R-:W-:Y:S02]  /*13f90*/  IADD3 R6, R248.reuse, 0x18, RZ ;  /* 0x00000018f8067810 */ /* 0x040fe40007ffe0ff */
[----:B------:R-:W-:Y:S01]  /*13fa0*/  IADD3 R14, R248, 0x60, RZ ;  /* 0x00000060f80e7810 */ /* 0x000fe20007ffe0ff */
[----:B----4-:R-:W-:Y:S01]  /*13fb0*/  @!P0 IMAD.MOV.U32 R2, RZ, RZ, R0 ;  /* 0x000000ffff028224 */ /* 0x010fe200078e0000 */
[----:B------:R-:W-:Y:S01]  /*13fc0*/  ISETP.GE.AND P2, PT, R6, c[0x0][0x3c8], PT ;  /* 0x0000f20006007a0c */ /* 0x000fe20003f46270 */
[----:B--2---:R-:W-:Y:S01]  /*13fd0*/  @!P0 IMAD.MOV.U32 R3, RZ, RZ, R4 ;  /* 0x000000ffff038224 */ /* 0x004fe200078e0004 */
[----:B------:R-:W-:Y:S02]  /*13fe0*/  ISETP.GE.AND P3, PT, R14, c[0x0][0x3c8], PT ;  /* 0x0000f2000e007a0c */ /* 0x000fe40003f66270 */
[C---:B------:R-:W-:Y:S01]  /*13ff0*/  IADD3 R10, R248.reuse, 0x70, RZ ;  /* 0x00000070f80a7810 */ /* 0x040fe20007ffe0ff */
[C---:B------:R-:W-:Y:S01]  /*14000*/  @!P0 IMAD.WIDE R2, R248.reuse, 0x4, R2 ;  /* 0x00000004f8028825 */ /* 0x040fe200078e0202 */
[----:B------:R-:W-:-:S02]  /*14010*/  IADD3 R15, R248, 0x60, RZ ;  /* 0x00000060f80f7810 */ /* 0x000fc40007ffe0ff */
[----:B------:R-:W-:Y:S02]  /*14020*/  ISETP.GE.AND P4, PT, R10, c[0x0][0x3c8], PT ;  /* 0x0000f2000a007a0c */ /* 0x000fe40003f86270 */
[----:B------:R2:W-:Y:S01]  /*14030*/  @!P0 ST.E.64 [R2.64], R136 ;  /* 0x0000008802008985 */ /* 0x0005e2000c101b08 */
[----:B------:R-:W-:Y:S02]  /*14040*/  ISETP.GE.AND P0, PT, R8, c[0x0][0x3c8], PT ;  /* 0x0000f20008007a0c */ /* 0x000fe40003f06270 */
[----:B------:R-:W-:Y:S02]  /*14050*/  SHF.R.S32.HI R15, RZ, 0x1f, R15 ;  /* 0x0000001fff0f7819 */ /* 0x000fe4000001140f */
[C---:B------:R-:W-:Y:S02]  /*14060*/  IADD3 R11, R248.reuse, 0x68, RZ ;  /* 0x00000068f80b7810 */ /* 0x040fe40007ffe0ff */
[----:B------:R-:W-:Y:S02]  /*14070*/  IADD3 R16, R248, 0xa0, RZ ;  /* 0x000000a0f8107810 */ /* 0x000fe40007ffe0ff */
[----:B------:R-:W-:-:S02]  /*14080*/  SHF.R.S32.HI R11, RZ, 0x1f, R11 ;  /* 0x0000001fff0b7819 */ /* 0x000fc4000001140b */
[----:B------:R-:W-:-:S03]  /*14090*/  SHF.R.S32.HI R16, RZ, 0x1f, R16 ;  /* 0x0000001fff107819 */ /* 0x000fc60000011410 */
[----:B--2---:R-:W-:-:S04]  /*140a0*/  @!P0 LEA R2, P1, R8, R0, 0x2 ;  /* 0x0000000008028211 */ /* 0x004fc800078210ff */
[----:B------:R-:W-:Y:S02]  /*140b0*/  @!P0 LEA.HI.X R3, R8, R4, R9, 0x2, P1 ;  /* 0x0000000408038211 */ /* 0x000fe400008f1409 */
[C---:B------:R-:W-:Y:S02]  /*140c0*/  IADD3 R8, R248.reuse, 0x10, RZ ;  /* 0x00000010f8087810 */ /* 0x040fe40007ffe0ff */
[----:B------:R-:W-:Y:S01]  /*140d0*/  IADD3 R9, R248, 0x30, RZ ;  /* 0x00000030f8097810 */ /* 0x000fe20007ffe0ff */
[----:B------:R2:W-:Y:S01]  /*140e0*/  @!P0 ST.E.64 [R2.64], R152 ;  /* 0x0000009802008985 */ /* 0x0005e2000c101b08 */
[----:B------:R-:W-:Y:S02]  /*140f0*/  ISETP.GE.AND P0, PT, R7, c[0x0][0x3c8], PT ;  /* 0x0000f20007007a0c */ /* 0x000fe40003f06270 */
[----:B------:R-:W-:Y:S02]  /*14100*/  SHF.R.S32.HI R8, RZ, 0x1f, R8 ;  /* 0x0000001fff087819 */ /* 0x000fe40000011408 */
[----:B------:R-:W-:-:S09]  /*14110*/  SHF.R.S32.HI R9, RZ, 0x1f, R9 ;  /* 0x0000001fff097819 */ /* 0x000fd20000011409 */
[----:B--2---:R-:W-:-:S04]  /*14120*/  @!P0 LEA R2, P1, R7, R0, 0x2 ;  /* 0x0000000007028211 */ /* 0x004fc800078210ff */
[----:B------:R-:W-:Y:S02]  /*14130*/  @!P0 LEA.HI.X R3, R7, R4, R8, 0x2, P1 ;  /* 0x0000000407038211 */ /* 0x000fe400008f1408 */
[C---:B------:R-:W-:Y:S02]  /*14140*/  IADD3 R7, R248.reuse, 0x18, RZ ;  /* 0x00000018f8077810 */ /* 0x040fe40007ffe0ff */
[----:B------:R-:W-:Y:S01]  /*14150*/  ISETP.GE.AND P1, PT, R247, c[0x0][0x3c8], PT ;  /* 0x0000f200f7007a0c */ /* 0x000fe20003f26270 */
[----:B------:R2:W-:Y:S01]  /*14160*/  @!P0 ST.E.64 [R2.64], R148 ;  /* 0x0000009402008985 */ /* 0x0005e2000c101b08 */
[----:B------:R-:W-:Y:S02]  /*14170*/  SHF.R.S32.HI R7, RZ, 0x1f, R7 ;  /* 0x0000001fff077819 */ /* 0x000fe40000011407 */
[----:B------:R-:W-:Y:S02]  /*14180*/  IADD3 R8, R248, 0x30, RZ ;  /* 0x00000030f8087810 */ /* 0x000fe40007ffe0ff */
[----:B--2---:R-:W-:-:S04]  /*14190*/  @!P2 LEA R2, P0, R6, R0, 0x2 ;  /* 0x000000000602a211 */ /* 0x004fc800078010ff */
[----:B------:R-:W-:Y:S02]  /*141a0*/  @!P2 LEA.HI.X R3, R6, R4, R7, 0x2, P0 ;  /* 0x000000040603a211 */ /* 0x000fe400000f1407 */
[----:B------:R-:W-:Y:S02]  /*141b0*/  SHF.R.S32.HI R6, RZ, 0x1f, R247 ;  /* 0x0000001fff067819 */ /* 0x000fe400000114f7 */
[----:B------:R-:W-:Y:S01]  /*141c0*/  IADD3 R7, R248, 0x38, RZ ;  /* 0x00000038f8077810 */ /* 0x000fe20007ffe0ff */
[----:B------:R2:W-:Y:S01]  /*141d0*/  @!P2 ST.E.64 [R2.64], R144 ;  /* 0x000000900200a985 */ /* 0x0005e2000c101b08 */
[----:B------:R-:W-:Y:S02]  /*141e0*/  ISETP.GE.AND P2, PT, R246, c[0x0][0x3c8], PT ;  /* 0x0000f200f6007a0c */ /* 0x000fe40003f46270 */
[----:B--2---:R-:W-:-:S04]  /*141f0*/  @!P1 LEA R2, P0, R247, R0, 0x2 ;  /* 0x00000000f7029211 */ /* 0x004fc800078010ff */
[----:B------:R-:W-:Y:S02]  /*14200*/  @!P1 LEA.HI.X R3, R247, R4, R6, 0x2, P0 ;  /* 0x00000004f7039211 */ /* 0x000fe400000f1406 */
[----:B------:R-:W-:-:S03]  /*14210*/  SHF.R.S32.HI R6, RZ, 0x1f, R246 ;  /* 0x0000001fff067819 */ /* 0x000fc600000114f6 */
[----:B------:R2:W-:Y:S01]  /*14220*/  @!P1 ST.E.64 [R2.64], R156 ;  /* 0x0000009c02009985 */ /* 0x0005e2000c101b08 */
[----:B------:R-:W-:Y:S02]  /*14230*/  ISETP.GE.AND P1, PT, R8, c[0x0][0x3c8], PT ;  /* 0x0000f20008007a0c */ /* 0x000fe40003f26270 */
[----:B--2---:R-:W-:-:S04]  /*14240*/  @!P2 LEA R2, P0, R246, R0, 0x2 ;  /* 0x00000000f602a211 */ /* 0x004fc800078010ff */
[----:B------:R-:W-:Y:S02]  /*14250*/  @!P2 LEA.HI.X R3, R246, R4, R6, 0x2, P0 ;  /* 0x00000004f603a211 */ /* 0x000fe400000f1406 */
[----:B------:R-:W-:-:S03]  /*14260*/  IADD3 R6, R248, 0x40, RZ ;  /* 0x00000040f8067810 */ /* 0x000fc60007ffe0ff */
[----:B------:R2:W-:Y:S01]  /*14270*/  @!P2 ST.E.64 [R2.64], R24 ;  /* 0x000000180200a985 */ /* 0x0005e2000c101b08 */
[----:B------:R-:W-:Y:S02]  /*14280*/  ISETP.GE.AND P2, PT, R7, c[0x0][0x3c8], PT ;  /* 0x0000f20007007a0c */ /* 0x000fe40003f46270 */
[----:B--2---:R-:W-:-:S04]  /*14290*/  @!P1 LEA R2, P0, R8, R0, 0x2 ;  /* 0x0000000008029211 */ /* 0x004fc800078010ff */
[----:B------:R-:W-:Y:S02]  /*142a0*/  @!P1 LEA.HI.X R3, R8, R4, R9, 0x2, P0 ;  /* 0x0000000408039211 */ /* 0x000fe400000f1409 */
[C---:B------:R-:W-:Y:S02]  /*142b0*/  IADD3 R9, R248.reuse, 0x38, RZ ;  /* 0x00000038f8097810 */ /* 0x040fe40007ffe0ff */
[----:B------:R-:W-:Y:S01]  /*142c0*/  IADD3 R8, R248, 0x48, RZ ;  /* 0x00000048f8087810 */ /* 0x000fe20007ffe0ff */
[----:B------:R2:W-:Y:S01]  /*142d0*/  @!P1 ST.E.64 [R2.64], R28 ;  /* 0x0000001c02009985 */ /* 0x0005e2000c101b08 */
[----:B------:R-:W-:Y:S02]  /*142e0*/  SHF.R.S32.HI R9, RZ, 0x1f, R9 ;  /* 0x0000001fff097819 */ /* 0x000fe40000011409 */
[----:B------:R-:W-:Y:S02]  /*142f0*/  ISETP.GE.AND P1, PT, R6, c[0x0][0x3c8], PT ;  /* 0x0000f20006007a0c */ /* 0x000fe40003f26270 */
[----:B--2---:R-:W-:-:S04]  /*14300*/  @!P2 LEA R2, P0, R7, R0, 0x2 ;  /* 0x000000000702a211 */ /* 0x004fc800078010ff */
[----:B------:R-:W-:Y:S02]  /*14310*/  @!P2 LEA.HI.X R3, R7, R4, R9, 0x2, P0 ;  /* 0x000000040703a211 */ /* 0x000fe400000f1409 */
[C---:B------:R-:W-:Y:S02]  /*14320*/  IADD3 R9, R248.reuse, 0x40, RZ ;  /* 0x00000040f8097810 */ /* 0x040fe40007ffe0ff */
[----:B------:R-:W-:Y:S01]  /*14330*/  IADD3 R7, R248, 0x50, RZ ;  /* 0x00000050f8077810 */ /* 0x000fe20007ffe0ff */
[----:B------:R2:W-:Y:S01]  /*14340*/  @!P2 ST.E.64 [R2.64], R32 ;  /* 0x000000200200a985 */ /* 0x0005e2000c101b08 */
[----:B------:R-:W-:Y:S02]  /*14350*/  ISETP.GE.AND P2, PT, R8, c[0x0][0x3c8], PT ;  /* 0x0000f20008007a0c */ /* 0x000fe40003f46270 */
[----:B------:R-:W-:Y:S02]  /*14360*/  SHF.R.S32.HI R9, RZ, 0x1f, R9 ;  /* 0x0000001fff097819 */ /* 0x000fe40000011409 */
        /* <DEDUP_REMOVED lines=23> */
[----:B------:R-:W-:-:S03]  /*144e0*/  @!P3 LEA R6, P5, R14, R0, 0x2 ;  /* 0x000000000e06b211 */ /* 0x000fc600078a10ff */
[----:B------:R2:W-:Y:S01]  /*144f0*/  @!P2 ST.E.64 [R2.64], R48 ;  /* 0x000000300200a985 */ /* 0x0005e2000c101b08 */
[----:B------:R-:W-:Y:S02]  /*14500*/  @!P3 LEA.HI.X R7, R14, R4, R15, 0x2, P5 ;  /* 0x000000040e07b211 */ /* 0x000fe400028f140f */
[----:B------:R-:W-:Y:S02]  /*14510*/  ISETP.GE.AND P2, PT, R8, c[0x0][0x3c8], PT ;  /* 0x0000f20008007a0c */ /* 0x000fe40003f46270 */
[C---:B------:R-:W-:Y:S01]  /*14520*/  IADD3 R14, R248.reuse, 0x80, RZ ;  /* 0x00000080f80e7810 */ /* 0x040fe20007ffe0ff */
[----:B------:R4:W-:Y:S01]  /*14530*/  @!P3 ST.E.64 [R6.64], R52 ;  /* 0x000000340600b985 */ /* 0x0009e2000c101b08 */
[----:B------:R-:W-:Y:S02]  /*14540*/  IADD3 R15, R248, 0x70, RZ ;  /* 0x00000070f80f7810 */ /* 0x000fe40007ffe0ff */
[----:B------:R-:W-:Y:S02]  /*14550*/  ISETP.GE.AND P3, PT, R14, c[0x0][0x3c8], PT ;  /* 0x0000f2000e007a0c */ /* 0x000fe40003f66270 */
[----:B------:R-:W-:-:S02]  /*14560*/  SHF.R.S32.HI R15, RZ, 0x1f, R15 ;  /* 0x0000001fff0f7819 */ /* 0x000fc4000001140f */
[----:B--2---:R-:W-:-:S04]  /*14570*/  @!P1 LEA R2, P0, R9, R0, 0x2 ;  /* 0x0000000009029211 */ /* 0x004fc800078010ff */
[----:B------:R-:W-:Y:S02]  /*14580*/  @!P1 LEA.HI.X R3, R9, R4, R11, 0x2, P0 ;  /* 0x0000000409039211 */ /* 0x000fe400000f140b */
[----:B----4-:R-:W-:Y:S02]  /*14590*/  @!P4 LEA R6, P5, R10, R0, 0x2 ;  /* 0x000000000a06c211 */ /* 0x010fe400078a10ff */
[C---:B------:R-:W-:Y:S01]  /*145a0*/  IADD3 R9, R248.reuse, 0x88, RZ ;  /* 0x00000088f8097810 */ /* 0x040fe20007ffe0ff */
[----:B------:R2:W-:Y:S01]  /*145b0*/  @!P1 ST.E.64 [R2.64], R56 ;  /* 0x0000003802009985 */ /* 0x0005e2000c101b08 */
[----:B------:R-:W-:Y:S02]  /*145c0*/  IADD3 R11, R248, 0x78, RZ ;  /* 0x00000078f80b7810 */ /* 0x000fe40007ffe0ff */
[----:B------:R-:W-:Y:S02]  /*145d0*/  @!P4 LEA.HI.X R7, R10, R4, R15, 0x2, P5 ;  /* 0x000000040a07c211 */ /* 0x000fe400028f140f */
[----:B------:R-:W-:-:S02]  /*145e0*/  ISETP.GE.AND P1, PT, R9, c[0x0][0x3c8], PT ;  /* 0x0000f20009007a0c */ /* 0x000fc40003f26270 */
[----:B------:R-:W-:Y:S01]  /*145f0*/  SHF.R.S32.HI R11, RZ, 0x1f, R11 ;  /* 0x0000001fff0b7819 */ /* 0x000fe2000001140b */
[----:B------:R4:W-:Y:S01]  /*14600*/  @!P4 ST.E.64 [R6.64], R60 ;  /* 0x0000003c0600c985 */ /* 0x0009e2000c101b08 */
[C---:B------:R-:W-:Y:S02]  /*14610*/  IADD3 R10, R248.reuse, 0x90, RZ ;  /* 0x00000090f80a7810 */ /* 0x040fe40007ffe0ff */
[----:B------:R-:W-:Y:S02]  /*14620*/  IADD3 R15, R248, 0x80, RZ ;  /* 0x00000080f80f7810 */ /* 0x000fe40007ffe0ff */
[----:B------:R-:W-:Y:S02]  /*14630*/  ISETP.GE.AND P4, PT, R10, c[0x0][0x3c8], PT ;  /* 0x0000f2000a007a0c */ /* 0x000fe40003f86270 */
[----:B------:R-:W-:Y:S02]  /*14640*/  SHF.R.S32.HI R15, RZ, 0x1f, R15 ;  /* 0x0000001fff0f7819 */ /* 0x000fe4000001140f */
[----:B--2---:R-:W-:-:S04]  /*14650*/  @!P2 LEA R2, P0, R8, R0, 0x2 ;  /* 0x000000000802a211 */ /* 0x004fc800078010ff */
[----:B------:R-:W-:Y:S02]  /*14660*/  @!P2 LEA.HI.X R3, R8, R4, R11, 0x2, P0 ;  /* 0x000000040803a211 */ /* 0x000fe400000f140b */
[----:B------:R-:W-:Y:S02]  /*14670*/  IADD3 R8, R248, 0x98, RZ ;  /* 0x00000098f8087810 */ /* 0x000fe40007ffe0ff */
[----:B----4-:R-:W-:Y:S01]  /*14680*/  @!P3 LEA R6, P5, R14, R0, 0x2 ;  /* 0x000000000e06b211 */ /* 0x010fe200078a10ff */
[----:B------:R2:W-:Y:S01]  /*14690*/  @!P2 ST.E.64 [R2.64], R64 ;  /* 0x000000400200a985 */ /* 0x0005e2000c101b08 */
[----:B------:R-:W-:Y:S02]  /*146a0*/  IADD3 R11, R248, 0x88, RZ ;  /* 0x00000088f80b7810 */ /* 0x000fe40007ffe0ff */
[----:B------:R-:W-:Y:S02]  /*146b0*/  @!P3 LEA.HI.X R7, R14, R4, R15, 0x2, P5 ;  /* 0x000000040e07b211 */ /* 0x000fe400028f140f */
[----:B------:R-:W-:-:S02]  /*146c0*/  ISETP.GE.AND P2, PT, R8, c[0x0][0x3c8], PT ;  /* 0x0000f20008007a0c */ /* 0x000fc40003f46270 */
[C---:B------:R-:W-:Y:S01]  /*146d0*/  IADD3 R15, R248.reuse, 0xa0, RZ ;  /* 0x000000a0f80f7810 */ /* 0x040fe20007ffe0ff */
[----:B------:R4:W-:Y:S01]  /*146e0*/  @!P3 ST.E.64 [R6.64], R68 ;  /* 0x000000440600b985 */ /* 0x0009e2000c101b08 */
[----:B------:R-:W-:Y:S02]  /*146f0*/  SHF.R.S32.HI R11, RZ, 0x1f, R11 ;  /* 0x0000001fff0b7819 */ /* 0x000fe4000001140b */
        /* <DEDUP_REMOVED lines=16> */
[----:B--2---:R-:W-:-:S04]  /*14800*/  @!P2 LEA R2, P0, R8, R0, 0x2 ;  /* 0x000000000802a211 */ /* 0x004fc800078010ff */
[----:B------:R-:W-:Y:S02]  /*14810*/  @!P2 LEA.HI.X R3, R8, R4, R11, 0x2, P0 ;  /* 0x000000040803a211 */ /* 0x000fe400000f140b */
[C---:B------:R-:W-:Y:S02]  /*14820*/  IADD3 R8, R248.reuse, 0xb8, RZ ;  /* 0x000000b8f8087810 */ /* 0x040fe40007ffe0ff */
[C---:B----4-:R-:W-:Y:S01]  /*14830*/  @!P3 LEA R6, P5, R15.reuse, R0, 0x2 ;  /* 0x000000000f06b211 */ /* 0x050fe200078a10ff */
[----:B------:R2:W-:Y:S01]  /*14840*/  @!P2 ST.E.64 [R2.64], R80 ;  /* 0x000000500200a985 */ /* 0x0005e2000c101b08 */
[----:B------:R-:W-:Y:S02]  /*14850*/  IADD3 R11, R248, 0xa8, RZ ;  /* 0x000000a8f80b7810 */ /* 0x000fe40007ffe0ff */
[----:B------:R-:W-:Y:S02]  /*14860*/  @!P3 LEA.HI.X R7, R15, R4, R16, 0x2, P5 ;  /* 0x000000040f07b211 */ /* 0x000fe400028f1410 */
[----:B------:R-:W-:-:S02]  /*14870*/  ISETP.GE.AND P2, PT, R8, c[0x0][0x3c8], PT ;  /* 0x0000f20008007a0c */ /* 0x000fc40003f46270 */
[----:B------:R-:W-:Y:S01]  /*14880*/  SHF.R.S32.HI R11, RZ, 0x1f, R11 ;  /* 0x0000001fff0b7819 */ /* 0x000fe2000001140b */
[----:B------:R4:W-:Y:S01]  /*14890*/  @!P3 ST.E.64 [R6.64], R84 ;  /* 0x000000540600b985 */ /* 0x0009e2000c101b08 */
[----:B------:R-:W-:Y:S02]  /*148a0*/  ISETP.GE.AND P3, PT, R14, c[0x0][0x3c8], PT ;  /* 0x0000f2000e007a0c */ /* 0x000fe40003f66270 */
[C---:B------:R-:W-:Y:S02]  /*148b0*/  IADD3 R16, R248.reuse, 0xb0, RZ ;  /* 0x000000b0f8107810 */ /* 0x040fe40007ffe0ff */
[----:B------:R-:W-:Y:S02]  /*148c0*/  IADD3 R15, R248, 0xc8, RZ ;  /* 0x000000c8f80f7810 */ /* 0x000fe40007ffe0ff */
[----:B------:R-:W-:Y:S02]  /*148d0*/  SHF.R.S32.HI R16, RZ, 0x1f, R16 ;  /* 0x0000001fff107819 */ /* 0x000fe40000011410 */
[----:B--2---:R-:W-:-:S04]  /*148e0*/  @!P1 LEA R2, P0, R9, R0, 0x2 ;  /* 0x0000000009029211 */ /* 0x004fc800078010ff */
[----:B------:R-:W-:Y:S02]  /*148f0*/  @!P1 LEA.HI.X R3, R9, R4, R11, 0x2, P0 ;  /* 0x0000000409039211 */ /* 0x000fe400000f140b */
[----:B------:R-:W-:Y:S02]  /*14900*/  IADD3 R9, R248, 0xb8, RZ ;  /* 0x000000b8f8097810 */ /* 0x000fe40007ffe0ff */
[C---:B----4-:R-:W-:Y:S01]  /*14910*/  @!P4 LEA R6, P5, R10.reuse, R0, 0x2 ;  /* 0x000000000a06c211 */ /* 0x050fe200078a10ff */
[----:B------:R2:W-:Y:S01]  /*14920*/  @!P1 ST.E.64 [R2.64], R88 ;  /* 0x0000005802009985 */ /* 0x0005e2000c101b08 */
[----:B------:R-:W-:Y:S02]  /*14930*/  SHF.R.S32.HI R9, RZ, 0x1f, R9 ;  /* 0x0000001fff097819 */ /* 0x000fe40000011409 */
[----:B------:R-:W-:Y:S02]  /*14940*/  @!P4 LEA.HI.X R7, R10, R4, R16, 0x2, P5 ;  /* 0x000000040a07c211 */ /* 0x000fe400028f1410 */
[----:B------:R-:W-:-:S02]  /*14950*/  IADD3 R11, R248, 0xd0, RZ ;  /* 0x000000d0f80b7810 */ /* 0x000fc40007ffe0ff */
[----:B------:R-:W-:Y:S01]  /*14960*/  ISETP.GE.AND P1, PT, R15, c[0x0][0x3c8], PT ;  /* 0x0000f2000f007a0c */ /* 0x000fe20003f26270 */
[----:B------:R4:W-:Y:S01]  /*14970*/  @!P4 ST.E.64 [R6.64], R160 ;  /* 0x000000a00600c985 */ /* 0x0009e2000c101b08 */
[C---:B------:R-:W-:Y:S02]  /*14980*/  IADD3 R16, R248.reuse, 0xc0, RZ ;  /* 0x000000c0f8107810 */ /* 0x040fe40007ffe0ff */
[----:B------:R-:W-:Y:S02]  /*14990*/  ISETP.GE.AND P6, PT, R11, c[0x0][0x3c8], PT ;  /* 0x0000f2000b007a0c */ /* 0x000fe40003fc6270 */
[----:B------:R-:W-:Y:S02]  /*149a0*/  SHF.R.S32.HI R16, RZ, 0x1f, R16 ;  /* 0x0000001fff107819 */ /* 0x000fe40000011410 */
[----:B------:R-:W-:Y:S02]  /*149b0*/  IADD3 R10, R248, 0xd8, RZ ;  /* 0x000000d8f80a7810 */ /* 0x000fe40007ffe0ff */
[----:B------:R-:W-:-:S02]  /*149c0*/  ISETP.GE.AND P4, PT, R252, c[0x0][0x3c8], PT ;  /* 0x0000f200fc007a0c */ /* 0x000fc40003f86270 */
[----:B------:R-:W-:Y:S02]  /*149d0*/  ISETP.GE.AND P5, PT, R10, c[0x0][0x3c8], PT ;  /* 0x0000f2000a007a0c */ /* 0x000fe40003fa6270 */
[----:B--2---:R-:W-:-:S04]  /*149e0*/  @!P2 LEA R2, P0, R8, R0, 0x2 ;  /* 0x000000000802a211 */ /* 0x004fc800078010ff */
[----:B------:R-:W-:Y:S02]  /*149f0*/  @!P2 LEA.HI.X R3, R8, R4, R9, 0x2, P0 ;  /* 0x000000040803a211 */ /* 0x000fe400000f1409 */
[----:B------:R-:W-:-:S03]  /*14a00*/  @!P3 LEA R8, P0, R14, R0, 0x2 ;  /* 0x000000000e08b211 */ /* 0x000fc600078010ff */
[----:B------:R2:W-:Y:S01]  /*14a10*/  @!P2 ST.E.64 [R2.64], R96 ;  /* 0x000000600200a985 */ /* 0x0005e2000c101b08 */
[----:B------:R-:W-:Y:S02]  /*14a20*/  @!P3 LEA.HI.X R9, R14, R4, R16, 0x2, P0 ;  /* 0x000000040e09b211 */ /* 0x000fe400000f1410 */
[C---:B------:R-:W-:Y:S02]  /*14a30*/  IADD3 R16, R248.reuse, 0xc8, RZ ;  /* 0x000000c8f8107810 */ /* 0x040fe40007ffe0ff */
[----:B------:R-:W-:Y:S01]  /*14a40*/  IADD3 R14, R248, 0xd0, RZ ;  /* 0x000000d0f80e7810 */ /* 0x000fe20007ffe0ff */
[----:B------:R-:W-:Y:S01]  /*14a50*/  @!P3 ST.E.64 [R8.64], R162 ;  /* 0x000000a20800b985 */ /* 0x000fe2000c101b08 */
[----:B------:R-:W-:Y:S02]  /*14a60*/  SHF.R.S32.HI R16, RZ, 0x1f, R16 ;  /* 0x0000001fff107819 */ /* 0x000fe40000011410 */
[----:B----4-:R-:W-:Y:S02]  /*14a70*/  @!P6 LEA R6, P0, R11, R0, 0x2 ;  /* 0x000000000b06e211 */ /* 0x010fe400078010ff */
[----:B------:R-:W-:-:S04]  /*14a80*/  SHF.R.S32.HI R14, RZ, 0x1f, R14 ;  /* 0x0000001fff0e7819 */ /* 0x000fc8000001140e */
[----:B------:R-:W-:Y:S02]  /*14a90*/  @!P6 LEA.HI.X R7, R11, R4, R14, 0x2, P0 ;  /* 0x000000040b07e211 */ /* 0x000fe400000f140e */
[----:B------:R-:W-:Y:S02]  /*14aa0*/  IADD3 R11, R248, 0xd8, RZ ;  /* 0x000000d8f80b7810 */ /* 0x000fe40007ffe0ff */
[----:B------:R-:W-:Y:S02]  /*14ab0*/  ISETP.GE.AND P0, PT, R249, c[0x0][0x3c8], PT ;  /* 0x0000f200f9007a0c */ /* 0x000fe40003f06270 */
[----:B------:R-:W-:Y:S02]  /*14ac0*/  SHF.R.S32.HI R11, RZ, 0x1f, R11 ;  /* 0x0000001fff0b7819 */ /* 0x000fe4000001140b */
[----:B------:R-:W-:Y:S02]  /*14ad0*/  SHF.R.S32.HI R14, RZ, 0x1f, R252 ;  /* 0x0000001fff0e7819 */ /* 0x000fe400000114fc */
[----:B--2---:R-:W-:-:S04]  /*14ae0*/  @!P1 LEA R2, P2, R15, R0, 0x2 ;  /* 0x000000000f029211 */ /* 0x004fc800078410ff */
[----:B------:R-:W-:Y:S02]  /*14af0*/  @!P1 LEA.HI.X R3, R15, R4, R16, 0x2, P2 ;  /* 0x000000040f039211 */ /* 0x000fe400010f1410 */
[----:B------:R-:W-:Y:S02]  /*14b00*/  ISETP.GE.AND P2, PT, R251, c[0x0][0x3c8], PT ;  /* 0x0000f200fb007a0c */ /* 0x000fe40003f46270 */
[----:B------:R-:W-:Y:S01]  /*14b10*/  SHF.R.S32.HI R16, RZ, 0x1f, R251 ;  /* 0x0000001fff107819 */ /* 0x000fe200000114fb */
[----:B------:R2:W-:Y:S01]  /*14b20*/  @!P1 ST.E.64 [R2.64], R100 ;  /* 0x0000006402009985 */ /* 0x0005e2000c101b08 */
[----:B------:R-:W-:Y:S02]  /*14b30*/  ISETP.GE.AND P1, PT, R250, c[0x0][0x3c8], PT ;  /* 0x0000f200fa007a0c */ /* 0x000fe40003f26270 */
[----:B------:R-:W-:Y:S01]  /*14b40*/  SHF.R.S32.HI R15, RZ, 0x1f, R250 ;  /* 0x0000001fff0f7819 */ /* 0x000fe200000114fa */
[----:B------:R4:W-:Y:S01]  /*14b50*/  @!P6 ST.E.64 [R6.64], R104 ;  /* 0x000000680600e985 */ /* 0x0009e2000c101b08 */
[----:B--2---:R-:W-:-:S04]  /*14b60*/  @!P5 LEA R2, P3, R10, R0, 0x2 ;  /* 0x000000000a02d211 */ /* 0x004fc800078610ff */
[----:B------:R-:W-:Y:S02]  /*14b70*/  @!P5 LEA.HI.X R3, R10, R4, R11, 0x2, P3 ;  /* 0x000000040a03d211 */ /* 0x000fe400018f140b */
[CC--:B------:R-:W-:Y:S02]  /*14b80*/  @!P4 LEA R10, P6, R252.reuse, R0.reuse, 0x2 ;  /* 0x00000000fc0ac211 */ /* 0x0c0fe400078c10ff */
[C---:B------:R-:W-:Y:S01]  /*14b90*/  @!P2 LEA R8, P3, R251.reuse, R0, 0x2 ;  /* 0x00000000fb08a211 */ /* 0x040fe200078610ff */
[----:B------:R2:W-:Y:S01]  /*14ba0*/  @!P5 ST.E.64 [R2.64], R108 ;  /* 0x0000006c0200d985 */ /* 0x0005e2000c101b08 */
[----:B------:R-:W-:Y:S02]  /*14bb0*/  @!P4 LEA.HI.X R11, R252, R4, R14, 0x2, P6 ;  /* 0x00000004fc0bc211 */ /* 0x000fe400030f140e */
[----:B----4-:R-:W-:Y:S02]  /*14bc0*/  @!P1 LEA R6, P5, R250, R0, 0x2 ;  /* 0x00000000fa069211 */ /* 0x010fe400078a10ff */
[----:B------:R-:W-:Y:S01]  /*14bd0*/  @!P2 LEA.HI.X R9, R251, R4, R16, 0x2, P3 ;  /* 0x00000004fb09a211 */ /* 0x000fe200018f1410 */
[----:B------:R4:W-:Y:S01]  /*14be0*/  @!P4 ST.E.64 [R10.64], R166 ;  /* 0x000000a60a00c985 */ /* 0x0009e2000c101b08 */
[----:B------:R-:W-:-:S02]  /*14bf0*/  SHF.R.S32.HI R14, RZ, 0x1f, R249 ;  /* 0x0000001fff0e7819 */ /* 0x000fc400000114f9 */
[----:B------:R-:W-:Y:S01]  /*14c00*/  @!P1 LEA.HI.X R7, R250, R4, R15, 0x2, P5 ;  /* 0x00000004fa079211 */ /* 0x000fe200028f140f */
[----:B------:R4:W-:Y:S04]  /*14c10*/  @!P2 ST.E.64 [R8.64], R164 ;  /* 0x000000a40800a985 */ /* 0x0009e8000c101b08 */
[----:B------:R4:W-:Y:S01]  /*14c20*/  @!P1 ST.E.64 [R6.64], R112 ;  /* 0x0000007006009985 */ /* 0x0009e2000c101b08 */
[----:B--2---:R-:W-:-:S04]  /*14c30*/  @!P0 LEA R2, P3, R249, R0, 0x2 ;  /* 0x00000000f9028211 */ /* 0x004fc800078610ff */
[----:B------:R-:W-:-:S05]  /*14c40*/  @!P0 LEA.HI.X R3, R249, R4, R14, 0x2, P3 ;  /* 0x00000004f9038211 */ /* 0x000fca00018f140e */
[----:B------:R4:W-:Y:S04]  /*14c50*/  @!P0 ST.E.64 [R2.64], R20 ;  /* 0x0000001402008985 */ /* 0x0009e8000c101b08 */
.L_x_298:
[----:B------:R-:W-:Y:S05]  /*14c60*/  BSYNC B0 ;  /* 0x0000000000007941 */ /* 0x000fea0003800000 */
.L_x_297:
[----:B------:R-:W-:Y:S05]  /*14c70*/  BRA.DIV ~URZ, `(.L_x_299) ;  /* 0x000037d27f007947 */ /* 0x000fea000b800000 */
[----:B--2---:R2:W1:Y:S04]  /*14c80*/  SHFL.IDX PT, R4, R5, 0x1, 0x1c1f ;  /* 0x003c1f0005047f89 */ /* 0x00446800000e0000 */
[----:B----4-:R2:W4:Y:S02]  /*14c90*/  SHFL.IDX PT, R0, R12, 0x1, 0x1c1f ;  /* 0x003c1f000c007f89 */ /* 0x01052400000e0000 */
.L_x_361:
[----:B------:R-:W-:-:S13]  /*14ca0*/  ISETP.NE.AND P0, PT, R13, RZ, PT ;  /* 0x000000ff0d00720c */ /* 0x000fda0003f05270 */
[----:B------:R-:W-:Y:S05]  /*14cb0*/  @P0 BRA `(.L_x_294) ;  /* 0x00001b0000000947 */ /* 0x000fea0003800000 */
[C---:B------:R-:W-:Y:S02]  /*14cc0*/  ISETP.GE.AND P3, PT, R248.reuse, c[0x0][0x3c8], PT ;  /* 0x0000f200f8007a0c */ /* 0x040fe40003f66270 */
[C---:B------:R-:W-:Y:S02]  /*14cd0*/  IADD3 R11, R248.reuse, 0x8, RZ ;  /* 0x00000008f80b7810 */ /* 0x040fe40007ffe0ff */
[----:B--23--:R-:W-:Y:S02]  /*14ce0*/  IADD3 R12, R248, 0x10, RZ ;  /* 0x00000010f80c7810 */ /* 0x00cfe40007ffe0ff */
[----:B------:R-:W-:Y:S02]  /*14cf0*/  ISETP.GE.AND P2, PT, R11, c[0x0][0x3c8], PT ;  /* 0x0000f2000b007a0c */ /* 0x000fe40003f46270 */
[----:B------:R-:W-:Y:S02]  /*14d00*/  ISETP.GE.AND P1, PT, R12, c[0x0][0x3c8], PT ;  /* 0x0000f2000c007a0c */ /* 0x000fe40003f26270 */
[----:B------:R-:W-:-:S02]  /*14d10*/  IADD3 R14, R248, 0x8, RZ ;  /* 0x00000008f80e7810 */ /* 0x000fc40007ffe0ff */
[----:B------:R-:W-:Y:S01]  /*14d20*/  IADD3 R10, R248, 0x18, RZ ;  /* 0x00000018f80a7810 */ /* 0x000fe20007ffe0ff */
[----:B----4-:R-:W-:Y:S01]  /*14d30*/  @!P3 IMAD.MOV.U32 R2, RZ, RZ, R0 ;  /* 0x000000ffff02b224 */ /* 0x010fe200078e0000 */
[----:B------:R-:W-:Y:S01]  /*14d40*/  SHF.R.S32.HI R14, RZ, 0x1f, R14 ;  /* 0x0000001fff0e7819 */ /* 0x000fe2000001140e */
[----:B-1----:R-:W-:Y:S01]  /*14d50*/  @!P3 IMAD.MOV.U32 R3, RZ, RZ, R4 ;  /* 0x000000ffff03b224 */ /* 0x002fe200078e0004 */
[----:B------:R-:W-:Y:S02]  /*14d60*/  ISETP.GE.AND P0, PT, R10, c[0x0][0x3c8], PT ;  /* 0x0000f2000a007a0c */ /* 0x000fe40003f06270 */
[C---:B------:R-:W-:Y:S01]  /*14d70*/  IADD3 R5, R248.reuse, 0x30, RZ ;  /* 0x00000030f8057810 */ /* 0x040fe20007ffe0ff */
[----:B------:R-:W-:Y:S01]  /*14d80*/  @!P3 IMAD.WIDE R2, R248, 0x4, R2 ;  /* 0x00000004f802b825 */ /* 0x000fe200078e0202 */
[----:B------:R-:W-:Y:S02]  /*14d90*/  SHF.R.S32.HI R15, RZ, 0x1f, R246 ;  /* 0x0000001fff0f7819 */ /* 0x000fe400000114f6 */
[----:B------:R-:W-:-:S02]  /*14da0*/  @!P1 LEA R6, P4, R12, R0, 0x2 ;  /* 0x000000000c069211 */ /* 0x000fc400078810ff */
[----:B------:R1:W-:Y:S01]  /*14db0*/  @!P3 ST.E.64 [R2.64], R116 ;  /* 0x000000740200b985 */ /* 0x0003e2000c101b08 */
[----:B------:R-:W-:Y:S02]  /*14dc0*/  @!P2 LEA R8, P3, R11, R0, 0x2 ;  /* 0x000000000b08a211 */ /* 0x000fe400078610ff */
[----:B------:R-:W-:Y:S02]  /*14dd0*/  ISETP.GE.AND P6, PT, R5, c[0x0][0x3c8], PT ;  /* 0x0000f20005007a0c */ /* 0x000fe40003fc6270 */
[----:B------:R-:W-:Y:S02]  /*14de0*/  @!P2 LEA.HI.X R9, R11, R4, R14, 0x2, P3 ;  /* 0x000000040b09a211 */ /* 0x000fe400018f140e */
[C---:B------:R-:W-:Y:S02]  /*14df0*/  IADD3 R14, R248.reuse, 0x10, RZ ;  /* 0x00000010f80e7810 */ /* 0x040fe40007ffe0ff */
[----:B------:R-:W-:Y:S01]  /*14e00*/  IADD3 R11, R248, 0x18, RZ ;  /* 0x00000018f80b7810 */ /* 0x000fe20007ffe0ff */
[----:B------:R2:W-:Y:S01]  /*14e10*/  @!P2 ST.E.64 [R8.64], R154 ;  /* 0x0000009a0800a985 */ /* 0x0005e2000c101b08 */
[----:B------:R-:W-:-:S02]  /*14e20*/  SHF.R.S32.HI R14, RZ, 0x1f, R14 ;  /* 0x0000001fff0e7819 */ /* 0x000fc4000001140e */
[----:B------:R-:W-:Y:S02]  /*14e30*/  SHF.R.S32.HI R11, RZ, 0x1f, R11 ;  /* 0x0000001fff0b7819 */ /* 0x000fe4000001140b */
[----:B------:R-:W-:Y:S02]  /*14e40*/  @!P1 LEA.HI.X R7, R12, R4, R14, 0x2, P4 ;  /* 0x000000040c079211 */ /* 0x000fe400020f140e */
[----:B------:R-:W-:Y:S02]  /*14e50*/  ISETP.GE.AND P4, PT, R247, c[0x0][0x3c8], PT ;  /* 0x0000f200f7007a0c */ /* 0x000fe40003f86270 */
[C---:B------:R-:W-:Y:S01]  /*14e60*/  IADD3 R14, R248.reuse, 0x40, RZ ;  /* 0x00000040f80e7810 */ /* 0x040fe20007ffe0ff */
[----:B------:R3:W-:Y:S01]  /*14e70*/  @!P1 ST.E.64 [R6.64], R124 ;  /* 0x0000007c06009985 */ /* 0x0007e2000c101b08 */
[C---:B------:R-:W-:Y:S02]  /*14e80*/  IADD3 R12, R248.reuse, 0x30, RZ ;  /* 0x00000030f80c7810 */ /* 0x040fe40007ffe0ff */
[----:B------:R-:W-:-:S02]  /*14e90*/  IADD3 R13, R248, 0x40, RZ ;  /* 0x00000040f80d7810 */ /* 0x000fc40007ffe0ff */
[----:B------:R-:W-:Y:S02]  /*14ea0*/  SHF.R.S32.HI R12, RZ, 0x1f, R12 ;  /* 0x0000001fff0c7819 */ /* 0x000fe4000001140c */
[----:B------:R-:W-:Y:S02]  /*14eb0*/  SHF.R.S32.HI R13, RZ, 0x1f, R13 ;  /* 0x0000001fff0d7819 */ /* 0x000fe4000001140d */
[----:B-1----:R-:W-:-:S04]  /*14ec0*/  @!P0 LEA R2, P3, R10, R0, 0x2 ;  /* 0x000000000a028211 */ /* 0x002fc800078610ff */
[----:B------:R-:W-:Y:S02]  /*14ed0*/  @!P0 LEA.HI.X R3, R10, R4, R11, 0x2, P3 ;  /* 0x000000040a038211 */ /* 0x000fe400018f140b */
[----:B------:R-:W-:Y:S02]  /*14ee0*/  ISETP.GE.AND P3, PT, R246, c[0x0][0x3c8], PT ;  /* 0x0000f200f6007a0c */ /* 0x000fe40003f66270 */
[----:B------:R-:W-:Y:S01]  /*14ef0*/  SHF.R.S32.HI R11, RZ, 0x1f, R247 ;  /* 0x0000001fff0b7819 */ /* 0x000fe200000114f7 */
[----:B------:R1:W-:Y:S01]  /*14f00*/  @!P0 ST.E.64 [R2.64], R120 ;  /* 0x0000007802008985 */ /* 0x0003e2000c101b08 */
[C---:B--2---:R-:W-:Y:S02]  /*14f10*/  @!P4 LEA R8, P0, R247.reuse, R0, 0x2 ;  /* 0x00000000f708c211 */ /* 0x044fe400078010ff */
[----:B------:R-:W-:Y:S02]  /*14f20*/  IADD3 R10, R248, 0x38, RZ ;  /* 0x00000038f80a7810 */ /* 0x000fe40007ffe0ff */
[----:B------:R-:W-:-:S02]  /*14f30*/  @!P4 LEA.HI.X R9, R247, R4, R11, 0x2, P0 ;  /* 0x00000004f709c211 */ /* 0x000fc400000f140b */
[----:B------:R-:W-:Y:S02]  /*14f40*/  ISETP.GE.AND P0, PT, R246, c[0x0][0x3c8], PT ;  /* 0x0000f200f6007a0c */ /* 0x000fe40003f06270 */
[----:B------:R-:W-:Y:S02]  /*14f50*/  ISETP.GE.AND P4, PT, R14, c[0x0][0x3c8], PT ;  /* 0x0000f2000e007a0c */ /* 0x000fe40003f86270 */
[----:B---3--:R-:W-:Y:S02]  /*14f60*/  @!P3 LEA R6, P1, R246, R0, 0x2 ;  /* 0x00000000f606b211 */ /* 0x008fe400078210ff */
[----:B------:R-:W-:Y:S02]  /*14f70*/  ISETP.GE.AND P5, PT, R10, c[0x0][0x3c8], PT ;  /* 0x0000f2000a007a0c */ /* 0x000fe40003fa6270 */
[----:B------:R-:W-:-:S04]  /*14f80*/  IADD3 R11, R248, 0x48, RZ ;  /* 0x00000048f80b7810 */ /* 0x000fc80007ffe0ff */
[----:B------:R-:W-:-:S05]  /*14f90*/  ISETP.GE.AND P3, PT, R11, c[0x0][0x3c8], PT ;  /* 0x0000f2000b007a0c */ /* 0x000fca0003f66270 */
[----:B------:R-:W-:Y:S02]  /*14fa0*/  @!P0 LEA.HI.X R7, R246, R4, R15, 0x2, P1 ;  /* 0x00000004f6078211 */ /* 0x000fe400008f140f */
[----:B------:R-:W-:Y:S02]  /*14fb0*/  ISETP.GE.AND P1, PT, R247, c[0x0][0x3c8], PT ;  /* 0x0000f200f7007a0c */ /* 0x000fe40003f26270 */
[----:B------:R-:W-:Y:S02]  /*14fc0*/  IADD3 R15, R248, 0x58, RZ ;  /* 0x00000058f80f7810 */ /* 0x000fe40007ffe0ff */
[----:B-1----:R-:W-:-:S04]  /*14fd0*/  @!P6 LEA R2, P2, R5, R0, 0x2 ;  /* 0x000000000502e211 */ /* 0x002fc800078410ff */
[----:B------:R-:W-:Y:S02]  /*14fe0*/  @!P6 LEA.HI.X R3, R5, R4, R12, 0x2, P2 ;  /* 0x000000040503e211 */ /* 0x000fe400010f140c */
[C---:B------:R-:W-:Y:S02]  /*14ff0*/  IADD3 R12, R248.reuse, 0x38, RZ ;  /* 0x00000038f80c7810 */ /* 0x040fe40007ffe0ff */
[----:B------:R-:W-:Y:S01]  /*15000*/  IADD3 R5, R248, 0x50, RZ ;  /* 0x00000050f8057810 */ /* 0x000fe20007ffe0ff */
[----:B------:R1:W-:Y:S01]  /*15010*/  @!P1 ST.E.64 [R8.64], R146 ;  /* 0x0000009208009985 */ /* 0x0003e2000c101b08 */
[----:B------:R-:W-:Y:S02]  /*15020*/  SHF.R.S32.HI R12, RZ, 0x1f, R12 ;  /* 0x0000001fff0c7819 */ /* 0x000fe4000001140c */
[----:B------:R-:W-:Y:S01]  /*15030*/  ISETP.GE.AND P1, PT, R15, c[0x0][0x3c8], PT ;  /* 0x0000f2000f007a0c */ /* 0x000fe20003f26270 */
[----:B------:R2:W-:Y:S01]  /*15040*/  @!P0 ST.E.64 [R6.64], R128 ;  /* 0x0000008006008985 */ /* 0x0005e2000c101b08 */
[----:B------:R-:W-:-:S03]  /*15050*/  ISETP.GE.AND P2, PT, R5, c[0x0][0x3c8], PT ;  /* 0x0000f20005007a0c */ /* 0x000fc60003f46270 */
[----:B------:R3:W-:Y:S01]  /*15060*/  @!P6 ST.E.64 [R2.64], R22 ;  /* 0x000000160200e985 */ /* 0x0007e2000c101b08 */
[-C--:B-1----:R-:W-:Y:S02]  /*15070*/  @!P5 LEA R8, P0, R10, R0.reuse, 0x2 ;  /* 0x000000000a08d211 */ /* 0x082fe400078010ff */
[----:B--2---:R-:W-:Y:S02]  /*15080*/  @!P4 LEA R6, P6, R14, R0, 0x2 ;  /* 0x000000000e06c211 */ /* 0x004fe400078c10ff */
[----:B------:R-:W-:Y:S02]  /*15090*/  @!P5 LEA.HI.X R9, R10, R4, R12, 0x2, P0 ;  /* 0x000000040a09d211 */ /* 0x000fe400000f140c */
[C---:B------:R-:W-:Y:S02]  /*150a0*/  IADD3 R12, R248.reuse, 0x48, RZ ;  /* 0x00000048f80c7810 */ /* 0x040fe40007ffe0ff */
[----:B------:R-:W-:Y:S01]  /*150b0*/  IADD3 R10, R248, 0x60, RZ ;  /* 0x00000060f80a7810 */ /* 0x000fe20007ffe0ff */
[----:B------:R1:W-:Y:S01]  /*150c0*/  @!P5 ST.E.64 [R8.64], R150 ;  /* 0x000000960800d985 */ /* 0x0003e2000c101b08 */
[----:B------:R-:W-:-:S05]  /*150d0*/  SHF.R.S32.HI R12, RZ, 0x1f, R12 ;  /* 0x0000001fff0c7819 */ /* 0x000fca000001140c */
[----:B---3--:R-:W-:-:S04]  /*150e0*/  P2R R2, PR, RZ, 0x40 ;  /* 0x00000040ff027803 */ /* 0x008fc80000000000 */
[----:B------:R-:W-:Y:S02]  /*150f0*/  ISETP.NE.AND P0, PT, R2, RZ, PT ;  /* 0x000000ff0200720c */ /* 0x000fe40003f05270 */
[C---:B------:R-:W-:Y:S02]  /*15100*/  @!P3 LEA R2, P6, R11.reuse, R0, 0x2 ;  /* 0x000000000b02b211 */ /* 0x040fe400078c10ff */
[-C--:B------:R-:W-:Y:S02]  /*15110*/  @!P4 LEA.HI.X R7, R14, R4.reuse, R13, 0x2, P0 ;  /* 0x000000040e07c211 */ /* 0x080fe400000f140d */
[----:B------:R-:W-:Y:S02]  /*15120*/  @!P3 LEA.HI.X R3, R11, R4, R12, 0x2, P6 ;  /* 0x000000040b03b211 */ /* 0x000fe400030f140c */
[----:B------:R-:W-:Y:S01]  /*15130*/  IADD3 R12, R248, 0x50, RZ ;  /* 0x00000050f80c7810 */ /* 0x000fe20007ffe0ff */
[----:B------:R2:W-:Y:S01]  /*15140*/  @!P4 ST.E.64 [R6.64], R34 ;  /* 0x000000220600c985 */ /* 0x0005e2000c101b08 */
[----:B------:R-:W-:-:S02]  /*15150*/  ISETP.GE.AND P0, PT, R10, c[0x0][0x3c8], PT ;  /* 0x0000f2000a007a0c */ /* 0x000fc40003f06270 */
[----:B------:R-:W-:Y:S01]  /*15160*/  SHF.R.S32.HI R12, RZ, 0x1f, R12 ;  /* 0x0000001fff0c7819 */ /* 0x000fe2000001140c */
[----:B------:R3:W-:Y:S01]  /*15170*/  @!P3 ST.E.64 [R2.64], R26 ;  /* 0x0000001a0200b985 */ /* 0x0007e2000c101b08 */
[C---:B------:R-:W-:Y:S02]  /*15180*/  IADD3 R13, R248.reuse, 0x58, RZ ;  /* 0x00000058f80d7810 */ /* 0x040fe40007ffe0ff */
[C---:B------:R-:W-:Y:S02]  /*15190*/  IADD3 R11, R248.reuse, 0x68, RZ ;  /* 0x00000068f80b7810 */ /* 0x040fe40007ffe0ff */
[----:B------:R-:W-:Y:S02]  /*151a0*/  SHF.R.S32.HI R13, RZ, 0x1f, R13 ;  /* 0x0000001fff0d7819 */ /* 0x000fe4000001140d */
[----:B-1----:R-:W-:Y:S02]  /*151b0*/  @!P2 LEA R8, P3, R5, R0, 0x2 ;  /* 0x000000000508a211 */ /* 0x002fe400078610ff */
[----:B------:R-:W-:-:S02]  /*151c0*/  IADD3 R14, R248, 0x70, RZ ;  /* 0x00000070f80e7810 */ /* 0x000fc40007ffe0ff */
[----:B------:R-:W-:Y:S02]  /*151d0*/  @!P2 LEA.HI.X R9, R5, R4, R12, 0x2, P3 ;  /* 0x000000040509a211 */ /* 0x000fe400018f140c */
[C---:B------:R-:W-:Y:S02]  /*151e0*/  IADD3 R5, R248.reuse, 0x78, RZ ;  /* 0x00000078f8057810 */ /* 0x040fe40007ffe0ff */
[----:B------:R-:W-:Y:S01]  /*151f0*/  IADD3 R12, R248, 0x60, RZ ;  /* 0x00000060f80c7810 */ /* 0x000fe20007ffe0ff */
[----:B------:R1:W-:Y:S01]  /*15200*/  @!P2 ST.E.64 [R8.64], R158 ;  /* 0x0000009e0800a985 */ /* 0x0003e2000c101b08 */
[----:B------:R-:W-:Y:S02]  /*15210*/  ISETP.GE.AND P5, PT, R11, c[0x0][0x3c8], PT ;  /* 0x0000f2000b007a0c */ /* 0x000fe40003fa6270 */
[----:B------:R-:W-:Y:S02]  /*15220*/  SHF.R.S32.HI R12, RZ, 0x1f, R12 ;  /* 0x0000001fff0c7819 */ /* 0x000fe4000001140c */
[----:B------:R-:W-:-:S02]  /*15230*/  ISETP.GE.AND P4, PT, R14, c[0x0][0x3c8], PT ;  /* 0x0000f2000e007a0c */ /* 0x000fc40003f86270 */
[----:B--2---:R-:W-:-:S13]  /*15240*/  @!P1 LEA R6, P6, R15, R0, 0x2 ;  /* 0x000000000f069211 */ /* 0x004fda00078c10ff */
[----:B---3--:R-:W-:-:S04]  /*15250*/  P2R R2, PR, RZ, 0x40 ;  /* 0x00000040ff027803 */ /* 0x008fc80000000000 */
[----:B------:R-:W-:Y:S02]  /*15260*/  ISETP.NE.AND P3, PT, R2, RZ, PT ;  /* 0x000000ff0200720c */ /* 0x000fe40003f65270 */
[C---:B------:R-:W-:Y:S02]  /*15270*/  @!P0 LEA R2, P6, R10.reuse, R0, 0x2 ;  /* 0x000000000a028211 */ /* 0x040fe400078c10ff */
[-C--:B------:R-:W-:Y:S02]  /*15280*/  @!P1 LEA.HI.X R7, R15, R4.reuse, R13, 0x2, P3 ;  /* 0x000000040f079211 */ /* 0x080fe400018f140d */
[----:B------:R-:W-:Y:S02]  /*15290*/  ISETP.GE.AND P3, PT, R5, c[0x0][0x3c8], PT ;  /* 0x0000f20005007a0c */ /* 0x000fe40003f66270 */
[----:B------:R-:W-:Y:S01]  /*152a0*/  @!P0 LEA.HI.X R3, R10, R4, R12, 0x2, P6 ;  /* 0x000000040a038211 */ /* 0x000fe200030f140c */
[----:B------:R2:W-:Y:S01]  /*152b0*/  @!P1 ST.E.64 [R6.64], R42 ;  /* 0x0000002a06009985 */ /* 0x0005e2000c101b08 */
[----:B------:R-:W-:-:S02]  /*152c0*/  IADD3 R12, R248, 0x68, RZ ;  /* 0x00000068f80c7810 */ /* 0x000fc40007ffe0ff */
[C---:B------:R-:W-:Y:S01]  /*152d0*/  IADD3 R13, R248.reuse, 0x88, RZ ;  /* 0x00000088f80d7810 */ /* 0x040fe20007ffe0ff */
[----:B------:R3:W-:Y:S01]  /*152e0*/  @!P0 ST.E.64 [R2.64], R30 ;  /* 0x0000001e02008985 */ /* 0x0007e2000c101b08 */
[C---:B-1----:R-:W-:Y:S02]  /*152f0*/  @!P5 LEA R8, P0, R11.reuse, R0, 0x2 ;  /* 0x000000000b08d211 */ /* 0x042fe400078010ff */
[----:B------:R-:W-:Y:S02]  /*15300*/  SHF.R.S32.HI R12, RZ, 0x1f, R12 ;  /* 0x0000001fff0c7819 */ /* 0x000fe4000001140c */
[----:B------:R-:W-:Y:S02]  /*15310*/  IADD3 R15, R248, 0x70, RZ ;  /* 0x00000070f80f7810 */ /* 0x000fe40007ffe0ff */
[----:B------:R-:W-:Y:S02]  /*15320*/  @!P5 LEA.HI.X R9, R11, R4, R12, 0x2, P0 ;  /* 0x000000040b09d211 */ /* 0x000fe400000f140c */
[----:B------:R-:W-:-:S02]  /*15330*/  SHF.R.S32.HI R15, RZ, 0x1f, R15 ;  /* 0x0000001fff0f7819 */ /* 0x000fc4000001140f */
[C---:B------:R-:W-:Y:S01]  /*15340*/  IADD3 R12, R248.reuse, 0x78, RZ ;  /* 0x00000078f80c7810 */ /* 0x040fe20007ffe0ff */
[----:B------:R1:W-:Y:S01]  /*15350*/  @!P5 ST.E.64 [R8.64], R168 ;  /* 0x000000a80800d985 */ /* 0x0003e2000c101b08 */
[----:B------:R-:W-:Y:S02]  /*15360*/  IADD3 R10, R248, 0x80, RZ ;  /* 0x00000080f80a7810 */ /* 0x000fe40007ffe0ff */
[----:B------:R-:W-:Y:S02]  /*15370*/  SHF.R.S32.HI R12, RZ, 0x1f, R12 ;  /* 0x0000001fff0c7819 */ /* 0x000fe4000001140c */
[----:B------:R-:W-:Y:S02]  /*15380*/  ISETP.GE.AND P2, PT, R10, c[0x0][0x3c8], PT ;  /* 0x0000f2000a007a0c */ /* 0x000fe40003f46270 */
[----:B------:R-:W-:-:S04]  /*15390*/  IADD3 R11, R248, 0x90, RZ ;  /* 0x00000090f80b7810 */ /* 0x000fc80007ffe0ff */
[----:B------:R-:W-:Y:S02]  /*153a0*/  ISETP.GE.AND P0, PT, R11, c[0x0][0x3c8], PT ;  /* 0x0000f2000b007a0c */ /* 0x000fe40003f06270 */
[CC--:B--2---:R-:W-:Y:S02]  /*153b0*/  @!P4 LEA R6, P6, R14.reuse, R0.reuse, 0x2 ;  /* 0x000000000e06c211 */ /* 0x0c4fe400078c10ff */
[----:B---3--:R-:W-:Y:S02]  /*153c0*/  @!P3 LEA R2, P1, R5, R0, 0x2 ;  /* 0x000000000502b211 */ /* 0x008fe400078210ff */
[----:B------:R-:W-:Y:S02]  /*153d0*/  @!P4 LEA.HI.X R7, R14, R4, R15, 0x2, P6 ;  /* 0x000000040e07c211 */ /* 0x000fe400030f140f */
[C---:B------:R-:W-:Y:S02]  /*153e0*/  IADD3 R14, R248.reuse, 0xa0, RZ ;  /* 0x000000a0f80e7810 */ /* 0x040fe40007ffe0ff */
[----:B------:R-:W-:Y:S01]  /*153f0*/  IADD3 R15, R248, 0x88, RZ ;  /* 0x00000088f80f7810 */ /* 0x000fe20007ffe0ff */
[----:B------:R2:W-:Y:S01]  /*15400*/  @!P4 ST.E.64 [R6.64], R50 ;  /* 0x000000320600c985 */ /* 0x0005e2000c101b08 */
[----:B------:R-:W-:-:S02]  /*15410*/  ISETP.GE.AND P4, PT, R14, c[0x0][0x3c8], PT ;  /* 0x0000f2000e007a0c */ /* 0x000fc40003f86270 */
[----:B------:R-:W-:-:S03]  /*15420*/  SHF.R.S32.HI R15, RZ, 0x1f, R15 ;  /* 0x0000001fff0f7819 */ /* 0x000fc6000001140f */
[----:B------:R-:W-:Y:S02]  /*15430*/  P2R R3, PR, RZ, 0x2 ;  /* 0x00000002ff037803 */ /* 0x000fe40000000000 */
[----:B------:R-:W-:Y:S02]  /*15440*/  ISETP.GE.AND P1, PT, R13, c[0x0][0x3c8], PT ;  /* 0x0000f2000d007a0c */ /* 0x000fe40003f26270 */
[----:B------:R-:W-:-:S04]  /*15450*/  ISETP.NE.AND P6, PT, R3, RZ, PT ;  /* 0x000000ff0300720c */ /* 0x000fc80003fc5270 */
[----:B------:R-:W-:Y:S02]  /*15460*/  @!P3 LEA.HI.X R3, R5, R4, R12, 0x2, P6 ;  /* 0x000000040503b211 */ /* 0x000fe400030f140c */
[C---:B------:R-:W-:Y:S02]  /*15470*/  IADD3 R12, R248.reuse, 0x80, RZ ;  /* 0x00000080f80c7810 */ /* 0x040fe40007ffe0ff */
[----:B------:R-:W-:Y:S01]  /*15480*/  IADD3 R5, R248, 0x98, RZ ;  /* 0x00000098f8057810 */ /* 0x000fe20007ffe0ff */
[----:B------:R3:W-:Y:S01]  /*15490*/  @!P3 ST.E.64 [R2.64], R38 ;  /* 0x000000260200b985 */ /* 0x0007e2000c101b08 */
[----:B-1----:R-:W-:Y:S02]  /*154a0*/  @!P2 LEA R8, P3, R10, R0, 0x2 ;  /* 0x000000000a08a211 */ /* 0x002fe400078610ff */
[----:B------:R-:W-:Y:S02]  /*154b0*/  SHF.R.S32.HI R12, RZ, 0x1f, R12 ;  /* 0x0000001fff0c7819 */ /* 0x000fe4000001140c */
[----:B------:R-:W-:-:S02]  /*154c0*/  ISETP.GE.AND P5, PT, R5, c[0x0][0x3c8], PT ;  /* 0x0000f20005007a0c */ /* 0x000fc40003fa6270 */
[----:B------:R-:W-:Y:S02]  /*154d0*/  @!P2 LEA.HI.X R9, R10, R4, R12, 0x2, P3 ;  /* 0x000000040a09a211 */ /* 0x000fe400018f140c */
[C---:B------:R-:W-:Y:S02]  /*154e0*/  IADD3 R12, R248.reuse, 0x90, RZ ;  /* 0x00000090f80c7810 */ /* 0x040fe40007ffe0ff */
[----:B--2---:R-:W-:Y:S01]  /*154f0*/  @!P1 LEA R6, P6, R13, R0, 0x2 ;  /* 0x000000000d069211 */ /* 0x004fe200078c10ff */
[----:B------:R1:W-:Y:S01]  /*15500*/  @!P2 ST.E.64 [R8.64], R170 ;  /* 0x000000aa0800a985 */ /* 0x0003e2000c101b08 */
[----:B------:R-:W-:Y:S02]  /*15510*/  SHF.R.S32.HI R12, RZ, 0x1f, R12 ;  /* 0x0000001fff0c7819 */ /* 0x000fe4000001140c */
[----:B------:R-:W-:-:S09]  /*15520*/  IADD3 R10, R248, 0xa8, RZ ;  /* 0x000000a8f80a7810 */ /* 0x000fd20007ffe0ff */
[----:B---3--:R-:W-:-:S04]  /*15530*/  P2R R2, PR, RZ, 0x40 ;  /* 0x00000040ff027803 */ /* 0x008fc80000000000 */
[----:B------:R-:W-:Y:S02]  /*15540*/  ISETP.NE.AND P3, PT, R2, RZ, PT ;  /* 0x000000ff0200720c */ /* 0x000fe40003f65270 */
[----:B------:R-:W-:Y:S02]  /*15550*/  @!P0 LEA R2, P6, R11, R0, 0x2 ;  /* 0x000000000b028211 */ /* 0x000fe400078c10ff */
[-C--:B------:R-:W-:Y:S02]  /*15560*/  @!P1 LEA.HI.X R7, R13, R4.reuse, R15, 0x2, P3 ;  /* 0x000000040d079211 */ /* 0x080fe400018f140f */
[----:B------:R-:W-:Y:S02]  /*15570*/  @!P0 LEA.HI.X R3, R11, R4, R12, 0x2, P6 ;  /* 0x000000040b038211 */ /* 0x000fe400030f140c */
[C---:B------:R-:W-:Y:S01]  /*15580*/  IADD3 R12, R248.reuse, 0x98, RZ ;  /* 0x00000098f80c7810 */ /* 0x040fe20007ffe0ff */
[----:B------:R2:W-:Y:S01]  /*15590*/  @!P1 ST.E.64 [R6.64], R58 ;  /* 0x0000003a06009985 */ /* 0x0005e2000c101b08 */
[----:B------:R-:W-:-:S02]  /*155a0*/  IADD3 R13, R248, 0xb8, RZ ;  /* 0x000000b8f80d7810 */ /* 0x000fc40007ffe0ff */
[----:B------:R-:W-:Y:S01]  /*155b0*/  ISETP.GE.AND P3, PT, R10, c[0x0][0x3c8], PT ;  /* 0x0000f2000a007a0c */ /* 0x000fe20003f66270 */
[----:B------:R3:W-:Y:S01]  /*155c0*/  @!P0 ST.E.64 [R2.64], R46 ;  /* 0x0000002e02008985 */ /* 0x0007e2000c101b08 */
[----:B-1----:R-:W-:Y:S02]  /*155d0*/  @!P5 LEA R8, P0, R5, R0, 0x2 ;  /* 0x000000000508d211 */ /* 0x002fe400078010ff */
[----:B------:R-:W-:Y:S02]  /*155e0*/  SHF.R.S32.HI R12, RZ, 0x1f, R12 ;  /* 0x0000001fff0c7819 */ /* 0x000fe4000001140c */
[----:B------:R-:W-:Y:S02]  /*155f0*/  IADD3 R15, R248, 0xa0, RZ ;  /* 0x000000a0f80f7810 */ /* 0x000fe40007ffe0ff */
[----:B------:R-:W-:Y:S02]  /*15600*/  ISETP.GE.AND P1, PT, R13, c[0x0][0x3c8], PT ;  /* 0x0000f2000d007a0c */ /* 0x000fe40003f26270 */
[----:B------:R-:W-:-:S02]  /*15610*/  @!P5 LEA.HI.X R9, R5, R4, R12, 0x2, P0 ;  /* 0x000000040509d211 */ /* 0x000fc400000f140c */
[C---:B------:R-:W-:Y:S02]  /*15620*/  IADD3 R11, R248.reuse, 0xb0, RZ ;  /* 0x000000b0f80b7810 */ /* 0x040fe40007ffe0ff */
[----:B------:R-:W-:Y:S01]  /*15630*/  SHF.R.S32.HI R15, RZ, 0x1f, R15 ;  /* 0x0000001fff0f7819 */ /* 0x000fe2000001140f */
[----:B------:R1:W-:Y:S01]  /*15640*/  @!P5 ST.E.64 [R8.64], R172 ;  /* 0x000000ac0800d985 */ /* 0x0003e2000c101b08 */
[C---:B------:R-:W-:Y:S02]  /*15650*/  IADD3 R12, R248.reuse, 0xa8, RZ ;  /* 0x000000a8f80c7810 */ /* 0x040fe40007ffe0ff */
[----:B------:R-:W-:Y:S02]  /*15660*/  ISETP.GE.AND P2, PT, R11, c[0x0][0x3c8], PT ;  /* 0x0000f2000b007a0c */ /* 0x000fe40003f46270 */
[----:B------:R-:W-:Y:S02]  /*15670*/  SHF.R.S32.HI R12, RZ, 0x1f, R12 ;  /* 0x0000001fff0c7819 */ /* 0x000fe4000001140c */
[----:B------:R-:W-:-:S02]  /*15680*/  IADD3 R5, R248, 0xc0, RZ ;  /* 0x000000c0f8057810 */ /* 0x000fc40007ffe0ff */
[----:B--2---:R-:W-:-:S13]  /*15690*/  @!P4 LEA R6, P6, R14, R0, 0x2 ;  /* 0x000000000e06c211 */ /* 0x004fda00078c10ff */
[----:B---3--:R-:W-:-:S04]  /*156a0*/  P2R R2, PR, RZ, 0x40 ;  /* 0x00000040ff027803 */ /* 0x008fc80000000000 */
[----:B------:R-:W-:Y:S02]  /*156b0*/  ISETP.NE.AND P0, PT, R2, RZ, PT ;  /* 0x000000ff0200720c */ /* 0x000fe40003f05270 */
[----:B------:R-:W-:Y:S02]  /*156c0*/  @!P3 LEA R2, P6, R10, R0, 0x2 ;  /* 0x000000000a02b211 */ /* 0x000fe400078c10ff */
[-C--:B------:R-:W-:Y:S02]  /*156d0*/  @!P4 LEA.HI.X R7, R14, R4.reuse, R15, 0x2, P0 ;  /* 0x000000040e07c211 */ /* 0x080fe400000f140f */
[----:B------:R-:W-:Y:S02]  /*156e0*/  @!P3 LEA.HI.X R3, R10, R4, R12, 0x2, P6 ;  /* 0x000000040a03b211 */ /* 0x000fe400030f140c */
[----:B------:R-:W-:Y:S01]  /*156f0*/  ISETP.GE.AND P0, PT, R5, c[0x0][0x3c8], PT ;  /* 0x0000f20005007a0c */ /* 0x000fe20003f06270 */
[----:B------:R2:W-:Y:S01]  /*15700*/  @!P4 ST.E.64 [R6.64], R70 ;  /* 0x000000460600c985 */ /* 0x0005e2000c101b08 */
[----:B------:R-:W-:-:S02]  /*15710*/  IADD3 R14, R248, 0xb0, RZ ;  /* 0x000000b0f80e7810 */ /* 0x000fc40007ffe0ff */
[----:B------:R-:W-:Y:S01]  /*15720*/  IADD3 R12, R248, 0xc8, RZ ;  /* 0x000000c8f80c7810 */ /* 0x000fe20007ffe0ff */
[----:B------:R3:W-:Y:S01]  /*15730*/  @!P3 ST.E.64 [R2.64], R54 ;  /* 0x000000360200b985 */ /* 0x0007e2000c101b08 */
[C---:B-1----:R-:W-:Y:S02]  /*15740*/  @!P2 LEA R8, P3, R11.reuse, R0, 0x2 ;  /* 0x000000000b08a211 */ /* 0x042fe400078610ff */
[----:B------:R-:W-:Y:S02]  /*15750*/  SHF.R.S32.HI R14, RZ, 0x1f, R14 ;  /* 0x0000001fff0e7819 */ /* 0x000fe4000001140e */
[----:B------:R-:W-:Y:S02]  /*15760*/  ISETP.GE.AND P5, PT, R12, c[0x0][0x3c8], PT ;  /* 0x0000f2000c007a0c */ /* 0x000fe40003fa6270 */
[----:B------:R-:W-:Y:S02]  /*15770*/  @!P2 LEA.HI.X R9, R11, R4, R14, 0x2, P3 ;  /* 0x000000040b09a211 */ /* 0x000fe400018f140e */
[----:B------:R-:W-:-:S02]  /*15780*/  IADD3 R11, R248, 0xc0, RZ ;  /* 0x000000c0f80b7810 */ /* 0x000fc40007ffe0ff */
[C---:B------:R-:W-:Y:S01]  /*15790*/  IADD3 R14, R248.reuse, 0xb8, RZ ;  /* 0x000000b8f80e7810 */ /* 0x040fe20007ffe0ff */
[----:B------:R-:W-:Y:S01]  /*157a0*/  @!P2 ST.E.64 [R8.64], R94 ;  /* 0x0000005e0800a985 */ /* 0x000fe2000c101b08 */
[----:B------:R-:W-:Y:S02]  /*157b0*/  IADD3 R10, R248, 0xd0, RZ ;  /* 0x000000d0f80a7810 */ /* 0x000fe40007ffe0ff */
[----:B------:R-:W-:Y:S02]  /*157c0*/  SHF.R.S32.HI R11, RZ, 0x1f, R11 ;  /* 0x0000001fff0b7819 */ /* 0x000fe4000001140b */
[----:B------:R-:W-:Y:S02]  /*157d0*/  SHF.R.S32.HI R14, RZ, 0x1f, R14 ;  /* 0x0000001fff0e7819 */ /* 0x000fe4000001140e */
[----:B------:R-:W-:Y:S02]  /*157e0*/  ISETP.GE.AND P2, PT, R252, c[0x0][0x3c8], PT ;  /* 0x0000f200fc007a0c */ /* 0x000fe40003f46270 */
[----:B--2---:R-:W-:-:S02]  /*157f0*/  @!P1 LEA R6, P4, R13, R0, 0x2 ;  /* 0x000000000d069211 */ /* 0x004fc400078810ff */
[----:B---3--:R-:W-:-:S11]  /*15800*/  @!P0 LEA R2, P6, R5, R0, 0x2 ;  /* 0x0000000005028211 */ /* 0x008fd600078c10ff */
[----:B------:R-:W-:Y:S02]  /*15810*/  P2R R3, PR, RZ, 0x10 ;  /* 0x00000010ff037803 */ /* 0x000fe40000000000 */
[----:B------:R-:W-:Y:S02]  /*15820*/  ISETP.GE.AND P4, PT, R10, c[0x0][0x3c8], PT ;  /* 0x0000f2000a007a0c */ /* 0x000fe40003f86270 */
[----:B------:R-:W-:Y:S02]  /*15830*/  ISETP.NE.AND P3, PT, R3, RZ, PT ;  /* 0x000000ff0300720c */ /* 0x000fe40003f65270 */
[-C--:B------:R-:W-:Y:S02]  /*15840*/  @!P0 LEA.HI.X R3, R5, R4.reuse, R11, 0x2, P6 ;  /* 0x0000000405038211 */ /* 0x080fe400030f140b */
[----:B------:R-:W-:Y:S02]  /*15850*/  @!P1 LEA.HI.X R7, R13, R4, R14, 0x2, P3 ;  /* 0x000000040d079211 */ /* 0x000fe400018f140e */
[----:B------:R-:W-:-:S02]  /*15860*/  IADD3 R5, R248, 0xd8, RZ ;  /* 0x000000d8f8057810 */ /* 0x000fc40007ffe0ff */
[C---:B------:R-:W-:Y:S01]  /*15870*/  IADD3 R13, R248.reuse, 0xc8, RZ ;  /* 0x000000c8f80d7810 */ /* 0x040fe20007ffe0ff */
[----:B------:R1:W-:Y:S01]  /*15880*/  @!P1 ST.E.64 [R6.64], R78 ;  /* 0x0000004e06009985 */ /* 0x0003e2000c101b08 */
[----:B------:R-:W-:Y:S02]  /*15890*/  ISETP.GE.AND P3, PT, R5, c[0x0][0x3c8], PT ;  /* 0x0000f20005007a0c */ /* 0x000fe40003f66270 */
[----:B------:R-:W-:Y:S01]  /*158a0*/  SHF.R.S32.HI R13, RZ, 0x1f, R13 ;  /* 0x0000001fff0d7819 */ /* 0x000fe2000001140d */
[----:B------:R2:W-:Y:S01]  /*158b0*/  @!P0 ST.E.64 [R2.64], R62 ;  /* 0x0000003e02008985 */ /* 0x0005e2000c101b08 */
[----:B------:R-:W-:Y:S02]  /*158c0*/  IADD3 R11, R248, 0xd0, RZ ;  /* 0x000000d0f80b7810 */ /* 0x000fe40007ffe0ff */
[----:B------:R-:W-:Y:S02]  /*158d0*/  ISETP.GE.AND P1, PT, R251, c[0x0][0x3c8], PT ;  /* 0x0000f200fb007a0c */ /* 0x000fe40003f26270 */
[----:B------:R-:W-:-:S02]  /*158e0*/  SHF.R.S32.HI R11, RZ, 0x1f, R11 ;  /* 0x0000001fff0b7819 */ /* 0x000fc4000001140b */
[----:B-1----:R-:W-:-:S04]  /*158f0*/  @!P5 LEA R6, P0, R12, R0, 0x2 ;  /* 0x000000000c06d211 */ /* 0x002fc800078010ff */
[----:B------:R-:W-:Y:S02]  /*15900*/  @!P5 LEA.HI.X R7, R12, R4, R13, 0x2, P0 ;  /* 0x000000040c07d211 */ /* 0x000fe400000f140d */
[----:B--2---:R-:W-:Y:S02]  /*15910*/  @!P4 LEA R2, P6, R10, R0, 0x2 ;  /* 0x000000000a02c211 */ /* 0x004fe400078c10ff */
[----:B------:R-:W-:Y:S01]  /*15920*/  ISETP.GE.AND P0, PT, R250, c[0x0][0x3c8], PT ;  /* 0x0000f200fa007a0c */ /* 0x000fe20003f06270 */
[----:B------:R-:W-:Y:S01]  /*15930*/  @!P5 ST.E.64 [R6.64], R82 ;  /* 0x000000520600d985 */ /* 0x000fe2000c101b08 */
[----:B------:R-:W-:Y:S02]  /*15940*/  @!P4 LEA.HI.X R3, R10, R4, R11, 0x2, P6 ;  /* 0x000000040a03c211 */ /* 0x000fe400030f140b */
[-C--:B------:R-:W-:Y:S02]  /*15950*/  @!P3 LEA R10, P5, R5, R0.reuse, 0x2 ;  /* 0x00000000050ab211 */ /* 0x080fe400078a10ff */
[----:B------:R-:W-:Y:S01]  /*15960*/  IADD3 R12, R248, 0xd8, RZ ;  /* 0x000000d8f80c7810 */ /* 0x000fe20007ffe0ff */
[----:B------:R1:W-:Y:S01]  /*15970*/  @!P4 ST.E.64 [R2.64], R86 ;  /* 0x000000560200c985 */ /* 0x0003e2000c101b08 */
[----:B------:R-:W-:-:S02]  /*15980*/  @!P2 LEA R8, P6, R252, R0, 0x2 ;  /* 0x00000000fc08a211 */ /* 0x000fc400078c10ff */
[----:B------:R-:W-:Y:S02]  /*15990*/  SHF.R.S32.HI R12, RZ, 0x1f, R12 ;  /* 0x0000001fff0c7819 */ /* 0x000fe4000001140c */
[----:B------:R-:W-:-:S04]  /*159a0*/  SHF.R.S32.HI R13, RZ, 0x1f, R252 ;  /* 0x0000001fff0d7819 */ /* 0x000fc800000114fc */
[----:B------:R-:W-:Y:S02]  /*159b0*/  @!P2 LEA.HI.X R9, R252, R4, R13, 0x2, P6 ;  /* 0x00000004fc09a211 */ /* 0x000fe400030f140d */
[----:B-1----:R-:W-:Y:S02]  /*159c0*/  P2R R2, PR, RZ, 0x20 ;  /* 0x00000020ff027803 */ /* 0x002fe40000000000 */
[----:B------:R-:W-:Y:S02]  /*159d0*/  @!P1 LEA R6, P5, R251, R0, 0x2 ;  /* 0x00000000fb069211 */ /* 0x000fe400078a10ff */
[----:B------:R-:W-:-:S04]  /*159e0*/  ISETP.NE.AND P4, PT, R2, RZ, PT ;  /* 0x000000ff0200720c */ /* 0x000fc80003f85270 */
[----:B------:R-:W-:Y:S02]  /*159f0*/  @!P3 LEA.HI.X R11, R5, R4, R12, 0x2, P4 ;  /* 0x00000004050bb211 */ /* 0x000fe400020f140c */
[----:B------:R-:W-:Y:S02]  /*15a00*/  SHF.R.S32.HI R12, RZ, 0x1f, R251 ;  /* 0x0000001fff0c7819 */ /* 0x000fe400000114fb */
[----:B------:R-:W-:Y:S01]  /*15a10*/  SHF.R.S32.HI R5, RZ, 0x1f, R250 ;  /* 0x0000001fff057819 */ /* 0x000fe200000114fa */
[----:B------:R1:W-:Y:S01]  /*15a20*/  @!P3 ST.E.64 [R10.64], R102 ;  /* 0x000000660a00b985 */ /* 0x0003e2000c101b08 */
[C---:B------:R-:W-:Y:S02]  /*15a30*/  @!P0 LEA R2, P4, R250.reuse, R0, 0x2 ;  /* 0x00000000fa028211 */ /* 0x040fe400078810ff */
[-C--:B------:R-:W-:Y:S01]  /*15a40*/  @!P1 LEA.HI.X R7, R251, R4.reuse, R12, 0x2, P5 ;  /* 0x00000004fb079211 */ /* 0x080fe200028f140c */
[----:B------:R1:W-:Y:S01]  /*15a50*/  @!P2 ST.E.64 [R8.64], R98 ;  /* 0x000000620800a985 */ /* 0x0003e2000c101b08 */
[----:B------:R-:W-:-:S03]  /*15a60*/  @!P0 LEA.HI.X R3, R250, R4, R5, 0x2, P4 ;  /* 0x00000004fa038211 */ /* 0x000fc600020f1405 */
[----:B------:R1:W-:Y:S04]  /*15a70*/  @!P1 ST.E.64 [R6.64], R90 ;  /* 0x0000005a06009985 */ /* 0x0003e8000c101b08 */
[----:B------:R1:W-:Y:S01]  /*15a80*/  @!P0 ST.E.64 [R2.64], R74 ;  /* 0x0000004a02008985 */ /* 0x0003e2000c101b08 */
[----:B------:R-:W-:-:S13]  /*15a90*/  ISETP.GE.AND P0, PT, R249, c[0x0][0x3c8], PT ;  /* 0x0000f200f9007a0c */ /* 0x000fda0003f06270 */
[----:B------:R-:W-:Y:S05]  /*15aa0*/  @P0 BRA `(.L_x_294) ;  /* 0x00000d1000000947 */ /* 0x000fea0003800000 */
[----:B------:R-:W-:Y:S02]  /*15ab0*/  SHF.R.S32.HI R5, RZ, 0x1f, R249 ;  /* 0x0000001fff057819 */ /* 0x000fe400000114f9 */
[----:B-1----:R-:W-:-:S04]  /*15ac0*/  LEA R2, P0, R249, R0, 0x2 ;  /* 0x00000000f9027211 */ /* 0x002fc800078010ff */
[----:B------:R-:W-:-:S05]  /*15ad0*/  LEA.HI.X R3, R249, R4, R5, 0x2, P0 ;  /* 0x00000004f9037211 */ /* 0x000fca00000f1405 */
[----:B------:R1:W-:Y:S01]  /*15ae0*/  ST.E.64 [R2.64], R66 ;  /* 0x0000004202007985 */ /* 0x0003e2000c101b08 */
[----:B------:R-:W-:Y:S05]  /*15af0*/  BRA `(.L_x_294) ;  /* 0x00000cc000007947 */ /* 0x000fea0003800000 */
.L_x_279:
[----:B------:R-:W-:Y:S01]  /*15b00*/  ISETP.NE.U32.AND P0, PT, RZ, c[0x0][0x508], PT ;  /* 0x00014200ff007a0c */ /* 0x000fe20003f05070 */
[----:B------:R-:W-:Y:S01]  /*15b10*/  IMAD.MOV.U32 R6, RZ, RZ, RZ ;  /* 0x000000ffff067224 */ /* 0x000fe200078e00ff */
[----:B------:R-:W-:Y:S01]  /*15b20*/  ISETP.NE.U32.AND P3, PT, RZ, c[0x0][0x500], PT ;  /* 0x00014000ff007a0c */ /* 0x000fe20003f65070 */
[----:B------:R-:W-:Y:S01]  /*15b30*/  IMAD.MOV.U32 R20, RZ, RZ, c[0x0][0x388] ;  /* 0x0000e200ff147624 */ /* 0x000fe200078e00ff */
[----:B------:R-:W-:Y:S02]  /*15b40*/  ISETP.NE.AND.EX P2, PT, RZ, c[0x0][0x50c], PT, P0 ;  /* 0x00014300ff007a0c */ /* 0x000fe40003f45300 */
[----:B------:R-:W-:Y:S02]  /*15b50*/  ISETP.NE.AND.EX P3, PT, RZ, c[0x0][0x504], PT, P3 ;  /* 0x00014100ff007a0c */ /* 0x000fe40003f65330 */
[----:B------:R-:W-:-:S04]  /*15b60*/  IADD3 R2, P1, R227, c[0x0][0x500], RZ ;  /* 0x00014000e3027a10 */ /* 0x000fc80007f3e0ff */
[----:B------:R-:W-:-:S05]  /*15b70*/  IADD3.X R3, R232, c[0x0][0x504], RZ, P1, !PT ;  /* 0x00014100e8037a10 */ /* 0x000fca0000ffe4ff */
[----:B-1----:R-:W-:Y:S02]  /*15b80*/  @P2 IADD3 R4, P0, R227, c[0x0][0x508], RZ ;  /* 0x00014200e3042a10 */ /* 0x002fe40007f1e0ff */
[----:B------:R1:W5:Y:S02]  /*15b90*/  @P3 LDG.E R6, [R2.64] ;  /* 0x0000000802063981 */ /* 0x000364000c1e1900 */
[----:B------:R-:W-:-:S05]  /*15ba0*/  @P2 IADD3.X R5, R232, c[0x0][0x50c], RZ, P0, !PT ;  /* 0x00014300e8052a10 */ /* 0x000fca00007fe4ff */
[----:B------:R1:W5:Y:S01]  /*15bb0*/  @P2 LDG.E R20, [R4.64] ;  /* 0x0000000804142981 */ /* 0x000362000c1e1900 */
[----:B------:R-:W-:-:S04]  /*15bc0*/  ISETP.NE.AND P0, PT, R238, RZ, PT ;  /* 0x000000ffee00720c */ /* 0x000fc80003f05270 */
[----:B------:R-:W-:Y:S01]  /*15bd0*/  SEL R19, R238, c[0x0][0x3d4], P0 ;  /* 0x0000f500ee137a07 */ /* 0x000fe20000000000 */
[----:B------:R-:W-:Y:S05]  /*15be0*/  @P2 BRA `(.L_x_300) ;  /* 0x0000004000002947 */ /* 0x000fea0003800000 */
[----:B------:R-:W-:Y:S05]  /*15bf0*/  @!P3 BRA `(.L_x_300) ;  /* 0x000000300000b947 */ /* 0x000fea0003800000 */
[----:B------:R2:W3:Y:S04]  /*15c00*/  LDG.E R0, [R2.64] ;  /* 0x0000000802007981 */ /* 0x0004e8000c1e1900 */
[----:B-12---:R-:W3:Y:S02]  /*15c10*/  LDG.E R2, [R2.64+0x4] ;  /* 0x0000040802027981 */ /* 0x006ee4000c1e1900 */
[----:B---3-5:R-:W-:Y:S02]  /*15c20*/  IADD3 R20, -R0, R2, RZ ;  /* 0x0000000200147210 */ /* 0x028fe40007ffe1ff */
.L_x_300:
[----:B-1----:R-:W1:Y:S01]  /*15c30*/  S2R R2, SR_TID.X ;  /* 0x0000000000027919 */ /* 0x002e620000002100 */
[----:B------:R-:W-:Y:S01]  /*15c40*/  BSSY B0, `(.L_x_301) ;  /* 0x0000036000007945 */ /* 0x000fe20003800000 */
[----:B------:R-:W-:Y:S02]  /*15c50*/  LOP3.LUT R12, R230, 0xffff, RZ, 0xc0, !PT ;  /* 0x0000ffffe60c7812 */ /* 0x000fe400078ec0ff */
[----:B------:R-:W-:-:S02]  /*15c60*/  SEL R13, R233, RZ, !P3 ;  /* 0x000000ffe90d7207 */ /* 0x000fc40005800000 */
[----:B------:R-:W-:Y:S02]  /*15c70*/  SEL R21, R235, RZ, !P3 ;  /* 0x000000ffeb157207 */ /* 0x000fe40005800000 */
[----:B-----5:R-:W-:Y:S02]  /*15c80*/  SHF.R.S32.HI R18, RZ, 0x1f, R6 ;  /* 0x0000001fff127819 */ /* 0x020fe40000011406 */
[----:B-1----:R-:W-:-:S13]  /*15c90*/  ISETP.GT.AND P0, PT, R2, 0x7f, PT ;  /* 0x0000007f0200780c */ /* 0x002fda0003f04270 */
[----:B------:R-:W-:Y:S05]  /*15ca0*/  @P0 BRA `(.L_x_302) ;  /* 0x000002f000000947 */ /* 0x000fea0003800000 */
[----:B------:R-:W-:Y:S01]  /*15cb0*/  IMAD R0, R20, c[0x0][0x4e8], RZ ;  /* 0x00013a0014007a24 */ /* 0x000fe200078e02ff */
[----:B------:R-:W-:-:S04]  /*15cc0*/  LEA R16, R229, R2, 0x7 ;  /* 0x00000002e5107211 */ /* 0x000fc800078e38ff */
[----:B------:R-:W-:-:S13]  /*15cd0*/  ISETP.GE.AND P0, PT, R16, R0, PT ;  /* 0x000000001000720c */ /* 0x000fda0003f06270 */
[----:B------:R-:W-:Y:S05]  /*15ce0*/  @P0 BRA `(.L_x_302) ;  /* 0x000002b000000947 */ /* 0x000fea0003800000 */
[----:B------:R-:W-:Y:S01]  /*15cf0*/  IMAD.MOV.U32 R0, RZ, RZ, 0x368 ;  /* 0x00000368ff007424 */ /* 0x000fe200078e00ff */
[----:B------:R-:W-:-:S04]  /*15d00*/  ISETP.GT.AND P2, PT, R19, 0x1, PT ;  /* 0x000000011300780c */ /* 0x000fc80003f44270 */
[----:B------:R-:W-:-:S04]  /*15d10*/  SEL R0, R0, 0x328, P2 ;  /* 0x0000032800007807 */ /* 0x000fc80001000000 */
[----:B------:R1:W2:Y:S08]  /*15d20*/  LDC.64 R8, c[0x0][R0+0x170] ;  /* 0x00005c0000087b82 */ /* 0x0002b00000000a00 */
[----:B------:R1:W3:Y:S08]  /*15d30*/  LDC.64 R4, c[0x0][R0+0x168] ;  /* 0x00005a0000047b82 */ /* 0x0002f00000000a00 */
[----:B------:R1:W4:Y:S08]  /*15d40*/  LDC.64 R14, c[0x0][R0+0x178] ;  /* 0x00005e00000e7b82 */ /* 0x0003300000000a00 */
[----:B------:R1:W5:Y:S02]  /*15d50*/  LDC.64 R10, c[0x0][R0+0x160] ;  /* 0x00005800000a7b82 */ /* 0x0003640000000a00 */
[----:B-1----:R-:W-:-:S02]  /*15d60*/  IMAD.MOV.U32 R0, RZ, RZ, c[0x0][0x4e8] ;  /* 0x00013a00ff007624 */ /* 0x002fc400078e00ff */
[-C--:B--2---:R-:W-:Y:S02]  /*15d70*/  IMAD R7, R9, R13.reuse, RZ ;  /* 0x0000000d09077224 */ /* 0x084fe400078e02ff */
[----:B------:R-:W-:Y:S01]  /*15d80*/  IMAD.WIDE.U32 R2, R8, R13, RZ ;  /* 0x0000000d08027225 */ /* 0x000fe200078e00ff */
[----:B------:R-:W-:Y:S02]  /*15d90*/  ISETP.NE.AND P0, PT, R0, 0x1, PT ;  /* 0x000000010000780c */ /* 0x000fe40003f05270 */
[----:B------:R-:W-:Y:S01]  /*15da0*/  MOV R0, R16 ;  /* 0x0000001000007202 */ /* 0x000fe20000000f00 */
[----:B------:R-:W-:Y:S01]  /*15db0*/  IMAD R8, R8, R21, R7 ;  /* 0x0000001508087224 */ /* 0x000fe200078e0207 */
[----:B------:R-:W-:Y:S01]  /*15dc0*/  SEL R7, R245, RZ, P2 ;  /* 0x000000fff5077207 */ /* 0x000fe20001000000 */
[-C--:B---3--:R-:W-:Y:S02]  /*15dd0*/  IMAD R9, R5, R12.reuse, RZ ;  /* 0x0000000c05097224 */ /* 0x088fe400078e02ff */
[----:B------:R-:W-:Y:S01]  /*15de0*/  IMAD.WIDE.U32 R4, R4, R12, RZ ;  /* 0x0000000c04047225 */ /* 0x000fe200078e00ff */
[----:B------:R-:W-:-:S03]  /*15df0*/  IADD3 R3, R3, R8, RZ ;  /* 0x0000000803037210 */ /* 0x000fc60007ffe0ff */
[----:B------:R-:W-:Y:S02]  /*15e00*/  IMAD.IADD R9, R5, 0x1, R9 ;  /* 0x0000000105097824 */ /* 0x000fe400078e0209 */
[----:B------:R-:W-:-:S04]  /*15e10*/  @P0 IMAD.HI.U32 R17, R16, c[0x0][0x4ec], RZ ;  /* 0x00013b0010110a27 */ /* 0x000fc800078e00ff */
[-C--:B----4-:R-:W-:Y:S01]  /*15e20*/  IMAD R8, R15, R7.reuse, RZ ;  /* 0x000000070f087224 */ /* 0x090fe200078e02ff */
[----:B------:R-:W-:Y:S02]  /*15e30*/  @P0 SHF.R.U32.HI R0, RZ, c[0x0][0x4f0], R17 ;  /* 0x00013c00ff000a19 */ /* 0x000fe40000011611 */
[----:B------:R-:W-:Y:S01]  /*15e40*/  IADD3 R17, P1, P0, R2, R4, R6 ;  /* 0x0000000402117210 */ /* 0x000fe2000783e006 */
[----:B------:R-:W-:-:S03]  /*15e50*/  IMAD.WIDE.U32 R4, R14, R7, RZ ;  /* 0x000000070e047225 */ /* 0x000fc600078e00ff */
[----:B------:R-:W-:Y:S01]  /*15e60*/  IADD3.X R9, R3, R9, R18, P1, P0 ;  /* 0x0000000903097210 */ /* 0x000fe20000fe0412 */
[----:B------:R-:W-:Y:S01]  /*15e70*/  IMAD.MOV R2, RZ, RZ, -R0 ;  /* 0x000000ffff027224 */ /* 0x000fe200078e0a00 */
[----:B------:R-:W-:Y:S01]  /*15e80*/  IADD3 R5, R5, R8, RZ ;  /* 0x0000000805057210 */ /* 0x000fe20007ffe0ff */
[----:B------:R-:W-:Y:S01]  /*15e90*/  IMAD.MOV.U32 R8, RZ, RZ, c[0x0][0x4a8] ;  /* 0x00012a00ff087624 */ /* 0x000fe200078e00ff */
[----:B------:R-:W-:Y:S01]  /*15ea0*/  IADD3 R4, P1, P0, R0, R17, R4 ;  /* 0x0000001100047210 */ /* 0x000fe2000783e004 */
[----:B------:R-:W-:Y:S01]  /*15eb0*/  IMAD R2, R2, c[0x0][0x4e8], R16 ;  /* 0x00013a0002027a24 */ /* 0x000fe200078e0210 */
[----:B------:R-:W-:-:S03]  /*15ec0*/  SHF.R.S32.HI R3, RZ, 0x1f, R0 ;  /* 0x0000001fff037819 */ /* 0x000fc60000011400 */
[----:B-----5:R-:W-:Y:S01]  /*15ed0*/  IMAD R0, R11, R2, RZ ;  /* 0x000000020b007224 */ /* 0x020fe200078e02ff */
[----:B------:R-:W-:Y:S02]  /*15ee0*/  SHF.R.S32.HI R7, RZ, 0x1f, R2 ;  /* 0x0000001fff077819 */ /* 0x000fe40000011402 */
        /* <DEDUP_REMOVED lines=11> */
.L_x_302:
[----:B------:R-:W-:Y:S05]  /*15fa0*/  BSYNC B0 ;  /* 0x0000000000007941 */ /* 0x000fea0003800000 */
.L_x_301:
[----:B------:R-:W-:-:S13]  /*15fb0*/  ISETP.GT.AND P0, PT, R19, 0x1, PT ;  /* 0x000000011300780c */ /* 0x000fda0003f04270 */
[----:B------:R-:W-:Y:S05]  /*15fc0*/  @P0 BRA `(.L_x_294) ;  /* 0x000007f000000947 */ /* 0x000fea0003800000 */
[----:B------:R-:W-:Y:S01]  /*15fd0*/  MOV R2, c[0x0][0x4e8] ;  /* 0x00013a0000027a02 */ /* 0x000fe20000000f00 */
[----:B-1----:R-:W-:Y:S01]  /*15fe0*/  IMAD R0, R18, c[0x0][0x3a0], RZ ;  /* 0x0000e80012007a24 */ /* 0x002fe200078e02ff */
[----:B------:R-:W-:Y:S01]  /*15ff0*/  LEA R4, R229, R218, 0x7 ;  /* 0x000000dae5047211 */ /* 0x000fe200078e38ff */
[----:B------:R-:W-:Y:S01]  /*16000*/  IMAD R5, R21, c[0x0][0x3f0], RZ ;  /* 0x0000fc0015057a24 */ /* 0x000fe200078e02ff */
[----:B------:R-:W-:Y:S01]  /*16010*/  ISETP.NE.AND P0, PT, R2, 0x1, PT ;  /* 0x000000010200780c */ /* 0x000fe20003f05270 */
[----:B------:R-:W-:-:S04]  /*16020*/  IMAD.WIDE.U32 R2, R6, c[0x0][0x3a0], RZ ;  /* 0x0000e80006027a25 */ /* 0x000fc800078e00ff */
[----:B------:R-:W-:Y:S01]  /*16030*/  IMAD R6, R6, c[0x0][0x3a4], R0 ;  /* 0x0000e90006067a24 */ /* 0x000fe200078e0200 */
[----:B------:R-:W-:Y:S01]  /*16040*/  MOV R0, R4 ;  /* 0x0000000400007202 */ /* 0x000fe20000000f00 */
[----:B------:R-:W-:-:S03]  /*16050*/  IMAD R7, R13, c[0x0][0x3f4], R5 ;  /* 0x0000fd000d077a24 */ /* 0x000fc600078e0205 */
[----:B------:R-:W-:-:S03]  /*16060*/  IADD3 R3, R3, R6, RZ ;  /* 0x0000000603037210 */ /* 0x000fc60007ffe0ff */
[----:B------:R-:W-:-:S04]  /*16070*/  @P0 IMAD.HI.U32 R6, R4, c[0x0][0x4ec], RZ ;  /* 0x00013b0004060a27 */ /* 0x000fc800078e00ff */
[----:B------:R-:W-:Y:S01]  /*16080*/  IMAD.WIDE.U32 R2, R12, c[0x0][0x3e8], R2 ;  /* 0x0000fa000c027a25 */ /* 0x000fe200078e0002 */
[----:B------:R-:W-:-:S03]  /*16090*/  @P0 SHF.R.U32.HI R0, RZ, c[0x0][0x4f0], R6 ;  /* 0x00013c00ff000a19 */ /* 0x000fc60000011606 */
[----:B------:R-:W-:Y:S01]  /*160a0*/  IMAD R3, R12, c[0x0][0x3ec], R3 ;  /* 0x0000fb000c037a24 */ /* 0x000fe200078e0203 */
[----:B------:R-:W-:Y:S02]  /*160b0*/  SHF.R.S32.HI R6, RZ, 0x1f, R0 ;  /* 0x0000001fff067819 */ /* 0x000fe40000011400 */
[----:B------:R-:W-:Y:S01]  /*160c0*/  IADD3 R5, -R0, RZ, RZ ;  /* 0x000000ff00057210 */ /* 0x000fe20007ffe1ff */
[----:B------:R-:W-:Y:S01]  /*160d0*/  IMAD.WIDE.U32 R2, R13, c[0x0][0x3f0], R2 ;  /* 0x0000fc000d027a25 */ /* 0x000fe200078e0002 */
[----:B------:R-:W-:-:S03]  /*160e0*/  LEA R13, R229, R208, 0x7 ;  /* 0x000000d0e50d7211 */ /* 0x000fc600078e38ff */
[----:B------:R-:W-:Y:S01]  /*160f0*/  IMAD R6, R6, c[0x0][0x3e0], RZ ;  /* 0x0000f80006067a24 */ /* 0x000fe200078e02ff */
[----:B------:R-:W-:Y:S01]  /*16100*/  IADD3 R3, R3, R7, RZ ;  /* 0x0000000703037210 */ /* 0x000fe20007ffe0ff */
        /* <DEDUP_REMOVED lines=13> */
.L_x_362:
[----:B------:R-:W-:Y:S05]  /*161e0*/  BRA.DIV ~URZ, `(.L_x_304) ;  /* 0x000023a27f007947 */ /* 0x000fea000b800000 */
[----:B------:R3:W4:Y:S02]  /*161f0*/  SHFL.IDX PT, R0, R14, RZ, 0x181f ;  /* 0x00181fff0e007589 */ /* 0x00072400000e0000 */
.L_x_363:
[----:B------:R-:W-:Y:S01]  /*16200*/  IMAD R12, R20, c[0x0][0x4e8], RZ ;  /* 0x00013a00140c7a24 */ /* 0x000fe200078e02ff */
[----:B------:R-:W-:Y:S04]  /*16210*/  BSSY B0, `(.L_x_305) ;  /* 0x0000013000007945 */ /* 0x000fe80003800000 */
        /* <DEDUP_REMOVED lines=9> */
[----:B--2---:R-:W-:Y:S02]  /*162b0*/  @!P3 LEA.HI.X R11, R132, R4, R133, 0x1, P4 ;  /* 0x00000004840bb211 */ /* 0x004fe400020f0c85 */
[----:B------:R-:W-:Y:S02]  /*162c0*/  @!P0 LEA R2, P4, R200, R0, 0x1 ;  /* 0x00000000c8028211 */ /* 0x000fe400078808ff */
[-C--:B------:R-:W-:Y:S01]  /*162d0*/  @!P2 LEA.HI.X R9, R204, R4.reuse, R209, 0x1, P6 ;  /* 0x00000004cc09a211 */ /* 0x080fe200030f0cd1 */
[----:B------:R2:W-:Y:S01]  /*162e0*/  @!P3 ST.E.128 [R10.64], RZ ;  /* 0x000000ff0a00b985 */ /* 0x0005e2000c101d08 */
[----:B------:R-:W-:-:S02]  /*162f0*/  @!P1 LEA.HI.X R7, R199, R4, R211, 0x1, P5 ;  /* 0x00000004c7079211 */ /* 0x000fc400028f0cd3 */
[----:B------:R-:W-:Y:S01]  /*16300*/  @!P0 LEA.HI.X R3, R200, R4, R210, 0x1, P4 ;  /* 0x00000004c8038211 */ /* 0x000fe200020f0cd2 */
[----:B------:R2:W-:Y:S04]  /*16310*/  @!P2 ST.E.128 [R8.64], RZ ;  /* 0x000000ff0800a985 */ /* 0x0005e8000c101d08 */
[----:B------:R2:W-:Y:S04]  /*16320*/  @!P1 ST.E.128 [R6.64], RZ ;  /* 0x000000ff06009985 */ /* 0x0005e8000c101d08 */
[----:B------:R2:W-:Y:S02]  /*16330*/  @!P0 ST.E.128 [R2.64], RZ ;  /* 0x000000ff02008985 */ /* 0x0005e4000c101d08 */
.L_x_306:
[----:B------:R-:W-:Y:S05]  /*16340*/  BSYNC B0 ;  /* 0x0000000000007941 */ /* 0x000fea0003800000 */
.L_x_305:
[----:B------:R-:W-:Y:S05]  /*16350*/  BRA.DIV ~URZ, `(.L_x_307) ;  /* 0x000022a27f007947 */ /* 0x000fea000b800000 */
[----:B--2---:R2:W1:Y:S04]  /*16360*/  SHFL.IDX PT, R4, R5, 0x1, 0x181f ;  /* 0x00381f0005047f89 */ /* 0x00446800000e0000 */
[----:B----4-:R2:W4:Y:S02]  /*16370*/  SHFL.IDX PT, R0, R14, 0x1, 0x181f ;  /* 0x00381f000e007f89 */ /* 0x01052400000e0000 */
.L_x_364:
        /* <DEDUP_REMOVED lines=11> */
[----:B-1----:R-:W-:Y:S02]  /*16430*/  @!P3 LEA.HI.X R11, R132, R4, R133, 0x1, P4 ;  /* 0x00000004840bb211 */ /* 0x002fe400020f0c85 */
        /* <DEDUP_REMOVED lines=8> */
.L_x_309:
[----:B------:R-:W-:Y:S05]  /*164c0*/  BSYNC B0 ;  /* 0x0000000000007941 */ /* 0x000fea0003800000 */
.L_x_308:
[----:B------:R-:W-:Y:S05]  /*164d0*/  BRA.DIV ~URZ, `(.L_x_310) ;  /* 0x000021f27f007947 */ /* 0x000fea000b800000 */
[----:B-1----:R1:W2:Y:S02]  /*164e0*/  SHFL.IDX PT, R4, R5, 0x2, 0x181f ;  /* 0x00581f0005047f89 */ /* 0x0022a400000e0000 */
.L_x_365:
[----:B------:R-:W-:Y:S05]  /*164f0*/  BRA.DIV ~URZ, `(.L_x_311) ;  /* 0x000022427f007947 */ /* 0x000fea000b800000 */
[----:B----4-:R4:W1:Y:S02]  /*16500*/  SHFL.IDX PT, R0, R14, 0x2, 0x181f ;  /* 0x00581f000e007f89 */ /* 0x01086400000e0000 */
.L_x_366:
        /* <DEDUP_REMOVED lines=8> */
[-C--:B-1----:R-:W-:Y:S02]  /*16590*/  @!P3 LEA R10, P4, R132, R0.reuse, 0x1 ;  /* 0x00000000840ab211 */ /* 0x082fe400078808ff */
        /* <DEDUP_REMOVED lines=11> */
.L_x_313:
[----:B------:R-:W-:Y:S05]  /*16650*/  BSYNC B0 ;  /* 0x0000000000007941 */ /* 0x000fea0003800000 */
.L_x_312:
[----:B------:R-:W-:Y:S05]  /*16660*/  BRA.DIV ~URZ, `(.L_x_314) ;  /* 0x000021427f007947 */ /* 0x000fea000b800000 */
[----:B--2---:R2:W3:Y:S04]  /*16670*/  SHFL.IDX PT, R4, R5, 0x3, 0x181f ;  /* 0x00781f0005047f89 */ /* 0x0044e800000e0000 */
[----:B-1----:R2:W1:Y:S02]  /*16680*/  SHFL.IDX PT, R0, R14, 0x3, 0x181f ;  /* 0x00781f000e007f89 */ /* 0x00246400000e0000 */
.L_x_367:
[----:B------:R-:W-:-:S04]  /*16690*/  IADD3 R2, R13, 0x60, RZ ;  /* 0x000000600d027810 */ /* 0x000fc80007ffe0ff */
        /* <DEDUP_REMOVED lines=9> */
[----:B---3--:R-:W-:Y:S02]  /*16730*/  @!P3 LEA.HI.X R11, R132, R4, R133, 0x1, P4 ;  /* 0x00000004840bb211 */ /* 0x008fe400020f0c85 */
        /* <DEDUP_REMOVED lines=8> */
.L_x_294:
[----:B------:R-:W-:Y:S05]  /*167c0*/  BSYNC B1 ;  /* 0x0000000000017941 */ /* 0x000fea0003800000 */
.L_x_278:
[----:B-1--4-:R-:W4:Y:S02]  /*167d0*/  LDL R0, [R1+0x44] ;  /* 0x0000440001007983 */ /* 0x012f240000100800 */
[----:B----4-:R-:W-:-:S13]  /*167e0*/  ISETP.NE.AND P0, PT, R0, RZ, PT ;  /* 0x000000ff0000720c */ /* 0x010fda0003f05270 */
[----:B------:R-:W-:Y:S01]  /*167f0*/  @P0 WARPSYNC 0xffffffff ;  /* 0xffffffff00000948 */ /* 0x000fe20003800000 */
[----:B------:R-:W-:Y:S06]  /*16800*/  @P0 BAR.SYNC.DEFER_BLOCKING 0x5, 0x100 ;  /* 0x0144000000000b1d */ /* 0x000fec0000010000 */
[----:B------:R-:W1:Y:S04]  /*16810*/  @P0 LDS.128 R228, [0x20080] ;  /* 0x02008000ffe40984 */ /* 0x000e680000000c00 */
[----:B------:R-:W-:Y:S06]  /*16820*/  @P0 BAR.ARV 0x4, 0x100 ;  /* 0x0104000000000b1d */ /* 0x000fec0000002000 */
[----:B------:R-:W-:Y:S05]  /*16830*/  @P0 BRA `(.L_x_315) ;  /* 0x00000af000000947 */ /* 0x000fea0003800000 */
[----:B------:R-:W4:Y:S01]  /*16840*/  S2R R0, SR_TID.X ;  /* 0x0000000000007919 */ /* 0x000f220000002100 */
[----:B------:R-:W-:Y:S01]  /*16850*/  IMAD.MOV.U32 R8, RZ, RZ, RZ ;  /* 0x000000ffff087224 */ /* 0x000fe200078e00ff */
[----:B---34-:R-:W-:-:S04]  /*16860*/  LOP3.LUT R13, R0, 0x1f, RZ, 0xc0, !PT ;  /* 0x0000001f000d7812 */ /* 0x018fc800078ec0ff */
[----:B------:R-:W-:Y:S01]  /*16870*/  ISETP.NE.AND P6, PT, R13, 0x1f, PT ;  /* 0x0000001f0d00780c */ /* 0x000fe20003fc5270 */
[----:B------:R-:W-:Y:S10]  /*16880*/  BRA.DIV ~URZ, `(.L_x_316) ;  /* 0x00001ff27f007947 */ /* 0x000ff4000b800000 */
[----:B------:R3:W4:Y:S02]  /*16890*/  SHFL.IDX PT, R9, R92, RZ, 0x1f ;  /* 0x00001fff5c097589 */ /* 0x00072400000e0000 */
.L_x_368:
[----:B------:R-:W-:Y:S05]  /*168a0*/  BRA.DIV ~URZ, `(.L_x_317) ;  /* 0x000020427f007947 */ /* 0x000fea000b800000 */
[----:B------:R3:W4:Y:S02]  /*168b0*/  SHFL.IDX PT, R6, R92, 0x1, 0x1f ;  /* 0x00201f005c067f89 */ /* 0x00072400000e0000 */
.L_x_369:
[----:B-1----:R-:W-:Y:S02]  /*168c0*/  IMAD.IADD R0, R231, 0x1, R13 ;  /* 0x00000001e7007824 */ /* 0x002fe400078e020d */
[----:B------:R-:W-:-:S03]  /*168d0*/  IMAD.MOV.U32 R7, RZ, RZ, RZ ;  /* 0x000000ffff077224 */ /* 0x000fc600078e00ff */
[----:B------:R-:W-:-:S13]  /*168e0*/  ISETP.GE.OR P0, PT, R0, c[0x0][0x53c], !P6 ;  /* 0x00014f0000007a0c */ /* 0x000fda0007706670 */
[----:B------:R-:W-:Y:S01]  /*168f0*/  @!P0 MOV R2, 0x4 ;  /* 0x0000000400028802 */ /* 0x000fe20000000f00 */
[----:B--2---:R-:W-:-:S04]  /*16900*/  @!P0 IMAD.MOV.U32 R4, RZ, RZ, 0x4 ;  /* 0x00000004ff048424 */ /* 0x004fc800078e00ff */
[----:B------:R-:W-:-:S04]  /*16910*/  @!P0 IMAD.WIDE R4, R0, R4, c[0x0][0x580] ;  /* 0x0001600000048625 */ /* 0x000fc800078e0204 */
[----:B------:R-:W-:Y:S01]  /*16920*/  @!P0 IMAD.WIDE R2, R0, R2, c[0x0][0x578] ;  /* 0x00015e0000028625 */ /* 0x000fe200078e0202 */
[----:B------:R-:W2:Y:S04]  /*16930*/  @!P0 LDG.E R7, [R4.64] ;  /* 0x0000000804078981 */ /* 0x000ea8000c1e1900 */
[----:B------:R-:W2:Y:S01]  /*16940*/  @!P0 LDG.E R8, [R2.64] ;  /* 0x0000000802088981 */ /* 0x000ea2000c1e1900 */
[C---:B------:R-:W-:Y:S02]  /*16950*/  ISETP.GE.U32.AND P4, PT, R13.reuse, 0x10, PT ;  /* 0x000000100d00780c */ /* 0x040fe40003f86070 */
[C---:B------:R-:W-:Y:S02]  /*16960*/  ISETP.GE.U32.AND P3, PT, R13.reuse, 0x8, PT ;  /* 0x000000080d00780c */ /* 0x040fe40003f66070 */
[----:B------:R-:W-:-:S02]  /*16970*/  ISETP.GE.U32.AND P2, PT, R13, 0x4, PT ;  /* 0x000000040d00780c */ /* 0x000fc40003f46070 */
[C---:B------:R-:W-:Y:S02]  /*16980*/  ISETP.GE.U32.AND P1, PT, R13.reuse, 0x2, PT ;  /* 0x000000020d00780c */ /* 0x040fe40003f26070 */
[----:B------:R-:W-:Y:S02]  /*16990*/  ISETP.NE.AND P5, PT, R13, RZ, PT ;  /* 0x000000ff0d00720c */ /* 0x000fe40003fa5270 */
[----:B------:R-:W-:Y:S01]  /*169a0*/  MOV R11, RZ ;  /* 0x000000ff000b7202 */ /* 0x000fe20000000f00 */
[----:B--2---:R-:W-:Y:S01]  /*169b0*/  IMAD R0, R8, R7, RZ ;  /* 0x0000000708007224 */ /* 0x004fe200078e02ff */
[----:B------:R-:W-:Y:S07]  /*169c0*/  BRA.DIV ~URZ, `(.L_x_318) ;  /* 0x00001f927f007947 */ /* 0x000fee000b800000 */
[----:B------:R1:W2:Y:S02]  /*169d0*/  SHFL.UP PT, R4, R0, 0x1, RZ ;  /* 0x0420000000047989 */ /* 0x0002a400000e00ff */
.L_x_370:
        /* <DEDUP_REMOVED lines=16> */
.L_x_371:
[----:B--2---:R-:W-:Y:S01]  /*16ae0*/  IMAD R0, R0, c[0x0][0x538], RZ ;  /* 0x00014e0000007a24 */ /* 0x004fe200078e02ff */
[----:B------:R-:W-:Y:S04]  /*16af0*/  BSSY B1, `(.L_x_320) ;  /* 0x000007e000017945 */ /* 0x000fe80003800000 */
[----:B----4-:R-:W-:-:S04]  /*16b00*/  IADD3 R6, R0, R6, RZ ;  /* 0x0000000600067210 */ /* 0x010fc80007ffe0ff */
[----:B------:R-:W-:-:S13]  /*16b10*/  ISETP.GT.AND P0, PT, R6, R9, PT ;  /* 0x000000090600720c */ /* 0x000fda0003f04270 */
[----:B------:R-:W-:Y:S05]  /*16b20*/  @P0 BRA `(.L_x_321) ;  /* 0x0000025000000947 */ /* 0x000fea0003800000 */
.L_x_325:
        /* <DEDUP_REMOVED lines=8> */
[----:B-1----:R-:W-:Y:S01]  /*16bb0*/  @!P0 MOV R4, 0x4 ;  /* 0x0000000400048802 */ /* 0x002fe20000000f00 */
        /* <DEDUP_REMOVED lines=8> */
.L_x_372:
        /* <DEDUP_REMOVED lines=16> */
.L_x_373:
[----:B--2---:R-:W-:-:S05]  /*16d40*/  IMAD R0, R0, c[0x0][0x538], RZ ;  /* 0x00014e0000007a24 */ /* 0x004fca00078e02ff */
[----:B------:R-:W-:-:S04]  /*16d50*/  IADD3 R6, R0, R6, RZ ;  /* 0x0000000600067210 */ /* 0x000fc80007ffe0ff */
[----:B------:R-:W-:-:S13]  /*16d60*/  ISETP.GT.AND P0, PT, R6, R9, PT ;  /* 0x000000090600720c */ /* 0x000fda0003f04270 */
[----:B-1-3--:R-:W-:Y:S05]  /*16d70*/  @!P0 BRA `(.L_x_325) ;  /* 0xfffffdb000008947 */ /* 0x00afea000383ffff */
.L_x_321:
[----:B------:R-:W-:-:S05]  /*16d80*/  IADD3 R6, -R0, R6, RZ ;  /* 0x0000000600067210 */ /* 0x000fca0007ffe1ff */
[----:B------:R-:W-:-:S05]  /*16d90*/  IMAD R0, R4, c[0x0][0x538], R6 ;  /* 0x00014e0004007a24 */ /* 0x000fca00078e0206 */
[----:B------:R-:W-:Y:S01]  /*16da0*/  ISETP.GT.AND P0, PT, R0, R9, PT ;  /* 0x000000090000720c */ /* 0x000fe20003f04270 */
[----:B------:R-:W-:-:S12]  /*16db0*/  BRA.DIV ~URZ, `(.L_x_326) ;  /* 0x00001f927f007947 */ /* 0x000fd8000b800000 */
[----:B------:R-:W-:-:S04]  /*16dc0*/  VOTE.ANY R0, PT, !P0 ;  /* 0x0000000000007806 */ /* 0x000fc800040e0100 */
.L_x_374:
[----:B------:R2:W4:Y:S01]  /*16dd0*/  POPC R10, R0 ;  /* 0x00000000000a7309 */ /* 0x0005220000000000 */
[----:B------:R-:W-:Y:S05]  /*16de0*/  BRA.DIV ~URZ, `(.L_x_327) ;  /* 0x00001fa27f007947 */ /* 0x000fea000b800000 */
[----:B----4-:R4:W1:Y:S04]  /*16df0*/  SHFL.IDX PT, R7, R7, R10, 0x1f ;  /* 0x00001f0a07077589 */ /* 0x01086800000e0000 */
[----:B------:R4:W2:Y:S02]  /*16e00*/  SHFL.IDX PT, R5, R8, R10, 0x1f ;  /* 0x00001f0a08057589 */ /* 0x0008a400000e0000 */
.L_x_375:
[----:B------:R-:W-:Y:S01]  /*16e10*/  ISETP.NE.AND P0, PT, R0, RZ, PT ;  /* 0x000000ff0000720c */ /* 0x000fe20003f05270 */
[----:B------:R-:W-:-:S12]  /*16e20*/  BSSY B0, `(.L_x_328) ;  /* 0x0000005000007945 */ /* 0x000fd80003800000 */
[----:B------:R-:W-:Y:S05]  /*16e30*/  @!P0 BRA `(.L_x_329) ;  /* 0x0000003000008947 */ /* 0x000fea0003800000 */
[----:B--2---:R-:W-:Y:S01]  /*16e40*/  IADD3 R0, R10, -0x1, RZ ;  /* 0xffffffff0a007810 */ /* 0x004fe20007ffe0ff */
[----:B------:R-:W-:Y:S05]  /*16e50*/  BRA.DIV ~URZ, `(.L_x_330) ;  /* 0x000020027f007947 */ /* 0x000fea000b800000 */
[----:B------:R2:W3:Y:S02]  /*16e60*/  SHFL.IDX PT, R11, R4, R0, 0x1f ;  /* 0x00001f00040b7589 */ /* 0x0004e400000e0000 */
.L_x_329:
[----:B------:R-:W-:Y:S05]  /*16e70*/  BSYNC B0 ;  /* 0x0000000000007941 */ /* 0x000fea0003800000 */
.L_x_328:
[----:B-12---:R-:W-:Y:S01]  /*16e80*/  IABS R4, R7 ;  /* 0x0000000700047213 */ /* 0x006fe20000000000 */
[----:B---3--:R-:W-:Y:S02]  /*16e90*/  IMAD R228, R11, c[0x0][0x538], R6 ;  /* 0x00014e000be47a24 */ /* 0x008fe400078e0206 */
[----:B------:R-:W-:Y:S01]  /*16ea0*/  IMAD.IADD R231, R10, 0x1, R231 ;  /* 0x000000010ae77824 */ /* 0x000fe200078e02e7 */
[----:B------:R-:W1:Y:S01]  /*16eb0*/  I2F.RP R2, R4 ;  /* 0x0000000400027306 */ /* 0x000e620000209400 */
[----:B----4-:R-:W-:-:S07]  /*16ec0*/  IMAD.IADD R8, R9, 0x1, -R228 ;  /* 0x0000000109087824 */ /* 0x010fce00078e0ae4 */
[----:B-1----:R-:W1:Y:S02]  /*16ed0*/  MUFU.RCP R2, R2 ;  /* 0x0000000200027308 */ /* 0x002e640000001000 */
[----:B-1----:R-:W-:-:S06]  /*16ee0*/  IADD3 R2, R2, 0xffffffe, RZ ;  /* 0x0ffffffe02027810 */ /* 0x002fcc0007ffe0ff */
[----:B------:R1:W2:Y:S02]  /*16ef0*/  F2I.FTZ.U32.TRUNC.NTZ R3, R2 ;  /* 0x0000000200037305 */ /* 0x0002a4000021f000 */
[----:B-1----:R-:W-:Y:S01]  /*16f00*/  IABS R2, R5 ;  /* 0x0000000500027213 */ /* 0x002fe20000000000 */
[----:B--2---:R-:W-:-:S03]  /*16f10*/  IMAD.MOV R0, RZ, RZ, -R3 ;  /* 0x000000ffff007224 */ /* 0x004fc600078e0a03 */
[----:B------:R-:W-:Y:S01]  /*16f20*/  MOV R6, R2 ;  /* 0x0000000200067202 */ /* 0x000fe20000000f00 */
[----:B------:R-:W-:Y:S01]  /*16f30*/  IMAD.MOV.U32 R11, RZ, RZ, R0 ;  /* 0x000000ffff0b7224 */ /* 0x000fe200078e0000 */
[----:B------:R-:W-:Y:S01]  /*16f40*/  IABS R0, R7 ;  /* 0x0000000700007213 */ /* 0x000fe20000000000 */
[----:B------:R-:W-:Y:S01]  /*16f50*/  IMAD.MOV.U32 R2, RZ, RZ, RZ ;  /* 0x000000ffff027224 */ /* 0x000fe200078e00ff */
[----:B------:R-:W1:Y:S01]  /*16f60*/  I2F.RP R12, R6 ;  /* 0x00000006000c7306 */ /* 0x000e620000209400 */
[----:B------:R-:W-:Y:S01]  /*16f70*/  IMAD R9, R11, R4, RZ ;  /* 0x000000040b097224 */ /* 0x000fe200078e02ff */
[----:B------:R-:W-:Y:S01]  /*16f80*/  IABS R11, R8 ;  /* 0x00000008000b7213 */ /* 0x000fe20000000000 */
[----:B------:R-:W-:Y:S02]  /*16f90*/  IMAD.MOV R0, RZ, RZ, -R0 ;  /* 0x000000ffff007224 */ /* 0x000fe400078e0a00 */
[----:B------:R-:W-:-:S03]  /*16fa0*/  IMAD.HI.U32 R9, R3, R9, R2 ;  /* 0x0000000903097227 */ /* 0x000fc600078e0002 */
[----:B------:R-:W-:Y:S01]  /*16fb0*/  MOV R3, R0 ;  /* 0x0000000000037202 */ /* 0x000fe20000000f00 */
[----:B------:R-:W-:-:S04]  /*16fc0*/  IMAD.MOV.U32 R2, RZ, RZ, R11 ;  /* 0x000000ffff027224 */ /* 0x000fc800078e000b */
[----:B------:R-:W-:-:S04]  /*16fd0*/  IMAD.HI.U32 R0, R9, R2, RZ ;  /* 0x0000000209007227 */ /* 0x000fc800078e00ff */
[----:B------:R-:W-:Y:S02]  /*16fe0*/  IMAD R2, R0, R3, R2 ;  /* 0x0000000300027224 */ /* 0x000fe400078e0202 */
[----:B-1----:R-:W1:Y:S03]  /*16ff0*/  MUFU.RCP R3, R12 ;  /* 0x0000000c00037308 */ /* 0x002e660000001000 */
        /* <DEDUP_REMOVED lines=9> */
[----:B------:R-:W-:Y:S01]  /*17090*/  @P2 IADD3 R0, R0, 0x1, RZ ;  /* 0x0000000100002810 */ /* 0x000fe20007ffe0ff */
[----:B-1----:R-:W-:-:S05]  /*170a0*/  IMAD.MOV R2, RZ, RZ, -R3 ;  /* 0x000000ffff027224 */ /* 0x002fca00078e0a03 */
[----:B------:R-:W-:Y:S01]  /*170b0*/  @!P1 IMAD.MOV R0, RZ, RZ, -R0 ;  /* 0x000000ffff009224 */ /* 0x000fe200078e0a00 */
[----:B------:R-:W-:Y:S02]  /*170c0*/  MOV R4, R2 ;  /* 0x0000000200047202 */ /* 0x000fe40000000f00 */
[----:B------:R-:W-:Y:S02]  /*170d0*/  IABS R2, R5 ;  /* 0x0000000500027213 */ /* 0x000fe40000000000 */
[----:B------:R-:W-:Y:S01]  /*170e0*/  @!P0 LOP3.LUT R0, RZ, R7, RZ, 0x33, !PT ;  /* 0x00000007ff008212 */ /* 0x000fe200078e33ff */
[----:B------:R-:W-:Y:S02]  /*170f0*/  IMAD R4, R4, R6, RZ ;  /* 0x0000000604047224 */ /* 0x000fe400078e02ff */
[----:B------:R-:W-:Y:S01]  /*17100*/  IMAD.MOV R9, RZ, RZ, -R2 ;  /* 0x000000ffff097224 */ /* 0x000fe200078e0a02 */
[----:B------:R-:W-:Y:S01]  /*17110*/  IABS R11, R0 ;  /* 0x00000000000b7213 */ /* 0x000fe20000000000 */
[----:B------:R-:W-:-:S02]  /*17120*/  IMAD.MOV.U32 R2, RZ, RZ, RZ ;  /* 0x000000ffff027224 */ /* 0x000fc400078e00ff */
[----:B------:R-:W-:Y:S02]  /*17130*/  IMAD R7, R0, R7, RZ ;  /* 0x0000000700077224 */ /* 0x000fe400078e02ff */
[----:B------:R-:W-:Y:S01]  /*17140*/  IMAD.HI.U32 R2, R3, R4, R2 ;  /* 0x0000000403027227 */ /* 0x000fe200078e0002 */
[----:B------:R-:W-:Y:S02]  /*17150*/  MOV R4, R9 ;  /* 0x0000000900047202 */ /* 0x000fe40000000f00 */
[----:B------:R-:W-:Y:S01]  /*17160*/  IADD3 R229, R8, -R7, RZ ;  /* 0x8000000708e57210 */ /* 0x000fe20007ffe0ff */
[----:B------:R-:W-:-:S04]  /*17170*/  IMAD.MOV.U32 R3, RZ, RZ, R11 ;  /* 0x000000ffff037224 */ /* 0x000fc800078e000b */
        /* <DEDUP_REMOVED lines=11> */
[----:B------:R-:W-:-:S04]  /*17230*/  @!P0 LOP3.LUT R2, RZ, R5, RZ, 0x33, !PT ;  /* 0x00000005ff028212 */ /* 0x000fc800078e33ff */
[----:B------:R-:W-:Y:S01]  /*17240*/  IADD3 R3, -R2, RZ, RZ ;  /* 0x000000ff02037210 */ /* 0x000fe20007ffe1ff */
[----:B------:R-:W-:-:S04]  /*17250*/  IMAD R2, R5, 0x1000000, R2 ;  /* 0x0100000005027824 */ /* 0x000fc800078e0202 */
[----:B------:R-:W-:-:S04]  /*17260*/  IMAD R0, R5, R3, R0 ;  /* 0x0000000305007224 */ /* 0x000fc800078e0200 */
[----:B------:R-:W-:Y:S01]  /*17270*/  IMAD R230, R0, 0x10000, R2 ;  /* 0x0001000000e67824 */ /* 0x000fe200078e0202 */
[----:B------:R-:W-:Y:S05]  /*17280*/  BRA `(.L_x_331) ;  /* 0x0000004000007947 */ /* 0x000fea0003800000 */
.L_x_322:
[----:B------:R-:W-:Y:S01]  /*17290*/  IMAD.MOV.U32 R228, RZ, RZ, R9 ;  /* 0x000000ffffe47224 */ /* 0x000fe200078e0009 */
[----:B------:R-:W-:Y:S01]  /*172a0*/  MOV R230, RZ ;  /* 0x000000ff00e67202 */ /* 0x000fe20000000f00 */
[----:B------:R-:W-:Y:S01]  /*172b0*/  IMAD.MOV.U32 R229, RZ, RZ, RZ ;  /* 0x000000ffffe57224 */ /* 0x000fe200078e00ff */
[----:B------:R-:W-:Y:S02]  /*172c0*/  MOV R231, c[0x0][0x53c] ;  /* 0x00014f0000e77a02 */ /* 0x000fe40000000f00 */
.L_x_331:
[----:B------:R-:W-:Y:S05]  /*172d0*/  BSYNC B1 ;  /* 0x0000000000017941 */ /* 0x000fea0003800000 */
.L_x_320:
[----:B------:R-:W-:Y:S01]  /*172e0*/  WARPSYNC 0xffffffff ;  /* 0xffffffff00007948 */ /* 0x000fe20003800000 */
[----:B------:R-:W-:Y:S01]  /*172f0*/  BAR.SYNC.DEFER_BLOCKING 0x4, 0x100 ;  /* 0x0104000000007b1d */ /* 0x000fe20000010000 */
[----:B------:R-:W-:-:S13]  /*17300*/  ISETP.NE.AND P0, PT, R13, RZ, PT ;  /* 0x000000ff0d00720c */ /* 0x000fda0003f05270 */
[----:B------:R2:W-:Y:S04]  /*17310*/  @!P0 STS.128 [0x20080], R228 ;  /* 0x020080e4ff008388 */ /* 0x0005e80000000c00 */
[----:B------:R-:W-:Y:S06]  /*17320*/  BAR.ARV 0x5, 0x100 ;  /* 0x0144000000007b1d */ /* 0x000fec0000002000 */
.L_x_315:
[----:B-1----:R-:W-:-:S13]  /*17330*/  ISETP.GE.AND P0, PT, R231, c[0x0][0x53c], PT ;  /* 0x00014f00e7007a0c */ /* 0x002fda0003f06270 */
[----:B--23--:R-:W-:Y:S01]  /*17340*/  @P0 CALL.REL.NOINC `(.L_x_332) ;  /* 0x0000001000000944 */ /* 0x00cfe20003c00000 */
[----:B------:R-:W-:Y:S05]  /*17350*/  BRA `(.L_x_333) ;  /* 0xfffea8d000007947 */ /* 0x000fea000383ffff */
.L_x_332:
[----:B------:R-:W-:Y:S05]  /*17360*/  EXIT ;  /* 0x000000000000794d */ /* 0x000fea0003800000 */
.L_x_160:
[----:B------:R-:W-:Y:S01]  /*17370*/  IMAD.MOV.U32 R0, RZ, RZ, R5 ;  /* 0x000000ffff007224 */ /* 0x000fe200078e0005 */
[----:B------:R-:W-:Y:S02]  /*17380*/  MOV R3, 0x1 ;  /* 0x0000000100037802 */ /* 0x000fe40000000f00 */
[----:B------:R-:W-:Y:S02]  /*17390*/  MOV R2, 0x173b0 ;  /* 0x000173b000027802 */ /* 0x000fe40000000f00 */
[----:B--2---:R-:W-:Y:S05]  /*173a0*/  CALL.REL.NOINC `($__internal_6_$__cuda_sm70_shflsync_up_p) ;  /* 0x00001bf000007944 */ /* 0x004fea0003c00000 */
[----:B------:R-:W-:Y:S01]  /*173b0*/  MOV R0, R4 ;  /* 0x0000000400007202 */ /* 0x000fe20000000f00 */
[----:B------:R-:W-:Y:S05]  /*173c0*/  BRA `(.L_x_334) ;  /* 0xfffe908000007947 */ /* 0x000fea000383ffff */
.L_x_161:
[----:B------:R-:W-:Y:S01]  /*173d0*/  IMAD.MOV.U32 R0, RZ, RZ, R5 ;  /* 0x000000ffff007224 */ /* 0x000fe200078e0005 */
[----:B------:R-:W-:Y:S02]  /*173e0*/  MOV R3, 0x2 ;  /* 0x0000000200037802 */ /* 0x000fe40000000f00 */
[----:B------:R-:W-:Y:S02]  /*173f0*/  MOV R2, 0x17410 ;  /* 0x0001741000027802 */ /* 0x000fe40000000f00 */
[----:B--2---:R-:W-:Y:S05]  /*17400*/  CALL.REL.NOINC `($__internal_6_$__cuda_sm70_shflsync_up_p) ;  /* 0x00001b9000007944 */ /* 0x004fea0003c00000 */
[----:B------:R-:W-:Y:S01]  /*17410*/  SEL R4, R4, RZ, P4 ;  /* 0x000000ff04047207 */ /* 0x000fe20002000000 */
[----:B------:R-:W-:Y:S01]  /*17420*/  IMAD.MOV.U32 R3, RZ, RZ, 0x4 ;  /* 0x00000004ff037424 */ /* 0x000fe200078e00ff */
[----:B------:R-:W-:-:S03]  /*17430*/  MOV R2, 0x17460 ;  /* 0x0001746000027802 */ /* 0x000fc60000000f00 */
[----:B------:R-:W-:Y:S02]  /*17440*/  IMAD.IADD R0, R5, 0x1, R4 ;  /* 0x0000000105007824 */ /* 0x000fe400078e0204 */
[----:B------:R-:W-:Y:S05]  /*17450*/  CALL.REL.NOINC `($__internal_6_$__cuda_sm70_shflsync_up_p) ;  /* 0x00001b4000007944 */ /* 0x000fea0003c00000 */
        /* <DEDUP_REMOVED lines=12> */
[----:B------:R-:W-:Y:S02]  /*17520*/  MOV R15, 0x1f ;  /* 0x0000001f000f7802 */ /* 0x000fe40000000f00 */
[----:B------:R-:W-:Y:S01]  /*17530*/  MOV R2, 0x17570 ;  /* 0x0001757000027802 */ /* 0x000fe20000000f00 */
[----:B------:R-:W-:-:S04]  /*17540*/  IMAD.IADD R4, R0, 0x1, R4 ;  /* 0x0000000100047824 */ /* 0x000fc800078e0204 */
[----:B------:R-:W-:Y:S02]  /*17550*/  IMAD.MOV.U32 R3, RZ, RZ, R4 ;  /* 0x000000ffff037224 */ /* 0x000fe400078e0004 */
[----:B------:R-:W-:Y:S05]  /*17560*/  CALL.REL.NOINC `($__internal_5_$__cuda_sm70_shflsync_idx_p) ;  /* 0x000019c000007944 */ /* 0x000fea0003c00000 */
[----:B-----5:R-:W-:Y:S01]  /*17570*/  MOV R0, R15 ;  /* 0x0000000f00007202 */ /* 0x020fe20000000f00 */
[----:B-1----:R-:W-:Y:S05]  /*17580*/  BRA `(.L_x_335) ;  /* 0xfffe8fc000007947 */ /* 0x002fea000383ffff */
.L_x_163:
[----:B------:R-:W-:Y:S02]  /*17590*/  SEL R0, RZ, 0x1, P0 ;  /* 0x00000001ff007807 */ /* 0x000fe40000000000 */
[----:B------:R-:W-:Y:S02]  /*175a0*/  MOV R2, 0x175c0 ;  /* 0x000175c000027802 */ /* 0x000fe40000000f00 */
[----:B--2---:R-:W-:Y:S05]  /*175b0*/  CALL.REL.NOINC `($__internal_7_$__cuda_sm70_votesync_ballot) ;  /* 0x00001a4000007944 */ /* 0x004fea0003c00000 */
[----:B------:R-:W-:Y:S05]  /*175c0*/  BRA `(.L_x_336) ;  /* 0xfffe901000007947 */ /* 0x000fea000383ffff */
.L_x_164:
[----:B------:R-:W-:Y:S01]  /*175d0*/  IMAD.MOV.U32 R3, RZ, RZ, R8 ;  /* 0x000000ffff037224 */ /* 0x000fe200078e0008 */
[----:B---3--:R-:W-:Y:S01]  /*175e0*/  MOV R179, R13 ;  /* 0x0000000d00b37202 */ /* 0x008fe20000000f00 */
[----:B------:R-:W-:Y:S01]  /*175f0*/  IMAD.MOV.U32 R15, RZ, RZ, 0x1f ;  /* 0x0000001fff0f7424 */ /* 0x000fe200078e00ff */
[----:B------:R-:W-:Y:S02]  /*17600*/  MOV R2, 0x17620 ;  /* 0x0001762000027802 */ /* 0x000fe40000000f00 */
[----:B-12---:R-:W-:Y:S05]  /*17610*/  CALL.REL.NOINC `($__internal_5_$__cuda_sm70_shflsync_idx_p) ;  /* 0x0000191000007944 */ /* 0x006fea0003c00000 */
[----:B------:R-:W-:Y:S01]  /*17620*/  IMAD.MOV.U32 R11, RZ, RZ, R15 ;  /* 0x000000ffff0b7224 */ /* 0x000fe200078e000f */
[----:B------:R-:W-:Y:S01]  /*17630*/  MOV R3, R7 ;  /* 0x0000000700037202 */ /* 0x000fe20000000f00 */
[----:B------:R-:W-:Y:S01]  /*17640*/  IMAD.MOV.U32 R6, RZ, RZ, RZ ;  /* 0x000000ffff067224 */ /* 0x000fe200078e00ff */
[----:B------:R-:W-:Y:S01]  /*17650*/  MOV R179, R13 ;  /* 0x0000000d00b37202 */ /* 0x000fe20000000f00 */
[----:B------:R-:W-:Y:S01]  /*17660*/  IMAD.MOV.U32 R15, RZ, RZ, 0x1f ;  /* 0x0000001fff0f7424 */ /* 0x000fe200078e00ff */
[----:B------:R-:W-:-:S02]  /*17670*/  MOV R2, 0x17690 ;  /* 0x0001769000027802 */ /* 0x000fc40000000f00 */
[----:B-1---5:R-:W-:Y:S05]  /*17680*/  CALL.REL.NOINC `($__internal_5_$__cuda_sm70_shflsync_idx_p) ;  /* 0x000018a000007944 */ /* 0x022fea0003c00000 */
[----:B------:R-:W-:Y:S01]  /*17690*/  MOV R10, R15 ;  /* 0x0000000f000a7202 */ /* 0x000fe20000000f00 */
[----:B-1---5:R-:W-:Y:S05]  /*176a0*/  BRA `(.L_x_337) ;  /* 0xfffe8f8000007947 */ /* 0x022fea000383ffff */
.L_x_167:
[----:B------:R-:W-:Y:S01]  /*176b0*/  IMAD.MOV.U32 R3, RZ, RZ, R4 ;  /* 0x000000ffff037224 */ /* 0x000fe200078e0004 */
[----:B------:R-:W-:-:S02]  /*176c0*/  MOV R15, 0x1f ;  /* 0x0000001f000f7802 */ /* 0x000fc40000000f00 */
[----:B------:R-:W-:Y:S02]  /*176d0*/  MOV R2, 0x176f0 ;  /* 0x000176f000027802 */ /* 0x000fe40000000f00 */
[----:B-1234-:R-:W-:Y:S05]  /*176e0*/  CALL.REL.NOINC `($__internal_5_$__cuda_sm70_shflsync_idx_p) ;  /* 0x0000184000007944 */ /* 0x01efea0003c00000 */
[----:B------:R-:W-:Y:S01]  /*176f0*/  MOV R6, R15 ;  /* 0x0000000f00067202 */ /* 0x000fe20000000f00 */
[----:B-1---5:R-:W-:Y:S05]  /*17700*/  BRA `(.L_x_166) ;  /* 0xfffe8f8000007947 */ /* 0x022fea000383ffff */
.L_x_197:
[----:B------:R-:W-:Y:S01]  /*17710*/  IMAD.MOV.U32 R3, RZ, RZ, R5 ;  /* 0x000000ffff037224 */ /* 0x000fe200078e0005 */
[----:B------:R-:W-:Y:S01]  /*17720*/  MOV R179, RZ ;  /* 0x000000ff00b37202 */ /* 0x000fe20000000f00 */
[----:B------:R-:W-:Y:S01]  /*17730*/  IMAD.MOV.U32 R15, RZ, RZ, 0x181f ;  /* 0x0000181fff0f7424 */ /* 0x000fe200078e00ff */
[----:B------:R-:W-:Y:S02]  /*17740*/  MOV R2, 0x17760 ;  /* 0x0001776000027802 */ /* 0x000fe40000000f00 */
[----:B-----5:R-:W-:Y:S05]  /*17750*/  CALL.REL.NOINC `($__internal_5_$__cuda_sm70_shflsync_idx_p) ;  /* 0x000017d000007944 */ /* 0x020fea0003c00000 */
[----:B------:R-:W-:Y:S01]  /*17760*/  MOV R4, R15 ;  /* 0x0000000f00047202 */ /* 0x000fe20000000f00 */
[----:B-1---5:R-:W-:Y:S05]  /*17770*/  BRA `(.L_x_338) ;  /* 0xfffef03000007947 */ /* 0x022fea000383ffff */
.L_x_198:
[----:B------:R-:W-:Y:S01]  /*17780*/  IMAD.MOV.U32 R3, RZ, RZ, R13 ;  /* 0x000000ffff037224 */ /* 0x000fe200078e000d */
[----:B------:R-:W-:Y:S01]  /*17790*/  MOV R179, RZ ;  /* 0x000000ff00b37202 */ /* 0x000fe20000000f00 */
[----:B------:R-:W-:Y:S01]  /*177a0*/  IMAD.MOV.U32 R15, RZ, RZ, 0x181f ;  /* 0x0000181fff0f7424 */ /* 0x000fe200078e00ff */
[----:B------:R-:W-:Y:S02]  /*177b0*/  MOV R2, 0x177d0 ;  /* 0x000177d000027802 */ /* 0x000fe40000000f00 */
[----:B-12--5:R-:W-:Y:S05]  /*177c0*/  CALL.REL.NOINC `($__internal_5_$__cuda_sm70_shflsync_idx_p) ;  /* 0x0000176000007944 */ /* 0x026fea0003c00000 */
[----:B-----5:R-:W-:Y:S01]  /*177d0*/  MOV R0, R15 ;  /* 0x0000000f00007202 */ /* 0x020fe20000000f00 */
[----:B-1----:R-:W-:Y:S05]  /*177e0*/  BRA `(.L_x_339) ;  /* 0xfffeefe000007947 */ /* 0x002fea000383ffff */
.L_x_201:
[----:B--2---:R-:W-:Y:S01]  /*177f0*/  IMAD.MOV.U32 R3, RZ, RZ, R5 ;  /* 0x000000ffff037224 */ /* 0x004fe200078e0005 */
[----:B------:R-:W-:Y:S01]  /*17800*/  MOV R179, 0x1 ;  /* 0x0000000100b37802 */ /* 0x000fe20000000f00 */
[----:B------:R-:W-:Y:S01]  /*17810*/  IMAD.MOV.U32 R15, RZ, RZ, 0x181f ;  /* 0x0000181fff0f7424 */ /* 0x000fe200078e00ff */
[----:B------:R-:W-:-:S02]  /*17820*/  MOV R2, 0x17840 ;  /* 0x0001784000027802 */ /* 0x000fc40000000f00 */
[----:B-1-345:R-:W-:Y:S05]  /*17830*/  CALL.REL.NOINC `($__internal_5_$__cuda_sm70_shflsync_idx_p) ;  /* 0x000016f000007944 */ /* 0x03afea0003c00000 */
[----:B------:R-:W-:Y:S01]  /*17840*/  IMAD.MOV.U32 R4, RZ, RZ, R15 ;  /* 0x000000ffff047224 */ /* 0x000fe200078e000f */
[----:B------:R-:W-:Y:S01]  /*17850*/  MOV R179, 0x1 ;  /* 0x0000000100b37802 */ /* 0x000fe20000000f00 */
[----:B------:R-:W-:Y:S01]  /*17860*/  IMAD.MOV.U32 R3, RZ, RZ, R13 ;  /* 0x000000ffff037224 */ /* 0x000fe200078e000d */
[----:B------:R-:W-:-:S02]  /*17870*/  MOV R15, 0x181f ;  /* 0x0000181f000f7802 */ /* 0x000fc40000000f00 */
[----:B------:R-:W-:Y:S02]  /*17880*/  MOV R2, 0x178a0 ;  /* 0x000178a000027802 */ /* 0x000fe40000000f00 */
[----:B-1---5:R-:W-:Y:S05]  /*17890*/  CALL.REL.NOINC `($__internal_5_$__cuda_sm70_shflsync_idx_p) ;  /* 0x0000169000007944 */ /* 0x022fea0003c00000 */
[----:B-----5:R-:W-:Y:S01]  /*178a0*/  MOV R0, R15 ;  /* 0x0000000f00007202 */ /* 0x020fe20000000f00 */
[----:B-1----:R-:W-:Y:S05]  /*178b0*/  BRA `(.L_x_340) ;  /* 0xfffef0a000007947 */ /* 0x002fea000383ffff */
.L_x_204:
[----:B-1----:R-:W-:Y:S01]  /*178c0*/  IMAD.MOV.U32 R3, RZ, RZ, R5 ;  /* 0x000000ffff037224 */ /* 0x002fe200078e0005 */
[----:B------:R-:W-:Y:S01]  /*178d0*/  MOV R179, 0x2 ;  /* 0x0000000200b37802 */ /* 0x000fe20000000f00 */
[----:B------:R-:W-:Y:S01]  /*178e0*/  IMAD.MOV.U32 R15, RZ, RZ, 0x181f ;  /* 0x0000181fff0f7424 */ /* 0x000fe200078e00ff */
[----:B------:R-:W-:Y:S02]  /*178f0*/  MOV R2, 0x17910 ;  /* 0x0001791000027802 */ /* 0x000fe40000000f00 */
[----:B--2345:R-:W-:Y:S05]  /*17900*/  CALL.REL.NOINC `($__internal_5_$__cuda_sm70_shflsync_idx_p) ;  /* 0x0000162000007944 */ /* 0x03cfea0003c00000 */
[----:B------:R-:W-:Y:S01]  /*17910*/  MOV R4, R15 ;  /* 0x0000000f00047202 */ /* 0x000fe20000000f00 */
[----:B-1---5:R-:W-:Y:S05]  /*17920*/  BRA `(.L_x_341) ;  /* 0xfffef19000007947 */ /* 0x022fea000383ffff */
.L_x_205:
[----:B------:R-:W-:Y:S01]  /*17930*/  IMAD.MOV.U32 R3, RZ, RZ, R13 ;  /* 0x000000ffff037224 */ /* 0x000fe200078e000d */
[----:B------:R-:W-:Y:S01]  /*17940*/  MOV R179, 0x2 ;  /* 0x0000000200b37802 */ /* 0x000fe20000000f00 */
[----:B------:R-:W-:Y:S01]  /*17950*/  IMAD.MOV.U32 R15, RZ, RZ, 0x181f ;  /* 0x0000181fff0f7424 */ /* 0x000fe200078e00ff */
[----:B------:R-:W-:Y:S02]  /*17960*/  MOV R2, 0x17980 ;  /* 0x0001798000027802 */ /* 0x000fe40000000f00 */
[----:B-12345:R-:W-:Y:S05]  /*17970*/  CALL.REL.NOINC `($__internal_5_$__cuda_sm70_shflsync_idx_p) ;  /* 0x000015b000007944 */ /* 0x03efea0003c00000 */
[----:B-----5:R-:W-:Y:S01]  /*17980*/  MOV R0, R15 ;  /* 0x0000000f00007202 */ /* 0x020fe20000000f00 */
[----:B-1----:R-:W-:Y:S05]  /*17990*/  BRA `(.L_x_342) ;  /* 0xfffef14000007947 */ /* 0x002fea000383ffff */
.L_x_208:
[----:B-1----:R-:W-:Y:S01]  /*179a0*/  IMAD.MOV.U32 R3, RZ, RZ, R5 ;  /* 0x000000ffff037224 */ /* 0x002fe200078e0005 */
[----:B------:R-:W-:Y:S01]  /*179b0*/  MOV R179, 0x3 ;  /* 0x0000000300b37802 */ /* 0x000fe20000000f00 */
[----:B------:R-:W-:Y:S01]  /*179c0*/  IMAD.MOV.U32 R15, RZ, RZ, 0x181f ;  /* 0x0000181fff0f7424 */ /* 0x000fe200078e00ff */
[----:B------:R-:W-:-:S02]  /*179d0*/  MOV R2, 0x179f0 ;  /* 0x000179f000027802 */ /* 0x000fc40000000f00 */
[----:B--2345:R-:W-:Y:S05]  /*179e0*/  CALL.REL.NOINC `($__internal_5_$__cuda_sm70_shflsync_idx_p) ;  /* 0x0000154000007944 */ /* 0x03cfea0003c00000 */
        /* <DEDUP_REMOVED lines=8> */
.L_x_263:
[----:B------:R-:W-:Y:S01]  /*17a70*/  IMAD.MOV.U32 R3, RZ, RZ, R0 ;  /* 0x000000ffff037224 */ /* 0x000fe200078e0000 */
[----:B------:R-:W-:Y:S01]  /*17a80*/  MOV R179, RZ ;  /* 0x000000ff00b37202 */ /* 0x000fe20000000f00 */
[----:B------:R-:W-:Y:S01]  /*17a90*/  IMAD.MOV.U32 R15, RZ, RZ, 0x181f ;  /* 0x0000181fff0f7424 */ /* 0x000fe200078e00ff */
[----:B------:R-:W-:Y:S02]  /*17aa0*/  MOV R2, 0x17ac0 ;  /* 0x00017ac000027802 */ /* 0x000fe40000000f00 */
[----:B------:R-:W-:Y:S05]  /*17ab0*/  CALL.REL.NOINC `($__internal_5_$__cuda_sm70_shflsync_idx_p) ;  /* 0x0000147000007944 */ /* 0x000fea0003c00000 */
[----:B------:R-:W-:Y:S01]  /*17ac0*/  MOV R4, R15 ;  /* 0x0000000f00047202 */ /* 0x000fe20000000f00 */
[----:B-1---5:R-:W-:Y:S05]  /*17ad0*/  BRA `(.L_x_344) ;  /* 0xffff6d4000007947 */ /* 0x022fea000383ffff */
.L_x_264:
[----:B------:R-:W-:Y:S01]  /*17ae0*/  IMAD.MOV.U32 R3, RZ, RZ, R5 ;  /* 0x000000ffff037224 */ /* 0x000fe200078e0005 */
[----:B------:R-:W-:Y:S01]  /*17af0*/  MOV R179, RZ ;  /* 0x000000ff00b37202 */ /* 0x000fe20000000f00 */
[----:B------:R-:W-:Y:S01]  /*17b00*/  IMAD.MOV.U32 R15, RZ, RZ, 0x181f ;  /* 0x0000181fff0f7424 */ /* 0x000fe200078e00ff */
[----:B------:R-:W-:Y:S02]  /*17b10*/  MOV R2, 0x17b30 ;  /* 0x00017b3000027802 */ /* 0x000fe40000000f00 */
[----:B-12---:R-:W-:Y:S05]  /*17b20*/  CALL.REL.NOINC `($__internal_5_$__cuda_sm70_shflsync_idx_p) ;  /* 0x0000140000007944 */ /* 0x006fea0003c00000 */
[----:B-----5:R-:W-:Y:S01]  /*17b30*/  MOV R0, R15 ;  /* 0x0000000f00007202 */ /* 0x020fe20000000f00 */
[----:B-1----:R-:W-:Y:S05]  /*17b40*/  BRA `(.L_x_345) ;  /* 0xffff6cf000007947 */ /* 0x002fea000383ffff */
.L_x_265:
[----:B------:R-:W-:Y:S02]  /*17b50*/  MOV R0, 0x2 ;  /* 0x0000000200007802 */ /* 0x000fe40000000f00 */
[----:B------:R-:W-:-:S02]  /*17b60*/  MOV R2, 0x17b80 ;  /* 0x00017b8000027802 */ /* 0x000fc40000000f00 */
[----:B------:R-:W-:Y:S05]  /*17b70*/  CALL.REL.NOINC `($__internal_4_$__cuda_sm70_shflsync_bfly_p) ;  /* 0x0000135000007944 */ /* 0x000fea0003c00000 */
[----:B------:R-:W-:Y:S01]  /*17b80*/  FMNMX.FTZ R4, R4, R0, !PT ;  /* 0x0000000004047209 */ /* 0x000fe20007810000 */
[----:B------:R-:W-:Y:S01]  /*17b90*/  IMAD.MOV.U32 R0, RZ, RZ, 0x1 ;  /* 0x00000001ff007424 */ /* 0x000fe200078e00ff */
[----:B------:R-:W-:-:S02]  /*17ba0*/  MOV R2, 0x17bc0 ;  /* 0x00017bc000027802 */ /* 0x000fc40000000f00 */
[----:B------:R-:W-:Y:S05]  /*17bb0*/  CALL.REL.NOINC `($__internal_4_$__cuda_sm70_shflsync_bfly_p) ;  /* 0x0000131000007944 */ /* 0x000fea0003c00000 */
[----:B------:R-:W-:Y:S01]  /*17bc0*/  FMNMX.FTZ R134, R4, R0, !PT ;  /* 0x0000000004867209 */ /* 0x000fe20007810000 */
[----:B------:R-:W-:Y:S01]  /*17bd0*/  IMAD.MOV.U32 R4, RZ, RZ, R5 ;  /* 0x000000ffff047224 */ /* 0x000fe200078e0005 */
[----:B------:R-:W-:Y:S01]  /*17be0*/  MOV R2, 0x17c10 ;  /* 0x00017c1000027802 */ /* 0x000fe20000000f00 */
[----:B------:R-:W-:-:S02]  /*17bf0*/  IMAD.MOV.U32 R0, RZ, RZ, 0x2 ;  /* 0x00000002ff007424 */ /* 0x000fc400078e00ff */
[----:B------:R-:W-:Y:S05]  /*17c00*/  CALL.REL.NOINC `($__internal_4_$__cuda_sm70_shflsync_bfly_p) ;  /* 0x000012c000007944 */ /* 0x000fea0003c00000 */
[----:B------:R-:W-:Y:S01]  /*17c10*/  FMNMX.FTZ R5, R5, R0, !PT ;  /* 0x0000000005057209 */ /* 0x000fe20007810000 */
[----:B------:R-:W-:Y:S01]  /*17c20*/  IMAD.MOV.U32 R0, RZ, RZ, 0x1 ;  /* 0x00000001ff007424 */ /* 0x000fe200078e00ff */
[----:B------:R-:W-:-:S03]  /*17c30*/  MOV R2, 0x17c60 ;  /* 0x00017c6000027802 */ /* 0x000fc60000000f00 */
[----:B------:R-:W-:Y:S02]  /*17c40*/  IMAD.MOV.U32 R4, RZ, RZ, R5 ;  /* 0x000000ffff047224 */ /* 0x000fe400078e0005 */
[----:B------:R-:W-:Y:S05]  /*17c50*/  CALL.REL.NOINC `($__internal_4_$__cuda_sm70_shflsync_bfly_p) ;  /* 0x0000127000007944 */ /* 0x000fea0003c00000 */
[----:B------:R-:W-:Y:S01]  /*17c60*/  MOV R3, R0 ;  /* 0x0000000000037202 */ /* 0x000fe20000000f00 */
[----:B------:R-:W-:Y:S05]  /*17c70*/  BRA `(.L_x_346) ;  /* 0xffff6fd000007947 */ /* 0x000fea000383ffff */
.L_x_267:
[----:B--2---:R-:W-:Y:S01]  /*17c80*/  MOV R15, 0x181f ;  /* 0x0000181f000f7802 */ /* 0x004fe20000000f00 */
[----:B------:R-:W-:Y:S01]  /*17c90*/  IMAD.MOV.U32 R179, RZ, RZ, RZ ;  /* 0x000000ffffb37224 */ /* 0x000fe200078e00ff */
[----:B------:R-:W-:Y:S02]  /*17ca0*/  MOV R2, 0x17cc0 ;  /* 0x00017cc000027802 */ /* 0x000fe40000000f00 */
[----:B-1-34-:R-:W-:Y:S05]  /*17cb0*/  CALL.REL.NOINC `($__internal_5_$__cuda_sm70_shflsync_idx_p) ;  /* 0x0000127000007944 */ /* 0x01afea0003c00000 */
[----:B------:R-:W-:Y:S01]  /*17cc0*/  MOV R3, R15 ;  /* 0x0000000f00037202 */ /* 0x000fe20000000f00 */
[----:B-1---5:R-:W-:-:S05]  /*17cd0*/  BRA `(.L_x_347) ;  /* 0xffff7cb000007947 */ /* 0x022fca000383ffff */
.L_x_270:
[----:B------:R-:W-:Y:S01]  /*17ce0*/  MOV R179, RZ ;  /* 0x000000ff00b37202 */ /* 0x000fe20000000f00 */
[----:B------:R-:W-:Y:S01]  /*17cf0*/  IMAD.MOV.U32 R3, RZ, RZ, R0 ;  /* 0x000000ffff037224 */ /* 0x000fe200078e0000 */
[----:B------:R-:W-:Y:S01]  /*17d00*/  MOV R2, 0x17d30 ;  /* 0x00017d3000027802 */ /* 0x000fe20000000f00 */
[----:B------:R-:W-:Y:S02]  /*17d10*/  IMAD.MOV.U32 R15, RZ, RZ, 0x181f ;  /* 0x0000181fff0f7424 */ /* 0x000fe400078e00ff */
[----:B------:R-:W-:Y:S05]  /*17d20*/  CALL.REL.NOINC `($__internal_5_$__cuda_sm70_shflsync_idx_p) ;  /* 0x0000120000007944 */ /* 0x000fea0003c00000 */
[----:B------:R-:W-:Y:S01]  /*17d30*/  MOV R4, R15 ;  /* 0x0000000f00047202 */ /* 0x000fe20000000f00 */
[----:B-1---5:R-:W-:-:S05]  /*17d40*/  BRA `(.L_x_348) ;  /* 0xffff883000007947 */ /* 0x022fca000383ffff */
.L_x_271:
[----:B------:R-:W-:Y:S01]  /*17d50*/  MOV R179, RZ ;  /* 0x000000ff00b37202 */ /* 0x000fe20000000f00 */
[----:B------:R-:W-:Y:S01]  /*17d60*/  IMAD.MOV.U32 R3, RZ, RZ, R5 ;  /* 0x000000ffff037224 */ /* 0x000fe200078e0005 */
[----:B------:R-:W-:Y:S01]  /*17d70*/  MOV R2, 0x17da0 ;  /* 0x00017da000027802 */ /* 0x000fe20000000f00 */
[----:B------:R-:W-:Y:S02]  /*17d80*/  IMAD.MOV.U32 R15, RZ, RZ, 0x181f ;  /* 0x0000181fff0f7424 */ /* 0x000fe400078e00ff */
[----:B-12---:R-:W-:Y:S05]  /*17d90*/  CALL.REL.NOINC `($__internal_5_$__cuda_sm70_shflsync_idx_p) ;  /* 0x0000119000007944 */ /* 0x006fea0003c00000 */
[----:B-----5:R-:W-:Y:S01]  /*17da0*/  MOV R0, R15 ;  /* 0x0000000f00007202 */ /* 0x020fe20000000f00 */
[----:B-1----:R-:W-:-:S05]  /*17db0*/  BRA `(.L_x_349) ;  /* 0xffff87e000007947 */ /* 0x002fca000383ffff */
.L_x_272:
[----:B------:R-:W-:Y:S02]  /*17dc0*/  MOV R0, 0x2 ;  /* 0x0000000200007802 */ /* 0x000fe40000000f00 */
[----:B------:R-:W-:Y:S02]  /*17dd0*/  MOV R2, 0x17df0 ;  /* 0x00017df000027802 */ /* 0x000fe40000000f00 */
[----:B------:R-:W-:Y:S05]  /*17de0*/  CALL.REL.NOINC `($__internal_4_$__cuda_sm70_shflsync_bfly_p) ;  /* 0x000010e000007944 */ /* 0x000fea0003c00000 */
[----:B------:R-:W-:Y:S01]  /*17df0*/  FMNMX.FTZ R4, R4, R0, !PT ;  /* 0x0000000004047209 */ /* 0x000fe20007810000 */
[----:B------:R-:W-:Y:S01]  /*17e00*/  IMAD.MOV.U32 R0, RZ, RZ, 0x1 ;  /* 0x00000001ff007424 */ /* 0x000fe200078e00ff */
[----:B------:R-:W-:Y:S02]  /*17e10*/  MOV R2, 0x17e30 ;  /* 0x00017e3000027802 */ /* 0x000fe40000000f00 */
[----:B------:R-:W-:Y:S05]  /*17e20*/  CALL.REL.NOINC `($__internal_4_$__cuda_sm70_shflsync_bfly_p) ;  /* 0x000010a000007944 */ /* 0x000fea0003c00000 */
[----:B------:R-:W-:Y:S01]  /*17e30*/  FMNMX.FTZ R134, R4, R0, !PT ;  /* 0x0000000004867209 */ /* 0x000fe20007810000 */
[----:B------:R-:W-:Y:S01]  /*17e40*/  IMAD.MOV.U32 R4, RZ, RZ, R5 ;  /* 0x000000ffff047224 */ /* 0x000fe200078e0005 */
[----:B------:R-:W-:Y:S01]  /*17e50*/  MOV R2, 0x17e80 ;  /* 0x00017e8000027802 */ /* 0x000fe20000000f00 */
[----:B------:R-:W-:Y:S02]  /*17e60*/  IMAD.MOV.U32 R0, RZ, RZ, 0x2 ;  /* 0x00000002ff007424 */ /* 0x000fe400078e00ff */
[----:B------:R-:W-:Y:S05]  /*17e70*/  CALL.REL.NOINC `($__internal_4_$__cuda_sm70_shflsync_bfly_p) ;  /* 0x0000105000007944 */ /* 0x000fea0003c00000 */
[----:B------:R-:W-:Y:S01]  /*17e80*/  FMNMX.FTZ R4, R5, R0, !PT ;  /* 0x0000000005047209 */ /* 0x000fe20007810000 */
[----:B------:R-:W-:Y:S01]  /*17e90*/  IMAD.MOV.U32 R0, RZ, RZ, 0x1 ;  /* 0x00000001ff007424 */ /* 0x000fe200078e00ff */
[----:B------:R-:W-:Y:S02]  /*17ea0*/  MOV R2, 0x17ec0 ;  /* 0x00017ec000027802 */ /* 0x000fe40000000f00 */
[----:B------:R-:W-:Y:S05]  /*17eb0*/  CALL.REL.NOINC `($__internal_4_$__cuda_sm70_shflsync_bfly_p) ;  /* 0x0000101000007944 */ /* 0x000fea0003c00000 */
[----:B------:R-:W-:-:S05]  /*17ec0*/  BRA `(.L_x_350) ;  /* 0xffff897000007947 */ /* 0x000fca000383ffff */
.L_x_274:
[----:B------:R-:W-:Y:S01]  /*17ed0*/  IMAD.MOV.U32 R4, RZ, RZ, R206 ;  /* 0x000000ffff047224 */ /* 0x000fe200078e00ce */
[----:B------:R-:W-:-:S02]  /*17ee0*/  MOV R0, 0x2 ;  /* 0x0000000200007802 */ /* 0x000fc40000000f00 */
[----:B------:R-:W-:Y:S02]  /*17ef0*/  MOV R2, 0x17f10 ;  /* 0x00017f1000027802 */ /* 0x000fe40000000f00 */
[----:B------:R-:W-:Y:S05]  /*17f00*/  CALL.REL.NOINC `($__internal_4_$__cuda_sm70_shflsync_bfly_p) ;  /* 0x00000fc000007944 */ /* 0x000fea0003c00000 */
[----:B------:R-:W-:Y:S05]  /*17f10*/  BRA `(.L_x_351) ;  /* 0xffff9be000007947 */ /* 0x000fea000383ffff */
.L_x_275:
[----:B------:R-:W-:Y:S01]  /*17f20*/  IMAD.MOV.U32 R4, RZ, RZ, R5 ;  /* 0x000000ffff047224 */ /* 0x000fe200078e0005 */
[----:B------:R-:W-:Y:S02]  /*17f30*/  MOV R0, 0x1 ;  /* 0x0000000100007802 */ /* 0x000fe40000000f00 */
[----:B------:R-:W-:Y:S02]  /*17f40*/  MOV R2, 0x17f60 ;  /* 0x00017f6000027802 */ /* 0x000fe40000000f00 */
[----:B-1----:R-:W-:Y:S05]  /*17f50*/  CALL.REL.NOINC `($__internal_4_$__cuda_sm70_shflsync_bfly_p) ;  /* 0x00000f7000007944 */ /* 0x002fea0003c00000 */
[----:B------:R-:W-:Y:S01]  /*17f60*/  FADD.FTZ R5, R5, R0 ;  /* 0x0000000005057221 */ /* 0x000fe20000010000 */
[----:B------:R-:W-:Y:S02]  /*17f70*/  MOV R4, R205 ;  /* 0x000000cd00047202 */ /* 0x000fe40000000f00 */
[----:B------:R-:W-:Y:S02]  /*17f80*/  MOV R0, 0x2 ;  /* 0x0000000200007802 */ /* 0x000fe40000000f00 */
[----:B------:R-:W-:Y:S02]  /*17f90*/  MOV R2, 0x17fb0 ;  /* 0x00017fb000027802 */ /* 0x000fe40000000f00 */
[----:B------:R-:W-:Y:S05]  /*17fa0*/  CALL.REL.NOINC `($__internal_4_$__cuda_sm70_shflsync_bfly_p) ;  /* 0x00000f2000007944 */ /* 0x000fea0003c00000 */
[----:B------:R-:W-:Y:S01]  /*17fb0*/  FADD.FTZ R4, R205, R0 ;  /* 0x00000000cd047221 */ /* 0x000fe20000010000 */
[----:B------:R-:W-:Y:S02]  /*17fc0*/  MOV R0, 0x1 ;  /* 0x0000000100007802 */ /* 0x000fe40000000f00 */
[----:B------:R-:W-:-:S02]  /*17fd0*/  MOV R2, 0x17ff0 ;  /* 0x00017ff000027802 */ /* 0x000fc40000000f00 */
[----:B------:R-:W-:Y:S05]  /*17fe0*/  CALL.REL.NOINC `($__internal_4_$__cuda_sm70_shflsync_bfly_p) ;  /* 0x00000ee000007944 */ /* 0x000fea0003c00000 */
[----:B------:R-:W-:Y:S01]  /*17ff0*/  MOV R3, R0 ;  /* 0x0000000000037202 */ /* 0x000fe20000000f00 */
[----:B------:R-:W-:Y:S05]  /*18000*/  BRA `(.L_x_352) ;  /* 0xffff9b6000007947 */ /* 0x000fea000383ffff */
.L_x_282:
[----:B--234-:R-:W-:Y:S01]  /*18010*/  IMAD.MOV.U32 R3, RZ, RZ, R13 ;  /* 0x000000ffff037224 */ /* 0x01cfe200078e000d */
[----:B------:R-:W-:Y:S01]  /*18020*/  MOV R179, RZ ;  /* 0x000000ff00b37202 */ /* 0x000fe20000000f00 */
[----:B------:R-:W-:Y:S01]  /*18030*/  IMAD.MOV.U32 R15, RZ, RZ, 0x181f ;  /* 0x0000181fff0f7424 */ /* 0x000fe200078e00ff */
[----:B------:R-:W-:-:S02]  /*18040*/  MOV R2, 0x18060 ;  /* 0x0001806000027802 */ /* 0x000fc40000000f00 */
[----:B-1----:R-:W-:Y:S05]  /*18050*/  CALL.REL.NOINC `($__internal_5_$__cuda_sm70_shflsync_idx_p) ;  /* 0x00000ed000007944 */ /* 0x002fea0003c00000 */
[----:B------:R-:W-:Y:S01]  /*18060*/  MOV R4, R15 ;  /* 0x0000000f00047202 */ /* 0x000fe20000000f00 */
[----:B-1---5:R-:W-:Y:S05]  /*18070*/  BRA `(.L_x_353) ;  /* 0xffffb68000007947 */ /* 0x022fea000383ffff */
.L_x_283:
[----:B------:R-:W-:Y:S01]  /*18080*/  IMAD.MOV.U32 R3, RZ, RZ, R14 ;  /* 0x000000ffff037224 */ /* 0x000fe200078e000e */
[----:B------:R-:W-:Y:S01]  /*18090*/  MOV R179, RZ ;  /* 0x000000ff00b37202 */ /* 0x000fe20000000f00 */
[----:B------:R-:W-:Y:S01]  /*180a0*/  IMAD.MOV.U32 R15, RZ, RZ, 0x181f ;  /* 0x0000181fff0f7424 */ /* 0x000fe200078e00ff */
[----:B------:R-:W-:-:S02]  /*180b0*/  MOV R2, 0x180d0 ;  /* 0x000180d000027802 */ /* 0x000fc40000000f00 */
[----:B-123--:R-:W-:Y:S05]  /*180c0*/  CALL.REL.NOINC `($__internal_5_$__cuda_sm70_shflsync_idx_p) ;  /* 0x00000e6000007944 */ /* 0x00efea0003c00000 */
[----:B-----5:R-:W-:Y:S01]  /*180d0*/  MOV R0, R15 ;  /* 0x0000000f00007202 */ /* 0x020fe20000000f00 */
[----:B-1----:R-:W-:Y:S05]  /*180e0*/  BRA `(.L_x_354) ;  /* 0xffffb63000007947 */ /* 0x002fea000383ffff */
.L_x_286:
[----:B--2---:R-:W-:Y:S01]  /*180f0*/  IMAD.MOV.U32 R3, RZ, RZ, R13 ;  /* 0x000000ffff037224 */ /* 0x004fe200078e000d */
[----:B------:R-:W-:Y:S01]  /*18100*/  MOV R179, 0x1 ;  /* 0x0000000100b37802 */ /* 0x000fe20000000f00 */
[----:B------:R-:W-:Y:S01]  /*18110*/  IMAD.MOV.U32 R15, RZ, RZ, 0x181f ;  /* 0x0000181fff0f7424 */ /* 0x000fe200078e00ff */
[----:B------:R-:W-:-:S02]  /*18120*/  MOV R2, 0x18140 ;  /* 0x0001814000027802 */ /* 0x000fc40000000f00 */
[----:B-1-34-:R-:W-:Y:S05]  /*18130*/  CALL.REL.NOINC `($__internal_5_$__cuda_sm70_shflsync_idx_p) ;  /* 0x00000df000007944 */ /* 0x01afea0003c00000 */
        /* <DEDUP_REMOVED lines=8> */
.L_x_289:
[----:B--2---:R-:W-:Y:S01]  /*181c0*/  IMAD.MOV.U32 R3, RZ, RZ, R13 ;  /* 0x000000ffff037224 */ /* 0x004fe200078e000d */
[----:B------:R-:W-:Y:S01]  /*181d0*/  MOV R179, 0x2 ;  /* 0x0000000200b37802 */ /* 0x000fe20000000f00 */
[----:B------:R-:W-:Y:S01]  /*181e0*/  IMAD.MOV.U32 R15, RZ, RZ, 0x181f ;  /* 0x0000181fff0f7424 */ /* 0x000fe200078e00ff */
[----:B------:R-:W-:Y:S02]  /*181f0*/  MOV R2, 0x18210 ;  /* 0x0001821000027802 */ /* 0x000fe40000000f00 */
[----:B-1-34-:R-:W-:Y:S05]  /*18200*/  CALL.REL.NOINC `($__internal_5_$__cuda_sm70_shflsync_idx_p) ;  /* 0x00000d2000007944 */ /* 0x01afea0003c00000 */
[----:B------:R-:W-:Y:S01]  /*18210*/  MOV R4, R15 ;  /* 0x0000000f00047202 */ /* 0x000fe20000000f00 */
[----:B-1---5:R-:W-:Y:S05]  /*18220*/  BRA `(.L_x_356) ;  /* 0xffffb7d000007947 */ /* 0x022fea000383ffff */
.L_x_290:
[----:B--2---:R-:W-:Y:S01]  /*18230*/  IMAD.MOV.U32 R3, RZ, RZ, R14 ;  /* 0x000000ffff037224 */ /* 0x004fe200078e000e */
[----:B------:R-:W-:Y:S01]  /*18240*/  MOV R179, 0x2 ;  /* 0x0000000200b37802 */ /* 0x000fe20000000f00 */
[----:B------:R-:W-:Y:S01]  /*18250*/  IMAD.MOV.U32 R15, RZ, RZ, 0x181f ;  /* 0x0000181fff0f7424 */ /* 0x000fe200078e00ff */
[----:B------:R-:W-:Y:S02]  /*18260*/  MOV R2, 0x18280 ;  /* 0x0001828000027802 */ /* 0x000fe40000000f00 */
[----:B-1-34-:R-:W-:Y:S05]  /*18270*/  CALL.REL.NOINC `($__internal_5_$__cuda_sm70_shflsync_idx_p) ;  /* 0x00000cb000007944 */ /* 0x01afea0003c00000 */
[----:B-----5:R-:W-:Y:S01]  /*18280*/  MOV R0, R15 ;  /* 0x0000000f00007202 */ /* 0x020fe20000000f00 */
[----:B-1----:R-:W-:Y:S05]  /*18290*/  BRA `(.L_x_357) ;  /* 0xffffb78000007947 */ /* 0x002fea000383ffff */
.L_x_293:
[----:B---3--:R-:W-:Y:S01]  /*182a0*/  IMAD.MOV.U32 R3, RZ, RZ, R13 ;  /* 0x000000ffff037224 */ /* 0x008fe200078e000d */
        /* <DEDUP_REMOVED lines=12> */
.L_x_295:
[----:B------:R-:W-:Y:S01]  /*18370*/  IMAD.MOV.U32 R3, RZ, RZ, R5 ;  /* 0x000000ffff037224 */ /* 0x000fe200078e0005 */
[----:B------:R-:W-:Y:S01]  /*18380*/  MOV R179, RZ ;  /* 0x000000ff00b37202 */ /* 0x000fe20000000f00 */
[----:B------:R-:W-:Y:S01]  /*18390*/  IMAD.MOV.U32 R15, RZ, RZ, 0x1c1f ;  /* 0x00001c1fff0f7424 */ /* 0x000fe200078e00ff */
[----:B------:R-:W-:Y:S02]  /*183a0*/  MOV R2, 0x183c0 ;  /* 0x000183c000027802 */ /* 0x000fe40000000f00 */
[----:B------:R-:W-:Y:S05]  /*183b0*/  CALL.REL.NOINC `($__internal_5_$__cuda_sm70_shflsync_idx_p) ;  /* 0x00000b7000007944 */ /* 0x000fea0003c00000 */
[----:B------:R-:W-:Y:S01]  /*183c0*/  MOV R4, R15 ;  /* 0x0000000f00047202 */ /* 0x000fe20000000f00 */
[----:B-1---5:R-:W-:Y:S05]  /*183d0*/  BRA `(.L_x_359) ;  /* 0xffffbb2000007947 */ /* 0x022fea000383ffff */
.L_x_296:
[----:B------:R-:W-:Y:S01]  /*183e0*/  IMAD.MOV.U32 R3, RZ, RZ, R12 ;  /* 0x000000ffff037224 */ /* 0x000fe200078e000c */
[----:B------:R-:W-:Y:S01]  /*183f0*/  MOV R179, RZ ;  /* 0x000000ff00b37202 */ /* 0x000fe20000000f00 */
[----:B------:R-:W-:Y:S01]  /*18400*/  IMAD.MOV.U32 R15, RZ, RZ, 0x1c1f ;  /* 0x00001c1fff0f7424 */ /* 0x000fe200078e00ff */
[----:B------:R-:W-:Y:S02]  /*18410*/  MOV R2, 0x18430 ;  /* 0x0001843000027802 */ /* 0x000fe40000000f00 */
[----:B-12---:R-:W-:Y:S05]  /*18420*/  CALL.REL.NOINC `($__internal_5_$__cuda_sm70_shflsync_idx_p) ;  /* 0x00000b0000007944 */ /* 0x006fea0003c00000 */
[----:B-----5:R-:W-:Y:S01]  /*18430*/  MOV R0, R15 ;  /* 0x0000000f00007202 */ /* 0x020fe20000000f00 */
[----:B-1----:R-:W-:Y:S05]  /*18440*/  BRA `(.L_x_360) ;  /* 0xffffbad000007947 */ /* 0x002fea000383ffff */
.L_x_299:
[----:B----4-:R-:W-:Y:S01]  /*18450*/  IMAD.MOV.U32 R3, RZ, RZ, R5 ;  /* 0x000000ffff037224 */ /* 0x010fe200078e0005 */
[----:B------:R-:W-:Y:S01]  /*18460*/  MOV R179, 0x1 ;  /* 0x0000000100b37802 */ /* 0x000fe20000000f00 */
[----:B------:R-:W-:Y:S01]  /*18470*/  IMAD.MOV.U32 R15, RZ, RZ, 0x1c1f ;  /* 0x00001c1fff0f7424 */ /* 0x000fe200078e00ff */
[----:B------:R-:W-:-:S02]  /*18480*/  MOV R2, 0x184a0 ;  /* 0x000184a000027802 */ /* 0x000fc40000000f00 */
[----:B-123--:R-:W-:Y:S05]  /*18490*/  CALL.REL.NOINC `($__internal_5_$__cuda_sm70_shflsync_idx_p) ;  /* 0x00000a9000007944 */ /* 0x00efea0003c00000 */
        /* <DEDUP_REMOVED lines=8> */
.L_x_303:
[----:B------:R-:W-:Y:S01]  /*18520*/  IMAD.MOV.U32 R3, RZ, RZ, R5 ;  /* 0x000000ffff037224 */ /* 0x000fe200078e0005 */
[----:B------:R-:W-:Y:S01]  /*18530*/  MOV R179, RZ ;  /* 0x000000ff00b37202 */ /* 0x000fe20000000f00 */
[----:B------:R-:W-:Y:S01]  /*18540*/  IMAD.MOV.U32 R15, RZ, RZ, 0x181f ;  /* 0x0000181fff0f7424 */ /* 0x000fe200078e00ff */
[----:B------:R-:W-:Y:S02]  /*18550*/  MOV R2, 0x18570 ;  /* 0x0001857000027802 */ /* 0x000fe40000000f00 */
[----:B------:R-:W-:Y:S05]  /*18560*/  CALL.REL.NOINC `($__internal_5_$__cuda_sm70_shflsync_idx_p) ;  /* 0x000009c000007944 */ /* 0x000fea0003c00000 */
[----:B------:R-:W-:Y:S01]  /*18570*/  MOV R4, R15 ;  /* 0x0000000f00047202 */ /* 0x000fe20000000f00 */
[----:B-1---5:R-:W-:Y:S05]  /*18580*/  BRA `(.L_x_362) ;  /* 0xffffdc5000007947 */ /* 0x022fea000383ffff */
.L_x_304:
[----:B------:R-:W-:Y:S01]  /*18590*/  IMAD.MOV.U32 R3, RZ, RZ, R14 ;  /* 0x000000ffff037224 */ /* 0x000fe200078e000e */
[----:B------:R-:W-:Y:S01]  /*185a0*/  MOV R179, RZ ;  /* 0x000000ff00b37202 */ /* 0x000fe20000000f00 */
[----:B------:R-:W-:Y:S01]  /*185b0*/  IMAD.MOV.U32 R15, RZ, RZ, 0x181f ;  /* 0x0000181fff0f7424 */ /* 0x000fe200078e00ff */
[----:B------:R-:W-:Y:S02]  /*185c0*/  MOV R2, 0x185e0 ;  /* 0x000185e000027802 */ /* 0x000fe40000000f00 */
[----:B-12---:R-:W-:Y:S05]  /*185d0*/  CALL.REL.NOINC `($__internal_5_$__cuda_sm70_shflsync_idx_p) ;  /* 0x0000095000007944 */ /* 0x006fea0003c00000 */
[----:B-----5:R-:W-:Y:S01]  /*185e0*/  MOV R0, R15 ;  /* 0x0000000f00007202 */ /* 0x020fe20000000f00 */
[----:B-1----:R-:W-:Y:S05]  /*185f0*/  BRA `(.L_x_363) ;  /* 0xffffdc0000007947 */ /* 0x002fea000383ffff */
.L_x_307:
        /* <DEDUP_REMOVED lines=13> */
.L_x_310:
[----:B-1----:R-:W-:Y:S01]  /*186d0*/  IMAD.MOV.U32 R3, RZ, RZ, R5 ;  /* 0x000000ffff037224 */ /* 0x002fe200078e0005 */
[----:B------:R-:W-:Y:S01]  /*186e0*/  MOV R179, 0x2 ;  /* 0x0000000200b37802 */ /* 0x000fe20000000f00 */
[----:B------:R-:W-:Y:S01]  /*186f0*/  IMAD.MOV.U32 R15, RZ, RZ, 0x181f ;  /* 0x0000181fff0f7424 */ /* 0x000fe200078e00ff */
[----:B------:R-:W-:Y:S02]  /*18700*/  MOV R2, 0x18720 ;  /* 0x0001872000027802 */ /* 0x000fe40000000f00 */
[----:B--234-:R-:W-:Y:S05]  /*18710*/  CALL.REL.NOINC `($__internal_5_$__cuda_sm70_shflsync_idx_p) ;  /* 0x0000081000007944 */ /* 0x01cfea0003c00000 */
[----:B------:R-:W-:Y:S01]  /*18720*/  MOV R4, R15 ;  /* 0x0000000f00047202 */ /* 0x000fe20000000f00 */
[----:B-1---5:R-:W-:Y:S05]  /*18730*/  BRA `(.L_x_365) ;  /* 0xffffddb000007947 */ /* 0x022fea000383ffff */
.L_x_311:
[----:B------:R-:W-:Y:S01]  /*18740*/  IMAD.MOV.U32 R3, RZ, RZ, R14 ;  /* 0x000000ffff037224 */ /* 0x000fe200078e000e */
[----:B------:R-:W-:Y:S01]  /*18750*/  MOV R179, 0x2 ;  /* 0x0000000200b37802 */ /* 0x000fe20000000f00 */
[----:B------:R-:W-:Y:S01]  /*18760*/  IMAD.MOV.U32 R15, RZ, RZ, 0x181f ;  /* 0x0000181fff0f7424 */ /* 0x000fe200078e00ff */
[----:B------:R-:W-:Y:S02]  /*18770*/  MOV R2, 0x18790 ;  /* 0x0001879000027802 */ /* 0x000fe40000000f00 */
[----:B-1234-:R-:W-:Y:S05]  /*18780*/  CALL.REL.NOINC `($__internal_5_$__cuda_sm70_shflsync_idx_p) ;  /* 0x000007a000007944 */ /* 0x01efea0003c00000 */
[----:B-----5:R-:W-:Y:S01]  /*18790*/  MOV R0, R15 ;  /* 0x0000000f00007202 */ /* 0x020fe20000000f00 */
[----:B-1----:R-:W-:Y:S05]  /*187a0*/  BRA `(.L_x_366) ;  /* 0xffffdd6000007947 */ /* 0x002fea000383ffff */
.L_x_314:
[----:B-1----:R-:W-:Y:S01]  /*187b0*/  IMAD.MOV.U32 R3, RZ, RZ, R5 ;  /* 0x000000ffff037224 */ /* 0x002fe200078e0005 */
[----:B------:R-:W-:Y:S01]  /*187c0*/  MOV R179, 0x3 ;  /* 0x0000000300b37802 */ /* 0x000fe20000000f00 */
[----:B------:R-:W-:Y:S01]  /*187d0*/  IMAD.MOV.U32 R15, RZ, RZ, 0x181f ;  /* 0x0000181fff0f7424 */ /* 0x000fe200078e00ff */
[----:B------:R-:W-:-:S02]  /*187e0*/  MOV R2, 0x18800 ;  /* 0x0001880000027802 */ /* 0x000fc40000000f00 */
[----:B--234-:R-:W-:Y:S05]  /*187f0*/  CALL.REL.NOINC `($__internal_5_$__cuda_sm70_shflsync_idx_p) ;  /* 0x0000073000007944 */ /* 0x01cfea0003c00000 */
        /* <DEDUP_REMOVED lines=8> */
.L_x_316:
[----:B------:R-:W-:Y:S01]  /*18880*/  IMAD.MOV.U32 R3, RZ, RZ, R92 ;  /* 0x000000ffff037224 */ /* 0x000fe200078e005c */
[----:B------:R-:W-:Y:S01]  /*18890*/  MOV R179, RZ ;  /* 0x000000ff00b37202 */ /* 0x000fe20000000f00 */
[----:B------:R-:W-:Y:S01]  /*188a0*/  IMAD.MOV.U32 R15, RZ, RZ, 0x1f ;  /* 0x0000001fff0f7424 */ /* 0x000fe200078e00ff */
[----:B------:R-:W-:Y:S02]  /*188b0*/  MOV R2, 0x188d0 ;  /* 0x000188d000027802 */ /* 0x000fe40000000f00 */
[----:B-12---:R-:W-:Y:S05]  /*188c0*/  CALL.REL.NOINC `($__internal_5_$__cuda_sm70_shflsync_idx_p) ;  /* 0x0000066000007944 */ /* 0x006fea0003c00000 */
[----:B------:R-:W-:Y:S01]  /*188d0*/  MOV R9, R15 ;  /* 0x0000000f00097202 */ /* 0x000fe20000000f00 */
[----:B-1---5:R-:W-:Y:S05]  /*188e0*/  BRA `(.L_x_368) ;  /* 0xffffdfb000007947 */ /* 0x022fea000383ffff */
.L_x_317:
[----:B------:R-:W-:Y:S01]  /*188f0*/  IMAD.MOV.U32 R3, RZ, RZ, R92 ;  /* 0x000000ffff037224 */ /* 0x000fe200078e005c */
[----:B------:R-:W-:Y:S01]  /*18900*/  MOV R179, 0x1 ;  /* 0x0000000100b37802 */ /* 0x000fe20000000f00 */
[----:B------:R-:W-:Y:S01]  /*18910*/  IMAD.MOV.U32 R15, RZ, RZ, 0x1f ;  /* 0x0000001fff0f7424 */ /* 0x000fe200078e00ff */
[----:B------:R-:W-:Y:S02]  /*18920*/  MOV R2, 0x18940 ;  /* 0x0001894000027802 */ /* 0x000fe40000000f00 */
[----:B-1234-:R-:W-:Y:S05]  /*18930*/  CALL.REL.NOINC `($__internal_5_$__cuda_sm70_shflsync_idx_p) ;  /* 0x000005f000007944 */ /* 0x01efea0003c00000 */
[----:B------:R-:W-:Y:S01]  /*18940*/  MOV R6, R15 ;  /* 0x0000000f00067202 */ /* 0x000fe20000000f00 */
[----:B-1---5:R-:W-:Y:S05]  /*18950*/  BRA `(.L_x_369) ;  /* 0xffffdf6000007947 */ /* 0x022fea000383ffff */
.L_x_318:
[----:B------:R-:W-:Y:S02]  /*18960*/  MOV R3, 0x1 ;  /* 0x0000000100037802 */ /* 0x000fe40000000f00 */
[----:B------:R-:W-:-:S02]  /*18970*/  MOV R2, 0x18990 ;  /* 0x0001899000027802 */ /* 0x000fc40000000f00 */
[----:B---34-:R-:W-:Y:S05]  /*18980*/  CALL.REL.NOINC `($__internal_6_$__cuda_sm70_shflsync_up_p) ;  /* 0x0000061000007944 */ /* 0x018fea0003c00000 */
[----:B------:R-:W-:Y:S05]  /*18990*/  BRA `(.L_x_370) ;  /* 0xffffe04000007947 */ /* 0x000fea000383ffff */
.L_x_319:
[----:B------:R-:W-:Y:S02]  /*189a0*/  MOV R3, 0x2 ;  /* 0x0000000200037802 */ /* 0x000fe40000000f00 */
[----:B------:R-:W-:-:S02]  /*189b0*/  MOV R2, 0x189d0 ;  /* 0x000189d000027802 */ /* 0x000fc40000000f00 */
[----:B---34-:R-:W-:Y:S05]  /*189c0*/  CALL.REL.NOINC `($__internal_6_$__cuda_sm70_shflsync_up_p) ;  /* 0x000005d000007944 */ /* 0x018fea0003c00000 */
[----:B------:R-:W-:Y:S02]  /*189d0*/  SEL R3, R4, RZ, P1 ;  /* 0x000000ff04037207 */ /* 0x000fe40000800000 */
[----:B------:R-:W-:-:S03]  /*189e0*/  MOV R2, 0x18a20 ;  /* 0x00018a2000027802 */ /* 0x000fc60000000f00 */
[----:B------:R-:W-:Y:S02]  /*189f0*/  IMAD.IADD R0, R0, 0x1, R3 ;  /* 0x0000000100007824 */ /* 0x000fe400078e0203 */
[----:B------:R-:W-:Y:S02]  /*18a00*/  IMAD.MOV.U32 R3, RZ, RZ, 0x4 ;  /* 0x00000004ff037424 */ /* 0x000fe400078e00ff */
        /* <DEDUP_REMOVED lines=20> */
.L_x_323:
[----:B------:R-:W-:Y:S02]  /*18b50*/  MOV R3, 0x1 ;  /* 0x0000000100037802 */ /* 0x000fe40000000f00 */
[----:B------:R-:W-:Y:S02]  /*18b60*/  MOV R2, 0x18b80 ;  /* 0x00018b8000027802 */ /* 0x000fe40000000f00 */
[----:B---3--:R-:W-:Y:S05]  /*18b70*/  CALL.REL.NOINC `($__internal_6_$__cuda_sm70_shflsync_up_p) ;  /* 0x0000042000007944 */ /* 0x008fea0003c00000 */
[----:B------:R-:W-:Y:S01]  /*18b80*/  MOV R2, R4 ;  /* 0x0000000400027202 */ /* 0x000fe20000000f00 */
[----:B------:R-:W-:Y:S05]  /*18b90*/  BRA `(.L_x_372) ;  /* 0xffffe0a000007947 */ /* 0x000fea000383ffff */
.L_x_324:
[----:B------:R-:W-:Y:S02]  /*18ba0*/  MOV R3, 0x2 ;  /* 0x0000000200037802 */ /* 0x000fe40000000f00 */
[----:B------:R-:W-:Y:S02]  /*18bb0*/  MOV R2, 0x18bd0 ;  /* 0x00018bd000027802 */ /* 0x000fe40000000f00 */
[----:B---3--:R-:W-:Y:S05]  /*18bc0*/  CALL.REL.NOINC `($__internal_6_$__cuda_sm70_shflsync_up_p) ;  /* 0x000003d000007944 */ /* 0x008fea0003c00000 */
        /* <DEDUP_REMOVED lines=24> */
.L_x_326:
[----:B------:R-:W-:Y:S02]  /*18d50*/  SEL R0, RZ, 0x1, P0 ;  /* 0x00000001ff007807 */ /* 0x000fe40000000000 */
[----:B------:R-:W-:Y:S02]  /*18d60*/  MOV R2, 0x18d80 ;  /* 0x00018d8000027802 */ /* 0x000fe40000000f00 */
[----:B-1-3--:R-:W-:Y:S05]  /*18d70*/  CALL.REL.NOINC `($__internal_7_$__cuda_sm70_votesync_ballot) ;  /* 0x0000028000007944 */ /* 0x00afea0003c00000 */
[----:B------:R-:W-:Y:S05]  /*18d80*/  BRA `(.L_x_374) ;  /* 0xffffe04000007947 */ /* 0x000fea000383ffff */
.L_x_327:
[----:B------:R-:W-:Y:S01]  /*18d90*/  IMAD.MOV.U32 R3, RZ, RZ, R7 ;  /* 0x000000ffff037224 */ /* 0x000fe200078e0007 */
[----:B----4-:R-:W-:Y:S01]  /*18da0*/  MOV R179, R10 ;  /* 0x0000000a00b37202 */ /* 0x010fe20000000f00 */
[----:B------:R-:W-:Y:S01]  /*18db0*/  IMAD.MOV.U32 R15, RZ, RZ, 0x1f ;  /* 0x0000001fff0f7424 */ /* 0x000fe200078e00ff */
[----:B------:R-:W-:Y:S02]  /*18dc0*/  MOV R2, 0x18de0 ;  /* 0x00018de000027802 */ /* 0x000fe40000000f00 */
[----:B-123--:R-:W-:Y:S05]  /*18dd0*/  CALL.REL.NOINC `($__internal_5_$__cuda_sm70_shflsync_idx_p) ;  /* 0x0000015000007944 */ /* 0x00efea0003c00000 */
[----:B------:R-:W-:Y:S01]  /*18de0*/  IMAD.MOV.U32 R7, RZ, RZ, R15 ;  /* 0x000000ffff077224 */ /* 0x000fe200078e000f */
[----:B------:R-:W-:Y:S01]  /*18df0*/  MOV R179, R10 ;  /* 0x0000000a00b37202 */ /* 0x000fe20000000f00 */
[----:B------:R-:W-:Y:S01]  /*18e00*/  IMAD.MOV.U32 R3, RZ, RZ, R8 ;  /* 0x000000ffff037224 */ /* 0x000fe200078e0008 */
[----:B------:R-:W-:Y:S02]  /*18e10*/  MOV R15, 0x1f ;  /* 0x0000001f000f7802 */ /* 0x000fe40000000f00 */
[----:B------:R-:W-:-:S02]  /*18e20*/  MOV R2, 0x18e40 ;  /* 0x00018e4000027802 */ /* 0x000fc40000000f00 */
[----:B-1---5:R-:W-:Y:S05]  /*18e30*/  CALL.REL.NOINC `($__internal_5_$__cuda_sm70_shflsync_idx_p) ;  /* 0x000000f000007944 */ /* 0x022fea0003c00000 */
[----:B------:R-:W-:Y:S01]  /*18e40*/  MOV R5, R15 ;  /* 0x0000000f00057202 */ /* 0x000fe20000000f00 */
[----:B-1---5:R-:W-:Y:S05]  /*18e50*/  BRA `(.L_x_375) ;  /* 0xffffdfb000007947 */ /* 0x022fea000383ffff */
.L_x_330:
[----:B------:R-:W-:Y:S01]  /*18e60*/  IMAD.MOV.U32 R3, RZ, RZ, R4 ;  /* 0x000000ffff037224 */ /* 0x000fe200078e0004 */
[----:B------:R-:W-:Y:S01]  /*18e70*/  MOV R179, R0 ;  /* 0x0000000000b37202 */ /* 0x000fe20000000f00 */
[----:B------:R-:W-:Y:S01]  /*18e80*/  IMAD.MOV.U32 R15, RZ, RZ, 0x1f ;  /* 0x0000001fff0f7424 */ /* 0x000fe200078e00ff */
[----:B------:R-:W-:-:S02]  /*18e90*/  MOV R2, 0x18eb0 ;  /* 0x00018eb000027802 */ /* 0x000fc40000000f00 */
[----:B-1-34-:R-:W-:Y:S05]  /*18ea0*/  CALL.REL.NOINC `($__internal_5_$__cuda_sm70_shflsync_idx_p) ;  /* 0x0000008000007944 */ /* 0x01afea0003c00000 */
[----:B------:R-:W-:Y:S01]  /*18eb0*/  MOV R11, R15 ;  /* 0x0000000f000b7202 */ /* 0x000fe20000000f00 */
[----:B-1---5:R-:W-:Y:S05]  /*18ec0*/  BRA `(.L_x_329) ;  /* 0xffffdfa000007947 */ /* 0x022fea000383ffff */
        .weak           $__internal_4_$__cuda_sm70_shflsync_bfly_p
        .type           $__internal_4_$__cuda_sm70_shflsync_bfly_p,@function
        .size           $__internal_4_$__cuda_sm70_shflsync_bfly_p,($__internal_5_$__cuda_sm70_shflsync_idx_p - $__internal_4_$__cuda_sm70_shflsync_bfly_p)
$__internal_4_$__cuda_sm70_shflsync_bfly_p:
[----:B------:R-:W-:Y:S02]  /*18ed0*/  MOV R15, 0xffffffff ;  /* 0xffffffff000f7802 */ /* 0x000fe40000000f00 */
[----:B------:R-:W-:-:S02]  /*18ee0*/  MOV R3, 0x1f ;  /* 0x0000001f00037802 */ /* 0x000fc40000000f00 */
[----:B------:R-:W-:Y:S04]  /*18ef0*/  WARPSYNC R15 ;  /* 0x0000000f00007348 */ /* 0x000fe80003800000 */
[----:B------:R1:W2:Y:S02]  /*18f00*/  SHFL.BFLY PT, R0, R4, R0, R3 ;  /* 0x0c00000004007389 */ /* 0x0002a400000e0003 */
[----:B-1----:R-:W-:-:S04]  /*18f10*/  MOV R3, 0x0 ;  /* 0x0000000000037802 */ /* 0x002fc80000000f00 */
[----:B--2---:R-:W-:Y:S05]  /*18f20*/  RET.REL.NODEC R2 `(_ZN7cutlass13device_kernelIN5flash19enable_sm80_to_sm89INS1_16FlashAttnFwdSm80INS1_25CollectiveMainloopFwdSm80ILi8ELi1ELb0EN4cute5tupleIJNS5_1CILi128EEENS7_ILi32EEENS7_ILi256EEEEEELi256ENS_10bfloat16_tEfNS_4arch4Sm80ELb0ELb0ELb1ELb1ELb1ELb1ELb1ELb1EEENS1_21CollectiveEpilogueFwdINS6_IJS8_SA_S9_EEENS6_IJNS7_ILi1EEESI_SI_EEESC_SE_Li256ELb1ELb1ELb1ELb0EEENS1_36VarlenDynamicPersistentTileSchedulerILi128ELi32ELi256ELi256ELb1ELb1ELb0ELb0ELb1ELb1EEEEEEEEEvNT_6ParamsE) ;  /* 0xfffe70d002007950 */ /* 0x004fea0003c3ffff */
        .weak           $__internal_5_$__cuda_sm70_shflsync_idx_p
        .type           $__internal_5_$__cuda_sm70_shflsync_idx_p,@function
        .size           $__internal_5_$__cuda_sm70_shflsync_idx_p,($__internal_6_$__cuda_sm70_shflsync_up_p - $__internal_5_$__cuda_sm70_shflsync_idx_p)
$__internal_5_$__cuda_sm70_shflsync_idx_p:
[----:B------:R1:W-:Y:S02]  /*18f30*/  STL [R1+0x54], R0 ;  /* 0x0000540001007387 */ /* 0x0003e40000100800 */
[----:B-1----:R-:W-:-:S04]  /*18f40*/  MOV R0, 0xffffffff ;  /* 0xffffffff00007802 */ /* 0x002fc80000000f00 */
[----:B------:R-:W-:Y:S04]  /*18f50*/  WARPSYNC R0 ;  /* 0x0000000000007348 */ /* 0x000fe80003800000 */
[----:B------:R1:W2:Y:S04]  /*18f60*/  SHFL.IDX PT, R15, R3, R179, R15 ;  /* 0x000000b3030f7389 */ /* 0x0002a800000e000f */
[----:B-1----:R1:W5:Y:S01]  /*18f70*/  LDL.LU R0, [R1+0x54] ;  /* 0x0000540001007983 */ /* 0x0023620000300800 */
[----:B------:R-:W-:-:S04]  /*18f80*/  MOV R3, 0x0 ;  /* 0x0000000000037802 */ /* 0x000fc80000000f00 */
[----:B--2---:R-:W-:Y:S05]  /*18f90*/  RET.REL.NODEC R2 `(_ZN7cutlass13device_kernelIN5flash19enable_sm80_to_sm89INS1_16FlashAttnFwdSm80INS1_25CollectiveMainloopFwdSm80ILi8ELi1ELb0EN4cute5tupleIJNS5_1CILi128EEENS7_ILi32EEENS7_ILi256EEEEEELi256ENS_10bfloat16_tEfNS_4arch4Sm80ELb0ELb0ELb1ELb1ELb1ELb1ELb1ELb1EEENS1_21CollectiveEpilogueFwdINS6_IJS8_SA_S9_EEENS6_IJNS7_ILi1EEESI_SI_EEESC_SE_Li256ELb1ELb1ELb1ELb0EEENS1_36VarlenDynamicPersistentTileSchedulerILi128ELi32ELi256ELi256ELb1ELb1ELb0ELb0ELb1ELb1EEEEEEEEEvNT_6ParamsE) ;  /* 0xfffe706002007950 */ /* 0x004fea0003c3ffff */
        .weak           $__internal_6_$__cuda_sm70_shflsync_up_p
        .type           $__internal_6_$__cuda_sm70_shflsync_up_p,@function
        .size           $__internal_6_$__cuda_sm70_shflsync_up_p,($__internal_7_$__cuda_sm70_votesync_ballot - $__internal_6_$__cuda_sm70_shflsync_up_p)
$__internal_6_$__cuda_sm70_shflsync_up_p:
[----:B------:R-:W-:Y:S02]  /*18fa0*/  MOV R4, RZ ;  /* 0x000000ff00047202 */ /* 0x000fe40000000f00 */
[----:B------:R-:W-:-:S04]  /*18fb0*/  MOV R10, 0xffffffff ;  /* 0xffffffff000a7802 */ /* 0x000fc80000000f00 */
[----:B------:R-:W-:Y:S04]  /*18fc0*/  WARPSYNC R10 ;  /* 0x0000000a00007348 */ /* 0x000fe80003800000 */
[----:B------:R1:W2:Y:S02]  /*18fd0*/  SHFL.UP PT, R4, R0, R3, R4 ;  /* 0x0400000300047389 */ /* 0x0002a400000e0004 */
[----:B-1----:R-:W-:-:S04]  /*18fe0*/  MOV R3, 0x0 ;  /* 0x0000000000037802 */ /* 0x002fc80000000f00 */
[----:B--2---:R-:W-:Y:S05]  /*18ff0*/  RET.REL.NODEC R2 `(_ZN7cutlass13device_kernelIN5flash19enable_sm80_to_sm89INS1_16FlashAttnFwdSm80INS1_25CollectiveMainloopFwdSm80ILi8ELi1ELb0EN4cute5tupleIJNS5_1CILi128EEENS7_ILi32EEENS7_ILi256EEEEEELi256ENS_10bfloat16_tEfNS_4arch4Sm80ELb0ELb0ELb1ELb1ELb1ELb1ELb1ELb1EEENS1_21CollectiveEpilogueFwdINS6_IJS8_SA_S9_EEENS6_IJNS7_ILi1EEESI_SI_EEESC_SE_Li256ELb1ELb1ELb1ELb0EEENS1_36VarlenDynamicPersistentTileSchedulerILi128ELi32ELi256ELi256ELb1ELb1ELb0ELb0ELb1ELb1EEEEEEEEEvNT_6ParamsE) ;  /* 0xfffe700002007950 */ /* 0x004fea0003c3ffff */
        .weak           $__internal_7_$__cuda_sm70_votesync_ballot
        .type           $__internal_7_$__cuda_sm70_votesync_ballot,@function
        .size           $__internal_7_$__cuda_sm70_votesync_ballot,(.L_x_6491 - $__internal_7_$__cuda_sm70_votesync_ballot)
$__internal_7_$__cuda_sm70_votesync_ballot:
[----:B------:R-:W-:Y:S01]  /*19000*/  ISETP.NE.U32.AND P0, PT, R0, 0x1, PT ;  /* 0x000000010000780c */ /* 0x000fe20003f05070 */
[----:B------:R-:W-:-:S04]  /*19010*/  IMAD.MOV.U32 R3, RZ, RZ, -0x1 ;  /* 0xffffffffff037424 */ /* 0x000fc800078e00ff */
[----:B------:R-:W-:Y:S08]  /*19020*/  WARPSYNC R3 ;  /* 0x0000000300007348 */ /* 0x000ff00003800000 */
[----:B------:R-:W-:-:S04]  /*19030*/  VOTE.ANY R0, PT, !P0 ;  /* 0x0000000000007806 */ /* 0x000fc800040e0100 */
[----:B------:R-:W-:Y:S01]  /*19040*/  LOP3.LUT R0, R0, R3, RZ, 0xc0, !PT ;  /* 0x0000000300007212 */ /* 0x000fe200078ec0ff */
[----:B------:R-:W-:-:S04]  /*19050*/  IMAD.MOV.U32 R3, RZ, RZ, 0x0 ;  /* 0x00000000ff037424 */ /* 0x000fc800078e00ff */
[----:B------:R-:W-:Y:S05]  /*19060*/  RET.REL.NODEC R2 `(_ZN7cutlass13device_kernelIN5flash19enable_sm80_to_sm89INS1_16FlashAttnFwdSm80INS1_25CollectiveMainloopFwdSm80ILi8ELi1ELb0EN4cute5tupleIJNS5_1CILi128EEENS7_ILi32EEENS7_ILi256EEEEEELi256ENS_10bfloat16_tEfNS_4arch4Sm80ELb0ELb0ELb1ELb1ELb1ELb1ELb1ELb1EEENS1_21CollectiveEpilogueFwdINS6_IJS8_SA_S9_EEENS6_IJNS7_ILi1EEESI_SI_EEESC_SE_Li256ELb1ELb1ELb1ELb0EEENS1_36VarlenDynamicPersistentTileSchedulerILi128ELi32ELi256ELi256ELb1ELb1ELb0ELb0ELb1ELb1EEEEEEEEEvNT_6ParamsE) ;  /* 0xfffe6f9002007950 */ /* 0x000fea0003c3ffff */
.L_x_376:
        /* <DEDUP_REMOVED lines=9> */
.L_x_6491:


//--------------------- .text._ZN7cutlass13device_kernelIN5flash19enable_sm80_to_sm89INS1_16FlashAttnFwdSm80INS1_25CollectiveMainloopFwdSm80ILi8ELi1ELb1EN4cute5tupleIJNS5_1CILi128EEENS7_ILi48EEENS7_ILi256EEEEEELi256ENS_10bfloat16_tEfNS_4arch4Sm80ELb0ELb1ELb1ELb0ELb1ELb0ELb1ELb1EEENS1_21CollectiveEpilogueFwdINS6_IJS8_SA_S9_EEENS6_IJNS7_ILi1EEESI_SI_EEESC_SE_Li256ELb0ELb1ELb1ELb0EEENS1_19SingleTileSchedulerILb0ELb1ELb1ELi128EEEEEEEEEvNT_6ParamsE --------------------------
	.section	.text._ZN7cutlass13device_kernelIN5flash19enable_sm80_to_sm89INS1_16FlashAttnFwdSm80INS1_25CollectiveMainloopFwdSm80ILi8ELi1ELb1EN4cute5tupleIJNS5_1CILi128EEENS7_ILi48EEENS7_ILi256EEEEEELi256ENS_10bfloat16_tEfNS_4arch4Sm80ELb0ELb1ELb1ELb0ELb1ELb0ELb1ELb1EEENS1_21CollectiveEpilogueFwdINS6_IJS8_SA_S9_EEENS6_IJNS7_ILi1EEESI_SI_EEESC_SE_Li256ELb0ELb1ELb1ELb0EEENS1_19SingleTileSchedulerILb0ELb1ELb1ELi128EEEEEEEEEvNT_6ParamsE,"ax",@progbits
	.sectioninfo	@"SHI_REGISTERS=255"
	.align	128
.text._ZN7cutlass13device_kernelIN5flash19enable_sm80_to_sm89INS1_16FlashAttnFwdSm80INS1_25CollectiveMainloopFwdSm80ILi8ELi1ELb1EN4cute5tupleIJNS5_1CILi128EEENS7_ILi48EEENS7_ILi256EEEEEELi256ENS_10bfloat16_tEfNS_4arch4Sm80ELb0ELb1ELb1ELb0ELb1ELb0ELb1ELb1EEENS1_21CollectiveEpilogueFwdINS6_IJS8_SA_S9_EEENS6_IJNS7_ILi1EEESI_SI_EEESC_SE_Li256ELb0ELb1ELb1ELb0EEENS1_19SingleTileSchedulerILb0ELb1ELb1ELi128EEEEEEEEEvNT_6ParamsE:
        .type           _ZN7cutlass13device_kernelIN5flash19enable_sm80_to_sm89INS1_16FlashAttnFwdSm80INS1_25CollectiveMainloopFwdSm80ILi8ELi1ELb1EN4cute5tupleIJNS5_1CILi128EEENS7_ILi48EEENS7_ILi256EEEEEELi256ENS_10bfloat16_tEfNS_4arch4Sm80ELb0ELb1ELb1ELb0ELb1ELb0ELb1ELb1EEENS1_21CollectiveEpilogueFwdINS6_IJS8_SA_S9_EEENS6_IJNS7_ILi1EEESI_SI_EEESC_SE_Li256ELb0ELb1ELb1ELb0EEENS1_19SingleTileSchedulerILb0ELb1ELb1ELi128EEEEEEEEEvNT_6ParamsE,@function
        .size           _ZN7cutlass13device_kernelIN5flash19enable_sm80_to_sm89INS1_16FlashAttnFwdSm80INS1_25CollectiveMainloopFwdSm80ILi8ELi1ELb1EN4cute5tupleIJNS5_1CILi128EEENS7_ILi48EEENS7_ILi256EEEEEELi256ENS_10bfloat16_tEfNS_4arch4Sm80ELb0ELb1ELb1ELb0ELb1ELb0ELb1ELb1EEENS1_21CollectiveEpilogueFwdINS6_IJS8_SA_S9_EEENS6_IJNS7_ILi1EEESI_SI_EEESC_SE_Li256ELb0ELb1ELb1ELb0EEENS1_19SingleTileSchedulerILb0ELb1ELb1ELi128EEEEEEEEEvNT_6ParamsE,(.L_x_6496 - _ZN7cutlass13device_kernelIN5flash19enable_sm80_to_sm89INS1_16FlashAttnFwdSm80INS1_25CollectiveMainloopFwdSm80ILi8ELi1ELb1EN4cute5tupleIJNS5_1CILi128EEENS7_ILi48EEENS7_ILi256EEEEEELi256ENS_10bfloat16_tEfNS_4arch4Sm80ELb0ELb1ELb1ELb0ELb1ELb0ELb1ELb1EEENS1_21CollectiveEpilogueFwdINS6_IJS8_SA_S9_EEENS6_IJNS7_ILi1EEESI_SI_EEESC_SE_Li256ELb0ELb1ELb1ELb0EEENS1_19SingleTileSchedulerILb0ELb1ELb1ELi128EEEEEEEEEvNT_6ParamsE)
        .other          _ZN7cutlass13device_kernelIN5flash19enable_sm80_to_sm89INS1_16FlashAttnFwdSm80INS1_25CollectiveMainloopFwdSm80ILi8ELi1ELb1EN4cute5tupleIJNS5_1CILi128EEENS7_ILi48EEENS7_ILi256EEEEEELi256ENS_10bfloat16_tEfNS_4arch4Sm80ELb0ELb1ELb1ELb0ELb1ELb0ELb1ELb1EEENS1_21CollectiveEpilogueFwdINS6_IJS8_SA_S9_EEENS6_IJNS7_ILi1EEESI_SI_EEESC_SE_Li256ELb0ELb1ELb1ELb0EEENS1_19SingleTileSchedulerILb0ELb1ELb1ELi128EEEEEEEEEvNT_6ParamsE,@"STO_CUDA_ENTRY STV_DEFAULT"
_ZN7cutlass13device_kernelIN5flash19enable_sm80_to_sm89INS1_16FlashAttnFwdSm80INS1_25CollectiveMainloopFwdSm80ILi8ELi1ELb1EN4cute5tupleIJNS5_1CILi128EEENS7_ILi48EEENS7_ILi256EEEEEELi256ENS_10bfloat16_tEfNS_4arch4Sm80ELb0ELb1ELb1ELb0ELb1ELb0ELb1ELb1EEENS1_21CollectiveEpilogueFwdINS6_IJS8_SA_S9_EEENS6_IJNS7_ILi1EEESI_SI_EEESC_SE_Li256ELb0ELb1ELb1ELb0EEENS1_19SingleTileSchedulerILb0ELb1ELb1ELi128EEEEEEEEEvNT_6ParamsE:
        /* <DEDUP_REMOVED lines=18> */
.L_x_377:
[----:B------:R-:W-:Y:S02]  /*0120*/  ULDC.64 UR4, c[0x0][0x550] ;  /* 0x0001540000047ab9 */ /* 0x000fe40000000a00 */
[----:B------:R-:W-:Y:S02]  /*0130*/  UISETP.NE.AND UP0, UPT, UR4, 0x1, UPT ;  /* 0x000000010400788c */ /* 0x000fe4000bf05270 */
[----:B------:R-:W-:-:S02]  /*0140*/  UIMAD.WIDE.U32 UR8, UR6, UR5, URZ ;  /* 0x00000005060872a5 */ /* 0x000fc4000f8e003f */
[----:B------:R-:W-:Y:S02]  /*0150*/  ULDC UR4, c[0x0][0x558] ;  /* 0x0001560000047ab9 */ /* 0x000fe40000000800 */
[----:B------:R-:W-:-:S05]  /*0160*/  UMOV UR11, UR6 ;  /* 0x00000006000b7c82 */ /* 0x000fca0008000000 */
[----:B------:R-:W-:-:S03]  /*0170*/  @UP0 USHF.R.U32.HI UR11, URZ, UR4, UR9 ;  /* 0x000000043f0b0299 */ /* 0x000fc60008011609 */
.L_x_378:
        /* <DEDUP_REMOVED lines=14> */
[----:B------:R-:W-:Y:S01]  /*0260*/  IMAD.U32 R3, RZ, RZ, UR5 ;  /* 0x00000005ff037e24 */ /* 0x000fe2000f8e00ff */
[----:B------:R-:W1:Y:S01]  /*0270*/  S2UR UR26, SR_CTAID.X ;  /* 0x00000000001a79c3 */ /* 0x000e620000002500 */
[----:B------:R-:W-:Y:S02]  /*0280*/  ULDC UR6, c[0x0][0x2c4] ;  /* 0x0000b10000067ab9 */ /* 0x000fe40000000800 */
[----:B------:R-:W-:Y:S01]  /*0290*/  ULDC.64 UR4, c[0x0][0x2c8] ;  /* 0x0000b20000047ab9 */ /* 0x000fe20000000a00 */
[----:B------:R-:W2:Y:S01]  /*02a0*/  @P0 LDG.E R2, [R2.64] ;  /* 0x0000001602020981 */ /* 0x000ea2000c1e1900 */
[----:B------:R-:W-:Y:S02]  /*02b0*/  UISETP.NE.AND UP1, UPT, UR6, 0x1, UPT ;  /* 0x000000010600788c */ /* 0x000fe4000bf25270 */
[----:B------:R-:W-:-:S02]  /*02c0*/  UMOV UR14, 0x1 ;  /* 0x00000001000e7882 */ /* 0x000fc40000000000 */
[----:B------:R-:W-:Y:S02]  /*02d0*/  UMOV UR10, URZ ;  /* 0x0000003f000a7c82 */ /* 0x000fe40008000000 */
[----:B------:R-:W-:Y:S02]  /*02e0*/  ULDC UR12, c[0x0][0x168] ;  /* 0x00005a00000c7ab9 */ /* 0x000fe40000000800 */
[----:B------:R-:W-:Y:S02]  /*02f0*/  UP2UR UR13, UPR, URZ, 0x2 ;  /* 0x000000023f0d7883 */ /* 0x000fe40008000000 */
[----:B-1----:R-:W-:-:S04]  /*0300*/  USHF.L.U32 UR26, UR26, 0x7, URZ ;  /* 0x000000071a1a7899 */ /* 0x002fc8000800063f */
[----:B------:R-:W-:Y:S02]  /*0310*/  @UP1 UIADD3 UR16, UR26, 0x7f, URZ ;  /* 0x0000007f1a101890 */ /* 0x000fe4000fffe03f */
[----:B------:R-:W-:Y:S02]  /*0320*/  UIADD3 UR8, UR26, 0x7f, URZ ;  /* 0x0000007f1a087890 */ /* 0x000fe4000fffe03f */
[----:B------:R-:W-:-:S03]  /*0330*/  UIMAD.WIDE.U32 UR16, UR16, UR4, URZ ;  /* 0x00000004101072a5 */ /* 0x000fc6000f8e003f */
[----:B------:R-:W-:-:S04]  /*0340*/  ULDC UR4, c[0x0][0x2ac] ;  /* 0x0000ab0000047ab9 */ /* 0x000fc80000000800 */
[----:B------:R-:W-:Y:S02]  /*0350*/  @UP1 UMOV UR9, UR17 ;  /* 0x0000001100091c82 */ /* 0x000fe40008000000 */
[----:B------:R-:W-:-:S03]  /*0360*/  @UP1 USHF.R.U32.HI UR8, URZ, UR5, UR9 ;  /* 0x000000053f081299 */ /* 0x000fc60008011609 */
[----:B------:R-:W-:Y:S02]  /*0370*/  ULDC UR9, c[0x0][0x1d0] ;  /* 0x0000740000097ab9 */ /* 0x000fe40000000800 */
[----:B------:R-:W-:-:S03]  /*0380*/  UIMAD UR9, UR4, UR9, URZ ;  /* 0x00000009040972a4 */ /* 0x000fc6000f8e023f */
[----:B------:R-:W-:Y:S02]  /*0390*/  ULDC.64 UR4, c[0x0][0x328] ;  /* 0x0000ca0000047ab9 */ /* 0x000fe40000000a00 */
[----:B------:R-:W-:Y:S02]  /*03a0*/  UISETP.LE.AND UP0, UPT, UR14, UR5, UPT ;  /* 0x000000050e00728c */ /* 0x000fe4000bf03270 */
[----:B------:R-:W-:-:S04]  /*03b0*/  UIADD3 UR12, UR9, -UR12, UR14 ;  /* 0x8000000c090c7290 */ /* 0x000fc8000fffe00e */
[----:B------:R-:W-:Y:S02]  /*03c0*/  UIADD3 UR5, UR12, UR8, URZ ;  /* 0x000000080c057290 */ /* 0x000fe4000fffe03f */
[----:B------:R-:W-:Y:S02]  /*03d0*/  UP2UR UR12, UPR, URZ, 0x1 ;  /* 0x000000013f0c7883 */ /* 0x000fe40008000000 */
[----:B------:R-:W-:Y:S01]  /*03e0*/  UIADD3 UR8, UR5, UR4, URZ ;  /* 0x0000000405087290 */ /* 0x000fe2000fffe03f */
[----:B--2---:R1:W2:Y:S01]  /*03f0*/  @P0 R2UR UR10, R2 ;  /* 0x00000000020a03c2 */ /* 0x0042a200000e0000 */
[----:B------:R-:W-:-:S13]  /*0400*/  PLOP3.LUT P0, PT, PT, PT, UP0, 0x40, 0x0 ;  /* 0x000000000000781c */ /* 0x000fda0003f0e808 */
[----:B------:R-:W-:Y:S05]  /*0410*/  @P0 BRA `(.L_x_379) ;  /* 0x0000016000000947 */ /* 0x000fea0003800000 */
[----:B------:R-:W-:Y:S01]  /*0420*/  ISETP.LT.AND P0, PT, RZ, UR5, PT ;  /* 0x00000005ff007c0c */ /* 0x000fe2000bf01270 */
[----:B------:R-:W-:-:S12]  /*0430*/  UIADD3 UR16, UR5, -0x1, URZ ;  /* 0xffffffff05107890 */ /* 0x000fd8000fffe03f */
[----:B------:R-:W-:Y:S05]  /*0440*/  @P0 BRA `(.L_x_380) ;  /* 0x0000009000000947 */ /* 0x000fea0003800000 */
[----:B------:R-:W-:Y:S02]  /*0450*/  ULDC UR4, c[0x0][0x32c] ;  /* 0x0000cb0000047ab9 */ /* 0x000fe40000000800 */
[----:B------:R-:W-:Y:S02]  /*0460*/  UISETP.NE.AND UP0, UPT, UR14, UR4, UPT ;  /* 0x000000040e00728c */ /* 0x000fe4000bf05270 */
[----:B------:R-:W-:-:S03]  /*0470*/  UIADD3 UR16, -UR5, URZ, URZ ;  /* 0x0000003f05107290 */ /* 0x000fc6000fffe13f */
[----:B------:R-:W-:Y:S02]  /*0480*/  ULDC.64 UR4, c[0x0][0x330] ;  /* 0x0000cc0000047ab9 */ /* 0x000fe40000000a00 */
[----:B------:R-:W-:-:S07]  /*0490*/  UIMAD.WIDE.U32 UR18, UR16, UR4, URZ ;  /* 0x00000004101272a5 */ /* 0x000fce000f8e003f */
[----:B------:R-:W-:Y:S02]  /*04a0*/  @UP0 UMOV UR17, UR19 ;  /* 0x0000001300110c82 */ /* 0x000fe40008000000 */
[----:B------:R-:W-:-:S04]  /*04b0*/  @UP0 USHF.R.U32.HI UR16, URZ, UR5, UR17 ;  /* 0x000000053f100299 */ /* 0x000fc80008011611 */
[----:B------:R-:W-:Y:S01]  /*04c0*/  ULOP3.LUT UR16, URZ, UR16, URZ, 0x33, !UPT ;  /* 0x000000103f107292 */ /* 0x000fe2000f8e333f */
[----:B------:R-:W-:Y:S05]  /*04d0*/  BRA `(.L_x_381) ;  /* 0x0000006000007947 */ /* 0x000fea0003800000 */
.L_x_380:
[----:B------:R-:W-:Y:S02]  /*04e0*/  ULDC UR4, c[0x0][0x32c] ;  /* 0x0000cb0000047ab9 */ /* 0x000fe40000000800 */
[----:B------:R-:W-:-:S03]  /*04f0*/  UISETP.NE.AND UP0, UPT, UR14, UR4, UPT ;  /* 0x000000040e00728c */ /* 0x000fc6000bf05270 */
[----:B------:R-:W-:Y:S02]  /*0500*/  ULDC.64 UR4, c[0x0][0x330] ;  /* 0x0000cc0000047ab9 */ /* 0x000fe40000000a00 */
[----:B------:R-:W-:-:S07]  /*0510*/  UIMAD.WIDE.U32 UR18, UR16, UR4, URZ ;  /* 0x00000004101272a5 */ /* 0x000fce000f8e003f */
[----:B------:R-:W-:Y:S02]  /*0520*/  @UP0 UMOV UR17, UR19 ;  /* 0x0000001300110c82 */ /* 0x000fe40008000000 */
[----:B------:R-:W-:Y:S02]  /*0530*/  @UP0 USHF.R.U32.HI UR16, URZ, UR5, UR17 ;  /* 0x000000053f100299 */ /* 0x000fe40008011611 */
.L_x_381:
[----:B------:R-:W-:Y:S02]  /*0540*/  ULDC UR4, c[0x0][0x32c] ;  /* 0x0000cb0000047ab9 */ /* 0x000fe40000000800 */
[----:B------:R-:W-:-:S04]  /*0550*/  UIMAD UR4, UR16, UR4, UR4 ;  /* 0x00000004100472a4 */ /* 0x000fc8000f8e0204 */
[----:B------:R-:W-:-:S04]  /*0560*/  UISETP.LT.AND UP0, UPT, UR8, UR4, UPT ;  /* 0x000000040800728c */ /* 0x000fc8000bf01270 */
[----:B------:R-:W-:Y:S02]  /*0570*/  USEL UR8, UR8, UR4, UP0 ;  /* 0x0000000408087287 */ /* 0x000fe40008000000 */
.L_x_379:
[----:B------:R-:W-:Y:S02]  /*0580*/  UISETP.NE.AND UP0, UPT, UR6, 0x1, UPT ;  /* 0x000000010600788c */ /* 0x000fe4000bf05270 */
[----:B------:R-:W-:Y:S02]  /*0590*/  UIADD3 UR14, UR9, 0x2f, URZ ;  /* 0x0000002f090e7890 */ /* 0x000fe4000fffe03f */
[----:B------:R-:W-:Y:S02]  /*05a0*/  ULDC.64 UR4, c[0x0][0x2c8] ;  /* 0x0000b20000047ab9 */ /* 0x000fe40000000a00 */
[----:B------:R-:W-:Y:S02]  /*05b0*/  UIMAD.WIDE.U32 UR18, UR26, UR4, URZ ;  /* 0x000000041a1272a5 */ /* 0x000fe4000f8e003f */
[----:B------:R-:W-:Y:S02]  /*05c0*/  UIMAD.WIDE UR20, UR14, 0x2aaaaaab, URZ ;  /* 0x2aaaaaab0e1478a5 */ /* 0x000fe4000f8e023f */
[----:B------:R-:W-:-:S02]  /*05d0*/  UIADD3 UR16, UR8, 0x2f, URZ ;  /* 0x0000002f08107890 */ /* 0x000fc4000fffe03f */
[----:B------:R-:W-:Y:S02]  /*05e0*/  UISETP.NE.AND UP1, UPT, UR12, URZ, UPT ;  /* 0x0000003f0c00728c */ /* 0x000fe4000bf25270 */
[----:B------:R-:W-:Y:S02]  /*05f0*/  UMOV UR4, UR26 ;  /* 0x0000001a00047c82 */ /* 0x000fe40008000000 */
[----:B------:R-:W-:Y:S02]  /*0600*/  UIMAD.WIDE UR16, UR16, 0x2aaaaaab, URZ ;  /* 0x2aaaaaab101078a5 */ /* 0x000fe4000f8e023f */
[----:B------:R-:W-:Y:S01]  /*0610*/  @UP0 USHF.R.U32.HI UR4, URZ, UR5, UR19 ;  /* 0x000000053f040299 */ /* 0x000fe20008011613 */
[----:B------:R-:W-:Y:S01]  /*0620*/  PLOP3.LUT P0, PT, PT, PT, UP1, 0x40, 0x0 ;  /* 0x000000000000781c */ /* 0x000fe20003f0e818 */
[----:B------:R-:W-:Y:S02]  /*0630*/  USHF.R.U32.HI UR8, URZ, 0x1f, UR17 ;  /* 0x0000001f3f087899 */ /* 0x000fe40008011611 */
[----:B------:R-:W-:-:S02]  /*0640*/  UMOV UR19, UR21 ;  /* 0x0000001500137c82 */ /* 0x000fc40008000000 */
[----:B------:R-:W-:Y:S02]  /*0650*/  USHF.R.U32.HI UR14, URZ, 0x1f, UR19 ;  /* 0x0000001f3f0e7899 */ /* 0x000fe40008011613 */
[----:B------:R-:W-:Y:S02]  /*0660*/  ULDC UR25, c[0x0][0x168] ;  /* 0x00005a0000197ab9 */ /* 0x000fe40000000800 */
[----:B------:R-:W-:Y:S02]  /*0670*/  UIADD3 UR25, UR9, -UR25, URZ ;  /* 0x8000001909197290 */ /* 0x000fe4000fffe03f */
[----:B------:R-:W-:Y:S02]  /*0680*/  ULEA.HI.SX32 UR14, UR19, UR14, 0x1d ;  /* 0x0000000e130e7291 */ /* 0x000fe4000f8fea3f */
[----:B------:R-:W-:Y:S02]  /*0690*/  ULEA.HI.SX32 UR17, UR17, UR8, 0x1d ;  /* 0x0000000811117291 */ /* 0x000fe4000f8fea3f */
[----:B------:R-:W-:-:S02]  /*06a0*/  UIADD3 UR4, UR25, UR4, URZ ;  /* 0x0000000419047290 */ /* 0x000fc4000fffe03f */
[----:B------:R-:W-:Y:S02]  /*06b0*/  UISETP.LT.AND UP0, UPT, UR14, UR17, UPT ;  /* 0x000000110e00728c */ /* 0x000fe4000bf01270 */
[----:B------:R-:W-:Y:S02]  /*06c0*/  ULDC UR5, c[0x0][0x324] ;  /* 0x0000c90000057ab9 */ /* 0x000fe40000000800 */
[----:B------:R-:W-:Y:S02]  /*06d0*/  UIADD3 UR8, UR4, -UR5, URZ ;  /* 0x8000000504087290 */ /* 0x000fe4000fffe03f */
[----:B------:R-:W-:Y:S01]  /*06e0*/  USEL UR24, UR14, UR17, UP0 ;  /* 0x000000110e187287 */ /* 0x000fe20008000000 */
[----:B------:R-:W-:Y:S05]  /*06f0*/  @P0 BRA `(.L_x_382) ;  /* 0x0000015000000947 */ /* 0x000fea0003800000 */
[----:B------:R-:W-:Y:S02]  /*0700*/  UMOV UR14, UR4 ;  /* 0x00000004000e7c82 */ /* 0x000fe40008000000 */
[----:B------:R-:W-:-:S06]  /*0710*/  UISETP.GT.AND UP0, UPT, UR14, -0x1, UPT ;  /* 0xffffffff0e00788c */ /* 0x000fcc000bf04270 */
[----:B------:R-:W-:-:S13]  /*0720*/  PLOP3.LUT P0, PT, PT, PT, UP0, 0x80, 0x0 ;  /* 0x000000000000781c */ /* 0x000fda0003f0f008 */
[----:B------:R-:W-:Y:S05]  /*0730*/  @P0 BRA `(.L_x_383) ;  /* 0x0000008000000947 */ /* 0x000fea0003800000 */
[----:B------:R-:W-:Y:S02]  /*0740*/  ULDC UR4, c[0x0][0x32c] ;  /* 0x0000cb0000047ab9 */ /* 0x000fe40000000800 */
[----:B------:R-:W-:Y:S02]  /*0750*/  UISETP.NE.AND UP0, UPT, UR4, 0x1, UPT ;  /* 0x000000010400788c */ /* 0x000fe4000bf05270 */
[----:B------:R-:W-:Y:S02]  /*0760*/  ULOP3.LUT UR14, URZ, UR14, URZ, 0x33, !UPT ;  /* 0x0000000e3f0e7292 */ /* 0x000fe4000f8e333f */
[----:B------:R-:W-:Y:S02]  /*0770*/  ULDC.64 UR4, c[0x0][0x330] ;  /* 0x0000cc0000047ab9 */ /* 0x000fe40000000a00 */
[----:B------:R-:W-:-:S05]  /*0780*/  UIMAD.WIDE.U32 UR16, UR14, UR4, URZ ;  /* 0x000000040e1072a5 */ /* 0x000fca000f8e003f */
[----:B------:R-:W-:-:S04]  /*0790*/  @UP0 USHF.R.U32.HI UR14, URZ, UR5, UR17 ;  /* 0x000000053f0e0299 */ /* 0x000fc80008011611 */
[----:B------:R-:W-:Y:S01]  /*07a0*/  ULOP3.LUT UR14, URZ, UR14, URZ, 0x33, !UPT ;  /* 0x0000000e3f0e7292 */ /* 0x000fe2000f8e333f */
[----:B------:R-:W-:Y:S05]  /*07b0*/  BRA `(.L_x_384) ;  /* 0x0000005000007947 */ /* 0x000fea0003800000 */
.L_x_383:
[----:B------:R-:W-:Y:S02]  /*07c0*/  ULDC UR4, c[0x0][0x32c] ;  /* 0x0000cb0000047ab9 */ /* 0x000fe40000000800 */
[----:B------:R-:W-:-:S03]  /*07d0*/  UISETP.NE.AND UP0, UPT, UR4, 0x1, UPT ;  /* 0x000000010400788c */ /* 0x000fc6000bf05270 */
[----:B------:R-:W-:Y:S02]  /*07e0*/  ULDC.64 UR4, c[0x0][0x330] ;  /* 0x0000cc0000047ab9 */ /* 0x000fe40000000a00 */
[----:B------:R-:W-:-:S06]  /*07f0*/  UIMAD.WIDE.U32 UR16, UR14, UR4, URZ ;  /* 0x000000040e1072a5 */ /* 0x000fcc000f8e003f */
[----:B------:R-:W-:Y:S02]  /*0800*/  @UP0 USHF.R.U32.HI UR14, URZ, UR5, UR17 ;  /* 0x000000053f0e0299 */ /* 0x000fe40008011611 */
.L_x_384:
[----:B------:R-:W-:Y:S02]  /*0810*/  ULDC UR4, c[0x0][0x32c] ;  /* 0x0000cb0000047ab9 */ /* 0x000fe40000000800 */
[----:B------:R-:W-:-:S04]  /*0820*/  UIMAD UR4, UR14, UR4, URZ ;  /* 0x000000040e0472a4 */ /* 0x000fc8000f8e023f */
[----:B------:R-:W-:-:S04]  /*0830*/  UISETP.LT.AND UP0, UPT, UR8, UR4, UPT ;  /* 0x000000040800728c */ /* 0x000fc8000bf01270 */
[----:B------:R-:W-:-:S04]  /*0840*/  USEL UR8, UR8, UR4, !UP0 ;  /* 0x0000000408087287 */ /* 0x000fc8000c000000 */
.L_x_382:
[----:B------:R-:W-:-:S04]  /*0850*/  UIMAD.WIDE UR4, UR8, 0x2aaaaaab, URZ ;  /* 0x2aaaaaab080478a5 */ /* 0x000fc8000f8e023f */
[----:B------:R-:W-:-:S04]  /*0860*/  USHF.R.U32.HI UR4, URZ, 0x1f, UR5 ;  /* 0x0000001f3f047899 */ /* 0x000fc80008011605 */
[----:B------:R-:W-:-:S03]  /*0870*/  ULEA.HI.SX32 UR4, UR5, UR4, 0x1d ;  /* 0x0000000405047291 */ /* 0x000fc6000f8fea3f */
[----:B------:R-:W-:Y:S02]  /*0880*/  ULDC UR5, c[0x0][0x338] ;  /* 0x0000ce0000057ab9 */ /* 0x000fe40000000800 */
[----:B------:R-:W-:-:S04]  /*0890*/  UISETP.LT.AND UP0, UPT, URZ, UR4, UPT ;  /* 0x000000043f00728c */ /* 0x000fc8000bf01270 */
[----:B------:R-:W-:Y:S02]  /*08a0*/  USEL UR8, URZ, UR4, !UP0 ;  /* 0x000000043f087287 */ /* 0x000fe4000c000000 */
[----:B------:R-:W-:Y:S02]  /*08b0*/  USHF.R.U32.HI UR4, URZ, 0x10, UR7 ;  /* 0x000000103f047899 */ /* 0x000fe40008011607 */
[----:B------:R-:W-:Y:S02]  /*08c0*/  UISETP.GT.AND UP0, UPT, UR24, UR8, UPT ;  /* 0x000000081800728c */ /* 0x000fe4000bf04270 */
[----:B------:R-:W-:-:S04]  /*08d0*/  UISETP.NE.AND UP1, UPT, UR4, URZ, UPT ;  /* 0x0000003f0400728c */ /* 0x000fc8000bf25270 */
[----:B------:R-:W-:Y:S01]  /*08e0*/  PLOP3.LUT P0, PT, PT, PT, UP0, 0x80, 0x0 ;  /* 0x000000000000781c */ /* 0x000fe20003f0f008 */
[----:B------:R-:W-:-:S03]  /*08f0*/  USEL UR5, UR4, UR5, UP1 ;  /* 0x0000000504057287 */ /* 0x000fc60008800000 */
[----:B------:R-:W-:-:S09]  /*0900*/  UMOV UR4, URZ ;  /* 0x0000003f00047c82 */ /* 0x000fd20008000000 */
[----:B------:R-:W-:Y:S05]  /*0910*/  @!P0 BRA `(.L_x_385) ;  /* 0x0000023000008947 */ /* 0x000fea0003800000 */
[----:B------:R-:W-:Y:S01]  /*0920*/  IMAD.U32 R0, RZ, RZ, UR5 ;  /* 0x00000005ff007e24 */ /* 0x000fe2000f8e00ff */
[----:B------:R-:W-:Y:S02]  /*0930*/  UIADD3 UR18, UR5, -0x1, UR24 ;  /* 0xffffffff05127890 */ /* 0x000fe4000fffe018 */
[----:B------:R-:W-:Y:S02]  /*0940*/  UMOV UR20, URZ ;  /* 0x0000003f00147c82 */ /* 0x000fe40008000000 */
[-C--:B-1----:R-:W-:Y:S01]  /*0950*/  IABS R2, R0.reuse ;  /* 0x0000000000027213 */ /* 0x082fe20000000000 */
[----:B------:R-:W-:Y:S01]  /*0960*/  UIADD3 UR18, -UR8, UR18, URZ ;  /* 0x0000001208127290 */ /* 0x000fe2000fffe13f */
[----:B------:R-:W-:Y:S02]  /*0970*/  IABS R0, R0 ;  /* 0x0000000000007213 */ /* 0x000fe40000000000 */
[----:B------:R-:W1:Y:S03]  /*0980*/  R2UR UR17, R2 ;  /* 0x00000000021173c2 */ /* 0x000e6600000e0000 */
[----:B------:R-:W-:-:S05]  /*0990*/  IMAD.MOV R0, RZ, RZ, -R0 ;  /* 0x000000ffff007224 */ /* 0x000fca00078e0a00 */
[----:B------:R-:W3:Y:S01]  /*09a0*/  R2UR UR14, R0 ;  /* 0x00000000000e73c2 */ /* 0x000ee200000e0000 */
[----:B-1----:R-:W1:Y:S08]  /*09b0*/  I2F.RP R2, UR17 ;  /* 0x0000001100027d06 */ /* 0x002e700008209400 */
[----:B-1----:R-:W1:Y:S02]  /*09c0*/  MUFU.RCP R2, R2 ;  /* 0x0000000200027308 */ /* 0x002e640000001000 */
[----:B-1----:R-:W-:-:S06]  /*09d0*/  IADD3 R2, R2, 0xffffffe, RZ ;  /* 0x0ffffffe02027810 */ /* 0x002fcc0007ffe0ff */
[----:B------:R-:W1:Y:S02]  /*09e0*/  F2I.FTZ.U32.TRUNC.NTZ R2, R2 ;  /* 0x0000000200027305 */ /* 0x000e64000021f000 */
[----:B-1----:R1:W4:Y:S02]  /*09f0*/  R2UR UR21, R2 ;  /* 0x00000000021573c2 */ /* 0x00232400000e0000 */
[----:B-1----:R-:W-:Y:S01]  /*0a00*/  IMAD.U32 R2, RZ, RZ, UR18 ;  /* 0x00000012ff027e24 */ /* 0x002fe2000f8e00ff */
[----:B----4-:R-:W-:Y:S02]  /*0a10*/  UIADD3 UR4, URZ, -UR21, URZ ;  /* 0x800000153f047290 */ /* 0x010fe4000fffe03f */
[----:B------:R-:W-:Y:S02]  /*0a20*/  ULOP3.LUT UR18, UR18, UR5, URZ, 0x3c, !UPT ;  /* 0x0000000512127292 */ /* 0x000fe4000f8e3c3f */
[----:B------:R-:W-:Y:S01]  /*0a30*/  IABS R2, R2 ;  /* 0x0000000200027213 */ /* 0x000fe20000000000 */
[----:B------:R-:W-:-:S03]  /*0a40*/  UIMAD UR4, UR4, UR17, URZ ;  /* 0x00000011040472a4 */ /* 0x000fc6000f8e023f */
[----:B------:R-:W1:Y:S01]  /*0a50*/  R2UR UR16, R2 ;  /* 0x00000000021073c2 */ /* 0x000e6200000e0000 */
[----:B------:R-:W-:-:S07]  /*0a60*/  UIMAD.WIDE.U32 UR20, UR21, UR4, UR20 ;  /* 0x00000004151472a5 */ /* 0x000fce000f8e0014 */
[----:B------:R-:W-:Y:S02]  /*0a70*/  UMOV UR19, UR21 ;  /* 0x0000001500137c82 */ /* 0x000fe40008000000 */
[----:B-1----:R-:W-:-:S07]  /*0a80*/  UIMAD.WIDE.U32 UR20, UR19, UR16, URZ ;  /* 0x00000010131472a5 */ /* 0x002fce000f8e003f */
[----:B------:R-:W-:Y:S02]  /*0a90*/  UMOV UR19, UR21 ;  /* 0x0000001500137c82 */ /* 0x000fe40008000000 */
[----:B---3--:R-:W-:-:S04]  /*0aa0*/  UIMAD UR14, UR19, UR14, UR16 ;  /* 0x0000000e130e72a4 */ /* 0x008fc8000f8e0210 */
[----:B------:R-:W-:-:S11]  /*0ab0*/  UISETP.GT.U32.AND UP0, UPT, UR17, UR14, UPT ;  /* 0x0000000e1100728c */ /* 0x000fd6000bf04070 */
[----:B------:R-:W-:Y:S02]  /*0ac0*/  @!UP0 UIADD3 UR14, UR14, -UR17, URZ ;  /* 0x800000110e0e8290 */ /* 0x000fe4000fffe03f */
[----:B------:R-:W-:Y:S02]  /*0ad0*/  @!UP0 UIADD3 UR19, UR19, 0x1, URZ ;  /* 0x0000000113138890 */ /* 0x000fe4000fffe03f */
[----:B------:R-:W-:Y:S02]  /*0ae0*/  UISETP.GE.U32.AND UP1, UPT, UR14, UR17, UPT ;  /* 0x000000110e00728c */ /* 0x000fe4000bf26070 */
[----:B------:R-:W-:-:S09]  /*0af0*/  UISETP.GE.AND UP0, UPT, UR18, URZ, UPT ;  /* 0x0000003f1200728c */ /* 0x000fd2000bf06270 */
[----:B------:R-:W-:Y:S02]  /*0b00*/  @UP1 UIADD3 UR19, UR19, 0x1, URZ ;  /* 0x0000000113131890 */ /* 0x000fe4000fffe03f */
[----:B------:R-:W-:-:S05]  /*0b10*/  UISETP.NE.AND UP1, UPT, UR5, URZ, UPT ;  /* 0x0000003f0500728c */ /* 0x000fca000bf25270 */
[----:B------:R-:W-:Y:S02]  /*0b20*/  UMOV UR4, UR19 ;  /* 0x0000001300047c82 */ /* 0x000fe40008000000 */
[----:B------:R-:W-:-:S04]  /*0b30*/  @!UP0 UIADD3 UR4, -UR4, URZ, URZ ;  /* 0x0000003f04048290 */ /* 0x000fc8000fffe13f */
[----:B------:R-:W-:Y:S02]  /*0b40*/  @!UP1 ULOP3.LUT UR4, URZ, UR5, URZ, 0x33, !UPT ;  /* 0x000000053f049292 */ /* 0x000fe4000f8e333f */
.L_x_385:
[----:B------:R-:W-:Y:S01]  /*0b50*/  ULOP3.LUT UR7, UR7, 0xffff, URZ, 0xc0, !UPT ;  /* 0x0000ffff07077892 */ /* 0x000fe2000f8ec03f */
[----:B------:R-:W-:Y:S01]  /*0b60*/  PLOP3.LUT P2, PT, PT, PT, PT, 0x80, 0x0 ;  /* 0x000000000000781c */ /* 0x000fe20003f4f070 */
[----:B------:R-:W-:Y:S01]  /*0b70*/  IMAD.MOV.U32 R6, RZ, RZ, RZ ;  /* 0x000000ffff067224 */ /* 0x000fe200078e00ff */
[----:B------:R-:W-:Y:S01]  /*0b80*/  CS2R R130, SRZ ;  /* 0x0000000000827805 */ /* 0x000fe2000001ff00 */
[----:B------:R-:W-:Y:S01]  /*0b90*/  UIMAD UR8, UR7, UR4, UR8 ;  /* 0x00000004070872a4 */ /* 0x000fe2000f8e0208 */
[----:B------:R-:W-:Y:S01]  /*0ba0*/  IMAD.MOV.U32 R4, RZ, RZ, RZ ;  /* 0x000000ffff047224 */ /* 0x000fe200078e00ff */
        /* <DEDUP_REMOVED lines=72> */
[----:B------:R-:W-:Y:S02]  /*1030*/  UISETP.NE.AND.EX UP0, UPT, URZ, UR5, UPT, UP0 ;  /* 0x000000053f00728c */ /* 0x000fe4000bf05300 */
[----:B------:R-:W-:-:S04]  /*1040*/  UISETP.NE.AND UP1, UPT, UR13, URZ, UPT ;  /* 0x0000003f0d00728c */ /* 0x000fc8000bf25270 */
[----:B------:R-:W-:-:S05]  /*1050*/  PLOP3.LUT P0, PT, PT, PT, UP0, 0x80, 0x0 ;  /* 0x000000000000781c */ /* 0x000fca0003f0f008 */
[----:B------:R-:W-:Y:S02]  /*1060*/  @UP0 UMOV UR4, 0x4 ;  /* 0x0000000400040882 */ /* 0x000fe40000000000 */
[----:B------:R-:W-:-:S06]  /*1070*/  @UP0 UIMAD.WIDE UR4, UR15, UR4, UR16 ;  /* 0x000000040f0402a5 */ /* 0x000fcc000f8e0210 */
[----:B-1----:R-:W-:Y:S02]  /*1080*/  IMAD.U32 R2, RZ, RZ, UR4 ;  /* 0x00000004ff027e24 */ /* 0x002fe4000f8e00ff */
[----:B------:R-:W-:Y:S01]  /*1090*/  IMAD.U32 R3, RZ, RZ, UR5 ;  /* 0x00000005ff037e24 */ /* 0x000fe2000f8e00ff */
[----:B------:R-:W-:Y:S02]  /*10a0*/  UMOV UR14, 0x30 ;  /* 0x00000030000e7882 */ /* 0x000fe40000000000 */
[----:B------:R-:W-:Y:S02]  /*10b0*/  UIMAD UR17, UR24, UR14, -0x30 ;  /* 0xffffffd0181174a4 */ /* 0x000fe4000f8e020e */
[----:B------:R-:W-:Y:S01]  /*10c0*/  UIMAD UR27, UR24, -0x30, UR14 ;  /* 0xffffffd0181b78a4 */ /* 0x000fe2000f8e020e */
[----:B------:R1:W3:Y:S01]  /*10d0*/  @P0 LDG.E R0, [R2.64] ;  /* 0x0000001602000981 */ /* 0x0002e2000c1e1900 */
[----:B------:R-:W-:Y:S01]  /*10e0*/  IMAD.MOV.U32 R4, RZ, RZ, c[0x0][0x2b8] ;  /* 0x0000ae00ff047624 */ /* 0x000fe200078e00ff */
[----:B------:R-:W-:Y:S01]  /*10f0*/  ULDC.64 UR4, c[0x0][0x2b0] ;  /* 0x0000ac0000047ab9 */ /* 0x000fe20000000a00 */
[----:B------:R-:W-:Y:S01]  /*1100*/  IMAD.MOV.U32 R31, RZ, RZ, RZ ;  /* 0x000000ffff1f7224 */ /* 0x000fe200078e00ff */
[----:B------:R-:W-:Y:S02]  /*1110*/  BAR.SYNC.DEFER_BLOCKING 0x0 ;  /* 0x0000000000007b1d */ /* 0x000fe40000010000 */
[----:B------:R-:W-:-:S02]  /*1120*/  ISETP.NE.AND P1, PT, R4, 0x1, PT ;  /* 0x000000010400780c */ /* 0x000fc40003f25270 */
[----:B-1----:R-:W-:Y:S01]  /*1130*/  SHF.R.S32.HI R2, RZ, 0x1f, R156 ;  /* 0x0000001fff027819 */ /* 0x002fe2000001149c */
[----:B------:R-:W-:Y:S01]  /*1140*/  USHF.R.S32.HI UR19, URZ, 0x1f, UR15 ;  /* 0x0000001f3f137899 */ /* 0x000fe2000801140f */
[----:B---3--:R1:W3:Y:S02]  /*1150*/  @P0 R2UR UR16, R0 ;  /* 0x00000000001003c2 */ /* 0x0082e400000e0000 */
[----:B---3--:R-:W-:Y:S02]  /*1160*/  @!UP0 UMOV UR16, UR15 ;  /* 0x0000000f00108c82 */ /* 0x008fe40008000000 */
[----:B------:R-:W-:Y:S02]  /*1170*/  USHF.R.S32.HI UR7, URZ, 0x1f, UR16 ;  /* 0x0000001f3f077899 */ /* 0x000fe40008011410 */
[----:B------:R-:W-:Y:S02]  /*1180*/  UIMAD.WIDE.U32 UR20, UR16, UR4, URZ ;  /* 0x00000004101472a5 */ /* 0x000fe4000f8e003f */
[----:B------:R-:W-:-:S04]  /*1190*/  UIMAD UR7, UR7, UR4, URZ ;  /* 0x00000004070772a4 */ /* 0x000fc8000f8e023f */
[----:B------:R-:W-:Y:S01]  /*11a0*/  UIMAD UR7, UR16, UR5, UR7 ;  /* 0x00000005100772a4 */ /* 0x000fe2000f8e0207 */
[----:B-1----:R-:W-:-:S03]  /*11b0*/  LEA.HI R0, R2, R156, RZ, 0x3 ;  /* 0x0000009c02007211 */ /* 0x002fc600078f18ff */
[----:B------:R-:W-:Y:S02]  /*11c0*/  UIADD3 UR7, UR21, UR7, URZ ;  /* 0x0000000715077290 */ /* 0x000fe4000fffe03f */
[----:B------:R-:W-:Y:S01]  /*11d0*/  USHF.R.S32.HI UR16, URZ, 0x1f, UR11 ;  /* 0x0000001f3f107899 */ /* 0x000fe2000801140b */
[----:B------:R-:W-:Y:S01]  /*11e0*/  LOP3.LUT R10, R0, 0xfffffff8, RZ, 0xc0, !PT ;  /* 0xfffffff8000a7812 */ /* 0x000fe200078ec0ff */
[----:B------:R-:W-:Y:S01]  /*11f0*/  ULDC.64 UR4, c[0x0][0x1b8] ;  /* 0x00006e0000047ab9 */ /* 0x000fe20000000a00 */
[----:B------:R-:W-:-:S03]  /*1200*/  SHF.R.S32.HI R30, RZ, 0x3, R0 ;  /* 0x00000003ff1e7819 */ /* 0x000fc60000011400 */
[----:B------:R-:W-:-:S04]  /*1210*/  IMAD.IADD R10, R156, 0x1, -R10 ;  /* 0x000000019c0a7824 */ /* 0x000fc800078e0a0a */
[----:B------:R-:W-:-:S05]  /*1220*/  IMAD R32, R10, 0x20, R30 ;  /* 0x000000200a207824 */ /* 0x000fca00078e021e */
[----:B------:R-:W-:Y:S01]  /*1230*/  IADD3 R0, R32, UR17, RZ ;  /* 0x0000001120007c10 */ /* 0x000fe2000fffe0ff */
[----:B------:R-:W-:Y:S02]  /*1240*/  UIMAD UR18, UR16, UR4, URZ ;  /* 0x00000004101272a4 */ /* 0x000fe4000f8e023f */
[----:B------:R-:W-:Y:S01]  /*1250*/  UIMAD.WIDE.U32 UR28, UR11, UR4, URZ ;  /* 0x000000040b1c72a5 */ /* 0x000fe2000f8e003f */
[----:B------:R-:W-:Y:S01]  /*1260*/  ISETP.GE.AND P0, PT, R0, UR9, PT ;  /* 0x0000000900007c0c */ /* 0x000fe2000bf06270 */
[----:B------:R-:W-:Y:S01]  /*1270*/  IMAD.SHL.U32 R16, R30, 0x40, RZ ;  /* 0x000000401e107824 */ /* 0x000fe200078e00ff */
[----:B--2---:R-:W-:Y:S01]  /*1280*/  IADD3 R0, R0, UR10, RZ ;  /* 0x0000000a00007c10 */ /* 0x004fe2000fffe0ff */
[----:B------:R-:W-:Y:S01]  /*1290*/  IMAD.SHL.U32 R40, R10, 0x8, RZ ;  /* 0x000000080a287824 */ /* 0x000fe200078e00ff */
[----:B------:R-:W-:Y:S01]  /*12a0*/  ISETP.GT.OR P0, PT, R32, 0x2f, P0 ;  /* 0x0000002f2000780c */ /* 0x000fe20000704670 */
[----:B------:R-:W-:Y:S02]  /*12b0*/  STL [R1+0x20], R32 ;  /* 0x0000202001007387 */ /* 0x000fe40000100800 */
        /* <DEDUP_REMOVED lines=8> */
[----:B------:R-:W-:Y:S01]  /*1340*/  PLOP3.LUT P1, PT, PT, PT, UP1, 0x80, 0x0 ;  /* 0x000000000000781c */ /* 0x000fe20003f2f018 */
[----:B------:R-:W-:Y:S01]  /*1350*/  UIMAD UR18, UR11, UR5, UR18 ;  /* 0x000000050b1272a4 */ /* 0x000fe2000f8e0212 */
[----:B------:R-:W-:Y:S01]  /*1360*/  PLOP3.LUT P0, PT, PT, PT, UP1, 0x80, 0x0 ;  /* 0x000000000000781c */ /* 0x000fe20003f0f018 */
[----:B------:R-:W-:Y:S01]  /*1370*/  IMAD.MOV R5, RZ, RZ, -R5 ;  /* 0x000000ffff057224 */ /* 0x000fe200078e0a05 */
[----:B------:R-:W-:Y:S01]  /*1380*/  IADD3 R3, R32, UR26, RZ ;  /* 0x0000001a20037c10 */ /* 0x000fe2000fffe0ff */
[----:B------:R-:W-:Y:S01]  /*1390*/  ULDC.64 UR4, c[0x0][0x1c0] ;  /* 0x0000700000047ab9 */ /* 0x000fe20000000a00 */
[----:B------:R-:W-:Y:S01]  /*13a0*/  LOP3.LUT R16, R16, 0x1c0, RZ, 0xc0, !PT ;  /* 0x000001c010107812 */ /* 0x000fe200078ec0ff */
[----:B------:R-:W-:Y:S01]  /*13b0*/  UIADD3 UR29, UR29, UR18, URZ ;  /* 0x000000121d1d7290 */ /* 0x000fe2000fffe03f */
[C---:B------:R-:W-:Y:S01]  /*13c0*/  IADD3 R14, R40.reuse, 0x80, RZ ;  /* 0x00000080280e7810 */ /* 0x040fe20007ffe0ff */
[----:B------:R-:W-:Y:S01]  /*13d0*/  UIMAD UR19, UR19, UR4, URZ ;  /* 0x00000004131372a4 */ /* 0x000fe2000f8e023f */
[C---:B------:R-:W-:Y:S01]  /*13e0*/  IADD3 R13, R40.reuse, 0xc0, RZ ;  /* 0x000000c0280d7810 */ /* 0x040fe20007ffe0ff */
[----:B------:R-:W-:Y:S01]  /*13f0*/  UIMAD.WIDE.U32 UR28, UR15, UR4, UR28 ;  /* 0x000000040f1c72a5 */ /* 0x000fe2000f8e001c */
[----:B------:R-:W-:Y:S01]  /*1400*/  SHF.R.S32.HI R11, RZ, 0x1f, R14 ;  /* 0x0000001fff0b7819 */ /* 0x000fe2000001140e */
[----:B------:R-:W-:Y:S01]  /*1410*/  @P1 IMAD.HI.U32 R4, R3, c[0x0][0x2c8], RZ ;  /* 0x0000b20003041a27 */ /* 0x000fe200078e00ff */
[----:B------:R-:W-:Y:S01]  /*1420*/  UIMAD UR5, UR15, UR5, UR19 ;  /* 0x000000050f0572a4 */ /* 0x000fe2000f8e0213 */
[----:B------:R-:W-:Y:S01]  /*1430*/  ISETP.GE.AND P3, PT, R40, c[0x0][0x198], PT ;  /* 0x0000660028007a0c */ /* 0x000fe20003f66270 */
[----:B------:R-:W-:Y:S01]  /*1440*/  BSSY B0, `(.L_x_387) ;  /* 0x000013c000007945 */ /* 0x000fe20003800000 */
[----:B------:R-:W-:Y:S01]  /*1450*/  IMAD.U32 R9, RZ, RZ, UR29 ;  /* 0x0000001dff097e24 */ /* 0x000fe2000f8e00ff */
[----:B------:R-:W-:Y:S01]  /*1460*/  UIADD3 UR5, UR29, UR5, URZ ;  /* 0x000000051d057290 */ /* 0x000fe2000fffe03f */
[----:B------:R-:W-:Y:S01]  /*1470*/  IMAD.U32 R8, RZ, RZ, UR28 ;  /* 0x0000001cff087e24 */ /* 0x000fe2000f8e00ff */
[----:B------:R-:W-:Y:S01]  /*1480*/  ULDC UR15, c[0x0][0x168] ;  /* 0x00005a00000f7ab9 */ /* 0x000fe20000000800 */
[----:B------:R-:W-:Y:S01]  /*1490*/  LEA.HI R11, R11, R14, RZ, 0x3 ;  /* 0x0000000e0b0b7211 */ /* 0x000fe200078f18ff */
[----:B------:R-:W-:Y:S01]  /*14a0*/  UIMAD UR15, UR6, UR15, URZ ;  /* 0x0000000f060f72a4 */ /* 0x000fe2000f8e023f */
[----:B------:R-:W-:Y:S01]  /*14b0*/  ISETP.GE.AND P5, PT, R14, c[0x0][0x198], PT ;  /* 0x000066000e007a0c */ /* 0x000fe20003fa6270 */
[----:B-1----:R-:W-:Y:S01]  /*14c0*/  IMAD.MOV.U32 R7, RZ, RZ, R3 ;  /* 0x000000ffff077224 */ /* 0x002fe200078e0003 */
[----:B------:R-:W-:Y:S01]  /*14d0*/  @P0 SHF.R.U32.HI R7, RZ, c[0x0][0x2cc], R4 ;  /* 0x0000b300ff070a19 */ /* 0x000fe20000011604 */
[----:B------:R-:W-:Y:S01]  /*14e0*/  IMAD.U32 R9, RZ, RZ, UR5 ;  /* 0x00000005ff097e24 */ /* 0x000fe2000f8e00ff */
[----:B------:R-:W-:Y:S01]  /*14f0*/  ISETP.GE.AND P6, PT, R13, c[0x0][0x198], PT ;  /* 0x000066000d007a0c */ /* 0x000fe20003fc6270 */
[----:B------:R-:W-:Y:S01]  /*1500*/  IMAD R36, R5, c[0x0][0x2b8], R0 ;  /* 0x0000ae0005247a24 */ /* 0x000fe200078e0200 */
[--C-:B------:R-:W-:Y:S01]  /*1510*/  SHF.R.S32.HI R6, RZ, 0x1f, R7.reuse ;  /* 0x0000001fff067819 */ /* 0x100fe20000011407 */
[----:B------:R-:W-:Y:S01]  /*1520*/  IMAD.MOV R4, RZ, RZ, -R7 ;  /* 0x000000ffff047224 */ /* 0x000fe200078e0a07 */
[----:B------:R-:W-:Y:S01]  /*1530*/  LOP3.LUT R34, R11, 0xfffffff8, RZ, 0xc0, !PT ;  /* 0xfffffff80b227812 */ /* 0x000fe200078ec0ff */
[----:B------:R-:W-:Y:S01]  /*1540*/  IMAD.WIDE.U32 R8, R7, c[0x0][0x1b0], R8 ;  /* 0x00006c0007087a25 */ /* 0x000fe200078e0008 */
[----:B------:R-:W-:Y:S01]  /*1550*/  ULDC.64 UR4, c[0x0][0x1e8] ;  /* 0x00007a0000047ab9 */ /* 0x000fe20000000a00 */
[----:B------:R-:W-:Y:S01]  /*1560*/  SHF.R.S32.HI R12, RZ, 0x1f, R40 ;  /* 0x0000001fff0c7819 */ /* 0x000fe20000011428 */
[----:B------:R-:W-:Y:S01]  /*1570*/  UIMAD UR6, UR16, UR4, URZ ;  /* 0x00000004100672a4 */ /* 0x000fe2000f8e023f */
[----:B------:R-:W-:Y:S01]  /*1580*/  IMAD R4, R4, c[0x0][0x2c4], R3 ;  /* 0x0000b10004047a24 */ /* 0x000fe200078e0203 */
[----:B------:R-:W-:Y:S01]  /*1590*/  UIMAD.WIDE.U32 UR18, UR11, UR4, URZ ;  /* 0x000000040b1272a5 */ /* 0x000fe2000f8e003f */
[----:B------:R-:W-:Y:S01]  /*15a0*/  IMAD R6, R6, c[0x0][0x1b0], RZ ;  /* 0x00006c0006067a24 */ /* 0x000fe200078e02ff */
[----:B------:R-:W-:-:S02]  /*15b0*/  UIMAD UR6, UR11, UR5, UR6 ;  /* 0x000000050b0672a4 */ /* 0x000fc4000f8e0206 */
[----:B------:R-:W-:Y:S01]  /*15c0*/  SHF.R.S32.HI R3, RZ, 0x1f, R4 ;  /* 0x0000001fff037819 */ /* 0x000fe20000011404 */
[----:B------:R-:W-:Y:S01]  /*15d0*/  IMAD R6, R7, c[0x0][0x1b4], R6 ;  /* 0x00006d0007067a24 */ /* 0x000fe200078e0206 */
[----:B------:R-:W-:Y:S02]  /*15e0*/  UIADD3 UR6, UR19, UR6, URZ ;  /* 0x0000000613067290 */ /* 0x000fe4000fffe03f */
[----:B------:R-:W-:Y:S01]  /*15f0*/  UIADD3 UR28, UR27, UR9, URZ ;  /* 0x000000091b1c7290 */ /* 0x000fe2000fffe03f */
[----:B------:R-:W-:Y:S01]  /*1600*/  IMAD.IADD R7, R9, 0x1, R6 ;  /* 0x0000000109077824 */ /* 0x000fe200078e0206 */
[----:B------:R-:W-:Y:S01]  /*1610*/  IADD3 R9, R40, 0x40, RZ ;  /* 0x0000004028097810 */ /* 0x000fe20007ffe0ff */
[----:B------:R-:W-:Y:S01]  /*1620*/  IMAD R3, R3, c[0x0][0x1a8], RZ ;  /* 0x00006a0003037a24 */ /* 0x000fe200078e02ff */
[----:B------:R-:W-:Y:S01]  /*1630*/  UISETP.LT.AND UP0, UPT, UR28, 0x30, UPT ;  /* 0x000000301c00788c */ /* 0x000fe2000bf01270 */
[----:B------:R-:W-:Y:S01]  /*1640*/  IMAD.MOV.U32 R6, RZ, RZ, R8 ;  /* 0x000000ffff067224 */ /* 0x000fe200078e0008 */
[----:B------:R-:W-:Y:S01]  /*1650*/  LEA.HI R8, R2, R156, RZ, 0x6 ;  /* 0x0000009c02087211 */ /* 0x000fe200078f30ff */
[C---:B------:R-:W-:Y:S01]  /*1660*/  IMAD R3, R4.reuse, c[0x0][0x1ac], R3 ;  /* 0x00006b0004037a24 */ /* 0x040fe200078e0203 */
[----:B------:R-:W-:Y:S01]  /*1670*/  SHF.R.S32.HI R15, RZ, 0x1f, R9 ;  /* 0x0000001fff0f7819 */ /* 0x000fe20000011409 */
[----:B------:R-:W-:Y:S01]  /*1680*/  IMAD.WIDE.U32 R6, R4, c[0x0][0x1a8], R6 ;  /* 0x00006a0004067a25 */ /* 0x000fe200078e0006 */
[----:B------:R-:W-:Y:S01]  /*1690*/  SHF.R.U32.HI R4, RZ, 0x3, R16 ;  /* 0x00000003ff047819 */ /* 0x000fe20000011610 */
[----:B------:R-:W-:Y:S01]  /*16a0*/  USEL UR4, UR28, 0x30, UP0 ;  /* 0x000000301c047887 */ /* 0x000fe20008000000 */
[----:B------:R-:W-:Y:S01]  /*16b0*/  LOP3.LUT R16, R16, 0x38, R40, 0xf8, !PT ;  /* 0x0000003810107812 */ /* 0x000fe200078ef828 */
[----:B------:R-:W-:Y:S01]  /*16c0*/  IMAD.IADD R3, R7, 0x1, R3 ;  /* 0x0000000107037824 */ /* 0x000fe200078e0203 */
[----:B------:R-:W-:Y:S01]  /*16d0*/  LEA R20, P0, R6, c[0x0][0x160], 0x1 ;  /* 0x0000580006147a11 */ /* 0x000fe200078008ff */
[----:B------:R-:W-:Y:S01]  /*16e0*/  IMAD.SHL.U32 R8, R8, 0x8, RZ ;  /* 0x0000000808087824 */ /* 0x000fe200078e00ff */
[----:B------:R-:W-:-:S02]  /*16f0*/  LOP3.LUT R16, R16, R4, RZ, 0x3c, !PT ;  /* 0x0000000410107212 */ /* 0x000fc400078e3cff */
[----:B------:R-:W-:Y:S01]  /*1700*/  LEA.HI.X R3, R6, c[0x0][0x164], R3, 0x1, P0 ;  /* 0x0000590006037a11 */ /* 0x000fe200000f0c03 */
[----:B------:R-:W-:Y:S01]  /*1710*/  SHFL.IDX PT, R22, R20, 0x1, 0x181f ;  /* 0x00381f0014167f89 */ /* 0x000fe200000e0000 */
[----:B------:R-:W-:Y:S02]  /*1720*/  IADD3 R4, R30, UR26, RZ ;  /* 0x0000001a1e047c10 */ /* 0x000fe4000fffe0ff */
[----:B------:R-:W-:Y:S01]  /*1730*/  LOP3.LUT R16, R16, 0xfffffe00, R8, 0xf8, !PT ;  /* 0xfffffe0010107812 */ /* 0x000fe200078ef808 */
[----:B------:R-:W-:Y:S01]  /*1740*/  SHFL.IDX PT, R6, R20, RZ, 0x181f ;  /* 0x00181fff14067589 */ /* 0x000fe200000e0000 */
[----:B------:R-:W-:Y:S02]  /*1750*/  ISETP.GE.AND P0, PT, R4, UR15, PT ;  /* 0x0000000f04007c0c */ /* 0x000fe4000bf06270 */
[----:B------:R-:W-:Y:S01]  /*1760*/  SHF.R.S32.HI R8, RZ, 0x1f, R13 ;  /* 0x0000001fff087819 */ /* 0x000fe2000001140d */
[----:B------:R-:W1:Y:S01]  /*1770*/  SHFL.IDX PT, R7, R3, RZ, 0x181f ;  /* 0x00181fff03077589 */ /* 0x000e6200000e0000 */
[----:B------:R-:W-:Y:S01]  /*1780*/  LEA.HI R15, R15, R9, RZ, 0x3 ;  /* 0x000000090f0f7211 */ /* 0x000fe200078f18ff */
[----:B------:R-:W-:Y:S01]  /*1790*/  IMAD.SHL.U32 R41, R16, 0x2, RZ ;  /* 0x0000000210297824 */ /* 0x000fe200078e00ff */
[----:B------:R-:W-:Y:S01]  /*17a0*/  ISETP.GE.AND P4, PT, R9, c[0x0][0x198], PT ;  /* 0x0000660009007a0c */ /* 0x000fe20003f86270 */
[----:B------:R-:W3:Y:S01]  /*17b0*/  SHFL.IDX PT, R23, R3, 0x1, 0x181f ;  /* 0x00381f0003177f89 */ /* 0x000ee200000e0000 */
[----:B------:R-:W-:-:S02]  /*17c0*/  LEA.HI R8, R8, R13, RZ, 0x3 ;  /* 0x0000000d08087211 */ /* 0x000fc400078f18ff */
[----:B------:R-:W-:Y:S01]  /*17d0*/  LOP3.LUT R35, R15, 0xfffffff8, RZ, 0xc0, !PT ;  /* 0xfffffff80f237812 */ /* 0x000fe200078ec0ff */
[----:B------:R-:W-:Y:S01]  /*17e0*/  SHFL.IDX PT, R21, R3, 0x3, 0x181f ;  /* 0x00781f0003157f89 */ /* 0x000fe200000e0000 */
[----:B------:R-:W-:Y:S02]  /*17f0*/  LOP3.LUT R33, R8, 0xfffffff8, RZ, 0xc0, !PT ;  /* 0xfffffff808217812 */ /* 0x000fe400078ec0ff */
[----:B------:R-:W-:-:S04]  /*1800*/  IADD3 R0, R4, 0x20, RZ ;  /* 0x0000002004007810 */ /* 0x000fc80007ffe0ff */
[----:B------:R-:W-:Y:S02]  /*1810*/  ISETP.GE.AND P1, PT, R0, UR15, PT ;  /* 0x0000000f00007c0c */ /* 0x000fe4000bf26270 */
[C---:B------:R-:W-:Y:S02]  /*1820*/  IADD3 R0, R4.reuse, 0x40, RZ ;  /* 0x0000004004007810 */ /* 0x040fe40007ffe0ff */
[----:B------:R-:W-:-:S04]  /*1830*/  IADD3 R4, R4, 0x60, RZ ;  /* 0x0000006004047810 */ /* 0x000fc80007ffe0ff */
[----:B------:R-:W-:Y:S01]  /*1840*/  ISETP.GE.AND P2, PT, R4, UR15, PT ;  /* 0x0000000f04007c0c */ /* 0x000fe2000bf46270 */
[----:B-1----:R-:W-:-:S04]  /*1850*/  @!P0 IMAD.WIDE R16, R40, 0x2, R6 ;  /* 0x0000000228108825 */ /* 0x002fc800078e0206 */
[--C-:B------:R-:W-:Y:S01]  /*1860*/  @!P0 IMAD.WIDE R18, R35, 0x2, R6.reuse ;  /* 0x0000000223128825 */ /* 0x100fe200078e0206 */
[----:B------:R1:W-:Y:S03]  /*1870*/  @!P0 LDGSTS.E.BYPASS.LTC128B.128 [R41+0x100], [R16.64], !P3 ;  /* 0x0010000010298fae */ /* 0x0003e6000d901d56 */
[--C-:B------:R-:W-:Y:S01]  /*1880*/  @!P0 IMAD.WIDE R24, R34, 0x2, R6.reuse ;  /* 0x0000000222188825 */ /* 0x100fe200078e0206 */
[----:B------:R4:W-:Y:S03]  /*1890*/  @!P0 LDGSTS.E.BYPASS.LTC128B.128 [R41+0x4100], [R18.64], !P4 ;  /* 0x0410000012298fae */ /* 0x0009e6000e101d56 */
[----:B------:R-:W-:Y:S01]  /*18a0*/  @!P0 IMAD.WIDE R6, R33, 0x2, R6 ;  /* 0x0000000221068825 */ /* 0x000fe200078e0206 */
[----:B------:R5:W-:Y:S03]  /*18b0*/  @!P0 LDGSTS.E.BYPASS.LTC128B.128 [R41+0x8100], [R24.64], !P5 ;  /* 0x0810000018298fae */ /* 0x000be6000e901d56 */
[----:B---3--:R-:W-:Y:S01]  /*18c0*/  @!P1 IMAD.WIDE R26, R40, 0x2, R22 ;  /* 0x00000002281a9825 */ /* 0x008fe200078e0216 */
[----:B------:R3:W-:Y:S01]  /*18d0*/  @!P0 LDGSTS.E.BYPASS.LTC128B.128 [R41+0xc100], [R6.64], !P6 ;  /* 0x0c10000006298fae */ /* 0x0007e2000f101d56 */
[----:B------:R-:W-:-:S02]  /*18e0*/  ISETP.GE.AND P0, PT, R0, UR15, PT ;  /* 0x0000000f00007c0c */ /* 0x000fc4000bf06270 */
[----:B------:R-:W-:Y:S01]  /*18f0*/  @!P1 IMAD.WIDE R28, R34, 0x2, R22 ;  /* 0x00000002221c9825 */ /* 0x000fe200078e0216 */
[----:B------:R3:W-:Y:S01]  /*1900*/  @!P1 LDGSTS.E.BYPASS.LTC128B.128 [R41+0x1100], [R26.64], !P3 ;  /* 0x011000001a299fae */ /* 0x0007e2000d901d56 */
[----:B-1----:R-:W-:Y:S02]  /*1910*/  SHF.R.S32.HI R16, RZ, 0x1f, R36 ;  /* 0x0000001fff107819 */ /* 0x002fe40000011424 */
[----:B----4-:R-:W-:-:S04]  /*1920*/  IMAD.WIDE.U32 R18, R36, c[0x0][0x1e0], RZ ;  /* 0x0000780024127a25 */ /* 0x010fc800078e00ff */
[----:B-----5:R-:W-:-:S04]  /*1930*/  @!P1 IMAD.WIDE R24, R35, 0x2, R22 ;  /* 0x0000000223189825 */ /* 0x020fc800078e0216 */
[----:B---3--:R-:W-:Y:S01]  /*1940*/  IMAD R6, R16, c[0x0][0x1e0], RZ ;  /* 0x0000780010067a24 */ /* 0x008fe200078e02ff */
[----:B------:R1:W-:Y:S01]  /*1950*/  @!P1 LDGSTS.E.BYPASS.LTC128B.128 [R41+0x5100], [R24.64], !P4 ;  /* 0x0510000018299fae */ /* 0x0003e2000e101d56 */
[----:B------:R-:W-:-:S03]  /*1960*/  @!P1 IMAD.WIDE R22, R33, 0x2, R22 ;  /* 0x0000000221169825 */ /* 0x000fc600078e0216 */
[----:B------:R3:W-:Y:S01]  /*1970*/  @!P1 LDGSTS.E.BYPASS.LTC128B.128 [R41+0x9100], [R28.64], !P5 ;  /* 0x091000001c299fae */ /* 0x0007e2000e901d56 */
[----:B------:R-:W-:Y:S02]  /*1980*/  IMAD R6, R36, c[0x0][0x1e4], R6 ;  /* 0x0000790024067a24 */ /* 0x000fe400078e0206 */
[----:B------:R-:W-:Y:S01]  /*1990*/  IMAD R16, R16, c[0x0][0x208], RZ ;  /* 0x0000820010107a24 */ /* 0x000fe200078e02ff */
[----:B------:R4:W-:Y:S01]  /*19a0*/  @!P1 LDGSTS.E.BYPASS.LTC128B.128 [R41+0xd100], [R22.64], !P6 ;  /* 0x0d10000016299fae */ /* 0x0009e2000f101d56 */
[----:B------:R-:W-:Y:S02]  /*19b0*/  IMAD.IADD R7, R19, 0x1, R6 ;  /* 0x0000000113077824 */ /* 0x000fe400078e0206 */
[----:B------:R-:W-:Y:S01]  /*19c0*/  IMAD.MOV.U32 R6, RZ, RZ, R18 ;  /* 0x000000ffff067224 */ /* 0x000fe200078e0012 */
[----:B------:R-:W-:Y:S01]  /*19d0*/  SHFL.IDX PT, R19, R3, 0x2, 0x181f ;  /* 0x00581f0003137f89 */ /* 0x000fe200000e0000 */
[----:B------:R-:W-:-:S03]  /*19e0*/  IMAD R16, R36, c[0x0][0x20c], R16 ;  /* 0x0000830024107a24 */ /* 0x000fc600078e0210 */
[----:B------:R-:W4:Y:S04]  /*19f0*/  SHFL.IDX PT, R18, R20, 0x2, 0x181f ;  /* 0x00581f0014127f89 */ /* 0x000f2800000e0000 */
[----:B------:R-:W1:Y:S01]  /*1a00*/  SHFL.IDX PT, R20, R20, 0x3, 0x181f ;  /* 0x00781f0014147f89 */ /* 0x000e6200000e0000 */
[----:B----4-:R-:W-:-:S04]  /*1a10*/  @!P0 IMAD.WIDE R22, R35, 0x2, R18 ;  /* 0x0000000223168825 */ /* 0x010fc800078e0212 */
[----:B------:R-:W-:-:S04]  /*1a20*/  @!P0 IMAD.WIDE R26, R33, 0x2, R18 ;  /* 0x00000002211a8825 */ /* 0x000fc800078e0212 */
[----:B-1----:R-:W-:Y:S01]  /*1a30*/  @!P2 IMAD.WIDE R24, R40, 0x2, R20 ;  /* 0x000000022818a825 */ /* 0x002fe200078e0214 */
[----:B--2---:R-:W-:-:S03]  /*1a40*/  SHF.R.S32.HI R0, RZ, 0x1f, R31 ;  /* 0x0000001fff007819 */ /* 0x004fc6000001141f */
[C---:B------:R-:W-:Y:S01]  /*1a50*/  IMAD.WIDE.U32 R6, R31.reuse, c[0x0][0x1f0], R6 ;  /* 0x00007c001f067a25 */ /* 0x040fe200078e0006 */
[----:B------:R-:W-:Y:S03]  /*1a60*/  STL [R1+0x8], R31 ;  /* 0x0000081f01007387 */ /* 0x000fe60000100800 */
[C---:B------:R-:W-:Y:S01]  /*1a70*/  IMAD R5, R0.reuse, c[0x0][0x1f0], RZ ;  /* 0x00007c0000057a24 */ /* 0x040fe200078e02ff */
[----:B------:R-:W-:Y:S01]  /*1a80*/  STL [R1+0x24], R40 ;  /* 0x0000242801007387 */ /* 0x000fe20000100800 */
[----:B------:R-:W-:Y:S02]  /*1a90*/  IMAD R11, R0, c[0x0][0x218], RZ ;  /* 0x00008600000b7a24 */ /* 0x000fe400078e02ff */
[C---:B------:R-:W-:Y:S01]  /*1aa0*/  IMAD R3, R31.reuse, c[0x0][0x1f4], R5 ;  /* 0x00007d001f037a24 */ /* 0x040fe200078e0205 */
[----:B------:R-:W-:Y:S01]  /*1ab0*/  IADD3 R5, P1, R6, UR18, RZ ;  /* 0x0000001206057c10 */ /* 0x000fe2000ff3e0ff */
[----:B------:R-:W-:Y:S01]  /*1ac0*/  IMAD R11, R31, c[0x0][0x21c], R11 ;  /* 0x000087001f0b7a24 */ /* 0x000fe200078e020b */
[----:B------:R-:W-:Y:S01]  /*1ad0*/  STL [R1+0x1c], R41 ;  /* 0x00001c2901007387 */ /* 0x000fe20000100800 */
[----:B------:R-:W-:Y:S01]  /*1ae0*/  IMAD.SHL.U32 R0, R30, 0x8, RZ ;  /* 0x000000081e007824 */ /* 0x000fe200078e00ff */
[----:B------:R-:W-:-:S02]  /*1af0*/  IADD3.X R3, R7, UR6, R3, P1, !PT ;  /* 0x0000000607037c10 */ /* 0x000fc40008ffe403 */
[C---:B------:R-:W-:Y:S01]  /*1b00*/  LEA R6, P1, R5.reuse, c[0x0][0x1c8], 0x1 ;  /* 0x0000720005067a11 */ /* 0x040fe200078208ff */
[----:B------:R-:W-:Y:S03]  /*1b10*/  STL [R1+0x18], R35 ;  /* 0x0000182301007387 */ /* 0x000fe60000100800 */
[----:B------:R-:W-:Y:S01]  /*1b20*/  LEA.HI.X R3, R5, c[0x0][0x1cc], R3, 0x1, P1 ;  /* 0x0000730005037a11 */ /* 0x000fe200008f0c03 */
[--C-:B------:R-:W-:Y:S01]  /*1b30*/  @!P0 IMAD.WIDE R4, R40, 0x2, R18.reuse ;  /* 0x0000000228048825 */ /* 0x100fe200078e0212 */
[----:B------:R-:W-:Y:S04]  /*1b40*/  STL [R1+0x14], R34 ;  /* 0x0000142201007387 */ /* 0x000fe80000100800 */
[----:B------:R1:W-:Y:S04]  /*1b50*/  @!P0 LDGSTS.E.BYPASS.LTC128B.128 [R41+0x2100], [R4.64], !P3 ;  /* 0x0210000004298fae */ /* 0x0003e8000d901d56 */
[----:B------:R2:W-:Y:S04]  /*1b60*/  @!P0 LDGSTS.E.BYPASS.LTC128B.128 [R41+0x6100], [R22.64], !P4 ;  /* 0x0610000016298fae */ /* 0x0005e8000e101d56 */
[----:B------:R-:W-:Y:S04]  /*1b70*/  SHFL.IDX PT, R7, R3, 0x1, 0x181f ;  /* 0x00381f0003077f89 */ /* 0x000fe800000e0000 */
[----:B------:R-:W-:Y:S04]  /*1b80*/  STL [R1+0x10], R33 ;  /* 0x0000102101007387 */ /* 0x000fe80000100800 */
[----:B------:R-:W-:Y:S01]  /*1b90*/  STL [R1+0xc], R36 ;  /* 0x00000c2401007387 */ /* 0x000fe20000100800 */
[----:B-1----:R-:W-:-:S03]  /*1ba0*/  @!P0 IMAD.WIDE R4, R34, 0x2, R18 ;  /* 0x0000000222048825 */ /* 0x002fc600078e0212 */
[----:B------:R-:W-:Y:S01]  /*1bb0*/  SHFL.IDX PT, R18, R6, RZ, 0x181f ;  /* 0x00181fff06127589 */ /* 0x000fe200000e0000 */
[----:B--2---:R-:W-:-:S03]  /*1bc0*/  IMAD.WIDE.U32 R22, R36, c[0x0][0x208], RZ ;  /* 0x0000820024167a25 */ /* 0x004fc600078e00ff */
[----:B------:R-:W1:Y:S01]  /*1bd0*/  SHFL.IDX PT, R19, R3, RZ, 0x181f ;  /* 0x00181fff03137589 */ /* 0x000e6200000e0000 */
[----:B------:R-:W-:-:S03]  /*1be0*/  IMAD.IADD R17, R23, 0x1, R16 ;  /* 0x0000000117117824 */ /* 0x000fc600078e0210 */
[----:B------:R2:W-:Y:S01]  /*1bf0*/  @!P0 LDGSTS.E.BYPASS.LTC128B.128 [R41+0xa100], [R4.64], !P5 ;  /* 0x0a10000004298fae */ /* 0x0005e2000e901d56 */
[----:B------:R-:W-:-:S03]  /*1c00*/  IMAD.MOV.U32 R16, RZ, RZ, R22 ;  /* 0x000000ffff107224 */ /* 0x000fc600078e0016 */
[----:B------:R4:W-:Y:S01]  /*1c10*/  @!P0 LDGSTS.E.BYPASS.LTC128B.128 [R41+0xe100], [R26.64], !P6 ;  /* 0x0e1000001a298fae */ /* 0x0009e2000f101d56 */
[----:B------:R-:W-:Y:S01]  /*1c20*/  ISETP.GE.AND P6, PT, R9, c[0x0][0x1d4], PT ;  /* 0x0000750009007a0c */ /* 0x000fe20003fc6270 */
[----:B------:R-:W-:Y:S02]  /*1c30*/  IMAD.WIDE.U32 R16, R31, c[0x0][0x218], R16 ;  /* 0x000086001f107a25 */ /* 0x000fe400078e0010 */
[----:B------:R5:W-:Y:S01]  /*1c40*/  @!P2 LDGSTS.E.BYPASS.LTC128B.128 [R41+0x3100], [R24.64], !P3 ;  /* 0x031000001829afae */ /* 0x000be2000d901d56 */
[----:B------:R-:W-:-:S03]  /*1c50*/  ISETP.GE.AND P3, PT, R40, c[0x0][0x1d4], PT ;  /* 0x0000750028007a0c */ /* 0x000fc60003f66270 */
[----:B------:R-:W1:Y:S01]  /*1c60*/  SHFL.IDX PT, R6, R6, 0x1, 0x181f ;  /* 0x00381f0006067f89 */ /* 0x000e6200000e0000 */
[----:B--2---:R-:W-:Y:S01]  /*1c70*/  IADD3 R4, -R30, UR4, RZ ;  /* 0x000000041e047c10 */ /* 0x004fe2000fffe1ff */
[----:B------:R-:W-:Y:S02]  /*1c80*/  ULDC.64 UR4, c[0x0][0x210] ;  /* 0x0000840000047ab9 */ /* 0x000fe40000000a00 */
[----:B------:R-:W-:Y:S01]  /*1c90*/  UIMAD.WIDE.U32 UR14, UR11, UR4, URZ ;  /* 0x000000040b0e72a5 */ /* 0x000fe2000f8e003f */
[--C-:B----4-:R-:W-:Y:S01]  /*1ca0*/  @!P2 IMAD.WIDE R26, R35, 0x2, R20.reuse ;  /* 0x00000002231aa825 */ /* 0x110fe200078e0214 */
[C---:B------:R-:W-:Y:S01]  /*1cb0*/  ISETP.GE.AND P1, PT, R4.reuse, 0x1, PT ;  /* 0x000000010400780c */ /* 0x040fe20003f26270 */
[----:B------:R-:W-:Y:S01]  /*1cc0*/  UIMAD UR4, UR16, UR4, URZ ;  /* 0x00000004100472a4 */ /* 0x000fe2000f8e023f */
[----:B------:R-:W-:Y:S01]  /*1cd0*/  ISETP.GT.AND P0, PT, R4, 0x20, PT ;  /* 0x000000200400780c */ /* 0x000fe20003f04270 */
[--C-:B-----5:R-:W-:Y:S01]  /*1ce0*/  @!P2 IMAD.WIDE R24, R34, 0x2, R20.reuse ;  /* 0x000000022218a825 */ /* 0x120fe200078e0214 */
[----:B------:R2:W-:Y:S01]  /*1cf0*/  @!P2 LDGSTS.E.BYPASS.LTC128B.128 [R41+0x7100], [R26.64], !P4 ;  /* 0x071000001a29afae */ /* 0x0005e2000e101d56 */
[----:B------:R-:W-:Y:S01]  /*1d00*/  ISETP.GE.AND P4, PT, R13, c[0x0][0x198], PT ;  /* 0x000066000d007a0c */ /* 0x000fe20003f86270 */
[----:B------:R-:W-:Y:S01]  /*1d10*/  UIMAD UR4, UR11, UR5, UR4 ;  /* 0x000000050b0472a4 */ /* 0x000fe2000f8e0204 */
[----:B------:R-:W-:Y:S01]  /*1d20*/  @!P2 IMAD.WIDE R20, R33, 0x2, R20 ;  /* 0x000000022114a825 */ /* 0x000fe200078e0214 */
[----:B------:R4:W-:Y:S01]  /*1d30*/  @!P2 LDGSTS.E.BYPASS.LTC128B.128 [R41+0xb100], [R24.64], !P5 ;  /* 0x0b1000001829afae */ /* 0x0009e2000e901d56 */
[----:B------:R-:W-:Y:S01]  /*1d40*/  ISETP.GE.AND P5, PT, R14, c[0x0][0x1d4], PT ;  /* 0x000075000e007a0c */ /* 0x000fe20003fa6270 */
[----:B------:R-:W-:-:S02]  /*1d50*/  UIADD3 UR16, UR15, UR4, URZ ;  /* 0x000000040f107290 */ /* 0x000fc4000fffe03f */
[----:B------:R-:W-:Y:S01]  /*1d60*/  UIADD3 UR4, UR24, -0x1, URZ ;  /* 0xffffffff18047890 */ /* 0x000fe2000fffe03f */
[----:B-1----:R-:W-:-:S05]  /*1d70*/  @P1 IMAD.WIDE R4, R35, 0x2, R18 ;  /* 0x0000000223041825 */ /* 0x002fca00078e0212 */
[----:B------:R1:W-:Y:S01]  /*1d80*/  @!P2 LDGSTS.E.BYPASS.LTC128B.128 [R41+0xf100], [R20.64], !P4 ;  /* 0x0f1000001429afae */ /* 0x0003e2000e101d56 */
[----:B------:R-:W-:-:S03]  /*1d90*/  ISETP.GE.AND P4, PT, R13, c[0x0][0x1d4], PT ;  /* 0x000075000d007a0c */ /* 0x000fc60003f86270 */
[----:B------:R-:W0:Y:S01]  /*1da0*/  LDGDEPBAR ;  /* 0x00000000000079af */ /* 0x000e220000000000 */
[----:B-1----:R-:W-:-:S05]  /*1db0*/  @P1 IMAD.WIDE R20, R40, 0x2, R18 ;  /* 0x0000000228141825 */ /* 0x002fca00078e0212 */
[----:B------:R1:W-:Y:S04]  /*1dc0*/  @P1 LDGSTS.E.BYPASS.LTC128B.128 [R41+0x10100], [R20.64], !P3 ;  /* 0x1010000014291fae */ /* 0x0003e8000d901d56 */
[----:B------:R5:W-:Y:S01]  /*1dd0*/  @P1 LDGSTS.E.BYPASS.LTC128B.128 [R41+0x11900], [R4.64], !P6 ;  /* 0x1190000004291fae */ /* 0x000be2000f101d56 */
[----:B-1----:R-:W-:-:S04]  /*1de0*/  @P1 IMAD.WIDE R20, R34, 0x2, R18 ;  /* 0x0000000222141825 */ /* 0x002fc800078e0212 */
[----:B------:R-:W-:Y:S01]  /*1df0*/  @P1 IMAD.WIDE R18, R33, 0x2, R18 ;  /* 0x0000000221121825 */ /* 0x000fe200078e0212 */
[----:B-----5:R-:W-:Y:S01]  /*1e00*/  LEA.HI R5, R2, R156, RZ, 0x4 ;  /* 0x0000009c02057211 */ /* 0x020fe200078f20ff */
[----:B------:R1:W-:Y:S04]  /*1e10*/  @P1 LDGSTS.E.BYPASS.LTC128B.128 [R41+0x13100], [R20.64], !P5 ;  /* 0x1310000014291fae */ /* 0x0003e8000e901d56 */
[----:B------:R5:W-:Y:S01]  /*1e20*/  @P1 LDGSTS.E.BYPASS.LTC128B.128 [R41+0x14900], [R18.64], !P4 ;  /* 0x1490000012291fae */ /* 0x000be2000e101d56 */
[----:B------:R-:W-:-:S04]  /*1e30*/  IADD3 R15, P1, R16, UR14, RZ ;  /* 0x0000000e100f7c10 */ /* 0x000fc8000ff3e0ff */
[----:B------:R-:W-:Y:S01]  /*1e40*/  IADD3.X R11, R17, UR16, R11, P1, !PT ;  /* 0x00000010110b7c10 */ /* 0x000fe20008ffe40b */
[----:B------:R-:W-:Y:S01]  /*1e50*/  @P0 IMAD.WIDE R16, R40, 0x2, R6 ;  /* 0x0000000228100825 */ /* 0x000fe200078e0206 */
[----:B------:R-:W-:-:S04]  /*1e60*/  LEA R8, P1, R15, c[0x0][0x1f8], 0x1 ;  /* 0x00007e000f087a11 */ /* 0x000fc800078208ff */
[----:B------:R2:W-:Y:S01]  /*1e70*/  @P0 LDGSTS.E.BYPASS.LTC128B.128 [R41+0x11100], [R16.64], !P3 ;  /* 0x1110000010290fae */ /* 0x0005e2000d901d56 */
[----:B------:R-:W-:Y:S02]  /*1e80*/  LEA.HI.X R11, R15, c[0x0][0x1fc], R11, 0x1, P1 ;  /* 0x00007f000f0b7a11 */ /* 0x000fe400008f0c0b */
[----:B-1----:R-:W-:Y:S02]  /*1e90*/  SHF.R.S32.HI R20, RZ, 0x4, R5 ;  /* 0x00000004ff147819 */ /* 0x002fe40000011405 */
[C---:B-----5:R-:W-:Y:S01]  /*1ea0*/  LOP3.LUT R18, R5.reuse, 0xfffffff0, RZ, 0xc0, !PT ;  /* 0xfffffff005127812 */ /* 0x060fe200078ec0ff */
[----:B------:R-:W-:Y:S01]  /*1eb0*/  IMAD.SHL.U32 R19, R10, 0x40, RZ ;  /* 0x000000400a137824 */ /* 0x000fe200078e00ff */
[----:B------:R-:W-:-:S03]  /*1ec0*/  LEA.HI R5, R5, R20, RZ, 0x1 ;  /* 0x0000001405057211 */ /* 0x000fc600078f08ff */
[----:B------:R-:W-:Y:S01]  /*1ed0*/  IMAD.IADD R18, R156, 0x1, -R18 ;  /* 0x000000019c127824 */ /* 0x000fe200078e0a12 */
[----:B------:R-:W-:Y:S02]  /*1ee0*/  LOP3.LUT R19, R19, 0x1c0, RZ, 0xc0, !PT ;  /* 0x000001c013137812 */ /* 0x000fe400078ec0ff */
[----:B------:R-:W-:Y:S02]  /*1ef0*/  LOP3.LUT R5, R5, 0xfffffffe, RZ, 0xc0, !PT ;  /* 0xfffffffe05057812 */ /* 0x000fe400078ec0ff */
[----:B------:R-:W-:Y:S01]  /*1f00*/  SHF.R.S32.HI R4, RZ, 0x1f, R18 ;  /* 0x0000001fff047819 */ /* 0x000fe20000011412 */
[----:B--2---:R-:W-:Y:S01]  /*1f10*/  @P0 IMAD.WIDE R16, R34, 0x2, R6 ;  /* 0x0000000222100825 */ /* 0x004fe200078e0206 */
[----:B------:R-:W-:Y:S02]  /*1f20*/  LOP3.LUT R0, R19, 0x8, R0, 0xf8, !PT ;  /* 0x0000000813007812 */ /* 0x000fe400078ef800 */
[----:B------:R-:W-:Y:S01]  /*1f30*/  LEA.HI R4, R4, R18, RZ, 0x3 ;  /* 0x0000001204047211 */ /* 0x000fe200078f18ff */
[----:B------:R-:W-:Y:S01]  /*1f40*/  IMAD.IADD R5, R20, 0x1, -R5 ;  /* 0x0000000114057824 */ /* 0x000fe200078e0a05 */
[----:B------:R-:W-:-:S02]  /*1f50*/  SHF.R.U32.HI R19, RZ, 0x3, R19 ;  /* 0x00000003ff137819 */ /* 0x000fc40000011613 */
[C---:B------:R-:W-:Y:S01]  /*1f60*/  LOP3.LUT R3, R4.reuse, 0xfffffff8, RZ, 0xc0, !PT ;  /* 0xfffffff804037812 */ /* 0x040fe200078ec0ff */
[----:B------:R-:W-:Y:S01]  /*1f70*/  IMAD.SHL.U32 R4, R4, 0x40, RZ ;  /* 0x0000004004047824 */ /* 0x000fe200078e00ff */
[----:B------:R-:W-:-:S03]  /*1f80*/  LOP3.LUT R0, R0, R19, RZ, 0x3c, !PT ;  /* 0x0000001300007212 */ /* 0x000fc600078e3cff */
[----:B------:R-:W-:Y:S02]  /*1f90*/  IMAD.IADD R3, R18, 0x1, -R3 ;  /* 0x0000000112037824 */ /* 0x000fe400078e0a03 */
[----:B------:R-:W-:-:S04]  /*1fa0*/  @P0 IMAD.WIDE R18, R35, 0x2, R6 ;  /* 0x0000000223120825 */ /* 0x000fc800078e0206 */
[----:B------:R-:W-:Y:S01]  /*1fb0*/  @P0 IMAD.WIDE R6, R33, 0x2, R6 ;  /* 0x0000000221060825 */ /* 0x000fe200078e0206 */
[----:B------:R1:W-:Y:S03]  /*1fc0*/  @P0 LDGSTS.E.BYPASS.LTC128B.128 [R41+0x12900], [R18.64], !P6 ;  /* 0x1290000012290fae */ /* 0x0003e6000f101d56 */
[----:B------:R-:W-:Y:S01]  /*1fd0*/  IMAD.SHL.U32 R15, R3, 0x40, RZ ;  /* 0x00000040030f7824 */ /* 0x000fe200078e00ff */
[----:B------:R2:W-:Y:S01]  /*1fe0*/  @P0 LDGSTS.E.BYPASS.LTC128B.128 [R41+0x14100], [R16.64], !P5 ;  /* 0x1410000010290fae */ /* 0x0005e2000e901d56 */
[C---:B------:R-:W-:Y:S02]  /*1ff0*/  IMAD R0, R5.reuse, 0x200, R0 ;  /* 0x0000020005007824 */ /* 0x040fe400078e0200 */
[----:B------:R-:W-:Y:S01]  /*2000*/  IMAD.SHL.U32 R5, R5, 0x8, RZ ;  /* 0x0000000805057824 */ /* 0x000fe200078e00ff */
[----:B------:R5:W-:Y:S01]  /*2010*/  @P0 LDGSTS.E.BYPASS.LTC128B.128 [R41+0x15900], [R6.64], !P4 ;  /* 0x1590000006290fae */ /* 0x000be2000e101d56 */
[----:B------:R-:W-:Y:S01]  /*2020*/  LOP3.LUT R15, R15, 0x1c0, RZ, 0xc0, !PT ;  /* 0x000001c00f0f7812 */ /* 0x000fe200078ec0ff */
[----:B------:R-:W-:Y:S01]  /*2030*/  IMAD.SHL.U32 R21, R0, 0x2, RZ ;  /* 0x0000000200157824 */ /* 0x000fe200078e00ff */
[----:B------:R-:W-:Y:S01]  /*2040*/  LOP3.LUT P0, RZ, R10, 0x2, RZ, 0xc0, !PT ;  /* 0x000000020aff7812 */ /* 0x000fe2000780c0ff */
[----:B------:R-:W0:Y:S01]  /*2050*/  LDGDEPBAR ;  /* 0x00000000000079af */ /* 0x000e220000000000 */
[----:B------:R-:W-:-:S02]  /*2060*/  LOP3.LUT R5, R15, 0x8, R5, 0xf8, !PT ;  /* 0x000000080f057812 */ /* 0x000fc400078ef805 */
[----:B------:R-:W-:Y:S01]  /*2070*/  SHF.R.U32.HI R15, RZ, 0x3, R15 ;  /* 0x00000003ff0f7819 */ /* 0x000fe2000001160f */
[----:B------:R-:W-:Y:S01]  /*2080*/  STL [R1+0x4], R21 ;  /* 0x0000041501007387 */ /* 0x000fe20000100800 */
[----:B------:R-:W-:Y:S01]  /*2090*/  R2P PR, R3, 0x6 ;  /* 0x0000000603007804 */ /* 0x000fe20000000000 */
[----:B------:R-:W-:Y:S01]  /*20a0*/  IMAD.MOV.U32 R3, RZ, RZ, 0x20 ;  /* 0x00000020ff037424 */ /* 0x000fe200078e00ff */
[----:B------:R-:W-:Y:S02]  /*20b0*/  LOP3.LUT R5, R5, R15, RZ, 0x3c, !PT ;  /* 0x0000000f05057212 */ /* 0x000fe400078e3cff */
[----:B------:R-:W-:Y:S02]  /*20c0*/  IADD3 R0, R21, 0x10100, RZ ;  /* 0x0001010015007810 */ /* 0x000fe40007ffe0ff */
[----:B------:R-:W-:Y:S01]  /*20d0*/  LOP3.LUT R5, R5, 0xfffffe00, R4, 0xf8, !PT ;  /* 0xfffffe0005057812 */ /* 0x000fe200078ef804 */
[----:B------:R-:W-:Y:S01]  /*20e0*/  IMAD.MOV.U32 R4, RZ, RZ, 0x10 ;  /* 0x00000010ff047424 */ /* 0x000fe200078e00ff */
[----:B------:R-:W-:Y:S01]  /*20f0*/  SEL R3, R3, 0xffffffe0, !P2 ;  /* 0xffffffe003037807 */ /* 0x000fe20005000000 */
[----:B-1----:R-:W-:Y:S01]  /*2100*/  SHFL.IDX PT, R18, R8, RZ, 0x181f ;  /* 0x00181fff08127589 */ /* 0x002fe200000e0000 */
[----:B----4-:R-:W-:-:S02]  /*2110*/  IADD3 R24, R21, 0x10120, RZ ;  /* 0x0001012015187810 */ /* 0x010fc40007ffe0ff */
[----:B------:R-:W-:Y:S01]  /*2120*/  SEL R4, R4, 0xfffffff0, !P1 ;  /* 0xfffffff004047807 */ /* 0x000fe20004800000 */
[----:B------:R-:W2:Y:S01]  /*2130*/  SHFL.IDX PT, R19, R11, RZ, 0x181f ;  /* 0x00181fff0b137589 */ /* 0x000ea200000e0000 */
[----:B------:R-:W-:Y:S02]  /*2140*/  @P0 IADD3 R24, R0, -0x20, RZ ;  /* 0xffffffe000180810 */ /* 0x000fe40007ffe0ff */
[----:B------:R-:W-:Y:S02]  /*2150*/  IADD3 R0, -R30, UR28, RZ ;  /* 0x0000001c1e007c10 */ /* 0x000fe4000fffe1ff */
[----:B-----5:R-:W-:Y:S01]  /*2160*/  LEA.HI R7, R2, R156, RZ, 0x5 ;  /* 0x0000009c02077211 */ /* 0x020fe200078f28ff */
[----:B------:R-:W-:-:S04]  /*2170*/  DEPBAR.LE SB0, 0x1 ;  /* 0x000080400000791a */ /* 0x000fc80000000000 */
[----:B------:R-:W-:Y:S01]  /*2180*/  SHF.R.S32.HI R6, RZ, 0x5, R7 ;  /* 0x00000005ff067819 */ /* 0x000fe20000011407 */
[----:B------:R-:W-:Y:S01]  /*2190*/  STL [R1], R24 ;  /* 0x0000001801007387 */ /* 0x000fe20000100800 */
[----:B------:R-:W-:Y:S02]  /*21a0*/  ISETP.GE.AND P3, PT, R40, c[0x0][0x1d4], PT ;  /* 0x0000750028007a0c */ /* 0x000fe40003f66270 */
[----:B------:R-:W-:Y:S01]  /*21b0*/  ISETP.GE.AND P1, PT, R9, c[0x0][0x1d4], PT ;  /* 0x0000750009007a0c */ /* 0x000fe20003f26270 */
[----:B------:R-:W-:Y:S01]  /*21c0*/  IMAD R220, R6, 0x400, R5 ;  /* 0x0000040006dc7824 */ /* 0x000fe200078e0205 */
[----:B------:R-:W-:Y:S01]  /*21d0*/  BAR.SYNC.DEFER_BLOCKING 0x0 ;  /* 0x0000000000007b1d */ /* 0x000fe20000010000 */
[----:B------:R-:W-:Y:S02]  /*21e0*/  ISETP.LT.OR P0, PT, R0, 0x1, P3 ;  /* 0x000000010000780c */ /* 0x000fe40001f01670 */
[----:B------:R-:W-:Y:S02]  /*21f0*/  ISETP.GE.AND P2, PT, R14, c[0x0][0x1d4], PT ;  /* 0x000075000e007a0c */ /* 0x000fe40003f46270 */
[C---:B------:R-:W-:Y:S01]  /*2200*/  LEA R228, R220.reuse, 0x100, 0x1 ;  /* 0x00000100dce47811 */ /* 0x040fe200078e08ff */
[----:B------:R-:W-:Y:S01]  /*2210*/  IMAD.SHL.U32 R220, R220, 0x2, RZ ;  /* 0x00000002dcdc7824 */ /* 0x000fe200078e00ff */
[----:B------:R-:W-:Y:S01]  /*2220*/  SHF.R.S32.HI R14, RZ, 0x1f, R35 ;  /* 0x0000001fff0e7819 */ /* 0x000fe20000011423 */
[----:B--2---:R-:W-:Y:S01]  /*2230*/  IMAD.WIDE R16, R40, 0x2, R18 ;  /* 0x0000000228107825 */ /* 0x004fe200078e0212 */
[----:B------:R1:W-:Y:S01]  /*2240*/  STL [R1+0x3c], R12 ;  /* 0x00003c0c01007387 */ /* 0x0003e20000100800 */
[----:B------:R-:W-:-:S02]  /*2250*/  IADD3 R247, R24, 0x800, RZ ;  /* 0x0000080018f77810 */ /* 0x000fc40007ffe0ff */
[--C-:B------:R-:W-:Y:S01]  /*2260*/  IMAD R224, R4, 0x2, R228.reuse ;  /* 0x0000000204e07824 */ /* 0x100fe200078e02e4 */
[----:B------:R2:W-:Y:S01]  /*2270*/  STL [R1+0x30], R14 ;  /* 0x0000300e01007387 */ /* 0x0005e20000100800 */
[C---:B------:R-:W-:Y:S01]  /*2280*/  IMAD R228, R3.reuse, 0x2, R228 ;  /* 0x0000000203e47824 */ /* 0x040fe200078e02e4 */
[----:B------:R-:W-:Y:S01]  /*2290*/  IADD3 R246, R24, 0x1000, RZ ;  /* 0x0000100018f67810 */ /* 0x000fe20007ffe0ff */
[----:B------:R-:W-:Y:S01]  /*22a0*/  IMAD R232, R3, 0x2, R224 ;  /* 0x0000000203e87824 */ /* 0x000fe200078e02e0 */
[----:B------:R-:W-:Y:S01]  /*22b0*/  ISETP.GT.AND P3, PT, R32, 0x2f, PT ;  /* 0x0000002f2000780c */ /* 0x000fe20003f64270 */
[----:B------:R2:W4:Y:S04]  /*22c0*/  LDSM.16.M88.4 R160, [R220+0x100] ;  /* 0x00010000dca0783b */ /* 0x0005280000000200 */
[----:B------:R2:W2:Y:S04]  /*22d0*/  LDSM.16.M88.4 R188, [R220+0x4100] ;  /* 0x00410000dcbc783b */ /* 0x0004a80000000200 */
[----:B------:R2:W2:Y:S01]  /*22e0*/  LDSM.16.M88.4 R204, [R220+0x8100] ;  /* 0x00810000dccc783b */ /* 0x0004a20000000200 */
[----:B-1----:R-:W-:-:S03]  /*22f0*/  SHF.R.S32.HI R12, RZ, 0x1f, R33 ;  /* 0x0000001fff0c7819 */ /* 0x002fc60000011421 */
[----:B------:R1:W1:Y:S04]  /*2300*/  LDSM.16.M88.4 R164, [R224] ;  /* 0x00000000e0a4783b */ /* 0x0002680000000200 */
[----:B------:R1:W1:Y:S04]  /*2310*/  LDSM.16.M88.4 R192, [R224+0x4000] ;  /* 0x00400000e0c0783b */ /* 0x0002680000000200 */
[----:B------:R1:W1:Y:S04]  /*2320*/  LDSM.16.M88.4 R208, [R224+0x8000] ;  /* 0x00800000e0d0783b */ /* 0x0002680000000200 */
[----:B------:R1:W1:Y:S04]  /*2330*/  LDSM.16.M88.4 R180, [R228] ;  /* 0x00000000e4b4783b */ /* 0x0002680000000200 */
[----:B------:R1:W1:Y:S04]  /*2340*/  LDSM.16.M88.4 R196, [R228+0x4000] ;  /* 0x00400000e4c4783b */ /* 0x0002680000000200 */
[----:B------:R1:W1:Y:S04]  /*2350*/  LDSM.16.M88.4 R212, [R228+0x8000] ;  /* 0x00800000e4d4783b */ /* 0x0002680000000200 */
[----:B------:R1:W1:Y:S04]  /*2360*/  LDSM.16.M88.4 R184, [R232] ;  /* 0x00000000e8b8783b */ /* 0x0002680000000200 */
[----:B------:R1:W1:Y:S04]  /*2370*/  LDSM.16.M88.4 R200, [R232+0x4000] ;  /* 0x00400000e8c8783b */ /* 0x0002680000000200 */
[----:B------:R1:W1:Y:S04]  /*2380*/  LDSM.16.M88.4 R216, [R232+0x8000] ;  /* 0x00800000e8d8783b */ /* 0x0002680000000200 */
[----:B------:R-:W1:Y:S04]  /*2390*/  LDSM.16.M88.4 R220, [R220+0xc100] ;  /* 0x00c10000dcdc783b */ /* 0x000e680000000200 */
[----:B------:R-:W1:Y:S04]  /*23a0*/  LDSM.16.M88.4 R224, [R224+0xc000] ;  /* 0x00c00000e0e0783b */ /* 0x000e680000000200 */
[----:B------:R-:W1:Y:S04]  /*23b0*/  LDSM.16.M88.4 R228, [R228+0xc000] ;  /* 0x00c00000e4e4783b */ /* 0x000e680000000200 */
[----:B------:R-:W1:Y:S04]  /*23c0*/  LDSM.16.M88.4 R232, [R232+0xc000] ;  /* 0x00c00000e8e8783b */ /* 0x000e680000000200 */
[----:B------:R-:W-:Y:S06]  /*23d0*/  BAR.SYNC.DEFER_BLOCKING 0x0 ;  /* 0x0000000000007b1d */ /* 0x000fec0000010000 */
[----:B------:R-:W-:-:S04]  /*23e0*/  DEPBAR.LE SB0, 0x0 ;  /* 0x000080000000791a */ /* 0x000fc80000000000 */
[----:B------:R-:W-:Y:S06]  /*23f0*/  BAR.SYNC.DEFER_BLOCKING 0x0 ;  /* 0x0000000000007b1d */ /* 0x000fec0000010000 */
[----:B------:R1:W1:Y:S04]  /*2400*/  LDSM.16.M88.4 R44, [R21+0x10100] ;  /* 0x01010000152c783b */ /* 0x0002680000000200 */
[----:B------:R1:W1:Y:S04]  /*2410*/  LDSM.16.M88.4 R36, [R21+0x10900] ;  /* 0x010900001524783b */ /* 0x0002680000000200 */
[----:B---3--:R3:W1:Y:S04]  /*2420*/  LDSM.16.M88.4 R28, [R21+0x11100] ;  /* 0x01110000151c783b */ /* 0x0086680000000200 */
[----:B------:R3:W1:Y:S04]  /*2430*/  LDSM.16.M88.4 R56, [R24] ;  /* 0x000000001838783b */ /* 0x0006680000000200 */
[----:B------:R3:W1:Y:S04]  /*2440*/  LDSM.16.M88.4 R20, [R24+0x800] ;  /* 0x000800001814783b */ /* 0x0006680000000200 */
[----:B------:R3:W1:Y:S04]  /*2450*/  LDSM.16.M88.4 R48, [R24+0x1000] ;  /* 0x001000001830783b */ /* 0x0006680000000200 */
[----:B------:R-:W-:Y:S01]  /*2460*/  @!PT LDS RZ, [RZ] ;  /* 0x00000000fffff984 */ /* 0x000fe20000000800 */
[----:B------:R-:W-:Y:S01]  /*2470*/  @!PT LDS RZ, [RZ] ;  /* 0x00000000fffff984 */ /* 0x000fe20000000800 */
[----:B------:R-:W-:Y:S01]  /*2480*/  @!PT LDS RZ, [RZ] ;  /* 0x00000000fffff984 */ /* 0x000fe20000000800 */
[----:B------:R5:W-:Y:S01]  /*2490*/  LDGSTS.E.BYPASS.LTC128B.128 [R41+0x100], [R16.64], !P0 ;  /* 0x0010000010297fae */ /* 0x000be2000c101d56 */
[----:B------:R-:W-:-:S02]  /*24a0*/  ISETP.LT.OR P0, PT, R0, 0x1, P1 ;  /* 0x000000010000780c */ /* 0x000fc40000f01670 */
[----:B------:R-:W-:Y:S02]  /*24b0*/  ISETP.GE.AND P1, PT, R13, c[0x0][0x1d4], PT ;  /* 0x000075000d007a0c */ /* 0x000fe40003f26270 */
[----:B------:R-:W-:-:S05]  /*24c0*/  SHF.R.S32.HI R13, RZ, 0x1f, R34 ;  /* 0x0000001fff0d7819 */ /* 0x000fca0000011422 */
[----:B------:R3:W-:Y:S04]  /*24d0*/  STL [R1+0x2c], R13 ;  /* 0x00002c0d01007387 */ /* 0x0007e80000100800 */
[----:B------:R3:W-:Y:S01]  /*24e0*/  STL [R1+0x28], R12 ;  /* 0x0000280c01007387 */ /* 0x0007e20000100800 */
[----:B-----5:R-:W-:-:S05]  /*24f0*/  IMAD.WIDE R16, R35, 0x2, R18 ;  /* 0x0000000223107825 */ /* 0x020fca00078e0212 */
[----:B------:R5:W-:Y:S01]  /*2500*/  LDGSTS.E.BYPASS.LTC128B.128 [R41+0x1900], [R16.64], !P0 ;  /* 0x0190000010297fae */ /* 0x000be2000c101d56 */
[----:B------:R-:W-:Y:S01]  /*2510*/  ISETP.LT.OR P0, PT, R0, 0x1, P2 ;  /* 0x000000010000780c */ /* 0x000fe20001701670 */
[----:B-----5:R-:W-:-:S04]  /*2520*/  IMAD.WIDE R16, R34, 0x2, R18 ;  /* 0x0000000222107825 */ /* 0x020fc800078e0212 */
[----:B------:R-:W-:-:S08]  /*2530*/  IMAD.WIDE R18, R33, 0x2, R18 ;  /* 0x0000000221127825 */ /* 0x000fd000078e0212 */
[----:B------:R3:W-:Y:S01]  /*2540*/  LDGSTS.E.BYPASS.LTC128B.128 [R41+0x3100], [R16.64], !P0 ;  /* 0x0310000010297fae */ /* 0x0007e2000c101d56 */
[----:B------:R-:W-:-:S13]  /*2550*/  ISETP.LT.OR P0, PT, R0, 0x1, P1 ;  /* 0x000000010000780c */ /* 0x000fda0000f01670 */
[----:B------:R3:W-:Y:S01]  /*2560*/  LDGSTS.E.BYPASS.LTC128B.128 [R41+0x4900], [R18.64], !P0 ;  /* 0x0490000012297fae */ /* 0x0007e2000c101d56 */
[----:B------:R-:W-:-:S13]  /*2570*/  ISETP.GT.AND P0, PT, R156, 0x7f, PT ;  /* 0x0000007f9c00780c */ /* 0x000fda0003f04270 */
[----:B------:R-:W-:Y:S05]  /*2580*/  @P0 BRA `(.L_x_388) ;  /* 0x0000027000000947 */ /* 0x000fea0003800000 */
[----:B-12-4-:R-:W-:Y:S05]  /*2590*/  BRA.DIV ~URZ, `(.L_x_389) ;  /* 0x000116227f007947 */ /* 0x016fea000b800000 */
[----:B------:R-:W1:Y:S04]  /*25a0*/  SHFL.IDX PT, R11, R11, 0x1, 0x181f ;  /* 0x00381f000b0b7f89 */ /* 0x000e6800000e0000 */
[----:B------:R-:W2:Y:S02]  /*25b0*/  SHFL.IDX PT, R8, R8, 0x1, 0x181f ;  /* 0x00381f0008087f89 */ /* 0x000ea400000e0000 */
.L_x_445:
[----:B---3--:R-:W3:Y:S04]  /*25c0*/  LDL R16, [R1+0x14] ;  /* 0x0000140001107983 */ /* 0x008ee80000100800 */
[----:B------:R-:W4:Y:S04]  /*25d0*/  LDL R17, [R1+0x2c] ;  /* 0x00002c0001117983 */ /* 0x000f280000100800 */
[----:B------:R-:W5:Y:S04]  /*25e0*/  LDL R18, [R1+0x1c] ;  /* 0x00001c0001127983 */ /* 0x000f680000100800 */
[----:B--2---:R-:W2:Y:S04]  /*25f0*/  LDL R19, [R1+0x10] ;  /* 0x0000100001137983 */ /* 0x004ea80000100800 */
[----:B------:R-:W2:Y:S01]  /*2600*/  LDL R24, [R1+0x28] ;  /* 0x0000280001187983 */ /* 0x000ea20000100800 */
[----:B------:R-:W-:-:S02]  /*2610*/  SHF.R.S32.HI R12, RZ, 0x1f, R9 ;  /* 0x0000001fff0c7819 */ /* 0x000fc40000011409 */
[----:B------:R-:W-:Y:S02]  /*2620*/  SHF.R.S32.HI R13, RZ, 0x1f, R9 ;  /* 0x0000001fff0d7819 */ /* 0x000fe40000011409 */
[-C--:B------:R-:W-:Y:S02]  /*2630*/  LEA.HI R12, R12, R9.reuse, RZ, 0x3 ;  /* 0x000000090c0c7211 */ /* 0x080fe400078f18ff */
[----:B------:R-:W-:Y:S02]  /*2640*/  LEA.HI R13, R13, R9, RZ, 0x3 ;  /* 0x000000090d0d7211 */ /* 0x000fe400078f18ff */
[----:B------:R-:W-:Y:S02]  /*2650*/  LOP3.LUT R12, R12, 0xfffffff8, RZ, 0xc0, !PT ;  /* 0xfffffff80c0c7812 */ /* 0x000fe400078ec0ff */
[----:B------:R-:W-:Y:S02]  /*2660*/  LOP3.LUT R13, R13, 0xfffffff8, RZ, 0xc0, !PT ;  /* 0xfffffff80d0d7812 */ /* 0x000fe400078ec0ff */
[----:B------:R-:W-:-:S02]  /*2670*/  LEA R14, P0, R12, R8, 0x1 ;  /* 0x000000080c0e7211 */ /* 0x000fc400078008ff */
[----:B------:R-:W-:Y:S01]  /*2680*/  SHF.R.S32.HI R13, RZ, 0x1f, R13 ;  /* 0x0000001fff0d7819 */ /* 0x000fe2000001140d */
[C---:B------:R-:W-:Y:S02]  /*2690*/  IMAD.SHL.U32 R25, R10.reuse, 0x8, RZ ;  /* 0x000000080a197824 */ /* 0x040fe400078e00ff */
[----:B------:R-:W-:Y:S01]  /*26a0*/  IMAD.SHL.U32 R26, R10, 0x8, RZ ;  /* 0x000000080a1a7824 */ /* 0x000fe200078e00ff */
[----:B-1----:R-:W-:-:S04]  /*26b0*/  LEA.HI.X R15, R12, R11, R13, 0x1, P0 ;  /* 0x0000000b0c0f7211 */ /* 0x002fc800000f0c0d */
[----:B------:R-:W-:Y:S02]  /*26c0*/  SHF.R.S32.HI R26, RZ, 0x1f, R26 ;  /* 0x0000001fff1a7819 */ /* 0x000fe4000001141a */
[----:B---3--:R-:W-:-:S04]  /*26d0*/  LEA R12, P0, R16, R8, 0x1 ;  /* 0x00000008100c7211 */ /* 0x008fc800078008ff */
[----:B----4-:R-:W-:Y:S02]  /*26e0*/  LEA.HI.X R13, R16, R11, R17, 0x1, P0 ;  /* 0x0000000b100d7211 */ /* 0x010fe400000f0c11 */
[----:B------:R-:W-:-:S04]  /*26f0*/  LEA R16, P0, R25, R8, 0x1 ;  /* 0x0000000819107211 */ /* 0x000fc800078008ff */
[C---:B------:R-:W-:Y:S02]  /*2700*/  LEA.HI.X R17, R25.reuse, R11, R26, 0x1, P0 ;  /* 0x0000000b19117211 */ /* 0x040fe400000f0c1a */
[----:B------:R-:W-:-:S04]  /*2710*/  ISETP.GE.AND P0, PT, R25, c[0x0][0x1d4], PT ;  /* 0x0000750019007a0c */ /* 0x000fc80003f06270 */
[----:B------:R-:W-:-:S13]  /*2720*/  ISETP.LT.OR P0, PT, R0, 0x21, P0 ;  /* 0x000000210000780c */ /* 0x000fda0000701670 */
[----:B------:R-:W-:Y:S01]  /*2730*/  @!PT LDS RZ, [RZ] ;  /* 0x00000000fffff984 */ /* 0x000fe20000000800 */
[----:B------:R-:W-:Y:S01]  /*2740*/  @!PT LDS RZ, [RZ] ;  /* 0x00000000fffff984 */ /* 0x000fe20000000800 */
[----:B------:R-:W-:Y:S01]  /*2750*/  @!PT LDS RZ, [RZ] ;  /* 0x00000000fffff984 */ /* 0x000fe20000000800 */
[----:B-----5:R2:W-:Y:S02]  /*2760*/  LDGSTS.E.BYPASS.LTC128B.128 [R18+0x1100], [R16.64], !P0 ;  /* 0x0110000010127fae */ /* 0x0205e4000c101d56 */
[----:B--2---:R-:W-:-:S04]  /*2770*/  LEA R16, P0, R19, R8, 0x1 ;  /* 0x0000000813107211 */ /* 0x004fc800078008ff */
[----:B------:R-:W-:Y:S02]  /*2780*/  LEA.HI.X R17, R19, R11, R24, 0x1, P0 ;  /* 0x0000000b13117211 */ /* 0x000fe400000f0c18 */
[----:B------:R-:W-:-:S04]  /*2790*/  ISETP.GE.AND P0, PT, R9, c[0x0][0x1d4], PT ;  /* 0x0000750009007a0c */ /* 0x000fc80003f06270 */
[----:B------:R-:W-:-:S13]  /*27a0*/  ISETP.LT.OR P0, PT, R0, 0x21, P0 ;  /* 0x000000210000780c */ /* 0x000fda0000701670 */
[----:B------:R1:W-:Y:S01]  /*27b0*/  LDGSTS.E.BYPASS.LTC128B.128 [R18+0x2900], [R14.64], !P0 ;  /* 0x029000000e127fae */ /* 0x0003e2000c101d56 */
[----:B------:R-:W-:-:S13]  /*27c0*/  ISETP.LT.OR P0, PT, R0, 0x21, P2 ;  /* 0x000000210000780c */ /* 0x000fda0001701670 */
[----:B------:R1:W-:Y:S01]  /*27d0*/  LDGSTS.E.BYPASS.LTC128B.128 [R18+0x4100], [R12.64], !P0 ;  /* 0x041000000c127fae */ /* 0x0003e2000c101d56 */
[----:B------:R-:W-:-:S13]  /*27e0*/  ISETP.LT.OR P0, PT, R0, 0x21, P1 ;  /* 0x000000210000780c */ /* 0x000fda0000f01670 */
[----:B------:R1:W-:Y:S02]  /*27f0*/  LDGSTS.E.BYPASS.LTC128B.128 [R18+0x5900], [R16.64], !P0 ;  /* 0x0590000010127fae */ /* 0x0003e4000c101d56 */
.L_x_388:
[----:B-12-4-:R-:W-:Y:S05]  /*2800*/  BSYNC B0 ;  /* 0x0000000000007941 */ /* 0x016fea0003800000 */
.L_x_387:
[----:B------:R-:W2:Y:S04]  /*2810*/  LDL R61, [R1+0x4] ;  /* 0x00000400013d7983 */ /* 0x000ea80000100800 */
[----:B------:R-:W4:Y:S01]  /*2820*/  LDL R60, [R1] ;  /* 0x00000000013c7983 */ /* 0x000f220000100800 */
[----:B------:R-:W-:Y:S01]  /*2830*/  IMAD.MOV.U32 R0, RZ, RZ, 0x40 ;  /* 0x00000040ff007424 */ /* 0x000fe200078e00ff */
[----:B------:R-:W-:Y:S02]  /*2840*/  LOP3.LUT P0, RZ, R10, 0x4, RZ, 0xc0, !PT ;  /* 0x000000040aff7812 */ /* 0x000fe4000780c0ff */
[----:B------:R-:W0:Y:S01]  /*2850*/  LDGDEPBAR ;  /* 0x00000000000079af */ /* 0x000e220000000000 */
[----:B------:R-:W-:Y:S01]  /*2860*/  WARPSYNC 0xffffffff ;  /* 0xffffffff00007948 */ /* 0x000fe20003800000 */
[----:B------:R-:W-:Y:S01]  /*2870*/  SEL R0, R0, 0xffffffc0, !P0 ;  /* 0xffffffc000007807 */ /* 0x000fe20004000000 */
[----:B---3--:R-:W-:Y:S01]  /*2880*/  HMMA.16816.F32.BF16 R12, R160, R44, RZ ;  /* 0x0000002ca00c723c */ /* 0x008fe200000418ff */
[----:B------:R-:W-:-:S06]  /*2890*/  UISETP.GT.AND UP0, UPT, UR4, UR8, UPT ;  /* 0x000000080400728c */ /* 0x000fcc000bf04270 */
[----:B------:R-:W-:Y:S01]  /*28a0*/  PLOP3.LUT P0, PT, PT, PT, UP0, 0x40, 0x0 ;  /* 0x000000000000781c */ /* 0x000fe20003f0e808 */
[C---:B------:R-:W-:Y:S08]  /*28b0*/  HMMA.16816.F32.BF16 R44, R160.reuse, R46, RZ ;  /* 0x0000002ea02c723c */ /* 0x040ff000000418ff */
[----:B------:R-:W-:Y:S08]  /*28c0*/  HMMA.16816.F32.BF16 R40, R160, R36, RZ ;  /* 0x00000024a028723c */ /* 0x000ff000000418ff */
[C---:B------:R-:W-:Y:S08]  /*28d0*/  HMMA.16816.F32.BF16 R12, R164.reuse, R56, R12 ;  /* 0x00000038a40c723c */ /* 0x040ff0000004180c */
[----:B------:R-:W-:Y:S08]  /*28e0*/  HMMA.16816.F32.BF16 R44, R164, R58, R44 ;  /* 0x0000003aa42c723c */ /* 0x000ff0000004182c */
[C---:B------:R-:W-:Y:S08]  /*28f0*/  HMMA.16816.F32.BF16 R36, R160.reuse, R38, RZ ;  /* 0x00000026a024723c */ /* 0x040ff000000418ff */
[C---:B------:R-:W-:Y:S08]  /*2900*/  HMMA.16816.F32.BF16 R32, R160.reuse, R28, RZ ;  /* 0x0000001ca020723c */ /* 0x040ff000000418ff */
[----:B------:R-:W-:Y:S08]  /*2910*/  HMMA.16816.F32.BF16 R28, R160, R30, RZ ;  /* 0x0000001ea01c723c */ /* 0x000ff000000418ff */
[C---:B------:R-:W-:Y:S08]  /*2920*/  HMMA.16816.F32.BF16 R40, R164.reuse, R20, R40 ;  /* 0x00000014a428723c */ /* 0x040ff00000041828 */
[C---:B------:R-:W-:Y:S08]  /*2930*/  HMMA.16816.F32.BF16 R36, R164.reuse, R22, R36 ;  /* 0x00000016a424723c */ /* 0x040ff00000041824 */
[C---:B------:R-:W-:Y:S08]  /*2940*/  HMMA.16816.F32.BF16 R32, R164.reuse, R48, R32 ;  /* 0x00000030a420723c */ /* 0x040ff00000041820 */
[----:B------:R-:W-:Y:S01]  /*2950*/  HMMA.16816.F32.BF16 R28, R164, R50, R28 ;  /* 0x00000032a41c723c */ /* 0x000fe2000004181c */
[--C-:B--2---:R-:W-:Y:S01]  /*2960*/  IMAD.IADD R251, R61, 0x1, R0.reuse ;  /* 0x000000013dfb7824 */ /* 0x104fe200078e0200 */
[----:B------:R-:W-:Y:S01]  /*2970*/  LDSM.16.M88.4 R56, [R61+0x11900] ;  /* 0x011900003d38783b */ /* 0x000fe20000000200 */
[----:B----4-:R-:W-:-:S03]  /*2980*/  IMAD.IADD R245, R60, 0x1, R0 ;  /* 0x000000013cf57824 */ /* 0x010fc600078e0200 */
[----:B------:R-:W1:Y:S01]  /*2990*/  LDSM.16.M88.4 R52, [R251+0x10100] ;  /* 0x01010000fb34783b */ /* 0x000e620000000200 */
[C---:B------:R-:W-:Y:S02]  /*29a0*/  IADD3 R244, R60.reuse, 0x1800, RZ ;  /* 0x000018003cf47810 */ /* 0x040fe40007ffe0ff */
[C---:B------:R-:W-:Y:S01]  /*29b0*/  IADD3 R243, R60.reuse, 0x2000, RZ ;  /* 0x000020003cf37810 */ /* 0x040fe20007ffe0ff */
[----:B------:R-:W-:Y:S01]  /*29c0*/  LDSM.16.M88.4 R24, [R245] ;  /* 0x00000000f518783b */ /* 0x000fe20000000200 */
[C---:B------:R-:W-:Y:S02]  /*29d0*/  IADD3 R242, R60.reuse, 0x2800, RZ ;  /* 0x000028003cf27810 */ /* 0x040fe40007ffe0ff */
[C---:B------:R-:W-:Y:S01]  /*29e0*/  IADD3 R241, R60.reuse, 0x3000, RZ ;  /* 0x000030003cf17810 */ /* 0x040fe20007ffe0ff */
[----:B------:R-:W2:Y:S01]  /*29f0*/  LDSM.16.M88.4 R8, [R251+0x10900] ;  /* 0x01090000fb08783b */ /* 0x000ea20000000200 */
[C---:B------:R-:W-:Y:S02]  /*2a00*/  IADD3 R240, R60.reuse, 0x3800, RZ ;  /* 0x000038003cf07810 */ /* 0x040fe40007ffe0ff */
[C---:B------:R-:W-:Y:S01]  /*2a10*/  IADD3 R239, R60.reuse, 0x4000, RZ ;  /* 0x000040003cef7810 */ /* 0x040fe20007ffe0ff */
[----:B------:R-:W3:Y:S01]  /*2a20*/  LDSM.16.M88.4 R16, [R251+0x11100] ;  /* 0x01110000fb10783b */ /* 0x000ee20000000200 */
[----:B------:R-:W-:-:S02]  /*2a30*/  IADD3 R238, R60, 0x4800, RZ ;  /* 0x000048003cee7810 */ /* 0x000fc40007ffe0ff */
[C---:B------:R-:W-:Y:S01]  /*2a40*/  IADD3 R237, R60.reuse, 0x5000, RZ ;  /* 0x000050003ced7810 */ /* 0x040fe20007ffe0ff */
[----:B------:R-:W4:Y:S01]  /*2a50*/  LDSM.16.M88.4 R20, [R245+0x800] ;  /* 0x00080000f514783b */ /* 0x000f220000000200 */
[----:B------:R-:W-:-:S03]  /*2a60*/  IADD3 R236, R60, 0x5800, RZ ;  /* 0x000058003cec7810 */ /* 0x000fc60007ffe0ff */
[----:B------:R-:W5:Y:S01]  /*2a70*/  LDSM.16.M88.4 R48, [R245+0x1000] ;  /* 0x00100000f530783b */ /* 0x000f620000000200 */
[C---:B-1----:R-:W-:Y:S08]  /*2a80*/  HMMA.16816.F32.BF16 R12, R180.reuse, R52, R12 ;  /* 0x00000034b40c723c */ /* 0x042ff0000004180c */
[C---:B------:R-:W-:Y:S01]  /*2a90*/  HMMA.16816.F32.BF16 R44, R180.reuse, R54, R44 ;  /* 0x00000036b42c723c */ /* 0x040fe2000004182c */
[----:B------:R-:W1:Y:S07]  /*2aa0*/  LDSM.16.M88.4 R52, [R60+0x1800] ;  /* 0x001800003c34783b */ /* 0x000e6e0000000200 */
[----:B--2---:R-:W-:Y:S08]  /*2ab0*/  HMMA.16816.F32.BF16 R40, R180, R8, R40 ;  /* 0x00000008b428723c */ /* 0x004ff00000041828 */
[C---:B------:R-:W-:Y:S08]  /*2ac0*/  HMMA.16816.F32.BF16 R12, R184.reuse, R24, R12 ;  /* 0x00000018b80c723c */ /* 0x040ff0000004180c */
[----:B------:R-:W-:Y:S01]  /*2ad0*/  HMMA.16816.F32.BF16 R44, R184, R26, R44 ;  /* 0x0000001ab82c723c */ /* 0x000fe2000004182c */
[----:B------:R-:W-:Y:S07]  /*2ae0*/  LDSM.16.M88.4 R24, [R251+0x11900] ;  /* 0x01190000fb18783b */ /* 0x000fee0000000200 */
[C---:B------:R-:W-:Y:S01]  /*2af0*/  HMMA.16816.F32.BF16 R36, R180.reuse, R10, R36 ;  /* 0x0000000ab424723c */ /* 0x040fe20000041824 */
[----:B------:R-:W2:Y:S07]  /*2b00*/  LDSM.16.M88.4 R8, [R61+0x12100] ;  /* 0x012100003d08783b */ /* 0x000eae0000000200 */
[C---:B---3--:R-:W-:Y:S08]  /*2b10*/  HMMA.16816.F32.BF16 R32, R180.reuse, R16, R32 ;  /* 0x00000010b420723c */ /* 0x048ff00000041820 */
[----:B------:R-:W-:Y:S01]  /*2b20*/  HMMA.16816.F32.BF16 R28, R180, R18, R28 ;  /* 0x00000012b41c723c */ /* 0x000fe2000004181c */
[----:B------:R-:W3:Y:S07]  /*2b30*/  LDSM.16.M88.4 R16, [R61+0x12900] ;  /* 0x012900003d10783b */ /* 0x000eee0000000200 */
[C---:B------:R-:W-:Y:S08]  /*2b40*/  HMMA.16816.F32.BF16 R12, R188.reuse, R56, R12 ;  /* 0x00000038bc0c723c */ /* 0x040ff0000004180c */
[----:B------:R-:W-:Y:S01]  /*2b50*/  HMMA.16816.F32.BF16 R44, R188, R58, R44 ;  /* 0x0000003abc2c723c */ /* 0x000fe2000004182c */
[----:B------:R-:W-:Y:S07]  /*2b60*/  LDSM.16.M88.4 R56, [R245+0x1800] ;  /* 0x00180000f538783b */ /* 0x000fee0000000200 */
[C---:B----4-:R-:W-:Y:S08]  /*2b70*/  HMMA.16816.F32.BF16 R40, R184.reuse, R20, R40 ;  /* 0x00000014b828723c */ /* 0x050ff00000041828 */
[C---:B------:R-:W-:Y:S01]  /*2b80*/  HMMA.16816.F32.BF16 R36, R184.reuse, R22, R36 ;  /* 0x00000016b824723c */ /* 0x040fe20000041824 */
[----:B------:R-:W4:Y:S07]  /*2b90*/  LDSM.16.M88.4 R20, [R60+0x2000] ;  /* 0x002000003c14783b */ /* 0x000f2e0000000200 */
[C---:B-----5:R-:W-:Y:S08]  /*2ba0*/  HMMA.16816.F32.BF16 R32, R184.reuse, R48, R32 ;  /* 0x00000030b820723c */ /* 0x060ff00000041820 */
[----:B------:R-:W-:Y:S01]  /*2bb0*/  HMMA.16816.F32.BF16 R28, R184, R50, R28 ;  /* 0x00000032b81c723c */ /* 0x000fe2000004181c */
[----:B------:R-:W5:Y:S07]  /*2bc0*/  LDSM.16.M88.4 R48, [R60+0x2800] ;  /* 0x002800003c30783b */ /* 0x000f6e0000000200 */
[C---:B-1----:R-:W-:Y:S08]  /*2bd0*/  HMMA.16816.F32.BF16 R12, R192.reuse, R52, R12 ;  /* 0x00000034c00c723c */ /* 0x042ff0000004180c */
[----:B------:R-:W-:Y:S01]  /*2be0*/  HMMA.16816.F32.BF16 R44, R192, R54, R44 ;  /* 0x00000036c02c723c */ /* 0x000fe2000004182c */
[----:B------:R-:W-:Y:S07]  /*2bf0*/  LDSM.16.M88.4 R52, [R61+0x13100] ;  /* 0x013100003d34783b */ /* 0x000fee0000000200 */
[C---:B--2---:R-:W-:Y:S08]  /*2c00*/  HMMA.16816.F32.BF16 R40, R188.reuse, R8, R40 ;  /* 0x00000008bc28723c */ /* 0x044ff00000041828 */
[C---:B------:R-:W-:Y:S01]  /*2c10*/  HMMA.16816.F32.BF16 R36, R188.reuse, R10, R36 ;  /* 0x0000000abc24723c */ /* 0x040fe20000041824 */
[----:B------:R-:W1:Y:S07]  /*2c20*/  LDSM.16.M88.4 R8, [R251+0x12100] ;  /* 0x01210000fb08783b */ /* 0x000e6e0000000200 */
[C---:B---3--:R-:W-:Y:S08]  /*2c30*/  HMMA.16816.F32.BF16 R32, R188.reuse, R16, R32 ;  /* 0x00000010bc20723c */ /* 0x048ff00000041820 */
[----:B------:R-:W-:Y:S01]  /*2c40*/  HMMA.16816.F32.BF16 R28, R188, R18, R28 ;  /* 0x00000012bc1c723c */ /* 0x000fe2000004181c */
[----:B------:R-:W2:Y:S07]  /*2c50*/  LDSM.16.M88.4 R16, [R251+0x12900] ;  /* 0x01290000fb10783b */ /* 0x000eae0000000200 */
[C---:B------:R-:W-:Y:S08]  /*2c60*/  HMMA.16816.F32.BF16 R12, R196.reuse, R24, R12 ;  /* 0x00000018c40c723c */ /* 0x040ff0000004180c */
[----:B------:R-:W-:Y:S01]  /*2c70*/  HMMA.16816.F32.BF16 R44, R196, R26, R44 ;  /* 0x0000001ac42c723c */ /* 0x000fe2000004182c */
[----:B------:R-:W-:Y:S07]  /*2c80*/  LDSM.16.M88.4 R24, [R60+0x3000] ;  /* 0x003000003c18783b */ /* 0x000fee0000000200 */
[C---:B----4-:R-:W-:Y:S08]  /*2c90*/  HMMA.16816.F32.BF16 R40, R192.reuse, R20, R40 ;  /* 0x00000014c028723c */ /* 0x050ff00000041828 */
[C---:B------:R-:W-:Y:S01]  /*2ca0*/  HMMA.16816.F32.BF16 R36, R192.reuse, R22, R36 ;  /* 0x00000016c024723c */ /* 0x040fe20000041824 */
[----:B------:R-:W3:Y:S07]  /*2cb0*/  LDSM.16.M88.4 R20, [R245+0x2000] ;  /* 0x00200000f514783b */ /* 0x000eee0000000200 */
[C---:B-----5:R-:W-:Y:S08]  /*2cc0*/  HMMA.16816.F32.BF16 R32, R192.reuse, R48, R32 ;  /* 0x00000030c020723c */ /* 0x060ff00000041820 */
[----:B------:R-:W-:Y:S01]  /*2cd0*/  HMMA.16816.F32.BF16 R28, R192, R50, R28 ;  /* 0x00000032c01c723c */ /* 0x000fe2000004181c */
[----:B------:R-:W4:Y:S07]  /*2ce0*/  LDSM.16.M88.4 R48, [R245+0x2800] ;  /* 0x00280000f530783b */ /* 0x000f2e0000000200 */
[C---:B------:R-:W-:Y:S08]  /*2cf0*/  HMMA.16816.F32.BF16 R12, R200.reuse, R56, R12 ;  /* 0x00000038c80c723c */ /* 0x040ff0000004180c */
[----:B------:R-:W-:Y:S01]  /*2d00*/  HMMA.16816.F32.BF16 R44, R200, R58, R44 ;  /* 0x0000003ac82c723c */ /* 0x000fe2000004182c */
[----:B------:R-:W-:Y:S07]  /*2d10*/  LDSM.16.M88.4 R56, [R251+0x13100] ;  /* 0x01310000fb38783b */ /* 0x000fee0000000200 */
[C---:B-1----:R-:W-:Y:S08]  /*2d20*/  HMMA.16816.F32.BF16 R40, R196.reuse, R8, R40 ;  /* 0x00000008c428723c */ /* 0x042ff00000041828 */
[C---:B------:R-:W-:Y:S01]  /*2d30*/  HMMA.16816.F32.BF16 R36, R196.reuse, R10, R36 ;  /* 0x0000000ac424723c */ /* 0x040fe20000041824 */
[----:B------:R-:W1:Y:S07]  /*2d40*/  LDSM.16.M88.4 R8, [R61+0x13900] ;  /* 0x013900003d08783b */ /* 0x000e6e0000000200 */
[C---:B--2---:R-:W-:Y:S08]  /*2d50*/  HMMA.16816.F32.BF16 R32, R196.reuse, R16, R32 ;  /* 0x00000010c420723c */ /* 0x044ff00000041820 */
[----:B------:R-:W-:Y:S01]  /*2d60*/  HMMA.16816.F32.BF16 R28, R196, R18, R28 ;  /* 0x00000012c41c723c */ /* 0x000fe2000004181c */
[----:B------:R-:W2:Y:S07]  /*2d70*/  LDSM.16.M88.4 R16, [R61+0x14100] ;  /* 0x014100003d10783b */ /* 0x000eae0000000200 */
[C---:B------:R-:W-:Y:S08]  /*2d80*/  HMMA.16816.F32.BF16 R12, R204.reuse, R52, R12 ;  /* 0x00000034cc0c723c */ /* 0x040ff0000004180c */
[----:B------:R-:W-:Y:S01]  /*2d90*/  HMMA.16816.F32.BF16 R44, R204, R54, R44 ;  /* 0x00000036cc2c723c */ /* 0x000fe2000004182c */
[----:B------:R-:W-:Y:S07]  /*2da0*/  LDSM.16.M88.4 R52, [R245+0x3000] ;  /* 0x00300000f534783b */ /* 0x000fee0000000200 */
[C---:B---3--:R-:W-:Y:S08]  /*2db0*/  HMMA.16816.F32.BF16 R40, R200.reuse, R20, R40 ;  /* 0x00000014c828723c */ /* 0x048ff00000041828 */
[C---:B------:R-:W-:Y:S01]  /*2dc0*/  HMMA.16816.F32.BF16 R36, R200.reuse, R22, R36 ;  /* 0x00000016c824723c */ /* 0x040fe20000041824 */
[----:B------:R-:W3:Y:S07]  /*2dd0*/  LDSM.16.M88.4 R20, [R60+0x3800] ;  /* 0x003800003c14783b */ /* 0x000eee0000000200 */
[C---:B----4-:R-:W-:Y:S08]  /*2de0*/  HMMA.16816.F32.BF16 R32, R200.reuse, R48, R32 ;  /* 0x00000030c820723c */ /* 0x050ff00000041820 */
        /* <DEDUP_REMOVED lines=29> */
[C---:B---3--:R-:W-:Y:S08]  /*2fc0*/  HMMA.16816.F32.BF16 R12, R220.reuse, R20, R12 ;  /* 0x00000014dc0c723c */ /* 0x048ff0000004180c */
[----:B------:R-:W-:Y:S01]  /*2fd0*/  HMMA.16816.F32.BF16 R44, R220, R22, R44 ;  /* 0x00000016dc2c723c */ /* 0x000fe2000004182c */
[----:B------:R-:W-:Y:S07]  /*2fe0*/  LDSM.16.M88.4 R20, [R251+0x15100] ;  /* 0x01510000fb14783b */ /* 0x000fee0000000200 */
[C---:B------:R-:W-:Y:S08]  /*2ff0*/  HMMA.16816.F32.BF16 R40, R216.reuse, R24, R40 ;  /* 0x00000018d828723c */ /* 0x040ff00000041828 */
[C---:B------:R-:W-:Y:S01]  /*3000*/  HMMA.16816.F32.BF16 R36, R216.reuse, R26, R36 ;  /* 0x0000001ad824723c */ /* 0x040fe20000041824 */
[----:B------:R-:W3:Y:S07]  /*3010*/  LDSM.16.M88.4 R24, [R251+0x14900] ;  /* 0x01490000fb18783b */ /* 0x000eee0000000200 */
[C---:B----4-:R-:W-:Y:S08]  /*3020*/  HMMA.16816.F32.BF16 R32, R216.reuse, R48, R32 ;  /* 0x00000030d820723c */ /* 0x050ff00000041820 */
[----:B------:R-:W-:Y:S01]  /*3030*/  HMMA.16816.F32.BF16 R28, R216, R50, R28 ;  /* 0x00000032d81c723c */ /* 0x000fe2000004181c */
[----:B------:R-:W4:Y:S07]  /*3040*/  LDSM.16.M88.4 R48, [R60+0x5800] ;  /* 0x005800003c30783b */ /* 0x000f2e0000000200 */
[C---:B------:R-:W-:Y:S08]  /*3050*/  HMMA.16816.F32.BF16 R12, R224.reuse, R56, R12 ;  /* 0x00000038e00c723c */ /* 0x040ff0000004180c */
[----:B------:R-:W-:Y:S08]  /*3060*/  HMMA.16816.F32.BF16 R44, R224, R58, R44 ;  /* 0x0000003ae02c723c */ /* 0x000ff0000004182c */
[C---:B-1----:R-:W-:Y:S08]  /*3070*/  HMMA.16816.F32.BF16 R40, R220.reuse, R8, R40 ;  /* 0x00000008dc28723c */ /* 0x042ff00000041828 */
[C---:B------:R-:W-:Y:S01]  /*3080*/  HMMA.16816.F32.BF16 R36, R220.reuse, R10, R36 ;  /* 0x0000000adc24723c */ /* 0x040fe20000041824 */
[----:B------:R-:W1:Y:S07]  /*3090*/  LDSM.16.M88.4 R8, [R245+0x4800] ;  /* 0x00480000f508783b */ /* 0x000e6e0000000200 */
[C---:B--2---:R-:W-:Y:S08]  /*30a0*/  HMMA.16816.F32.BF16 R32, R220.reuse, R16, R32 ;  /* 0x00000010dc20723c */ /* 0x044ff00000041820 */
[----:B------:R-:W-:Y:S01]  /*30b0*/  HMMA.16816.F32.BF16 R28, R220, R18, R28 ;  /* 0x00000012dc1c723c */ /* 0x000fe2000004181c */
[----:B------:R-:W2:Y:S07]  /*30c0*/  LDSM.16.M88.4 R16, [R251+0x15900] ;  /* 0x01590000fb10783b */ /* 0x000eae0000000200 */
[C---:B---3--:R-:W-:Y:S08]  /*30d0*/  HMMA.16816.F32.BF16 R12, R228.reuse, R24, R12 ;  /* 0x00000018e40c723c */ /* 0x048ff0000004180c */
[----:B------:R-:W-:Y:S08]  /*30e0*/  HMMA.16816.F32.BF16 R44, R228, R26, R44 ;  /* 0x0000001ae42c723c */ /* 0x000ff0000004182c */
[C---:B------:R-:W-:Y:S08]  /*30f0*/  HMMA.16816.F32.BF16 R40, R224.reuse, R52, R40 ;  /* 0x00000034e028723c */ /* 0x040ff00000041828 */
[C---:B------:R-:W-:Y:S08]  /*3100*/  HMMA.16816.F32.BF16 R36, R224.reuse, R54, R36 ;  /* 0x00000036e024723c */ /* 0x040ff00000041824 */
[C---:B----4-:R-:W-:Y:S01]  /*3110*/  HMMA.16816.F32.BF16 R52, R224.reuse, R48, R32 ;  /* 0x00000030e034723c */ /* 0x050fe20000041820 */
[----:B------:R-:W3:Y:S07]  /*3120*/  LDSM.16.M88.4 R32, [R245+0x5000] ;  /* 0x00500000f520783b */ /* 0x000eee0000000200 */
[----:B------:R-:W-:Y:S01]  /*3130*/  HMMA.16816.F32.BF16 R48, R224, R50, R28 ;  /* 0x00000032e030723c */ /* 0x000fe2000004181c */
[----:B------:R-:W4:Y:S01]  /*3140*/  LDSM.16.M88.4 R28, [R245+0x5800] ;  /* 0x00580000f51c783b */ /* 0x000f220000000200 */
[----:B------:R-:W-:-:S06]  /*3150*/  DEPBAR.LE SB0, 0x0 ;  /* 0x000080000000791a */ /* 0x000fcc0000000000 */
[C---:B-1----:R-:W-:Y:S08]  /*3160*/  HMMA.16816.F32.BF16 R12, R232.reuse, R8, R12 ;  /* 0x00000008e80c723c */ /* 0x042ff0000004180c */
[----:B------:R-:W-:Y:S08]  /*3170*/  HMMA.16816.F32.BF16 R44, R232, R10, R44 ;  /* 0x0000000ae82c723c */ /* 0x000ff0000004182c */
[C---:B------:R-:W-:Y:S08]  /*3180*/  HMMA.16816.F32.BF16 R40, R228.reuse, R20, R40 ;  /* 0x00000014e428723c */ /* 0x040ff00000041828 */
[----:B------:R-:W-:Y:S01]  /*3190*/  HMMA.16816.F32.BF16 R36, R228, R22, R36 ;  /* 0x00000016e424723c */ /* 0x000fe20000041824 */
[----:B------:R-:W-:-:S02]  /*31a0*/  FMUL.FTZ R0, R12, c[0x0][0x320] ;  /* 0x0000c8000c007a20 */ /* 0x000fc40000410000 */
[----:B------:R-:W-:Y:S02]  /*31b0*/  FMUL.FTZ R9, R14, c[0x0][0x320] ;  /* 0x0000c8000e097a20 */ /* 0x000fe40000410000 */
[----:B------:R-:W-:Y:S02]  /*31c0*/  FMUL.FTZ R15, R15, c[0x0][0x320] ;  /* 0x0000c8000f0f7a20 */ /* 0x000fe40000410000 */
[----:B------:R-:W-:Y:S01]  /*31d0*/  FMUL.FTZ R13, R13, c[0x0][0x320] ;  /* 0x0000c8000d0d7a20 */ /* 0x000fe20000410000 */
[C---:B--2---:R-:W-:Y:S01]  /*31e0*/  HMMA.16816.F32.BF16 R52, R228.reuse, R16, R52 ;  /* 0x00000010e434723c */ /* 0x044fe20000041834 */
[----:B------:R-:W1:Y:S06]  /*31f0*/  MUFU.TANH R0, R0 ;  /* 0x0000000000007308 */ /* 0x000e6c0000002400 */
[----:B------:R-:W-:Y:S01]  /*3200*/  FMUL.FTZ R17, R44, c[0x0][0x320] ;  /* 0x0000c8002c117a20 */ /* 0x000fe20000410000 */
[----:B------:R-:W-:Y:S01]  /*3210*/  HMMA.16816.F32.BF16 R48, R228, R18, R48 ;  /* 0x00000012e430723c */ /* 0x000fe20000041830 */
[----:B------:R-:W-:Y:S01]  /*3220*/  FMUL.FTZ R16, R45, c[0x0][0x320] ;  /* 0x0000c8002d107a20 */ /* 0x000fe20000410000 */
[----:B------:R2:W1:Y:S06]  /*3230*/  MUFU.TANH R18, R13 ;  /* 0x0000000d00127308 */ /* 0x00046c0000002400 */
[C---:B---3--:R-:W-:Y:S02]  /*3240*/  HMMA.16816.F32.BF16 R40, R232.reuse, R32, R40 ;  /* 0x00000020e828723c */ /* 0x048fe40000041828 */
[----:B------:R-:W3:Y:S06]  /*3250*/  MUFU.TANH R9, R9 ;  /* 0x0000000900097308 */ /* 0x000eec0000002400 */
[C---:B------:R-:W-:Y:S02]  /*3260*/  HMMA.16816.F32.BF16 R36, R232.reuse, R34, R36 ;  /* 0x00000022e824723c */ /* 0x040fe40000041824 */
[----:B------:R-:W1:Y:S06]  /*3270*/  MUFU.TANH R15, R15 ;  /* 0x0000000f000f7308 */ /* 0x000e6c0000002400 */
[C---:B----4-:R-:W-:Y:S02]  /*3280*/  HMMA.16816.F32.BF16 R52, R232.reuse, R28, R52 ;  /* 0x0000001ce834723c */ /* 0x050fe40000041834 */
[----:B------:R-:W4:Y:S06]  /*3290*/  MUFU.TANH R17, R17 ;  /* 0x0000001100117308 */ /* 0x000f2c0000002400 */
[----:B------:R-:W-:Y:S02]  /*32a0*/  HMMA.16816.F32.BF16 R48, R232, R30, R48 ;  /* 0x0000001ee830723c */ /* 0x000fe40000041830 */
[----:B------:R-:W1:Y:S01]  /*32b0*/  MUFU.TANH R16, R16 ;  /* 0x0000001000107308 */ /* 0x000e620000002400 */
[----:B------:R-:W-:Y:S06]  /*32c0*/  BAR.SYNC.DEFER_BLOCKING 0x0 ;  /* 0x0000000000007b1d */ /* 0x000fec0000010000 */
[----:B------:R-:W-:Y:S05]  /*32d0*/  @P0 BRA `(.L_x_390) ;  /* 0x000005e000000947 */ /* 0x000fea0003800000 */
[----:B--23--:R-:W2:Y:S01]  /*32e0*/  S2R R71, SR_TID.X ;  /* 0x0000000000477919 */ /* 0x00cea20000002100 */
[----:B------:R-:W-:-:S02]  /*32f0*/  IMAD.MOV.U32 R70, RZ, RZ, c[0x0][0x2b8] ;  /* 0x0000ae00ff467624 */ /* 0x000fc400078e00ff */
[----:B------:R-:W-:Y:S01]  /*3300*/  IMAD.U32 R8, RZ, RZ, UR10 ;  /* 0x0000000aff087e24 */ /* 0x000fe2000f8e00ff */
[----:B------:R-:W3:Y:S02]  /*3310*/  LDL R67, [R1+0x3c] ;  /* 0x00003c0001437983 */ /* 0x000ee40000100800 */
[----:B------:R-:W-:Y:S02]  /*3320*/  ISETP.NE.AND P1, PT, R70, 0x1, PT ;  /* 0x000000014600780c */ /* 0x000fe40003f25270 */
[----:B------:R4:W5:Y:S04]  /*3330*/  LDL R64, [R1+0x2c] ;  /* 0x00002c0001407983 */ /* 0x0009680000100800 */
[----:B------:R4:W5:Y:S04]  /*3340*/  LDL R65, [R1+0x18] ;  /* 0x0000180001417983 */ /* 0x0009680000100800 */
[----:B------:R4:W5:Y:S04]  /*3350*/  LDL R66, [R1+0x30] ;  /* 0x0000300001427983 */ /* 0x0009680000100800 */
[----:B------:R4:W5:Y:S01]  /*3360*/  LDL R60, [R1+0x1c] ;  /* 0x00001c00013c7983 */ /* 0x0009620000100800 */
[----:B--2---:R-:W-:-:S03]  /*3370*/  LEA.HI R68, R2, R71, RZ, 0x3 ;  /* 0x0000004702447211 */ /* 0x004fc600078f18ff */
[----:B------:R4:W5:Y:S01]  /*3380*/  LDL R61, [R1+0x10] ;  /* 0x00001000013d7983 */ /* 0x0009620000100800 */
[----:B------:R-:W-:Y:S02]  /*3390*/  LEA.HI R69, R2, R71, RZ, 0x3 ;  /* 0x0000004702457211 */ /* 0x000fe400078f18ff */
[----:B------:R-:W-:Y:S01]  /*33a0*/  LOP3.LUT R68, R68, 0xfffffff8, RZ, 0xc0, !PT ;  /* 0xfffffff844447812 */ /* 0x000fe200078ec0ff */
[----:B------:R4:W5:Y:S01]  /*33b0*/  LDL R62, [R1+0x28] ;  /* 0x00002800013e7983 */ /* 0x0009620000100800 */
[----:B------:R-:W-:-:S03]  /*33c0*/  SHF.R.S32.HI R69, RZ, 0x3, R69 ;  /* 0x00000003ff457819 */ /* 0x000fc60000011445 */
[----:B------:R-:W-:Y:S01]  /*33d0*/  IMAD.IADD R68, R71, 0x1, -R68 ;  /* 0x0000000147447824 */ /* 0x000fe200078e0a44 */
[----:B------:R4:W5:Y:S03]  /*33e0*/  LDL R63, [R1+0x14] ;  /* 0x00001400013f7983 */ /* 0x0009660000100800 */
[----:B------:R-:W-:-:S05]  /*33f0*/  IMAD R68, R68, 0x20, R69 ;  /* 0x0000002044447824 */ /* 0x000fca00078e0245 */
[----:B------:R-:W-:-:S04]  /*3400*/  IADD3 R8, R68, UR17, R8 ;  /* 0x0000001144087c10 */ /* 0x000fc8000fffe008 */
[----:B------:R-:W-:-:S05]  /*3410*/  IADD3 R8, R8, -0x30, RZ ;  /* 0xffffffd008087810 */ /* 0x000fca0007ffe0ff */
[----:B------:R-:W-:-:S04]  /*3420*/  @P1 IMAD.HI.U32 R11, R8, c[0x0][0x2bc], RZ ;  /* 0x0000af00080b1a27 */ /* 0x000fc800078e00ff */
[----:B------:R-:W-:Y:S01]  /*3430*/  IMAD.MOV.U32 R10, RZ, RZ, R8 ;  /* 0x000000ffff0a7224 */ /* 0x000fe200078e0008 */
[----:B------:R-:W-:-:S04]  /*3440*/  @P1 SHF.R.U32.HI R10, RZ, c[0x0][0x2c0], R11 ;  /* 0x0000b000ff0a1a19 */ /* 0x000fc8000001160b */
[----:B------:R-:W-:-:S04]  /*3450*/  @!P3 IADD3 R13, P0, R10, UR20, RZ ;  /* 0x000000140a0dbc10 */ /* 0x000fc8000ff1e0ff */
[----:B------:R-:W-:Y:S02]  /*3460*/  @!P3 LEA.HI.X.SX32 R11, R10, UR7, 0x1, P0 ;  /* 0x000000070a0bbc11 */ /* 0x000fe400080f0eff */
[----:B------:R-:W-:Y:S01]  /*3470*/  @!P3 LEA R12, P0, R13, c[0x0][0x2a0], 0x2 ;  /* 0x0000a8000d0cba11 */ /* 0x000fe200078010ff */
[----:B------:R-:W-:-:S03]  /*3480*/  IMAD.MOV.U32 R14, RZ, RZ, RZ ;  /* 0x000000ffff0e7224 */ /* 0x000fc600078e00ff */
[----:B------:R-:W-:-:S05]  /*3490*/  @!P3 LEA.HI.X R13, R13, c[0x0][0x2a4], R11, 0x2, P0 ;  /* 0x0000a9000d0dba11 */ /* 0x000fca00000f140b */
[----:B------:R2:W4:Y:S01]  /*34a0*/  @!P3 LDG.E R14, [R12.64] ;  /* 0x000000160c0eb981 */ /* 0x000522000c1e1900 */
[----:B------:R-:W-:-:S03]  /*34b0*/  IMAD.MOV R10, RZ, RZ, -R10 ;  /* 0x000000ffff0a7224 */ /* 0x000fc600078e0a0a */
[----:B------:R-:W1:Y:S01]  /*34c0*/  S2R R69, SR_TID.X ;  /* 0x0000000000457919 */ /* 0x000e620000002100 */
[----:B------:R-:W-:-:S05]  /*34d0*/  IMAD R19, R10, c[0x0][0x2b8], R8 ;  /* 0x0000ae000a137a24 */ /* 0x000fca00078e0208 */
[----:B------:R-:W-:-:S05]  /*34e0*/  SHF.R.S32.HI R8, RZ, 0x1f, R19 ;  /* 0x0000001fff087819 */ /* 0x000fca0000011413 */
[----:B------:R-:W-:-:S04]  /*34f0*/  IMAD R8, R8, c[0x0][0x1e0], RZ ;  /* 0x0000780008087a24 */ /* 0x000fc800078e02ff */
[C---:B------:R-:W-:Y:S02]  /*3500*/  IMAD R8, R19.reuse, c[0x0][0x1e4], R8 ;  /* 0x0000790013087a24 */ /* 0x040fe400078e0208 */
[----:B--2---:R-:W-:-:S04]  /*3510*/  IMAD.WIDE.U32 R12, R19, c[0x0][0x1e0], RZ ;  /* 0x00007800130c7a25 */ /* 0x004fc800078e00ff */
[----:B------:R-:W-:Y:S01]  /*3520*/  IMAD.IADD R13, R13, 0x1, R8 ;  /* 0x000000010d0d7824 */ /* 0x000fe200078e0208 */
[----:B------:R-:W-:Y:S01]  /*3530*/  STL [R1+0xc], R19 ;  /* 0x00000c1301007387 */ /* 0x000fe20000100800 */
[----:B------:R-:W-:Y:S01]  /*3540*/  BSSY B0, `(.L_x_391) ;  /* 0x0000024000007945 */ /* 0x000fe20003800000 */
[----:B---3--:R-:W-:Y:S01]  /*3550*/  IMAD.MOV.U32 R68, RZ, RZ, R67 ;  /* 0x000000ffff447224 */ /* 0x008fe200078e0043 */
[----:B-1----:R-:W-:-:S04]  /*3560*/  LEA.HI R67, R2, R69, RZ, 0x3 ;  /* 0x0000004502437211 */ /* 0x002fc800078f18ff */
[----:B------:R-:W-:-:S05]  /*3570*/  LOP3.LUT R67, R67, 0xfffffff8, RZ, 0xc0, !PT ;  /* 0xfffffff843437812 */ /* 0x000fca00078ec0ff */
[----:B------:R-:W-:-:S04]  /*3580*/  IMAD.IADD R67, R69, 0x1, -R67 ;  /* 0x0000000145437824 */ /* 0x000fc800078e0a43 */
[----:B------:R-:W-:-:S05]  /*3590*/  IMAD.SHL.U32 R67, R67, 0x8, RZ ;  /* 0x0000000843437824 */ /* 0x000fca00078e00ff */
[----:B------:R-:W-:Y:S02]  /*35a0*/  ISETP.GE.AND P1, PT, R67, c[0x0][0x1d4], PT ;  /* 0x0000750043007a0c */ /* 0x000fe40003f26270 */
[----:B----4-:R-:W-:Y:S01]  /*35b0*/  SHF.R.S32.HI R10, RZ, 0x1f, R14 ;  /* 0x0000001fff0a7819 */ /* 0x010fe2000001140e */
[----:B------:R-:W-:-:S04]  /*35c0*/  IMAD.WIDE.U32 R12, R14, c[0x0][0x1f0], R12 ;  /* 0x00007c000e0c7a25 */ /* 0x000fc800078e000c */
[----:B------:R-:W-:Y:S01]  /*35d0*/  IMAD R10, R10, c[0x0][0x1f0], RZ ;  /* 0x00007c000a0a7a24 */ /* 0x000fe200078e02ff */
[----:B------:R1:W-:Y:S03]  /*35e0*/  STL [R1+0x8], R14 ;  /* 0x0000080e01007387 */ /* 0x0003e60000100800 */
[----:B------:R-:W-:Y:S01]  /*35f0*/  IMAD R10, R14, c[0x0][0x1f4], R10 ;  /* 0x00007d000e0a7a24 */ /* 0x000fe200078e020a */
[----:B------:R-:W-:-:S04]  /*3600*/  IADD3 R8, P0, R12, UR18, RZ ;  /* 0x000000120c087c10 */ /* 0x000fc8000ff1e0ff */
[----:B------:R-:W-:Y:S02]  /*3610*/  IADD3.X R12, R13, UR6, R10, P0, !PT ;  /* 0x000000060d0c7c10 */ /* 0x000fe400087fe40a */
[----:B------:R-:W-:-:S04]  /*3620*/  LEA R10, P0, R8, c[0x0][0x1c8], 0x1 ;  /* 0x00007200080a7a11 */ /* 0x000fc800078008ff */
[----:B------:R-:W-:Y:S02]  /*3630*/  LEA.HI.X R8, R8, c[0x0][0x1cc], R12, 0x1, P0 ;  /* 0x0000730008087a11 */ /* 0x000fe400000f0c0c */
[----:B-1----:R-:W-:-:S04]  /*3640*/  LEA.HI R14, R2, R69, RZ, 0x3 ;  /* 0x00000045020e7211 */ /* 0x002fc800078f18ff */
[----:B------:R-:W-:-:S04]  /*3650*/  SHF.R.S32.HI R14, RZ, 0x3, R14 ;  /* 0x00000003ff0e7819 */ /* 0x000fc8000001140e */
[----:B------:R-:W-:-:S04]  /*3660*/  IADD3 R13, -R14, 0x30, RZ ;  /* 0x000000300e0d7810 */ /* 0x000fc80007ffe1ff */
[----:B------:R-:W-:Y:S01]  /*3670*/  ISETP.GE.AND P0, PT, R13, 0x1, PT ;  /* 0x000000010d00780c */ /* 0x000fe20003f06270 */
[----:B------:R1:W2:Y:S04]  /*3680*/  SHFL.IDX PT, R11, R10, RZ, 0x181f ;  /* 0x00181fff0a0b7589 */ /* 0x0002a800000e0000 */
[----:B------:R1:W3:Y:S08]  /*3690*/  SHFL.IDX PT, R12, R8, RZ, 0x181f ;  /* 0x00181fff080c7589 */ /* 0x0002f000000e0000 */
[----:B------:R-:W-:Y:S05]  /*36a0*/  @!P0 BRA `(.L_x_392) ;  /* 0x000000d000008947 */ /* 0x000fea0003800000 */
[----:B--2---:R-:W-:-:S04]  /*36b0*/  LEA R24, P0, R67, R11, 0x1 ;  /* 0x0000000b43187211 */ /* 0x004fc800078008ff */
[----:B---3--:R-:W-:Y:S02]  /*36c0*/  LEA.HI.X R25, R67, R12, R68, 0x1, P0 ;  /* 0x0000000c43197211 */ /* 0x008fe400000f0c44 */
[----:B-----5:R-:W-:-:S03]  /*36d0*/  LEA R22, P0, R65, R11, 0x1 ;  /* 0x0000000b41167211 */ /* 0x020fc600078008ff */
[----:B------:R-:W-:Y:S01]  /*36e0*/  @!PT LDS RZ, [RZ] ;  /* 0x00000000fffff984 */ /* 0x000fe20000000800 */
[----:B------:R2:W-:Y:S01]  /*36f0*/  LDGSTS.E.BYPASS.LTC128B.128 [R60+0x10100], [R24.64], !P1 ;  /* 0x10100000183c7fae */ /* 0x0005e2000c901d56 */
[----:B------:R-:W-:Y:S02]  /*3700*/  LEA.HI.X R23, R65, R12, R66, 0x1, P0 ;  /* 0x0000000c41177211 */ /* 0x000fe400000f0c42 */
[----:B------:R-:W-:-:S03]  /*3710*/  LEA R20, P0, R63, R11, 0x1 ;  /* 0x0000000b3f147211 */ /* 0x000fc600078008ff */
[----:B------:R2:W-:Y:S01]  /*3720*/  LDGSTS.E.BYPASS.LTC128B.128 [R60+0x11900], [R22.64], !P6 ;  /* 0x11900000163c7fae */ /* 0x0005e2000f101d56 */
[----:B------:R-:W-:Y:S02]  /*3730*/  LEA.HI.X R21, R63, R12, R64, 0x1, P0 ;  /* 0x0000000c3f157211 */ /* 0x000fe400000f0c40 */
[----:B------:R-:W-:-:S03]  /*3740*/  LEA R26, P0, R61, R11, 0x1 ;  /* 0x0000000b3d1a7211 */ /* 0x000fc600078008ff */
[----:B------:R2:W-:Y:S01]  /*3750*/  LDGSTS.E.BYPASS.LTC128B.128 [R60+0x13100], [R20.64], !P5 ;  /* 0x13100000143c7fae */ /* 0x0005e2000e901d56 */
[----:B------:R-:W-:-:S05]  /*3760*/  LEA.HI.X R27, R61, R12, R62, 0x1, P0 ;  /* 0x0000000c3d1b7211 */ /* 0x000fca00000f0c3e */
[----:B------:R2:W-:Y:S04]  /*3770*/  LDGSTS.E.BYPASS.LTC128B.128 [R60+0x14900], [R26.64], !P4 ;  /* 0x149000001a3c7fae */ /* 0x0005e8000e101d56 */
.L_x_392:
[----:B------:R-:W-:Y:S05]  /*3780*/  BSYNC B0 ;  /* 0x0000000000007941 */ /* 0x000fea0003800000 */
.L_x_391:
[----:B------:R-:W-:Y:S01]  /*3790*/  ISETP.GE.AND P0, PT, R13, 0x21, PT ;  /* 0x000000210d00780c */ /* 0x000fe20003f06270 */
[----:B-1----:R-:W1:Y:S01]  /*37a0*/  SHFL.IDX PT, R8, R8, 0x1, 0x181f ;  /* 0x00381f0008087f89 */ /* 0x002e6200000e0000 */
[----:B------:R-:W-:Y:S03]  /*37b0*/  BSSY B0, `(.L_x_390) ;  /* 0x0000010000007945 */ /* 0x000fe60003800000 */
[----:B------:R-:W4:Y:S08]  /*37c0*/  SHFL.IDX PT, R10, R10, 0x1, 0x181f ;  /* 0x00381f000a0a7f89 */ /* 0x000f3000000e0000 */
[----:B------:R-:W-:Y:S05]  /*37d0*/  @!P0 BRA `(.L_x_393) ;  /* 0x000000d000008947 */ /* 0x000fea0003800000 */
[----:B--2-4-:R-:W-:-:S04]  /*37e0*/  LEA R22, P0, R67, R10, 0x1 ;  /* 0x0000000a43167211 */ /* 0x014fc800078008ff */
[----:B-1----:R-:W-:Y:S02]  /*37f0*/  LEA.HI.X R23, R67, R8, R68, 0x1, P0 ;  /* 0x0000000843177211 */ /* 0x002fe400000f0c44 */
[----:B-----5:R-:W-:-:S03]  /*3800*/  LEA R20, P0, R65, R10, 0x1 ;  /* 0x0000000a41147211 */ /* 0x020fc600078008ff */
[----:B------:R-:W-:Y:S01]  /*3810*/  @!PT LDS RZ, [RZ] ;  /* 0x00000000fffff984 */ /* 0x000fe20000000800 */
[----:B------:R1:W-:Y:S01]  /*3820*/  LDGSTS.E.BYPASS.LTC128B.128 [R60+0x11100], [R22.64], !P1 ;  /* 0x11100000163c7fae */ /* 0x0003e2000c901d56 */
[----:B------:R-:W-:Y:S02]  /*3830*/  LEA.HI.X R21, R65, R8, R66, 0x1, P0 ;  /* 0x0000000841157211 */ /* 0x000fe400000f0c42 */
[----:B---3--:R-:W-:-:S03]  /*3840*/  LEA R12, P0, R63, R10, 0x1 ;  /* 0x0000000a3f0c7211 */ /* 0x008fc600078008ff */
[----:B------:R1:W-:Y:S01]  /*3850*/  LDGSTS.E.BYPASS.LTC128B.128 [R60+0x12900], [R20.64], !P6 ;  /* 0x12900000143c7fae */ /* 0x0003e2000f101d56 */
[----:B------:R-:W-:Y:S02]  /*3860*/  LEA.HI.X R13, R63, R8, R64, 0x1, P0 ;  /* 0x000000083f0d7211 */ /* 0x000fe400000f0c40 */
[----:B------:R-:W-:-:S03]  /*3870*/  LEA R10, P0, R61, R10, 0x1 ;  /* 0x0000000a3d0a7211 */ /* 0x000fc600078008ff */
[----:B------:R1:W-:Y:S01]  /*3880*/  LDGSTS.E.BYPASS.LTC128B.128 [R60+0x14100], [R12.64], !P5 ;  /* 0x141000000c3c7fae */ /* 0x0003e2000e901d56 */
[----:B------:R-:W-:-:S05]  /*3890*/  LEA.HI.X R11, R61, R8, R62, 0x1, P0 ;  /* 0x000000083d0b7211 */ /* 0x000fca00000f0c3e */
[----:B------:R1:W-:Y:S04]  /*38a0*/  LDGSTS.E.BYPASS.LTC128B.128 [R60+0x15900], [R10.64], !P4 ;  /* 0x159000000a3c7fae */ /* 0x0003e8000e101d56 */
.L_x_393:
[----:B------:R-:W-:Y:S05]  /*38b0*/  BSYNC B0 ;  /* 0x0000000000007941 */ /* 0x000fea0003800000 */
.L_x_390:
[----:B-123--:R-:W1:Y:S01]  /*38c0*/  S2R R12, SR_TID.X ;  /* 0x00000000000c7919 */ /* 0x00ee620000002100 */
[----:B------:R-:W-:Y:S01]  /*38d0*/  LOP3.LUT R7, R7, 0xffffffe0, RZ, 0xc0, !PT ;  /* 0xffffffe007077812 */ /* 0x000fe200078ec0ff */
[----:B------:R-:W-:Y:S01]  /*38e0*/  UISETP.NE.AND UP0, UPT, UR13, URZ, UPT ;  /* 0x0000003f0d00728c */ /* 0x000fe2000bf05270 */
[----:B------:R-:W-:Y:S01]  /*38f0*/  SHF.R.S32.HI R11, RZ, 0x1f, R6 ;  /* 0x0000001fff0b7819 */ /* 0x000fe20000011406 */
[----:B------:R-:W-:Y:S01]  /*3900*/  IMAD.U32 R13, RZ, RZ, UR28 ;  /* 0x0000001cff0d7e24 */ /* 0x000fe2000f8e00ff */
[----:B------:R-:W-:Y:S01]  /*3910*/  ULDC UR17, c[0x0][0x324] ;  /* 0x0000c90000117ab9 */ /* 0x000fe20000000800 */
[----:B------:R-:W-:Y:S01]  /*3920*/  FMUL.FTZ R14, R40, c[0x0][0x320] ;  /* 0x0000c800280e7a20 */ /* 0x000fe20000410000 */
[----:B------:R-:W-:Y:S01]  /*3930*/  LEA.HI R11, R11, R6, RZ, 0x3 ;  /* 0x000000060b0b7211 */ /* 0x000fe200078f18ff */
[----:B------:R-:W-:Y:S01]  /*3940*/  FMUL.FTZ R52, R52, c[0x0][0x320] ;  /* 0x0000c80034347a20 */ /* 0x000fe20000410000 */
[----:B------:R-:W-:Y:S01]  /*3950*/  PLOP3.LUT P0, PT, PT, PT, UP0, 0x80, 0x0 ;  /* 0x000000000000781c */ /* 0x000fe20003f0f008 */
[----:B------:R-:W-:Y:S01]  /*3960*/  FMUL.FTZ R53, R53, c[0x0][0x320] ;  /* 0x0000c80035357a20 */ /* 0x000fe20000410000 */
[----:B------:R-:W-:Y:S01]  /*3970*/  LOP3.LUT R11, R11, 0xffffff8, RZ, 0xc0, !PT ;  /* 0x0ffffff80b0b7812 */ /* 0x000fe200078ec0ff */
[----:B------:R-:W-:Y:S01]  /*3980*/  FMUL.FTZ R48, R48, c[0x0][0x320] ;  /* 0x0000c80030307a20 */ /* 0x000fe20000410000 */
[----:B------:R2:W3:Y:S01]  /*3990*/  MUFU.TANH R127, R52 ;  /* 0x00000034007f7308 */ /* 0x0004e20000002400 */
[----:B------:R-:W-:Y:S01]  /*39a0*/  FMUL.FTZ R49, R49, c[0x0][0x320] ;  /* 0x0000c80031317a20 */ /* 0x000fe20000410000 */
[----:B------:R-:W-:Y:S01]  /*39b0*/  ULDC UR5, c[0x0][0x2ac] ;  /* 0x0000ab0000057ab9 */ /* 0x000fe20000000800 */
[----:B------:R-:W-:Y:S01]  /*39c0*/  IMAD.IADD R11, R6, 0x1, -R11 ;  /* 0x00000001060b7824 */ /* 0x000fe200078e0a0b */
[----:B------:R-:W-:Y:S01]  /*39d0*/  ULDC UR4, c[0x0][0x1d0] ;  /* 0x0000740000047ab9 */ /* 0x000fe20000000800 */
[----:B------:R-:W0:Y:S01]  /*39e0*/  LDGDEPBAR ;  /* 0x00000000000079af */ /* 0x000e220000000000 */
[----:B------:R-:W-:-:S02]  /*39f0*/  ULOP3.LUT UR17, URZ, UR17, URZ, 0x33, !UPT ;  /* 0x000000113f117292 */ /* 0x000fc4000f8e333f */
[----:B------:R2:W4:Y:S01]  /*3a00*/  MUFU.TANH R126, R53 ;  /* 0x00000035007e7308 */ /* 0x0005220000002400 */
[----:B------:R-:W-:Y:S01]  /*3a10*/  UIMAD UR4, UR5, UR4, UR27 ;  /* 0x00000004050472a4 */ /* 0x000fe2000f8e021b */
[----:B-1----:R-:W-:Y:S01]  /*3a20*/  LEA.HI R8, R2, R12, RZ, 0x2 ;  /* 0x0000000c02087211 */ /* 0x002fe200078f10ff */
[----:B------:R-:W-:-:S03]  /*3a30*/  IMAD.IADD R7, R12, 0x1, -R7 ;  /* 0x000000010c077824 */ /* 0x000fc600078e0a07 */
[----:B------:R-:W-:Y:S02]  /*3a40*/  LOP3.LUT R8, R8, 0xfffffffc, RZ, 0xc0, !PT ;  /* 0xfffffffc08087812 */ /* 0x000fe400078ec0ff */
[----:B------:R2:W1:Y:S01]  /*3a50*/  MUFU.TANH R125, R48 ;  /* 0x00000030007d7308 */ /* 0x0004620000002400 */
[----:B----4-:R-:W-:Y:S02]  /*3a60*/  SHF.R.S32.HI R10, RZ, 0x1f, R7 ;  /* 0x0000001fff0a7819 */ /* 0x010fe40000011407 */
[----:B------:R-:W-:Y:S02]  /*3a70*/  IMAD.IADD R8, R12, 0x1, -R8 ;  /* 0x000000010c087824 */ /* 0x000fe400078e0a08 */
[----:B------:R-:W-:-:S03]  /*3a80*/  LEA.HI R10, R10, R7, RZ, 0x2 ;  /* 0x000000070a0a7211 */ /* 0x000fc600078f10ff */
[----:B------:R2:W4:Y:S01]  /*3a90*/  MUFU.TANH R124, R49 ;  /* 0x00000031007c7308 */ /* 0x0005220000002400 */
[----:B------:R-:W-:Y:S02]  /*3aa0*/  LEA.HI R2, R8, R8, RZ, 0x1 ;  /* 0x0000000808027211 */ /* 0x000fe400078f08ff */
[----:B------:R-:W-:Y:S02]  /*3ab0*/  LEA.HI.SX32 R6, R10, UR26, 0x1e ;  /* 0x0000001a0a067c11 */ /* 0x000fe4000f8ff2ff */
[----:B------:R-:W-:Y:S02]  /*3ac0*/  LOP3.LUT R2, R2, 0x1ffffffe, RZ, 0xc0, !PT ;  /* 0x1ffffffe02027812 */ /* 0x000fe400078ec0ff */
[----:B------:R-:W-:Y:S01]  /*3ad0*/  LOP3.LUT R10, R10, 0x7ffffffc, RZ, 0xc0, !PT ;  /* 0x7ffffffc0a0a7812 */ /* 0x000fe200078ec0ff */
[----:B------:R-:W-:Y:S01]  /*3ae0*/  IMAD R6, R11, 0x10, R6 ;  /* 0x000000100b067824 */ /* 0x000fe200078e0206 */
[----:B------:R-:W1:Y:S01]  /*3af0*/  MUFU.TANH R14, R14 ;  /* 0x0000000e000e7308 */ /* 0x000e620000002400 */
[----:B------:R-:W-:-:S02]  /*3b00*/  IMAD.IADD R2, R8, 0x1, -R2 ;  /* 0x0000000108027824 */ /* 0x000fc400078e0a02 */
[----:B------:R-:W-:Y:S02]  /*3b10*/  IMAD.IADD R7, R7, 0x1, -R10 ;  /* 0x0000000107077824 */ /* 0x000fe400078e0a0a */
[----:B------:R-:W-:Y:S02]  /*3b20*/  IMAD R12, R2, 0x8, R6 ;  /* 0x00000008020c7824 */ /* 0x000fe400078e0206 */
[----:B------:R-:W-:Y:S02]  /*3b30*/  IMAD.SHL.U32 R20, R7, 0x2, RZ ;  /* 0x0000000207147824 */ /* 0x000fe400078e00ff */
[----:B------:R-:W-:Y:S01]  /*3b40*/  @P0 IMAD.HI.U32 R6, R12, c[0x0][0x2c8], RZ ;  /* 0x0000b2000c060a27 */ /* 0x000fe200078e00ff */
[----:B------:R-:W-:Y:S01]  /*3b50*/  PLOP3.LUT P0, PT, PT, PT, UP0, 0x80, 0x0 ;  /* 0x000000000000781c */ /* 0x000fe20003f0f008 */
[----:B------:R-:W-:Y:S01]  /*3b60*/  UISETP.NE.AND UP0, UPT, UR12, URZ, UPT ;  /* 0x0000003f0c00728c */ /* 0x000fe2000bf05270 */
[----:B------:R1:W-:Y:S01]  /*3b70*/  STL [R1+0x34], R12 ;  /* 0x0000340c01007387 */ /* 0x0003e20000100800 */
[----:B------:R-:W-:Y:S01]  /*3b80*/  IMAD.MOV.U32 R2, RZ, RZ, R12 ;  /* 0x000000ffff027224 */ /* 0x000fe200078e000c */
[----:B------:R-:W-:Y:S01]  /*3b90*/  IADD3 R13, -R20, 0x1, R13 ;  /* 0x00000001140d7810 */ /* 0x000fe20007ffe10d */
[----:B------:R-:W-:Y:S01]  /*3ba0*/  FMUL.FTZ R11, R36, c[0x0][0x320] ;  /* 0x0000c800240b7a20 */ /* 0x000fe20000410000 */
[C---:B------:R-:W-:Y:S01]  /*3bb0*/  IADD3 R10, -R20.reuse, UR4, RZ ;  /* 0x00000004140a7c10 */ /* 0x040fe2000fffe1ff */
[----:B------:R-:W-:Y:S01]  /*3bc0*/  FMUL.FTZ R8, R37, c[0x0][0x320] ;  /* 0x0000c80025087a20 */ /* 0x000fe20000410000 */
[----:B------:R-:W-:Y:S01]  /*3bd0*/  IADD3 R13, R13, -c[0x0][0x168], RZ ;  /* 0x80005a000d0d7a10 */ /* 0x000fe20007ffe0ff */
[----:B------:R-:W-:Y:S01]  /*3be0*/  STL [R1+0x38], R20 ;  /* 0x0000381401007387 */ /* 0x000fe20000100800 */
[----:B------:R-:W-:Y:S01]  /*3bf0*/  IADD3 R7, -R20, UR27, RZ ;  /* 0x0000001b14077c10 */ /* 0x000fe2000fffe1ff */
[----:B------:R-:W1:Y:S02]  /*3c00*/  MUFU.TANH R11, R11 ;  /* 0x0000000b000b7308 */ /* 0x000e640000002400 */
[----:B------:R-:W-:-:S02]  /*3c10*/  @P0 SHF.R.U32.HI R2, RZ, c[0x0][0x2cc], R6 ;  /* 0x0000b300ff020a19 */ /* 0x000fc40000011606 */
[----:B------:R-:W-:Y:S02]  /*3c20*/  PLOP3.LUT P0, PT, PT, PT, UP0, 0x40, 0x0 ;  /* 0x000000000000781c */ /* 0x000fe40003f0e808 */
[C---:B------:R-:W-:Y:S01]  /*3c30*/  IADD3 R6, R13.reuse, c[0x0][0x328], RZ ;  /* 0x0000ca000d067a10 */ /* 0x040fe20007ffe0ff */
[----:B------:R-:W2:Y:S01]  /*3c40*/  SHFL.IDX PT, R19, R2, RZ, 0x1c1f ;  /* 0x001c1fff02137589 */ /* 0x000ea200000e0000 */
[----:B------:R-:W2:Y:S01]  /*3c50*/  MUFU.TANH R8, R8 ;  /* 0x0000000800087308 */ /* 0x000ea20000002400 */
[----:B------:R-:W-:Y:S01]  /*3c60*/  IADD3 R13, R13, UR17, RZ ;  /* 0x000000110d0d7c10 */ /* 0x000fe2000fffe0ff */
[----:B-1----:R-:W-:-:S06]  /*3c70*/  FMUL.FTZ R12, R41, c[0x0][0x320] ;  /* 0x0000c800290c7a20 */ /* 0x002fcc0000410000 */
[----:B------:R-:W1:Y:S01]  /*3c80*/  MUFU.TANH R12, R12 ;  /* 0x0000000c000c7308 */ /* 0x000e620000002400 */
[--C-:B--2---:R-:W-:Y:S02]  /*3c90*/  IMAD.IADD R21, R6, 0x1, R19.reuse ;  /* 0x0000000106157824 */ /* 0x104fe400078e0213 */
[----:B------:R-:W-:-:S03]  /*3ca0*/  IMAD.IADD R20, R13, 0x1, R19 ;  /* 0x000000010d147824 */ /* 0x000fc600078e0213 */
[----:B------:R-:W-:Y:S01]  /*3cb0*/  IMNMX R21, R21, R10, PT ;  /* 0x0000000a15157217 */ /* 0x000fe20003800200 */
[----:B------:R-:W-:Y:S05]  /*3cc0*/  @P0 BRA `(.L_x_394) ;  /* 0x0000015000000947 */ /* 0x000fea0003800000 */
[----:B---34-:R-:W-:Y:S01]  /*3cd0*/  IMAD.U32 R22, RZ, RZ, UR9 ;  /* 0x00000009ff167e24 */ /* 0x018fe2000f8e00ff */
[----:B------:R-:W-:Y:S04]  /*3ce0*/  BSSY B0, `(.L_x_395) ;  /* 0x000000f000007945 */ /* 0x000fe80003800000 */
[----:B------:R-:W-:-:S04]  /*3cf0*/  IADD3 R22, R22, -c[0x0][0x168], R19 ;  /* 0x80005a0016167a10 */ /* 0x000fc80007ffe013 */
[----:B------:R-:W-:-:S13]  /*3d00*/  ISETP.GT.AND P0, PT, R22, -0x1, PT ;  /* 0xffffffff1600780c */ /* 0x000fda0003f04270 */
[----:B------:R-:W-:Y:S05]  /*3d10*/  @P0 BRA `(.L_x_396) ;  /* 0x0000007000000947 */ /* 0x000fea0003800000 */
[----:B------:R-:W-:Y:S01]  /*3d20*/  IMAD.MOV.U32 R19, RZ, RZ, c[0x0][0x32c] ;  /* 0x0000cb00ff137624 */ /* 0x000fe200078e00ff */
[----:B------:R-:W-:-:S04]  /*3d30*/  LOP3.LUT R22, RZ, R22, RZ, 0x33, !PT ;  /* 0x00000016ff167212 */ /* 0x000fc800078e33ff */
[----:B------:R-:W-:-:S13]  /*3d40*/  ISETP.NE.AND P0, PT, R19, 0x1, PT ;  /* 0x000000011300780c */ /* 0x000fda0003f05270 */
[----:B------:R-:W-:-:S05]  /*3d50*/  @P0 IMAD.HI.U32 R19, R22, c[0x0][0x330], RZ ;  /* 0x0000cc0016130a27 */ /* 0x000fca00078e00ff */
[----:B------:R-:W-:-:S04]  /*3d60*/  @P0 SHF.R.U32.HI R22, RZ, c[0x0][0x334], R19 ;  /* 0x0000cd00ff160a19 */ /* 0x000fc80000011613 */
[----:B------:R-:W-:Y:S01]  /*3d70*/  LOP3.LUT R22, RZ, R22, RZ, 0x33, !PT ;  /* 0x00000016ff167212 */ /* 0x000fe200078e33ff */
[----:B------:R-:W-:Y:S05]  /*3d80*/  BRA `(.L_x_397) ;  /* 0x0000004000007947 */ /* 0x000fea0003800000 */
.L_x_396:
[----:B------:R-:W-:-:S04]  /*3d90*/  MOV R19, c[0x0][0x32c] ;  /* 0x0000cb0000137a02 */ /* 0x000fc80000000f00 */
[----:B------:R-:W-:-:S13]  /*3da0*/  ISETP.NE.AND P0, PT, R19, 0x1, PT ;  /* 0x000000011300780c */ /* 0x000fda0003f05270 */
[----:B------:R-:W-:-:S05]  /*3db0*/  @P0 IMAD.HI.U32 R19, R22, c[0x0][0x330], RZ ;  /* 0x0000cc0016130a27 */ /* 0x000fca00078e00ff */
[----:B------:R-:W-:Y:S02]  /*3dc0*/  @P0 SHF.R.U32.HI R22, RZ, c[0x0][0x334], R19 ;  /* 0x0000cd00ff160a19 */ /* 0x000fe40000011613 */
.L_x_397:
[----:B------:R-:W-:Y:S05]  /*3dd0*/  BSYNC B0 ;  /* 0x0000000000007941 */ /* 0x000fea0003800000 */
.L_x_395:
[----:B------:R-:W-:-:S05]  /*3de0*/  IMAD R22, R22, c[0x0][0x32c], R7 ;  /* 0x0000cb0016167a24 */ /* 0x000fca00078e0207 */
[----:B------:R-:W-:Y:S02]  /*3df0*/  IADD3 R19, R22, c[0x0][0x32c], RZ ;  /* 0x0000cb0016137a10 */ /* 0x000fe40007ffe0ff */
[----:B------:R-:W-:Y:S02]  /*3e00*/  IMNMX R20, R20, R22, !PT ;  /* 0x0000001614147217 */ /* 0x000fe40007800200 */
[----:B------:R-:W-:Y:S02]  /*3e10*/  IMNMX R21, R21, R19, PT ;  /* 0x0000001315157217 */ /* 0x000fe40003800200 */
.L_x_394:
[----:B---34-:R-:W-:Y:S01]  /*3e20*/  UISETP.GE.AND UP0, UPT, UR27, 0x1, UPT ;  /* 0x000000011b00788c */ /* 0x018fe2000bf06270 */
[----:B------:R-:W-:Y:S01]  /*3e30*/  FMUL.FTZ R22, R42, c[0x0][0x320] ;  /* 0x0000c8002a167a20 */ /* 0x000fe20000410000 */
[----:B------:R-:W-:Y:S01]  /*3e40*/  UISETP.GE.AND UP6, UPT, UR27, 0x12, UPT ;  /* 0x000000121b00788c */ /* 0x000fe2000bfc6270 */
[----:B------:R-:W-:Y:S01]  /*3e50*/  FMUL.FTZ R24, R46, c[0x0][0x320] ;  /* 0x0000c8002e187a20 */ /* 0x000fe20000410000 */
[----:B------:R-:W-:Y:S01]  /*3e60*/  UP2UR UR30, UPR, URZ, 0x1 ;  /* 0x000000013f1e7883 */ /* 0x000fe20008000000 */
[----:B------:R-:W-:Y:S01]  /*3e70*/  FMUL.FTZ R55, R55, c[0x0][0x320] ;  /* 0x0000c80037377a20 */ /* 0x000fe20000410000 */
[----:B------:R-:W-:Y:S01]  /*3e80*/  PLOP3.LUT P0, PT, PT, PT, UP0, 0x40, 0x0 ;  /* 0x000000000000781c */ /* 0x000fe20003f0e808 */
[----:B------:R-:W-:Y:S01]  /*3e90*/  UISETP.GE.AND UP0, UPT, UR27, 0x2, UPT ;  /* 0x000000021b00788c */ /* 0x000fe2000bf06270 */
[----:B------:R-:W-:Y:S01]  /*3ea0*/  FMUL.FTZ R50, R50, c[0x0][0x320] ;  /* 0x0000c80032327a20 */ /* 0x000fe20000410000 */
[----:B------:R-:W-:Y:S01]  /*3eb0*/  UISETP.GE.AND UP5, UPT, UR27, 0x19, UPT ;  /* 0x000000191b00788c */ /* 0x000fe2000bfa6270 */
[----:B------:R-:W-:Y:S01]  /*3ec0*/  ISETP.GT.AND P0, PT, R20, RZ, P0 ;  /* 0x000000ff1400720c */ /* 0x000fe20000704270 */
[----:B------:R-:W-:Y:S01]  /*3ed0*/  UP2UR UR29, UPR, URZ, 0x1 ;  /* 0x000000013f1d7883 */ /* 0x000fe20008000000 */
[----:B------:R-:W-:Y:S01]  /*3ee0*/  FMUL.FTZ R51, R51, c[0x0][0x320] ;  /* 0x0000c80033337a20 */ /* 0x000fe20000410000 */
[----:B------:R-:W-:Y:S01]  /*3ef0*/  UISETP.GE.AND UP4, UPT, UR27, 0x1a, UPT ;  /* 0x0000001a1b00788c */ /* 0x000fe2000bf86270 */
[----:B------:R-:W-:Y:S01]  /*3f00*/  ISETP.LT.OR P0, PT, R21, 0x1, P0 ;  /* 0x000000011500780c */ /* 0x000fe20000701670 */
[----:B------:R-:W-:Y:S01]  /*3f10*/  UISETP.GE.AND UP3, UPT, UR27, 0x21, UPT ;  /* 0x000000211b00788c */ /* 0x000fe2000bf66270 */
[----:B------:R-:W-:Y:S01]  /*3f20*/  FMUL.FTZ R43, R43, c[0x0][0x320] ;  /* 0x0000c8002b2b7a20 */ /* 0x000fe20000410000 */
[----:B------:R-:W-:Y:S01]  /*3f30*/  UISETP.GE.AND UP2, UPT, UR27, 0x22, UPT ;  /* 0x000000221b00788c */ /* 0x000fe2000bf46270 */
[----:B------:R-:W-:Y:S01]  /*3f40*/  FSEL R19, R0, -INF , !P0 ;  /* 0xff80000000137808 */ /* 0x000fe20004000000 */
[----:B------:R-:W-:Y:S01]  /*3f50*/  UISETP.GE.AND UP1, UPT, UR27, 0x29, UPT ;  /* 0x000000291b00788c */ /* 0x000fe2000bf26270 */
[----:B------:R-:W-:Y:S01]  /*3f60*/  PLOP3.LUT P0, PT, PT, PT, UP0, 0x40, 0x0 ;  /* 0x000000000000781c */ /* 0x000fe20003f0e808 */
[----:B------:R-:W-:Y:S01]  /*3f70*/  UISETP.GE.AND UP0, UPT, UR27, 0x9, UPT ;  /* 0x000000091b00788c */ /* 0x000fe2000bf06270 */
[----:B------:R-:W-:Y:S01]  /*3f80*/  FMUL.FTZ R0, R39, c[0x0][0x320] ;  /* 0x0000c80027007a20 */ /* 0x000fe20000410000 */
[----:B------:R-:W-:Y:S01]  /*3f90*/  UP2UR UR31, UPR, URZ, 0x40 ;  /* 0x000000403f1f7883 */ /* 0x000fe20008000000 */
[----:B------:R-:W-:Y:S01]  /*3fa0*/  ISETP.GT.AND P0, PT, R20, 0x1, P0 ;  /* 0x000000011400780c */ /* 0x000fe20000704270 */
[----:B------:R-:W-:Y:S01]  /*3fb0*/  UP2UR UR28, UPR, URZ, 0x1 ;  /* 0x000000013f1c7883 */ /* 0x000fe20008000000 */
[----:B------:R-:W-:Y:S01]  /*3fc0*/  FMUL.FTZ R54, R54, c[0x0][0x320] ;  /* 0x0000c80036367a20 */ /* 0x000fe20000410000 */
[----:B------:R2:W3:Y:S01]  /*3fd0*/  MUFU.TANH R159, R55 ;  /* 0x00000037009f7308 */ /* 0x0004e20000002400 */
[----:B------:R-:W-:Y:S01]  /*3fe0*/  ISETP.LT.OR P0, PT, R21, 0x2, P0 ;  /* 0x000000021500780c */ /* 0x000fe20000701670 */
[----:B------:R-:W-:-:S03]  /*3ff0*/  FMUL.FTZ R47, R47, c[0x0][0x320] ;  /* 0x0000c8002f2f7a20 */ /* 0x000fc60000410000 */
[----:B------:R-:W-:Y:S02]  /*4000*/  FSEL R18, R18, -INF , !P0 ;  /* 0xff80000012127808 */ /* 0x000fe40004000000 */
[----:B------:R-:W-:Y:S01]  /*4010*/  PLOP3.LUT P0, PT, PT, PT, UP0, 0x40, 0x0 ;  /* 0x000000000000781c */ /* 0x000fe20003f0e808 */
[----:B------:R-:W-:Y:S01]  /*4020*/  UISETP.GE.AND UP0, UPT, UR27, 0xa, UPT ;  /* 0x0000000a1b00788c */ /* 0x000fe2000bf06270 */
[----:B------:R-:W4:Y:S02]  /*4030*/  MUFU.TANH R0, R0 ;  /* 0x0000000000007308 */ /* 0x000f240000002400 */
[----:B------:R-:W-:Y:S01]  /*4040*/  ISETP.GT.AND P0, PT, R20, 0x8, P0 ;  /* 0x000000081400780c */ /* 0x000fe20000704270 */
[----:B------:R-:W-:-:S03]  /*4050*/  UP2UR UR5, UPR, URZ, 0x1 ;  /* 0x000000013f057883 */ /* 0x000fc60008000000 */
[----:B------:R-:W-:Y:S02]  /*4060*/  ISETP.LT.OR P0, PT, R21, 0x9, P0 ;  /* 0x000000091500780c */ /* 0x000fe40000701670 */
[----:B------:R2:W1:Y:S02]  /*4070*/  MUFU.TANH R158, R50 ;  /* 0x00000032009e7308 */ /* 0x0004640000002400 */
[----:B------:R-:W-:Y:S02]  /*4080*/  FSEL R17, R17, -INF , !P0 ;  /* 0xff80000011117808 */ /* 0x000fe40004000000 */
[----:B------:R-:W-:Y:S01]  /*4090*/  PLOP3.LUT P0, PT, PT, PT, UP0, 0x40, 0x0 ;  /* 0x000000000000781c */ /* 0x000fe20003f0e808 */
[----:B------:R-:W-:-:S03]  /*40a0*/  UISETP.GE.AND UP0, UPT, UR27, 0x11, UPT ;  /* 0x000000111b00788c */ /* 0x000fc6000bf06270 */
[----:B------:R-:W-:Y:S01]  /*40b0*/  ISETP.GT.AND P0, PT, R20, 0x9, P0 ;  /* 0x000000091400780c */ /* 0x000fe20000704270 */
[----:B------:R-:W-:Y:S01]  /*40c0*/  UP2UR UR4, UPR, URZ, 0x1 ;  /* 0x000000013f047883 */ /* 0x000fe20008000000 */
[----:B------:R2:W1:Y:S02]  /*40d0*/  MUFU.TANH R157, R51 ;  /* 0x00000033009d7308 */ /* 0x0004640000002400 */
[----:B------:R-:W-:-:S04]  /*40e0*/  ISETP.LT.OR P0, PT, R21, 0xa, P0 ;  /* 0x0000000a1500780c */ /* 0x000fc80000701670 */
[----:B------:R-:W-:Y:S02]  /*40f0*/  FSEL R16, R16, -INF , !P0 ;  /* 0xff80000010107808 */ /* 0x000fe40004000000 */
[----:B------:R-:W-:Y:S01]  /*4100*/  PLOP3.LUT P0, PT, PT, PT, UP0, 0x40, 0x0 ;  /* 0x000000000000781c */ /* 0x000fe20003f0e808 */
[----:B------:R-:W-:Y:S01]  /*4110*/  UISETP.GE.AND UP0, UPT, UR27, 0x2a, UPT ;  /* 0x0000002a1b00788c */ /* 0x000fe2000bf06270 */
[----:B------:R-:W1:Y:S02]  /*4120*/  MUFU.TANH R22, R22 ;  /* 0x0000001600167308 */ /* 0x000e640000002400 */
[----:B------:R-:W-:-:S04]  /*4130*/  ISETP.GT.AND P0, PT, R20, 0x10, P0 ;  /* 0x000000101400780c */ /* 0x000fc80000704270 */
[----:B------:R-:W-:Y:S02]  /*4140*/  ISETP.LT.OR P0, PT, R21, 0x11, P0 ;  /* 0x000000111500780c */ /* 0x000fe40000701670 */
[----:B------:R-:W1:Y:S02]  /*4150*/  MUFU.TANH R24, R24 ;  /* 0x0000001800187308 */ /* 0x000e640000002400 */
[----:B------:R-:W-:Y:S02]  /*4160*/  FSEL R14, R14, -INF , !P0 ;  /* 0xff8000000e0e7808 */ /* 0x000fe40004000000 */
[----:B------:R-:W-:Y:S01]  /*4170*/  PLOP3.LUT P0, PT, PT, PT, UP6, 0x40, 0x0 ;  /* 0x000000000000781c */ /* 0x000fe20003f0e868 */
[----:B------:R-:W-:-:S03]  /*4180*/  UISETP.NE.AND UP6, UPT, UR12, URZ, UPT ;  /* 0x0000003f0c00728c */ /* 0x000fc6000bfc5270 */
[----:B------:R-:W-:Y:S01]  /*4190*/  ISETP.GT.AND P0, PT, R20, 0x11, P0 ;  /* 0x000000111400780c */ /* 0x000fe20000704270 */
[----:B------:R2:W1:Y:S03]  /*41a0*/  MUFU.TANH R170, R43 ;  /* 0x0000002b00aa7308 */ /* 0x0004660000002400 */
[----:B------:R-:W-:-:S04]  /*41b0*/  ISETP.LT.OR P0, PT, R21, 0x12, P0 ;  /* 0x000000121500780c */ /* 0x000fc80000701670 */
[----:B-1----:R-:W-:Y:S01]  /*41c0*/  FSEL R12, R12, -INF , !P0 ;  /* 0xff8000000c0c7808 */ /* 0x002fe20004000000 */
[----:B------:R2:W1:Y:S01]  /*41d0*/  MUFU.TANH R168, R54 ;  /* 0x0000003600a87308 */ /* 0x0004620000002400 */
[----:B------:R-:W-:-:S04]  /*41e0*/  PLOP3.LUT P0, PT, PT, PT, UP5, 0x40, 0x0 ;  /* 0x000000000000781c */ /* 0x000fc80003f0e858 */
[----:B------:R-:W-:-:S04]  /*41f0*/  ISETP.GT.AND P0, PT, R20, 0x18, P0 ;  /* 0x000000181400780c */ /* 0x000fc80000704270 */
[----:B------:R-:W-:-:S04]  /*4200*/  ISETP.LT.OR P0, PT, R21, 0x19, P0 ;  /* 0x000000191500780c */ /* 0x000fc80000701670 */
[----:B------:R-:W-:Y:S02]  /*4210*/  FSEL R11, R11, -INF , !P0 ;  /* 0xff8000000b0b7808 */ /* 0x000fe40004000000 */
        /* <DEDUP_REMOVED lines=17> */
[----:B------:R-:W-:Y:S02]  /*4330*/  ISETP.GT.AND P0, PT, R20, 0x29, P0 ;  /* 0x000000291400780c */ /* 0x000fe40000704270 */
[----:B------:R-:W1:Y:S02]  /*4340*/  SHFL.IDX PT, R20, R2, 0x1, 0x1c1f ;  /* 0x003c1f0002147f89 */ /* 0x000e6400000e0000 */
[----:B------:R-:W-:Y:S01]  /*4350*/  ISETP.LT.OR P0, PT, R21, 0x2a, P0 ;  /* 0x0000002a1500780c */ /* 0x000fe20000701670 */
[----:B------:R-:W-:-:S03]  /*4360*/  FMUL.FTZ R21, R38, c[0x0][0x320] ;  /* 0x0000c80026157a20 */ /* 0x000fc60000410000 */
[----:B------:R-:W-:Y:S02]  /*4370*/  FSEL R124, R124, -INF , !P0 ;  /* 0xff8000007c7c7808 */ /* 0x000fe40004000000 */
[----:B------:R-:W-:Y:S01]  /*4380*/  PLOP3.LUT P0, PT, PT, PT, UP6, 0x40, 0x0 ;  /* 0x000000000000781c */ /* 0x000fe20003f0e868 */
[----:B------:R-:W2:Y:S01]  /*4390*/  MUFU.TANH R21, R21 ;  /* 0x0000001500157308 */ /* 0x000ea20000002400 */
[----:B------:R-:W-:Y:S01]  /*43a0*/  UISETP.NE.AND UP6, UPT, UR31, URZ, UPT ;  /* 0x0000003f1f00728c */ /* 0x000fe2000bfc5270 */
[----:B-1----:R-:W-:-:S06]  /*43b0*/  IMAD.IADD R2, R6, 0x1, R20 ;  /* 0x0000000106027824 */ /* 0x002fcc00078e0214 */
[----:B------:R1:W1:Y:S01]  /*43c0*/  MUFU.TANH R6, R47 ;  /* 0x0000002f00067308 */ /* 0x0002620000002400 */
[----:B------:R-:W-:Y:S01]  /*43d0*/  IMAD.IADD R23, R13, 0x1, R20 ;  /* 0x000000010d177824 */ /* 0x000fe200078e0214 */
[----:B------:R-:W-:Y:S02]  /*43e0*/  IMNMX R2, R2, R10, PT ;  /* 0x0000000a02027217 */ /* 0x000fe40003800200 */
[----:B------:R-:W-:Y:S05]  /*43f0*/  @P0 BRA `(.L_x_398) ;  /* 0x0000015000000947 */ /* 0x000fea0003800000 */
[----:B--234-:R-:W-:Y:S01]  /*4400*/  IMAD.U32 R10, RZ, RZ, UR9 ;  /* 0x00000009ff0a7e24 */ /* 0x01cfe2000f8e00ff */
        /* <DEDUP_REMOVED lines=11> */
.L_x_400:
[----:B------:R-:W-:-:S04]  /*44c0*/  MOV R10, c[0x0][0x32c] ;  /* 0x0000cb00000a7a02 */ /* 0x000fc80000000f00 */
[----:B------:R-:W-:-:S13]  /*44d0*/  ISETP.NE.AND P0, PT, R10, 0x1, PT ;  /* 0x000000010a00780c */ /* 0x000fda0003f05270 */
[----:B------:R-:W-:-:S05]  /*44e0*/  @P0 IMAD.HI.U32 R10, R20, c[0x0][0x330], RZ ;  /* 0x0000cc00140a0a27 */ /* 0x000fca00078e00ff */
[----:B------:R-:W-:Y:S02]  /*44f0*/  @P0 SHF.R.U32.HI R20, RZ, c[0x0][0x334], R10 ;  /* 0x0000cd00ff140a19 */ /* 0x000fe4000001160a */
.L_x_401:
[----:B------:R-:W-:Y:S05]  /*4500*/  BSYNC B0 ;  /* 0x0000000000007941 */ /* 0x000fea0003800000 */
.L_x_399:
[----:B------:R-:W-:-:S05]  /*4510*/  IMAD R20, R20, c[0x0][0x32c], R7 ;  /* 0x0000cb0014147a24 */ /* 0x000fca00078e0207 */
[----:B------:R-:W-:Y:S02]  /*4520*/  IADD3 R7, R20, c[0x0][0x32c], RZ ;  /* 0x0000cb0014077a10 */ /* 0x000fe40007ffe0ff */
[----:B------:R-:W-:Y:S02]  /*4530*/  IMNMX R23, R23, R20, !PT ;  /* 0x0000001417177217 */ /* 0x000fe40007800200 */
[----:B------:R-:W-:Y:S02]  /*4540*/  IMNMX R2, R2, R7, PT ;  /* 0x0000000702027217 */ /* 0x000fe40003800200 */
.L_x_398:
[----:B--234-:R-:W-:Y:S01]  /*4550*/  UP2UR UR27, UPR, URZ, 0x10 ;  /* 0x000000103f1b7883 */ /* 0x01cfe20008000000 */
[----:B------:R-:W-:Y:S01]  /*4560*/  IMAD.SHL.U32 R252, R5, 0x2, RZ ;  /* 0x0000000205fc7824 */ /* 0x000fe200078e00ff */
[----:B------:R-:W-:Y:S02]  /*4570*/  UISETP.NE.AND UP4, UPT, UR30, URZ, UPT ;  /* 0x0000003f1e00728c */ /* 0x000fe4000bf85270 */
[----:B------:R-:W-:Y:S01]  /*4580*/  UP2UR UR30, UPR, URZ, 0x8 ;  /* 0x000000083f1e7883 */ /* 0x000fe20008000000 */
[--C-:B------:R-:W-:Y:S01]  /*4590*/  IMAD R250, R4, 0x2, R252.reuse ;  /* 0x0000000204fa7824 */ /* 0x100fe200078e02fc */
[----:B------:R-:W-:Y:S01]  /*45a0*/  UISETP.NE.AND UP3, UPT, UR29, URZ, UPT ;  /* 0x0000003f1d00728c */ /* 0x000fe2000bf65270 */
[----:B------:R-:W-:Y:S01]  /*45b0*/  LDSM.16.MT88.4 R136, [R252+0x100] ;  /* 0x00010000fc88783b */ /* 0x000fe20000004200 */
[----:B------:R-:W-:Y:S01]  /*45c0*/  PLOP3.LUT P0, PT, PT, PT, UP4, 0x40, 0x0 ;  /* 0x000000000000781c */ /* 0x000fe20003f0e848 */
[----:B------:R-:W-:Y:S01]  /*45d0*/  UP2UR UR29, UPR, URZ, 0x4 ;  /* 0x000000043f1d7883 */ /* 0x000fe20008000000 */
[----:B------:R-:W-:Y:S01]  /*45e0*/  IMAD R249, R3, 0x2, R252 ;  /* 0x0000000203f97824 */ /* 0x000fe200078e02fc */
[----:B------:R-:W-:Y:S01]  /*45f0*/  UISETP.NE.AND UP2, UPT, UR28, URZ, UPT ;  /* 0x0000003f1c00728c */ /* 0x000fe2000bf45270 */
[----:B------:R-:W-:Y:S01]  /*4600*/  ISETP.GT.AND P0, PT, R23, RZ, P0 ;  /* 0x000000ff1700720c */ /* 0x000fe20000704270 */
[----:B------:R-:W-:Y:S01]  /*4610*/  UP2UR UR28, UPR, URZ, 0x2 ;  /* 0x000000023f1c7883 */ /* 0x000fe20008000000 */
[----:B------:R-:W-:Y:S01]  /*4620*/  IMAD R248, R3, 0x2, R250 ;  /* 0x0000000203f87824 */ /* 0x000fe200078e02fa */
[----:B------:R-:W-:Y:S01]  /*4630*/  UISETP.NE.AND UP1, UPT, UR5, URZ, UPT ;  /* 0x0000003f0500728c */ /* 0x000fe2000bf25270 */
[----:B------:R-:W-:Y:S01]  /*4640*/  ISETP.LT.OR P0, PT, R2, 0x1, P0 ;  /* 0x000000010200780c */ /* 0x000fe20000701670 */
[----:B------:R-:W-:Y:S01]  /*4650*/  UP2UR UR5, UPR, URZ, 0x1 ;  /* 0x000000013f057883 */ /* 0x000fe20008000000 */
[----:B------:R-:W-:Y:S01]  /*4660*/  LDSM.16.MT88.4 R40, [R252+0x1900] ;  /* 0x00190000fc28783b */ /* 0x000fe20000004200 */
[----:B------:R-:W-:Y:S01]  /*4670*/  UISETP.NE.AND UP0, UPT, UR4, URZ, UPT ;  /* 0x0000003f0400728c */ /* 0x000fe2000bf05270 */
[----:B------:R-:W-:Y:S01]  /*4680*/  FSEL R20, R9, -INF , !P0 ;  /* 0xff80000009147808 */ /* 0x000fe20004000000 */
[----:B------:R-:W-:Y:S01]  /*4690*/  UISETP.NE.AND UP4, UPT, UR27, URZ, UPT ;  /* 0x0000003f1b00728c */ /* 0x000fe2000bf85270 */
[----:B------:R-:W-:Y:S01]  /*46a0*/  PLOP3.LUT P0, PT, PT, PT, UP3, 0x40, 0x0 ;  /* 0x000000000000781c */ /* 0x000fe20003f0e838 */
[----:B------:R-:W-:Y:S01]  /*46b0*/  UISETP.NE.AND UP3, UPT, UR30, URZ, UPT ;  /* 0x0000003f1e00728c */ /* 0x000fe2000bf65270 */
[----:B------:R-:W-:Y:S01]  /*46c0*/  LDSM.16.MT88.4 R56, [R249+0x1900] ;  /* 0x00190000f938783b */ /* 0x000fe20000004200 */
[----:B------:R-:W-:Y:S01]  /*46d0*/  UIADD3 UR24, UR24, -0x2, URZ ;  /* 0xfffffffe18187890 */ /* 0x000fe2000fffe03f */
[----:B------:R-:W-:-:S02]  /*46e0*/  ISETP.GT.AND P0, PT, R23, 0x1, P0 ;  /* 0x000000011700780c */ /* 0x000fc40000704270 */
[----:B------:R-:W-:Y:S02]  /*46f0*/  LDSM.16.MT88.4 R48, [R250+0x1900] ;  /* 0x00190000fa30783b */ /* 0x000fe40000004200 */
[----:B------:R-:W-:Y:S02]  /*4700*/  ISETP.LT.OR P0, PT, R2, 0x2, P0 ;  /* 0x000000020200780c */ /* 0x000fe40000701670 */
[----:B------:R-:W-:Y:S02]  /*4710*/  LDSM.16.MT88.4 R88, [R249+0x3100] ;  /* 0x00310000f958783b */ /* 0x000fe40000004200 */
[----:B------:R-:W-:Y:S02]  /*4720*/  FSEL R15, R15, -INF , !P0 ;  /* 0xff8000000f0f7808 */ /* 0x000fe40004000000 */
[----:B------:R-:W-:Y:S01]  /*4730*/  PLOP3.LUT P0, PT, PT, PT, UP2, 0x40, 0x0 ;  /* 0x000000000000781c */ /* 0x000fe20003f0e828 */
[----:B------:R-:W-:Y:S01]  /*4740*/  UISETP.NE.AND UP2, UPT, UR29, URZ, UPT ;  /* 0x0000003f1d00728c */ /* 0x000fe2000bf45270 */
[----:B-----5:R-:W-:Y:S02]  /*4750*/  LDSM.16.MT88.4 R64, [R248+0x1900] ;  /* 0x00190000f840783b */ /* 0x020fe40000004200 */
[----:B------:R-:W-:-:S02]  /*4760*/  ISETP.GT.AND P0, PT, R23, 0x8, P0 ;  /* 0x000000081700780c */ /* 0x000fc40000704270 */
[----:B------:R-:W-:Y:S02]  /*4770*/  LDSM.16.MT88.4 R104, [R252+0x4900] ;  /* 0x00490000fc68783b */ /* 0x000fe40000004200 */
[----:B------:R-:W-:Y:S02]  /*4780*/  ISETP.LT.OR P0, PT, R2, 0x9, P0 ;  /* 0x000000090200780c */ /* 0x000fe40000701670 */
[----:B------:R-:W-:Y:S02]  /*4790*/  LDSM.16.MT88.4 R96, [R248+0x3100] ;  /* 0x00310000f860783b */ /* 0x000fe40000004200 */
[----:B------:R-:W-:Y:S02]  /*47a0*/  FSEL R13, R24, -INF , !P0 ;  /* 0xff800000180d7808 */ /* 0x000fe40004000000 */
[----:B------:R-:W-:Y:S01]  /*47b0*/  PLOP3.LUT P0, PT, PT, PT, UP1, 0x40, 0x0 ;  /* 0x000000000000781c */ /* 0x000fe20003f0e818 */
[----:B------:R-:W-:Y:S01]  /*47c0*/  UISETP.NE.AND UP1, UPT, UR28, URZ, UPT ;  /* 0x0000003f1c00728c */ /* 0x000fe2000bf25270 */
[----:B------:R-:W-:Y:S02]  /*47d0*/  LDSM.16.MT88.4 R112, [R250+0x4900] ;  /* 0x00490000fa70783b */ /* 0x000fe40000004200 */
[----:B------:R-:W-:-:S02]  /*47e0*/  ISETP.GT.AND P0, PT, R23, 0x9, P0 ;  /* 0x000000091700780c */ /* 0x000fc40000704270 */
[----:B------:R-:W-:Y:S02]  /*47f0*/  LDSM.16.MT88.4 R32, [R248+0x100] ;  /* 0x00010000f820783b */ /* 0x000fe40000004200 */
[----:B------:R-:W-:Y:S02]  /*4800*/  ISETP.LT.OR P0, PT, R2, 0xa, P0 ;  /* 0x0000000a0200780c */ /* 0x000fe40000701670 */
[----:B------:R-:W-:Y:S02]  /*4810*/  LDSM.16.MT88.4 R80, [R250+0x3100] ;  /* 0x00310000fa50783b */ /* 0x000fe40000004200 */
[----:B-1----:R-:W-:Y:S02]  /*4820*/  FSEL R10, R6, -INF , !P0 ;  /* 0xff800000060a7808 */ /* 0x002fe40004000000 */
[----:B------:R-:W-:Y:S01]  /*4830*/  PLOP3.LUT P0, PT, PT, PT, UP0, 0x40, 0x0 ;  /* 0x000000000000781c */ /* 0x000fe20003f0e808 */
[----:B------:R-:W-:Y:S01]  /*4840*/  UISETP.NE.AND UP0, UPT, UR5, URZ, UPT ;  /* 0x0000003f0500728c */ /* 0x000fe2000bf05270 */
[----:B------:R-:W-:Y:S02]  /*4850*/  LDSM.16.MT88.4 R152, [R249+0x100] ;  /* 0x00010000f998783b */ /* 0x000fe40000004200 */
[----:B------:R-:W-:Y:S01]  /*4860*/  ISETP.GT.AND P0, PT, R23, 0x10, P0 ;  /* 0x000000101700780c */ /* 0x000fe20000704270 */
[----:B------:R-:W-:Y:S01]  /*4870*/  ULDC.64 UR4, c[0x0][0x2c8] ;  /* 0x0000b20000047ab9 */ /* 0x000fe20000000a00 */
[----:B------:R-:W-:Y:S01]  /*4880*/  LDSM.16.MT88.4 R144, [R250+0x100] ;  /* 0x00010000fa90783b */ /* 0x000fe20000004200 */
[----:B------:R-:W-:Y:S01]  /*4890*/  UIMAD.WIDE.U32 UR28, UR26, UR4, URZ ;  /* 0x000000041a1c72a5 */ /* 0x000fe2000f8e003f */
[----:B------:R-:W-:-:S02]  /*48a0*/  ISETP.LT.OR P0, PT, R2, 0x11, P0 ;  /* 0x000000110200780c */ /* 0x000fc40000701670 */
[----:B------:R-:W-:Y:S02]  /*48b0*/  LDSM.16.MT88.4 R72, [R252+0x3100] ;  /* 0x00310000fc48783b */ /* 0x000fe40000004200 */
[----:B------:R-:W-:Y:S02]  /*48c0*/  FSEL R9, R22, -INF , !P0 ;  /* 0xff80000016097808 */ /* 0x000fe40004000000 */
[----:B------:R-:W-:Y:S01]  /*48d0*/  PLOP3.LUT P0, PT, PT, PT, UP6, 0x40, 0x0 ;  /* 0x000000000000781c */ /* 0x000fe20003f0e868 */
[----:B------:R-:W-:Y:S01]  /*48e0*/  LDSM.16.MT88.4 R24, [R250+0x900] ;  /* 0x00090000fa18783b */ /* 0x000fe20000004200 */
[----:B------:R-:W-:Y:S02]  /*48f0*/  UISETP.NE.AND UP6, UPT, UR12, URZ, UPT ;  /* 0x0000003f0c00728c */ /* 0x000fe4000bfc5270 */
[----:B------:R-:W-:-:S04]  /*4900*/  ISETP.GT.AND P0, PT, R23, 0x11, P0 ;  /* 0x000000111700780c */ /* 0x000fc80000704270 */
[----:B------:R-:W-:-:S04]  /*4910*/  ISETP.LT.OR P0, PT, R2, 0x12, P0 ;  /* 0x000000120200780c */ /* 0x000fc80000701670 */
[----:B------:R-:W-:Y:S02]  /*4920*/  FSEL R170, R170, -INF , !P0 ;  /* 0xff800000aaaa7808 */ /* 0x000fe40004000000 */
[----:B------:R-:W-:Y:S01]  /*4930*/  PLOP3.LUT P0, PT, PT, PT, UP5, 0x40, 0x0 ;  /* 0x000000000000781c */ /* 0x000fe20003f0e858 */
[----:B------:R-:W-:-:S03]  /*4940*/  UISETP.NE.AND UP5, UPT, UR13, URZ, UPT ;  /* 0x0000003f0d00728c */ /* 0x000fc6000bfa5270 */
[----:B------:R-:W-:-:S04]  /*4950*/  ISETP.GT.AND P0, PT, R23, 0x18, P0 ;  /* 0x000000181700780c */ /* 0x000fc80000704270 */
[----:B------:R-:W-:-:S04]  /*4960*/  ISETP.LT.OR P0, PT, R2, 0x19, P0 ;  /* 0x000000190200780c */ /* 0x000fc80000701670 */
[----:B------:R-:W-:Y:S01]  /*4970*/  FSEL R7, R21, -INF , !P0 ;  /* 0xff80000015077808 */ /* 0x000fe20004000000 */
[----:B------:R-:W-:Y:S01]  /*4980*/  @UP5 UMOV UR27, UR29 ;  /* 0x0000001d001b5c82 */ /* 0x000fe20008000000 */
[----:B------:R-:W-:Y:S01]  /*4990*/  PLOP3.LUT P0, PT, PT, PT, UP4, 0x40, 0x0 ;  /* 0x000000000000781c */ /* 0x000fe20003f0e848 */
[----:B------:R-:W-:Y:S01]  /*49a0*/  @UP5 USHF.R.U32.HI UR26, URZ, UR5, UR27 ;  /* 0x000000053f1a5299 */ /* 0x000fe2000801161b */
[----:B------:R-:W-:Y:S02]  /*49b0*/  FMNMX.FTZ R21, R20, R15, !PT ;  /* 0x0000000f14157209 */ /* 0x000fe40007810000 */
[----:B------:R-:W-:Y:S01]  /*49c0*/  ISETP.GT.AND P0, PT, R23, 0x19, P0 ;  /* 0x000000191700780c */ /* 0x000fe20000704270 */
[----:B------:R-:W-:Y:S01]  /*49d0*/  UIADD3 UR4, UR25, UR26, URZ ;  /* 0x0000001a19047290 */ /* 0x000fe2000fffe03f */
[----:B------:R-:W-:Y:S02]  /*49e0*/  FMNMX.FTZ R21, R13, R21, !PT ;  /* 0x000000150d157209 */ /* 0x000fe40007810000 */
[----:B------:R-:W-:Y:S01]  /*49f0*/  ISETP.LT.OR P0, PT, R2, 0x1a, P0 ;  /* 0x0000001a0200780c */ /* 0x000fe20000701670 */
[----:B------:R-:W-:Y:S01]  /*4a00*/  ULDC UR25, c[0x0][0x328] ;  /* 0x0000ca0000197ab9 */ /* 0x000fe20000000800 */
[----:B------:R-:W-:Y:S01]  /*4a10*/  FMNMX.FTZ R21, R10, R21, !PT ;  /* 0x000000150a157209 */ /* 0x000fe20007810000 */
[----:B------:R-:W-:Y:S01]  /*4a20*/  UIADD3 UR25, UR4, UR25, URZ ;  /* 0x0000001904197290 */ /* 0x000fe2000fffe03f */
[----:B------:R-:W-:-:S02]  /*4a30*/  FSEL R6, R0, -INF , !P0 ;  /* 0xff80000000067808 */ /* 0x000fc40004000000 */
[----:B------:R-:W-:Y:S02]  /*4a40*/  PLOP3.LUT P0, PT, PT, PT, UP3, 0x40, 0x0 ;  /* 0x000000000000781c */ /* 0x000fe40003f0e838 */
[----:B------:R-:W-:Y:S02]  /*4a50*/  FMNMX.FTZ R0, R19, R18, !PT ;  /* 0x0000001213007209 */ /* 0x000fe40007810000 */
[----:B------:R-:W-:Y:S02]  /*4a60*/  ISETP.GT.AND P0, PT, R23, 0x20, P0 ;  /* 0x000000201700780c */ /* 0x000fe40000704270 */
[----:B------:R-:W-:Y:S02]  /*4a70*/  FMNMX.FTZ R0, R17, R0, !PT ;  /* 0x0000000011007209 */ /* 0x000fe40007810000 */
[----:B------:R-:W-:Y:S02]  /*4a80*/  ISETP.LT.OR P0, PT, R2, 0x21, P0 ;  /* 0x000000210200780c */ /* 0x000fe40000701670 */
[----:B------:R-:W-:-:S02]  /*4a90*/  FMNMX.FTZ R0, R16, R0, !PT ;  /* 0x0000000010007209 */ /* 0x000fc40007810000 */
[----:B------:R-:W-:Y:S02]  /*4aa0*/  FSEL R168, R168, -INF , !P0 ;  /* 0xff800000a8a87808 */ /* 0x000fe40004000000 */
[----:B------:R-:W-:Y:S02]  /*4ab0*/  PLOP3.LUT P0, PT, PT, PT, UP2, 0x40, 0x0 ;  /* 0x000000000000781c */ /* 0x000fe40003f0e828 */
[----:B------:R-:W-:Y:S02]  /*4ac0*/  FMNMX.FTZ R0, R14, R0, !PT ;  /* 0x000000000e007209 */ /* 0x000fe40007810000 */
[----:B------:R-:W-:Y:S02]  /*4ad0*/  ISETP.GT.AND P0, PT, R23, 0x21, P0 ;  /* 0x000000211700780c */ /* 0x000fe40000704270 */
[----:B------:R-:W-:Y:S02]  /*4ae0*/  FMNMX.FTZ R0, R12, R0, !PT ;  /* 0x000000000c007209 */ /* 0x000fe40007810000 */
[----:B------:R-:W-:-:S02]  /*4af0*/  ISETP.LT.OR P0, PT, R2, 0x22, P0 ;  /* 0x000000220200780c */ /* 0x000fc40000701670 */
[----:B------:R-:W-:Y:S02]  /*4b00*/  FMNMX.FTZ R0, R11, R0, !PT ;  /* 0x000000000b007209 */ /* 0x000fe40007810000 */
[----:B------:R-:W-:Y:S02]  /*4b10*/  FSEL R159, R159, -INF , !P0 ;  /* 0xff8000009f9f7808 */ /* 0x000fe40004000000 */
[----:B------:R-:W-:Y:S02]  /*4b20*/  PLOP3.LUT P0, PT, PT, PT, UP1, 0x40, 0x0 ;  /* 0x000000000000781c */ /* 0x000fe40003f0e818 */
[----:B------:R-:W-:Y:S02]  /*4b30*/  FMNMX.FTZ R0, R8, R0, !PT ;  /* 0x0000000008007209 */ /* 0x000fe40007810000 */
[----:B------:R-:W-:Y:S02]  /*4b40*/  ISETP.GT.AND P0, PT, R23, 0x28, P0 ;  /* 0x000000281700780c */ /* 0x000fe40000704270 */
[----:B------:R-:W-:-:S02]  /*4b50*/  FMNMX.FTZ R0, R127, R0, !PT ;  /* 0x000000007f007209 */ /* 0x000fc40007810000 */
[----:B------:R-:W-:Y:S02]  /*4b60*/  ISETP.LT.OR P0, PT, R2, 0x29, P0 ;  /* 0x000000290200780c */ /* 0x000fe40000701670 */
[----:B------:R-:W-:Y:S02]  /*4b70*/  FMNMX.FTZ R0, R126, R0, !PT ;  /* 0x000000007e007209 */ /* 0x000fe40007810000 */
[----:B------:R-:W-:Y:S02]  /*4b80*/  FSEL R158, R158, -INF , !P0 ;  /* 0xff8000009e9e7808 */ /* 0x000fe40004000000 */
[----:B------:R-:W-:Y:S02]  /*4b90*/  PLOP3.LUT P0, PT, PT, PT, UP0, 0x40, 0x0 ;  /* 0x000000000000781c */ /* 0x000fe40003f0e808 */
[----:B------:R-:W-:Y:S02]  /*4ba0*/  FMNMX.FTZ R0, R125, R0, !PT ;  /* 0x000000007d007209 */ /* 0x000fe40007810000 */
[----:B------:R-:W-:-:S02]  /*4bb0*/  ISETP.GT.AND P0, PT, R23, 0x29, P0 ;  /* 0x000000291700780c */ /* 0x000fc40000704270 */
[----:B------:R-:W-:Y:S02]  /*4bc0*/  FMNMX.FTZ R0, R124, R0, !PT ;  /* 0x000000007c007209 */ /* 0x000fe40007810000 */
[----:B------:R-:W-:Y:S02]  /*4bd0*/  ISETP.LT.OR P0, PT, R2, 0x2a, P0 ;  /* 0x0000002a0200780c */ /* 0x000fe40000701670 */
[----:B------:R-:W-:Y:S01]  /*4be0*/  FMNMX.FTZ R21, R9, R21, !PT ;  /* 0x0000001509157209 */ /* 0x000fe20007810000 */
[----:B------:R-:W1:Y:S01]  /*4bf0*/  SHFL.BFLY PT, R2, R0, 0x2, 0x1f ;  /* 0x0c401f0000027f89 */ /* 0x000e6200000e0000 */
[----:B------:R-:W-:Y:S02]  /*4c00*/  FSEL R157, R157, -INF , !P0 ;  /* 0xff8000009d9d7808 */ /* 0x000fe40004000000 */
[----:B------:R-:W-:-:S04]  /*4c10*/  FMNMX.FTZ R21, R170, R21, !PT ;  /* 0x00000015aa157209 */ /* 0x000fc80007810000 */
[----:B------:R-:W-:-:S04]  /*4c20*/  FMNMX.FTZ R21, R7, R21, !PT ;  /* 0x0000001507157209 */ /* 0x000fc80007810000 */
[----:B------:R-:W-:-:S04]  /*4c30*/  FMNMX.FTZ R21, R6, R21, !PT ;  /* 0x0000001506157209 */ /* 0x000fc80007810000 */
[----:B------:R-:W-:-:S04]  /*4c40*/  FMNMX.FTZ R21, R168, R21, !PT ;  /* 0x00000015a8157209 */ /* 0x000fc80007810000 */
[----:B------:R-:W-:-:S04]  /*4c50*/  FMNMX.FTZ R21, R159, R21, !PT ;  /* 0x000000159f157209 */ /* 0x000fc80007810000 */
[----:B------:R-:W-:Y:S02]  /*4c60*/  FMNMX.FTZ R21, R158, R21, !PT ;  /* 0x000000159e157209 */ /* 0x000fe40007810000 */
[----:B-1----:R-:W-:Y:S02]  /*4c70*/  FMNMX.FTZ R0, R0, R2, !PT ;  /* 0x0000000200007209 */ /* 0x002fe40007810000 */
[----:B------:R-:W-:-:S03]  /*4c80*/  FMNMX.FTZ R21, R157, R21, !PT ;  /* 0x000000159d157209 */ /* 0x000fc60007810000 */
[----:B------:R-:W1:Y:S02]  /*4c90*/  SHFL.BFLY PT, R2, R0, 0x1, 0x1f ;  /* 0x0c201f0000027f89 */ /* 0x000e6400000e0000 */
[----:B-1----:R-:W-:Y:S02]  /*4ca0*/  FMNMX.FTZ R0, R0, R2, !PT ;  /* 0x0000000200007209 */ /* 0x002fe40007810000 */
[----:B------:R-:W1:Y:S02]  /*4cb0*/  SHFL.BFLY PT, R2, R21, 0x2, 0x1f ;  /* 0x0c401f0015027f89 */ /* 0x000e6400000e0000 */
[C---:B------:R-:W-:Y:S01]  /*4cc0*/  FSETP.NEU.FTZ.AND P0, PT, R0.reuse, -INF , PT ;  /* 0xff8000000000780b */ /* 0x040fe20003f1d000 */
[----:B------:R-:W-:-:S05]  /*4cd0*/  FMUL.FTZ R174, R0, c[0x0][0x2d0] ;  /* 0x0000b40000ae7a20 */ /* 0x000fca0000410000 */
[----:B------:R-:W-:-:S05]  /*4ce0*/  FSEL R174, R174, RZ, P0 ;  /* 0x000000ffaeae7208 */ /* 0x000fca0000000000 */
[--C-:B------:R-:W-:Y:S02]  /*4cf0*/  FFMA.FTZ R123, R19, c[0x0][0x2d0], -R174.reuse ;  /* 0x0000b400137b7a23 */ /* 0x100fe400000108ae */
[--C-:B------:R-:W-:Y:S02]  /*4d00*/  FFMA.FTZ R122, R18, c[0x0][0x2d0], -R174.reuse ;  /* 0x0000b400127a7a23 */ /* 0x100fe400000108ae */
[--C-:B------:R-:W-:Y:S02]  /*4d10*/  FFMA.FTZ R121, R17, c[0x0][0x2d0], -R174.reuse ;  /* 0x0000b40011797a23 */ /* 0x100fe400000108ae */
[--C-:B------:R-:W-:Y:S01]  /*4d20*/  FFMA.FTZ R120, R16, c[0x0][0x2d0], -R174.reuse ;  /* 0x0000b40010787a23 */ /* 0x100fe200000108ae */
[----:B------:R-:W-:Y:S01]  /*4d30*/  MUFU.EX2 R123, R123 ;  /* 0x0000007b007b7308 */ /* 0x000fe20000000800 */
[--C-:B------:R-:W-:Y:S01]  /*4d40*/  FFMA.FTZ R173, R11, c[0x0][0x2d0], -R174.reuse ;  /* 0x0000b4000bad7a23 */ /* 0x100fe200000108ae */
[----:B------:R-:W-:Y:S01]  /*4d50*/  LDSM.16.MT88.4 R16, [R248+0x900] ;  /* 0x00090000f810783b */ /* 0x000fe20000004200 */
[--C-:B------:R-:W-:Y:S01]  /*4d60*/  FFMA.FTZ R172, R8, c[0x0][0x2d0], -R174.reuse ;  /* 0x0000b40008ac7a23 */ /* 0x100fe200000108ae */
[----:B-1----:R-:W-:Y:S01]  /*4d70*/  FMNMX.FTZ R21, R21, R2, !PT ;  /* 0x0000000215157209 */ /* 0x002fe20007810000 */
[----:B------:R-:W-:-:S02]  /*4d80*/  FFMA.FTZ R119, R14, c[0x0][0x2d0], -R174 ;  /* 0x0000b4000e777a23 */ /* 0x000fc400000108ae */
[----:B------:R-:W-:Y:S01]  /*4d90*/  FFMA.FTZ R116, R12, c[0x0][0x2d0], -R174 ;  /* 0x0000b4000c747a23 */ /* 0x000fe200000108ae */
[----:B------:R-:W1:Y:S01]  /*4da0*/  MUFU.EX2 R122, R122 ;  /* 0x0000007a007a7308 */ /* 0x000e620000000800 */
[----:B------:R-:W2:Y:S07]  /*4db0*/  SHFL.BFLY PT, R2, R21, 0x1, 0x1f ;  /* 0x0c201f0015027f89 */ /* 0x000eae00000e0000 */
[----:B------:R-:W-:Y:S08]  /*4dc0*/  MUFU.EX2 R121, R121 ;  /* 0x0000007900797308 */ /* 0x000ff00000000800 */
[----:B------:R-:W3:Y:S01]  /*4dd0*/  MUFU.EX2 R120, R120 ;  /* 0x0000007800787308 */ /* 0x000ee20000000800 */
[----:B-1----:R-:W-:Y:S01]  /*4de0*/  F2FP.BF16.PACK_AB R128, R122, R123 ;  /* 0x0000007b7a80723e */ /* 0x002fe200000010ff */
[----:B------:R-:W-:-:S06]  /*4df0*/  FADD.FTZ R122, R123, R122 ;  /* 0x0000007a7b7a7221 */ /* 0x000fcc0000010000 */
[----:B------:R-:W-:Y:S01]  /*4e00*/  MUFU.EX2 R119, R119 ;  /* 0x0000007700777308 */ /* 0x000fe20000000800 */
[----:B--2---:R-:W-:-:S04]  /*4e10*/  FMNMX.FTZ R2, R2, R21, !PT ;  /* 0x0000001502027209 */ /* 0x004fc80007810000 */
[C---:B------:R-:W-:Y:S01]  /*4e20*/  FSETP.NEU.FTZ.AND P0, PT, R2.reuse, -INF , PT ;  /* 0xff8000000200780b */ /* 0x040fe20003f1d000 */
[----:B------:R-:W-:Y:S01]  /*4e30*/  FMUL.FTZ R169, R2, c[0x0][0x2d0] ;  /* 0x0000b40002a97a20 */ /* 0x000fe20000410000 */
[----:B---3--:R-:W-:Y:S01]  /*4e40*/  F2FP.BF16.PACK_AB R130, R120, R121 ;  /* 0x000000797882723e */ /* 0x008fe200000010ff */
[----:B------:R-:W1:Y:S01]  /*4e50*/  MUFU.EX2 R116, R116 ;  /* 0x0000007400747308 */ /* 0x000e620000000800 */
[----:B------:R-:W-:Y:S02]  /*4e60*/  FADD.FTZ R121, R121, R122 ;  /* 0x0000007a79797221 */ /* 0x000fe40000010000 */
[----:B------:R-:W-:Y:S02]  /*4e70*/  FSEL R169, R169, RZ, P0 ;  /* 0x000000ffa9a97208 */ /* 0x000fe40000000000 */
[----:B------:R-:W-:-:S03]  /*4e80*/  PLOP3.LUT P0, PT, PT, PT, UP6, 0x40, 0x0 ;  /* 0x000000000000781c */ /* 0x000fc60003f0e868 */
[--C-:B------:R-:W-:Y:S01]  /*4e90*/  FFMA.FTZ R118, R20, c[0x0][0x2d0], -R169.reuse ;  /* 0x0000b40014767a23 */ /* 0x100fe200000108a9 */
[----:B------:R-:W-:Y:S01]  /*4ea0*/  MUFU.EX2 R173, R173 ;  /* 0x000000ad00ad7308 */ /* 0x000fe20000000800 */
[--C-:B------:R-:W-:Y:S01]  /*4eb0*/  FFMA.FTZ R117, R15, c[0x0][0x2d0], -R169.reuse ;  /* 0x0000b4000f757a23 */ /* 0x100fe200000108a9 */
[----:B------:R-:W-:Y:S01]  /*4ec0*/  LDSM.16.MT88.4 R20, [R249+0x900] ;  /* 0x00090000f914783b */ /* 0x000fe20000004200 */
[--C-:B------:R-:W-:Y:S02]  /*4ed0*/  FFMA.FTZ R175, R13, c[0x0][0x2d0], -R169.reuse ;  /* 0x0000b4000daf7a23 */ /* 0x100fe400000108a9 */
[--C-:B------:R-:W-:Y:S01]  /*4ee0*/  FFMA.FTZ R176, R10, c[0x0][0x2d0], -R169.reuse ;  /* 0x0000b4000ab07a23 */ /* 0x100fe200000108a9 */
[----:B------:R-:W-:Y:S01]  /*4ef0*/  LDSM.16.MT88.4 R12, [R250+0x2100] ;  /* 0x00210000fa0c783b */ /* 0x000fe20000004200 */
[--C-:B------:R-:W-:Y:S01]  /*4f00*/  FFMA.FTZ R171, R9, c[0x0][0x2d0], -R169.reuse ;  /* 0x0000b40009ab7a23 */ /* 0x100fe200000108a9 */
[----:B------:R-:W-:Y:S01]  /*4f10*/  MUFU.EX2 R118, R118 ;  /* 0x0000007600767308 */ /* 0x000fe20000000800 */
[--C-:B------:R-:W-:Y:S01]  /*4f20*/  FFMA.FTZ R170, R170, c[0x0][0x2d0], -R169.reuse ;  /* 0x0000b400aaaa7a23 */ /* 0x100fe200000108a9 */
[----:B------:R-:W2:Y:S01]  /*4f30*/  LDSM.16.MT88.4 R8, [R252+0x900] ;  /* 0x00090000fc08783b */ /* 0x000ea20000004200 */
[--C-:B------:R-:W-:Y:S01]  /*4f40*/  FFMA.FTZ R156, R6, c[0x0][0x2d0], -R169.reuse ;  /* 0x0000b400069c7a23 */ /* 0x100fe200000108a9 */
[----:B-1----:R-:W-:Y:S01]  /*4f50*/  F2FP.BF16.PACK_AB R4, R116, R119 ;  /* 0x000000777404723e */ /* 0x002fe200000010ff */
[----:B------:R-:W-:-:S03]  /*4f60*/  FFMA.FTZ R7, R7, c[0x0][0x2d0], -R169 ;  /* 0x0000b40007077a23 */ /* 0x000fc600000108a9 */
[----:B------:R-:W1:Y:S08]  /*4f70*/  MUFU.EX2 R117, R117 ;  /* 0x0000007500757308 */ /* 0x000e700000000800 */
[----:B------:R-:W-:Y:S08]  /*4f80*/  MUFU.EX2 R175, R175 ;  /* 0x000000af00af7308 */ /* 0x000ff00000000800 */
[----:B------:R-:W3:Y:S01]  /*4f90*/  MUFU.EX2 R176, R176 ;  /* 0x000000b000b07308 */ /* 0x000ee20000000800 */
[----:B-1----:R-:W-:-:S07]  /*4fa0*/  F2FP.BF16.PACK_AB R129, R117, R118 ;  /* 0x000000767581723e */ /* 0x002fce00000010ff */
[----:B------:R-:W1:Y:S01]  /*4fb0*/  MUFU.EX2 R172, R172 ;  /* 0x000000ac00ac7308 */ /* 0x000e620000000800 */
[----:B---3--:R-:W-:-:S07]  /*4fc0*/  F2FP.BF16.PACK_AB R131, R176, R175 ;  /* 0x000000afb083723e */ /* 0x008fce00000010ff */
[----:B------:R-:W-:Y:S01]  /*4fd0*/  MUFU.EX2 R171, R171 ;  /* 0x000000ab00ab7308 */ /* 0x000fe20000000800 */
[----:B------:R-:W-:Y:S01]  /*4fe0*/  HMMA.16816.F32.BF16 R132, R128, R136, RZ ;  /* 0x000000888084723c */ /* 0x000fe200000418ff */
[----:B-1----:R-:W-:-:S06]  /*4ff0*/  F2FP.BF16.PACK_AB R6, R172, R173 ;  /* 0x000000adac06723e */ /* 0x002fcc00000010ff */
[----:B------:R-:W1:Y:S01]  /*5000*/  MUFU.EX2 R170, R170 ;  /* 0x000000aa00aa7308 */ /* 0x000e620000000800 */
[C---:B------:R-:W-:Y:S07]  /*5010*/  HMMA.16816.F32.BF16 R136, R128.reuse, R138, RZ ;  /* 0x0000008a8088723c */ /* 0x040fee00000418ff */
[----:B------:R-:W-:Y:S01]  /*5020*/  MUFU.EX2 R3, R7 ;  /* 0x0000000700037308 */ /* 0x000fe20000000800 */
[C---:B------:R-:W-:Y:S07]  /*5030*/  HMMA.16816.F32.BF16 R36, R128.reuse, R40, RZ ;  /* 0x000000288024723c */ /* 0x040fee00000418ff */
[----:B------:R-:W3:Y:S01]  /*5040*/  MUFU.EX2 R156, R156 ;  /* 0x0000009c009c7308 */ /* 0x000ee20000000800 */
[----:B-1----:R-:W-:Y:S01]  /*5050*/  F2FP.BF16.PACK_AB R5, R170, R171 ;  /* 0x000000abaa05723e */ /* 0x002fe200000010ff */
[C---:B------:R-:W-:Y:S08]  /*5060*/  HMMA.16816.F32.BF16 R40, R128.reuse, R42, RZ ;  /* 0x0000002a8028723c */ /* 0x040ff000000418ff */
[----:B------:R-:W-:Y:S01]  /*5070*/  HMMA.16816.F32.BF16 R52, R128, R56, RZ ;  /* 0x000000388034723c */ /* 0x000fe200000418ff */
[----:B---3--:R-:W-:-:S07]  /*5080*/  F2FP.BF16.PACK_AB R7, R156, R3 ;  /* 0x000000039c07723e */ /* 0x008fce00000010ff */
[----:B------:R-:W-:Y:S08]  /*5090*/  HMMA.16816.F32.BF16 R56, R128, R58, RZ ;  /* 0x0000003a8038723c */ /* 0x000ff000000418ff */
[C---:B--2---:R-:W-:Y:S08]  /*50a0*/  HMMA.16816.F32.BF16 R132, R4.reuse, R8, R132 ;  /* 0x000000080484723c */ /* 0x044ff00000041884 */
[----:B------:R-:W-:Y:S01]  /*50b0*/  HMMA.16816.F32.BF16 R136, R4, R10, R136 ;  /* 0x0000000a0488723c */ /* 0x000fe20000041888 */
[----:B------:R-:W1:Y:S07]  /*50c0*/  LDSM.16.MT88.4 R8, [R252+0x2100] ;  /* 0x00210000fc08783b */ /* 0x000e6e0000004200 */
[C---:B------:R-:W-:Y:S08]  /*50d0*/  HMMA.16816.F32.BF16 R44, R128.reuse, R48, RZ ;  /* 0x00000030802c723c */ /* 0x040ff000000418ff */
[C---:B------:R-:W-:Y:S08]  /*50e0*/  HMMA.16816.F32.BF16 R48, R128.reuse, R50, RZ ;  /* 0x000000328030723c */ /* 0x040ff000000418ff */
[----:B------:R-:W-:Y:S08]  /*50f0*/  HMMA.16816.F32.BF16 R84, R128, R88, RZ ;  /* 0x000000588054723c */ /* 0x000ff000000418ff */
[C---:B------:R-:W-:Y:S08]  /*5100*/  HMMA.16816.F32.BF16 R44, R4.reuse, R12, R44 ;  /* 0x0000000c042c723c */ /* 0x040ff0000004182c */
[C---:B------:R-:W-:Y:S01]  /*5110*/  HMMA.16816.F32.BF16 R48, R4.reuse, R14, R48 ;  /* 0x0000000e0430723c */ /* 0x040fe20000041830 */
[----:B------:R-:W2:Y:S07]  /*5120*/  LDSM.16.MT88.4 R12, [R248+0x2100] ;  /* 0x00210000f80c783b */ /* 0x000eae0000004200 */
[C---:B-1----:R-:W-:Y:S08]  /*5130*/  HMMA.16816.F32.BF16 R36, R4.reuse, R8, R36 ;  /* 0x000000080424723c */ /* 0x042ff00000041824 */
[----:B------:R-:W-:Y:S01]  /*5140*/  HMMA.16816.F32.BF16 R40, R4, R10, R40 ;  /* 0x0000000a0428723c */ /* 0x000fe20000041828 */
[----:B------:R-:W1:Y:S07]  /*5150*/  LDSM.16.MT88.4 R8, [R249+0x2100] ;  /* 0x00210000f908783b */ /* 0x000e6e0000004200 */
[C---:B------:R-:W-:Y:S08]  /*5160*/  HMMA.16816.F32.BF16 R88, R128.reuse, R90, RZ ;  /* 0x0000005a8058723c */ /* 0x040ff000000418ff */
[C---:B------:R-:W-:Y:S08]  /*5170*/  HMMA.16816.F32.BF16 R60, R128.reuse, R64, RZ ;  /* 0x00000040803c723c */ /* 0x040ff000000418ff */
[C---:B------:R-:W-:Y:S08]  /*5180*/  HMMA.16816.F32.BF16 R64, R128.reuse, R66, RZ ;  /* 0x000000428040723c */ /* 0x040ff000000418ff */
[----:B------:R-:W-:Y:S08]  /*5190*/  HMMA.16816.F32.BF16 R100, R128, R104, RZ ;  /* 0x000000688064723c */ /* 0x000ff000000418ff */
[C---:B--2---:R-:W-:Y:S08]  /*51a0*/  HMMA.16816.F32.BF16 R60, R4.reuse, R12, R60 ;  /* 0x0000000c043c723c */ /* 0x044ff0000004183c */
[C---:B-1----:R-:W-:Y:S08]  /*51b0*/  HMMA.16816.F32.BF16 R52, R4.reuse, R8, R52 ;  /* 0x000000080434723c */ /* 0x042ff00000041834 */
[C---:B------:R-:W-:Y:S01]  /*51c0*/  HMMA.16816.F32.BF16 R56, R4.reuse, R10, R56 ;  /* 0x0000000a0438723c */ /* 0x040fe20000041838 */
[----:B------:R-:W1:Y:S07]  /*51d0*/  LDSM.16.MT88.4 R8, [R249+0x3900] ;  /* 0x00390000f908783b */ /* 0x000e6e0000004200 */
[----:B------:R-:W-:Y:S01]  /*51e0*/  HMMA.16816.F32.BF16 R64, R4, R14, R64 ;  /* 0x0000000e0440723c */ /* 0x000fe20000041840 */
[----:B------:R-:W2:Y:S07]  /*51f0*/  LDSM.16.MT88.4 R12, [R248+0x3900] ;  /* 0x00390000f80c783b */ /* 0x000eae0000004200 */
[C---:B------:R-:W-:Y:S08]  /*5200*/  HMMA.16816.F32.BF16 R104, R128.reuse, R106, RZ ;  /* 0x0000006a8068723c */ /* 0x040ff000000418ff */
[C---:B------:R-:W-:Y:S08]  /*5210*/  HMMA.16816.F32.BF16 R92, R128.reuse, R96, RZ ;  /* 0x00000060805c723c */ /* 0x040ff000000418ff */
[C---:B------:R-:W-:Y:S08]  /*5220*/  HMMA.16816.F32.BF16 R96, R128.reuse, R98, RZ ;  /* 0x000000628060723c */ /* 0x040ff000000418ff */
[----:B------:R-:W-:Y:S08]  /*5230*/  HMMA.16816.F32.BF16 R108, R128, R112, RZ ;  /* 0x00000070806c723c */ /* 0x000ff000000418ff */
[C---:B-1----:R-:W-:Y:S08]  /*5240*/  HMMA.16816.F32.BF16 R84, R4.reuse, R8, R84 ;  /* 0x000000080454723c */ /* 0x042ff00000041854 */
[C---:B------:R-:W-:Y:S01]  /*5250*/  HMMA.16816.F32.BF16 R88, R4.reuse, R10, R88 ;  /* 0x0000000a0458723c */ /* 0x040fe20000041858 */
[----:B------:R-:W1:Y:S07]  /*5260*/  LDSM.16.MT88.4 R8, [R252+0x5100] ;  /* 0x00510000fc08783b */ /* 0x000e6e0000004200 */
[----:B--2---:R-:W-:Y:S07]  /*5270*/  HMMA.16816.F32.BF16 R96, R4, R14, R96 ;  /* 0x0000000e0460723c */ /* 0x004fee0000041860 */
[----:B------:R-:W-:Y:S01]  /*5280*/  FADD.FTZ R14, R120, R121 ;  /* 0x00000079780e7221 */ /* 0x000fe20000010000 */
[----:B------:R-:W-:Y:S01]  /*5290*/  HMMA.16816.F32.BF16 R112, R128, R114, RZ ;  /* 0x000000728070723c */ /* 0x000fe200000418ff */
[----:B------:R-:W2:Y:S02]  /*52a0*/  LDSM.16.MT88.4 R120, [R249+0x4900] ;  /* 0x00490000f978783b */ /* 0x000ea40000004200 */
[----:B------:R-:W-:-:S04]  /*52b0*/  FADD.FTZ R14, R119, R14 ;  /* 0x0000000e770e7221 */ /* 0x000fc80000010000 */
[----:B------:R-:W-:Y:S01]  /*52c0*/  FADD.FTZ R14, R116, R14 ;  /* 0x0000000e740e7221 */ /* 0x000fe20000010000 */
[----:B------:R-:W-:Y:S03]  /*52d0*/  HMMA.16816.F32.BF16 R28, R128, R32, RZ ;  /* 0x00000020801c723c */ /* 0x000fe600000418ff */
[----:B------:R-:W-:-:S04]  /*52e0*/  FADD.FTZ R173, R173, R14 ;  /* 0x0000000eadad7221 */ /* 0x000fc80000010000 */
[----:B------:R-:W-:Y:S01]  /*52f0*/  FADD.FTZ R173, R172, R173 ;  /* 0x000000adacad7221 */ /* 0x000fe20000010000 */
[----:B------:R-:W-:Y:S07]  /*5300*/  HMMA.16816.F32.BF16 R92, R4, R12, R92 ;  /* 0x0000000c045c723c */ /* 0x000fee000004185c */
[----:B------:R-:W-:Y:S01]  /*5310*/  FADD.FTZ R12, R118, R117 ;  /* 0x00000075760c7221 */ /* 0x000fe20000010000 */
[----:B------:R-:W-:Y:S01]  /*5320*/  HMMA.16816.F32.BF16 R32, R128, R34, RZ ;  /* 0x000000228020723c */ /* 0x000fe200000418ff */
[----:B------:R-:W-:-:S02]  /*5330*/  FFMA.FTZ R13, R126, c[0x0][0x2d0], -R174 ;  /* 0x0000b4007e0d7a23 */ /* 0x000fc400000108ae */
[----:B------:R-:W-:Y:S02]  /*5340*/  FADD.FTZ R175, R175, R12 ;  /* 0x0000000cafaf7221 */ /* 0x000fe40000010000 */
[----:B------:R-:W-:Y:S02]  /*5350*/  FFMA.FTZ R12, R127, c[0x0][0x2d0], -R174 ;  /* 0x0000b4007f0c7a23 */ /* 0x000fe400000108ae */
[----:B------:R-:W-:Y:S01]  /*5360*/  FADD.FTZ R176, R176, R175 ;  /* 0x000000afb0b07221 */ /* 0x000fe20000010000 */
[----:B-1----:R-:W-:Y:S03]  /*5370*/  HMMA.16816.F32.BF16 R100, R4, R8, R100 ;  /* 0x000000080464723c */ /* 0x002fe60000041864 */
[----:B------:R-:W-:-:S04]  /*5380*/  FADD.FTZ R176, R171, R176 ;  /* 0x000000b0abb07221 */ /* 0x000fc80000010000 */
[----:B------:R-:W-:Y:S01]  /*5390*/  FADD.FTZ R170, R170, R176 ;  /* 0x000000b0aaaa7221 */ /* 0x000fe20000010000 */
[----:B------:R-:W-:Y:S01]  /*53a0*/  HMMA.16816.F32.BF16 R104, R4, R10, R104 ;  /* 0x0000000a0468723c */ /* 0x000fe20000041868 */
[----:B------:R-:W1:Y:S02]  /*53b0*/  LDSM.16.MT88.4 R8, [R250+0x5100] ;  /* 0x00510000fa08783b */ /* 0x000e640000004200 */
[----:B------:R-:W-:-:S04]  /*53c0*/  FADD.FTZ R170, R3, R170 ;  /* 0x000000aa03aa7221 */ /* 0x000fc80000010000 */
[----:B------:R-:W-:Y:S01]  /*53d0*/  FADD.FTZ R156, R156, R170 ;  /* 0x000000aa9c9c7221 */ /* 0x000fe20000010000 */
[C---:B--2---:R-:W-:Y:S08]  /*53e0*/  HMMA.16816.F32.BF16 R116, R128.reuse, R120, RZ ;  /* 0x000000788074723c */ /* 0x044ff000000418ff */
        /* <DEDUP_REMOVED lines=8> */
[C---:B------:R-:W-:Y:S08]  /*5470*/  HMMA.16816.F32.BF16 R148, R128.reuse, R152, RZ ;  /* 0x000000988094723c */ /* 0x040ff000000418ff */
[----:B------:R-:W-:Y:S08]  /*5480*/  HMMA.16816.F32.BF16 R152, R128, R154, RZ ;  /* 0x0000009a8098723c */ /* 0x000ff000000418ff */
[----:B--2---:R-:W-:Y:S07]  /*5490*/  HMMA.16816.F32.BF16 R76, R4, R16, R76 ;  /* 0x00000010044c723c */ /* 0x004fee000004184c */
[--C-:B------:R-:W-:Y:S01]  /*54a0*/  FFMA.FTZ R17, R125, c[0x0][0x2d0], -R174.reuse ;  /* 0x0000b4007d117a23 */ /* 0x100fe200000108ae */
[----:B------:R-:W-:Y:S01]  /*54b0*/  HMMA.16816.F32.BF16 R140, R128, R144, RZ ;  /* 0x00000090808c723c */ /* 0x000fe200000418ff */
[----:B------:R-:W-:-:S04]  /*54c0*/  FFMA.FTZ R16, R124, c[0x0][0x2d0], -R174 ;  /* 0x0000b4007c107a23 */ /* 0x000fc800000108ae */
[----:B------:R-:W-:Y:S03]  /*54d0*/  MUFU.EX2 R17, R17 ;  /* 0x0000001100117308 */ /* 0x000fe60000000800 */
[----:B------:R-:W-:Y:S05]  /*54e0*/  HMMA.16816.F32.BF16 R68, R128, R72, RZ ;  /* 0x000000488044723c */ /* 0x000fea00000418ff */
[----:B------:R-:W-:Y:S03]  /*54f0*/  MUFU.EX2 R16, R16 ;  /* 0x0000001000107308 */ /* 0x000fe60000000800 */
[C---:B-1----:R-:W-:Y:S08]  /*5500*/  HMMA.16816.F32.BF16 R116, R4.reuse, R8, R116 ;  /* 0x000000080474723c */ /* 0x042ff00000041874 */
[----:B------:R-:W-:Y:S01]  /*5510*/  HMMA.16816.F32.BF16 R120, R4, R10, R120 ;  /* 0x0000000a0478723c */ /* 0x000fe20000041878 */
[----:B------:R-:W1:Y:S07]  /*5520*/  LDSM.16.MT88.4 R8, [R248+0x4900] ;  /* 0x00490000f808783b */ /* 0x000e6e0000004200 */
[C---:B------:R-:W-:Y:S08]  /*5530*/  HMMA.16816.F32.BF16 R144, R128.reuse, R146, RZ ;  /* 0x000000928090723c */ /* 0x040ff000000418ff */
[C---:B------:R-:W-:Y:S08]  /*5540*/  HMMA.16816.F32.BF16 R72, R128.reuse, R74, RZ ;  /* 0x0000004a8048723c */ /* 0x040ff000000418ff */
[----:B------:R-:W-:Y:S08]  /*5550*/  HMMA.16816.F32.BF16 R80, R128, R82, RZ ;  /* 0x000000528050723c */ /* 0x000ff000000418ff */
[C---:B------:R-:W-:Y:S08]  /*5560*/  HMMA.16816.F32.BF16 R148, R4.reuse, R20, R148 ;  /* 0x000000140494723c */ /* 0x040ff00000041894 */
[----:B------:R-:W-:Y:S01]  /*5570*/  HMMA.16816.F32.BF16 R152, R4, R22, R152 ;  /* 0x000000160498723c */ /* 0x000fe20000041898 */
[----:B------:R-:W2:Y:S07]  /*5580*/  LDSM.16.MT88.4 R20, [R252+0x3900] ;  /* 0x00390000fc14783b */ /* 0x000eae0000004200 */
[C---:B-1----:R-:W-:Y:S08]  /*5590*/  HMMA.16816.F32.BF16 R124, R128.reuse, R8, RZ ;  /* 0x00000008807c723c */ /* 0x042ff000000418ff */
[----:B------:R-:W-:Y:S01]  /*55a0*/  HMMA.16816.F32.BF16 R128, R128, R10, RZ ;  /* 0x0000000a8080723c */ /* 0x000fe200000418ff */
[----:B------:R-:W1:Y:S07]  /*55b0*/  LDSM.16.MT88.4 R8, [R248+0x5100] ;  /* 0x00510000f808783b */ /* 0x000e6e0000004200 */
[C---:B------:R-:W-:Y:S08]  /*55c0*/  HMMA.16816.F32.BF16 R140, R4.reuse, R24, R140 ;  /* 0x00000018048c723c */ /* 0x040ff0000004188c */
[C---:B------:R-:W-:Y:S08]  /*55d0*/  HMMA.16816.F32.BF16 R144, R4.reuse, R26, R144 ;  /* 0x0000001a0490723c */ /* 0x040ff00000041890 */
[C---:B------:R-:W-:Y:S07]  /*55e0*/  HMMA.16816.F32.BF16 R80, R4.reuse, R18, R80 ;  /* 0x000000120450723c */ /* 0x040fee0000041850 */
[--C-:B------:R-:W-:Y:S01]  /*55f0*/  FFMA.FTZ R18, R168, c[0x0][0x2d0], -R169.reuse ;  /* 0x0000b400a8127a23 */ /* 0x100fe200000108a9 */
[----:B--2---:R-:W-:Y:S01]  /*5600*/  HMMA.16816.F32.BF16 R68, R4, R20, R68 ;  /* 0x000000140444723c */ /* 0x004fe20000041844 */
[----:B------:R-:W-:-:S04]  /*5610*/  FFMA.FTZ R19, R159, c[0x0][0x2d0], -R169 ;  /* 0x0000b4009f137a23 */ /* 0x000fc800000108a9 */
[----:B------:R-:W2:Y:S02]  /*5620*/  MUFU.EX2 R18, R18 ;  /* 0x0000001200127308 */ /* 0x000ea40000000800 */
[--C-:B------:R-:W-:Y:S01]  /*5630*/  FFMA.FTZ R21, R158, c[0x0][0x2d0], -R169.reuse ;  /* 0x0000b4009e157a23 */ /* 0x100fe200000108a9 */
[----:B------:R-:W-:Y:S01]  /*5640*/  HMMA.16816.F32.BF16 R72, R4, R22, R72 ;  /* 0x000000160448723c */ /* 0x000fe20000041848 */
[----:B------:R-:W-:-:S04]  /*5650*/  FFMA.FTZ R20, R157, c[0x0][0x2d0], -R169 ;  /* 0x0000b4009d147a23 */ /* 0x000fc800000108a9 */
[----:B------:R-:W3:Y:S03]  /*5660*/  MUFU.EX2 R19, R19 ;  /* 0x0000001300137308 */ /* 0x000ee60000000800 */
[C---:B-1----:R-:W-:Y:S05]  /*5670*/  HMMA.16816.F32.BF16 R124, R4.reuse, R8, R124 ;  /* 0x00000008047c723c */ /* 0x042fea000004187c */
[----:B------:R-:W-:Y:S01]  /*5680*/  MUFU.EX2 R21, R21 ;  /* 0x0000001500157308 */ /* 0x000fe20000000800 */
[----:B--2---:R-:W-:Y:S02]  /*5690*/  FADD.FTZ R156, R18, R156 ;  /* 0x0000009c129c7221 */ /* 0x004fe40000010000 */
[----:B------:R-:W-:Y:S01]  /*56a0*/  HMMA.16816.F32.BF16 R128, R4, R10, R128 ;  /* 0x0000000a0480723c */ /* 0x000fe20000041880 */
[----:B------:R-:W1:Y:S04]  /*56b0*/  LDSM.16.MT88.4 R8, [R250+0x1100] ;  /* 0x00110000fa08783b */ /* 0x000e680000004200 */
[----:B------:R-:W2:Y:S01]  /*56c0*/  MUFU.EX2 R4, R12 ;  /* 0x0000000c00047308 */ /* 0x000ea20000000800 */
[----:B---3--:R-:W-:Y:S01]  /*56d0*/  FADD.FTZ R156, R19, R156 ;  /* 0x0000009c139c7221 */ /* 0x008fe20000010000 */
[----:B------:R-:W-:-:S06]  /*56e0*/  F2FP.BF16.PACK_AB R6, R16, R17 ;  /* 0x000000111006723e */ /* 0x000fcc00000010ff */
[----:B------:R3:W4:Y:S08]  /*56f0*/  MUFU.EX2 R5, R13 ;  /* 0x0000000d00057308 */ /* 0x0007300000000800 */
[----:B------:R-:W1:Y:S01]  /*5700*/  MUFU.EX2 R20, R20 ;  /* 0x0000001400147308 */ /* 0x000e620000000800 */
[----:B--2---:R-:W-:Y:S01]  /*5710*/  FADD.FTZ R3, R4, R173 ;  /* 0x000000ad04037221 */ /* 0x004fe20000010000 */
[----:B---3--:R-:W2:Y:S03]  /*5720*/  LDSM.16.MT88.4 R12, [R252+0x1100] ;  /* 0x00110000fc0c783b */ /* 0x008ea60000004200 */
[C---:B----4-:R-:W-:Y:S01]  /*5730*/  FADD.FTZ R3, R5.reuse, R3 ;  /* 0x0000000305037221 */ /* 0x050fe20000010000 */
[----:B------:R-:W-:-:S02]  /*5740*/  F2FP.BF16.PACK_AB R4, R5, R4 ;  /* 0x000000040504723e */ /* 0x000fc400000010ff */
[----:B------:R-:W-:Y:S01]  /*5750*/  F2FP.BF16.PACK_AB R5, R19, R18 ;  /* 0x000000121305723e */ /* 0x000fe200000010ff */
[----:B------:R-:W-:Y:S01]  /*5760*/  FADD.FTZ R3, R17, R3 ;  /* 0x0000000311037221 */ /* 0x000fe20000010000 */
[----:B-1----:R-:W-:Y:S01]  /*5770*/  F2FP.BF16.PACK_AB R7, R20, R21 ;  /* 0x000000151407723e */ /* 0x002fe200000010ff */
[----:B------:R-:W-:-:S06]  /*5780*/  FADD.FTZ R21, R21, R156 ;  /* 0x0000009c15157221 */ /* 0x000fcc0000010000 */
[C---:B------:R-:W-:Y:S08]  /*5790*/  HMMA.16816.F32.BF16 R140, R4.reuse, R8, R140 ;  /* 0x00000008048c723c */ /* 0x040ff0000004188c */
        /* <DEDUP_REMOVED lines=43> */
[C---:B--2---:R-:W-:Y:S08]  /*5a50*/  HMMA.16816.F32.BF16 R116, R4.reuse, R12, R116 ;  /* 0x0000000c0474723c */ /* 0x044ff00000041874 */
[----:B------:R-:W-:Y:S07]  /*5a60*/  HMMA.16816.F32.BF16 R120, R4, R14, R120 ;  /* 0x0000000e0478723c */ /* 0x000fee0000041878 */
[----:B------:R-:W-:-:S02]  /*5a70*/  FADD.FTZ R4, R16, R3 ;  /* 0x0000000310047221 */ /* 0x000fc40000010000 */
[----:B------:R-:W-:-:S03]  /*5a80*/  FADD.FTZ R3, R20, R21 ;  /* 0x0000001514037221 */ /* 0x000fc60000010000 */
[----:B------:R1:W-:Y:S04]  /*5a90*/  STL [R1+0x44], R4 ;  /* 0x0000440401007387 */ /* 0x0003e80000100800 */
[----:B------:R1:W-:Y:S01]  /*5aa0*/  STL [R1+0x40], R3 ;  /* 0x0000400301007387 */ /* 0x0003e20000100800 */
[----:B------:R-:W-:Y:S05]  /*5ab0*/  @P0 BRA `(.L_x_402) ;  /* 0x0000018000000947 */ /* 0x000fea0003800000 */
[----:B------:R-:W-:Y:S01]  /*5ac0*/  ISETP.LT.AND P0, PT, RZ, UR4, PT ;  /* 0x00000004ff007c0c */ /* 0x000fe2000bf01270 */
[----:B------:R-:W-:-:S12]  /*5ad0*/  UIADD3 UR26, UR4, -0x1, URZ ;  /* 0xffffffff041a7890 */ /* 0x000fd8000fffe03f */
[----:B------:R-:W-:Y:S05]  /*5ae0*/  @P0 BRA `(.L_x_403) ;  /* 0x000000a000000947 */ /* 0x000fea0003800000 */
[----:B------:R-:W-:Y:S02]  /*5af0*/  UMOV UR26, 0x1 ;  /* 0x00000001001a7882 */ /* 0x000fe40000000000 */
        /* <DEDUP_REMOVED lines=9> */
.L_x_403:
[----:B------:R-:W-:Y:S02]  /*5b90*/  UMOV UR5, 0x1 ;  /* 0x0000000100057882 */ /* 0x000fe40000000000 */
[----:B------:R-:W-:Y:S02]  /*5ba0*/  ULDC UR4, c[0x0][0x32c] ;  /* 0x0000cb0000047ab9 */ /* 0x000fe40000000800 */
[----:B------:R-:W-:-:S03]  /*5bb0*/  UISETP.NE.AND UP0, UPT, UR5, UR4, UPT ;  /* 0x000000040500728c */ /* 0x000fc6000bf05270 */
[----:B------:R-:W-:Y:S02]  /*5bc0*/  ULDC.64 UR4, c[0x0][0x330] ;  /* 0x0000cc0000047ab9 */ /* 0x000fe40000000a00 */
[----:B------:R-:W-:-:S07]  /*5bd0*/  UIMAD.WIDE.U32 UR28, UR26, UR4, URZ ;  /* 0x000000041a1c72a5 */ /* 0x000fce000f8e003f */
[----:B------:R-:W-:Y:S02]  /*5be0*/  @UP0 UMOV UR27, UR29 ;  /* 0x0000001d001b0c82 */ /* 0x000fe40008000000 */
[----:B------:R-:W-:Y:S02]  /*5bf0*/  @UP0 USHF.R.U32.HI UR26, URZ, UR5, UR27 ;  /* 0x000000053f1a0299 */ /* 0x000fe4000801161b */
.L_x_404:
[----:B------:R-:W-:Y:S02]  /*5c00*/  ULDC UR4, c[0x0][0x32c] ;  /* 0x0000cb0000047ab9 */ /* 0x000fe40000000800 */
[----:B------:R-:W-:-:S04]  /*5c10*/  UIMAD UR4, UR26, UR4, UR4 ;  /* 0x000000041a0472a4 */ /* 0x000fc8000f8e0204 */
[----:B------:R-:W-:-:S04]  /*5c20*/  UISETP.LT.AND UP0, UPT, UR25, UR4, UPT ;  /* 0x000000041900728c */ /* 0x000fc8000bf01270 */
[----:B------:R-:W-:-:S04]  /*5c30*/  USEL UR25, UR25, UR4, UP0 ;  /* 0x0000000419197287 */ /* 0x000fc80008000000 */
.L_x_402:
[----:B------:R-:W-:-:S04]  /*5c40*/  UIMAD.WIDE UR4, UR25, 0x2aaaaaab, URZ ;  /* 0x2aaaaaab190478a5 */ /* 0x000fc8000f8e023f */
[----:B------:R-:W-:-:S04]  /*5c50*/  USHF.R.U32.HI UR4, URZ, 0x1f, UR5 ;  /* 0x0000001f3f047899 */ /* 0x000fc80008011605 */
[----:B------:R-:W-:-:S04]  /*5c60*/  ULEA.HI.SX32 UR4, UR5, UR4, 0x1d ;  /* 0x0000000405047291 */ /* 0x000fc8000f8fea3f */
[----:B------:R-:W-:-:S04]  /*5c70*/  UISETP.LT.AND UP0, UPT, UR8, UR4, UPT ;  /* 0x000000040800728c */ /* 0x000fc8000bf01270 */
[----:B------:R-:W-:-:S04]  /*5c80*/  USEL UR4, UR8, UR4, !UP0 ;  /* 0x0000000408047287 */ /* 0x000fc8000c000000 */
[----:B------:R-:W-:-:S06]  /*5c90*/  UISETP.GE.AND UP0, UPT, UR24, UR4, UPT ;  /* 0x000000041800728c */ /* 0x000fcc000bf06270 */
[----:B------:R-:W-:-:S13]  /*5ca0*/  PLOP3.LUT P0, PT, PT, PT, UP0, 0x40, 0x0 ;  /* 0x000000000000781c */ /* 0x000fda0003f0e808 */
[----:B------:R-:W-:Y:S05]  /*5cb0*/  @P0 BRA `(.L_x_405) ;  /* 0x00003f8000000947 */ /* 0x000fea0003800000 */
[----:B------:R-:W2:Y:S04]  /*5cc0*/  LDL R5, [R1+0x24] ;  /* 0x0000240001057983 */ /* 0x000ea80000100800 */
[----:B-1----:R-:W3:Y:S04]  /*5cd0*/  LDL R4, [R1+0x30] ;  /* 0x0000300001047983 */ /* 0x002ee80000100800 */
[----:B------:R-:W4:Y:S04]  /*5ce0*/  LDL R3, [R1+0x18] ;  /* 0x0000180001037983 */ /* 0x000f280000100800 */
[----:B------:R-:W5:Y:S01]  /*5cf0*/  LDL R7, [R1+0x3c] ;  /* 0x00003c0001077983 */ /* 0x000f620000100800 */
[----:B------:R-:W-:Y:S01]  /*5d00*/  MOV R156, R2 ;  /* 0x00000002009c7202 */ /* 0x000fe20000000f00 */
[----:B------:R-:W-:Y:S01]  /*5d10*/  UMOV UR5, UR24 ;  /* 0x0000001800057c82 */ /* 0x000fe20008000000 */
[----:B--2---:R-:W-:Y:S01]  /*5d20*/  IMAD.MOV.U32 R6, RZ, RZ, R5 ;  /* 0x000000ffff067224 */ /* 0x004fe200078e0005 */
[----:B---3--:R-:W-:Y:S01]  /*5d30*/  MOV R5, R4 ;  /* 0x0000000400057202 */ /* 0x008fe20000000f00 */
[----:B----4-:R-:W-:-:S02]  /*5d40*/  IMAD.MOV.U32 R4, RZ, RZ, R3 ;  /* 0x000000ffff047224 */ /* 0x010fc400078e0003 */
[----:B------:R-:W-:Y:S01]  /*5d50*/  IMAD.MOV.U32 R3, RZ, RZ, R0 ;  /* 0x000000ffff037224 */ /* 0x000fe200078e0000 */
[C---:B-----5:R-:W-:Y:S02]  /*5d60*/  SHF.L.U64.HI R0, R6.reuse, 0x1, R7 ;  /* 0x0000000106007819 */ /* 0x060fe40000010207 */
[----:B------:R-:W-:Y:S02]  /*5d70*/  SHF.L.U32 R6, R6, 0x1, RZ ;  /* 0x0000000106067819 */ /* 0x000fe400000006ff */
[C---:B------:R-:W-:Y:S01]  /*5d80*/  SHF.L.U64.HI R2, R4.reuse, 0x1, R5 ;  /* 0x0000000104027819 */ /* 0x040fe20000010205 */
[----:B------:R1:W-:Y:S04]  /*5d90*/  STL [R1+0x48], R0 ;  /* 0x0000480001007387 */ /* 0x0003e80000100800 */
[----:B------:R2:W-:Y:S04]  /*5da0*/  STL [R1+0x4c], R6 ;  /* 0x00004c0601007387 */ /* 0x0005e80000100800 */
[----:B------:R2:W-:Y:S01]  /*5db0*/  STL [R1+0x50], R2 ;  /* 0x0000500201007387 */ /* 0x0005e20000100800 */
[----:B-1----:R-:W-:-:S05]  /*5dc0*/  IMAD.SHL.U32 R0, R4, 0x2, RZ ;  /* 0x0000000204007824 */ /* 0x002fca00078e00ff */
[----:B------:R2:W-:Y:S02]  /*5dd0*/  STL [R1+0x54], R0 ;  /* 0x0000540001007387 */ /* 0x0005e40000100800 */
.L_x_418:
[----:B--2---:R-:W2:Y:S01]  /*5de0*/  LDL R2, [R1+0x4] ;  /* 0x0000040001027983 */ /* 0x004ea20000100800 */
[----:B------:R-:W-:Y:S04]  /*5df0*/  DEPBAR.LE SB0, 0x0 ;  /* 0x000080000000791a */ /* 0x000fe80000000000 */
[----:B------:R-:W3:Y:S01]  /*5e00*/  LDL R0, [R1] ;  /* 0x0000000001007983 */ /* 0x000ee20000100800 */
[----:B------:R-:W-:Y:S03]  /*5e10*/  UISETP.GT.AND UP0, UPT, UR8, UR5, UPT ;  /* 0x000000050800728c */ /* 0x000fe6000bf04270 */
[----:B------:R-:W-:Y:S03]  /*5e20*/  BAR.SYNC.DEFER_BLOCKING 0x0 ;  /* 0x0000000000007b1d */ /* 0x000fe60000010000 */
[----:B------:R-:W-:Y:S03]  /*5e30*/  PLOP3.LUT P0, PT, PT, PT, UP0, 0x80, 0x0 ;  /* 0x000000000000781c */ /* 0x000fe60003f0f008 */
[----:B------:R1:W4:Y:S04]  /*5e40*/  LDSM.16.M88.4 R172, [R247] ;  /* 0x00000000f7ac783b */ /* 0x0003280000000200 */
[----:B------:R1:W1:Y:S04]  /*5e50*/  LDSM.16.M88.4 R176, [R246] ;  /* 0x00000000f6b0783b */ /* 0x0002680000000200 */
[----:B--2---:R2:W1:Y:S04]  /*5e60*/  LDSM.16.M88.4 R8, [R2+0x10100] ;  /* 0x010100000208783b */ /* 0x0044680000000200 */
[----:B------:R2:W1:Y:S04]  /*5e70*/  LDSM.16.M88.4 R16, [R2+0x10900] ;  /* 0x010900000210783b */ /* 0x0004680000000200 */
[----:B------:R2:W1:Y:S04]  /*5e80*/  LDSM.16.M88.4 R24, [R2+0x11100] ;  /* 0x011100000218783b */ /* 0x0004680000000200 */
[----:B---3--:R2:W3:Y:S01]  /*5e90*/  LDSM.16.M88.4 R168, [R0] ;  /* 0x0000000000a8783b */ /* 0x0084e20000000200 */
[----:B------:R-:W-:-:S05]  /*5ea0*/  @P0 BRA `(.L_x_406) ;  /* 0x000004b000000947 */ /* 0x000fca0003800000 */
[----:B--2-4-:R-:W2:Y:S01]  /*5eb0*/  LDL R0, [R1+0xc] ;  /* 0x00000c0001007983 */ /* 0x014ea20000100800 */
[----:B------:R-:W-:Y:S03]  /*5ec0*/  BSSY B0, `(.L_x_406) ;  /* 0x0000049000007945 */ /* 0x000fe60003800000 */
[----:B------:R-:W4:Y:S04]  /*5ed0*/  LDL R12, [R1+0x8] ;  /* 0x00000800010c7983 */ /* 0x000f280000100800 */
[----:B------:R-:W5:Y:S04]  /*5ee0*/  LDL R7, [R1+0x24] ;  /* 0x0000240001077983 */ /* 0x000f680000100800 */
[----:B---3--:R-:W3:Y:S04]  /*5ef0*/  LDL R158, [R1+0x4c] ;  /* 0x00004c00019e7983 */ /* 0x008ee80000100800 */
        /* <DEDUP_REMOVED lines=8> */
[----:B--2---:R-:W-:Y:S01]  /*5f80*/  IMAD.WIDE.U32 R4, R0, c[0x0][0x208], RZ ;  /* 0x0000820000047a25 */ /* 0x004fe200078e00ff */
[----:B------:R-:W-:Y:S05]  /*5f90*/  SHF.R.S32.HI R2, RZ, 0x1f, R0 ;  /* 0x0000001fff027819 */ /* 0x000fea0000011400 */
[----:B------:R-:W-:Y:S01]  /*5fa0*/  IMAD R2, R2, c[0x0][0x208], RZ ;  /* 0x0000820002027a24 */ /* 0x000fe200078e02ff */
[----:B-----5:R-:W-:Y:S03]  /*5fb0*/  ISETP.GE.AND P1, PT, R7, c[0x0][0x1d4], PT ;  /* 0x0000750007007a0c */ /* 0x020fe60003f26270 */
[----:B------:R-:W-:Y:S01]  /*5fc0*/  IMAD R2, R0, c[0x0][0x20c], R2 ;  /* 0x0000830000027a24 */ /* 0x000fe200078e0202 */
[----:B----4-:R-:W-:Y:S03]  /*5fd0*/  SHF.R.S32.HI R0, RZ, 0x1f, R12 ;  /* 0x0000001fff007819 */ /* 0x010fe6000001140c */
[----:B------:R-:W-:Y:S02]  /*5fe0*/  IMAD.IADD R5, R5, 0x1, R2 ;  /* 0x0000000105057824 */ /* 0x000fe400078e0202 */
[----:B------:R-:W-:Y:S02]  /*5ff0*/  IMAD R0, R0, c[0x0][0x218], RZ ;  /* 0x0000860000007a24 */ /* 0x000fe400078e02ff */
[C---:B------:R-:W-:Y:S04]  /*6000*/  IMAD.WIDE.U32 R4, R12.reuse, c[0x0][0x218], R4 ;  /* 0x000086000c047a25 */ /* 0x040fe800078e0004 */
[----:B------:R-:W-:Y:S01]  /*6010*/  IMAD R0, R12, c[0x0][0x21c], R0 ;  /* 0x000087000c007a24 */ /* 0x000fe200078e0200 */
[----:B------:R-:W-:Y:S04]  /*6020*/  IADD3 R15, P0, R4, UR14, RZ ;  /* 0x0000000e040f7c10 */ /* 0x000fe8000ff1e0ff */
[----:B------:R-:W-:Y:S02]  /*6030*/  IADD3.X R4, R5, UR16, R0, P0, !PT ;  /* 0x0000001005047c10 */ /* 0x000fe400087fe400 */
[C---:B------:R-:W-:Y:S04]  /*6040*/  LEA R0, P0, R15.reuse, c[0x0][0x1f8], 0x1 ;  /* 0x00007e000f007a11 */ /* 0x040fe800078008ff */
[----:B------:R-:W-:Y:S01]  /*6050*/  LEA.HI.X R15, R15, c[0x0][0x1fc], R4, 0x1, P0 ;  /* 0x00007f000f0f7a11 */ /* 0x000fe200000f0c04 */
[----:B------:R-:W2:Y:S01]  /*6060*/  SHFL.IDX PT, R12, R0, RZ, 0x181f ;  /* 0x00181fff000c7589 */ /* 0x000ea200000e0000 */
[----:B---3--:R-:W-:Y:S03]  /*6070*/  SHF.L.U64.HI R2, R6, 0x1, R20 ;  /* 0x0000000106027819 */ /* 0x008fe60000010214 */
[----:B------:R-:W3:Y:S01]  /*6080*/  SHFL.IDX PT, R7, R15, RZ, 0x181f ;  /* 0x00181fff0f077589 */ /* 0x000ee200000e0000 */
[C---:B--2---:R-:W-:Y:S05]  /*6090*/  IADD3 R4, P0, R12.reuse, R158, RZ ;  /* 0x0000009e0c047210 */ /* 0x044fea0007f1e0ff */
[C---:B---3--:R-:W-:Y:S05]  /*60a0*/  IMAD.X R5, R7.reuse, 0x1, R157, P0 ;  /* 0x0000000107057824 */ /* 0x048fea00000e069d */
[----:B------:R-:W-:Y:S01]  /*60b0*/  @!PT LDS RZ, [RZ] ;  /* 0x00000000fffff984 */ /* 0x000fe20000000800 */
[----:B------:R2:W-:Y:S02]  /*60c0*/  LDGSTS.E.BYPASS.LTC128B.128 [R14+0x100], [R4.64], !P1 ;  /* 0x00100000040e7fae */ /* 0x0005e4000c901d56 */
[----:B--2---:R-:W-:Y:S02]  /*60d0*/  IADD3 R4, P0, R12, R22, RZ ;  /* 0x000000160c047210 */ /* 0x004fe40007f1e0ff */
[----:B------:R-:W2:Y:S03]  /*60e0*/  S2R R22, SR_TID.X ;  /* 0x0000000000167919 */ /* 0x000ea60000002100 */
[----:B------:R-:W-:Y:S05]  /*60f0*/  IMAD.X R5, R7, 0x1, R21, P0 ;  /* 0x0000000107057824 */ /* 0x000fea00000e0615 */
[----:B------:R3:W-:Y:S01]  /*6100*/  LDGSTS.E.BYPASS.LTC128B.128 [R14+0x1900], [R4.64], !P6 ;  /* 0x01900000040e7fae */ /* 0x0007e2000f101d56 */
[----:B--2---:R-:W-:Y:S01]  /*6110*/  ISETP.GT.AND P1, PT, R22, 0x7f, PT ;  /* 0x0000007f1600780c */ /* 0x004fe20003f24270 */
[----:B---3--:R-:W-:Y:S01]  /*6120*/  IMAD.SHL.U32 R4, R6, 0x2, RZ ;  /* 0x0000000206047824 */ /* 0x008fe200078e00ff */
[C---:B------:R-:W-:Y:S01]  /*6130*/  SHF.L.U64.HI R5, R13.reuse, 0x1, R23 ;  /* 0x000000010d057819 */ /* 0x040fe20000010217 */
[----:B------:R-:W-:Y:S03]  /*6140*/  IMAD.SHL.U32 R6, R13, 0x2, RZ ;  /* 0x000000020d067824 */ /* 0x000fe600078e00ff */
[C---:B------:R-:W-:Y:S05]  /*6150*/  IADD3 R20, P0, R12.reuse, R4, RZ ;  /* 0x000000040c147210 */ /* 0x040fea0007f1e0ff */
[C---:B------:R-:W-:Y:S01]  /*6160*/  IMAD.X R21, R7.reuse, 0x1, R2, P0 ;  /* 0x0000000107157824 */ /* 0x040fe200000e0602 */
[----:B------:R-:W-:Y:S04]  /*6170*/  IADD3 R12, P0, R12, R6, RZ ;  /* 0x000000060c0c7210 */ /* 0x000fe80007f1e0ff */
[----:B------:R2:W-:Y:S01]  /*6180*/  LDGSTS.E.BYPASS.LTC128B.128 [R14+0x3100], [R20.64], !P5 ;  /* 0x03100000140e7fae */ /* 0x0005e2000e901d56 */
[----:B------:R-:W-:Y:S05]  /*6190*/  IMAD.X R13, R7, 0x1, R5, P0 ;  /* 0x00000001070d7824 */ /* 0x000fea00000e0605 */
[----:B------:R2:W-:Y:S01]  /*61a0*/  LDGSTS.E.BYPASS.LTC128B.128 [R14+0x4900], [R12.64], !P4 ;  /* 0x049000000c0e7fae */ /* 0x0005e2000e101d56 */
[----:B------:R-:W-:-:S05]  /*61b0*/  @P1 BRA `(.L_x_407) ;  /* 0x0000019000001947 */ /* 0x000fca0003800000 */
[----:B------:R-:W-:-:S05]  /*61c0*/  BRA.DIV ~URZ, `(.L_x_408) ;  /* 0x0000dac27f007947 */ /* 0x000fca000b800000 */
[----:B------:R3:W4:Y:S04]  /*61d0*/  SHFL.IDX PT, R7, R15, 0x1, 0x181f ;  /* 0x00381f000f077f89 */ /* 0x00072800000e0000 */
[----:B--2---:R3:W2:Y:S02]  /*61e0*/  SHFL.IDX PT, R13, R0, 0x1, 0x181f ;  /* 0x00381f00000d7f89 */ /* 0x0046a400000e0000 */
.L_x_446:
[----:B---3--:R-:W3:Y:S04]  /*61f0*/  LDL R15, [R1+0x24] ;  /* 0x00002400010f7983 */ /* 0x008ee80000100800 */
[----:B------:R-:W5:Y:S04]  /*6200*/  LDL R14, [R1+0x4c] ;  /* 0x00004c00010e7983 */ /* 0x000f680000100800 */
[----:B----4-:R-:W4:Y:S04]  /*6210*/  LDL R21, [R1+0x48] ;  /* 0x0000480001157983 */ /* 0x010f280000100800 */
[----:B--2---:R-:W2:Y:S04]  /*6220*/  LDL R0, [R1+0x1c] ;  /* 0x00001c0001007983 */ /* 0x004ea80000100800 */
[----:B------:R-:W2:Y:S04]  /*6230*/  LDL R20, [R1+0x54] ;  /* 0x0000540001147983 */ /* 0x000ea80000100800 */
[----:B------:R-:W2:Y:S01]  /*6240*/  LDL R12, [R1+0x50] ;  /* 0x00005000010c7983 */ /* 0x000ea20000100800 */
[----:B---3--:R-:W-:Y:S02]  /*6250*/  ISETP.GE.AND P1, PT, R15, c[0x0][0x1d4], PT ;  /* 0x000075000f007a0c */ /* 0x008fe40003f26270 */
[----:B-----5:R-:W-:Y:S05]  /*6260*/  IADD3 R14, P0, R13, R14, RZ ;  /* 0x0000000e0d0e7210 */ /* 0x020fea0007f1e0ff */
[----:B----4-:R-:W-:Y:S06]  /*6270*/  IMAD.X R15, R7, 0x1, R21, P0 ;  /* 0x00000001070f7824 */ /* 0x010fec00000e0615 */
[----:B------:R-:W-:Y:S01]  /*6280*/  @!PT LDS RZ, [RZ] ;  /* 0x00000000fffff984 */ /* 0x000fe20000000800 */
[----:B------:R-:W-:Y:S01]  /*6290*/  @!PT LDS RZ, [RZ] ;  /* 0x00000000fffff984 */ /* 0x000fe20000000800 */
[----:B------:R-:W-:Y:S01]  /*62a0*/  @!PT LDS RZ, [RZ] ;  /* 0x00000000fffff984 */ /* 0x000fe20000000800 */
[----:B--2---:R2:W-:Y:S02]  /*62b0*/  LDGSTS.E.BYPASS.LTC128B.128 [R0+0x1100], [R14.64], !P1 ;  /* 0x011000000e007fae */ /* 0x0045e4000c901d56 */
[----:B--2---:R-:W-:Y:S05]  /*62c0*/  IADD3 R14, P0, R13, R20, RZ ;  /* 0x000000140d0e7210 */ /* 0x004fea0007f1e0ff */
[----:B------:R-:W-:Y:S01]  /*62d0*/  IMAD.X R15, R7, 0x1, R12, P0 ;  /* 0x00000001070f7824 */ /* 0x000fe200000e060c */
[----:B------:R-:W-:Y:S04]  /*62e0*/  IADD3 R20, P0, R13, R4, RZ ;  /* 0x000000040d147210 */ /* 0x000fe80007f1e0ff */
[----:B------:R2:W-:Y:S01]  /*62f0*/  LDGSTS.E.BYPASS.LTC128B.128 [R0+0x2900], [R14.64], !P6 ;  /* 0x029000000e007fae */ /* 0x0005e2000f101d56 */
[----:B------:R-:W-:Y:S01]  /*6300*/  IMAD.X R21, R7, 0x1, R2, P0 ;  /* 0x0000000107157824 */ /* 0x000fe200000e0602 */
[----:B------:R-:W-:Y:S04]  /*6310*/  IADD3 R6, P0, R13, R6, RZ ;  /* 0x000000060d067210 */ /* 0x000fe80007f1e0ff */
[----:B------:R2:W-:Y:S01]  /*6320*/  LDGSTS.E.BYPASS.LTC128B.128 [R0+0x4100], [R20.64], !P5 ;  /* 0x0410000014007fae */ /* 0x0005e2000e901d56 */
[----:B------:R-:W-:Y:S05]  /*6330*/  IMAD.X R7, R7, 0x1, R5, P0 ;  /* 0x0000000107077824 */ /* 0x000fea00000e0605 */
[----:B------:R2:W-:Y:S03]  /*6340*/  LDGSTS.E.BYPASS.LTC128B.128 [R0+0x5900], [R6.64], !P4 ;  /* 0x0590000006007fae */ /* 0x0005e6000e101d56 */
.L_x_407:
[----:B------:R-:W-:Y:S05]  /*6350*/  BSYNC B0 ;  /* 0x0000000000007941 */ /* 0x000fea0003800000 */
.L_x_406:
[----:B--2-4-:R-:W2:Y:S04]  /*6360*/  LDL R0, [R1+0x4] ;  /* 0x0000040001007983 */ /* 0x014ea80000100800 */
[----:B------:R-:W0:Y:S01]  /*6370*/  LDGDEPBAR ;  /* 0x00000000000079af */ /* 0x000e220000000000 */
[----:B------:R-:W-:Y:S01]  /*6380*/  WARPSYNC 0xffffffff ;  /* 0xffffffff00007948 */ /* 0x000fe20003800000 */
[C---:B-1----:R-:W-:Y:S01]  /*6390*/  HMMA.16816.F32.BF16 R4, R160.reuse, R8, RZ ;  /* 0x00000008a004723c */ /* 0x042fe200000418ff */
[----:B------:R-:W-:Y:S06]  /*63a0*/  UISETP.GT.AND UP0, UPT, UR5, UR8, UPT ;  /* 0x000000080500728c */ /* 0x000fec000bf04270 */
[----:B------:R-:W-:Y:S01]  /*63b0*/  PLOP3.LUT P0, PT, PT, PT, UP0, 0x40, 0x0 ;  /* 0x000000000000781c */ /* 0x000fe20003f0e808 */
[C---:B------:R-:W-:Y:S08]  /*63c0*/  HMMA.16816.F32.BF16 R8, R160.reuse, R10, RZ ;  /* 0x0000000aa008723c */ /* 0x040ff000000418ff */
[C---:B------:R-:W-:Y:S08]  /*63d0*/  HMMA.16816.F32.BF16 R12, R160.reuse, R16, RZ ;  /* 0x00000010a00c723c */ /* 0x040ff000000418ff */
[C---:B------:R-:W-:Y:S08]  /*63e0*/  HMMA.16816.F32.BF16 R16, R160.reuse, R18, RZ ;  /* 0x00000012a010723c */ /* 0x040ff000000418ff */
[C---:B------:R-:W-:Y:S08]  /*63f0*/  HMMA.16816.F32.BF16 R20, R160.reuse, R24, RZ ;  /* 0x00000018a014723c */ /* 0x040ff000000418ff */
[----:B------:R-:W-:Y:S08]  /*6400*/  HMMA.16816.F32.BF16 R24, R160, R26, RZ ;  /* 0x0000001aa018723c */ /* 0x000ff000000418ff */
[C---:B---3--:R-:W-:Y:S08]  /*6410*/  HMMA.16816.F32.BF16 R4, R164.reuse, R168, R4 ;  /* 0x000000a8a404723c */ /* 0x048ff00000041804 */
[C---:B------:R-:W-:Y:S01]  /*6420*/  HMMA.16816.F32.BF16 R8, R164.reuse, R170, R8 ;  /* 0x000000aaa408723c */ /* 0x040fe20000041808 */
[----:B------:R-:W1:Y:S07]  /*6430*/  LDSM.16.M88.4 R168, [R251+0x10100] ;  /* 0x01010000fba8783b */ /* 0x000e6e0000000200 */
[C---:B------:R-:W-:Y:S08]  /*6440*/  HMMA.16816.F32.BF16 R12, R164.reuse, R172, R12 ;  /* 0x000000aca40c723c */ /* 0x040ff0000004180c */
[C---:B------:R-:W-:Y:S01]  /*6450*/  HMMA.16816.F32.BF16 R16, R164.reuse, R174, R16 ;  /* 0x000000aea410723c */ /* 0x040fe20000041810 */
[----:B------:R-:W3:Y:S07]  /*6460*/  LDSM.16.M88.4 R172, [R251+0x10900] ;  /* 0x01090000fbac783b */ /* 0x000eee0000000200 */
[C---:B------:R-:W-:Y:S08]  /*6470*/  HMMA.16816.F32.BF16 R20, R164.reuse, R176, R20 ;  /* 0x000000b0a414723c */ /* 0x040ff00000041814 */
[----:B------:R-:W-:Y:S08]  /*6480*/  HMMA.16816.F32.BF16 R24, R164, R178, R24 ;  /* 0x000000b2a418723c */ /* 0x000ff00000041818 */
[C---:B-1----:R-:W-:Y:S08]  /*6490*/  HMMA.16816.F32.BF16 R4, R180.reuse, R168, R4 ;  /* 0x000000a8b404723c */ /* 0x042ff00000041804 */
[C---:B------:R-:W-:Y:S01]  /*64a0*/  HMMA.16816.F32.BF16 R8, R180.reuse, R170, R8 ;  /* 0x000000aab408723c */ /* 0x040fe20000041808 */
[----:B------:R-:W1:Y:S07]  /*64b0*/  LDSM.16.M88.4 R168, [R251+0x11100] ;  /* 0x01110000fba8783b */ /* 0x000e6e0000000200 */
[C---:B---3--:R-:W-:Y:S08]  /*64c0*/  HMMA.16816.F32.BF16 R12, R180.reuse, R172, R12 ;  /* 0x000000acb40c723c */ /* 0x048ff0000004180c */
[C---:B------:R-:W-:Y:S01]  /*64d0*/  HMMA.16816.F32.BF16 R16, R180.reuse, R174, R16 ;  /* 0x000000aeb410723c */ /* 0x040fe20000041810 */
[----:B------:R-:W3:Y:S07]  /*64e0*/  LDSM.16.M88.4 R172, [R245] ;  /* 0x00000000f5ac783b */ /* 0x000eee0000000200 */
[C---:B-1----:R-:W-:Y:S08]  /*64f0*/  HMMA.16816.F32.BF16 R20, R180.reuse, R168, R20 ;  /* 0x000000a8b414723c */ /* 0x042ff00000041814 */
[----:B------:R-:W-:Y:S01]  /*6500*/  HMMA.16816.F32.BF16 R24, R180, R170, R24 ;  /* 0x000000aab418723c */ /* 0x000fe20000041818 */
[----:B------:R-:W1:Y:S07]  /*6510*/  LDSM.16.M88.4 R168, [R245+0x800] ;  /* 0x00080000f5a8783b */ /* 0x000e6e0000000200 */
[C---:B---3--:R-:W-:Y:S08]  /*6520*/  HMMA.16816.F32.BF16 R4, R184.reuse, R172, R4 ;  /* 0x000000acb804723c */ /* 0x048ff00000041804 */
[C---:B------:R-:W-:Y:S01]  /*6530*/  HMMA.16816.F32.BF16 R8, R184.reuse, R174, R8 ;  /* 0x000000aeb808723c */ /* 0x040fe20000041808 */
[----:B------:R-:W3:Y:S07]  /*6540*/  LDSM.16.M88.4 R172, [R245+0x1000] ;  /* 0x00100000f5ac783b */ /* 0x000eee0000000200 */
[C---:B-1----:R-:W-:Y:S08]  /*6550*/  HMMA.16816.F32.BF16 R12, R184.reuse, R168, R12 ;  /* 0x000000a8b80c723c */ /* 0x042ff0000004180c */
[C---:B------:R-:W-:Y:S08]  /*6560*/  HMMA.16816.F32.BF16 R16, R184.reuse, R170, R16 ;  /* 0x000000aab810723c */ /* 0x040ff00000041810 */
[C---:B---3--:R-:W-:Y:S08]  /*6570*/  HMMA.16816.F32.BF16 R20, R184.reuse, R172, R20 ;  /* 0x000000acb814723c */ /* 0x048ff00000041814 */
[----:B------:R-:W-:Y:S01]  /*6580*/  HMMA.16816.F32.BF16 R24, R184, R174, R24 ;  /* 0x000000aeb818723c */ /* 0x000fe20000041818 */
[----:B--2---:R-:W1:Y:S08]  /*6590*/  LDSM.16.M88.4 R168, [R0+0x11900] ;  /* 0x0119000000a8783b */ /* 0x004e700000000200 */
[----:B------:R-:W2:Y:S01]  /*65a0*/  LDSM.16.M88.4 R172, [R0+0x12100] ;  /* 0x0121000000ac783b */ /* 0x000ea20000000200 */
        /* <DEDUP_REMOVED lines=8> */
[----:B------:R-:W1:Y:S07]  /*6630*/  LDSM.16.M88.4 R168, [R243] ;  /* 0x00000000f3a8783b */ /* 0x000e6e0000000200 */
[C---:B--2---:R-:W-:Y:S08]  /*6640*/  HMMA.16816.F32.BF16 R4, R192.reuse, R172, R4 ;  /* 0x000000acc004723c */ /* 0x044ff00000041804 */
[C---:B------:R-:W-:Y:S01]  /*6650*/  HMMA.16816.F32.BF16 R8, R192.reuse, R174, R8 ;  /* 0x000000aec008723c */ /* 0x040fe20000041808 */
[----:B------:R-:W2:Y:S07]  /*6660*/  LDSM.16.M88.4 R172, [R242] ;  /* 0x00000000f2ac783b */ /* 0x000eae0000000200 */
        /* <DEDUP_REMOVED lines=88> */
[C---:B------:R-:W-:Y:S11]  /*6bf0*/  HMMA.16816.F32.BF16 R8, R232.reuse, R174, R8 ;  /* 0x000000aee808723c */ /* 0x040ff60000041808 */
[----:B------:R-:W-:Y:S05]  /*6c00*/  @!UPT UIADD3 URZ, URZ, URZ, URZ ;  /* 0x0000003f3f3ff290 */ /* 0x000fea000fffe03f */
[----:B------:R-:W-:Y:S02]  /*6c10*/  FMUL.FTZ R6, R6, c[0x0][0x320] ;  /* 0x0000c80006067a20 */ /* 0x000fe40000410000 */
[----:B------:R-:W-:Y:S02]  /*6c20*/  FMUL.FTZ R7, R7, c[0x0][0x320] ;  /* 0x0000c80007077a20 */ /* 0x000fe40000410000 */
[----:B------:R-:W2:Y:S01]  /*6c30*/  MUFU.TANH R158, R6 ;  /* 0x00000006009e7308 */ /* 0x000ea20000002400 */
[----:B------:R-:W-:Y:S02]  /*6c40*/  FMUL.FTZ R0, R4, c[0x0][0x320] ;  /* 0x0000c80004007a20 */ /* 0x000fe40000410000 */
[----:B------:R-:W-:Y:S02]  /*6c50*/  FMUL.FTZ R2, R5, c[0x0][0x320] ;  /* 0x0000c80005027a20 */ /* 0x000fe40000410000 */
[----:B------:R-:W-:Y:S01]  /*6c60*/  FMUL.FTZ R9, R9, c[0x0][0x320] ;  /* 0x0000c80009097a20 */ /* 0x000fe20000410000 */
[C---:B-1----:R-:W-:Y:S03]  /*6c70*/  HMMA.16816.F32.BF16 R12, R232.reuse, R168, R12 ;  /* 0x000000a8e80c723c */ /* 0x042fe6000004180c */
[----:B------:R-:W-:Y:S01]  /*6c80*/  FMUL.FTZ R11, R11, c[0x0][0x320] ;  /* 0x0000c8000b0b7a20 */ /* 0x000fe20000410000 */
[----:B------:R1:W3:Y:S01]  /*6c90*/  MUFU.TANH R157, R7 ;  /* 0x00000007009d7308 */ /* 0x0002e20000002400 */
[----:B------:R-:W-:Y:S02]  /*6ca0*/  FMUL.FTZ R8, R8, c[0x0][0x320] ;  /* 0x0000c80008087a20 */ /* 0x000fe40000410000 */
[----:B------:R-:W-:Y:S01]  /*6cb0*/  FMUL.FTZ R10, R10, c[0x0][0x320] ;  /* 0x0000c8000a0a7a20 */ /* 0x000fe20000410000 */
[C---:B------:R-:W-:Y:S06]  /*6cc0*/  HMMA.16816.F32.BF16 R16, R232.reuse, R170, R16 ;  /* 0x000000aae810723c */ /* 0x040fec0000041810 */
[----:B------:R4:W2:Y:S10]  /*6cd0*/  MUFU.TANH R159, R9 ;  /* 0x00000009009f7308 */ /* 0x0008b40000002400 */
[----:B------:R5:W2:Y:S01]  /*6ce0*/  MUFU.TANH R169, R11 ;  /* 0x0000000b00a97308 */ /* 0x000aa20000002400 */
[----:B------:R-:W-:Y:S01]  /*6cf0*/  FMUL.FTZ R15, R15, c[0x0][0x320] ;  /* 0x0000c8000f0f7a20 */ /* 0x000fe20000410000 */
[----:B-1----:R-:W1:Y:S01]  /*6d00*/  LDSM.16.M88.4 R4, [R245+0x5800] ;  /* 0x00580000f504783b */ /* 0x002e620000000200 */
[----:B------:R-:W-:Y:S05]  /*6d10*/  DEPBAR.LE SB0, 0x0 ;  /* 0x000080000000791a */ /* 0x000fea0000000000 */
[----:B------:R-:W-:Y:S02]  /*6d20*/  FMUL.FTZ R18, R18, c[0x0][0x320] ;  /* 0x0000c80012127a20 */ /* 0x000fe40000410000 */
[----:B------:R-:W1:Y:S01]  /*6d30*/  MUFU.TANH R0, R0 ;  /* 0x0000000000007308 */ /* 0x000e620000002400 */
[----:B------:R-:W-:Y:S01]  /*6d40*/  FMUL.FTZ R19, R19, c[0x0][0x320] ;  /* 0x0000c80013137a20 */ /* 0x000fe20000410000 */
[----:B------:R-:W-:Y:S01]  /*6d50*/  BAR.SYNC.DEFER_BLOCKING 0x0 ;  /* 0x0000000000007b1d */ /* 0x000fe20000010000 */
[----:B----4-:R-:W-:Y:S02]  /*6d60*/  FMUL.FTZ R9, R14, c[0x0][0x320] ;  /* 0x0000c8000e097a20 */ /* 0x010fe40000410000 */
[----:B------:R-:W-:Y:S05]  /*6d70*/  FMUL.FTZ R14, R17, c[0x0][0x320] ;  /* 0x0000c800110e7a20 */ /* 0x000fea0000410000 */
[----:B------:R-:W4:Y:S01]  /*6d80*/  MUFU.TANH R2, R2 ;  /* 0x0000000200027308 */ /* 0x000f220000002400 */
[----:B-----5:R-:W-:Y:S02]  /*6d90*/  FMUL.FTZ R11, R12, c[0x0][0x320] ;  /* 0x0000c8000c0b7a20 */ /* 0x020fe40000410000 */
[----:B------:R-:W-:Y:S02]  /*6da0*/  FMUL.FTZ R12, R13, c[0x0][0x320] ;  /* 0x0000c8000d0c7a20 */ /* 0x000fe40000410000 */
[----:B------:R-:W-:Y:S05]  /*6db0*/  FMUL.FTZ R13, R16, c[0x0][0x320] ;  /* 0x0000c800100d7a20 */ /* 0x000fea0000410000 */
[----:B------:R-:W2:Y:S10]  /*6dc0*/  MUFU.TANH R8, R8 ;  /* 0x0000000800087308 */ /* 0x000eb40000002400 */
[----:B------:R-:W2:Y:S01]  /*6dd0*/  MUFU.TANH R10, R10 ;  /* 0x0000000a000a7308 */ /* 0x000ea20000002400 */
[C---:B-1----:R-:W-:Y:S09]  /*6de0*/  HMMA.16816.F32.BF16 R20, R232.reuse, R4, R20 ;  /* 0x00000004e814723c */ /* 0x042ff20000041814 */
[----:B------:R-:W1:Y:S01]  /*6df0*/  MUFU.TANH R11, R11 ;  /* 0x0000000b000b7308 */ /* 0x000e620000002400 */
[----:B------:R-:W-:Y:S09]  /*6e00*/  HMMA.16816.F32.BF16 R24, R232, R6, R24 ;  /* 0x00000006e818723c */ /* 0x000ff20000041818 */
[----:B------:R-:W1:Y:S05]  /*6e10*/  MUFU.TANH R12, R12 ;  /* 0x0000000c000c7308 */ /* 0x000e6a0000002400 */
[----:B------:R-:W-:Y:S05]  /*6e20*/  FMUL.FTZ R5, R22, c[0x0][0x320] ;  /* 0x0000c80016057a20 */ /* 0x000fea0000410000 */
[----:B------:R-:W1:Y:S01]  /*6e30*/  MUFU.TANH R9, R9 ;  /* 0x0000000900097308 */ /* 0x000e620000002400 */
[----:B------:R-:W-:Y:S02]  /*6e40*/  FMUL.FTZ R4, R23, c[0x0][0x320] ;  /* 0x0000c80017047a20 */ /* 0x000fe40000410000 */
[----:B------:R-:W-:Y:S02]  /*6e50*/  FMUL.FTZ R20, R20, c[0x0][0x320] ;  /* 0x0000c80014147a20 */ /* 0x000fe40000410000 */
[----:B------:R-:W-:Y:S02]  /*6e60*/  FMUL.FTZ R21, R21, c[0x0][0x320] ;  /* 0x0000c80015157a20 */ /* 0x000fe40000410000 */
[----:B------:R-:W-:Y:S02]  /*6e70*/  FMUL.FTZ R16, R25, c[0x0][0x320] ;  /* 0x0000c80019107a20 */ /* 0x000fe40000410000 */
[----:B------:R-:W-:Y:S01]  /*6e80*/  FMUL.FTZ R7, R26, c[0x0][0x320] ;  /* 0x0000c8001a077a20 */ /* 0x000fe20000410000 */
[----:B------:R1:W1:Y:S01]  /*6e90*/  MUFU.TANH R179, R15 ;  /* 0x0000000f00b37308 */ /* 0x0002620000002400 */
[----:B------:R-:W-:Y:S02]  /*6ea0*/  FMUL.FTZ R6, R27, c[0x0][0x320] ;  /* 0x0000c8001b067a20 */ /* 0x000fe40000410000 */
[----:B------:R-:W-:Y:S07]  /*6eb0*/  FMUL.FTZ R24, R24, c[0x0][0x320] ;  /* 0x0000c80018187a20 */ /* 0x000fee0000410000 */
[----:B------:R-:W1:Y:S10]  /*6ec0*/  MUFU.TANH R13, R13 ;  /* 0x0000000d000d7308 */ /* 0x000e740000002400 */
[----:B------:R-:W1:Y:S10]  /*6ed0*/  MUFU.TANH R14, R14 ;  /* 0x0000000e000e7308 */ /* 0x000e740000002400 */
[----:B------:R1:W1:Y:S10]  /*6ee0*/  MUFU.TANH R178, R18 ;  /* 0x0000001200b27308 */ /* 0x0002740000002400 */
[----:B------:R1:W1:Y:S10]  /*6ef0*/  MUFU.TANH R176, R19 ;  /* 0x0000001300b07308 */ /* 0x0002740000002400 */
[----:B------:R1:W1:Y:S10]  /*6f00*/  MUFU.TANH R175, R20 ;  /* 0x0000001400af7308 */ /* 0x0002740000002400 */
[----:B------:R1:W1:Y:S10]  /*6f10*/  MUFU.TANH R174, R21 ;  /* 0x0000001500ae7308 */ /* 0x0002740000002400 */
[----:B------:R-:W1:Y:S10]  /*6f20*/  MUFU.TANH R5, R5 ;  /* 0x0000000500057308 */ /* 0x000e740000002400 */
[----:B------:R-:W1:Y:S10]  /*6f30*/  MUFU.TANH R4, R4 ;  /* 0x0000000400047308 */ /* 0x000e740000002400 */
[----:B------:R1:W1:Y:S10]  /*6f40*/  MUFU.TANH R173, R24 ;  /* 0x0000001800ad7308 */ /* 0x0002740000002400 */
[----:B------:R-:W1:Y:S10]  /*6f50*/  MUFU.TANH R16, R16 ;  /* 0x0000001000107308 */ /* 0x000e740000002400 */
[----:B------:R-:W1:Y:S10]  /*6f60*/  MUFU.TANH R7, R7 ;  /* 0x0000000700077308 */ /* 0x000e740000002400 */
[----:B------:R-:W1:Y:S01]  /*6f70*/  MUFU.TANH R6, R6 ;  /* 0x0000000600067308 */ /* 0x000e620000002400 */
[----:B------:R-:W-:-:S05]  /*6f80*/  @P0 BRA `(.L_x_409) ;  /* 0x0000051000000947 */ /* 0x000fca0003800000 */
[----:B--234-:R-:W2:Y:S01]  /*6f90*/  LDL R177, [R1+0x20] ;  /* 0x0000200001b17983 */ /* 0x01cea20000100800 */
[----:B------:R-:W-:Y:S01]  /*6fa0*/  IMAD.MOV.U32 R172, RZ, RZ, c[0x0][0x2b8] ;  /* 0x0000ae00ffac7624 */ /* 0x000fe200078e00ff */
[----:B------:R-:W-:Y:S01]  /*6fb0*/  UIMAD UR24, UR5, 0x30, UR10 ;  /* 0x00000030051878a4 */ /* 0x000fe2000f8e020a */
[----:B-1----:R-:W-:Y:S01]  /*6fc0*/  IMAD.MOV.U32 R21, RZ, RZ, RZ ;  /* 0x000000ffff157224 */ /* 0x002fe200078e00ff */
[----:B------:R1:W-:Y:S02]  /*6fd0*/  STL [R1+0x58], R0 ;  /* 0x0000580001007387 */ /* 0x0003e40000100800 */
[----:B------:R-:W-:Y:S02]  /*6fe0*/  ISETP.NE.AND P1, PT, R172, 0x1, PT ;  /* 0x00000001ac00780c */ /* 0x000fe40003f25270 */
[----:B------:R-:W3:Y:S01]  /*6ff0*/  LDL R22, [R1+0x24] ;  /* 0x0000240001167983 */ /* 0x000ee20000100800 */
[----:B------:R-:W-:Y:S03]  /*7000*/  IMAD.U32 R15, RZ, RZ, UR24 ;  /* 0x00000018ff0f7e24 */ /* 0x000fe6000f8e00ff */
[----:B------:R-:W4:Y:S04]  /*7010*/  LDL R170, [R1+0x48] ;  /* 0x0000480001aa7983 */ /* 0x000f280000100800 */
[----:B------:R-:W4:Y:S04]  /*7020*/  LDL R171, [R1+0x54] ;  /* 0x0000540001ab7983 */ /* 0x000f280000100800 */
[----:B------:R-:W4:Y:S04]  /*7030*/  LDL R172, [R1+0x50] ;  /* 0x0000500001ac7983 */ /* 0x000f280000100800 */
[----:B------:R-:W2:Y:S04]  /*7040*/  S2R R24, SR_TID.X ;  /* 0x0000000000187919 */ /* 0x000ea80000002100 */
[----:B-1----:R-:W4:Y:S01]  /*7050*/  LDL R0, [R1+0x4c] ;  /* 0x00004c0001007983 */ /* 0x002f220000100800 */
[----:B--2---:R-:W-:Y:S03]  /*7060*/  IADD3 R15, R15, -0x30, R177 ;  /* 0xffffffd00f0f7810 */ /* 0x004fe60007ffe0b1 */
[----:B------:R-:W2:Y:S02]  /*7070*/  LDL R177, [R1+0x1c] ;  /* 0x00001c0001b17983 */ /* 0x000ea40000100800 */
[----:B------:R-:W-:Y:S01]  /*7080*/  @P1 IMAD.HI.U32 R18, R15, c[0x0][0x2bc], RZ ;  /* 0x0000af000f121a27 */ /* 0x000fe200078e00ff */
[----:B---3--:R-:W-:Y:S03]  /*7090*/  ISETP.GE.AND P2, PT, R22, c[0x0][0x1d4], PT ;  /* 0x0000750016007a0c */ /* 0x008fe60003f46270 */
        /* <DEDUP_REMOVED lines=8> */
[----:B------:R1:W-:Y:S01]  /*7120*/  STL [R1+0xc], R23 ;  /* 0x00000c1701007387 */ /* 0x0003e20000100800 */
[----:B------:R-:W-:Y:S03]  /*7130*/  SHF.R.S32.HI R15, RZ, 0x1f, R23 ;  /* 0x0000001fff0f7819 */ /* 0x000fe60000011417 */
[----:B------:R3:W2:Y:S02]  /*7140*/  @!P3 LDG.E R21, [R18.64] ;  /* 0x000000161215b981 */ /* 0x0006a4000c1e1900 */
[----:B------:R-:W-:Y:S04]  /*7150*/  IMAD R15, R15, c[0x0][0x1e0], RZ ;  /* 0x000078000f0f7a24 */ /* 0x000fe800078e02ff */
[C---:B------:R-:W-:Y:S02]  /*7160*/  IMAD R15, R23.reuse, c[0x0][0x1e4], R15 ;  /* 0x00007900170f7a24 */ /* 0x040fe400078e020f */
[----:B---3--:R-:W-:Y:S01]  /*7170*/  IMAD.WIDE.U32 R18, R23, c[0x0][0x1e0], RZ ;  /* 0x0000780017127a25 */ /* 0x008fe200078e00ff */
[----:B-1----:R-:W-:Y:S03]  /*7180*/  SHF.R.S32.HI R23, RZ, 0x1f, R24 ;  /* 0x0000001fff177819 */ /* 0x002fe60000011418 */
[----:B------:R-:W-:Y:S01]  /*7190*/  IMAD.IADD R19, R19, 0x1, R15 ;  /* 0x0000000113137824 */ /* 0x000fe200078e020f */
[----:B------:R-:W-:Y:S04]  /*71a0*/  LEA.HI R23, R23, R24, RZ, 0x3 ;  /* 0x0000001817177211 */ /* 0x000fe800078f18ff */
[----:B------:R-:W-:Y:S01]  /*71b0*/  SHF.R.S32.HI R23, RZ, 0x3, R23 ;  /* 0x00000003ff177819 */ /* 0x000fe20000011417 */
[----:B--2---:R1:W-:Y:S01]  /*71c0*/  STL [R1+0x8], R21 ;  /* 0x0000081501007387 */ /* 0x0043e20000100800 */
[----:B------:R-:W-:Y:S01]  /*71d0*/  SHF.R.S32.HI R15, RZ, 0x1f, R21 ;  /* 0x0000001fff0f7819 */ /* 0x000fe20000011415 */
[----:B------:R-:W-:Y:S02]  /*71e0*/  IMAD.WIDE.U32 R18, R21, c[0x0][0x1f0], R18 ;  /* 0x00007c0015127a25 */ /* 0x000fe400078e0012 */
[----:B------:R-:W2:Y:S02]  /*71f0*/  LDL R168, [R1+0x2c] ;  /* 0x00002c0001a87983 */ /* 0x000ea40000100800 */
[----:B------:R-:W-:Y:S01]  /*7200*/  IMAD R15, R15, c[0x0][0x1f0], RZ ;  /* 0x00007c000f0f7a24 */ /* 0x000fe200078e02ff */
[----:B------:R-:W-:Y:S01]  /*7210*/  IADD3 R18, P0, R18, UR18, RZ ;  /* 0x0000001212127c10 */ /* 0x000fe2000ff1e0ff */
[----:B------:R-:W3:Y:S02]  /*7220*/  LDL R26, [R1+0x10] ;  /* 0x00001000011a7983 */ /* 0x000ee40000100800 */
[----:B------:R-:W-:Y:S02]  /*7230*/  IMAD R15, R21, c[0x0][0x1f4], R15 ;  /* 0x00007d00150f7a24 */ /* 0x000fe400078e020f */
[----:B------:R-:W2:Y:S03]  /*7240*/  LDL R27, [R1+0x28] ;  /* 0x00002800011b7983 */ /* 0x000ea60000100800 */
[----:B------:R-:W-:Y:S02]  /*7250*/  IADD3.X R15, R19, UR6, R15, P0, !PT ;  /* 0x00000006130f7c10 */ /* 0x000fe400087fe40f */
[C---:B------:R-:W-:Y:S04]  /*7260*/  LEA R17, P0, R18.reuse, c[0x0][0x1c8], 0x1 ;  /* 0x0000720012117a11 */ /* 0x040fe800078008ff */
[----:B------:R-:W-:Y:S01]  /*7270*/  LEA.HI.X R15, R18, c[0x0][0x1cc], R15, 0x1, P0 ;  /* 0x00007300120f7a11 */ /* 0x000fe200000f0c0f */
[----:B------:R-:W4:Y:S01]  /*7280*/  SHFL.IDX PT, R19, R17, RZ, 0x181f ;  /* 0x00181fff11137589 */ /* 0x000f2200000e0000 */
[----:B------:R-:W-:Y:S03]  /*7290*/  IADD3 R18, -R23, 0x30, RZ ;  /* 0x0000003017127810 */ /* 0x000fe60007ffe1ff */
[----:B-1----:R-:W2:Y:S01]  /*72a0*/  LDL R21, [R1+0x14] ;  /* 0x0000140001157983 */ /* 0x002ea20000100800 */
[----:B------:R-:W-:Y:S03]  /*72b0*/  ISETP.GE.AND P0, PT, R18, 0x1, PT ;  /* 0x000000011200780c */ /* 0x000fe60003f06270 */
[----:B------:R-:W1:Y:S04]  /*72c0*/  SHFL.IDX PT, R20, R15, RZ, 0x181f ;  /* 0x00181fff0f147589 */ /* 0x000e6800000e0000 */
[----:B------:R-:W2:Y:S04]  /*72d0*/  SHFL.IDX PT, R17, R17, 0x1, 0x181f ;  /* 0x00381f0011117f89 */ /* 0x000ea800000e0000 */
[----:B------:R-:W2:Y:S02]  /*72e0*/  SHFL.IDX PT, R15, R15, 0x1, 0x181f ;  /* 0x00381f000f0f7f89 */ /* 0x000ea400000e0000 */
[C---:B----4-:R-:W-:Y:S05]  /*72f0*/  @P0 IADD3 R22, P1, R19.reuse, R0, RZ ;  /* 0x0000000013160210 */ /* 0x050fea0007f3e0ff */
[C---:B-1----:R-:W-:Y:S05]  /*7300*/  @P0 IMAD.X R23, R20.reuse, 0x1, R170, P1 ;  /* 0x0000000114170824 */ /* 0x042fea00008e06aa */
[----:B------:R1:W-:Y:S02]  /*7310*/  @P0 LDGSTS.E.BYPASS.LTC128B.128 [R177+0x10100], [R22.64], !P2 ;  /* 0x1010000016b10fae */ /* 0x0003e4000d101d56 */
[----:B-1----:R-:W-:Y:S05]  /*7320*/  @P0 IADD3 R22, P1, R19, R171, RZ ;  /* 0x000000ab13160210 */ /* 0x002fea0007f3e0ff */
[----:B------:R-:W-:Y:S05]  /*7330*/  @P0 IMAD.X R23, R20, 0x1, R172, P1 ;  /* 0x0000000114170824 */ /* 0x000fea00008e06ac */
[----:B------:R2:W-:Y:S02]  /*7340*/  @P0 LDGSTS.E.BYPASS.LTC128B.128 [R177+0x11900], [R22.64], !P6 ;  /* 0x1190000016b10fae */ /* 0x0005e4000f101d56 */
[CC--:B--2---:R-:W-:Y:S04]  /*7350*/  @P0 LEA R22, P1, R21.reuse, R19.reuse, 0x1 ;  /* 0x0000001315160211 */ /* 0x0c4fe800078208ff */
[-C--:B------:R-:W-:Y:S02]  /*7360*/  @P0 LEA.HI.X R23, R21, R20.reuse, R168, 0x1, P1 ;  /* 0x0000001415170211 */ /* 0x080fe400008f0ca8 */
[C---:B---3--:R-:W-:Y:S03]  /*7370*/  @P0 LEA R24, P1, R26.reuse, R19, 0x1 ;  /* 0x000000131a180211 */ /* 0x048fe600078208ff */
[----:B------:R1:W-:Y:S01]  /*7380*/  @P0 LDGSTS.E.BYPASS.LTC128B.128 [R177+0x13100], [R22.64], !P5 ;  /* 0x1310000016b10fae */ /* 0x0003e2000e901d56 */
[--C-:B------:R-:W-:Y:S05]  /*7390*/  @P0 LEA.HI.X R25, R26, R20, R27.reuse, 0x1, P1 ;  /* 0x000000141a190211 */ /* 0x100fea00008f0c1b */
[----:B------:R1:W-:Y:S01]  /*73a0*/  @P0 LDGSTS.E.BYPASS.LTC128B.128 [R177+0x14900], [R24.64], !P4 ;  /* 0x1490000018b10fae */ /* 0x0003e2000e101d56 */
[----:B------:R-:W-:Y:S11]  /*73b0*/  ISETP.GE.AND P0, PT, R18, 0x21, PT ;  /* 0x000000211200780c */ /* 0x000ff60003f06270 */
[----:B------:R-:W-:Y:S02]  /*73c0*/  @!UPT UIADD3 URZ, URZ, URZ, URZ ;  /* 0x0000003f3f3ff290 */ /* 0x000fe4000fffe03f */
[----:B------:R-:W-:Y:S02]  /*73d0*/  @P0 IADD3 R18, P1, R17, R0, RZ ;  /* 0x0000000011120210 */ /* 0x000fe40007f3e0ff */
[----:B------:R1:W5:Y:S03]  /*73e0*/  LDL.LU R0, [R1+0x58] ;  /* 0x0000580001007983 */ /* 0x0003660000300800 */
[----:B------:R-:W-:Y:S05]  /*73f0*/  @P0 IMAD.X R19, R15, 0x1, R170, P1 ;  /* 0x000000010f130824 */ /* 0x000fea00008e06aa */
[----:B------:R2:W-:Y:S02]  /*7400*/  @P0 LDGSTS.E.BYPASS.LTC128B.128 [R177+0x11100], [R18.64], !P2 ;  /* 0x1110000012b10fae */ /* 0x0005e4000d101d56 */
[----:B--2---:R-:W-:Y:S05]  /*7410*/  @P0 IADD3 R18, P1, R17, R171, RZ ;  /* 0x000000ab11120210 */ /* 0x004fea0007f3e0ff */
[----:B------:R-:W-:Y:S05]  /*7420*/  @P0 IMAD.X R19, R15, 0x1, R172, P1 ;  /* 0x000000010f130824 */ /* 0x000fea00008e06ac */
[----:B------:R2:W-:Y:S02]  /*7430*/  @P0 LDGSTS.E.BYPASS.LTC128B.128 [R177+0x12900], [R18.64], !P6 ;  /* 0x1290000012b10fae */ /* 0x0005e4000f101d56 */
[C---:B--2---:R-:W-:Y:S04]  /*7440*/  @P0 LEA R18, P1, R21.reuse, R17, 0x1 ;  /* 0x0000001115120211 */ /* 0x044fe800078208ff */
[----:B------:R-:W-:Y:S02]  /*7450*/  @P0 LEA.HI.X R19, R21, R15, R168, 0x1, P1 ;  /* 0x0000000f15130211 */ /* 0x000fe400008f0ca8 */
[C---:B------:R-:W-:Y:S03]  /*7460*/  @P0 LEA R20, P1, R26.reuse, R17, 0x1 ;  /* 0x000000111a140211 */ /* 0x040fe600078208ff */
[----:B------:R1:W-:Y:S01]  /*7470*/  @P0 LDGSTS.E.BYPASS.LTC128B.128 [R177+0x14100], [R18.64], !P5 ;  /* 0x1410000012b10fae */ /* 0x0003e2000e901d56 */
[----:B------:R-:W-:Y:S05]  /*7480*/  @P0 LEA.HI.X R21, R26, R15, R27, 0x1, P1 ;  /* 0x0000000f1a150211 */ /* 0x000fea00008f0c1b */
[----:B------:R1:W-:Y:S04]  /*7490*/  @P0 LDGSTS.E.BYPASS.LTC128B.128 [R177+0x15900], [R20.64], !P4 ;  /* 0x1590000014b10fae */ /* 0x0003e8000e101d56 */
.L_x_409:
[----:B--234-:R-:W2:Y:S01]  /*74a0*/  LDL R17, [R1+0x34] ;  /* 0x0000340001117983 */ /* 0x01cea20000100800 */
[----:B------:R-:W-:Y:S02]  /*74b0*/  UISETP.NE.AND UP1, UPT, UR13, URZ, UPT ;  /* 0x0000003f0d00728c */ /* 0x000fe4000bf25270 */
[----:B------:R-:W-:Y:S01]  /*74c0*/  UIMAD UR24, UR5, -0x30, URZ ;  /* 0xffffffd0051878a4 */ /* 0x000fe2000f8e023f */
[----:B------:R-:W3:Y:S01]  /*74d0*/  LDL R26, [R1+0x38] ;  /* 0x00003800011a7983 */ /* 0x000ee20000100800 */
[----:B------:R-:W-:Y:S02]  /*74e0*/  UISETP.NE.AND UP0, UPT, UR12, URZ, UPT ;  /* 0x0000003f0c00728c */ /* 0x000fe4000bf05270 */
[----:B------:R-:W-:Y:S01]  /*74f0*/  PLOP3.LUT P0, PT, PT, PT, UP1, 0x80, 0x0 ;  /* 0x000000000000781c */ /* 0x000fe20003f0f018 */
[----:B------:R-:W0:Y:S11]  /*7500*/  LDGDEPBAR ;  /* 0x00000000000079af */ /* 0x000e360000000000 */
[----:B------:R-:W-:Y:S01]  /*7510*/  @!UPT UIADD3 URZ, URZ, URZ, URZ ;  /* 0x0000003f3f3ff290 */ /* 0x000fe2000fffe03f */
[----:B-12---:R-:W-:Y:S01]  /*7520*/  @P0 IMAD.HI.U32 R15, R17, c[0x0][0x2c8], RZ ;  /* 0x0000b200110f0a27 */ /* 0x006fe200078e00ff */
[----:B------:R-:W-:Y:S03]  /*7530*/  PLOP3.LUT P0, PT, PT, PT, UP1, 0x80, 0x0 ;  /* 0x000000000000781c */ /* 0x000fe60003f0f018 */
[----:B------:R-:W-:Y:S02]  /*7540*/  IMAD.MOV.U32 R23, RZ, RZ, R17 ;  /* 0x000000ffff177224 */ /* 0x000fe400078e0011 */
[----:B------:R-:W-:Y:S08]  /*7550*/  IMAD.MOV.U32 R17, RZ, RZ, c[0x0][0x2ac] ;  /* 0x0000ab00ff117624 */ /* 0x000ff000078e00ff */
[----:B------:R-:W-:Y:S01]  /*7560*/  @P0 SHF.R.U32.HI R23, RZ, c[0x0][0x2cc], R15 ;  /* 0x0000b300ff170a19 */ /* 0x000fe2000001160f */
[----:B------:R-:W-:Y:S01]  /*7570*/  IMAD.U32 R15, RZ, RZ, UR24 ;  /* 0x00000018ff0f7e24 */ /* 0x000fe2000f8e00ff */
[----:B------:R-:W-:Y:S03]  /*7580*/  PLOP3.LUT P0, PT, PT, PT, UP0, 0x40, 0x0 ;  /* 0x000000000000781c */ /* 0x000fe60003f0e808 */
[----:B------:R-:W1:Y:S01]  /*7590*/  SHFL.IDX PT, R18, R23, RZ, 0x1c1f ;  /* 0x001c1fff17127589 */ /* 0x000e6200000e0000 */
[----:B---3--:R-:W-:Y:S05]  /*75a0*/  IADD3 R15, -R26, 0x1, R15 ;  /* 0x000000011a0f7810 */ /* 0x008fea0007ffe10f */
[----:B------:R-:W-:Y:S05]  /*75b0*/  IMAD R15, R17, c[0x0][0x1d0], R15 ;  /* 0x00007400110f7a24 */ /* 0x000fea00078e020f */
[----:B------:R-:W-:Y:S04]  /*75c0*/  IADD3 R15, R15, -c[0x0][0x168], RZ ;  /* 0x80005a000f0f7a10 */ /* 0x000fe80007ffe0ff */
[C---:B------:R-:W-:Y:S02]  /*75d0*/  IADD3 R22, R15.reuse, c[0x0][0x328], RZ ;  /* 0x0000ca000f167a10 */ /* 0x040fe40007ffe0ff */
[----:B------:R-:W-:Y:S03]  /*75e0*/  IADD3 R15, R15, UR17, RZ ;  /* 0x000000110f0f7c10 */ /* 0x000fe6000fffe0ff */
[--C-:B-1----:R-:W-:Y:S02]  /*75f0*/  IMAD.IADD R25, R22, 0x1, R18.reuse ;  /* 0x0000000116197824 */ /* 0x102fe400078e0212 */
[----:B------:R-:W-:Y:S01]  /*7600*/  IMAD.IADD R24, R15, 0x1, R18 ;  /* 0x000000010f187824 */ /* 0x000fe200078e0212 */
[----:B------:R-:W-:-:S05]  /*7610*/  @P0 BRA `(.L_x_410) ;  /* 0x000001a000000947 */ /* 0x000fca0003800000 */
[----:B------:R-:W-:Y:S01]  /*7620*/  MOV R17, c[0x0][0x2ac] ;  /* 0x0000ab0000117a02 */ /* 0x000fe20000000f00 */
[----:B------:R-:W-:Y:S04]  /*7630*/  BSSY B0, `(.L_x_411) ;  /* 0x0000013000007945 */ /* 0x000fe80003800000 */
[----:B------:R-:W-:Y:S05]  /*7640*/  IMAD R18, R17, c[0x0][0x1d0], R18 ;  /* 0x0000740011127a24 */ /* 0x000fea00078e0212 */
[----:B------:R-:W-:Y:S04]  /*7650*/  IADD3 R18, R18, -c[0x0][0x168], RZ ;  /* 0x80005a0012127a10 */ /* 0x000fe80007ffe0ff */
[----:B------:R-:W-:Y:S11]  /*7660*/  ISETP.GT.AND P0, PT, R18, -0x1, PT ;  /* 0xffffffff1200780c */ /* 0x000ff60003f04270 */
[----:B------:R-:W-:Y:S02]  /*7670*/  @!UPT UIADD3 URZ, URZ, URZ, URZ ;  /* 0x0000003f3f3ff290 */ /* 0x000fe4000fffe03f */
[----:B------:R-:W-:-:S05]  /*7680*/  @P0 BRA `(.L_x_412) ;  /* 0x0000008000000947 */ /* 0x000fca0003800000 */
[----:B------:R-:W-:Y:S01]  /*7690*/  LOP3.LUT R18, RZ, R18, RZ, 0x33, !PT ;  /* 0x00000012ff127212 */ /* 0x000fe200078e33ff */
[----:B------:R-:W-:Y:S05]  /*76a0*/  IMAD.MOV.U32 R17, RZ, RZ, c[0x0][0x32c] ;  /* 0x0000cb00ff117624 */ /* 0x000fea00078e00ff */
[----:B------:R-:W-:Y:S11]  /*76b0*/  ISETP.NE.AND P0, PT, R17, 0x1, PT ;  /* 0x000000011100780c */ /* 0x000ff60003f05270 */
[----:B------:R-:W-:Y:S02]  /*76c0*/  @!UPT UIADD3 URZ, URZ, URZ, URZ ;  /* 0x0000003f3f3ff290 */ /* 0x000fe4000fffe03f */
[----:B------:R-:W-:Y:S05]  /*76d0*/  @P0 IMAD.HI.U32 R17, R18, c[0x0][0x330], RZ ;  /* 0x0000cc0012110a27 */ /* 0x000fea00078e00ff */
[----:B------:R-:W-:Y:S04]  /*76e0*/  @P0 SHF.R.U32.HI R18, RZ, c[0x0][0x334], R17 ;  /* 0x0000cd00ff120a19 */ /* 0x000fe80000011611 */
[----:B------:R-:W-:Y:S01]  /*76f0*/  LOP3.LUT R18, RZ, R18, RZ, 0x33, !PT ;  /* 0x00000012ff127212 */ /* 0x000fe200078e33ff */
[----:B------:R-:W-:-:S05]  /*7700*/  BRA `(.L_x_413) ;  /* 0x0000005000007947 */ /* 0x000fca0003800000 */
.L_x_412:
[----:B------:R-:W-:Y:S04]  /*7710*/  MOV R17, c[0x0][0x32c] ;  /* 0x0000cb0000117a02 */ /* 0x000fe80000000f00 */
[----:B------:R-:W-:Y:S11]  /*7720*/  ISETP.NE.AND P0, PT, R17, 0x1, PT ;  /* 0x000000011100780c */ /* 0x000ff60003f05270 */
[----:B------:R-:W-:Y:S02]  /*7730*/  @!UPT UIADD3 URZ, URZ, URZ, URZ ;  /* 0x0000003f3f3ff290 */ /* 0x000fe4000fffe03f */
[----:B------:R-:W-:Y:S05]  /*7740*/  @P0 IMAD.HI.U32 R17, R18, c[0x0][0x330], RZ ;  /* 0x0000cc0012110a27 */ /* 0x000fea00078e00ff */
[----:B------:R-:W-:Y:S02]  /*7750*/  @P0 SHF.R.U32.HI R18, RZ, c[0x0][0x334], R17 ;  /* 0x0000cd00ff120a19 */ /* 0x000fe40000011611 */
.L_x_413:
[----:B------:R-:W-:Y:S05]  /*7760*/  BSYNC B0 ;  /* 0x0000000000007941 */ /* 0x000fea0003800000 */
.L_x_411:
[----:B------:R-:W-:Y:S05]  /*7770*/  IADD3 R17, -R26, UR24, RZ ;  /* 0x000000181a117c10 */ /* 0x000fea000fffe1ff */
[----:B------:R-:W-:Y:S05]  /*7780*/  IMAD R17, R18, c[0x0][0x32c], R17 ;  /* 0x0000cb0012117a24 */ /* 0x000fea00078e0211 */
[----:B------:R-:W-:Y:S02]  /*7790*/  IMNMX R24, R24, R17, !PT ;  /* 0x0000001118187217 */ /* 0x000fe40007800200 */
[----:B------:R-:W-:Y:S04]  /*77a0*/  IADD3 R17, R17, c[0x0][0x32c], RZ ;  /* 0x0000cb0011117a10 */ /* 0x000fe80007ffe0ff */
[----:B------:R-:W-:Y:S02]  /*77b0*/  IMNMX R25, R25, R17, PT ;  /* 0x0000001119197217 */ /* 0x000fe40003800200 */
.L_x_410:
[----:B------:R-:W-:Y:S02]  /*77c0*/  UISETP.GE.AND UP0, UPT, UR24, 0x1, UPT ;  /* 0x000000011800788c */ /* 0x000fe4000bf06270 */
[----:B------:R-:W-:Y:S02]  /*77d0*/  UISETP.GE.AND UP6, UPT, UR24, 0x12, UPT ;  /* 0x000000121800788c */ /* 0x000fe4000bfc6270 */
[----:B------:R-:W-:Y:S02]  /*77e0*/  UP2UR UR29, UPR, URZ, 0x1 ;  /* 0x000000013f1d7883 */ /* 0x000fe40008000000 */
[----:B------:R-:W-:Y:S01]  /*77f0*/  PLOP3.LUT P0, PT, PT, PT, UP0, 0x40, 0x0 ;  /* 0x000000000000781c */ /* 0x000fe20003f0e808 */
[----:B------:R-:W-:Y:S02]  /*7800*/  UISETP.GE.AND UP0, UPT, UR24, 0x2, UPT ;  /* 0x000000021800788c */ /* 0x000fe4000bf06270 */
[----:B------:R-:W-:Y:S01]  /*7810*/  UISETP.GE.AND UP5, UPT, UR24, 0x19, UPT ;  /* 0x000000191800788c */ /* 0x000fe2000bfa6270 */
[----:B------:R-:W-:Y:S01]  /*7820*/  ISETP.GT.AND P0, PT, R24, RZ, P0 ;  /* 0x000000ff1800720c */ /* 0x000fe20000704270 */
[----:B------:R-:W-:Y:S02]  /*7830*/  UP2UR UR28, UPR, URZ, 0x1 ;  /* 0x000000013f1c7883 */ /* 0x000fe40008000000 */
[----:B------:R-:W-:Y:S01]  /*7840*/  UISETP.GE.AND UP4, UPT, UR24, 0x1a, UPT ;  /* 0x0000001a1800788c */ /* 0x000fe2000bf86270 */
[C---:B------:R-:W-:Y:S01]  /*7850*/  ISETP.LT.OR P0, PT, R25.reuse, 0x1, P0 ;  /* 0x000000011900780c */ /* 0x040fe20000701670 */
[----:B------:R-:W-:Y:S02]  /*7860*/  UISETP.GE.AND UP3, UPT, UR24, 0x21, UPT ;  /* 0x000000211800788c */ /* 0x000fe4000bf66270 */
[----:B------:R-:W-:Y:S01]  /*7870*/  UISETP.GE.AND UP2, UPT, UR24, 0x22, UPT ;  /* 0x000000221800788c */ /* 0x000fe2000bf46270 */
[----:B-----5:R-:W-:Y:S01]  /*7880*/  FSEL R17, R0, -INF , !P0 ;  /* 0xff80000000117808 */ /* 0x020fe20004000000 */
[----:B------:R-:W-:Y:S01]  /*7890*/  UISETP.GE.AND UP1, UPT, UR24, 0x29, UPT ;  /* 0x000000291800788c */ /* 0x000fe2000bf26270 */
[----:B------:R-:W-:Y:S01]  /*78a0*/  PLOP3.LUT P0, PT, PT, PT, UP0, 0x40, 0x0 ;  /* 0x000000000000781c */ /* 0x000fe20003f0e808 */
[----:B------:R-:W-:Y:S01]  /*78b0*/  UISETP.GE.AND UP0, UPT, UR24, 0x9, UPT ;  /* 0x000000091800788c */ /* 0x000fe2000bf06270 */
[----:B------:R-:W1:Y:S01]  /*78c0*/  SHFL.IDX PT, R0, R23, 0x1, 0x1c1f ;  /* 0x003c1f0017007f89 */ /* 0x000e6200000e0000 */
[----:B------:R-:W-:Y:S01]  /*78d0*/  UP2UR UR30, UPR, URZ, 0x40 ;  /* 0x000000403f1e7883 */ /* 0x000fe20008000000 */
[----:B------:R-:W-:Y:S01]  /*78e0*/  ISETP.GT.AND P0, PT, R24, 0x1, P0 ;  /* 0x000000011800780c */ /* 0x000fe20000704270 */
[----:B------:R-:W-:Y:S03]  /*78f0*/  UP2UR UR27, UPR, URZ, 0x1 ;  /* 0x000000013f1b7883 */ /* 0x000fe60008000000 */
[C---:B------:R-:W-:Y:S04]  /*7900*/  ISETP.LT.OR P0, PT, R25.reuse, 0x2, P0 ;  /* 0x000000021900780c */ /* 0x040fe80000701670 */
[----:B------:R-:W-:Y:S02]  /*7910*/  FSEL R21, R2, -INF , !P0 ;  /* 0xff80000002157808 */ /* 0x000fe40004000000 */
[----:B------:R-:W-:Y:S01]  /*7920*/  PLOP3.LUT P0, PT, PT, PT, UP0, 0x40, 0x0 ;  /* 0x000000000000781c */ /* 0x000fe20003f0e808 */
[----:B------:R-:W-:Y:S03]  /*7930*/  UISETP.GE.AND UP0, UPT, UR24, 0xa, UPT ;  /* 0x0000000a1800788c */ /* 0x000fe6000bf06270 */
[----:B------:R-:W-:Y:S01]  /*7940*/  ISETP.GT.AND P0, PT, R24, 0x8, P0 ;  /* 0x000000081800780c */ /* 0x000fe20000704270 */
[----:B------:R-:W-:Y:S03]  /*7950*/  UP2UR UR26, UPR, URZ, 0x1 ;  /* 0x000000013f1a7883 */ /* 0x000fe60008000000 */
[----:B------:R-:W-:Y:S04]  /*7960*/  ISETP.LT.OR P0, PT, R25, 0x9, P0 ;  /* 0x000000091900780c */ /* 0x000fe80000701670 */
[----:B------:R-:W-:Y:S01]  /*7970*/  FSEL R8, R8, -INF , !P0 ;  /* 0xff80000008087808 */ /* 0x000fe20004000000 */
[--C-:B-1----:R-:W-:Y:S01]  /*7980*/  IMAD.IADD R15, R15, 0x1, R0.reuse ;  /* 0x000000010f0f7824 */ /* 0x102fe200078e0200 */
[----:B------:R-:W-:Y:S01]  /*7990*/  PLOP3.LUT P0, PT, PT, PT, UP0, 0x40, 0x0 ;  /* 0x000000000000781c */ /* 0x000fe20003f0e808 */
[----:B------:R-:W-:Y:S03]  /*79a0*/  UISETP.GE.AND UP0, UPT, UR24, 0x11, UPT ;  /* 0x000000111800788c */ /* 0x000fe6000bf06270 */
[C---:B------:R-:W-:Y:S01]  /*79b0*/  ISETP.GT.AND P0, PT, R24.reuse, 0x9, P0 ;  /* 0x000000091800780c */ /* 0x040fe20000704270 */
[----:B------:R-:W-:Y:S03]  /*79c0*/  UP2UR UR25, UPR, URZ, 0x1 ;  /* 0x000000013f197883 */ /* 0x000fe60008000000 */
[----:B------:R-:W-:Y:S04]  /*79d0*/  ISETP.LT.OR P0, PT, R25, 0xa, P0 ;  /* 0x0000000a1900780c */ /* 0x000fe80000701670 */
[----:B------:R-:W-:Y:S02]  /*79e0*/  FSEL R159, R159, -INF , !P0 ;  /* 0xff8000009f9f7808 */ /* 0x000fe40004000000 */
[----:B------:R-:W-:Y:S01]  /*79f0*/  PLOP3.LUT P0, PT, PT, PT, UP0, 0x40, 0x0 ;  /* 0x000000000000781c */ /* 0x000fe20003f0e808 */
[----:B------:R-:W-:Y:S03]  /*7a00*/  UISETP.GE.AND UP0, UPT, UR24, 0x2a, UPT ;  /* 0x0000002a1800788c */ /* 0x000fe6000bf06270 */
[C---:B------:R-:W-:Y:S04]  /*7a10*/  ISETP.GT.AND P0, PT, R24.reuse, 0x10, P0 ;  /* 0x000000101800780c */ /* 0x040fe80000704270 */
[----:B------:R-:W-:Y:S04]  /*7a20*/  ISETP.LT.OR P0, PT, R25, 0x11, P0 ;  /* 0x000000111900780c */ /* 0x000fe80000701670 */
[----:B------:R-:W-:Y:S02]  /*7a30*/  FSEL R20, R11, -INF , !P0 ;  /* 0xff8000000b147808 */ /* 0x000fe40004000000 */
[----:B------:R-:W-:Y:S01]  /*7a40*/  PLOP3.LUT P0, PT, PT, PT, UP6, 0x40, 0x0 ;  /* 0x000000000000781c */ /* 0x000fe20003f0e868 */
[----:B------:R-:W-:Y:S03]  /*7a50*/  UISETP.NE.AND UP6, UPT, UR12, URZ, UPT ;  /* 0x0000003f0c00728c */ /* 0x000fe6000bfc5270 */
[----:B------:R-:W-:Y:S04]  /*7a60*/  ISETP.GT.AND P0, PT, R24, 0x11, P0 ;  /* 0x000000111800780c */ /* 0x000fe80000704270 */
[C---:B------:R-:W-:Y:S04]  /*7a70*/  ISETP.LT.OR P0, PT, R25.reuse, 0x12, P0 ;  /* 0x000000121900780c */ /* 0x040fe80000701670 */
[----:B------:R-:W-:Y:S02]  /*7a80*/  FSEL R19, R12, -INF , !P0 ;  /* 0xff8000000c137808 */ /* 0x000fe40004000000 */
[----:B------:R-:W-:Y:S04]  /*7a90*/  PLOP3.LUT P0, PT, PT, PT, UP5, 0x40, 0x0 ;  /* 0x000000000000781c */ /* 0x000fe80003f0e858 */
[C---:B------:R-:W-:Y:S04]  /*7aa0*/  ISETP.GT.AND P0, PT, R24.reuse, 0x18, P0 ;  /* 0x000000181800780c */ /* 0x040fe80000704270 */
[----:B------:R-:W-:Y:S04]  /*7ab0*/  ISETP.LT.OR P0, PT, R25, 0x19, P0 ;  /* 0x000000191900780c */ /* 0x000fe80000701670 */
[----:B------:R-:W-:Y:S02]  /*7ac0*/  FSEL R18, R13, -INF , !P0 ;  /* 0xff8000000d127808 */ /* 0x000fe40004000000 */
[----:B------:R-:W-:Y:S04]  /*7ad0*/  PLOP3.LUT P0, PT, PT, PT, UP4, 0x40, 0x0 ;  /* 0x000000000000781c */ /* 0x000fe80003f0e848 */
        /* <DEDUP_REMOVED lines=17> */
[----:B------:R-:W-:Y:S04]  /*7bf0*/  ISETP.LT.OR P0, PT, R25, 0x2a, P0 ;  /* 0x0000002a1900780c */ /* 0x000fe80000701670 */
[----:B------:R-:W-:Y:S01]  /*7c00*/  FSEL R11, R16, -INF , !P0 ;  /* 0xff800000100b7808 */ /* 0x000fe20004000000 */
[----:B------:R-:W-:Y:S01]  /*7c10*/  IMAD.IADD R16, R22, 0x1, R0 ;  /* 0x0000000116107824 */ /* 0x000fe200078e0200 */
[----:B------:R-:W-:Y:S01]  /*7c20*/  PLOP3.LUT P0, PT, PT, PT, UP6, 0x40, 0x0 ;  /* 0x000000000000781c */ /* 0x000fe20003f0e868 */
[----:B------:R-:W-:Y:S11]  /*7c30*/  UISETP.NE.AND UP6, UPT, UR30, URZ, UPT ;  /* 0x0000003f1e00728c */ /* 0x000ff6000bfc5270 */
[----:B------:R-:W-:Y:S01]  /*7c40*/  @!UPT UIADD3 URZ, URZ, URZ, URZ ;  /* 0x0000003f3f3ff290 */ /* 0x000fe2000fffe03f */
        /* <DEDUP_REMOVED lines=9> */
[----:B------:R-:W-:Y:S05]  /*7ce0*/  IMAD.MOV.U32 R0, RZ, RZ, 0x1 ;  /* 0x00000001ff007424 */ /* 0x000fea00078e00ff */
[----:B------:R-:W-:Y:S11]  /*7cf0*/  ISETP.NE.AND P0, PT, R0, c[0x0][0x32c], PT ;  /* 0x0000cb0000007a0c */ /* 0x000ff60003f05270 */
[----:B------:R-:W-:Y:S02]  /*7d00*/  @!UPT UIADD3 URZ, URZ, URZ, URZ ;  /* 0x0000003f3f3ff290 */ /* 0x000fe4000fffe03f */
[----:B------:R-:W-:Y:S05]  /*7d10*/  @P0 IMAD.HI.U32 R0, R2, c[0x0][0x330], RZ ;  /* 0x0000cc0002000a27 */ /* 0x000fea00078e00ff */
[----:B------:R-:W-:Y:S04]  /*7d20*/  @P0 SHF.R.U32.HI R2, RZ, c[0x0][0x334], R0 ;  /* 0x0000cd00ff020a19 */ /* 0x000fe80000011600 */
[----:B------:R-:W-:Y:S01]  /*7d30*/  LOP3.LUT R2, RZ, R2, RZ, 0x33, !PT ;  /* 0x00000002ff027212 */ /* 0x000fe200078e33ff */
[----:B------:R-:W-:-:S05]  /*7d40*/  BRA `(.L_x_417) ;  /* 0x0000005000007947 */ /* 0x000fca0003800000 */
.L_x_416:
[----:B------:R-:W-:Y:S04]  /*7d50*/  MOV R0, 0x1 ;  /* 0x0000000100007802 */ /* 0x000fe80000000f00 */
[----:B------:R-:W-:Y:S11]  /*7d60*/  ISETP.NE.AND P0, PT, R0, c[0x0][0x32c], PT ;  /* 0x0000cb0000007a0c */ /* 0x000ff60003f05270 */
[----:B------:R-:W-:Y:S02]  /*7d70*/  @!UPT UIADD3 URZ, URZ, URZ, URZ ;  /* 0x0000003f3f3ff290 */ /* 0x000fe4000fffe03f */
[----:B------:R-:W-:Y:S05]  /*7d80*/  @P0 IMAD.HI.U32 R0, R2, c[0x0][0x330], RZ ;  /* 0x0000cc0002000a27 */ /* 0x000fea00078e00ff */
[----:B------:R-:W-:Y:S02]  /*7d90*/  @P0 SHF.R.U32.HI R2, RZ, c[0x0][0x334], R0 ;  /* 0x0000cd00ff020a19 */ /* 0x000fe40000011600 */
.L_x_417:
[----:B------:R-:W-:Y:S05]  /*7da0*/  BSYNC B0 ;  /* 0x0000000000007941 */ /* 0x000fea0003800000 */
.L_x_415:
[----:B------:R-:W-:Y:S05]  /*7db0*/  IADD3 R0, -R26, UR24, RZ ;  /* 0x000000181a007c10 */ /* 0x000fea000fffe1ff */
[----:B------:R-:W-:Y:S05]  /*7dc0*/  IMAD R0, R2, c[0x0][0x32c], R0 ;  /* 0x0000cb0002007a24 */ /* 0x000fea00078e0200 */
[----:B------:R-:W-:Y:S02]  /*7dd0*/  IMNMX R15, R15, R0, !PT ;  /* 0x000000000f0f7217 */ /* 0x000fe40007800200 */
[----:B------:R-:W-:Y:S04]  /*7de0*/  IADD3 R0, R0, c[0x0][0x32c], RZ ;  /* 0x0000cb0000007a10 */ /* 0x000fe80007ffe0ff */
[----:B------:R-:W-:Y:S02]  /*7df0*/  IMNMX R16, R16, R0, PT ;  /* 0x0000000010107217 */ /* 0x000fe40003800200 */
.L_x_414:
[----:B------:R-:W-:Y:S01]  /*7e00*/  FMNMX.FTZ R0, R17, R3, !PT ;  /* 0x0000000311007209 */ /* 0x000fe20007810000 */
[----:B------:R-:W-:Y:S01]  /*7e10*/  UP2UR UR24, UPR, URZ, 0x10 ;  /* 0x000000103f187883 */ /* 0x000fe20008000000 */
[----:B------:R-:W2:Y:S01]  /*7e20*/  LDL.LU R26, [R1+0x44] ;  /* 0x00004400011a7983 */ /* 0x000ea20000300800 */
[----:B------:R-:W-:Y:S01]  /*7e30*/  UISETP.NE.AND UP4, UPT, UR29, URZ, UPT ;  /* 0x0000003f1d00728c */ /* 0x000fe2000bf85270 */
[----:B------:R-:W-:Y:S01]  /*7e40*/  FMNMX.FTZ R0, R21, R0, !PT ;  /* 0x0000000015007209 */ /* 0x000fe20007810000 */
[----:B------:R-:W-:Y:S02]  /*7e50*/  UP2UR UR29, UPR, URZ, 0x8 ;  /* 0x000000083f1d7883 */ /* 0x000fe40008000000 */
        /* <DEDUP_REMOVED lines=20> */
[----:B-1----:R-:W-:Y:S04]  /*7fa0*/  FMNMX.FTZ R0, R0, R2, !PT ;  /* 0x0000000200007209 */ /* 0x002fe80007810000 */
[C---:B------:R-:W-:Y:S01]  /*7fb0*/  FSETP.NEU.FTZ.AND P0, PT, R0.reuse, -INF , PT ;  /* 0xff8000000000780b */ /* 0x040fe20003f1d000 */
[C---:B------:R-:W-:Y:S03]  /*7fc0*/  FMUL.FTZ R172, R0.reuse, c[0x0][0x2d0] ;  /* 0x0000b40000ac7a20 */ /* 0x040fe60000410000 */
[----:B------:R-:W-:Y:S02]  /*7fd0*/  FSEL R2, R0, RZ, P0 ;  /* 0x000000ff00027208 */ /* 0x000fe40000000000 */
[----:B------:R-:W-:Y:S02]  /*7fe0*/  FSEL R172, R172, RZ, P0 ;  /* 0x000000ffacac7208 */ /* 0x000fe40000000000 */
[----:B------:R-:W-:Y:S01]  /*7ff0*/  PLOP3.LUT P0, PT, PT, PT, UP4, 0x40, 0x0 ;  /* 0x000000000000781c */ /* 0x000fe20003f0e848 */
[----:B------:R-:W-:Y:S01]  /*8000*/  UISETP.NE.AND UP4, UPT, UR24, URZ, UPT ;  /* 0x0000003f1800728c */ /* 0x000fe2000bf85270 */
[----:B------:R-:W-:Y:S01]  /*8010*/  FADD.FTZ R2, -R2, R3 ;  /* 0x0000000302027221 */ /* 0x000fe20000010100 */
[----:B------:R-:W-:Y:S01]  /*8020*/  UIADD3 UR24, UR5, -0x1, URZ ;  /* 0xffffffff05187890 */ /* 0x000fe2000fffe03f */
[----:B------:R-:W-:Y:S01]  /*8030*/  ISETP.GT.AND P0, PT, R15, RZ, P0 ;  /* 0x000000ff0f00720c */ /* 0x000fe20000704270 */
[--C-:B------:R-:W-:Y:S02]  /*8040*/  FFMA.FTZ R23, R14, c[0x0][0x2d0], -R172.reuse ;  /* 0x0000b4000e177a23 */ /* 0x100fe400000108ac */
[--C-:B------:R-:W-:Y:S01]  /*8050*/  FFMA.FTZ R171, R20, c[0x0][0x2d0], -R172.reuse ;  /* 0x0000b40014ab7a23 */ /* 0x100fe200000108ac */
[----:B------:R-:W-:Y:S01]  /*8060*/  ISETP.LT.OR P0, PT, R16, 0x1, P0 ;  /* 0x000000011000780c */ /* 0x000fe20000701670 */
[--C-:B------:R-:W-:Y:S02]  /*8070*/  FFMA.FTZ R25, R19, c[0x0][0x2d0], -R172.reuse ;  /* 0x0000b40013197a23 */ /* 0x100fe400000108ac */
[--C-:B------:R-:W-:Y:S01]  /*8080*/  FFMA.FTZ R24, R18, c[0x0][0x2d0], -R172.reuse ;  /* 0x0000b40012187a23 */ /* 0x100fe200000108ac */
[----:B------:R-:W-:Y:S01]  /*8090*/  FSEL R14, R158, -INF , !P0 ;  /* 0xff8000009e0e7808 */ /* 0x000fe20004000000 */
[--C-:B------:R-:W-:Y:S01]  /*80a0*/  FFMA.FTZ R13, R21, c[0x0][0x2d0], -R172.reuse ;  /* 0x0000b400150d7a23 */ /* 0x100fe200000108ac */
[----:B------:R-:W-:Y:S01]  /*80b0*/  PLOP3.LUT P0, PT, PT, PT, UP3, 0x40, 0x0 ;  /* 0x000000000000781c */ /* 0x000fe20003f0e838 */
[--C-:B------:R-:W-:Y:S01]  /*80c0*/  FFMA.FTZ R17, R17, c[0x0][0x2d0], -R172.reuse ;  /* 0x0000b40011117a23 */ /* 0x100fe200000108ac */
[----:B------:R-:W-:Y:S01]  /*80d0*/  UISETP.NE.AND UP3, UPT, UR29, URZ, UPT ;  /* 0x0000003f1d00728c */ /* 0x000fe2000bf65270 */
[--C-:B------:R-:W-:Y:S01]  /*80e0*/  FFMA.FTZ R12, R8, c[0x0][0x2d0], -R172.reuse ;  /* 0x0000b400080c7a23 */ /* 0x100fe200000108ac */
[----:B------:R-:W-:Y:S01]  /*80f0*/  ISETP.GT.AND P0, PT, R15, 0x1, P0 ;  /* 0x000000010f00780c */ /* 0x000fe20000704270 */
[--C-:B------:R-:W-:Y:S01]  /*8100*/  FFMA.FTZ R8, R159, c[0x0][0x2d0], -R172.reuse ;  /* 0x0000b4009f087a23 */ /* 0x100fe200000108ac */
[----:B------:R-:W-:Y:S01]  /*8110*/  MUFU.EX2 R13, R13 ;  /* 0x0000000d000d7308 */ /* 0x000fe20000000800 */
[--C-:B------:R-:W-:Y:S01]  /*8120*/  FFMA.FTZ R175, R175, c[0x0][0x2d0], -R172.reuse ;  /* 0x0000b400afaf7a23 */ /* 0x100fe200000108ac */
[----:B------:R-:W-:Y:S01]  /*8130*/  ISETP.LT.OR P0, PT, R16, 0x2, P0 ;  /* 0x000000021000780c */ /* 0x000fe20000701670 */
[--C-:B------:R-:W-:Y:S02]  /*8140*/  FFMA.FTZ R174, R174, c[0x0][0x2d0], -R172.reuse ;  /* 0x0000b400aeae7a23 */ /* 0x100fe400000108ac */
[--C-:B------:R-:W-:Y:S02]  /*8150*/  FFMA.FTZ R173, R173, c[0x0][0x2d0], -R172.reuse ;  /* 0x0000b400adad7a23 */ /* 0x100fe400000108ac */
[----:B------:R-:W-:Y:S01]  /*8160*/  FFMA.FTZ R172, R11, c[0x0][0x2d0], -R172 ;  /* 0x0000b4000bac7a23 */ /* 0x000fe200000108ac */
[----:B------:R-:W-:Y:S01]  /*8170*/  FSEL R11, R157, -INF , !P0 ;  /* 0xff8000009d0b7808 */ /* 0x000fe20004000000 */
[----:B------:R-:W-:Y:S01]  /*8180*/  FMUL.FTZ R2, R2, c[0x0][0x2d0] ;  /* 0x0000b40002027a20 */ /* 0x000fe20000410000 */
[----:B------:R-:W-:Y:S01]  /*8190*/  PLOP3.LUT P0, PT, PT, PT, UP2, 0x40, 0x0 ;  /* 0x000000000000781c */ /* 0x000fe20003f0e828 */
[----:B------:R-:W-:Y:S01]  /*81a0*/  UISETP.NE.AND UP2, UPT, UR28, URZ, UPT ;  /* 0x0000003f1c00728c */ /* 0x000fe2000bf45270 */
[----:B------:R-:W1:Y:S02]  /*81b0*/  MUFU.EX2 R17, R17 ;  /* 0x0000001100117308 */ /* 0x000e640000000800 */
[C---:B------:R-:W-:Y:S04]  /*81c0*/  ISETP.GT.AND P0, PT, R15.reuse, 0x8, P0 ;  /* 0x000000080f00780c */ /* 0x040fe80000704270 */
[----:B------:R-:W-:Y:S04]  /*81d0*/  ISETP.LT.OR P0, PT, R16, 0x9, P0 ;  /* 0x000000091000780c */ /* 0x000fe80000701670 */
[----:B------:R-:W-:Y:S01]  /*81e0*/  FSEL R10, R10, -INF , !P0 ;  /* 0xff8000000a0a7808 */ /* 0x000fe20004000000 */
[----:B------:R-:W-:Y:S01]  /*81f0*/  MUFU.EX2 R12, R12 ;  /* 0x0000000c000c7308 */ /* 0x000fe20000000800 */
[----:B------:R-:W-:Y:S01]  /*8200*/  PLOP3.LUT P0, PT, PT, PT, UP1, 0x40, 0x0 ;  /* 0x000000000000781c */ /* 0x000fe20003f0e818 */
[----:B------:R-:W-:Y:S03]  /*8210*/  UISETP.NE.AND UP1, UPT, UR27, URZ, UPT ;  /* 0x0000003f1b00728c */ /* 0x000fe6000bf25270 */
[----:B------:R-:W-:Y:S04]  /*8220*/  ISETP.GT.AND P0, PT, R15, 0x9, P0 ;  /* 0x000000090f00780c */ /* 0x000fe80000704270 */
[C---:B------:R-:W-:Y:S01]  /*8230*/  ISETP.LT.OR P0, PT, R16.reuse, 0xa, P0 ;  /* 0x0000000a1000780c */ /* 0x040fe20000701670 */
[----:B------:R-:W3:Y:S03]  /*8240*/  MUFU.EX2 R8, R8 ;  /* 0x0000000800087308 */ /* 0x000ee60000000800 */
[----:B------:R-:W-:Y:S02]  /*8250*/  FSEL R169, R169, -INF , !P0 ;  /* 0xff800000a9a97808 */ /* 0x000fe40004000000 */
[----:B------:R-:W-:Y:S01]  /*8260*/  PLOP3.LUT P0, PT, PT, PT, UP0, 0x40, 0x0 ;  /* 0x000000000000781c */ /* 0x000fe20003f0e808 */
[----:B------:R-:W-:Y:S01]  /*8270*/  UISETP.NE.AND UP0, UPT, UR26, URZ, UPT ;  /* 0x0000003f1a00728c */ /* 0x000fe2000bf05270 */
[----:B-1----:R-:W-:Y:S02]  /*8280*/  F2FP.BF16.PACK_AB R168, R13, R17 ;  /* 0x000000110da8723e */ /* 0x002fe400000010ff */
[----:B------:R-:W-:Y:S01]  /*8290*/  ISETP.GT.AND P0, PT, R15, 0x10, P0 ;  /* 0x000000100f00780c */ /* 0x000fe20000704270 */
[----:B------:R-:W-:Y:S03]  /*82a0*/  MUFU.EX2 R172, R172 ;  /* 0x000000ac00ac7308 */ /* 0x000fe60000000800 */
[----:B------:R-:W-:Y:S04]  /*82b0*/  ISETP.LT.OR P0, PT, R16, 0x11, P0 ;  /* 0x000000111000780c */ /* 0x000fe80000701670 */
[----:B------:R-:W-:Y:S02]  /*82c0*/  FSEL R22, R9, -INF , !P0 ;  /* 0xff80000009167808 */ /* 0x000fe40004000000 */
[----:B------:R-:W-:Y:S01]  /*82d0*/  PLOP3.LUT P0, PT, PT, PT, UP6, 0x40, 0x0 ;  /* 0x000000000000781c */ /* 0x000fe20003f0e868 */
[----:B------:R-:W-:Y:S03]  /*82e0*/  MUFU.EX2 R175, R175 ;  /* 0x000000af00af7308 */ /* 0x000fe60000000800 */
[----:B------:R-:W-:Y:S02]  /*82f0*/  ISETP.GT.AND P0, PT, R15, 0x11, P0 ;  /* 0x000000110f00780c */ /* 0x000fe40000704270 */
[----:B---3--:R-:W-:Y:S02]  /*8300*/  F2FP.BF16.PACK_AB R170, R8, R12 ;  /* 0x0000000c08aa723e */ /* 0x008fe400000010ff */
[C---:B------:R-:W-:Y:S03]  /*8310*/  ISETP.LT.OR P0, PT, R16.reuse, 0x12, P0 ;  /* 0x000000121000780c */ /* 0x040fe60000701670 */
[----:B------:R-:W-:Y:S01]  /*8320*/  MUFU.EX2 R174, R174 ;  /* 0x000000ae00ae7308 */ /* 0x000fe20000000800 */
[----:B------:R-:W-:Y:S02]  /*8330*/  FSEL R179, R179, -INF , !P0 ;  /* 0xff800000b3b37808 */ /* 0x000fe40004000000 */
[----:B------:R-:W-:Y:S04]  /*8340*/  PLOP3.LUT P0, PT, PT, PT, UP5, 0x40, 0x0 ;  /* 0x000000000000781c */ /* 0x000fe80003f0e858 */
[C---:B------:R-:W-:Y:S03]  /*8350*/  ISETP.GT.AND P0, PT, R15.reuse, 0x18, P0 ;  /* 0x000000180f00780c */ /* 0x040fe60000704270 */
[----:B------:R-:W-:Y:S01]  /*8360*/  MUFU.EX2 R173, R173 ;  /* 0x000000ad00ad7308 */ /* 0x000fe20000000800 */
[----:B------:R-:W-:Y:S04]  /*8370*/  ISETP.LT.OR P0, PT, R16, 0x19, P0 ;  /* 0x000000191000780c */ /* 0x000fe80000701670 */
        /* <DEDUP_REMOVED lines=17> */
[----:B------:R-:W-:Y:S01]  /*8490*/  PLOP3.LUT P0, PT, PT, PT, UP0, 0x40, 0x0 ;  /* 0x000000000000781c */ /* 0x000fe20003f0e808 */
[----:B------:R-:W-:Y:S03]  /*84a0*/  UISETP.GT.AND UP0, UPT, UR5, UR4, UPT ;  /* 0x000000040500728c */ /* 0x000fe6000bf04270 */
[----:B------:R-:W-:Y:S01]  /*84b0*/  ISETP.GT.AND P0, PT, R15, 0x29, P0 ;  /* 0x000000290f00780c */ /* 0x000fe20000704270 */
[----:B------:R-:W-:Y:S03]  /*84c0*/  UMOV UR5, UR24 ;  /* 0x0000001800057c82 */ /* 0x000fe60008000000 */
[----:B------:R-:W-:Y:S04]  /*84d0*/  ISETP.LT.OR P0, PT, R16, 0x2a, P0 ;  /* 0x0000002a1000780c */ /* 0x000fe80000701670 */
[----:B------:R-:W-:Y:S02]  /*84e0*/  FSEL R3, R6, -INF , !P0 ;  /* 0xff80000006037808 */ /* 0x000fe40004000000 */
[----:B------:R-:W1:Y:S02]  /*84f0*/  MUFU.EX2 R6, R2 ;  /* 0x0000000200067308 */ /* 0x000e640000000800 */
[----:B-1----:R-:W-:Y:S01]  /*8500*/  FMUL.FTZ R20, R6, R148 ;  /* 0x0000009406147220 */ /* 0x002fe20000410000 */
[----:B------:R-:W-:Y:S01]  /*8510*/  FMNMX.FTZ R2, R14, R156, !PT ;  /* 0x0000009c0e027209 */ /* 0x000fe20007810000 */
[----:B------:R-:W3:Y:S01]  /*8520*/  LDL.LU R148, [R1+0x40] ;  /* 0x0000400001947983 */ /* 0x000ee20000300800 */
[C---:B--2---:R-:W-:Y:S02]  /*8530*/  FFMA.FTZ R5, R6.reuse, R26, R17 ;  /* 0x0000001a06057223 */ /* 0x044fe40000010011 */
[----:B------:R-:W-:Y:S01]  /*8540*/  FMNMX.FTZ R2, R11, R2, !PT ;  /* 0x000000020b027209 */ /* 0x000fe20007810000 */
[----:B------:R-:W-:Y:S01]  /*8550*/  FMUL.FTZ R9, R6, R137 ;  /* 0x0000008906097220 */ /* 0x000fe20000410000 */
[----:B------:R-:W-:Y:S01]  /*8560*/  MOV R137, R22 ;  /* 0x0000001600897202 */ /* 0x000fe20000000f00 */
[----:B------:R-:W-:Y:S01]  /*8570*/  FADD.FTZ R5, R13, R5 ;  /* 0x000000050d057221 */ /* 0x000fe20000010000 */
[----:B------:R-:W-:Y:S01]  /*8580*/  FMNMX.FTZ R2, R10, R2, !PT ;  /* 0x000000020a027209 */ /* 0x000fe20007810000 */
[----:B------:R-:W-:Y:S02]  /*8590*/  FMUL.FTZ R13, R6, R141 ;  /* 0x0000008d060d7220 */ /* 0x000fe40000410000 */
[----:B------:R-:W-:Y:S01]  /*85a0*/  FADD.FTZ R5, R12, R5 ;  /* 0x000000050c057221 */ /* 0x000fe20000010000 */
[----:B------:R-:W-:Y:S01]  /*85b0*/  FMNMX.FTZ R2, R169, R2, !PT ;  /* 0x00000002a9027209 */ /* 0x000fe20007810000 */
[----:B------:R-:W-:Y:S01]  /*85c0*/  FMUL.FTZ R12, R6, R140 ;  /* 0x0000008c060c7220 */ /* 0x000fe20000410000 */
[----:B------:R-:W-:Y:S01]  /*85d0*/  MOV R140, R24 ;  /* 0x00000018008c7202 */ /* 0x000fe20000000f00 */
[----:B------:R-:W-:Y:S01]  /*85e0*/  FADD.FTZ R177, R8, R5 ;  /* 0x0000000508b17221 */ /* 0x000fe20000010000 */
[----:B------:R-:W-:Y:S01]  /*85f0*/  FMNMX.FTZ R2, R22, R2, !PT ;  /* 0x0000000216027209 */ /* 0x000fe20007810000 */
[C---:B------:R-:W-:Y:S02]  /*8600*/  FMUL.FTZ R8, R6.reuse, R136 ;  /* 0x0000008806087220 */ /* 0x040fe40000410000 */
[C---:B------:R-:W-:Y:S01]  /*8610*/  FMUL.FTZ R5, R6.reuse, R133 ;  /* 0x0000008506057220 */ /* 0x040fe20000410000 */
[----:B------:R-:W-:Y:S01]  /*8620*/  FMNMX.FTZ R2, R179, R2, !PT ;  /* 0x00000002b3027209 */ /* 0x000fe20007810000 */
[C---:B------:R-:W-:Y:S01]  /*8630*/  FMUL.FTZ R16, R6.reuse, R144 ;  /* 0x0000009006107220 */ /* 0x040fe20000410000 */
[----:B------:R-:W-:Y:S01]  /*8640*/  MOV R133, R25 ;  /* 0x0000001900857202 */ /* 0x000fe20000000f00 */
[----:B------:R-:W-:Y:S01]  /*8650*/  FMUL.FTZ R25, R6, R153 ;  /* 0x0000009906197220 */ /* 0x000fe20000410000 */
[----:B------:R-:W-:Y:S01]  /*8660*/  FMNMX.FTZ R2, R178, R2, !PT ;  /* 0x00000002b2027209 */ /* 0x000fe20007810000 */
[C---:B------:R-:W-:Y:S01]  /*8670*/  FMUL.FTZ R17, R6.reuse, R145 ;  /* 0x0000009106117220 */ /* 0x040fe20000410000 */
[----:B------:R-:W-:Y:S01]  /*8680*/  MOV R145, R23 ;  /* 0x0000001700917202 */ /* 0x000fe20000000f00 */
[----:B------:R-:W-:Y:S01]  /*8690*/  FMUL.FTZ R21, R6, R149 ;  /* 0x0000009506157220 */ /* 0x000fe20000410000 */
[----:B------:R-:W-:Y:S01]  /*86a0*/  FMNMX.FTZ R2, R176, R2, !PT ;  /* 0x00000002b0027209 */ /* 0x000fe20007810000 */
[C---:B------:R-:W-:Y:S01]  /*86b0*/  FMUL.FTZ R24, R6.reuse, R152 ;  /* 0x0000009806187220 */ /* 0x040fe20000410000 */
[----:B------:R-:W-:Y:S01]  /*86c0*/  MOV R149, R133 ;  /* 0x0000008500957202 */ /* 0x000fe20000000f00 */
[C---:B------:R-:W-:Y:S01]  /*86d0*/  FMUL.FTZ R28, R6.reuse, R28 ;  /* 0x0000001c061c7220 */ /* 0x040fe20000410000 */
[----:B------:R-:W-:Y:S01]  /*86e0*/  FMNMX.FTZ R2, R159, R2, !PT ;  /* 0x000000029f027209 */ /* 0x000fe20007810000 */
[C---:B------:R-:W-:Y:S01]  /*86f0*/  FMUL.FTZ R29, R6.reuse, R29 ;  /* 0x0000001d061d7220 */ /* 0x040fe20000410000 */
[----:B------:R-:W-:Y:S01]  /*8700*/  MOV R152, R171 ;  /* 0x000000ab00987202 */ /* 0x000fe20000000f00 */
[----:B------:R-:W-:Y:S01]  /*8710*/  FMUL.FTZ R32, R6, R32 ;  /* 0x0000002006207220 */ /* 0x000fe20000410000 */
[----:B------:R-:W-:Y:S01]  /*8720*/  FMNMX.FTZ R2, R158, R2, !PT ;  /* 0x000000029e027209 */ /* 0x000fe20007810000 */
[C---:B------:R-:W-:Y:S02]  /*8730*/  FMUL.FTZ R33, R6.reuse, R33 ;  /* 0x0000002106217220 */ /* 0x040fe40000410000 */
[C---:B------:R-:W-:Y:S01]  /*8740*/  FMUL.FTZ R36, R6.reuse, R36 ;  /* 0x0000002406247220 */ /* 0x040fe20000410000 */
[----:B------:R-:W-:Y:S01]  /*8750*/  FMNMX.FTZ R2, R157, R2, !PT ;  /* 0x000000029d027209 */ /* 0x000fe20007810000 */
[C---:B------:R-:W-:Y:S02]  /*8760*/  FMUL.FTZ R37, R6.reuse, R37 ;  /* 0x0000002506257220 */ /* 0x040fe40000410000 */
[C---:B------:R-:W-:Y:S01]  /*8770*/  FMUL.FTZ R40, R6.reuse, R40 ;  /* 0x0000002806287220 */ /* 0x040fe20000410000 */
[----:B------:R-:W-:Y:S01]  /*8780*/  FMNMX.FTZ R2, R3, R2, !PT ;  /* 0x0000000203027209 */ /* 0x000fe20007810000 */
[C---:B------:R-:W-:Y:S02]  /*8790*/  FMUL.FTZ R41, R6.reuse, R41 ;  /* 0x0000002906297220 */ /* 0x040fe40000410000 */
[C---:B------:R-:W-:Y:S02]  /*87a0*/  FMUL.FTZ R44, R6.reuse, R44 ;  /* 0x0000002c062c7220 */ /* 0x040fe40000410000 */
[----:B------:R-:W1:Y:S01]  /*87b0*/  SHFL.BFLY PT, R4, R2, 0x2, 0x1f ;  /* 0x0c401f0002047f89 */ /* 0x000e6200000e0000 */
        /* <DEDUP_REMOVED lines=11> */
[----:B------:R-:W-:Y:S01]  /*8870*/  FMUL.FTZ R68, R6, R68 ;  /* 0x0000004406447220 */ /* 0x000fe20000410000 */
[----:B-1----:R-:W-:Y:S01]  /*8880*/  FMNMX.FTZ R4, R2, R4, !PT ;  /* 0x0000000402047209 */ /* 0x002fe20007810000 */
        /* <DEDUP_REMOVED lines=17> */
[----:B------:R-:W-:Y:S01]  /*89a0*/  FMUL.FTZ R97, R6, R97 ;  /* 0x0000006106617220 */ /* 0x000fe20000410000 */
[----:B------:R-:W-:Y:S01]  /*89b0*/  FSETP.NEU.FTZ.AND P0, PT, R2, -INF , PT ;  /* 0xff8000000200780b */ /* 0x000fe20003f1d000 */
[C---:B------:R-:W-:Y:S02]  /*89c0*/  FMUL.FTZ R100, R6.reuse, R100 ;  /* 0x0000006406647220 */ /* 0x040fe40000410000 */
[----:B------:R-:W-:Y:S01]  /*89d0*/  FMUL.FTZ R101, R6, R101 ;  /* 0x0000006506657220 */ /* 0x000fe20000410000 */
[----:B------:R-:W-:Y:S01]  /*89e0*/  FSEL R7, R2, RZ, P0 ;  /* 0x000000ff02077208 */ /* 0x000fe20000000000 */
[C---:B------:R-:W-:Y:S02]  /*89f0*/  FMUL.FTZ R104, R6.reuse, R104 ;  /* 0x0000006806687220 */ /* 0x040fe40000410000 */
[----:B------:R-:W-:Y:S02]  /*8a00*/  FMUL.FTZ R105, R6, R105 ;  /* 0x0000006906697220 */ /* 0x000fe40000410000 */
[----:B------:R-:W-:Y:S02]  /*8a10*/  FADD.FTZ R7, -R7, R156 ;  /* 0x0000009c07077221 */ /* 0x000fe40000010100 */
[----:B------:R-:W-:Y:S02]  /*8a20*/  FMUL.FTZ R156, R2, c[0x0][0x2d0] ;  /* 0x0000b400029c7a20 */ /* 0x000fe40000410000 */
[----:B------:R-:W-:Y:S02]  /*8a30*/  FMUL.FTZ R7, R7, c[0x0][0x2d0] ;  /* 0x0000b40007077a20 */ /* 0x000fe40000410000 */
[----:B------:R-:W-:Y:S01]  /*8a40*/  FMUL.FTZ R108, R6, R108 ;  /* 0x0000006c066c7220 */ /* 0x000fe20000410000 */
[----:B------:R-:W-:Y:S01]  /*8a50*/  FSEL R156, R156, RZ, P0 ;  /* 0x000000ff9c9c7208 */ /* 0x000fe20000000000 */
[----:B------:R-:W1:Y:S01]  /*8a60*/  MUFU.EX2 R132, R7 ;  /* 0x0000000700847308 */ /* 0x000e620000000800 */
[C---:B------:R-:W-:Y:S01]  /*8a70*/  FMUL.FTZ R109, R6.reuse, R109 ;  /* 0x0000006d066d7220 */ /* 0x040fe20000410000 */
[----:B------:R-:W-:Y:S01]  /*8a80*/  PLOP3.LUT P0, PT, PT, PT, UP0, 0x80, 0x0 ;  /* 0x000000000000781c */ /* 0x000fe20003f0f008 */
[----:B------:R-:W-:Y:S02]  /*8a90*/  FMUL.FTZ R112, R6, R112 ;  /* 0x0000007006707220 */ /* 0x000fe40000410000 */
[--C-:B------:R-:W-:Y:S02]  /*8aa0*/  FFMA.FTZ R136, R14, c[0x0][0x2d0], -R156.reuse ;  /* 0x0000b4000e887a23 */ /* 0x100fe4000001089c */
[C---:B------:R-:W-:Y:S02]  /*8ab0*/  FMUL.FTZ R113, R6.reuse, R113 ;  /* 0x0000007106717220 */ /* 0x040fe40000410000 */
[C---:B------:R-:W-:Y:S02]  /*8ac0*/  FMUL.FTZ R116, R6.reuse, R116 ;  /* 0x0000007406747220 */ /* 0x040fe40000410000 */
[----:B------:R-:W-:Y:S01]  /*8ad0*/  MUFU.EX2 R136, R136 ;  /* 0x0000008800887308 */ /* 0x000fe20000000800 */
[C---:B------:R-:W-:Y:S02]  /*8ae0*/  FMUL.FTZ R117, R6.reuse, R117 ;  /* 0x0000007506757220 */ /* 0x040fe40000410000 */
[C---:B------:R-:W-:Y:S02]  /*8af0*/  FMUL.FTZ R120, R6.reuse, R120 ;  /* 0x0000007806787220 */ /* 0x040fe40000410000 */
[C---:B------:R-:W-:Y:S02]  /*8b00*/  FMUL.FTZ R121, R6.reuse, R121 ;  /* 0x0000007906797220 */ /* 0x040fe40000410000 */
[C---:B------:R-:W-:Y:S02]  /*8b10*/  FMUL.FTZ R124, R6.reuse, R124 ;  /* 0x0000007c067c7220 */ /* 0x040fe40000410000 */
[----:B------:R-:W-:Y:S02]  /*8b20*/  FMUL.FTZ R125, R6, R125 ;  /* 0x0000007d067d7220 */ /* 0x000fe40000410000 */
[--C-:B------:R-:W-:Y:S02]  /*8b30*/  FFMA.FTZ R144, R11, c[0x0][0x2d0], -R156.reuse ;  /* 0x0000b4000b907a23 */ /* 0x100fe4000001089c */
[C---:B-1----:R-:W-:Y:S02]  /*8b40*/  FMUL.FTZ R7, R132.reuse, R135 ;  /* 0x0000008784077220 */ /* 0x042fe40000410000 */
        /* <DEDUP_REMOVED lines=14> */
[----:B------:R1:W2:Y:S01]  /*8c30*/  MUFU.EX2 R150, R152 ;  /* 0x0000009800967308 */ /* 0x0002a20000000800 */
        /* <DEDUP_REMOVED lines=11> */
[C---:B------:R-:W-:Y:S01]  /*8cf0*/  FMUL.FTZ R58, R132.reuse, R58 ;  /* 0x0000003a843a7220 */ /* 0x040fe20000410000 */
[----:B-1----:R-:W-:Y:S01]  /*8d00*/  LDSM.16.MT88.4 R152, [R249+0x1100] ;  /* 0x00110000f998783b */ /* 0x002fe20000004200 */
        /* <DEDUP_REMOVED lines=36> */
[----:B------:R-:W-:Y:S02]  /*8f50*/  FMUL.FTZ R131, R132, R131 ;  /* 0x0000008384837220 */ /* 0x000fe40000410000 */
[C---:B------:R-:W-:Y:S02]  /*8f60*/  FMUL.FTZ R128, R6.reuse, R128 ;  /* 0x0000008006807220 */ /* 0x040fe40000410000 */
[----:B------:R-:W-:Y:S02]  /*8f70*/  FMUL.FTZ R129, R6, R129 ;  /* 0x0000008106817220 */ /* 0x000fe40000410000 */
[----:B------:R-:W-:Y:S02]  /*8f80*/  FMUL.FTZ R6, R132, R134 ;  /* 0x0000008684067220 */ /* 0x000fe40000410000 */
[--C-:B------:R-:W-:Y:S02]  /*8f90*/  FFMA.FTZ R141, R10, c[0x0][0x2d0], -R156.reuse ;  /* 0x0000b4000a8d7a23 */ /* 0x100fe4000001089c */
[----:B------:R-:W-:Y:S02]  /*8fa0*/  FMUL.FTZ R10, R132, R138 ;  /* 0x0000008a840a7220 */ /* 0x000fe40000410000 */
[--C-:B------:R-:W-:Y:S02]  /*8fb0*/  FFMA.FTZ R147, R179, c[0x0][0x2d0], -R156.reuse ;  /* 0x0000b400b3937a23 */ /* 0x100fe4000001089c */
[----:B------:R-:W1:Y:S01]  /*8fc0*/  MUFU.EX2 R141, R141 ;  /* 0x0000008d008d7308 */ /* 0x000e620000000800 */
[----:B------:R-:W-:Y:S02]  /*8fd0*/  FFMA.FTZ R149, R178, c[0x0][0x2d0], -R156 ;  /* 0x0000b400b2957a23 */ /* 0x000fe4000001089c */
[----:B--2---:R-:W-:Y:S07]  /*8fe0*/  FADD.FTZ R177, R150, R177 ;  /* 0x000000b196b17221 */ /* 0x004fee0000010000 */
[----:B------:R-:W-:Y:S01]  /*8ff0*/  MUFU.EX2 R147, R147 ;  /* 0x0000009300937308 */ /* 0x000fe20000000800 */
[----:B---3--:R-:W-:Y:S01]  /*9000*/  FFMA.FTZ R142, R132, R148, R136 ;  /* 0x00000094848e7223 */ /* 0x008fe20000010088 */
[----:B------:R-:W-:Y:S01]  /*9010*/  MOV R148, R145 ;  /* 0x0000009100947202 */ /* 0x000fe20000000f00 */
[----:B------:R-:W2:Y:S01]  /*9020*/  LDSM.16.MT88.4 R132, [R252+0x100] ;  /* 0x00010000fc84783b */ /* 0x000ea20000004200 */
[----:B------:R-:W-:Y:S01]  /*9030*/  MOV R145, R140 ;  /* 0x0000008c00917202 */ /* 0x000fe20000000f00 */
[----:B------:R-:W-:Y:S01]  /*9040*/  FFMA.FTZ R140, R169, c[0x0][0x2d0], -R156 ;  /* 0x0000b400a98c7a23 */ /* 0x000fe2000001089c */
[C---:B------:R-:W-:Y:S04]  /*9050*/  F2FP.BF16.PACK_AB R169, R144.reuse, R136 ;  /* 0x0000008890a9723e */ /* 0x040fe800000010ff */
[----:B------:R3:W-:Y:S01]  /*9060*/  MUFU.EX2 R146, R148 ;  /* 0x0000009400927308 */ /* 0x0007e20000000800 */
[----:B------:R-:W-:Y:S02]  /*9070*/  FADD.FTZ R142, R144, R142 ;  /* 0x0000008e908e7221 */ /* 0x000fe40000010000 */
[----:B------:R-:W-:Y:S02]  /*9080*/  FADD.FTZ R144, R143, R177 ;  /* 0x000000b18f907221 */ /* 0x000fe40000010000 */
[----:B-1----:R-:W-:Y:S05]  /*9090*/  FADD.FTZ R142, R141, R142 ;  /* 0x0000008e8d8e7221 */ /* 0x002fea0000010000 */
[----:B------:R-:W1:Y:S10]  /*90a0*/  MUFU.EX2 R140, R140 ;  /* 0x0000008c008c7308 */ /* 0x000e740000000800 */
[----:B------:R-:W4:Y:S01]  /*90b0*/  MUFU.EX2 R145, R145 ;  /* 0x0000009100917308 */ /* 0x000f220000000800 */
[----:B---3--:R-:W-:Y:S02]  /*90c0*/  FFMA.FTZ R148, R137, c[0x0][0x2d0], -R156 ;  /* 0x0000b40089947a23 */ /* 0x008fe4000001089c */
[----:B------:R-:W-:Y:S07]  /*90d0*/  LDSM.16.MT88.4 R136, [R252+0x900] ;  /* 0x00090000fc88783b */ /* 0x000fee0000004200 */
[----:B------:R-:W3:Y:S01]  /*90e0*/  MUFU.EX2 R148, R148 ;  /* 0x0000009400947308 */ /* 0x000ee20000000800 */
[C---:B-1----:R-:W-:Y:S09]  /*90f0*/  F2FP.BF16.PACK_AB R171, R140.reuse, R141 ;  /* 0x0000008d8cab723e */ /* 0x042ff200000010ff */
[----:B------:R-:W1:Y:S01]  /*9100*/  MUFU.EX2 R149, R149 ;  /* 0x0000009500957308 */ /* 0x000e620000000800 */
[C---:B--2---:R-:W-:Y:S05]  /*9110*/  HMMA.16816.F32.BF16 R4, R168.reuse, R132, R4 ;  /* 0x00000084a804723c */ /* 0x044fea0000041804 */
[----:B----4-:R-:W-:Y:S03]  /*9120*/  FADD.FTZ R144, R145, R144 ;  /* 0x0000009091907221 */ /* 0x010fe60000010000 */
[C---:B------:R-:W-:Y:S01]  /*9130*/  HMMA.16816.F32.BF16 R8, R168.reuse, R134, R8 ;  /* 0x00000086a808723c */ /* 0x040fe20000041808 */
[----:B------:R-:W2:Y:S07]  /*9140*/  LDSM.16.MT88.4 R132, [R250+0x100] ;  /* 0x00010000fa84783b */ /* 0x000eae0000004200 */
[C---:B--2---:R-:W-:Y:S08]  /*9150*/  HMMA.16816.F32.BF16 R12, R168.reuse, R132, R12 ;  /* 0x00000084a80c723c */ /* 0x044ff0000004180c */
        /* <DEDUP_REMOVED lines=41> */
[C---:B--2---:R-:W-:Y:S07]  /*93f0*/  HMMA.16816.F32.BF16 R124, R168.reuse, R132, R124 ;  /* 0x00000084a87c723c */ /* 0x044fee000004187c */
[----:B------:R-:W-:Y:S01]  /*9400*/  F2FP.BF16.PACK_AB R132, R143, R150 ;  /* 0x000000968f84723e */ /* 0x000fe200000010ff */
[----:B------:R-:W-:Y:S04]  /*9410*/  HMMA.16816.F32.BF16 R128, R168, R134, R128 ;  /* 0x00000086a880723c */ /* 0x000fe80000041880 */
[----:B---3--:R-:W-:Y:S01]  /*9420*/  F2FP.BF16.PACK_AB R133, R147, R148 ;  /* 0x000000949385723e */ /* 0x008fe200000010ff */
[----:B------:R-:W-:Y:S02]  /*9430*/  FADD.FTZ R150, R140, R142 ;  /* 0x0000008e8c967221 */ /* 0x000fe40000010000 */
[----:B------:R-:W-:Y:S01]  /*9440*/  FFMA.FTZ R168, R176, c[0x0][0x2d0], -R156 ;  /* 0x0000b400b0a87a23 */ /* 0x000fe2000001089c */
[C---:B------:R-:W-:Y:S01]  /*9450*/  F2FP.BF16.PACK_AB R134, R146.reuse, R145 ;  /* 0x000000919286723e */ /* 0x040fe200000010ff */
[----:B------:R-:W-:Y:S03]  /*9460*/  LDSM.16.MT88.4 R140, [R248+0x5100] ;  /* 0x00510000f88c783b */ /* 0x000fe60000004200 */
[----:B------:R-:W-:Y:S01]  /*9470*/  FADD.FTZ R176, R146, R144 ;  /* 0x0000009092b07221 */ /* 0x000fe20000010000 */
[----:B------:R-:W2:Y:S01]  /*9480*/  MUFU.EX2 R168, R168 ;  /* 0x000000a800a87308 */ /* 0x000ea20000000800 */
[----:B------:R-:W-:Y:S02]  /*9490*/  FADD.FTZ R148, R148, R150 ;  /* 0x0000009694947221 */ /* 0x000fe40000010000 */
[----:B------:R-:W-:Y:S02]  /*94a0*/  FFMA.FTZ R169, R159, c[0x0][0x2d0], -R156 ;  /* 0x0000b4009fa97a23 */ /* 0x000fe4000001089c */
[----:B------:R-:W-:Y:S02]  /*94b0*/  FADD.FTZ R148, R147, R148 ;  /* 0x0000009493947221 */ /* 0x000fe40000010000 */
[----:B------:R-:W-:Y:S01]  /*94c0*/  LDSM.16.MT88.4 R144, [R250+0x1100] ;  /* 0x00110000fa90783b */ /* 0x000fe20000004200 */
[--C-:B------:R-:W-:Y:S01]  /*94d0*/  FFMA.FTZ R170, R158, c[0x0][0x2d0], -R156.reuse ;  /* 0x0000b4009eaa7a23 */ /* 0x100fe2000001089c */
[----:B------:R-:W-:Y:S01]  /*94e0*/  F2FP.BF16.PACK_AB R158, R172, R173 ;  /* 0x000000adac9e723e */ /* 0x000fe200000010ff */
[--C-:B------:R-:W-:Y:S01]  /*94f0*/  FFMA.FTZ R171, R157, c[0x0][0x2d0], -R156.reuse ;  /* 0x0000b4009dab7a23 */ /* 0x100fe2000001089c */
[----:B------:R-:W3:Y:S01]  /*9500*/  MUFU.EX2 R169, R169 ;  /* 0x000000a900a97308 */ /* 0x000ee20000000800 */
[----:B------:R-:W-:Y:S02]  /*9510*/  FFMA.FTZ R156, R3, c[0x0][0x2d0], -R156 ;  /* 0x0000b400039c7a23 */ /* 0x000fe4000001089c */
[----:B-1----:R-:W-:Y:S02]  /*9520*/  FADD.FTZ R177, R149, R148 ;  /* 0x0000009495b17221 */ /* 0x002fe40000010000 */
[----:B------:R-:W-:Y:S04]  /*9530*/  FADD.FTZ R176, R175, R176 ;  /* 0x000000b0afb07221 */ /* 0x000fe80000010000 */
[----:B------:R-:W-:Y:S01]  /*9540*/  FADD.FTZ R176, R174, R176 ;  /* 0x000000b0aeb07221 */ /* 0x000fe20000010000 */
[----:B------:R1:W-:Y:S01]  /*9550*/  MUFU.EX2 R3, R156 ;  /* 0x0000009c00037308 */ /* 0x0003e20000000800 */
[C---:B--2---:R-:W-:Y:S02]  /*9560*/  F2FP.BF16.PACK_AB R135, R168.reuse, R149 ;  /* 0x00000095a887723e */ /* 0x044fe400000010ff */
[----:B------:R-:W-:Y:S02]  /*9570*/  FADD.FTZ R173, R173, R176 ;  /* 0x000000b0adad7221 */ /* 0x000fe40000010000 */
[----:B------:R-:W-:Y:S03]  /*9580*/  FADD.FTZ R177, R168, R177 ;  /* 0x000000b1a8b17221 */ /* 0x000fe60000010000 */
[C---:B------:R-:W-:Y:S02]  /*9590*/  HMMA.16816.F32.BF16 R4, R132.reuse, R136, R4 ;  /* 0x000000888404723c */ /* 0x040fe40000041804 */
[----:B------:R-:W2:Y:S03]  /*95a0*/  MUFU.EX2 R170, R170 ;  /* 0x000000aa00aa7308 */ /* 0x000ea60000000800 */
[----:B---3--:R-:W-:Y:S03]  /*95b0*/  FADD.FTZ R177, R169, R177 ;  /* 0x000000b1a9b17221 */ /* 0x008fe60000010000 */
[C---:B------:R-:W-:Y:S01]  /*95c0*/  HMMA.16816.F32.BF16 R8, R132.reuse, R138, R8 ;  /* 0x0000008a8408723c */ /* 0x040fe20000041808 */
[----:B------:R-:W3:Y:S03]  /*95d0*/  LDSM.16.MT88.4 R136, [R250+0x900] ;  /* 0x00090000fa88783b */ /* 0x000ee60000004200 */
[----:B------:R-:W4:Y:S01]  /*95e0*/  MUFU.EX2 R171, R171 ;  /* 0x000000ab00ab7308 */ /* 0x000f220000000800 */
[----:B-1----:R-:W-:Y:S02]  /*95f0*/  F2FP.BF16.PACK_AB R156, R174, R175 ;  /* 0x000000afae9c723e */ /* 0x002fe400000010ff */
[C---:B--2---:R-:W-:Y:S01]  /*9600*/  F2FP.BF16.PACK_AB R157, R170.reuse, R169 ;  /* 0x000000a9aa9d723e */ /* 0x044fe200000010ff */
[----:B------:R-:W-:Y:S01]  /*9610*/  FADD.FTZ R170, R170, R177 ;  /* 0x000000b1aaaa7221 */ /* 0x000fe20000010000 */
[----:B----4-:R-:W-:Y:S03]  /*9620*/  F2FP.BF16.PACK_AB R159, R3, R171 ;  /* 0x000000ab039f723e */ /* 0x010fe600000010ff */
[----:B------:R-:W-:Y:S01]  /*9630*/  FADD.FTZ R170, R171, R170 ;  /* 0x000000aaabaa7221 */ /* 0x000fe20000010000 */
[C---:B---3--:R-:W-:Y:S08]  /*9640*/  HMMA.16816.F32.BF16 R12, R132.reuse, R136, R12 ;  /* 0x00000088840c723c */ /* 0x048ff0000004180c */
        /* <DEDUP_REMOVED lines=41> */
[C---:B------:R-:W-:Y:S08]  /*98e0*/  HMMA.16816.F32.BF16 R124, R132.reuse, R140, R124 ;  /* 0x0000008c847c723c */ /* 0x040ff0000004187c */
[----:B------:R-:W-:Y:S08]  /*98f0*/  HMMA.16816.F32.BF16 R128, R132, R142, R128 ;  /* 0x0000008e8480723c */ /* 0x000ff00000041880 */
[C---:B-1----:R-:W-:Y:S01]  /*9900*/  HMMA.16816.F32.BF16 R132, R156.reuse, R136, R4 ;  /* 0x000000889c84723c */ /* 0x042fe20000041804 */
[----:B------:R-:W1:Y:S07]  /*9910*/  LDSM.16.MT88.4 R4, [R248+0x1100] ;  /* 0x00110000f804783b */ /* 0x000e6e0000004200 */
[C---:B------:R-:W-:Y:S01]  /*9920*/  HMMA.16816.F32.BF16 R136, R156.reuse, R138, R8 ;  /* 0x0000008a9c88723c */ /* 0x040fe20000041808 */
[----:B------:R-:W2:Y:S07]  /*9930*/  LDSM.16.MT88.4 R8, [R252+0x2900] ;  /* 0x00290000fc08783b */ /* 0x000eae0000004200 */
[C---:B------:R-:W-:Y:S01]  /*9940*/  HMMA.16816.F32.BF16 R140, R156.reuse, R144, R12 ;  /* 0x000000909c8c723c */ /* 0x040fe2000004180c */
[----:B------:R-:W3:Y:S07]  /*9950*/  LDSM.16.MT88.4 R12, [R250+0x2900] ;  /* 0x00290000fa0c783b */ /* 0x000eee0000004200 */
[C---:B------:R-:W-:Y:S08]  /*9960*/  HMMA.16816.F32.BF16 R144, R156.reuse, R146, R16 ;  /* 0x000000929c90723c */ /* 0x040ff00000041810 */
[C---:B------:R-:W-:Y:S08]  /*9970*/  HMMA.16816.F32.BF16 R148, R156.reuse, R152, R20 ;  /* 0x000000989c94723c */ /* 0x040ff00000041814 */
[C---:B------:R-:W-:Y:S08]  /*9980*/  HMMA.16816.F32.BF16 R152, R156.reuse, R154, R24 ;  /* 0x0000009a9c98723c */ /* 0x040ff00000041818 */
        /* <DEDUP_REMOVED lines=31> */
[C---:B------:R-:W-:Y:S08]  /*9b80*/  HMMA.16816.F32.BF16 R112, R156.reuse, R10, R112 ;  /* 0x0000000a9c70723c */ /* 0x040ff00000041870 */
[C---:B---3--:R-:W-:Y:S08]  /*9b90*/  HMMA.16816.F32.BF16 R116, R156.reuse, R12, R116 ;  /* 0x0000000c9c74723c */ /* 0x048ff00000041874 */
[C---:B------:R-:W-:Y:S08]  /*9ba0*/  HMMA.16816.F32.BF16 R120, R156.reuse, R14, R120 ;  /* 0x0000000e9c78723c */ /* 0x040ff00000041878 */
[C---:B-1----:R-:W-:Y:S07]  /*9bb0*/  HMMA.16816.F32.BF16 R124, R156.reuse, R4, R124 ;  /* 0x000000049c7c723c */ /* 0x042fee000004187c */
[----:B------:R-:W-:Y:S01]  /*9bc0*/  FADD.FTZ R5, R172, R173 ;  /* 0x000000adac057221 */ /* 0x000fe20000010000 */
[----:B------:R-:W-:Y:S04]  /*9bd0*/  HMMA.16816.F32.BF16 R128, R156, R6, R128 ;  /* 0x000000069c80723c */ /* 0x000fe80000041880 */
[----:B------:R1:W-:Y:S01]  /*9be0*/  STL [R1+0x44], R5 ;  /* 0x0000440501007387 */ /* 0x0003e20000100800 */
[----:B------:R-:W-:Y:S01]  /*9bf0*/  FADD.FTZ R4, R3, R170 ;  /* 0x000000aa03047221 */ /* 0x000fe20000010000 */
[----:B------:R-:W-:Y:S02]  /*9c00*/  MOV R3, R0 ;  /* 0x0000000000037202 */ /* 0x000fe40000000f00 */
[----:B------:R-:W-:Y:S02]  /*9c10*/  MOV R156, R2 ;  /* 0x00000002009c7202 */ /* 0x000fe40000000f00 */
[----:B------:R1:W-:Y:S02]  /*9c20*/  STL [R1+0x40], R4 ;  /* 0x0000400401007387 */ /* 0x0003e40000100800 */
[----:B-1----:R-:W-:-:S05]  /*9c30*/  @P0 BRA `(.L_x_418) ;  /* 0xffffc1a000000947 */ /* 0x002fca000383ffff */
.L_x_405:
[----:B------:R-:W2:Y:S01]  /*9c40*/  S2UR UR28, SR_CTAID.X ;  /* 0x00000000001c79c3 */ /* 0x000ea20000002500 */
[----:B------:R-:W-:-:S02]  /*9c50*/  UISETP.NE.AND UP1, UPT, UR13, URZ, UPT ;  /* 0x0000003f0d00728c */ /* 0x000fc4000bf25270 */
[----:B------:R-:W-:Y:S02]  /*9c60*/  UISETP.NE.AND UP0, UPT, UR12, URZ, UPT ;  /* 0x0000003f0c00728c */ /* 0x000fe4000bf05270 */
[----:B------:R-:W-:Y:S02]  /*9c70*/  UMOV UR27, 0x1 ;  /* 0x00000001001b7882 */ /* 0x000fe40000000000 */
[----:B------:R-:W-:Y:S02]  /*9c80*/  ULDC UR25, c[0x0][0x168] ;  /* 0x00005a0000197ab9 */ /* 0x000fe40000000800 */
[----:B------:R-:W-:Y:S01]  /*9c90*/  ULDC.64 UR4, c[0x0][0x2c8] ;  /* 0x0000b20000047ab9 */ /* 0x000fe20000000a00 */
[----:B------:R-:W-:Y:S01]  /*9ca0*/  PLOP3.LUT P0, PT, PT, PT, UP0, 0x40, 0x0 ;  /* 0x000000000000781c */ /* 0x000fe20003f0e808 */
[----:B------:R-:W-:Y:S02]  /*9cb0*/  UIADD3 UR25, UR27, -UR25, URZ ;  /* 0x800000191b197290 */ /* 0x000fe4000fffe03f */
[----:B------:R-:W-:-:S02]  /*9cc0*/  ULDC UR26, c[0x0][0x2ac] ;  /* 0x0000ab00001a7ab9 */ /* 0x000fc40000000800 */
[----:B--2---:R-:W-:-:S04]  /*9cd0*/  ULEA UR28, UR28, 0x7f, 0x7 ;  /* 0x0000007f1c1c7891 */ /* 0x004fc8000f8e383f */
[----:B------:R-:W-:-:S03]  /*9ce0*/  UIMAD.WIDE.U32 UR30, UR28, UR4, URZ ;  /* 0x000000041c1e72a5 */ /* 0x000fc6000f8e003f */
[----:B------:R-:W-:Y:S02]  /*9cf0*/  ULDC UR4, c[0x0][0x1d0] ;  /* 0x0000740000047ab9 */ /* 0x000fe40000000800 */
[----:B------:R-:W-:Y:S02]  /*9d00*/  UIMAD UR4, UR26, UR4, UR25 ;  /* 0x000000041a0472a4 */ /* 0x000fe4000f8e0219 */
[----:B------:R-:W-:Y:S02]  /*9d10*/  @UP1 USHF.R.U32.HI UR28, URZ, UR5, UR31 ;  /* 0x000000053f1c1299 */ /* 0x000fe4000801161f */
[----:B------:R-:W-:Y:S02]  /*9d20*/  ULDC UR25, c[0x0][0x324] ;  /* 0x0000c90000197ab9 */ /* 0x000fe40000000800 */
[----:B------:R-:W-:-:S04]  /*9d30*/  UIADD3 UR26, UR4, UR28, URZ ;  /* 0x0000001c041a7290 */ /* 0x000fc8000fffe03f */
[----:B------:R-:W-:Y:S01]  /*9d40*/  UIADD3 UR25, UR26, -UR25, URZ ;  /* 0x800000191a197290 */ /* 0x000fe2000fffe03f */
[----:B------:R-:W-:Y:S05]  /*9d50*/  @P0 BRA `(.L_x_419) ;  /* 0x0000016000000947 */ /* 0x000fea0003800000 */
[----:B------:R-:W-:-:S06]  /*9d60*/  UISETP.GT.AND UP0, UPT, UR26, -0x1, UPT ;  /* 0xffffffff1a00788c */ /* 0x000fcc000bf04270 */
[----:B------:R-:W-:-:S13]  /*9d70*/  PLOP3.LUT P0, PT, PT, PT, UP0, 0x80, 0x0 ;  /* 0x000000000000781c */ /* 0x000fda0003f0f008 */
[----:B------:R-:W-:Y:S05]  /*9d80*/  @P0 BRA `(.L_x_420) ;  /* 0x0000009000000947 */ /* 0x000fea0003800000 */
[----:B------:R-:W-:Y:S02]  /*9d90*/  ULDC UR4, c[0x0][0x32c] ;  /* 0x0000cb0000047ab9 */ /* 0x000fe40000000800 */
[----:B------:R-:W-:Y:S02]  /*9da0*/  UISETP.NE.AND UP0, UPT, UR27, UR4, UPT ;  /* 0x000000041b00728c */ /* 0x000fe4000bf05270 */
[----:B------:R-:W-:Y:S02]  /*9db0*/  ULOP3.LUT UR26, URZ, UR26, URZ, 0x33, !UPT ;  /* 0x0000001a3f1a7292 */ /* 0x000fe4000f8e333f */
[----:B------:R-:W-:Y:S02]  /*9dc0*/  ULDC.64 UR4, c[0x0][0x330] ;  /* 0x0000cc0000047ab9 */ /* 0x000fe40000000a00 */
[----:B------:R-:W-:-:S07]  /*9dd0*/  UIMAD.WIDE.U32 UR28, UR26, UR4, URZ ;  /* 0x000000041a1c72a5 */ /* 0x000fce000f8e003f */
[----:B------:R-:W-:Y:S02]  /*9de0*/  @UP0 UMOV UR27, UR29 ;  /* 0x0000001d001b0c82 */ /* 0x000fe40008000000 */
[----:B------:R-:W-:-:S04]  /*9df0*/  @UP0 USHF.R.U32.HI UR26, URZ, UR5, UR27 ;  /* 0x000000053f1a0299 */ /* 0x000fc8000801161b */
[----:B------:R-:W-:Y:S01]  /*9e00*/  ULOP3.LUT UR26, URZ, UR26, URZ, 0x33, !UPT ;  /* 0x0000001a3f1a7292 */ /* 0x000fe2000f8e333f */
[----:B------:R-:W-:Y:S05]  /*9e10*/  BRA `(.L_x_421) ;  /* 0x0000006000007947 */ /* 0x000fea0003800000 */
.L_x_420:
[----:B------:R-:W-:Y:S02]  /*9e20*/  ULDC UR4, c[0x0][0x32c] ;  /* 0x0000cb0000047ab9 */ /* 0x000fe40000000800 */
[----:B------:R-:W-:-:S03]  /*9e30*/  UISETP.NE.AND UP0, UPT, UR27, UR4, UPT ;  /* 0x000000041b00728c */ /* 0x000fc6000bf05270 */
[----:B------:R-:W-:Y:S02]  /*9e40*/  ULDC.64 UR4, c[0x0][0x330] ;  /* 0x0000cc0000047ab9 */ /* 0x000fe40000000a00 */
[----:B------:R-:W-:-:S07]  /*9e50*/  UIMAD.WIDE.U32 UR28, UR26, UR4, URZ ;  /* 0x000000041a1c72a5 */ /* 0x000fce000f8e003f */
[----:B------:R-:W-:Y:S02]  /*9e60*/  @UP0 UMOV UR27, UR29 ;  /* 0x0000001d001b0c82 */ /* 0x000fe40008000000 */
[----:B------:R-:W-:Y:S02]  /*9e70*/  @UP0 USHF.R.U32.HI UR26, URZ, UR5, UR27 ;  /* 0x000000053f1a0299 */ /* 0x000fe4000801161b */
.L_x_421:
[----:B------:R-:W-:Y:S02]  /*9e80*/  ULDC UR4, c[0x0][0x32c] ;  /* 0x0000cb0000047ab9 */ /* 0x000fe40000000800 */
[----:B------:R-:W-:-:S04]  /*9e90*/  UIMAD UR4, UR26, UR4, URZ ;  /* 0x000000041a0472a4 */ /* 0x000fc8000f8e023f */
[----:B------:R-:W-:-:S04]  /*9ea0*/  UISETP.LT.AND UP0, UPT, UR25, UR4, UPT ;  /* 0x000000041900728c */ /* 0x000fc8000bf01270 */
[----:B------:R-:W-:-:S04]  /*9eb0*/  USEL UR25, UR25, UR4, !UP0 ;  /* 0x0000000419197287 */ /* 0x000fc8000c000000 */
.L_x_419:
[----:B------:R-:W-:-:S04]  /*9ec0*/  UIADD3 UR25, UR25, 0x2f, URZ ;  /* 0x0000002f19197890 */ /* 0x000fc8000fffe03f */
        /* <DEDUP_REMOVED lines=9> */
[----:B------:R-:W2:Y:S04]  /*9f60*/  LDL R5, [R1+0x24] ;  /* 0x0000240001057983 */ /* 0x000ea80000100800 */
[----:B-1----:R-:W3:Y:S04]  /*9f70*/  LDL R4, [R1+0x30] ;  /* 0x0000300001047983 */ /* 0x002ee80000100800 */
[----:B------:R-:W3:Y:S01]  /*9f80*/  LDL R3, [R1+0x18] ;  /* 0x0000180001037983 */ /* 0x000ee20000100800 */
[C---:B--2---:R-:W-:Y:S01]  /*9f90*/  SHF.L.U64.HI R179, R5.reuse, 0x1, R6 ;  /* 0x0000000105b37819 */ /* 0x044fe20000010206 */
[----:B------:R-:W-:Y:S01]  /*9fa0*/  IMAD.SHL.U32 R178, R5, 0x2, RZ ;  /* 0x0000000205b27824 */ /* 0x000fe200078e00ff */
[C---:B---3--:R-:W-:Y:S01]  /*9fb0*/  SHF.L.U64.HI R177, R3.reuse, 0x1, R4 ;  /* 0x0000000103b17819 */ /* 0x048fe20000010204 */
[----:B------:R-:W-:-:S02]  /*9fc0*/  IMAD.SHL.U32 R176, R3, 0x2, RZ ;  /* 0x0000000203b07824 */ /* 0x000fc400078e00ff */
.L_x_427:
[----:B------:R-:W2:Y:S01]  /*9fd0*/  LDL R4, [R1+0x4] ;  /* 0x0000040001047983 */ /* 0x000ea20000100800 */
[----:B------:R-:W-:Y:S04]  /*9fe0*/  DEPBAR.LE SB0, 0x0 ;  /* 0x000080000000791a */ /* 0x000fe80000000000 */
[----:B------:R-:W3:Y:S01]  /*9ff0*/  LDL R3, [R1] ;  /* 0x0000000001037983 */ /* 0x000ee20000100800 */
[----:B------:R-:W-:Y:S03]  /*a000*/  UISETP.GT.AND UP0, UPT, UR8, UR24, UPT ;  /* 0x000000180800728c */ /* 0x000fe6000bf04270 */
[----:B------:R-:W-:Y:S03]  /*a010*/  BAR.SYNC.DEFER_BLOCKING 0x0 ;  /* 0x0000000000007b1d */ /* 0x000fe60000010000 */
[----:B------:R-:W-:Y:S03]  /*a020*/  PLOP3.LUT P0, PT, PT, PT, UP0, 0x80, 0x0 ;  /* 0x000000000000781c */ /* 0x000fe60003f0f008 */
[----:B------:R-:W1:Y:S04]  /*a030*/  LDSM.16.M88.4 R168, [R247] ;  /* 0x00000000f7a8783b */ /* 0x000e680000000200 */
[----:B------:R-:W4:Y:S04]  /*a040*/  LDSM.16.M88.4 R172, [R246] ;  /* 0x00000000f6ac783b */ /* 0x000f280000000200 */
[----:B--2---:R-:W2:Y:S04]  /*a050*/  LDSM.16.M88.4 R8, [R4+0x10100] ;  /* 0x010100000408783b */ /* 0x004ea80000000200 */
[----:B------:R-:W1:Y:S04]  /*a060*/  LDSM.16.M88.4 R16, [R4+0x10900] ;  /* 0x010900000410783b */ /* 0x000e680000000200 */
[----:B------:R-:W1:Y:S04]  /*a070*/  LDSM.16.M88.4 R24, [R4+0x11100] ;  /* 0x011100000418783b */ /* 0x000e680000000200 */
[----:B---3--:R3:W1:Y:S02]  /*a080*/  LDSM.16.M88.4 R156, [R3] ;  /* 0x00000000039c783b */ /* 0x0086640000000200 */
[----:B---3--:R-:W-:Y:S01]  /*a090*/  MOV R3, R0 ;  /* 0x0000000000037202 */ /* 0x008fe20000000f00 */
[----:B------:R-:W-:-:S05]  /*a0a0*/  @P0 BRA `(.L_x_423) ;  /* 0x0000043000000947 */ /* 0x000fca0003800000 */
[----:B----4-:R-:W3:Y:S01]  /*a0b0*/  LDL R4, [R1+0xc] ;  /* 0x00000c0001047983 */ /* 0x010ee20000100800 */
[----:B------:R-:W-:Y:S03]  /*a0c0*/  BSSY B0, `(.L_x_423) ;  /* 0x0000041000007945 */ /* 0x000fe60003800000 */
[----:B------:R-:W4:Y:S04]  /*a0d0*/  LDL R14, [R1+0x8] ;  /* 0x00000800010e7983 */ /* 0x000f280000100800 */
[----:B------:R-:W5:Y:S04]  /*a0e0*/  LDL R12, [R1+0x24] ;  /* 0x00002400010c7983 */ /* 0x000f680000100800 */
[----:B--2---:R-:W2:Y:S04]  /*a0f0*/  LDL R13, [R1+0x1c] ;  /* 0x00001c00010d7983 */ /* 0x004ea80000100800 */
[----:B------:R-:W2:Y:S04]  /*a100*/  LDL R21, [R1+0x10] ;  /* 0x0000100001157983 */ /* 0x000ea80000100800 */
[----:B------:R-:W2:Y:S01]  /*a110*/  LDL R23, [R1+0x28] ;  /* 0x0000280001177983 */ /* 0x000ea20000100800 */
[----:B---3--:R-:W-:Y:S01]  /*a120*/  SHF.R.S32.HI R5, RZ, 0x1f, R4 ;  /* 0x0000001fff057819 */ /* 0x008fe20000011404 */
[----:B------:R-:W-:Y:S04]  /*a130*/  IMAD.WIDE.U32 R6, R4, c[0x0][0x208], RZ ;  /* 0x0000820004067a25 */ /* 0x000fe800078e00ff */
        /* <DEDUP_REMOVED lines=8> */
[----:B------:R-:W-:Y:S01]  /*a1c0*/  IADD3 R15, P0, R6, UR14, RZ ;  /* 0x0000000e060f7c10 */ /* 0x000fe2000ff1e0ff */
[----:B------:R-:W3:Y:S03]  /*a1d0*/  LDL R14, [R1+0x14] ;  /* 0x00001400010e7983 */ /* 0x000ee60000100800 */
[----:B------:R-:W-:Y:S02]  /*a1e0*/  IADD3.X R4, R7, UR16, R4, P0, !PT ;  /* 0x0000001007047c10 */ /* 0x000fe400087fe404 */
[C---:B------:R-:W-:Y:S04]  /*a1f0*/  LEA R20, P0, R15.reuse, c[0x0][0x1f8], 0x1 ;  /* 0x00007e000f147a11 */ /* 0x040fe800078008ff */
[----:B------:R-:W-:Y:S01]  /*a200*/  LEA.HI.X R15, R15, c[0x0][0x1fc], R4, 0x1, P0 ;  /* 0x00007f000f0f7a11 */ /* 0x000fe200000f0c04 */
[----:B------:R-:W4:Y:S04]  /*a210*/  SHFL.IDX PT, R22, R20, RZ, 0x181f ;  /* 0x00181fff14167589 */ /* 0x000f2800000e0000 */
[----:B------:R-:W5:Y:S01]  /*a220*/  SHFL.IDX PT, R12, R15, RZ, 0x181f ;  /* 0x00181fff0f0c7589 */ /* 0x000f6200000e0000 */
[----:B----4-:R-:W-:Y:S05]  /*a230*/  IADD3 R6, P0, R22, R178, RZ ;  /* 0x000000b216067210 */ /* 0x010fea0007f1e0ff */
[----:B-----5:R-:W-:Y:S01]  /*a240*/  IMAD.X R7, R12, 0x1, R179, P0 ;  /* 0x000000010c077824 */ /* 0x020fe200000e06b3 */
[----:B------:R-:W-:Y:S04]  /*a250*/  IADD3 R4, P0, R22, R176, RZ ;  /* 0x000000b016047210 */ /* 0x000fe80007f1e0ff */
[----:B------:R-:W-:Y:S01]  /*a260*/  @!PT LDS RZ, [RZ] ;  /* 0x00000000fffff984 */ /* 0x000fe20000000800 */
[----:B--2---:R2:W-:Y:S01]  /*a270*/  LDGSTS.E.BYPASS.LTC128B.128 [R13+0x100], [R6.64], !P1 ;  /* 0x00100000060d7fae */ /* 0x0045e2000c901d56 */
[----:B------:R-:W-:Y:S05]  /*a280*/  IMAD.X R5, R12, 0x1, R177, P0 ;  /* 0x000000010c057824 */ /* 0x000fea00000e06b1 */
[----:B------:R4:W-:Y:S04]  /*a290*/  LDGSTS.E.BYPASS.LTC128B.128 [R13+0x1900], [R4.64], !P6 ;  /* 0x01900000040d7fae */ /* 0x0009e8000f101d56 */
[----:B--2---:R-:W2:Y:S01]  /*a2a0*/  LDL R7, [R1+0x2c] ;  /* 0x00002c0001077983 */ /* 0x004ea20000100800 */
[----:B---3--:R-:W-:Y:S05]  /*a2b0*/  IMAD.SHL.U32 R6, R14, 0x2, RZ ;  /* 0x000000020e067824 */ /* 0x008fea00078e00ff */
[----:B----4-:R-:W-:Y:S02]  /*a2c0*/  IADD3 R4, P0, R22, R6, RZ ;  /* 0x0000000616047210 */ /* 0x010fe40007f1e0ff */
[----:B--2---:R-:W-:Y:S02]  /*a2d0*/  SHF.L.U64.HI R7, R14, 0x1, R7 ;  /* 0x000000010e077819 */ /* 0x004fe40000010207 */
[----:B------:R-:W2:Y:S03]  /*a2e0*/  S2R R14, SR_TID.X ;  /* 0x00000000000e7919 */ /* 0x000ea60000002100 */
[----:B------:R-:W-:Y:S05]  /*a2f0*/  IMAD.X R5, R12, 0x1, R7, P0 ;  /* 0x000000010c057824 */ /* 0x000fea00000e0607 */
[----:B------:R3:W-:Y:S01]  /*a300*/  LDGSTS.E.BYPASS.LTC128B.128 [R13+0x3100], [R4.64], !P5 ;  /* 0x03100000040d7fae */ /* 0x0007e2000e901d56 */
[----:B--2---:R-:W-:Y:S01]  /*a310*/  ISETP.GT.AND P1, PT, R14, 0x7f, PT ;  /* 0x0000007f0e00780c */ /* 0x004fe20003f24270 */
[C---:B---3--:R-:W-:Y:S01]  /*a320*/  IMAD.SHL.U32 R4, R21.reuse, 0x2, RZ ;  /* 0x0000000215047824 */ /* 0x048fe200078e00ff */
[----:B------:R-:W-:Y:S04]  /*a330*/  SHF.L.U64.HI R5, R21, 0x1, R23 ;  /* 0x0000000115057819 */ /* 0x000fe80000010217 */
[----:B------:R-:W-:Y:S05]  /*a340*/  IADD3 R22, P0, R22, R4, RZ ;  /* 0x0000000416167210 */ /* 0x000fea0007f1e0ff */
[----:B------:R-:W-:Y:S05]  /*a350*/  IMAD.X R23, R12, 0x1, R5, P0 ;  /* 0x000000010c177824 */ /* 0x000fea00000e0605 */
[----:B------:R2:W-:Y:S01]  /*a360*/  LDGSTS.E.BYPASS.LTC128B.128 [R13+0x4900], [R22.64], !P4 ;  /* 0x04900000160d7fae */ /* 0x0005e2000e101d56 */
[----:B------:R-:W-:-:S05]  /*a370*/  @P1 BRA `(.L_x_424) ;  /* 0x0000015000001947 */ /* 0x000fca0003800000 */
[----:B------:R-:W-:-:S05]  /*a380*/  BRA.DIV ~URZ, `(.L_x_425) ;  /* 0x000099b27f007947 */ /* 0x000fca000b800000 */
[----:B------:R3:W4:Y:S04]  /*a390*/  SHFL.IDX PT, R21, R15, 0x1, 0x181f ;  /* 0x00381f000f157f89 */ /* 0x00072800000e0000 */
[----:B--2---:R3:W2:Y:S02]  /*a3a0*/  SHFL.IDX PT, R13, R20, 0x1, 0x181f ;  /* 0x00381f00140d7f89 */ /* 0x0046a400000e0000 */
.L_x_447:
[----:B------:R-:W5:Y:S04]  /*a3b0*/  LDL R14, [R1+0x24] ;  /* 0x00002400010e7983 */ /* 0x000f680000100800 */
[----:B---3--:R-:W3:Y:S01]  /*a3c0*/  LDL R12, [R1+0x1c] ;  /* 0x00001c00010c7983 */ /* 0x008ee20000100800 */
[----:B-----5:R-:W-:Y:S02]  /*a3d0*/  ISETP.GE.AND P1, PT, R14, c[0x0][0x1d4], PT ;  /* 0x000075000e007a0c */ /* 0x020fe40003f26270 */
[----:B--2---:R-:W-:Y:S05]  /*a3e0*/  IADD3 R14, P0, R13, R178, RZ ;  /* 0x000000b20d0e7210 */ /* 0x004fea0007f1e0ff */
[----:B----4-:R-:W-:Y:S06]  /*a3f0*/  IMAD.X R15, R21, 0x1, R179, P0 ;  /* 0x00000001150f7824 */ /* 0x010fec00000e06b3 */
[----:B------:R-:W-:Y:S01]  /*a400*/  @!PT LDS RZ, [RZ] ;  /* 0x00000000fffff984 */ /* 0x000fe20000000800 */
[----:B------:R-:W-:Y:S01]  /*a410*/  @!PT LDS RZ, [RZ] ;  /* 0x00000000fffff984 */ /* 0x000fe20000000800 */
[----:B------:R-:W-:Y:S01]  /*a420*/  @!PT LDS RZ, [RZ] ;  /* 0x00000000fffff984 */ /* 0x000fe20000000800 */
[----:B---3--:R2:W-:Y:S02]  /*a430*/  LDGSTS.E.BYPASS.LTC128B.128 [R12+0x1100], [R14.64], !P1 ;  /* 0x011000000e0c7fae */ /* 0x0085e4000c901d56 */
        /* <DEDUP_REMOVED lines=9> */
.L_x_424:
[----:B------:R-:W-:Y:S05]  /*a4d0*/  BSYNC B0 ;  /* 0x0000000000007941 */ /* 0x000fea0003800000 */
.L_x_423:
[----:B----4-:R-:W0:Y:S01]  /*a4e0*/  LDGDEPBAR ;  /* 0x00000000000079af */ /* 0x010e220000000000 */
[----:B------:R-:W-:Y:S01]  /*a4f0*/  WARPSYNC 0xffffffff ;  /* 0xffffffff00007948 */ /* 0x000fe20003800000 */
[C---:B--2---:R-:W-:Y:S01]  /*a500*/  HMMA.16816.F32.BF16 R4, R160.reuse, R8, RZ ;  /* 0x00000008a004723c */ /* 0x044fe200000418ff */
[----:B------:R-:W-:Y:S06]  /*a510*/  UISETP.GT.AND UP0, UPT, UR24, UR8, UPT ;  /* 0x000000081800728c */ /* 0x000fec000bf04270 */
[----:B------:R-:W-:Y:S01]  /*a520*/  PLOP3.LUT P0, PT, PT, PT, UP0, 0x40, 0x0 ;  /* 0x000000000000781c */ /* 0x000fe20003f0e808 */
[C---:B------:R-:W-:Y:S08]  /*a530*/  HMMA.16816.F32.BF16 R8, R160.reuse, R10, RZ ;  /* 0x0000000aa008723c */ /* 0x040ff000000418ff */
[C---:B-1----:R-:W-:Y:S08]  /*a540*/  HMMA.16816.F32.BF16 R12, R160.reuse, R16, RZ ;  /* 0x00000010a00c723c */ /* 0x042ff000000418ff */
[C---:B------:R-:W-:Y:S08]  /*a550*/  HMMA.16816.F32.BF16 R16, R160.reuse, R18, RZ ;  /* 0x00000012a010723c */ /* 0x040ff000000418ff */
[C---:B------:R-:W-:Y:S08]  /*a560*/  HMMA.16816.F32.BF16 R20, R160.reuse, R24, RZ ;  /* 0x00000018a014723c */ /* 0x040ff000000418ff */
[----:B------:R-:W-:Y:S08]  /*a570*/  HMMA.16816.F32.BF16 R24, R160, R26, RZ ;  /* 0x0000001aa018723c */ /* 0x000ff000000418ff */
[C---:B------:R-:W-:Y:S08]  /*a580*/  HMMA.16816.F32.BF16 R4, R164.reuse, R156, R4 ;  /* 0x0000009ca404723c */ /* 0x040ff00000041804 */
[C---:B------:R-:W-:Y:S01]  /*a590*/  HMMA.16816.F32.BF16 R8, R164.reuse, R158, R8 ;  /* 0x0000009ea408723c */ /* 0x040fe20000041808 */
[----:B------:R-:W1:Y:S07]  /*a5a0*/  LDSM.16.M88.4 R156, [R251+0x10100] ;  /* 0x01010000fb9c783b */ /* 0x000e6e0000000200 */
[C---:B------:R-:W-:Y:S08]  /*a5b0*/  HMMA.16816.F32.BF16 R12, R164.reuse, R168, R12 ;  /* 0x000000a8a40c723c */ /* 0x040ff0000004180c */
[C---:B------:R-:W-:Y:S01]  /*a5c0*/  HMMA.16816.F32.BF16 R16, R164.reuse, R170, R16 ;  /* 0x000000aaa410723c */ /* 0x040fe20000041810 */
[----:B------:R-:W2:Y:S07]  /*a5d0*/  LDSM.16.M88.4 R168, [R251+0x10900] ;  /* 0x01090000fba8783b */ /* 0x000eae0000000200 */
[C---:B------:R-:W-:Y:S01]  /*a5e0*/  HMMA.16816.F32.BF16 R20, R164.reuse, R172, R20 ;  /* 0x000000aca414723c */ /* 0x040fe20000041814 */
[----:B------:R-:W3:Y:S07]  /*a5f0*/  LDL R173, [R1+0x4] ;  /* 0x0000040001ad7983 */ /* 0x000eee0000100800 */
[----:B------:R-:W-:Y:S08]  /*a600*/  HMMA.16816.F32.BF16 R24, R164, R174, R24 ;  /* 0x000000aea418723c */ /* 0x000ff00000041818 */
        /* <DEDUP_REMOVED lines=13> */
[C---:B------:R-:W-:Y:S08]  /*a6e0*/  HMMA.16816.F32.BF16 R16, R184.reuse, R158, R16 ;  /* 0x0000009eb810723c */ /* 0x040ff00000041810 */
[C---:B--2---:R-:W-:Y:S08]  /*a6f0*/  HMMA.16816.F32.BF16 R20, R184.reuse, R168, R20 ;  /* 0x000000a8b814723c */ /* 0x044ff00000041814 */
[----:B------:R-:W-:Y:S01]  /*a700*/  HMMA.16816.F32.BF16 R24, R184, R170, R24 ;  /* 0x000000aab818723c */ /* 0x000fe20000041818 */
[----:B---3--:R-:W1:Y:S08]  /*a710*/  LDSM.16.M88.4 R156, [R173+0x11900] ;  /* 0x01190000ad9c783b */ /* 0x008e700000000200 */
        /* <DEDUP_REMOVED lines=107> */
[----:B------:R-:W-:Y:S01]  /*add0*/  FMUL.FTZ R7, R7, c[0x0][0x320] ;  /* 0x0000c80007077a20 */ /* 0x000fe20000410000 */
[C---:B-1----:R-:W-:Y:S03]  /*ade0*/  HMMA.16816.F32.BF16 R12, R232.reuse, R156, R12 ;  /* 0x0000009ce80c723c */ /* 0x042fe6000004180c */
[----:B------:R-:W-:Y:S03]  /*adf0*/  FMUL.FTZ R8, R8, c[0x0][0x320] ;  /* 0x0000c80008087a20 */ /* 0x000fe60000410000 */
[----:B------:R-:W1:Y:S01]  /*ae00*/  MUFU.TANH R170, R5 ;  /* 0x0000000500aa7308 */ /* 0x000e620000002400 */
[----:B------:R-:W-:Y:S01]  /*ae10*/  FMUL.FTZ R9, R9, c[0x0][0x320] ;  /* 0x0000c80009097a20 */ /* 0x000fe20000410000 */
[C---:B------:R-:W-:Y:S08]  /*ae20*/  HMMA.16816.F32.BF16 R16, R232.reuse, R158, R16 ;  /* 0x0000009ee810723c */ /* 0x040ff00000041810 */
[----:B------:R-:W3:Y:S08]  /*ae30*/  MUFU.TANH R173, R6 ;  /* 0x0000000600ad7308 */ /* 0x000ef00000002400 */
[----:B------:R-:W-:Y:S02]  /*ae40*/  FMUL.FTZ R12, R12, c[0x0][0x320] ;  /* 0x0000c8000c0c7a20 */ /* 0x000fe40000410000 */
[----:B------:R4:W1:Y:S01]  /*ae50*/  MUFU.TANH R174, R7 ;  /* 0x0000000700ae7308 */ /* 0x0008620000002400 */
[----:B------:R-:W-:Y:S09]  /*ae60*/  FMUL.FTZ R13, R13, c[0x0][0x320] ;  /* 0x0000c8000d0d7a20 */ /* 0x000ff20000410000 */
[----:B------:R5:W1:Y:S10]  /*ae70*/  MUFU.TANH R171, R8 ;  /* 0x0000000800ab7308 */ /* 0x000a740000002400 */
[----:B------:R1:W1:Y:S01]  /*ae80*/  MUFU.TANH R156, R9 ;  /* 0x00000009009c7308 */ /* 0x0002620000002400 */
[----:B----4-:R-:W4:Y:S01]  /*ae90*/  LDSM.16.M88.4 R4, [R245+0x5800] ;  /* 0x00580000f504783b */ /* 0x010f220000000200 */
[----:B------:R-:W-:Y:S08]  /*aea0*/  DEPBAR.LE SB0, 0x0 ;  /* 0x000080000000791a */ /* 0x000ff00000000000 */
[----:B------:R2:W2:Y:S01]  /*aeb0*/  MUFU.TANH R158, R12 ;  /* 0x0000000c009e7308 */ /* 0x0004a20000002400 */
[----:B------:R-:W-:Y:S01]  /*aec0*/  BAR.SYNC.DEFER_BLOCKING 0x0 ;  /* 0x0000000000007b1d */ /* 0x000fe20000010000 */
[----:B-----5:R-:W-:Y:S02]  /*aed0*/  FMUL.FTZ R8, R11, c[0x0][0x320] ;  /* 0x0000c8000b087a20 */ /* 0x020fe40000410000 */
[----:B------:R-:W-:Y:S06]  /*aee0*/  FMUL.FTZ R11, R14, c[0x0][0x320] ;  /* 0x0000c8000e0b7a20 */ /* 0x000fec0000410000 */
[----:B------:R5:W3:Y:S01]  /*aef0*/  MUFU.TANH R157, R13 ;  /* 0x0000000d009d7308 */ /* 0x000ae20000002400 */
[----:B-1----:R-:W-:Y:S02]  /*af00*/  FMUL.FTZ R9, R10, c[0x0][0x320] ;  /* 0x0000c8000a097a20 */ /* 0x002fe40000410000 */
[----:B------:R-:W-:Y:S02]  /*af10*/  FMUL.FTZ R10, R15, c[0x0][0x320] ;  /* 0x0000c8000f0a7a20 */ /* 0x000fe40000410000 */
[----:B------:R-:W-:Y:S05]  /*af20*/  FMUL.FTZ R15, R16, c[0x0][0x320] ;  /* 0x0000c800100f7a20 */ /* 0x000fea0000410000 */
[----:B------:R-:W1:Y:S01]  /*af30*/  MUFU.TANH R9, R9 ;  /* 0x0000000900097308 */ /* 0x000e620000002400 */
[----:B------:R-:W-:Y:S02]  /*af40*/  FMUL.FTZ R16, R17, c[0x0][0x320] ;  /* 0x0000c80011107a20 */ /* 0x000fe40000410000 */
[----:B--2---:R-:W-:Y:S07]  /*af50*/  FMUL.FTZ R12, R19, c[0x0][0x320] ;  /* 0x0000c800130c7a20 */ /* 0x004fee0000410000 */
[----:B------:R-:W2:Y:S01]  /*af60*/  MUFU.TANH R8, R8 ;  /* 0x0000000800087308 */ /* 0x000ea20000002400 */
[C---:B----4-:R-:W-:Y:S05]  /*af70*/  HMMA.16816.F32.BF16 R20, R232.reuse, R4, R20 ;  /* 0x00000004e814723c */ /* 0x050fea0000041814 */
[----:B-----5:R-:W-:Y:S04]  /*af80*/  FMUL.FTZ R13, R18, c[0x0][0x320] ;  /* 0x0000c800120d7a20 */ /* 0x020fe80000410000 */
[----:B------:R-:W4:Y:S01]  /*af90*/  MUFU.TANH R11, R11 ;  /* 0x0000000b000b7308 */ /* 0x000f220000002400 */
        /* <DEDUP_REMOVED lines=9> */
[----:B------:R-:W1:Y:S01]  /*b030*/  MUFU.TANH R16, R16 ;  /* 0x0000001000107308 */ /* 0x000e620000002400 */
[----:B------:R-:W-:Y:S02]  /*b040*/  FMUL.FTZ R5, R26, c[0x0][0x320] ;  /* 0x0000c8001a057a20 */ /* 0x000fe40000410000 */
[----:B------:R-:W-:Y:S07]  /*b050*/  FMUL.FTZ R4, R27, c[0x0][0x320] ;  /* 0x0000c8001b047a20 */ /* 0x000fee0000410000 */
[----:B------:R-:W1:Y:S10]  /*b060*/  MUFU.TANH R13, R13 ;  /* 0x0000000d000d7308 */ /* 0x000e740000002400 */
[----:B------:R-:W1:Y:S10]  /*b070*/  MUFU.TANH R12, R12 ;  /* 0x0000000c000c7308 */ /* 0x000e740000002400 */
[----:B------:R1:W1:Y:S10]  /*b080*/  MUFU.TANH R172, R20 ;  /* 0x0000001400ac7308 */ /* 0x0002740000002400 */
[----:B------:R-:W1:Y:S10]  /*b090*/  MUFU.TANH R7, R7 ;  /* 0x0000000700077308 */ /* 0x000e740000002400 */
[----:B------:R1:W1:Y:S10]  /*b0a0*/  MUFU.TANH R175, R22 ;  /* 0x0000001600af7308 */ /* 0x0002740000002400 */
[----:B------:R-:W1:Y:S10]  /*b0b0*/  MUFU.TANH R14, R14 ;  /* 0x0000000e000e7308 */ /* 0x000e740000002400 */
[----:B------:R-:W1:Y:S10]  /*b0c0*/  MUFU.TANH R18, R18 ;  /* 0x0000001200127308 */ /* 0x000e740000002400 */
[----:B------:R-:W1:Y:S10]  /*b0d0*/  MUFU.TANH R17, R17 ;  /* 0x0000001100117308 */ /* 0x000e740000002400 */
[----:B------:R-:W1:Y:S10]  /*b0e0*/  MUFU.TANH R5, R5 ;  /* 0x0000000500057308 */ /* 0x000e740000002400 */
[----:B------:R-:W1:Y:S01]  /*b0f0*/  MUFU.TANH R4, R4 ;  /* 0x0000000400047308 */ /* 0x000e620000002400 */
[----:B------:R-:W-:-:S05]  /*b100*/  @P0 BRA `(.L_x_426) ;  /* 0x000004d000000947 */ /* 0x000fca0003800000 */
[----:B--234-:R-:W2:Y:S01]  /*b110*/  LDL R169, [R1+0x20] ;  /* 0x0000200001a97983 */ /* 0x01cea20000100800 */
[----:B------:R-:W-:Y:S01]  /*b120*/  IMAD.MOV.U32 R159, RZ, RZ, c[0x0][0x2b8] ;  /* 0x0000ae00ff9f7624 */ /* 0x000fe200078e00ff */
[----:B------:R-:W-:Y:S02]  /*b130*/  UIMAD UR5, UR24, 0x30, UR10 ;  /* 0x00000030180578a4 */ /* 0x000fe4000f8e020a */
[----:B------:R-:W3:Y:S02]  /*b140*/  S2R R26, SR_TID.X ;  /* 0x00000000001a7919 */ /* 0x000ee40000002100 */
[----:B------:R-:W-:Y:S02]  /*b150*/  ISETP.NE.AND P1, PT, R159, 0x1, PT ;  /* 0x000000019f00780c */ /* 0x000fe40003f25270 */
[----:B------:R4:W-:Y:S01]  /*b160*/  STL [R1+0x58], R0 ;  /* 0x0000580001007387 */ /* 0x0009e20000100800 */
[----:B------:R-:W-:Y:S03]  /*b170*/  IMAD.U32 R6, RZ, RZ, UR5 ;  /* 0x00000005ff067e24 */ /* 0x000fe6000f8e00ff */
[----:B------:R-:W2:Y:S01]  /*b180*/  LDL R24, [R1+0x24] ;  /* 0x0000240001187983 */ /* 0x000ea20000100800 */
[----:B----4-:R-:W-:Y:S01]  /*b190*/  IMAD.MOV.U32 R0, RZ, RZ, RZ ;  /* 0x000000ffff007224 */ /* 0x010fe200078e00ff */
[----:B--2---:R-:W-:Y:S02]  /*b1a0*/  ISETP.GE.AND P2, PT, R24, c[0x0][0x1d4], PT ;  /* 0x0000750018007a0c */ /* 0x004fe40003f46270 */
[----:B------:R-:W-:Y:S02]  /*b1b0*/  IADD3 R6, R6, -0x30, R169 ;  /* 0xffffffd006067810 */ /* 0x000fe40007ffe0a9 */
[----:B------:R-:W2:Y:S01]  /*b1c0*/  LDL R169, [R1+0x1c] ;  /* 0x00001c0001a97983 */ /* 0x000ea20000100800 */
[----:B---3--:R-:W-:Y:S02]  /*b1d0*/  SHF.R.S32.HI R25, RZ, 0x1f, R26 ;  /* 0x0000001fff197819 */ /* 0x008fe4000001141a */
[----:B-1----:R-:W-:Y:S02]  /*b1e0*/  @P1 IMAD.HI.U32 R20, R6, c[0x0][0x2bc], RZ ;  /* 0x0000af0006141a27 */ /* 0x002fe400078e00ff */
[----:B------:R-:W-:Y:S02]  /*b1f0*/  LEA.HI R25, R25, R26, RZ, 0x3 ;  /* 0x0000001a19197211 */ /* 0x000fe400078f18ff */
[----:B------:R-:W-:Y:S01]  /*b200*/  IMAD.MOV.U32 R19, RZ, RZ, R6 ;  /* 0x000000ffff137224 */ /* 0x000fe200078e0006 */
[----:B------:R-:W-:Y:S02]  /*b210*/  @P1 SHF.R.U32.HI R19, RZ, c[0x0][0x2c0], R20 ;  /* 0x0000b000ff131a19 */ /* 0x000fe40000011614 */
[----:B------:R-:W-:Y:S02]  /*b220*/  SHF.R.S32.HI R25, RZ, 0x3, R25 ;  /* 0x00000003ff197819 */ /* 0x000fe40000011419 */
        /* <DEDUP_REMOVED lines=8> */
[----:B------:R3:W4:Y:S02]  /*b2b0*/  @!P3 LDG.E R0, [R20.64] ;  /* 0x000000161400b981 */ /* 0x000724000c1e1900 */
[----:B------:R-:W-:Y:S04]  /*b2c0*/  IMAD R6, R6, c[0x0][0x1e0], RZ ;  /* 0x0000780006067a24 */ /* 0x000fe800078e02ff */
[C---:B------:R-:W-:Y:S02]  /*b2d0*/  IMAD R6, R23.reuse, c[0x0][0x1e4], R6 ;  /* 0x0000790017067a24 */ /* 0x040fe400078e0206 */
[----:B---3--:R-:W-:Y:S04]  /*b2e0*/  IMAD.WIDE.U32 R20, R23, c[0x0][0x1e0], RZ ;  /* 0x0000780017147a25 */ /* 0x008fe800078e00ff */
[----:B------:R-:W-:Y:S01]  /*b2f0*/  IMAD.IADD R21, R21, 0x1, R6 ;  /* 0x0000000115157824 */ /* 0x000fe200078e0206 */
[----:B----4-:R3:W-:Y:S01]  /*b300*/  STL [R1+0x8], R0 ;  /* 0x0000080001007387 */ /* 0x0107e20000100800 */
[----:B------:R-:W-:Y:S02]  /*b310*/  SHF.R.S32.HI R6, RZ, 0x1f, R0 ;  /* 0x0000001fff067819 */ /* 0x000fe40000011400 */
[----:B------:R-:W-:Y:S01]  /*b320*/  IMAD.WIDE.U32 R20, R0, c[0x0][0x1f0], R20 ;  /* 0x00007c0000147a25 */ /* 0x000fe200078e0014 */
[----:B-1----:R-:W4:Y:S03]  /*b330*/  LDL R23, [R1+0x14] ;  /* 0x0000140001177983 */ /* 0x002f260000100800 */
[----:B------:R-:W-:Y:S01]  /*b340*/  IMAD R6, R6, c[0x0][0x1f0], RZ ;  /* 0x00007c0006067a24 */ /* 0x000fe200078e02ff */
[----:B------:R-:W-:Y:S01]  /*b350*/  IADD3 R20, P0, R20, UR18, RZ ;  /* 0x0000001214147c10 */ /* 0x000fe2000ff1e0ff */
[----:B------:R-:W4:Y:S02]  /*b360*/  LDL R159, [R1+0x10] ;  /* 0x00001000019f7983 */ /* 0x000f240000100800 */
[----:B------:R-:W-:Y:S05]  /*b370*/  IMAD R6, R0, c[0x0][0x1f4], R6 ;  /* 0x00007d0000067a24 */ /* 0x000fea00078e0206 */
[----:B------:R-:W-:Y:S02]  /*b380*/  IADD3.X R6, R21, UR6, R6, P0, !PT ;  /* 0x0000000615067c10 */ /* 0x000fe400087fe406 */
[C---:B------:R-:W-:Y:S04]  /*b390*/  LEA R19, P0, R20.reuse, c[0x0][0x1c8], 0x1 ;  /* 0x0000720014137a11 */ /* 0x040fe800078008ff */
[----:B------:R-:W-:Y:S01]  /*b3a0*/  LEA.HI.X R6, R20, c[0x0][0x1cc], R6, 0x1, P0 ;  /* 0x0000730014067a11 */ /* 0x000fe200000f0c06 */
[----:B------:R-:W1:Y:S01]  /*b3b0*/  SHFL.IDX PT, R21, R19, RZ, 0x181f ;  /* 0x00181fff13157589 */ /* 0x000e6200000e0000 */
[----:B------:R-:W-:Y:S03]  /*b3c0*/  IADD3 R20, -R25, 0x30, RZ ;  /* 0x0000003019147810 */ /* 0x000fe60007ffe1ff */
[----:B---3--:R-:W3:Y:S01]  /*b3d0*/  LDL R0, [R1+0x2c] ;  /* 0x00002c0001007983 */ /* 0x008ee20000100800 */
[----:B------:R-:W-:Y:S03]  /*b3e0*/  ISETP.GE.AND P0, PT, R20, 0x1, PT ;  /* 0x000000011400780c */ /* 0x000fe60003f06270 */
[----:B------:R-:W2:Y:S04]  /*b3f0*/  SHFL.IDX PT, R22, R6, RZ, 0x181f ;  /* 0x00181fff06167589 */ /* 0x000ea800000e0000 */
[----:B------:R-:W3:Y:S04]  /*b400*/  SHFL.IDX PT, R19, R19, 0x1, 0x181f ;  /* 0x00381f0013137f89 */ /* 0x000ee800000e0000 */
[----:B------:R-:W3:Y:S02]  /*b410*/  SHFL.IDX PT, R6, R6, 0x1, 0x181f ;  /* 0x00381f0006067f89 */ /* 0x000ee400000e0000 */
[C---:B-1----:R-:W-:Y:S05]  /*b420*/  @P0 IADD3 R24, P1, R21.reuse, R178, RZ ;  /* 0x000000b215180210 */ /* 0x042fea0007f3e0ff */
[C---:B--2---:R-:W-:Y:S05]  /*b430*/  @P0 IMAD.X R25, R22.reuse, 0x1, R179, P1 ;  /* 0x0000000116190824 */ /* 0x044fea00008e06b3 */
[----:B------:R1:W-:Y:S02]  /*b440*/  @P0 LDGSTS.E.BYPASS.LTC128B.128 [R169+0x10100], [R24.64], !P2 ;  /* 0x1010000018a90fae */ /* 0x0003e4000d101d56 */
[----:B-1----:R-:W-:Y:S05]  /*b450*/  @P0 IADD3 R24, P1, R21, R176, RZ ;  /* 0x000000b015180210 */ /* 0x002fea0007f3e0ff */
[----:B------:R-:W-:Y:S05]  /*b460*/  @P0 IMAD.X R25, R22, 0x1, R177, P1 ;  /* 0x0000000116190824 */ /* 0x000fea00008e06b1 */
[----:B------:R4:W-:Y:S02]  /*b470*/  @P0 LDGSTS.E.BYPASS.LTC128B.128 [R169+0x11900], [R24.64], !P6 ;  /* 0x1190000018a90fae */ /* 0x0009e4000f101d56 */
[CC--:B----4-:R-:W-:Y:S04]  /*b480*/  @P0 LEA R24, P1, R23.reuse, R21.reuse, 0x1 ;  /* 0x0000001517180211 */ /* 0x0d0fe800078208ff */
[-CC-:B---3--:R-:W-:Y:S02]  /*b490*/  @P0 LEA.HI.X R25, R23, R22.reuse, R0.reuse, 0x1, P1 ;  /* 0x0000001617190211 */ /* 0x188fe400008f0c00 */
[C---:B------:R-:W-:Y:S03]  /*b4a0*/  @P0 LEA R26, P1, R159.reuse, R21, 0x1 ;  /* 0x000000159f1a0211 */ /* 0x040fe600078208ff */
[----:B------:R1:W-:Y:S04]  /*b4b0*/  @P0 LDGSTS.E.BYPASS.LTC128B.128 [R169+0x13100], [R24.64], !P5 ;  /* 0x1310000018a90fae */ /* 0x0003e8000e901d56 */
[----:B-1----:R-:W2:Y:S02]  /*b4c0*/  LDL R25, [R1+0x28] ;  /* 0x0000280001197983 */ /* 0x002ea40000100800 */
[----:B--2---:R-:W-:Y:S05]  /*b4d0*/  @P0 LEA.HI.X R27, R159, R22, R25, 0x1, P1 ;  /* 0x000000169f1b0211 */ /* 0x004fea00008f0c19 */
[----:B------:R1:W-:Y:S01]  /*b4e0*/  @P0 LDGSTS.E.BYPASS.LTC128B.128 [R169+0x14900], [R26.64], !P4 ;  /* 0x149000001aa90fae */ /* 0x0003e2000e101d56 */
[----:B------:R-:W-:Y:S11]  /*b4f0*/  ISETP.GE.AND P0, PT, R20, 0x21, PT ;  /* 0x000000211400780c */ /* 0x000ff60003f06270 */
[----:B------:R-:W-:Y:S02]  /*b500*/  @!UPT UIADD3 URZ, URZ, URZ, URZ ;  /* 0x0000003f3f3ff290 */ /* 0x000fe4000fffe03f */
[C---:B------:R-:W-:Y:S05]  /*b510*/  @P0 IADD3 R20, P1, R19.reuse, R178, RZ ;  /* 0x000000b213140210 */ /* 0x040fea0007f3e0ff */
[C---:B------:R-:W-:Y:S05]  /*b520*/  @P0 IMAD.X R21, R6.reuse, 0x1, R179, P1 ;  /* 0x0000000106150824 */ /* 0x040fea00008e06b3 */
[----:B------:R2:W-:Y:S02]  /*b530*/  @P0 LDGSTS.E.BYPASS.LTC128B.128 [R169+0x11100], [R20.64], !P2 ;  /* 0x1110000014a90fae */ /* 0x0005e4000d101d56 */
[----:B--2---:R-:W-:Y:S05]  /*b540*/  @P0 IADD3 R20, P1, R19, R176, RZ ;  /* 0x000000b013140210 */ /* 0x004fea0007f3e0ff */
[----:B------:R-:W-:Y:S05]  /*b550*/  @P0 IMAD.X R21, R6, 0x1, R177, P1 ;  /* 0x0000000106150824 */ /* 0x000fea00008e06b1 */
[----:B------:R2:W-:Y:S02]  /*b560*/  @P0 LDGSTS.E.BYPASS.LTC128B.128 [R169+0x12900], [R20.64], !P6 ;  /* 0x1290000014a90fae */ /* 0x0005e4000f101d56 */
[CC--:B--2---:R-:W-:Y:S04]  /*b570*/  @P0 LEA R20, P1, R23.reuse, R19.reuse, 0x1 ;  /* 0x0000001317140211 */ /* 0x0c4fe800078208ff */
[-C--:B------:R-:W-:Y:S02]  /*b580*/  @P0 LEA.HI.X R21, R23, R6.reuse, R0, 0x1, P1 ;  /* 0x0000000617150211 */ /* 0x080fe400008f0c00 */
[----:B------:R1:W5:Y:S01]  /*b590*/  LDL.LU R0, [R1+0x58] ;  /* 0x0000580001007983 */ /* 0x0003620000300800 */
[C---:B------:R-:W-:Y:S03]  /*b5a0*/  @P0 LEA R22, P1, R159.reuse, R19, 0x1 ;  /* 0x000000139f160211 */ /* 0x040fe600078208ff */
[----:B------:R1:W-:Y:S01]  /*b5b0*/  @P0 LDGSTS.E.BYPASS.LTC128B.128 [R169+0x14100], [R20.64], !P5 ;  /* 0x1410000014a90fae */ /* 0x0003e2000e901d56 */
[----:B------:R-:W-:Y:S05]  /*b5c0*/  @P0 LEA.HI.X R23, R159, R6, R25, 0x1, P1 ;  /* 0x000000069f170211 */ /* 0x000fea00008f0c19 */
[----:B------:R1:W-:Y:S04]  /*b5d0*/  @P0 LDGSTS.E.BYPASS.LTC128B.128 [R169+0x15900], [R22.64], !P4 ;  /* 0x1590000016a90fae */ /* 0x0003e8000e101d56 */
.L_x_426:
[----:B-1234-:R-:W2:Y:S01]  /*b5e0*/  LDL.LU R23, [R1+0x44] ;  /* 0x0000440001177983 */ /* 0x01eea20000300800 */
[----:B-----5:R-:W-:Y:S01]  /*b5f0*/  FMNMX.FTZ R0, R168, R0, !PT ;  /* 0x00000000a8007209 */ /* 0x020fe20007810000 */
[----:B------:R-:W-:Y:S02]  /*b600*/  UISETP.GT.AND UP0, UPT, UR24, UR4, UPT ;  /* 0x000000041800728c */ /* 0x000fe4000bf04270 */
[----:B------:R-:W0:Y:S01]  /*b610*/  LDGDEPBAR ;  /* 0x00000000000079af */ /* 0x000e220000000000 */
[----:B------:R-:W-:Y:S01]  /*b620*/  FMNMX.FTZ R0, R170, R0, !PT ;  /* 0x00000000aa007209 */ /* 0x000fe20007810000 */
[----:B------:R-:W-:Y:S02]  /*b630*/  UIADD3 UR5, UR24, -0x1, URZ ;  /* 0xffffffff18057890 */ /* 0x000fe4000fffe03f */
[----:B------:R-:W-:Y:S02]  /*b640*/  PLOP3.LUT P0, PT, PT, PT, UP0, 0x80, 0x0 ;  /* 0x000000000000781c */ /* 0x000fe40003f0f008 */
[----:B------:R-:W-:Y:S03]  /*b650*/  FMNMX.FTZ R0, R171, R0, !PT ;  /* 0x00000000ab007209 */ /* 0x000fe60007810000 */
[----:B------:R-:W-:Y:S01]  /*b660*/  UMOV UR24, UR5 ;  /* 0x0000000500187c82 */ /* 0x000fe20008000000 */
        /* <DEDUP_REMOVED lines=13> */
[C---:B------:R-:W-:Y:S02]  /*b740*/  FMUL.FTZ R169, R0.reuse, c[0x0][0x2d0] ;  /* 0x0000b40000a97a20 */ /* 0x040fe40000410000 */
[----:B------:R-:W-:Y:S02]  /*b750*/  FADD.FTZ R3, -R0, R3 ;  /* 0x0000000300037221 */ /* 0x000fe40000010100 */
[--C-:B------:R-:W-:Y:S02]  /*b760*/  FFMA.FTZ R168, R168, c[0x0][0x2d0], -R169.reuse ;  /* 0x0000b400a8a87a23 */ /* 0x100fe400000108a9 */
[--C-:B------:R-:W-:Y:S02]  /*b770*/  FFMA.FTZ R19, R170, c[0x0][0x2d0], -R169.reuse ;  /* 0x0000b400aa137a23 */ /* 0x100fe400000108a9 */
[--C-:B------:R-:W-:Y:S02]  /*b780*/  FFMA.FTZ R20, R171, c[0x0][0x2d0], -R169.reuse ;  /* 0x0000b400ab147a23 */ /* 0x100fe400000108a9 */
[--C-:B------:R-:W-:Y:S01]  /*b790*/  FFMA.FTZ R156, R156, c[0x0][0x2d0], -R169.reuse ;  /* 0x0000b4009c9c7a23 */ /* 0x100fe200000108a9 */
[----:B------:R-:W-:Y:S01]  /*b7a0*/  MUFU.EX2 R168, R168 ;  /* 0x000000a800a87308 */ /* 0x000fe20000000800 */
[--C-:B------:R-:W-:Y:S02]  /*b7b0*/  FFMA.FTZ R22, R158, c[0x0][0x2d0], -R169.reuse ;  /* 0x0000b4009e167a23 */ /* 0x100fe400000108a9 */
[--C-:B------:R-:W-:Y:S02]  /*b7c0*/  FFMA.FTZ R21, R157, c[0x0][0x2d0], -R169.reuse ;  /* 0x0000b4009d157a23 */ /* 0x100fe400000108a9 */
[--C-:B------:R-:W-:Y:S02]  /*b7d0*/  FFMA.FTZ R24, R15, c[0x0][0x2d0], -R169.reuse ;  /* 0x0000b4000f187a23 */ /* 0x100fe400000108a9 */
[--C-:B------:R-:W-:Y:S01]  /*b7e0*/  FFMA.FTZ R25, R16, c[0x0][0x2d0], -R169.reuse ;  /* 0x0000b40010197a23 */ /* 0x100fe200000108a9 */
[----:B------:R-:W-:Y:S01]  /*b7f0*/  MOV R16, R22 ;  /* 0x0000001600107202 */ /* 0x000fe20000000f00 */
[--C-:B------:R-:W-:Y:S01]  /*b800*/  FFMA.FTZ R172, R172, c[0x0][0x2d0], -R169.reuse ;  /* 0x0000b400acac7a23 */ /* 0x100fe200000108a9 */
[----:B------:R-:W-:Y:S01]  /*b810*/  MUFU.EX2 R19, R19 ;  /* 0x0000001300137308 */ /* 0x000fe20000000800 */
[--C-:B------:R-:W-:Y:S02]  /*b820*/  FFMA.FTZ R171, R7, c[0x0][0x2d0], -R169.reuse ;  /* 0x0000b40007ab7a23 */ /* 0x100fe400000108a9 */
[--C-:B------:R-:W-:Y:S02]  /*b830*/  FFMA.FTZ R170, R18, c[0x0][0x2d0], -R169.reuse ;  /* 0x0000b40012aa7a23 */ /* 0x100fe400000108a9 */
[----:B------:R-:W-:Y:S02]  /*b840*/  FFMA.FTZ R169, R17, c[0x0][0x2d0], -R169 ;  /* 0x0000b40011a97a23 */ /* 0x000fe400000108a9 */
[----:B------:R-:W3:Y:S01]  /*b850*/  LDL.LU R17, [R1+0x40] ;  /* 0x0000400001117983 */ /* 0x000ee20000300800 */
[----:B------:R-:W-:Y:S02]  /*b860*/  FMUL.FTZ R3, R3, c[0x0][0x2d0] ;  /* 0x0000b40003037a20 */ /* 0x000fe40000410000 */
[----:B------:R-:W-:Y:S10]  /*b870*/  MUFU.EX2 R20, R20 ;  /* 0x0000001400147308 */ /* 0x000ff40000000800 */
[----:B------:R-:W1:Y:S10]  /*b880*/  MUFU.EX2 R6, R3 ;  /* 0x0000000300067308 */ /* 0x000e740000000800 */
[----:B------:R4:W2:Y:S10]  /*b890*/  MUFU.EX2 R158, R156 ;  /* 0x0000009c009e7308 */ /* 0x0008b40000000800 */
[----:B------:R-:W-:Y:S01]  /*b8a0*/  MUFU.EX2 R169, R169 ;  /* 0x000000a900a97308 */ /* 0x000fe20000000800 */
[C---:B-1----:R-:W-:Y:S02]  /*b8b0*/  FMUL.FTZ R28, R6.reuse, R28 ;  /* 0x0000001c061c7220 */ /* 0x042fe40000410000 */
[C---:B------:R-:W-:Y:S02]  /*b8c0*/  FMUL.FTZ R29, R6.reuse, R29 ;  /* 0x0000001d061d7220 */ /* 0x040fe40000410000 */
[C---:B------:R-:W-:Y:S02]  /*b8d0*/  FMUL.FTZ R32, R6.reuse, R32 ;  /* 0x0000002006207220 */ /* 0x040fe40000410000 */
[C---:B------:R-:W-:Y:S03]  /*b8e0*/  FMUL.FTZ R33, R6.reuse, R33 ;  /* 0x0000002106217220 */ /* 0x040fe60000410000 */
[----:B------:R-:W-:Y:S01]  /*b8f0*/  MUFU.EX2 R171, R171 ;  /* 0x000000ab00ab7308 */ /* 0x000fe20000000800 */
[C---:B------:R-:W-:Y:S01]  /*b900*/  FMUL.FTZ R36, R6.reuse, R36 ;  /* 0x0000002406247220 */ /* 0x040fe20000410000 */
[C---:B----4-:R-:W-:Y:S01]  /*b910*/  F2FP.BF16.PACK_AB R156, R19.reuse, R168 ;  /* 0x000000a8139c723e */ /* 0x050fe200000010ff */
        /* <DEDUP_REMOVED lines=48> */
[----:B------:R-:W-:Y:S04]  /*bc20*/  FADD.FTZ R3, R19, R3 ;  /* 0x0000000313037221 */ /* 0x000fe80000010000 */
[----:B------:R-:W-:Y:S04]  /*bc30*/  FADD.FTZ R3, R20, R3 ;  /* 0x0000000314037221 */ /* 0x000fe80000010000 */
[C---:B------:R-:W-:Y:S01]  /*bc40*/  FADD.FTZ R22, R158.reuse, R3 ;  /* 0x000000039e167221 */ /* 0x040fe20000010000 */
[----:B------:R-:W-:Y:S02]  /*bc50*/  FMNMX.FTZ R3, R173, R2, !PT ;  /* 0x00000002ad037209 */ /* 0x000fe40007810000 */
[----:B------:R-:W-:Y:S01]  /*bc60*/  F2FP.BF16.PACK_AB R158, R158, R20 ;  /* 0x000000149e9e723e */ /* 0x000fe200000010ff */
[----:B------:R-:W-:Y:S01]  /*bc70*/  FMUL.FTZ R20, R6, R148 ;  /* 0x0000009406147220 */ /* 0x000fe20000410000 */
        /* <DEDUP_REMOVED lines=18> */
[----:B------:R-:W-:Y:S02]  /*bda0*/  FMUL.FTZ R2, R2, c[0x0][0x2d0] ;  /* 0x0000b40002027a20 */ /* 0x000fe40000410000 */
[--C-:B------:R-:W-:Y:S02]  /*bdb0*/  FFMA.FTZ R15, R174, c[0x0][0x2d0], -R168.reuse ;  /* 0x0000b400ae0f7a23 */ /* 0x100fe400000108a8 */
[----:B------:R-:W-:Y:S01]  /*bdc0*/  MUFU.EX2 R7, R7 ;  /* 0x0000000700077308 */ /* 0x000fe20000000800 */
[--C-:B------:R-:W-:Y:S02]  /*bdd0*/  FFMA.FTZ R18, R9, c[0x0][0x2d0], -R168.reuse ;  /* 0x0000b40009127a23 */ /* 0x100fe400000108a8 */
[--C-:B------:R-:W-:Y:S02]  /*bde0*/  FFMA.FTZ R159, R8, c[0x0][0x2d0], -R168.reuse ;  /* 0x0000b400089f7a23 */ /* 0x100fe400000108a8 */
[--C-:B------:R-:W-:Y:S02]  /*bdf0*/  FFMA.FTZ R19, R11, c[0x0][0x2d0], -R168.reuse ;  /* 0x0000b4000b137a23 */ /* 0x100fe400000108a8 */
[--C-:B------:R-:W-:Y:S02]  /*be00*/  FFMA.FTZ R27, R10, c[0x0][0x2d0], -R168.reuse ;  /* 0x0000b4000a1b7a23 */ /* 0x100fe400000108a8 */
[--C-:B------:R-:W-:Y:S01]  /*be10*/  FFMA.FTZ R26, R13, c[0x0][0x2d0], -R168.reuse ;  /* 0x0000b4000d1a7a23 */ /* 0x100fe200000108a8 */
[----:B------:R-:W3:Y:S01]  /*be20*/  MUFU.EX2 R2, R2 ;  /* 0x0000000200027308 */ /* 0x000ee20000000800 */
[--C-:B------:R-:W-:Y:S01]  /*be30*/  FFMA.FTZ R23, R12, c[0x0][0x2d0], -R168.reuse ;  /* 0x0000b4000c177a23 */ /* 0x100fe200000108a8 */
[----:B------:R-:W-:Y:S01]  /*be40*/  MOV R148, R19 ;  /* 0x0000001300947202 */ /* 0x000fe20000000f00 */
[--C-:B------:R-:W-:Y:S02]  /*be50*/  FFMA.FTZ R173, R5, c[0x0][0x2d0], -R168.reuse ;  /* 0x0000b40005ad7a23 */ /* 0x100fe400000108a8 */
[--C-:B------:R-:W-:Y:S02]  /*be60*/  FFMA.FTZ R175, R175, c[0x0][0x2d0], -R168.reuse ;  /* 0x0000b400afaf7a23 */ /* 0x100fe400000108a8 */
[--C-:B------:R-:W-:Y:S01]  /*be70*/  FFMA.FTZ R174, R14, c[0x0][0x2d0], -R168.reuse ;  /* 0x0000b4000eae7a23 */ /* 0x100fe200000108a8 */
[----:B------:R-:W-:Y:S01]  /*be80*/  MOV R14, R25 ;  /* 0x00000019000e7202 */ /* 0x000fe20000000f00 */
[----:B------:R-:W-:Y:S01]  /*be90*/  FFMA.FTZ R168, R4, c[0x0][0x2d0], -R168 ;  /* 0x0000b40004a87a23 */ /* 0x000fe200000108a8 */
[----:B------:R-:W1:Y:S01]  /*bea0*/  MUFU.EX2 R15, R15 ;  /* 0x0000000f000f7308 */ /* 0x000e620000000800 */
[C---:B------:R-:W-:Y:S02]  /*beb0*/  FMUL.FTZ R5, R6.reuse, R133 ;  /* 0x0000008506057220 */ /* 0x040fe40000410000 */
[C---:B------:R-:W-:Y:S01]  /*bec0*/  FMUL.FTZ R8, R6.reuse, R136 ;  /* 0x0000008806087220 */ /* 0x040fe20000410000 */
[----:B------:R-:W-:Y:S01]  /*bed0*/  MOV R136, R26 ;  /* 0x0000001a00887202 */ /* 0x000fe20000000f00 */
[C---:B------:R-:W-:Y:S01]  /*bee0*/  FMUL.FTZ R9, R6.reuse, R137 ;  /* 0x0000008906097220 */ /* 0x040fe20000410000 */
[----:B------:R-:W-:Y:S01]  /*bef0*/  MOV R137, R27 ;  /* 0x0000001b00897202 */ /* 0x000fe20000000f00 */
[C---:B------:R-:W-:Y:S02]  /*bf00*/  FMUL.FTZ R12, R6.reuse, R140 ;  /* 0x0000008c060c7220 */ /* 0x040fe40000410000 */
[C---:B------:R-:W-:Y:S01]  /*bf10*/  FMUL.FTZ R13, R6.reuse, R141 ;  /* 0x0000008d060d7220 */ /* 0x040fe20000410000 */
[----:B------:R-:W-:Y:S01]  /*bf20*/  MOV R141, R16 ;  /* 0x00000010008d7202 */ /* 0x000fe20000000f00 */
[C---:B------:R-:W-:Y:S01]  /*bf30*/  FMUL.FTZ R16, R6.reuse, R144 ;  /* 0x0000009006107220 */ /* 0x040fe20000410000 */
[----:B------:R-:W-:Y:S01]  /*bf40*/  MUFU.EX2 R168, R168 ;  /* 0x000000a800a87308 */ /* 0x000fe20000000800 */
[----:B------:R-:W-:Y:S01]  /*bf50*/  FMUL.FTZ R25, R6, R153 ;  /* 0x0000009906197220 */ /* 0x000fe20000410000 */
[----:B------:R-:W-:Y:S01]  /*bf60*/  MOV R153, R23 ;  /* 0x0000001700997202 */ /* 0x000fe20000000f00 */
[C---:B---3--:R-:W-:Y:S02]  /*bf70*/  FFMA.FTZ R4, R2.reuse, R17, R7 ;  /* 0x0000001102047223 */ /* 0x048fe40000010007 */
[C---:B------:R-:W-:Y:S02]  /*bf80*/  FMUL.FTZ R10, R2.reuse, R138 ;  /* 0x0000008a020a7220 */ /* 0x040fe40000410000 */
[C---:B------:R-:W-:Y:S02]  /*bf90*/  FMUL.FTZ R19, R2.reuse, R147 ;  /* 0x0000009302137220 */ /* 0x040fe40000410000 */
[C---:B------:R-:W-:Y:S01]  /*bfa0*/  FMUL.FTZ R26, R2.reuse, R154 ;  /* 0x0000009a021a7220 */ /* 0x040fe20000410000 */
[----:B------:R-:W2:Y:S01]  /*bfb0*/  MUFU.EX2 R141, R141 ;  /* 0x0000008d008d7308 */ /* 0x000ea20000000800 */
[----:B------:R-:W-:Y:S01]  /*bfc0*/  FMUL.FTZ R27, R2, R155 ;  /* 0x0000009b021b7220 */ /* 0x000fe20000410000 */
[C---:B-1----:R-:W-:Y:S01]  /*bfd0*/  F2FP.BF16.PACK_AB R157, R15.reuse, R7 ;  /* 0x000000070f9d723e */ /* 0x042fe200000010ff */
[----:B------:R-:W-:Y:S01]  /*bfe0*/  FADD.FTZ R11, R15, R4 ;  /* 0x000000040f0b7221 */ /* 0x000fe20000010000 */
[----:B------:R-:W-:Y:S01]  /*bff0*/  MOV R15, R24 ;  /* 0x00000018000f7202 */ /* 0x000fe20000000f00 */
[----:B------:R-:W-:Y:S01]  /*c000*/  FMUL.FTZ R4, R6, R132 ;  /* 0x0000008406047220 */ /* 0x000fe20000410000 */
[----:B------:R-:W-:Y:S01]  /*c010*/  MOV R132, R21 ;  /* 0x0000001500847202 */ /* 0x000fe20000000f00 */
[----:B------:R-:W-:Y:S01]  /*c020*/  FMUL.FTZ R7, R2, R135 ;  /* 0x0000008702077220 */ /* 0x000fe20000410000 */
[----:B------:R-:W-:Y:S01]  /*c030*/  MOV R140, R15 ;  /* 0x0000000f008c7202 */ /* 0x000fe20000000f00 */
[C---:B------:R-:W-:Y:S01]  /*c040*/  FMUL.FTZ R17, R6.reuse, R145 ;  /* 0x0000009106117220 */ /* 0x040fe20000410000 */
        /* <DEDUP_REMOVED lines=11> */
[C---:B------:R-:W-:Y:S02]  /*c100*/  FMUL.FTZ R15, R2.reuse, R143 ;  /* 0x0000008f020f7220 */ /* 0x040fe40000410000 */
[C---:B------:R-:W-:Y:S02]  /*c110*/  FMUL.FTZ R18, R2.reuse, R146 ;  /* 0x0000009202127220 */ /* 0x040fe40000410000 */
[C---:B------:R-:W-:Y:S02]  /*c120*/  FMUL.FTZ R22, R2.reuse, R150 ;  /* 0x0000009602167220 */ /* 0x040fe40000410000 */
[C---:B------:R-:W-:Y:S02]  /*c130*/  FMUL.FTZ R23, R2.reuse, R151 ;  /* 0x0000009702177220 */ /* 0x040fe40000410000 */
[C---:B------:R-:W-:Y:S01]  /*c140*/  FMUL.FTZ R30, R2.reuse, R30 ;  /* 0x0000001e021e7220 */ /* 0x040fe20000410000 */
[----:B------:R-:W1:Y:S01]  /*c150*/  MUFU.EX2 R143, R138 ;  /* 0x0000008a008f7308 */ /* 0x000e620000000800 */
        /* <DEDUP_REMOVED lines=17> */
[----:B------:R-:W3:Y:S01]  /*c270*/  MUFU.EX2 R140, R140 ;  /* 0x0000008c008c7308 */ /* 0x000ee20000000800 */
[C---:B------:R-:W-:Y:S02]  /*c280*/  FMUL.FTZ R62, R2.reuse, R62 ;  /* 0x0000003e023e7220 */ /* 0x040fe40000410000 */
[C---:B------:R-:W-:Y:S02]  /*c290*/  FMUL.FTZ R63, R2.reuse, R63 ;  /* 0x0000003f023f7220 */ /* 0x040fe40000410000 */
[C---:B------:R-:W-:Y:S02]  /*c2a0*/  FMUL.FTZ R66, R2.reuse, R66 ;  /* 0x0000004202427220 */ /* 0x040fe40000410000 */
[C---:B------:R-:W-:Y:S02]  /*c2b0*/  FMUL.FTZ R67, R2.reuse, R67 ;  /* 0x0000004302437220 */ /* 0x040fe40000410000 */
[C---:B------:R-:W-:Y:S01]  /*c2c0*/  FMUL.FTZ R70, R2.reuse, R70 ;  /* 0x0000004602467220 */ /* 0x040fe20000410000 */
[----:B------:R4:W-:Y:S01]  /*c2d0*/  MUFU.EX2 R150, R153 ;  /* 0x0000009900967308 */ /* 0x0009e20000000800 */
        /* <DEDUP_REMOVED lines=35> */
[----:B------:R3:W3:Y:S01]  /*c510*/  MUFU.EX2 R2, R132 ;  /* 0x0000008400027308 */ /* 0x0006e20000000800 */
[----:B--2---:R-:W-:Y:S02]  /*c520*/  FADD.FTZ R146, R141, R152 ;  /* 0x000000988d927221 */ /* 0x004fe40000010000 */
[----:B----4-:R-:W-:Y:S02]  /*c530*/  LDSM.16.MT88.4 R152, [R249+0x1100] ;  /* 0x00110000f998783b */ /* 0x010fe40000004200 */
[----:B-1----:R-:W-:Y:S04]  /*c540*/  FADD.FTZ R146, R143, R146 ;  /* 0x000000928f927221 */ /* 0x002fe80000010000 */
[----:B---3--:R-:W-:Y:S04]  /*c550*/  FADD.FTZ R146, R140, R146 ;  /* 0x000000928c927221 */ /* 0x008fe80000010000 */
[----:B------:R-:W-:Y:S01]  /*c560*/  FADD.FTZ R146, R142, R146 ;  /* 0x000000928e927221 */ /* 0x000fe20000010000 */
[----:B------:R-:W1:Y:S01]  /*c570*/  LDSM.16.MT88.4 R132, [R252+0x100] ;  /* 0x00010000fc84783b */ /* 0x000e620000004200 */
[----:B------:R-:W-:Y:S01]  /*c580*/  F2FP.BF16.PACK_AB R159, R145, R2 ;  /* 0x00000002919f723e */ /* 0x000fe200000010ff */
[----:B------:R-:W-:Y:S02]  /*c590*/  FADD.FTZ R144, R2, R144 ;  /* 0x0000009002907221 */ /* 0x000fe40000010000 */
[----:B------:R2:W3:Y:S04]  /*c5a0*/  MUFU.EX2 R2, R137 ;  /* 0x0000008900027308 */ /* 0x0004e80000000800 */
[----:B--2---:R-:W-:Y:S01]  /*c5b0*/  LDSM.16.MT88.4 R136, [R252+0x900] ;  /* 0x00090000fc88783b */ /* 0x004fe20000004200 */
        /* <DEDUP_REMOVED lines=48> */
[----:B------:R1:W2:Y:S03]  /*c8c0*/  MUFU.EX2 R156, R172 ;  /* 0x000000ac009c7308 */ /* 0x0002a60000000800 */
[----:B---3--:R-:W-:Y:S03]  /*c8d0*/  F2FP.BF16.PACK_AB R133, R2, R148 ;  /* 0x000000940285723e */ /* 0x008fe600000010ff */
[----:B------:R-:W-:Y:S02]  /*c8e0*/  F2FP.BF16.PACK_AB R134, R142, R140 ;  /* 0x0000008c8e86723e */ /* 0x000fe400000010ff */
[----:B------:R-:W3:Y:S02]  /*c8f0*/  LDSM.16.MT88.4 R140, [R250+0x900] ;  /* 0x00090000fa8c783b */ /* 0x000ee40000004200 */
[----:B------:R4:W2:Y:S01]  /*c900*/  MUFU.EX2 R158, R170 ;  /* 0x000000aa009e7308 */ /* 0x0008a20000000800 */
[----:B------:R-:W-:Y:S02]  /*c910*/  F2FP.BF16.PACK_AB R135, R150, R149 ;  /* 0x000000959687723e */ /* 0x000fe400000010ff */
[----:B------:R-:W-:Y:S02]  /*c920*/  F2FP.BF16.PACK_AB R157, R174, R175 ;  /* 0x000000afae9d723e */ /* 0x000fe400000010ff */
[----:B------:R-:W-:Y:S03]  /*c930*/  F2FP.BF16.PACK_AB R159, R168, R173 ;  /* 0x000000ada89f723e */ /* 0x000fe600000010ff */
[C---:B------:R-:W-:Y:S05]  /*c940*/  HMMA.16816.F32.BF16 R4, R132.reuse, R136, R4 ;  /* 0x000000888404723c */ /* 0x040fea0000041804 */
[----:B-1----:R-:W-:Y:S03]  /*c950*/  MOV R172, R150 ;  /* 0x0000009600ac7202 */ /* 0x002fe60000000f00 */
[C---:B------:R-:W-:Y:S01]  /*c960*/  HMMA.16816.F32.BF16 R8, R132.reuse, R138, R8 ;  /* 0x0000008a8408723c */ /* 0x040fe20000041808 */
[----:B------:R-:W1:Y:S03]  /*c970*/  LDSM.16.MT88.4 R136, [R249+0x900] ;  /* 0x00090000f988783b */ /* 0x000e660000004200 */
[----:B----4-:R-:W-:Y:S04]  /*c980*/  MOV R170, R149 ;  /* 0x0000009500aa7202 */ /* 0x010fe80000000f00 */
[C---:B---3--:R-:W-:Y:S08]  /*c990*/  HMMA.16816.F32.BF16 R12, R132.reuse, R140, R12 ;  /* 0x0000008c840c723c */ /* 0x048ff0000004180c */
[C---:B------:R-:W-:Y:S01]  /*c9a0*/  HMMA.16816.F32.BF16 R16, R132.reuse, R142, R16 ;  /* 0x0000008e8410723c */ /* 0x040fe20000041810 */
[----:B------:R-:W3:Y:S07]  /*c9b0*/  LDSM.16.MT88.4 R140, [R248+0x900] ;  /* 0x00090000f88c783b */ /* 0x000eee0000004200 */
[C---:B-1----:R-:W-:Y:S08]  /*c9c0*/  HMMA.16816.F32.BF16 R20, R132.reuse, R136, R20 ;  /* 0x000000888414723c */ /* 0x042ff00000041814 */
[C---:B------:R-:W-:Y:S01]  /*c9d0*/  HMMA.16816.F32.BF16 R24, R132.reuse, R138, R24 ;  /* 0x0000008a8418723c */ /* 0x040fe20000041818 */
[----:B------:R-:W1:Y:S07]  /*c9e0*/  LDSM.16.MT88.4 R136, [R252+0x2100] ;  /* 0x00210000fc88783b */ /* 0x000e6e0000004200 */
        /* <DEDUP_REMOVED lines=36> */
[C---:B---3--:R-:W-:Y:S07]  /*cc30*/  HMMA.16816.F32.BF16 R124, R132.reuse, R140, R124 ;  /* 0x0000008c847c723c */ /* 0x048fee000004187c */
[----:B--2---:R-:W-:Y:S01]  /*cc40*/  FADD.FTZ R141, R156, R146 ;  /* 0x000000929c8d7221 */ /* 0x004fe20000010000 */
[----:B------:R-:W-:Y:S04]  /*cc50*/  HMMA.16816.F32.BF16 R128, R132, R142, R128 ;  /* 0x0000008e8480723c */ /* 0x000fe80000041880 */
[C---:B------:R-:W-:Y:S01]  /*cc60*/  FADD.FTZ R141, R171.reuse, R141 ;  /* 0x0000008dab8d7221 */ /* 0x040fe20000010000 */
[----:B------:R-:W-:Y:S01]  /*cc70*/  F2FP.BF16.PACK_AB R156, R171, R156 ;  /* 0x0000009cab9c723e */ /* 0x000fe200000010ff */
[----:B------:R-:W-:Y:S02]  /*cc80*/  FADD.FTZ R140, R145, R144 ;  /* 0x00000090918c7221 */ /* 0x000fe40000010000 */
[----:B------:R-:W-:Y:S01]  /*cc90*/  FADD.FTZ R141, R158, R141 ;  /* 0x0000008d9e8d7221 */ /* 0x000fe20000010000 */
[----:B------:R-:W2:Y:S03]  /*cca0*/  LDSM.16.MT88.4 R144, [R250+0x1100] ;  /* 0x00110000fa90783b */ /* 0x000ea60000004200 */
[C---:B------:R-:W-:Y:S01]  /*ccb0*/  FADD.FTZ R132, R169.reuse, R141 ;  /* 0x0000008da9847221 */ /* 0x040fe20000010000 */
[----:B------:R-:W-:Y:S01]  /*ccc0*/  F2FP.BF16.PACK_AB R158, R169, R158 ;  /* 0x0000009ea99e723e */ /* 0x000fe200000010ff */
[----:B------:R-:W-:Y:S03]  /*ccd0*/  FADD.FTZ R169, R148, R140 ;  /* 0x0000008c94a97221 */ /* 0x000fe60000010000 */
[----:B------:R1:W-:Y:S01]  /*cce0*/  STL [R1+0x44], R132 ;  /* 0x0000448401007387 */ /* 0x0003e20000100800 */
[----:B------:R-:W-:Y:S04]  /*ccf0*/  FADD.FTZ R169, R2, R169 ;  /* 0x000000a902a97221 */ /* 0x000fe80000010000 */
[----:B------:R-:W-:Y:S04]  /*cd00*/  FADD.FTZ R2, R170, R169 ;  /* 0x000000a9aa027221 */ /* 0x000fe80000010000 */
[----:B------:R-:W-:Y:S04]  /*cd10*/  FADD.FTZ R2, R172, R2 ;  /* 0x00000002ac027221 */ /* 0x000fe80000010000 */
[----:B------:R-:W-:Y:S04]  /*cd20*/  FADD.FTZ R2, R175, R2 ;  /* 0x00000002af027221 */ /* 0x000fe80000010000 */
[----:B------:R-:W-:Y:S01]  /*cd30*/  FADD.FTZ R174, R174, R2 ;  /* 0x00000002aeae7221 */ /* 0x000fe20000010000 */
[----:B------:R-:W-:Y:S03]  /*cd40*/  MOV R2, R3 ;  /* 0x0000000300027202 */ /* 0x000fe60000000f00 */
[----:B------:R-:W-:Y:S01]  /*cd50*/  FADD.FTZ R174, R173, R174 ;  /* 0x000000aeadae7221 */ /* 0x000fe20000010000 */
[C---:B-1----:R-:W-:Y:S01]  /*cd60*/  HMMA.16816.F32.BF16 R132, R156.reuse, R136, R4 ;  /* 0x000000889c84723c */ /* 0x042fe20000041804 */
[----:B------:R-:W1:Y:S07]  /*cd70*/  LDSM.16.MT88.4 R4, [R248+0x1100] ;  /* 0x00110000f804783b */ /* 0x000e6e0000004200 */
[C---:B------:R-:W-:Y:S01]  /*cd80*/  HMMA.16816.F32.BF16 R136, R156.reuse, R138, R8 ;  /* 0x0000008a9c88723c */ /* 0x040fe20000041808 */
[----:B------:R-:W3:Y:S07]  /*cd90*/  LDSM.16.MT88.4 R8, [R252+0x2900] ;  /* 0x00290000fc08783b */ /* 0x000eee0000004200 */
[C---:B--2---:R-:W-:Y:S01]  /*cda0*/  HMMA.16816.F32.BF16 R140, R156.reuse, R144, R12 ;  /* 0x000000909c8c723c */ /* 0x044fe2000004180c */
[----:B------:R-:W2:Y:S07]  /*cdb0*/  LDSM.16.MT88.4 R12, [R250+0x2900] ;  /* 0x00290000fa0c783b */ /* 0x000eae0000004200 */
[C---:B------:R-:W-:Y:S08]  /*cdc0*/  HMMA.16816.F32.BF16 R144, R156.reuse, R146, R16 ;  /* 0x000000929c90723c */ /* 0x040ff00000041810 */
[C---:B------:R-:W-:Y:S08]  /*cdd0*/  HMMA.16816.F32.BF16 R148, R156.reuse, R152, R20 ;  /* 0x000000989c94723c */ /* 0x040ff00000041814 */
[C---:B------:R-:W-:Y:S08]  /*cde0*/  HMMA.16816.F32.BF16 R152, R156.reuse, R154, R24 ;  /* 0x0000009a9c98723c */ /* 0x040ff00000041818 */
[C---:B-1----:R-:W-:Y:S08]  /*cdf0*/  HMMA.16816.F32.BF16 R28, R156.reuse, R4, R28 ;  /* 0x000000049c1c723c */ /* 0x042ff0000004181c */
[C---:B------:R-:W-:Y:S01]  /*ce00*/  HMMA.16816.F32.BF16 R32, R156.reuse, R6, R32 ;  /* 0x000000069c20723c */ /* 0x040fe20000041820 */
[----:B------:R-:W1:Y:S07]  /*ce10*/  LDSM.16.MT88.4 R4, [R249+0x2900] ;  /* 0x00290000f904783b */ /* 0x000e6e0000004200 */
[C---:B---3--:R-:W-:Y:S08]  /*ce20*/  HMMA.16816.F32.BF16 R36, R156.reuse, R8, R36 ;  /* 0x000000089c24723c */ /* 0x048ff00000041824 */
[C---:B------:R-:W-:Y:S01]  /*ce30*/  HMMA.16816.F32.BF16 R40, R156.reuse, R10, R40 ;  /* 0x0000000a9c28723c */ /* 0x040fe20000041828 */
[----:B------:R-:W3:Y:S07]  /*ce40*/  LDSM.16.MT88.4 R8, [R248+0x2900] ;  /* 0x00290000f808783b */ /* 0x000eee0000004200 */
[C---:B--2---:R-:W-:Y:S08]  /*ce50*/  HMMA.16816.F32.BF16 R44, R156.reuse, R12, R44 ;  /* 0x0000000c9c2c723c */ /* 0x044ff0000004182c */
[C---:B------:R-:W-:Y:S01]  /*ce60*/  HMMA.16816.F32.BF16 R48, R156.reuse, R14, R48 ;  /* 0x0000000e9c30723c */ /* 0x040fe20000041830 */
[----:B------:R-:W2:Y:S07]  /*ce70*/  LDSM.16.MT88.4 R12, [R252+0x4100] ;  /* 0x00410000fc0c783b */ /* 0x000eae0000004200 */
        /* <DEDUP_REMOVED lines=22> */
[C---:B------:R-:W-:Y:S08]  /*cfe0*/  HMMA.16816.F32.BF16 R112, R156.reuse, R10, R112 ;  /* 0x0000000a9c70723c */ /* 0x040ff00000041870 */
[C---:B--2---:R-:W-:Y:S08]  /*cff0*/  HMMA.16816.F32.BF16 R116, R156.reuse, R12, R116 ;  /* 0x0000000c9c74723c */ /* 0x044ff00000041874 */
[C---:B------:R-:W-:Y:S08]  /*d000*/  HMMA.16816.F32.BF16 R120, R156.reuse, R14, R120 ;  /* 0x0000000e9c78723c */ /* 0x040ff00000041878 */
[C---:B-1----:R-:W-:Y:S07]  /*d010*/  HMMA.16816.F32.BF16 R124, R156.reuse, R4, R124 ;  /* 0x000000049c7c723c */ /* 0x042fee000004187c */
[----:B------:R-:W-:Y:S01]  /*d020*/  FADD.FTZ R4, R168, R174 ;  /* 0x000000aea8047221 */ /* 0x000fe20000010000 */
[----:B------:R-:W-:Y:S04]  /*d030*/  HMMA.16816.F32.BF16 R128, R156, R6, R128 ;  /* 0x000000069c80723c */ /* 0x000fe80000041880 */
[----:B------:R1:W-:Y:S04]  /*d040*/  STL [R1+0x40], R4 ;  /* 0x0000400401007387 */ /* 0x0003e80000100800 */
[----:B-1----:R-:W-:-:S05]  /*d050*/  @P0 BRA `(.L_x_427) ;  /* 0xffffcf7000000947 */ /* 0x002fca000383ffff */
.L_x_422:
[----:B------:R-:W-:-:S06]  /*d060*/  UISETP.GE.AND UP0, UPT, UR24, UR8, UPT ;  /* 0x000000081800728c */ /* 0x000fcc000bf06270 */
[----:B------:R-:W-:-:S13]  /*d070*/  PLOP3.LUT P0, PT, PT, PT, UP0, 0x40, 0x0 ;  /* 0x000000000000781c */ /* 0x000fda0003f0e808 */
[----:B------:R-:W-:Y:S05]  /*d080*/  @P0 BRA `(.L_x_428) ;  /* 0x00003ec000000947 */ /* 0x000fea0003800000 */
[----:B-1----:R-:W1:Y:S04]  /*d090*/  S2R R3, SR_TID.X ;  /* 0x0000000000037919 */ /* 0x002e680000002100 */
[----:B------:R-:W2:Y:S01]  /*d0a0*/  LDL.LU R4, [R1+0x3c] ;  /* 0x00003c0001047983 */ /* 0x000ea20000300800 */
[----:B-1----:R-:W-:-:S04]  /*d0b0*/  SHF.R.S32.HI R5, RZ, 0x1f, R3 ;  /* 0x0000001fff057819 */ /* 0x002fc80000011403 */
[----:B------:R-:W-:Y:S02]  /*d0c0*/  LEA.HI R5, R5, R3, RZ, 0x3 ;  /* 0x0000000305057211 */ /* 0x000fe400078f18ff */
[----:B------:R-:W2:Y:S02]  /*d0d0*/  LDL R3, [R1+0x24] ;  /* 0x0000240001037983 */ /* 0x000ea40000100800 */
[----:B------:R-:W-:-:S04]  /*d0e0*/  SHF.R.S32.HI R5, RZ, 0x3, R5 ;  /* 0x00000003ff057819 */ /* 0x000fc80000011405 */
[----:B------:R-:W-:Y:S01]  /*d0f0*/  IADD3 R6, -R5, 0x30, RZ ;  /* 0x0000003005067810 */ /* 0x000fe20007ffe1ff */
[----:B------:R-:W-:Y:S01]  /*d100*/  IMAD.MOV.U32 R156, RZ, RZ, R2 ;  /* 0x000000ffff9c7224 */ /* 0x000fe200078e0002 */
[C---:B--2---:R-:W-:Y:S01]  /*d110*/  SHF.L.U64.HI R5, R3.reuse, 0x1, R4 ;  /* 0x0000000103057819 */ /* 0x044fe20000010204 */
[----:B------:R-:W-:-:S04]  /*d120*/  IMAD.SHL.U32 R4, R3, 0x2, RZ ;  /* 0x0000000203047824 */ /* 0x000fc800078e00ff */
[----:B------:R1:W-:Y:S04]  /*d130*/  STL [R1+0x48], R5 ;  /* 0x0000480501007387 */ /* 0x0003e80000100800 */
[----:B------:R1:W-:Y:S01]  /*d140*/  STL [R1+0x3c], R4 ;  /* 0x00003c0401007387 */ /* 0x0003e20000100800 */
[----:B------:R-:W-:-:S03]  /*d150*/  IMAD.MOV.U32 R3, RZ, RZ, R0 ;  /* 0x000000ffff037224 */ /* 0x000fc600078e0000 */
.L_x_441:
[----:B------:R-:W2:Y:S01]  /*d160*/  LDL R0, [R1+0xc] ;  /* 0x00000c0001007983 */ /* 0x000ea20000100800 */
[----:B------:R-:W-:Y:S04]  /*d170*/  DEPBAR.LE SB0, 0x0 ;  /* 0x000080000000791a */ /* 0x000fe80000000000 */
[----:B------:R-:W3:Y:S01]  /*d180*/  LDL R9, [R1+0x3c] ;  /* 0x00003c0001097983 */ /* 0x000ee20000100800 */
[----:B------:R-:W-:Y:S03]  /*d190*/  BSSY B0, `(.L_x_429) ;  /* 0x0000055000007945 */ /* 0x000fe60003800000 */
[----:B------:R-:W4:Y:S04]  /*d1a0*/  LDL R6, [R1+0x8] ;  /* 0x0000080001067983 */ /* 0x000f280000100800 */
[----:B------:R-:W5:Y:S04]  /*d1b0*/  LDL R8, [R1+0x48] ;  /* 0x0000480001087983 */ /* 0x000f680000100800 */
[----:B------:R-:W2:Y:S04]  /*d1c0*/  LDL R157, [R1+0x24] ;  /* 0x00002400019d7983 */ /* 0x000ea80000100800 */
[----:B------:R-:W2:Y:S04]  /*d1d0*/  LDL R7, [R1+0x4] ;  /* 0x0000040001077983 */ /* 0x000ea80000100800 */
[----:B------:R-:W3:Y:S04]  /*d1e0*/  LDL R14, [R1+0x1c] ;  /* 0x00001c00010e7983 */ /* 0x000ee80000100800 */
[----:B------:R-:W3:Y:S04]  /*d1f0*/  LDL R23, [R1] ;  /* 0x0000000001177983 */ /* 0x000ee80000100800 */
[----:B------:R-:W5:Y:S04]  /*d200*/  LDL R21, [R1+0x18] ;  /* 0x0000180001157983 */ /* 0x000f680000100800 */
[----:B------:R-:W5:Y:S04]  /*d210*/  LDL R22, [R1+0x30] ;  /* 0x0000300001167983 */ /* 0x000f680000100800 */
[----:B------:R-:W5:Y:S04]  /*d220*/  LDL R20, [R1+0x2c] ;  /* 0x00002c0001147983 */ /* 0x000f680000100800 */
[----:B------:R-:W-:Y:S06]  /*d230*/  BAR.SYNC.DEFER_BLOCKING 0x0 ;  /* 0x0000000000007b1d */ /* 0x000fec0000010000 */
[----:B------:R-:W-:Y:S04]  /*d240*/  LDSM.16.M88.4 R172, [R247] ;  /* 0x00000000f7ac783b */ /* 0x000fe80000000200 */
[----:B------:R-:W-:Y:S04]  /*d250*/  LDSM.16.M88.4 R176, [R246] ;  /* 0x00000000f6b0783b */ /* 0x000fe80000000200 */
[----:B--2---:R-:W-:Y:S01]  /*d260*/  LDSM.16.M88.4 R16, [R7+0x10900] ;  /* 0x010900000710783b */ /* 0x004fe20000000200 */
[----:B------:R-:W-:Y:S01]  /*d270*/  SHF.R.S32.HI R2, RZ, 0x1f, R0 ;  /* 0x0000001fff027819 */ /* 0x000fe20000011400 */
[----:B-1----:R-:W-:Y:S01]  /*d280*/  IMAD.WIDE.U32 R4, R0, c[0x0][0x208], RZ ;  /* 0x0000820000047a25 */ /* 0x002fe200078e00ff */
[----:B------:R-:W-:Y:S01]  /*d290*/  ISETP.GE.AND P1, PT, R157, c[0x0][0x1d4], PT ;  /* 0x000075009d007a0c */ /* 0x000fe20003f26270 */
[----:B------:R-:W-:Y:S02]  /*d2a0*/  LDSM.16.M88.4 R24, [R7+0x11100] ;  /* 0x011100000718783b */ /* 0x000fe40000000200 */
[----:B------:R-:W-:Y:S02]  /*d2b0*/  IMAD R2, R2, c[0x0][0x208], RZ ;  /* 0x0000820002027a24 */ /* 0x000fe400078e02ff */
[----:B---3--:R-:W-:Y:S02]  /*d2c0*/  LDSM.16.M88.4 R168, [R23] ;  /* 0x0000000017a8783b */ /* 0x008fe40000000200 */
[----:B------:R-:W-:Y:S01]  /*d2d0*/  IMAD R2, R0, c[0x0][0x20c], R2 ;  /* 0x0000830000027a24 */ /* 0x000fe200078e0202 */
[----:B----4-:R-:W-:Y:S01]  /*d2e0*/  SHF.R.S32.HI R0, RZ, 0x1f, R6 ;  /* 0x0000001fff007819 */ /* 0x010fe20000011406 */
[----:B-----5:R-:W-:Y:S02]  /*d2f0*/  IMAD.SHL.U32 R159, R21, 0x2, RZ ;  /* 0x00000002159f7824 */ /* 0x020fe400078e00ff */
[----:B------:R-:W-:Y:S02]  /*d300*/  IMAD.IADD R5, R5, 0x1, R2 ;  /* 0x0000000105057824 */ /* 0x000fe400078e0202 */
[----:B------:R-:W2:Y:S01]  /*d310*/  LDL R2, [R1+0x10] ;  /* 0x0000100001027983 */ /* 0x000ea20000100800 */
[----:B------:R-:W-:Y:S01]  /*d320*/  IMAD R0, R0, c[0x0][0x218], RZ ;  /* 0x0000860000007a24 */ /* 0x000fe200078e02ff */
[----:B------:R-:W-:Y:S01]  /*d330*/  SHF.L.U64.HI R21, R21, 0x1, R22 ;  /* 0x0000000115157819 */ /* 0x000fe20000010216 */
[C---:B------:R-:W-:Y:S04]  /*d340*/  IMAD.WIDE.U32 R4, R6.reuse, c[0x0][0x218], R4 ;  /* 0x0000860006047a25 */ /* 0x040fe800078e0004 */
[----:B------:R-:W-:Y:S01]  /*d350*/  IMAD R0, R6, c[0x0][0x21c], R0 ;  /* 0x0000870006007a24 */ /* 0x000fe200078e0200 */
[----:B------:R-:W-:Y:S04]  /*d360*/  IADD3 R15, P0, R4, UR14, RZ ;  /* 0x0000000e040f7c10 */ /* 0x000fe8000ff1e0ff */
[----:B------:R-:W-:Y:S02]  /*d370*/  IADD3.X R0, R5, UR16, R0, P0, !PT ;  /* 0x0000001005007c10 */ /* 0x000fe400087fe400 */
[C---:B------:R-:W-:Y:S04]  /*d380*/  LEA R4, P0, R15.reuse, c[0x0][0x1f8], 0x1 ;  /* 0x00007e000f047a11 */ /* 0x040fe800078008ff */
[----:B------:R-:W-:Y:S01]  /*d390*/  LEA.HI.X R15, R15, c[0x0][0x1fc], R0, 0x1, P0 ;  /* 0x00007f000f0f7a11 */ /* 0x000fe200000f0c00 */
[----:B------:R-:W1:Y:S04]  /*d3a0*/  SHFL.IDX PT, R6, R4, RZ, 0x181f ;  /* 0x00181fff04067589 */ /* 0x000e6800000e0000 */
[----:B------:R-:W3:Y:S04]  /*d3b0*/  LDL R0, [R1+0x14] ;  /* 0x0000140001007983 */ /* 0x000ee80000100800 */
[----:B------:R-:W4:Y:S01]  /*d3c0*/  SHFL.IDX PT, R5, R15, RZ, 0x181f ;  /* 0x00181fff0f057589 */ /* 0x000f2200000e0000 */
[C---:B-1----:R-:W-:Y:S05]  /*d3d0*/  IADD3 R12, P0, R6.reuse, R9, RZ ;  /* 0x00000009060c7210 */ /* 0x042fea0007f1e0ff */
[C---:B----4-:R-:W-:Y:S02]  /*d3e0*/  IMAD.X R13, R5.reuse, 0x1, R8, P0 ;  /* 0x00000001050d7824 */ /* 0x050fe400000e0608 */
[----:B------:R1:W4:Y:S04]  /*d3f0*/  LDSM.16.M88.4 R8, [R7+0x10100] ;  /* 0x010100000708783b */ /* 0x0003280000000200 */
[----:B------:R-:W-:Y:S01]  /*d400*/  @!PT LDS RZ, [RZ] ;  /* 0x00000000fffff984 */ /* 0x000fe20000000800 */
[----:B------:R-:W-:Y:S01]  /*d410*/  @!PT LDS RZ, [RZ] ;  /* 0x00000000fffff984 */ /* 0x000fe20000000800 */
[----:B------:R-:W-:Y:S01]  /*d420*/  @!PT LDS RZ, [RZ] ;  /* 0x00000000fffff984 */ /* 0x000fe20000000800 */
[----:B------:R5:W-:Y:S04]  /*d430*/  LDGSTS.E.BYPASS.LTC128B.128 [R14+0x100], [R12.64], !P1 ;  /* 0x001000000c0e7fae */ /* 0x000be8000c901d56 */
[----:B-1----:R-:W4:Y:S04]  /*d440*/  LDL R7, [R1+0x28] ;  /* 0x0000280001077983 */ /* 0x002f280000100800 */
[----:B------:R1:W-:Y:S01]  /*d450*/  STL [R1+0x4c], R21 ;  /* 0x00004c1501007387 */ /* 0x0003e20000100800 */
[----:B-----5:R-:W-:Y:S05]  /*d460*/  IADD3 R12, P0, R6, R159, RZ ;  /* 0x0000009f060c7210 */ /* 0x020fea0007f1e0ff */
[C---:B------:R-:W-:Y:S05]  /*d470*/  IMAD.X R13, R5.reuse, 0x1, R21, P0 ;  /* 0x00000001050d7824 */ /* 0x040fea00000e0615 */
[----:B------:R5:W-:Y:S01]  /*d480*/  LDGSTS.E.BYPASS.LTC128B.128 [R14+0x1900], [R12.64], !P6 ;  /* 0x019000000c0e7fae */ /* 0x000be2000f101d56 */
[C---:B---3--:R-:W-:Y:S01]  /*d490*/  SHF.L.U64.HI R158, R0.reuse, 0x1, R20 ;  /* 0x00000001009e7819 */ /* 0x048fe20000010214 */
[----:B------:R-:W-:Y:S02]  /*d4a0*/  IMAD.SHL.U32 R157, R0, 0x2, RZ ;  /* 0x00000002009d7824 */ /* 0x000fe400078e00ff */
[----:B------:R-:W3:Y:S01]  /*d4b0*/  S2R R20, SR_TID.X ;  /* 0x0000000000147919 */ /* 0x000ee20000002100 */
[----:B--2---:R-:W-:Y:S02]  /*d4c0*/  IMAD.SHL.U32 R0, R2, 0x2, RZ ;  /* 0x0000000202007824 */ /* 0x004fe400078e00ff */
[C---:B-----5:R-:W-:Y:S05]  /*d4d0*/  IADD3 R12, P0, R6.reuse, R157, RZ ;  /* 0x0000009d060c7210 */ /* 0x060fea0007f1e0ff */
[C---:B------:R-:W-:Y:S01]  /*d4e0*/  IMAD.X R13, R5.reuse, 0x1, R158, P0 ;  /* 0x00000001050d7824 */ /* 0x040fe200000e069e */
[----:B------:R-:W-:Y:S04]  /*d4f0*/  IADD3 R6, P0, R6, R0, RZ ;  /* 0x0000000006067210 */ /* 0x000fe80007f1e0ff */
[----:B------:R1:W-:Y:S01]  /*d500*/  LDGSTS.E.BYPASS.LTC128B.128 [R14+0x3100], [R12.64], !P5 ;  /* 0x031000000c0e7fae */ /* 0x0003e2000e901d56 */
[----:B---3--:R-:W-:Y:S02]  /*d510*/  ISETP.GT.AND P1, PT, R20, 0x7f, PT ;  /* 0x0000007f1400780c */ /* 0x008fe40003f24270 */
[----:B----4-:R-:W-:Y:S05]  /*d520*/  SHF.L.U64.HI R2, R2, 0x1, R7 ;  /* 0x0000000102027819 */ /* 0x010fea0000010207 */
[----:B------:R-:W-:Y:S05]  /*d530*/  IMAD.X R7, R5, 0x1, R2, P0 ;  /* 0x0000000105077824 */ /* 0x000fea00000e0602 */
[----:B------:R1:W-:Y:S01]  /*d540*/  LDGSTS.E.BYPASS.LTC128B.128 [R14+0x4900], [R6.64], !P4 ;  /* 0x04900000060e7fae */ /* 0x0003e2000e101d56 */
[----:B------:R-:W-:-:S05]  /*d550*/  @P1 BRA `(.L_x_430) ;  /* 0x0000018000001947 */ /* 0x000fca0003800000 */
[----:B------:R-:W-:-:S05]  /*d560*/  BRA.DIV ~URZ, `(.L_x_431) ;  /* 0x000068827f007947 */ /* 0x000fca000b800000 */
[----:B------:R2:W3:Y:S04]  /*d570*/  SHFL.IDX PT, R5, R15, 0x1, 0x181f ;  /* 0x00381f000f057f89 */ /* 0x0004e800000e0000 */
[----:B-1----:R2:W1:Y:S02]  /*d580*/  SHFL.IDX PT, R13, R4, 0x1, 0x181f ;  /* 0x00381f00040d7f89 */ /* 0x00246400000e0000 */
.L_x_448:
[----:B------:R-:W4:Y:S04]  /*d590*/  LDL R7, [R1+0x24] ;  /* 0x0000240001077983 */ /* 0x000f280000100800 */
[----:B------:R-:W5:Y:S04]  /*d5a0*/  LDL R6, [R1+0x3c] ;  /* 0x00003c0001067983 */ /* 0x000f680000100800 */
[----:B--2---:R-:W2:Y:S04]  /*d5b0*/  LDL R14, [R1+0x48] ;  /* 0x00004800010e7983 */ /* 0x004ea80000100800 */
[----:B---3--:R-:W3:Y:S04]  /*d5c0*/  LDL R12, [R1+0x1c] ;  /* 0x00001c00010c7983 */ /* 0x008ee80000100800 */
[----:B------:R-:W3:Y:S01]  /*d5d0*/  LDL R4, [R1+0x4c] ;  /* 0x00004c0001047983 */ /* 0x000ee20000100800 */
[----:B----4-:R-:W-:Y:S02]  /*d5e0*/  ISETP.GE.AND P1, PT, R7, c[0x0][0x1d4], PT ;  /* 0x0000750007007a0c */ /* 0x010fe40003f26270 */
[----:B-1---5:R-:W-:Y:S05]  /*d5f0*/  IADD3 R6, P0, R13, R6, RZ ;  /* 0x000000060d067210 */ /* 0x022fea0007f1e0ff */
[----:B--2---:R-:W-:Y:S06]  /*d600*/  IMAD.X R7, R5, 0x1, R14, P0 ;  /* 0x0000000105077824 */ /* 0x004fec00000e060e */
[----:B------:R-:W-:Y:S01]  /*d610*/  @!PT LDS RZ, [RZ] ;  /* 0x00000000fffff984 */ /* 0x000fe20000000800 */
[----:B------:R-:W-:Y:S01]  /*d620*/  @!PT LDS RZ, [RZ] ;  /* 0x00000000fffff984 */ /* 0x000fe20000000800 */
[----:B------:R-:W-:Y:S01]  /*d630*/  @!PT LDS RZ, [RZ] ;  /* 0x00000000fffff984 */ /* 0x000fe20000000800 */
[----:B---3--:R1:W-:Y:S02]  /*d640*/  LDGSTS.E.BYPASS.LTC128B.128 [R12+0x1100], [R6.64], !P1 ;  /* 0x01100000060c7fae */ /* 0x0083e4000c901d56 */
[----:B-1----:R-:W-:Y:S05]  /*d650*/  IADD3 R6, P0, R13, R159, RZ ;  /* 0x0000009f0d067210 */ /* 0x002fea0007f1e0ff */
[----:B------:R-:W-:Y:S05]  /*d660*/  IMAD.X R7, R5, 0x1, R4, P0 ;  /* 0x0000000105077824 */ /* 0x000fea00000e0604 */
[----:B------:R1:W-:Y:S02]  /*d670*/  LDGSTS.E.BYPASS.LTC128B.128 [R12+0x2900], [R6.64], !P6 ;  /* 0x02900000060c7fae */ /* 0x0003e4000f101d56 */
[----:B-1----:R-:W-:Y:S05]  /*d680*/  IADD3 R6, P0, R13, R157, RZ ;  /* 0x0000009d0d067210 */ /* 0x002fea0007f1e0ff */
[----:B------:R-:W-:Y:S01]  /*d690*/  IMAD.X R7, R5, 0x1, R158, P0 ;  /* 0x0000000105077824 */ /* 0x000fe200000e069e */
[----:B------:R-:W-:Y:S04]  /*d6a0*/  IADD3 R4, P0, R13, R0, RZ ;  /* 0x000000000d047210 */ /* 0x000fe80007f1e0ff */
[----:B------:R1:W-:Y:S01]  /*d6b0*/  LDGSTS.E.BYPASS.LTC128B.128 [R12+0x4100], [R6.64], !P5 ;  /* 0x04100000060c7fae */ /* 0x0003e2000e901d56 */
[----:B------:R-:W-:Y:S05]  /*d6c0*/  IMAD.X R5, R5, 0x1, R2, P0 ;  /* 0x0000000105057824 */ /* 0x000fea00000e0602 */
[----:B------:R1:W-:Y:S03]  /*d6d0*/  LDGSTS.E.BYPASS.LTC128B.128 [R12+0x5900], [R4.64], !P4 ;  /* 0x05900000040c7fae */ /* 0x0003e6000e101d56 */
.L_x_430:
[----:B------:R-:W-:Y:S05]  /*d6e0*/  BSYNC B0 ;  /* 0x0000000000007941 */ /* 0x000fea0003800000 */
.L_x_429:
        /* <DEDUP_REMOVED lines=147> */
[----:B------:R-:W1:Y:S01]  /*e020*/  MUFU.TANH R173, R5 ;  /* 0x0000000500ad7308 */ /* 0x000e620000002400 */
[----:B------:R-:W-:Y:S02]  /*e030*/  FMUL.FTZ R8, R8, c[0x0][0x320] ;  /* 0x0000c80008087a20 */ /* 0x000fe40000410000 */
[----:B------:R-:W-:Y:S01]  /*e040*/  FMUL.FTZ R10, R10, c[0x0][0x320] ;  /* 0x0000c8000a0a7a20 */ /* 0x000fe20000410000 */
[C---:B------:R-:W-:Y:S06]  /*e050*/  HMMA.16816.F32.BF16 R16, R232.reuse, R170, R16 ;  /* 0x000000aae810723c */ /* 0x040fec0000041810 */
[----:B------:R-:W3:Y:S10]  /*e060*/  MUFU.TANH R177, R6 ;  /* 0x0000000600b17308 */ /* 0x000ef40000002400 */
[----:B------:R4:W1:Y:S01]  /*e070*/  MUFU.TANH R176, R7 ;  /* 0x0000000700b07308 */ /* 0x0008620000002400 */
[----:B------:R-:W-:Y:S07]  /*e080*/  FMUL.FTZ R15, R15, c[0x0][0x320] ;  /* 0x0000c8000f0f7a20 */ /* 0x000fee0000410000 */
[----:B------:R-:W-:Y:S02]  /*e090*/  FMUL.FTZ R18, R18, c[0x0][0x320] ;  /* 0x0000c80012127a20 */ /* 0x000fe40000410000 */
[----:B------:R5:W1:Y:S10]  /*e0a0*/  MUFU.TANH R168, R9 ;  /* 0x0000000900a87308 */ /* 0x000a740000002400 */
[----:B------:R1:W1:Y:S01]  /*e0b0*/  MUFU.TANH R169, R11 ;  /* 0x0000000b00a97308 */ /* 0x0002620000002400 */
[----:B----4-:R-:W4:Y:S01]  /*e0c0*/  LDSM.16.M88.4 R4, [R245+0x5800] ;  /* 0x00580000f504783b */ /* 0x010f220000000200 */
[----:B------:R-:W-:Y:S08]  /*e0d0*/  DEPBAR.LE SB0, 0x0 ;  /* 0x000080000000791a */ /* 0x000ff00000000000 */
[----:B------:R-:W2:Y:S01]  /*e0e0*/  MUFU.TANH R179, R15 ;  /* 0x0000000f00b37308 */ /* 0x000ea20000002400 */
[----:B------:R-:W-:Y:S01]  /*e0f0*/  BAR.SYNC.DEFER_BLOCKING 0x0 ;  /* 0x0000000000007b1d */ /* 0x000fe20000010000 */
[----:B-----5:R-:W-:Y:S02]  /*e100*/  FMUL.FTZ R9, R14, c[0x0][0x320] ;  /* 0x0000c8000e097a20 */ /* 0x020fe40000410000 */
[----:B------:R-:W-:Y:S06]  /*e110*/  FMUL.FTZ R14, R17, c[0x0][0x320] ;  /* 0x0000c800110e7a20 */ /* 0x000fec0000410000 */
[----:B------:R5:W2:Y:S01]  /*e120*/  MUFU.TANH R178, R18 ;  /* 0x0000001200b27308 */ /* 0x000aa20000002400 */
[----:B-1----:R-:W-:Y:S02]  /*e130*/  FMUL.FTZ R11, R12, c[0x0][0x320] ;  /* 0x0000c8000c0b7a20 */ /* 0x002fe40000410000 */
[----:B------:R-:W-:Y:S02]  /*e140*/  FMUL.FTZ R12, R13, c[0x0][0x320] ;  /* 0x0000c8000d0c7a20 */ /* 0x000fe40000410000 */
[----:B------:R-:W-:Y:S05]  /*e150*/  FMUL.FTZ R13, R16, c[0x0][0x320] ;  /* 0x0000c800100d7a20 */ /* 0x000fea0000410000 */
[----:B------:R-:W1:Y:S10]  /*e160*/  MUFU.TANH R8, R8 ;  /* 0x0000000800087308 */ /* 0x000e740000002400 */
[----:B------:R-:W1:Y:S01]  /*e170*/  MUFU.TANH R10, R10 ;  /* 0x0000000a000a7308 */ /* 0x000e620000002400 */
[C---:B----4-:R-:W-:Y:S09]  /*e180*/  HMMA.16816.F32.BF16 R20, R232.reuse, R4, R20 ;  /* 0x00000004e814723c */ /* 0x050ff20000041814 */
[----:B------:R-:W4:Y:S03]  /*e190*/  MUFU.TANH R11, R11 ;  /* 0x0000000b000b7308 */ /* 0x000f260000002400 */
[----:B------:R-:W-:Y:S01]  /*e1a0*/  FMUL.FTZ R4, R19, c[0x0][0x320] ;  /* 0x0000c80013047a20 */ /* 0x000fe20000410000 */
[----:B------:R-:W-:Y:S06]  /*e1b0*/  HMMA.16816.F32.BF16 R24, R232, R6, R24 ;  /* 0x00000006e818723c */ /* 0x000fec0000041818 */
[----:B------:R-:W1:Y:S06]  /*e1c0*/  MUFU.TANH R12, R12 ;  /* 0x0000000c000c7308 */ /* 0x000e6c0000002400 */
[----:B------:R-:W-:Y:S04]  /*e1d0*/  FMUL.FTZ R16, R20, c[0x0][0x320] ;  /* 0x0000c80014107a20 */ /* 0x000fe80000410000 */
[----:B------:R-:W1:Y:S01]  /*e1e0*/  MUFU.TANH R9, R9 ;  /* 0x0000000900097308 */ /* 0x000e620000002400 */
[----:B------:R-:W-:Y:S02]  /*e1f0*/  FMUL.FTZ R17, R21, c[0x0][0x320] ;  /* 0x0000c80015117a20 */ /* 0x000fe40000410000 */
[----:B------:R-:W-:Y:S02]  /*e200*/  FMUL.FTZ R6, R22, c[0x0][0x320] ;  /* 0x0000c80016067a20 */ /* 0x000fe40000410000 */
[----:B------:R-:W-:Y:S03]  /*e210*/  FMUL.FTZ R5, R23, c[0x0][0x320] ;  /* 0x0000c80017057a20 */ /* 0x000fe60000410000 */
[----:B-----5:R-:W-:Y:S02]  /*e220*/  FMUL.FTZ R18, R24, c[0x0][0x320] ;  /* 0x0000c80018127a20 */ /* 0x020fe40000410000 */
[----:B------:R-:W-:Y:S01]  /*e230*/  FMUL.FTZ R19, R25, c[0x0][0x320] ;  /* 0x0000c80019137a20 */ /* 0x000fe20000410000 */
[----:B------:R-:W1:Y:S01]  /*e240*/  MUFU.TANH R13, R13 ;  /* 0x0000000d000d7308 */ /* 0x000e620000002400 */
[----:B------:R-:W-:Y:S02]  /*e250*/  FMUL.FTZ R15, R26, c[0x0][0x320] ;  /* 0x0000c8001a0f7a20 */ /* 0x000fe40000410000 */
[----:B------:R-:W-:Y:S07]  /*e260*/  FMUL.FTZ R7, R27, c[0x0][0x320] ;  /* 0x0000c8001b077a20 */ /* 0x000fee0000410000 */
        /* <DEDUP_REMOVED lines=13> */
[----:B------:R-:W-:Y:S01]  /*e340*/  UIMAD UR4, UR24, 0x30, UR10 ;  /* 0x00000030180478a4 */ /* 0x000fe2000f8e020a */
[----:B------:R-:W-:Y:S01]  /*e350*/  IMAD.MOV.U32 R25, RZ, RZ, RZ ;  /* 0x000000ffff197224 */ /* 0x000fe200078e00ff */
[----:B------:R-:W3:Y:S02]  /*e360*/  LDL R171, [R1+0x24] ;  /* 0x0000240001ab7983 */ /* 0x000ee40000100800 */
[----:B------:R-:W-:Y:S02]  /*e370*/  ISETP.NE.AND P1, PT, R174, 0x1, PT ;  /* 0x00000001ae00780c */ /* 0x000fe40003f25270 */
[----:B------:R-:W4:Y:S01]  /*e380*/  LDL.LU R26, [R1+0x4c] ;  /* 0x00004c00011a7983 */ /* 0x000f220000300800 */
[----:B------:R-:W-:Y:S03]  /*e390*/  IMAD.U32 R20, RZ, RZ, UR4 ;  /* 0x00000004ff147e24 */ /* 0x000fe6000f8e00ff */
[----:B------:R-:W5:Y:S04]  /*e3a0*/  LDL R170, [R1+0x3c] ;  /* 0x00003c0001aa7983 */ /* 0x000f680000100800 */
[----:B------:R-:W4:Y:S01]  /*e3b0*/  LDL R174, [R1+0x48] ;  /* 0x0000480001ae7983 */ /* 0x000f220000100800 */
[----:B--2---:R-:W-:Y:S03]  /*e3c0*/  IADD3 R20, R20, -0x30, R175 ;  /* 0xffffffd014147810 */ /* 0x004fe60007ffe0af */
[----:B------:R-:W2:Y:S01]  /*e3d0*/  LDL R175, [R1+0x1c] ;  /* 0x00001c0001af7983 */ /* 0x000ea20000100800 */
[----:B---3--:R-:W-:Y:S01]  /*e3e0*/  ISETP.GE.AND P2, PT, R171, c[0x0][0x1d4], PT ;  /* 0x00007500ab007a0c */ /* 0x008fe20003f46270 */
        /* <DEDUP_REMOVED lines=14> */
[----:B---3--:R-:W-:Y:S04]  /*e4d0*/  IMAD.WIDE.U32 R22, R27, c[0x0][0x1e0], RZ ;  /* 0x000078001b167a25 */ /* 0x008fe800078e00ff */
[----:B------:R-:W-:Y:S01]  /*e4e0*/  IMAD.IADD R23, R23, 0x1, R20 ;  /* 0x0000000117177824 */ /* 0x000fe200078e0214 */
[----:B--2---:R2:W-:Y:S01]  /*e4f0*/  STL [R1+0x8], R25 ;  /* 0x0000081901007387 */ /* 0x0045e20000100800 */
[----:B------:R-:W-:Y:S02]  /*e500*/  SHF.R.S32.HI R20, RZ, 0x1f, R25 ;  /* 0x0000001fff147819 */ /* 0x000fe40000011419 */
[C---:B------:R-:W-:Y:S04]  /*e510*/  IMAD.WIDE.U32 R22, R25.reuse, c[0x0][0x1f0], R22 ;  /* 0x00007c0019167a25 */ /* 0x040fe800078e0016 */
[----:B------:R-:W-:Y:S01]  /*e520*/  IMAD R20, R20, c[0x0][0x1f0], RZ ;  /* 0x00007c0014147a24 */ /* 0x000fe200078e02ff */
[----:B------:R-:W-:Y:S03]  /*e530*/  IADD3 R22, P0, R22, UR18, RZ ;  /* 0x0000001216167c10 */ /* 0x000fe6000ff1e0ff */
[----:B------:R-:W-:Y:S05]  /*e540*/  IMAD R20, R25, c[0x0][0x1f4], R20 ;  /* 0x00007d0019147a24 */ /* 0x000fea00078e0214 */
[----:B------:R-:W-:Y:S02]  /*e550*/  IADD3.X R20, R23, UR6, R20, P0, !PT ;  /* 0x0000000617147c10 */ /* 0x000fe400087fe414 */
[C---:B------:R-:W-:Y:S04]  /*e560*/  LEA R21, P0, R22.reuse, c[0x0][0x1c8], 0x1 ;  /* 0x0000720016157a11 */ /* 0x040fe800078008ff */
[----:B------:R-:W-:Y:S02]  /*e570*/  LEA.HI.X R20, R22, c[0x0][0x1cc], R20, 0x1, P0 ;  /* 0x0000730016147a11 */ /* 0x000fe400000f0c14 */
[----:B------:R-:W5:Y:S04]  /*e580*/  SHFL.IDX PT, R22, R21, RZ, 0x181f ;  /* 0x00181fff15167589 */ /* 0x000f6800000e0000 */
[----:B--2---:R-:W2:Y:S04]  /*e590*/  S2R R25, SR_TID.X ;  /* 0x0000000000197919 */ /* 0x004ea80000002100 */
[----:B------:R-:W4:Y:S04]  /*e5a0*/  SHFL.IDX PT, R23, R20, RZ, 0x181f ;  /* 0x00181fff14177589 */ /* 0x000f2800000e0000 */
[----:B------:R-:W3:Y:S04]  /*e5b0*/  SHFL.IDX PT, R21, R21, 0x1, 0x181f ;  /* 0x00381f0015157f89 */ /* 0x000ee800000e0000 */
[----:B------:R-:W1:Y:S01]  /*e5c0*/  SHFL.IDX PT, R20, R20, 0x1, 0x181f ;  /* 0x00381f0014147f89 */ /* 0x000e6200000e0000 */
[----:B--2---:R-:W-:Y:S04]  /*e5d0*/  SHF.R.S32.HI R27, RZ, 0x1f, R25 ;  /* 0x0000001fff1b7819 */ /* 0x004fe80000011419 */
[----:B------:R-:W-:Y:S04]  /*e5e0*/  LEA.HI R27, R27, R25, RZ, 0x3 ;  /* 0x000000191b1b7211 */ /* 0x000fe800078f18ff */
[----:B------:R-:W-:Y:S04]  /*e5f0*/  SHF.R.S32.HI R27, RZ, 0x3, R27 ;  /* 0x00000003ff1b7819 */ /* 0x000fe8000001141b */
[----:B------:R-:W-:Y:S04]  /*e600*/  IADD3 R27, -R27, 0x30, RZ ;  /* 0x000000301b1b7810 */ /* 0x000fe80007ffe1ff */
[----:B------:R-:W-:Y:S11]  /*e610*/  ISETP.GE.AND P1, PT, R27, 0x1, PT ;  /* 0x000000011b00780c */ /* 0x000ff60003f26270 */
[----:B------:R-:W-:Y:S02]  /*e620*/  @!UPT UIADD3 URZ, URZ, URZ, URZ ;  /* 0x0000003f3f3ff290 */ /* 0x000fe4000fffe03f */
[C---:B-----5:R-:W-:Y:S05]  /*e630*/  @P1 IADD3 R24, P0, R22.reuse, R170, RZ ;  /* 0x000000aa16181210 */ /* 0x060fea0007f1e0ff */
[C---:B----4-:R-:W-:Y:S05]  /*e640*/  @P1 IMAD.X R25, R23.reuse, 0x1, R174, P0 ;  /* 0x0000000117191824 */ /* 0x050fea00000e06ae */
[----:B------:R2:W-:Y:S02]  /*e650*/  @P1 LDGSTS.E.BYPASS.LTC128B.128 [R175+0x10100], [R24.64], !P2 ;  /* 0x1010000018af1fae */ /* 0x0005e4000d101d56 */
[C---:B--2---:R-:W-:Y:S05]  /*e660*/  @P1 IADD3 R24, P0, R22.reuse, R159, RZ ;  /* 0x0000009f16181210 */ /* 0x044fea0007f1e0ff */
[C---:B------:R-:W-:Y:S05]  /*e670*/  @P1 IMAD.X R25, R23.reuse, 0x1, R26, P0 ;  /* 0x0000000117191824 */ /* 0x040fea00000e061a */
[----:B------:R2:W-:Y:S02]  /*e680*/  @P1 LDGSTS.E.BYPASS.LTC128B.128 [R175+0x11900], [R24.64], !P6 ;  /* 0x1190000018af1fae */ /* 0x0005e4000f101d56 */
[C---:B--2---:R-:W-:Y:S05]  /*e690*/  @P1 IADD3 R24, P0, R22.reuse, R157, RZ ;  /* 0x0000009d16181210 */ /* 0x044fea0007f1e0ff */
[C---:B------:R-:W-:Y:S01]  /*e6a0*/  @P1 IMAD.X R25, R23.reuse, 0x1, R158, P0 ;  /* 0x0000000117191824 */ /* 0x040fe200000e069e */
[----:B------:R-:W-:Y:S04]  /*e6b0*/  @P1 IADD3 R22, P0, R22, R0, RZ ;  /* 0x0000000016161210 */ /* 0x000fe80007f1e0ff */
[----:B------:R3:W-:Y:S01]  /*e6c0*/  @P1 LDGSTS.E.BYPASS.LTC128B.128 [R175+0x13100], [R24.64], !P5 ;  /* 0x1310000018af1fae */ /* 0x0007e2000e901d56 */
[----:B------:R-:W-:Y:S01]  /*e6d0*/  @P1 IMAD.X R23, R23, 0x1, R2, P0 ;  /* 0x0000000117171824 */ /* 0x000fe200000e0602 */
[----:B------:R-:W-:Y:S04]  /*e6e0*/  ISETP.GE.AND P0, PT, R27, 0x21, PT ;  /* 0x000000211b00780c */ /* 0x000fe80003f06270 */
[----:B------:R2:W-:Y:S09]  /*e6f0*/  @P1 LDGSTS.E.BYPASS.LTC128B.128 [R175+0x14900], [R22.64], !P4 ;  /* 0x1490000016af1fae */ /* 0x0005f2000e101d56 */
[C---:B---3--:R-:W-:Y:S05]  /*e700*/  @P0 IADD3 R24, P2, R21.reuse, R159, RZ ;  /* 0x0000009f15180210 */ /* 0x048fea0007f5e0ff */
[C---:B-1----:R-:W-:Y:S01]  /*e710*/  @P0 IMAD.X R25, R20.reuse, 0x1, R26, P2 ;  /* 0x0000000114190824 */ /* 0x042fe200010e061a */
[C---:B------:R-:W-:Y:S02]  /*e720*/  @P0 IADD3 R26, P2, R21.reuse, R157, RZ ;  /* 0x0000009d151a0210 */ /* 0x040fe40007f5e0ff */
[----:B--2---:R-:W-:Y:S03]  /*e730*/  @P0 IADD3 R22, P1, R21, R170, RZ ;  /* 0x000000aa15160210 */ /* 0x004fe60007f3e0ff */
[C---:B------:R-:W-:Y:S01]  /*e740*/  @P0 IMAD.X R27, R20.reuse, 0x1, R158, P2 ;  /* 0x00000001141b0824 */ /* 0x040fe200010e069e */
[----:B------:R-:W-:Y:S01]  /*e750*/  ISETP.GE.AND P2, PT, R171, c[0x0][0x1d4], PT ;  /* 0x00007500ab007a0c */ /* 0x000fe20003f46270 */
[C---:B------:R-:W-:Y:S01]  /*e760*/  @P0 IMAD.X R23, R20.reuse, 0x1, R174, P1 ;  /* 0x0000000114170824 */ /* 0x040fe200008e06ae */
[----:B------:R-:W-:Y:S05]  /*e770*/  @P0 IADD3 R158, P1, R21, R0, RZ ;  /* 0x00000000159e0210 */ /* 0x000fea0007f3e0ff */
[----:B------:R-:W-:Y:S06]  /*e780*/  @P0 IMAD.X R159, R20, 0x1, R2, P1 ;  /* 0x00000001149f0824 */ /* 0x000fec00008e0602 */
[----:B------:R1:W-:Y:S04]  /*e790*/  @P0 LDGSTS.E.BYPASS.LTC128B.128 [R175+0x11100], [R22.64], !P2 ;  /* 0x1110000016af0fae */ /* 0x0003e8000d101d56 */
[----:B------:R1:W-:Y:S04]  /*e7a0*/  @P0 LDGSTS.E.BYPASS.LTC128B.128 [R175+0x12900], [R24.64], !P6 ;  /* 0x1290000018af0fae */ /* 0x0003e8000f101d56 */
[----:B------:R1:W-:Y:S04]  /*e7b0*/  @P0 LDGSTS.E.BYPASS.LTC128B.128 [R175+0x14100], [R26.64], !P5 ;  /* 0x141000001aaf0fae */ /* 0x0003e8000e901d56 */
[----:B------:R1:W-:Y:S02]  /*e7c0*/  @P0 LDGSTS.E.BYPASS.LTC128B.128 [R175+0x15900], [R158.64], !P4 ;  /* 0x159000009eaf0fae */ /* 0x0003e4000e101d56 */
.L_x_432:
        /* <DEDUP_REMOVED lines=8> */
[----:B--2---:R-:W-:Y:S01]  /*e850*/  @P0 IMAD.HI.U32 R0, R2, c[0x0][0x2c8], RZ ;  /* 0x0000b20002000a27 */ /* 0x004fe200078e00ff */
[----:B------:R-:W-:Y:S03]  /*e860*/  PLOP3.LUT P0, PT, PT, PT, UP1, 0x80, 0x0 ;  /* 0x000000000000781c */ /* 0x000fe60003f0f018 */
[----:B-1----:R-:W-:Y:S02]  /*e870*/  IMAD.MOV.U32 R25, RZ, RZ, R2 ;  /* 0x000000ffff197224 */ /* 0x002fe400078e0002 */
[----:B------:R-:W-:Y:S05]  /*e880*/  IMAD.U32 R2, RZ, RZ, UR4 ;  /* 0x00000004ff027e24 */ /* 0x000fea000f8e00ff */
[----:B---3--:R-:W-:Y:S03]  /*e890*/  IADD3 R2, -R20, 0x1, R2 ;  /* 0x0000000114027810 */ /* 0x008fe60007ffe102 */
[----:B------:R-:W-:Y:S01]  /*e8a0*/  @P0 SHF.R.U32.HI R25, RZ, c[0x0][0x2cc], R0 ;  /* 0x0000b300ff190a19 */ /* 0x000fe20000011600 */
[----:B------:R-:W-:Y:S01]  /*e8b0*/  IMAD.U32 R0, RZ, RZ, UR9 ;  /* 0x00000009ff007e24 */ /* 0x000fe2000f8e00ff */
[----:B------:R-:W-:Y:S03]  /*e8c0*/  PLOP3.LUT P0, PT, PT, PT, UP0, 0x40, 0x0 ;  /* 0x000000000000781c */ /* 0x000fe60003f0e808 */
[----:B------:R-:W1:Y:S01]  /*e8d0*/  SHFL.IDX PT, R21, R25, RZ, 0x1c1f ;  /* 0x001c1fff19157589 */ /* 0x000e6200000e0000 */
[----:B------:R-:W-:Y:S04]  /*e8e0*/  IADD3 R0, R2, -c[0x0][0x168], R0 ;  /* 0x80005a0002007a10 */ /* 0x000fe80007ffe000 */
[C---:B------:R-:W-:Y:S02]  /*e8f0*/  IADD3 R24, R0.reuse, c[0x0][0x328], RZ ;  /* 0x0000ca0000187a10 */ /* 0x040fe40007ffe0ff */
[----:B------:R-:W-:Y:S02]  /*e900*/  IADD3 R2, R0, UR17, RZ ;  /* 0x0000001100027c10 */ /* 0x000fe4000fffe0ff */
[----:B------:R-:W-:Y:S01]  /*e910*/  IADD3 R0, -R20, UR4, RZ ;  /* 0x0000000414007c10 */ /* 0x000fe2000fffe1ff */
        /* <DEDUP_REMOVED lines=18> */
.L_x_435:
[----:B------:R-:W-:Y:S04]  /*ea40*/  MOV R20, c[0x0][0x32c] ;  /* 0x0000cb0000147a02 */ /* 0x000fe80000000f00 */
[----:B------:R-:W-:Y:S11]  /*ea50*/  ISETP.NE.AND P0, PT, R20, 0x1, PT ;  /* 0x000000011400780c */ /* 0x000ff60003f05270 */
[----:B------:R-:W-:Y:S02]  /*ea60*/  @!UPT UIADD3 URZ, URZ, URZ, URZ ;  /* 0x0000003f3f3ff290 */ /* 0x000fe4000fffe03f */
[----:B------:R-:W-:Y:S05]  /*ea70*/  @P0 IMAD.HI.U32 R20, R21, c[0x0][0x330], RZ ;  /* 0x0000cc0015140a27 */ /* 0x000fea00078e00ff */
[----:B------:R-:W-:Y:S02]  /*ea80*/  @P0 SHF.R.U32.HI R21, RZ, c[0x0][0x334], R20 ;  /* 0x0000cd00ff150a19 */ /* 0x000fe40000011614 */
.L_x_436:
[----:B------:R-:W-:Y:S05]  /*ea90*/  BSYNC B0 ;  /* 0x0000000000007941 */ /* 0x000fea0003800000 */
.L_x_434:
[----:B------:R-:W-:Y:S05]  /*eaa0*/  IMAD R20, R21, c[0x0][0x32c], R0 ;  /* 0x0000cb0015147a24 */ /* 0x000fea00078e0200 */
[----:B------:R-:W-:Y:S02]  /*eab0*/  IMNMX R26, R26, R20, !PT ;  /* 0x000000141a1a7217 */ /* 0x000fe40007800200 */
[----:B------:R-:W-:Y:S04]  /*eac0*/  IADD3 R20, R20, c[0x0][0x32c], RZ ;  /* 0x0000cb0014147a10 */ /* 0x000fe80007ffe0ff */
[----:B------:R-:W-:Y:S02]  /*ead0*/  IMNMX R27, R27, R20, PT ;  /* 0x000000141b1b7217 */ /* 0x000fe40003800200 */
.L_x_433:
        /* <DEDUP_REMOVED lines=12> */
[----:B------:R-:W-:Y:S01]  /*eba0*/  FSEL R23, R172, -INF , !P0 ;  /* 0xff800000ac177808 */ /* 0x000fe20004000000 */
[----:B------:R-:W-:Y:S01]  /*ebb0*/  UISETP.GE.AND UP1, UPT, UR4, 0x29, UPT ;  /* 0x000000290400788c */ /* 0x000fe2000bf26270 */
[----:B------:R-:W-:Y:S01]  /*ebc0*/  PLOP3.LUT P0, PT, PT, PT, UP0, 0x40, 0x0 ;  /* 0x000000000000781c */ /* 0x000fe20003f0e808 */
[----:B------:R-:W-:Y:S02]  /*ebd0*/  UISETP.GE.AND UP0, UPT, UR4, 0x9, UPT ;  /* 0x000000090400788c */ /* 0x000fe4000bf06270 */
[----:B------:R-:W-:Y:S01]  /*ebe0*/  UP2UR UR29, UPR, URZ, 0x40 ;  /* 0x000000403f1d7883 */ /* 0x000fe20008000000 */
[C---:B------:R-:W-:Y:S01]  /*ebf0*/  ISETP.GT.AND P0, PT, R26.reuse, 0x1, P0 ;  /* 0x000000011a00780c */ /* 0x040fe20000704270 */
[----:B------:R-:W-:Y:S03]  /*ec00*/  UP2UR UR26, UPR, URZ, 0x1 ;  /* 0x000000013f1a7883 */ /* 0x000fe60008000000 */
[----:B------:R-:W-:Y:S04]  /*ec10*/  ISETP.LT.OR P0, PT, R27, 0x2, P0 ;  /* 0x000000021b00780c */ /* 0x000fe80000701670 */
[----:B------:R-:W-:Y:S02]  /*ec20*/  FSEL R22, R173, -INF , !P0 ;  /* 0xff800000ad167808 */ /* 0x000fe40004000000 */
[----:B------:R-:W-:Y:S01]  /*ec30*/  PLOP3.LUT P0, PT, PT, PT, UP0, 0x40, 0x0 ;  /* 0x000000000000781c */ /* 0x000fe20003f0e808 */
[----:B------:R-:W-:Y:S03]  /*ec40*/  UISETP.GE.AND UP0, UPT, UR4, 0xa, UPT ;  /* 0x0000000a0400788c */ /* 0x000fe6000bf06270 */
        /* <DEDUP_REMOVED lines=20> */
[----:B------:R-:W-:Y:S01]  /*ed90*/  PLOP3.LUT P0, PT, PT, PT, UP5, 0x40, 0x0 ;  /* 0x000000000000781c */ /* 0x000fe20003f0e858 */
[----:B------:R-:W1:Y:S03]  /*eda0*/  SHFL.IDX PT, R12, R25, 0x1, 0x1c1f ;  /* 0x003c1f00190c7f89 */ /* 0x000e6600000e0000 */
        /* <DEDUP_REMOVED lines=8> */
[----:B------:R-:W-:Y:S04]  /*ee30*/  ISETP.GT.AND P0, PT, R26, 0x20, P0 ;  /* 0x000000201a00780c */ /* 0x000fe80000704270 */
[C---:B------:R-:W-:Y:S04]  /*ee40*/  ISETP.LT.OR P0, PT, R27.reuse, 0x21, P0 ;  /* 0x000000211b00780c */ /* 0x040fe80000701670 */
[----:B------:R-:W-:Y:S01]  /*ee50*/  FSEL R175, R16, -INF , !P0 ;  /* 0xff80000010af7808 */ /* 0x000fe20004000000 */
[--C-:B-1----:R-:W-:Y:S01]  /*ee60*/  IMAD.IADD R16, R2, 0x1, R12.reuse ;  /* 0x0000000102107824 */ /* 0x102fe200078e020c */
[----:B------:R-:W-:Y:S04]  /*ee70*/  PLOP3.LUT P0, PT, PT, PT, UP2, 0x40, 0x0 ;  /* 0x000000000000781c */ /* 0x000fe80003f0e828 */
[----:B------:R-:W-:Y:S04]  /*ee80*/  ISETP.GT.AND P0, PT, R26, 0x21, P0 ;  /* 0x000000211a00780c */ /* 0x000fe80000704270 */
[----:B------:R-:W-:Y:S04]  /*ee90*/  ISETP.LT.OR P0, PT, R27, 0x22, P0 ;  /* 0x000000221b00780c */ /* 0x000fe80000701670 */
[----:B------:R-:W-:Y:S01]  /*eea0*/  FSEL R174, R17, -INF , !P0 ;  /* 0xff80000011ae7808 */ /* 0x000fe20004000000 */
[----:B------:R-:W-:Y:S01]  /*eeb0*/  IMAD.IADD R17, R24, 0x1, R12 ;  /* 0x0000000118117824 */ /* 0x000fe200078e020c */
[----:B------:R-:W-:Y:S04]  /*eec0*/  PLOP3.LUT P0, PT, PT, PT, UP1, 0x40, 0x0 ;  /* 0x000000000000781c */ /* 0x000fe80003f0e818 */
[----:B------:R-:W-:Y:S04]  /*eed0*/  ISETP.GT.AND P0, PT, R26, 0x28, P0 ;  /* 0x000000281a00780c */ /* 0x000fe80000704270 */
[C---:B------:R-:W-:Y:S04]  /*eee0*/  ISETP.LT.OR P0, PT, R27.reuse, 0x29, P0 ;  /* 0x000000291b00780c */ /* 0x040fe80000701670 */
[----:B------:R-:W-:Y:S02]  /*eef0*/  FSEL R173, R18, -INF , !P0 ;  /* 0xff80000012ad7808 */ /* 0x000fe40004000000 */
[----:B------:R-:W-:Y:S04]  /*ef00*/  PLOP3.LUT P0, PT, PT, PT, UP0, 0x40, 0x0 ;  /* 0x000000000000781c */ /* 0x000fe80003f0e808 */
[----:B------:R-:W-:Y:S04]  /*ef10*/  ISETP.GT.AND P0, PT, R26, 0x29, P0 ;  /* 0x000000291a00780c */ /* 0x000fe80000704270 */
[----:B------:R-:W-:Y:S04]  /*ef20*/  ISETP.LT.OR P0, PT, R27, 0x2a, P0 ;  /* 0x0000002a1b00780c */ /* 0x000fe80000701670 */
[----:B------:R-:W-:Y:S02]  /*ef30*/  FSEL R19, R19, -INF , !P0 ;  /* 0xff80000013137808 */ /* 0x000fe40004000000 */
        /* <DEDUP_REMOVED lines=19> */
.L_x_439:
[----:B------:R-:W-:Y:S04]  /*f070*/  MOV R2, 0x1 ;  /* 0x0000000100027802 */ /* 0x000fe80000000f00 */
[----:B------:R-:W-:Y:S11]  /*f080*/  ISETP.NE.AND P0, PT, R2, c[0x0][0x32c], PT ;  /* 0x0000cb0002007a0c */ /* 0x000ff60003f05270 */
[----:B------:R-:W-:Y:S02]  /*f090*/  @!UPT UIADD3 URZ, URZ, URZ, URZ ;  /* 0x0000003f3f3ff290 */ /* 0x000fe4000fffe03f */
[----:B------:R-:W-:Y:S05]  /*f0a0*/  @P0 IMAD.HI.U32 R2, R12, c[0x0][0x330], RZ ;  /* 0x0000cc000c020a27 */ /* 0x000fea00078e00ff */
[----:B------:R-:W-:Y:S02]  /*f0b0*/  @P0 SHF.R.U32.HI R12, RZ, c[0x0][0x334], R2 ;  /* 0x0000cd00ff0c0a19 */ /* 0x000fe40000011602 */
.L_x_440:
[----:B------:R-:W-:Y:S05]  /*f0c0*/  BSYNC B0 ;  /* 0x0000000000007941 */ /* 0x000fea0003800000 */
.L_x_438:
[----:B------:R-:W-:Y:S05]  /*f0d0*/  IMAD R0, R12, c[0x0][0x32c], R0 ;  /* 0x0000cb000c007a24 */ /* 0x000fea00078e0200 */
[----:B------:R-:W-:Y:S02]  /*f0e0*/  IMNMX R16, R16, R0, !PT ;  /* 0x0000000010107217 */ /* 0x000fe40007800200 */
[----:B------:R-:W-:Y:S04]  /*f0f0*/  IADD3 R0, R0, c[0x0][0x32c], RZ ;  /* 0x0000cb0000007a10 */ /* 0x000fe80007ffe0ff */
[----:B------:R-:W-:Y:S02]  /*f100*/  IMNMX R17, R17, R0, PT ;  /* 0x0000000011117217 */ /* 0x000fe40003800200 */
.L_x_437:
        /* <DEDUP_REMOVED lines=39> */
[----:B------:R-:W-:Y:S02]  /*f380*/  FMUL.FTZ R2, R2, c[0x0][0x2d0] ;  /* 0x0000b40002027a20 */ /* 0x000fe40000410000 */
[--C-:B------:R-:W-:Y:S01]  /*f390*/  FFMA.FTZ R27, R20, c[0x0][0x2d0], -R172.reuse ;  /* 0x0000b400141b7a23 */ /* 0x100fe200000108ac */
[----:B------:R-:W-:Y:S01]  /*f3a0*/  FSEL R14, R177, -INF , !P0 ;  /* 0xff800000b10e7808 */ /* 0x000fe20004000000 */
[--C-:B------:R-:W-:Y:S01]  /*f3b0*/  FFMA.FTZ R18, R23, c[0x0][0x2d0], -R172.reuse ;  /* 0x0000b40017127a23 */ /* 0x100fe200000108ac */
[----:B------:R-:W-:Y:S01]  /*f3c0*/  PLOP3.LUT P0, PT, PT, PT, UP3, 0x40, 0x0 ;  /* 0x000000000000781c */ /* 0x000fe20003f0e838 */
[----:B------:R-:W-:Y:S01]  /*f3d0*/  UISETP.NE.AND UP3, UPT, UR28, URZ, UPT ;  /* 0x0000003f1c00728c */ /* 0x000fe2000bf65270 */
[--C-:B------:R-:W-:Y:S02]  /*f3e0*/  FFMA.FTZ R13, R22, c[0x0][0x2d0], -R172.reuse ;  /* 0x0000b400160d7a23 */ /* 0x100fe400000108ac */
[----:B------:R-:W-:Y:S01]  /*f3f0*/  ISETP.GT.AND P0, PT, R16, 0x1, P0 ;  /* 0x000000011000780c */ /* 0x000fe20000704270 */
[----:B------:R-:W-:Y:S01]  /*f400*/  MUFU.EX2 R18, R18 ;  /* 0x0000001200127308 */ /* 0x000fe20000000800 */
[--C-:B------:R-:W-:Y:S02]  /*f410*/  FFMA.FTZ R12, R8, c[0x0][0x2d0], -R172.reuse ;  /* 0x0000b400080c7a23 */ /* 0x100fe400000108ac */
[----:B------:R-:W-:Y:S01]  /*f420*/  ISETP.LT.OR P0, PT, R17, 0x2, P0 ;  /* 0x000000021100780c */ /* 0x000fe20000701670 */
[--C-:B------:R-:W-:Y:S02]  /*f430*/  FFMA.FTZ R8, R168, c[0x0][0x2d0], -R172.reuse ;  /* 0x0000b400a8087a23 */ /* 0x100fe400000108ac */
[--C-:B------:R-:W-:Y:S01]  /*f440*/  FFMA.FTZ R171, R21, c[0x0][0x2d0], -R172.reuse ;  /* 0x0000b40015ab7a23 */ /* 0x100fe200000108ac */
[----:B------:R-:W-:Y:S01]  /*f450*/  FSEL R11, R176, -INF , !P0 ;  /* 0xff800000b00b7808 */ /* 0x000fe20004000000 */
[--C-:B------:R-:W-:Y:S01]  /*f460*/  FFMA.FTZ R175, R175, c[0x0][0x2d0], -R172.reuse ;  /* 0x0000b400afaf7a23 */ /* 0x100fe200000108ac */
[----:B------:R-:W-:Y:S01]  /*f470*/  PLOP3.LUT P0, PT, PT, PT, UP2, 0x40, 0x0 ;  /* 0x000000000000781c */ /* 0x000fe20003f0e828 */
[----:B------:R-:W-:Y:S01]  /*f480*/  UISETP.NE.AND UP2, UPT, UR27, URZ, UPT ;  /* 0x0000003f1b00728c */ /* 0x000fe2000bf45270 */
[----:B------:R-:W1:Y:S01]  /*f490*/  MUFU.EX2 R13, R13 ;  /* 0x0000000d000d7308 */ /* 0x000e620000000800 */
[--C-:B------:R-:W-:Y:S01]  /*f4a0*/  FFMA.FTZ R174, R174, c[0x0][0x2d0], -R172.reuse ;  /* 0x0000b400aeae7a23 */ /* 0x100fe200000108ac */
[----:B------:R-:W-:Y:S01]  /*f4b0*/  ISETP.GT.AND P0, PT, R16, 0x8, P0 ;  /* 0x000000081000780c */ /* 0x000fe20000704270 */
[--C-:B------:R-:W-:Y:S02]  /*f4c0*/  FFMA.FTZ R173, R173, c[0x0][0x2d0], -R172.reuse ;  /* 0x0000b400adad7a23 */ /* 0x100fe400000108ac */
[----:B------:R-:W-:Y:S01]  /*f4d0*/  FFMA.FTZ R172, R19, c[0x0][0x2d0], -R172 ;  /* 0x0000b40013ac7a23 */ /* 0x000fe200000108ac */
[C---:B------:R-:W-:Y:S04]  /*f4e0*/  ISETP.LT.OR P0, PT, R17.reuse, 0x9, P0 ;  /* 0x000000091100780c */ /* 0x040fe80000701670 */
[----:B------:R-:W-:Y:S01]  /*f4f0*/  FSEL R10, R10, -INF , !P0 ;  /* 0xff8000000a0a7808 */ /* 0x000fe20004000000 */
[----:B------:R-:W-:Y:S01]  /*f500*/  MUFU.EX2 R12, R12 ;  /* 0x0000000c000c7308 */ /* 0x000fe20000000800 */
[----:B------:R-:W-:Y:S01]  /*f510*/  PLOP3.LUT P0, PT, PT, PT, UP1, 0x40, 0x0 ;  /* 0x000000000000781c */ /* 0x000fe20003f0e818 */
[----:B------:R-:W-:Y:S03]  /*f520*/  UISETP.NE.AND UP1, UPT, UR26, URZ, UPT ;  /* 0x0000003f1a00728c */ /* 0x000fe6000bf25270 */
[C---:B------:R-:W-:Y:S04]  /*f530*/  ISETP.GT.AND P0, PT, R16.reuse, 0x9, P0 ;  /* 0x000000091000780c */ /* 0x040fe80000704270 */
[----:B------:R-:W-:Y:S01]  /*f540*/  ISETP.LT.OR P0, PT, R17, 0xa, P0 ;  /* 0x0000000a1100780c */ /* 0x000fe20000701670 */
[----:B------:R-:W-:Y:S03]  /*f550*/  MUFU.EX2 R8, R8 ;  /* 0x0000000800087308 */ /* 0x000fe60000000800 */
[----:B------:R-:W-:Y:S02]  /*f560*/  FSEL R169, R169, -INF , !P0 ;  /* 0xff800000a9a97808 */ /* 0x000fe40004000000 */
[----:B------:R-:W-:Y:S01]  /*f570*/  PLOP3.LUT P0, PT, PT, PT, UP0, 0x40, 0x0 ;  /* 0x000000000000781c */ /* 0x000fe20003f0e808 */
[----:B------:R-:W-:Y:S01]  /*f580*/  UISETP.NE.AND UP0, UPT, UR25, URZ, UPT ;  /* 0x0000003f1900728c */ /* 0x000fe2000bf05270 */
[----:B-1----:R-:W-:Y:S02]  /*f590*/  F2FP.BF16.PACK_AB R168, R13, R18 ;  /* 0x000000120da8723e */ /* 0x002fe400000010ff */
[C---:B------:R-:W-:Y:S01]  /*f5a0*/  ISETP.GT.AND P0, PT, R16.reuse, 0x10, P0 ;  /* 0x000000101000780c */ /* 0x040fe20000704270 */
[----:B------:R-:W-:Y:S03]  /*f5b0*/  MUFU.EX2 R172, R172 ;  /* 0x000000ac00ac7308 */ /* 0x000fe60000000800 */
[----:B------:R-:W-:Y:S04]  /*f5c0*/  ISETP.LT.OR P0, PT, R17, 0x11, P0 ;  /* 0x000000111100780c */ /* 0x000fe80000701670 */
[----:B------:R-:W-:Y:S02]  /*f5d0*/  FSEL R24, R9, -INF , !P0 ;  /* 0xff80000009187808 */ /* 0x000fe40004000000 */
[----:B------:R-:W-:Y:S01]  /*f5e0*/  PLOP3.LUT P0, PT, PT, PT, UP6, 0x40, 0x0 ;  /* 0x000000000000781c */ /* 0x000fe20003f0e868 */
[----:B------:R-:W-:Y:S03]  /*f5f0*/  MUFU.EX2 R175, R175 ;  /* 0x000000af00af7308 */ /* 0x000fe60000000800 */
[C---:B------:R-:W-:Y:S04]  /*f600*/  ISETP.GT.AND P0, PT, R16.reuse, 0x11, P0 ;  /* 0x000000111000780c */ /* 0x040fe80000704270 */
[----:B------:R-:W-:Y:S03]  /*f610*/  ISETP.LT.OR P0, PT, R17, 0x12, P0 ;  /* 0x000000121100780c */ /* 0x000fe60000701670 */
[----:B------:R-:W-:Y:S01]  /*f620*/  MUFU.EX2 R174, R174 ;  /* 0x000000ae00ae7308 */ /* 0x000fe20000000800 */
[----:B------:R-:W-:Y:S02]  /*f630*/  FSEL R179, R179, -INF , !P0 ;  /* 0xff800000b3b37808 */ /* 0x000fe40004000000 */
[----:B------:R-:W-:Y:S04]  /*f640*/  PLOP3.LUT P0, PT, PT, PT, UP5, 0x40, 0x0 ;  /* 0x000000000000781c */ /* 0x000fe80003f0e858 */
[----:B------:R-:W-:Y:S03]  /*f650*/  ISETP.GT.AND P0, PT, R16, 0x18, P0 ;  /* 0x000000181000780c */ /* 0x000fe60000704270 */
[----:B------:R-:W-:Y:S01]  /*f660*/  MUFU.EX2 R173, R173 ;  /* 0x000000ad00ad7308 */ /* 0x000fe20000000800 */
[C---:B------:R-:W-:Y:S04]  /*f670*/  ISETP.LT.OR P0, PT, R17.reuse, 0x19, P0 ;  /* 0x000000191100780c */ /* 0x040fe80000701670 */
        /* <DEDUP_REMOVED lines=8> */
[----:B------:R-:W-:Y:S02]  /*f700*/  FSEL R159, R6, -INF , !P0 ;  /* 0xff800000069f7808 */ /* 0x000fe40004000000 */
[----:B------:R-:W1:Y:S01]  /*f710*/  MUFU.EX2 R6, R2 ;  /* 0x0000000200067308 */ /* 0x000e620000000800 */
[----:B------:R-:W-:Y:S04]  /*f720*/  PLOP3.LUT P0, PT, PT, PT, UP2, 0x40, 0x0 ;  /* 0x000000000000781c */ /* 0x000fe80003f0e828 */
[C---:B------:R-:W-:Y:S04]  /*f730*/  ISETP.GT.AND P0, PT, R16.reuse, 0x21, P0 ;  /* 0x000000211000780c */ /* 0x040fe80000704270 */
[----:B------:R-:W-:Y:S04]  /*f740*/  ISETP.LT.OR P0, PT, R17, 0x22, P0 ;  /* 0x000000221100780c */ /* 0x000fe80000701670 */
[----:B------:R-:W-:Y:S02]  /*f750*/  FSEL R158, R5, -INF , !P0 ;  /* 0xff800000059e7808 */ /* 0x000fe40004000000 */
[----:B------:R-:W-:Y:S04]  /*f760*/  PLOP3.LUT P0, PT, PT, PT, UP1, 0x40, 0x0 ;  /* 0x000000000000781c */ /* 0x000fe80003f0e818 */
[----:B------:R-:W-:Y:S04]  /*f770*/  ISETP.GT.AND P0, PT, R16, 0x28, P0 ;  /* 0x000000281000780c */ /* 0x000fe80000704270 */
[----:B------:R-:W-:Y:S01]  /*f780*/  ISETP.LT.OR P0, PT, R17, 0x29, P0 ;  /* 0x000000291100780c */ /* 0x000fe20000701670 */
[----:B-1----:R-:W-:Y:S01]  /*f790*/  FMUL.FTZ R20, R6, R148 ;  /* 0x0000009406147220 */ /* 0x002fe20000410000 */
[----:B------:R-:W-:Y:S01]  /*f7a0*/  FMNMX.FTZ R2, R14, R156, !PT ;  /* 0x0000009c0e027209 */ /* 0x000fe20007810000 */
[----:B------:R-:W3:Y:S01]  /*f7b0*/  LDL.LU R148, [R1+0x40] ;  /* 0x0000400001947983 */ /* 0x000ee20000300800 */
[----:B------:R-:W-:Y:S01]  /*f7c0*/  FSEL R157, R15, -INF , !P0 ;  /* 0xff8000000f9d7808 */ /* 0x000fe20004000000 */
[C---:B------:R-:W-:Y:S01]  /*f7d0*/  FMUL.FTZ R9, R6.reuse, R137 ;  /* 0x0000008906097220 */ /* 0x040fe20000410000 */
[----:B------:R-:W-:Y:S01]  /*f7e0*/  FMNMX.FTZ R2, R11, R2, !PT ;  /* 0x000000020b027209 */ /* 0x000fe20007810000 */
[C---:B------:R-:W-:Y:S01]  /*f7f0*/  FMUL.FTZ R21, R6.reuse, R149 ;  /* 0x0000009506157220 */ /* 0x040fe20000410000 */
[----:B------:R-:W-:Y:S01]  /*f800*/  PLOP3.LUT P0, PT, PT, PT, UP0, 0x40, 0x0 ;  /* 0x000000000000781c */ /* 0x000fe20003f0e808 */
[----:B------:R-:W-:Y:S01]  /*f810*/  FMUL.FTZ R28, R6, R28 ;  /* 0x0000001c061c7220 */ /* 0x000fe20000410000 */
[----:B------:R-:W-:Y:S01]  /*f820*/  FMNMX.FTZ R2, R10, R2, !PT ;  /* 0x000000020a027209 */ /* 0x000fe20007810000 */
[----:B------:R-:W-:Y:S01]  /*f830*/  FMUL.FTZ R29, R6, R29 ;  /* 0x0000001d061d7220 */ /* 0x000fe20000410000 */
[----:B------:R-:W-:Y:S01]  /*f840*/  ISETP.GT.AND P0, PT, R16, 0x29, P0 ;  /* 0x000000291000780c */ /* 0x000fe20000704270 */
[C---:B------:R-:W-:Y:S01]  /*f850*/  FMUL.FTZ R16, R6.reuse, R144 ;  /* 0x0000009006107220 */ /* 0x040fe20000410000 */
[----:B------:R-:W-:Y:S01]  /*f860*/  FMNMX.FTZ R2, R169, R2, !PT ;  /* 0x00000002a9027209 */ /* 0x000fe20007810000 */
[C---:B------:R-:W-:Y:S01]  /*f870*/  FMUL.FTZ R32, R6.reuse, R32 ;  /* 0x0000002006207220 */ /* 0x040fe20000410000 */
[----:B------:R-:W-:Y:S01]  /*f880*/  ISETP.LT.OR P0, PT, R17, 0x2a, P0 ;  /* 0x0000002a1100780c */ /* 0x000fe20000701670 */
[----:B------:R-:W-:Y:S01]  /*f890*/  FMUL.FTZ R17, R6, R145 ;  /* 0x0000009106117220 */ /* 0x000fe20000410000 */
[----:B------:R-:W-:Y:S01]  /*f8a0*/  FMNMX.FTZ R2, R24, R2, !PT ;  /* 0x0000000218027209 */ /* 0x000fe20007810000 */
[C---:B------:R-:W-:Y:S01]  /*f8b0*/  FMUL.FTZ R33, R6.reuse, R33 ;  /* 0x0000002106217220 */ /* 0x040fe20000410000 */
[----:B------:R-:W-:Y:S01]  /*f8c0*/  FSEL R3, R7, -INF , !P0 ;  /* 0xff80000007037808 */ /* 0x000fe20004000000 */
        /* <DEDUP_REMOVED lines=15> */
[----:B------:R-:W-:Y:S01]  /*f9c0*/  UISETP.GT.AND UP0, UPT, UR24, UR8, UPT ;  /* 0x000000081800728c */ /* 0x000fe2000bf04270 */
[----:B------:R-:W-:Y:S01]  /*f9d0*/  FMUL.FTZ R48, R6, R48 ;  /* 0x0000003006307220 */ /* 0x000fe20000410000 */
[----:B------:R-:W-:Y:S01]  /*f9e0*/  FMNMX.FTZ R2, R158, R2, !PT ;  /* 0x000000029e027209 */ /* 0x000fe20007810000 */
[----:B--2---:R-:W-:Y:S01]  /*f9f0*/  FFMA.FTZ R5, R6, R170, R18 ;  /* 0x000000aa06057223 */ /* 0x004fe20000010012 */
[----:B------:R-:W-:Y:S01]  /*fa00*/  F2FP.BF16.PACK_AB R170, R8, R12 ;  /* 0x0000000c08aa723e */ /* 0x000fe200000010ff */
[C---:B------:R-:W-:Y:S01]  /*fa10*/  FMUL.FTZ R49, R6.reuse, R49 ;  /* 0x0000003106317220 */ /* 0x040fe20000410000 */
[----:B------:R-:W-:Y:S01]  /*fa20*/  FMNMX.FTZ R2, R157, R2, !PT ;  /* 0x000000029d027209 */ /* 0x000fe20007810000 */
[----:B------:R-:W-:Y:S01]  /*fa30*/  FADD.FTZ R5, R13, R5 ;  /* 0x000000050d057221 */ /* 0x000fe20000010000 */
[----:B------:R-:W-:Y:S01]  /*fa40*/  UMOV UR24, UR4 ;  /* 0x0000000400187c82 */ /* 0x000fe20008000000 */
[----:B------:R-:W-:Y:S01]  /*fa50*/  FMUL.FTZ R13, R6, R141 ;  /* 0x0000008d060d7220 */ /* 0x000fe20000410000 */
[----:B------:R-:W-:Y:S01]  /*fa60*/  FMNMX.FTZ R2, R3, R2, !PT ;  /* 0x0000000203027209 */ /* 0x000fe20007810000 */
[----:B------:R-:W-:Y:S02]  /*fa70*/  FADD.FTZ R5, R12, R5 ;  /* 0x000000050c057221 */ /* 0x000fe40000010000 */
[----:B------:R-:W-:Y:S01]  /*fa80*/  FMUL.FTZ R12, R6, R140 ;  /* 0x0000008c060c7220 */ /* 0x000fe20000410000 */
[----:B------:R-:W-:Y:S01]  /*fa90*/  MOV R140, R26 ;  /* 0x0000001a008c7202 */ /* 0x000fe20000000f00 */
[----:B------:R-:W1:Y:S01]  /*faa0*/  SHFL.BFLY PT, R4, R2, 0x2, 0x1f ;  /* 0x0c401f0002047f89 */ /* 0x000e6200000e0000 */
[----:B------:R-:W-:Y:S02]  /*fab0*/  FADD.FTZ R177, R8, R5 ;  /* 0x0000000508b17221 */ /* 0x000fe40000010000 */
[C---:B------:R-:W-:Y:S02]  /*fac0*/  FMUL.FTZ R8, R6.reuse, R136 ;  /* 0x0000008806087220 */ /* 0x040fe40000410000 */
[C---:B------:R-:W-:Y:S01]  /*fad0*/  FMUL.FTZ R5, R6.reuse, R133 ;  /* 0x0000008506057220 */ /* 0x040fe20000410000 */
[----:B------:R-:W-:Y:S01]  /*fae0*/  MOV R133, R27 ;  /* 0x0000001b00857202 */ /* 0x000fe20000000f00 */
[C---:B------:R-:W-:Y:S02]  /*faf0*/  FMUL.FTZ R52, R6.reuse, R52 ;  /* 0x0000003406347220 */ /* 0x040fe40000410000 */
[C---:B------:R-:W-:Y:S01]  /*fb00*/  FMUL.FTZ R53, R6.reuse, R53 ;  /* 0x0000003506357220 */ /* 0x040fe20000410000 */
[----:B------:R-:W-:Y:S01]  /*fb10*/  MOV R149, R133 ;  /* 0x0000008500957202 */ /* 0x000fe20000000f00 */
        /* <DEDUP_REMOVED lines=323> */
.L_x_428:
[----:B------:R-:W2:Y:S04]  /*10f50*/  LDL.LU R6, [R1+0x44] ;  /* 0x0000440001067983 */ /* 0x000ea80000300800 */
[----:B-1----:R-:W3:Y:S01]  /*10f60*/  LDL.LU R4, [R1+0x40] ;  /* 0x0000400001047983 */ /* 0x002ee20000300800 */
[----:B------:R-:W-:-:S03]  /*10f70*/  PLOP3.LUT P2, PT, PT, PT, PT, 0x8, 0x0 ;  /* 0x000000000000781c */ /* 0x000fc60003f4e170 */
        /* <DEDUP_REMOVED lines=13> */
[----:B------:R-:W-:-:S03]  /*11050*/  @P1 MOV R8, 0x3f317218 ;  /* 0x3f31721800081802 */ /* 0x000fc60000000f00 */
[----:B------:R-:W-:Y:S02]  /*11060*/  @P0 MOV R10, 0x3f317218 ;  /* 0x3f317218000a0802 */ /* 0x000fe40000000f00 */
[----:B------:R-:W-:Y:S02]  /*11070*/  @P1 FMUL.FTZ R8, R8, c[0x0][0x2d0] ;  /* 0x0000b40008081a20 */ /* 0x000fe40000410000 */
[----:B------:R-:W2:Y:S08]  /*11080*/  @P0 MUFU.LG2 R7, R4 ;  /* 0x0000000400070308 */ /* 0x000eb00000000c00 */
[----:B------:R-:W3:Y:S01]  /*11090*/  @P1 MUFU.LG2 R5, R5 ;  /* 0x0000000500051308 */ /* 0x000ee20000000c00 */
[----:B-1----:R-:W-:-:S02]  /*110a0*/  FMUL.FTZ R132, R6, R132 ;  /* 0x0000008406847220 */ /* 0x002fc40000410000 */
[C---:B------:R-:W-:Y:S02]  /*110b0*/  FMUL.FTZ R133, R6.reuse, R133 ;  /* 0x0000008506857220 */ /* 0x040fe40000410000 */
[C---:B------:R-:W-:Y:S02]  /*110c0*/  FMUL.FTZ R136, R6.reuse, R136 ;  /* 0x0000008806887220 */ /* 0x040fe40000410000 */
[----:B------:R-:W-:Y:S01]  /*110d0*/  FMUL.FTZ R137, R6, R137 ;  /* 0x0000008906897220 */ /* 0x000fe20000410000 */
[----:B------:R1:W4:Y:S01]  /*110e0*/  @P0 MUFU.RCP R3, R4 ;  /* 0x0000000400030308 */ /* 0x0003220000001000 */
[----:B--2---:R-:W-:Y:S02]  /*110f0*/  @P0 FMUL.FTZ R9, R7, 0.69314718246459960938 ;  /* 0x3f31721807090820 */ /* 0x004fe40000410000 */
[----:B------:R-:W-:Y:S02]  /*11100*/  @P0 FMUL.FTZ R7, R10, c[0x0][0x2d0] ;  /* 0x0000b4000a070a20 */ /* 0x000fe40000410000 */
[----:B------:R-:W-:-:S02]  /*11110*/  FMUL.FTZ R140, R6, R140 ;  /* 0x0000008c068c7220 */ /* 0x000fc40000410000 */
[C---:B------:R-:W-:Y:S02]  /*11120*/  FMUL.FTZ R141, R6.reuse, R141 ;  /* 0x0000008d068d7220 */ /* 0x040fe40000410000 */
[----:B---3--:R-:W-:Y:S02]  /*11130*/  @P1 FMUL.FTZ R5, R5, 0.69314718246459960938 ;  /* 0x3f31721805051820 */ /* 0x008fe40000410000 */
[C---:B------:R-:W-:Y:S02]  /*11140*/  FMUL.FTZ R144, R6.reuse, R144 ;  /* 0x0000009006907220 */ /* 0x040fe40000410000 */
[C---:B------:R-:W-:Y:S02]  /*11150*/  FMUL.FTZ R145, R6.reuse, R145 ;  /* 0x0000009106917220 */ /* 0x040fe40000410000 */
[C---:B------:R-:W-:Y:S01]  /*11160*/  FMUL.FTZ R148, R6.reuse, R148 ;  /* 0x0000009406947220 */ /* 0x040fe20000410000 */
[----:B-1----:R-:W-:Y:S01]  /*11170*/  MOV R4, 0xff800000 ;  /* 0xff80000000047802 */ /* 0x002fe20000000f00 */
        /* <DEDUP_REMOVED lines=54> */
[----:B------:R-:W-:Y:S01]  /*114e0*/  FMUL.FTZ R129, R6, R129 ;  /* 0x0000008106817220 */ /* 0x000fe20000410000 */
[----:B------:R-:W-:Y:S01]  /*114f0*/  MOV R6, 0xff800000 ;  /* 0xff80000000067802 */ /* 0x000fe20000000f00 */
[----:B----4-:R-:W-:-:S02]  /*11500*/  FMUL.FTZ R134, R3, R134 ;  /* 0x0000008603867220 */ /* 0x010fc40000410000 */
        /* <DEDUP_REMOVED lines=62> */
[----:B------:R-:W-:Y:S02]  /*118f0*/  FMUL.FTZ R131, R3, R131 ;  /* 0x0000008303837220 */ /* 0x000fe40000410000 */
[----:B------:R-:W-:Y:S02]  /*11900*/  @P1 FFMA.FTZ R4, R8, R0, R5 ;  /* 0x0000000008041223 */ /* 0x000fe40000010005 */
[----:B------:R-:W-:Y:S02]  /*11910*/  @P0 FFMA.FTZ R6, R7, R2, R9 ;  /* 0x0000000207060223 */ /* 0x000fe40000010009 */
.L_x_386:
[----:B------:R-:W-:Y:S05]  /*11920*/  @P2 BRA `(.L_x_442) ;  /* 0x00001f7000002947 */ /* 0x000fea0003800000 */
[----:B------:R-:W3:Y:S01]  /*11930*/  S2R R3, SR_TID.X ;  /* 0x0000000000037919 */ /* 0x000ee20000002100 */
[----:B------:R-:W-:Y:S01]  /*11940*/  IMAD R7, RZ, RZ, -UR11 ;  /* 0x8000000bff077e24 */ /* 0x000fe2000f8e02ff */
[----:B------:R-:W-:Y:S01]  /*11950*/  USHF.R.S32.HI UR6, URZ, 0x1f, UR11 ;  /* 0x0000001f3f067899 */ /* 0x000fe2000801140b */
[----:B------:R-:W-:Y:S01]  /*11960*/  IMAD.MOV.U32 R11, RZ, RZ, c[0x0][0x4e8] ;  /* 0x00013a00ff0b7624 */ /* 0x000fe200078e00ff */
[----:B------:R-:W4:Y:S01]  /*11970*/  S2R R0, SR_CTAID.Y ;  /* 0x0000000000007919 */ /* 0x000f220000002600 */
[----:B------:R-:W-:Y:S01]  /*11980*/  ULDC.64 UR4, c[0x0][0x4d0] ;  /* 0x0001340000047ab9 */ /* 0x000fe20000000a00 */
[----:B------:R-:W-:Y:S01]  /*11990*/  BSSY B0, `(.L_x_443) ;  /* 0x000012d000007945 */ /* 0x000fe20003800000 */
[----:B------:R-:W-:Y:S01]  /*119a0*/  UIMAD UR7, UR6, UR4, URZ ;  /* 0x00000004060772a4 */ /* 0x000fe2000f8e023f */
[----:B------:R-:W5:Y:S01]  /*119b0*/  S2R R9, SR_CTAID.Z ;  /* 0x0000000000097919 */ /* 0x000f620000002700 */
[----:B------:R-:W-:Y:S01]  /*119c0*/  UIMAD.WIDE.U32 UR8, UR11, UR4, URZ ;  /* 0x000000040b0872a5 */ /* 0x000fe2000f8e003f */
[C---:B------:R-:W-:Y:S01]  /*119d0*/  ISETP.NE.AND P1, PT, R11.reuse, 0x1, PT ;  /* 0x000000010b00780c */ /* 0x040fe20003f25270 */
[----:B------:R-:W-:Y:S01]  /*119e0*/  UIMAD UR7, UR11, UR5, UR7 ;  /* 0x000000050b0772a4 */ /* 0x000fe2000f8e0207 */
[----:B------:R-:W1:Y:S01]  /*119f0*/  S2R R10, SR_CTAID.X ;  /* 0x00000000000a7919 */ /* 0x000e620000002500 */
[----:B------:R-:W-:Y:S01]  /*11a00*/  IMAD R11, R11, c[0x0][0x388], RZ ;  /* 0x0000e2000b0b7a24 */ /* 0x000fe200078e02ff */
[----:B------:R-:W-:Y:S01]  /*11a10*/  ULDC.64 UR4, c[0x0][0x438] ;  /* 0x00010e0000047ab9 */ /* 0x000fe20000000a00 */
[----:B------:R-:W-:Y:S01]  /*11a20*/  MOV R17, UR9 ;  /* 0x0000000900117c02 */ /* 0x000fe20008000f00 */
[----:B------:R-:W-:Y:S01]  /*11a30*/  UIMAD.WIDE.U32 UR12, UR11, UR4, URZ ;  /* 0x000000040b0c72a5 */ /* 0x000fe2000f8e003f */
[----:B------:R-:W-:Y:S01]  /*11a40*/  IMAD.U32 R16, RZ, RZ, UR8 ;  /* 0x00000008ff107e24 */ /* 0x000fe2000f8e00ff */
[----:B------:R-:W-:-:S02]  /*11a50*/  UIMAD UR4, UR6, UR4, URZ ;  /* 0x00000004060472a4 */ /* 0x000fc4000f8e023f */
[----:B------:R-:W-:Y:S02]  /*11a60*/  UIADD3 UR7, UR9, UR7, URZ ;  /* 0x0000000709077290 */ /* 0x000fe4000fffe03f */
[----:B------:R-:W-:Y:S01]  /*11a70*/  UIMAD UR4, UR11, UR5, UR4 ;  /* 0x000000050b0472a4 */ /* 0x000fe2000f8e0204 */
[----:B------:R-:W-:Y:S01]  /*11a80*/  MOV R14, UR12 ;  /* 0x0000000c000e7c02 */ /* 0x000fe20008000f00 */
[----:B------:R-:W-:Y:S01]  /*11a90*/  IMAD.U32 R15, RZ, RZ, UR13 ;  /* 0x0000000dff0f7e24 */ /* 0x000fe2000f8e00ff */
[----:B-1-3--:R-:W-:Y:S01]  /*11aa0*/  SHF.R.S32.HI R2, RZ, 0x1f, R3 ;  /* 0x0000001fff027819 */ /* 0x00afe20000011403 */
[----:B------:R-:W-:Y:S01]  /*11ab0*/  UIADD3 UR4, UR13, UR4, URZ ;  /* 0x000000040d047290 */ /* 0x000fe2000fffe03f */
[----:B------:R-:W-:Y:S02]  /*11ac0*/  IMAD.U32 R17, RZ, RZ, UR7 ;  /* 0x00000007ff117e24 */ /* 0x000fe4000f8e00ff */
[----:B----4-:R-:W-:Y:S01]  /*11ad0*/  IMAD R7, R7, c[0x0][0x550], R0 ;  /* 0x0001540007077a24 */ /* 0x010fe200078e0200 */
[----:B------:R-:W-:-:S02]  /*11ae0*/  LEA.HI R0, R2, R3, RZ, 0x5 ;  /* 0x0000000302007211 */ /* 0x000fc400078f28ff */
[----:B------:R-:W-:Y:S01]  /*11af0*/  LEA.HI R2, R2, R3, RZ, 0x2 ;  /* 0x0000000302027211 */ /* 0x000fe200078f10ff */
[----:B------:R-:W-:Y:S01]  /*11b00*/  IMAD.U32 R15, RZ, RZ, UR4 ;  /* 0x00000004ff0f7e24 */ /* 0x000fe2000f8e00ff */
[----:B------:R-:W-:Y:S01]  /*11b10*/  LOP3.LUT R5, R0, 0xffffffe0, RZ, 0xc0, !PT ;  /* 0xffffffe000057812 */ /* 0x000fe200078ec0ff */
[----:B-----5:R-:W-:Y:S01]  /*11b20*/  IMAD.WIDE.U32 R16, R9, c[0x0][0x4d8], R16 ;  /* 0x0001360009107a25 */ /* 0x020fe200078e0010 */
[--C-:B------:R-:W-:Y:S02]  /*11b30*/  SHF.R.S32.HI R13, RZ, 0x5, R0.reuse ;  /* 0x00000005ff0d7819 */ /* 0x100fe40000011400 */
[----:B------:R-:W-:Y:S01]  /*11b40*/  SHF.R.S32.HI R0, RZ, 0x1f, R0 ;  /* 0x0000001fff007819 */ /* 0x000fe20000011400 */
[----:B------:R-:W-:Y:S01]  /*11b50*/  IMAD.IADD R5, R3, 0x1, -R5 ;  /* 0x0000000103057824 */ /* 0x000fe200078e0a05 */
[----:B------:R-:W-:Y:S01]  /*11b60*/  LOP3.LUT R2, R2, 0xfffffffc, RZ, 0xc0, !PT ;  /* 0xfffffffc02027812 */ /* 0x000fe200078ec0ff */
[----:B------:R-:W-:Y:S01]  /*11b70*/  IMAD.WIDE.U32 R14, R9, c[0x0][0x440], R14 ;  /* 0x00011000090e7a25 */ /* 0x000fe200078e000e */
[----:B------:R-:W-:-:S02]  /*11b80*/  LEA.HI R0, R0, R13, RZ, 0x3 ;  /* 0x0000000d00007211 */ /* 0x000fc400078f18ff */
[----:B------:R-:W-:Y:S02]  /*11b90*/  IADD3 R2, -R2, R3, RZ ;  /* 0x0000000302027210 */ /* 0x000fe40007ffe1ff */
[----:B------:R-:W-:Y:S02]  /*11ba0*/  LOP3.LUT R0, R0, 0xffffff8, RZ, 0xc0, !PT ;  /* 0x0ffffff800007812 */ /* 0x000fe400078ec0ff */
[----:B------:R-:W-:Y:S02]  /*11bb0*/  SHF.R.S32.HI R3, RZ, 0x1f, R5 ;  /* 0x0000001fff037819 */ /* 0x000fe40000011405 */
[----:B------:R-:W-:Y:S01]  /*11bc0*/  SHF.R.S32.HI R8, RZ, 0x1f, R9 ;  /* 0x0000001fff087819 */ /* 0x000fe20000011409 */
[----:B------:R-:W-:Y:S01]  /*11bd0*/  IMAD.IADD R13, R13, 0x1, -R0 ;  /* 0x000000010d0d7824 */ /* 0x000fe200078e0a00 */
[----:B------:R-:W-:Y:S02]  /*11be0*/  LEA.HI R0, R2, R2, RZ, 0x1 ;  /* 0x0000000202007211 */ /* 0x000fe400078f08ff */
[----:B------:R-:W-:-:S02]  /*11bf0*/  LEA.HI R3, R3, R5, RZ, 0x2 ;  /* 0x0000000503037211 */ /* 0x000fc400078f10ff */
[----:B------:R-:W-:Y:S02]  /*11c00*/  LOP3.LUT R0, R0, 0x1ffffffe, RZ, 0xc0, !PT ;  /* 0x1ffffffe00007812 */ /* 0x000fe400078ec0ff */
[----:B------:R-:W-:Y:S02]  /*11c10*/  SHF.R.S32.HI R12, RZ, 0x2, R3 ;  /* 0x00000002ff0c7819 */ /* 0x000fe40000011403 */
[----:B------:R-:W-:Y:S01]  /*11c20*/  IADD3 R0, R2, -R0, RZ ;  /* 0x8000000002007210 */ /* 0x000fe20007ffe0ff */
[C---:B------:R-:W-:Y:S01]  /*11c30*/  IMAD R2, R8.reuse, c[0x0][0x4d8], RZ ;  /* 0x0001360008027a24 */ /* 0x040fe200078e02ff */
[----:B------:R-:W-:Y:S01]  /*11c40*/  LOP3.LUT R3, R3, 0x7ffffffc, RZ, 0xc0, !PT ;  /* 0x7ffffffc03037812 */ /* 0x000fe200078ec0ff */
[----:B------:R-:W-:Y:S02]  /*11c50*/  IMAD R12, R13, 0x10, R12 ;  /* 0x000000100d0c7824 */ /* 0x000fe400078e020c */
[----:B------:R-:W-:Y:S02]  /*11c60*/  IMAD R8, R8, c[0x0][0x440], RZ ;  /* 0x0001100008087a24 */ /* 0x000fe400078e02ff */
[----:B------:R-:W-:-:S02]  /*11c70*/  IMAD R0, R0, 0x8, R12 ;  /* 0x0000000800007824 */ /* 0x000fc400078e020c */
[C---:B------:R-:W-:Y:S02]  /*11c80*/  IMAD R2, R9.reuse, c[0x0][0x4dc], R2 ;  /* 0x0001370009027a24 */ /* 0x040fe400078e0202 */
[----:B------:R-:W-:Y:S01]  /*11c90*/  IMAD R8, R9, c[0x0][0x444], R8 ;  /* 0x0001110009087a24 */ /* 0x000fe200078e0208 */
[----:B------:R-:W-:Y:S01]  /*11ca0*/  LEA R0, R10, R0, 0x7 ;  /* 0x000000000a007211 */ /* 0x000fe200078e38ff */
[----:B------:R-:W-:Y:S01]  /*11cb0*/  IMAD.IADD R17, R17, 0x1, R2 ;  /* 0x0000000111117824 */ /* 0x000fe200078e0202 */
[----:B------:R-:W-:Y:S01]  /*11cc0*/  SHF.R.S32.HI R2, RZ, 0x1f, R7 ;  /* 0x0000001fff027819 */ /* 0x000fe20000011407 */
[----:B------:R-:W-:Y:S01]  /*11cd0*/  IMAD.IADD R15, R15, 0x1, R8 ;  /* 0x000000010f0f7824 */ /* 0x000fe200078e0208 */
[----:B------:R-:W-:Y:S01]  /*11ce0*/  MOV R9, R0 ;  /* 0x0000000000097202 */ /* 0x000fe20000000f00 */
[----:B------:R-:W-:Y:S01]  /*11cf0*/  @P1 IMAD.HI.U32 R8, R0, c[0x0][0x4ec], RZ ;  /* 0x00013b0000081a27 */ /* 0x000fe200078e00ff */
[----:B------:R-:W-:-:S03]  /*11d00*/  LEA R10, R10, R12, 0x7 ;  /* 0x0000000c0a0a7211 */ /* 0x000fc600078e38ff */
[C---:B------:R-:W-:Y:S01]  /*11d10*/  IMAD R13, R2.reuse, c[0x0][0x4e0], RZ ;  /* 0x00013800020d7a24 */ /* 0x040fe200078e02ff */
[----:B------:R-:W-:Y:S01]  /*11d20*/  @P1 SHF.R.U32.HI R9, RZ, c[0x0][0x4f0], R8 ;  /* 0x00013c00ff091a19 */ /* 0x000fe20000011608 */
[----:B------:R-:W-:Y:S02]  /*11d30*/  IMAD R2, R2, c[0x0][0x448], RZ ;  /* 0x0001120002027a24 */ /* 0x000fe400078e02ff */
[C---:B------:R-:W-:Y:S02]  /*11d40*/  IMAD R13, R7.reuse, c[0x0][0x4e4], R13 ;  /* 0x00013900070d7a24 */ /* 0x040fe400078e020d */
[C---:B------:R-:W-:Y:S02]  /*11d50*/  IMAD R8, R7.reuse, c[0x0][0x44c], R2 ;  /* 0x0001130007087a24 */ /* 0x040fe400078e0202 */
[----:B------:R-:W-:Y:S02]  /*11d60*/  IMAD.MOV R2, RZ, RZ, -R9 ;  /* 0x000000ffff027224 */ /* 0x000fe400078e0a09 */
[----:B------:R-:W-:-:S04]  /*11d70*/  IMAD.WIDE.U32 R14, R7, c[0x0][0x448], R14 ;  /* 0x00011200070e7a25 */ /* 0x000fc800078e000e */
[----:B------:R-:W-:Y:S01]  /*11d80*/  IMAD.WIDE.U32 R18, R7, c[0x0][0x4e0], R16 ;  /* 0x0001380007127a25 */ /* 0x000fe200078e0010 */
[----:B------:R-:W-:Y:S02]  /*11d90*/  IADD3 R15, R15, R8, RZ ;  /* 0x000000080f0f7210 */ /* 0x000fe40007ffe0ff */
[----:B------:R-:W-:Y:S01]  /*11da0*/  SHF.R.S32.HI R8, RZ, 0x1f, R9 ;  /* 0x0000001fff087819 */ /* 0x000fe20000011409 */
[----:B------:R-:W-:Y:S01]  /*11db0*/  @P1 IMAD.HI.U32 R7, R0, c[0x0][0x4ec], RZ ;  /* 0x00013b0000071a27 */ /* 0x000fe200078e00ff */
[----:B------:R-:W-:Y:S01]  /*11dc0*/  BAR.SYNC.DEFER_BLOCKING 0x1, 0x100 ;  /* 0x0044000000007b1d */ /* 0x000fe20000010000 */
[----:B------:R-:W-:Y:S02]  /*11dd0*/  IADD3 R18, P0, R9, R18, RZ ;  /* 0x0000001209127210 */ /* 0x000fe40007f1e0ff */
[--C-:B------:R-:W-:Y:S02]  /*11de0*/  IMAD R2, R2, c[0x0][0x4e8], R0.reuse ;  /* 0x00013a0002027a24 */ /* 0x100fe400078e0200 */
[----:B------:R-:W-:Y:S01]  /*11df0*/  IMAD.MOV.U32 R16, RZ, RZ, R0 ;  /* 0x000000ffff107224 */ /* 0x000fe200078e0000 */
[----:B------:R-:W-:-:S02]  /*11e00*/  @P1 SHF.R.U32.HI R16, RZ, c[0x0][0x4f0], R7 ;  /* 0x00013c00ff101a19 */ /* 0x000fc40000011607 */
[----:B------:R-:W-:Y:S02]  /*11e10*/  SHF.R.S32.HI R7, RZ, 0x1f, R2 ;  /* 0x0000001fff077819 */ /* 0x000fe40000011402 */
[----:B------:R-:W-:Y:S01]  /*11e20*/  IADD3.X R19, R8, R19, R13, P0, !PT ;  /* 0x0000001308137210 */ /* 0x000fe200007fe40d */
[--C-:B------:R-:W-:Y:S01]  /*11e30*/  IMAD.MOV R8, RZ, RZ, -R16.reuse ;  /* 0x000000ffff087224 */ /* 0x100fe200078e0a10 */
[----:B------:R-:W-:Y:S01]  /*11e40*/  SHF.R.S32.HI R9, RZ, 0x1f, R16 ;  /* 0x0000001fff097819 */ /* 0x000fe20000011410 */
[----:B------:R-:W-:Y:S02]  /*11e50*/  IMAD R7, R7, c[0x0][0x4c8], RZ ;  /* 0x0001320007077a24 */ /* 0x000fe400078e02ff */
[----:B------:R-:W-:-:S04]  /*11e60*/  IMAD.WIDE.U32 R18, R2, c[0x0][0x4c8], R18 ;  /* 0x0001320002127a25 */ /* 0x000fc800078e0012 */
[----:B------:R-:W-:Y:S02]  /*11e70*/  IMAD R7, R2, c[0x0][0x4cc], R7 ;  /* 0x0001330002077a24 */ /* 0x000fe400078e0207 */
[----:B------:R-:W-:Y:S01]  /*11e80*/  IMAD R8, R8, c[0x0][0x4e8], R0 ;  /* 0x00013a0008087a24 */ /* 0x000fe200078e0200 */
[----:B------:R-:W-:Y:S01]  /*11e90*/  LEA R0, P0, R18, c[0x0][0x4a8], 0x2 ;  /* 0x00012a0012007a11 */ /* 0x000fe200078010ff */
[----:B------:R-:W-:Y:S02]  /*11ea0*/  IMAD.IADD R7, R19, 0x1, R7 ;  /* 0x0000000113077824 */ /* 0x000fe400078e0207 */
[----:B------:R-:W-:Y:S01]  /*11eb0*/  IMAD R9, R9, c[0x0][0x430], RZ ;  /* 0x00010c0009097a24 */ /* 0x000fe200078e02ff */
[----:B------:R-:W-:Y:S01]  /*11ec0*/  SHF.R.S32.HI R2, RZ, 0x1f, R8 ;  /* 0x0000001fff027819 */ /* 0x000fe20000011408 */
[----:B------:R-:W-:Y:S01]  /*11ed0*/  IMAD.WIDE.U32 R14, R16, c[0x0][0x430], R14 ;  /* 0x00010c00100e7a25 */ /* 0x000fe200078e000e */
[----:B------:R-:W-:Y:S01]  /*11ee0*/  LEA.HI.X R7, R18, c[0x0][0x4ac], R7, 0x2, P0 ;  /* 0x00012b0012077a11 */ /* 0x000fe200000f1407 */
[----:B------:R-:W-:Y:S01]  /*11ef0*/  SHFL.IDX PT, R12, R0, RZ, 0x1c1f ;  /* 0x001c1fff000c7589 */ /* 0x000fe200000e0000 */
[----:B------:R-:W-:Y:S01]  /*11f00*/  LOP3.LUT P0, RZ, R5, 0x3, RZ, 0xc0, !PT ;  /* 0x0000000305ff7812 */ /* 0x000fe2000780c0ff */
[----:B------:R-:W-:-:S02]  /*11f10*/  IMAD R9, R16, c[0x0][0x434], R9 ;  /* 0x00010d0010097a24 */ /* 0x000fc400078e0209 */
[----:B------:R-:W1:Y:S01]  /*11f20*/  SHFL.IDX PT, R13, R7, RZ, 0x1c1f ;  /* 0x001c1fff070d7589 */ /* 0x000e6200000e0000 */
[----:B------:R-:W-:Y:S01]  /*11f30*/  ISETP.GE.OR P2, PT, R10, R11, P0 ;  /* 0x0000000b0a00720c */ /* 0x000fe20000746670 */
[----:B------:R-:W-:Y:S02]  /*11f40*/  IMAD R2, R2, c[0x0][0x428], RZ ;  /* 0x00010a0002027a24 */ /* 0x000fe400078e02ff */
[----:B------:R3:W-:Y:S01]  /*11f50*/  SHFL.IDX PT, R16, R0, 0x1, 0x1c1f ;  /* 0x003c1f0000107f89 */ /* 0x0007e200000e0000 */
[----:B------:R-:W-:Y:S02]  /*11f60*/  IMAD.IADD R15, R15, 0x1, R9 ;  /* 0x000000010f0f7824 */ /* 0x000fe400078e0209 */
[C---:B------:R-:W-:Y:S01]  /*11f70*/  IMAD R2, R8.reuse, c[0x0][0x42c], R2 ;  /* 0x00010b0008027a24 */ /* 0x040fe200078e0202 */
[----:B------:R4:W5:Y:S01]  /*11f80*/  SHFL.IDX PT, R17, R7, 0x1, 0x1c1f ;  /* 0x003c1f0007117f89 */ /* 0x00096200000e0000 */
[----:B------:R-:W-:-:S05]  /*11f90*/  IMAD.WIDE.U32 R8, R8, c[0x0][0x428], R14 ;  /* 0x00010a0008087a25 */ /* 0x000fca00078e000e */
[----:B-1----:R1:W-:Y:S01]  /*11fa0*/  @!P2 ST.E [R12.64], R4 ;  /* 0x000000040c00a985 */ /* 0x0023e2000c101916 */
[----:B---3--:R-:W-:-:S04]  /*11fb0*/  IADD3 R0, R10, 0x8, RZ ;  /* 0x000000080a007810 */ /* 0x008fc80007ffe0ff */
[----:B------:R-:W-:Y:S02]  /*11fc0*/  ISETP.GE.OR P0, PT, R0, R11, P0 ;  /* 0x0000000b0000720c */ /* 0x000fe40000706670 */
[----:B----4-:R-:W-:Y:S02]  /*11fd0*/  IADD3 R7, R9, R2, RZ ;  /* 0x0000000209077210 */ /* 0x010fe40007ffe0ff */
[----:B------:R-:W-:-:S04]  /*11fe0*/  LEA R2, P1, R8, c[0x0][0x400], 0x2 ;  /* 0x0001000008027a11 */ /* 0x000fc800078210ff */
[----:B------:R-:W-:Y:S02]  /*11ff0*/  LEA.HI.X R7, R8, c[0x0][0x404], R7, 0x2, P1 ;  /* 0x0001010008077a11 */ /* 0x000fe400008f1407 */
[-C--:B------:R-:W-:Y:S01]  /*12000*/  ISETP.GE.AND P1, PT, R0, R11.reuse, PT ;  /* 0x0000000b0000720c */ /* 0x080fe20003f26270 */
[----:B------:R-:W-:Y:S01]  /*12010*/  IMAD.IADD R0, R5, 0x1, -R3 ;  /* 0x0000000105007824 */ /* 0x000fe200078e0a03 */
[----:B------:R1:W3:Y:S02]  /*12020*/  SHFL.IDX PT, R8, R2, RZ, 0x1c1f ;  /* 0x001c1fff02087589 */ /* 0x0002e400000e0000 */
[----:B------:R-:W-:Y:S02]  /*12030*/  P2R R5, PR, RZ, 0x2 ;  /* 0x00000002ff057803 */ /* 0x000fe40000000000 */
[----:B-----5:R1:W-:Y:S01]  /*12040*/  @!P0 ST.E [R16.64], R6 ;  /* 0x0000000610008985 */ /* 0x0203e2000c101916 */
[----:B------:R-:W-:Y:S02]  /*12050*/  ISETP.GE.AND P0, PT, R10, R11, PT ;  /* 0x0000000b0a00720c */ /* 0x000fe40003f06270 */
[----:B------:R-:W-:Y:S01]  /*12060*/  SHF.L.U32 R0, R0, 0x1, RZ ;  /* 0x0000000100007819 */ /* 0x000fe200000006ff */
[----:B------:R1:W4:Y:S10]  /*12070*/  SHFL.IDX PT, R9, R7, RZ, 0x1c1f ;  /* 0x001c1fff07097589 */ /* 0x00033400000e0000 */
[----:B------:R-:W-:Y:S05]  /*12080*/  @P0 BRA `(.L_x_444) ;  /* 0x00000bd000000947 */ /* 0x000fea0003800000 */
[C---:B------:R-:W-:Y:S02]  /*12090*/  ISETP.GE.AND P0, PT, R0.reuse, c[0x0][0x3c8], PT ;  /* 0x0000f20000007a0c */ /* 0x040fe40003f06270 */
[----:B------:R-:W-:-:S02]  /*120a0*/  IADD3 R3, R0, 0x10, RZ ;  /* 0x0000001000037810 */ /* 0x000fc40007ffe0ff */
[----:B-1----:R-:W-:Y:S02]  /*120b0*/  IADD3 R4, R0, 0x8, RZ ;  /* 0x0000000800047810 */ /* 0x002fe40007ffe0ff */
[----:B------:R-:W-:Y:S02]  /*120c0*/  ISETP.GE.AND P4, PT, R3, c[0x0][0x3c8], PT ;  /* 0x0000f20003007a0c */ /* 0x000fe40003f86270 */
[----:B------:R-:W-:Y:S02]  /*120d0*/  ISETP.GE.AND P5, PT, R4, c[0x0][0x3c8], PT ;  /* 0x0000f20004007a0c */ /* 0x000fe40003fa6270 */
[----:B------:R-:W-:-:S03]  /*120e0*/  IADD3 R6, R0, 0x28, RZ ;  /* 0x0000002800067810 */ /* 0x000fc60007ffe0ff */
[----:B---34-:R-:W-:Y:S01]  /*120f0*/  @!P0 IMAD.WIDE R10, R0, 0x4, R8 ;  /* 0x00000004000a8825 */ /* 0x018fe200078e0208 */
[----:B------:R-:W-:-:S04]  /*12100*/  ISETP.GE.AND P1, PT, R6, c[0x0][0x3c8], PT ;  /* 0x0000f20006007a0c */ /* 0x000fc80003f26270 */
[----:B------:R1:W-:Y:S01]  /*12110*/  @!P0 ST.E.64 [R10.64], R132 ;  /* 0x000000840a008985 */ /* 0x0003e2000c101b16 */
[----:B------:R-:W-:Y:S02]  /*12120*/  @!P4 LEA.HI R12, R3, R3, RZ, 0x1 ;  /* 0x00000003030cc211 */ /* 0x000fe400078f08ff */
[----:B------:R-:W-:Y:S02]  /*12130*/  IADD3 R3, R0, 0x30, RZ ;  /* 0x0000003000037810 */ /* 0x000fe40007ffe0ff */
[----:B------:R-:W-:Y:S02]  /*12140*/  @!P5 LEA.HI R4, R4, R4, RZ, 0x1 ;  /* 0x000000040404d211 */ /* 0x000fe400078f08ff */
[----:B------:R-:W-:Y:S02]  /*12150*/  ISETP.GE.AND P0, PT, R3, c[0x0][0x3c8], PT ;  /* 0x0000f20003007a0c */ /* 0x000fe40003f06270 */
[----:B------:R-:W-:Y:S02]  /*12160*/  @!P5 LOP3.LUT R4, R4, 0xfffffffe, RZ, 0xc0, !PT ;  /* 0xfffffffe0404d812 */ /* 0x000fe400078ec0ff */
[----:B------:R-:W-:-:S02]  /*12170*/  @!P4 LOP3.LUT R12, R12, 0xfffffffe, RZ, 0xc0, !PT ;  /* 0xfffffffe0c0cc812 */ /* 0x000fc400078ec0ff */
[----:B------:R-:W-:Y:S01]  /*12180*/  @!P1 LEA.HI R6, R6, R6, RZ, 0x1 ;  /* 0x0000000606069211 */ /* 0x000fe200078f08ff */
[--C-:B------:R-:W-:Y:S01]  /*12190*/  @!P5 IMAD.WIDE R14, R4, 0x4, R8.reuse ;  /* 0x00000004040ed825 */ /* 0x100fe200078e0208 */
[----:B------:R-:W-:Y:S02]  /*121a0*/  IADD3 R4, R0, 0x38, RZ ;  /* 0x0000003800047810 */ /* 0x000fe40007ffe0ff */
[----:B------:R-:W-:Y:S01]  /*121b0*/  @!P1 LOP3.LUT R6, R6, 0xfffffffe, RZ, 0xc0, !PT ;  /* 0xfffffffe06069812 */ /* 0x000fe200078ec0ff */
[--C-:B------:R-:W-:Y:S01]  /*121c0*/  @!P4 IMAD.WIDE R12, R12, 0x4, R8.reuse ;  /* 0x000000040c0cc825 */ /* 0x100fe200078e0208 */
[----:B------:R-:W-:Y:S01]  /*121d0*/  @!P5 ST.E.64 [R14.64], R136 ;  /* 0x000000880e00d985 */ /* 0x000fe2000c101b16 */
[----:B------:R-:W-:Y:S02]  /*121e0*/  @!P0 LEA.HI R3, R3, R3, RZ, 0x1 ;  /* 0x0000000303038211 */ /* 0x000fe400078f08ff */
[----:B------:R-:W-:Y:S01]  /*121f0*/  ISETP.GE.AND P5, PT, R4, c[0x0][0x3c8], PT ;  /* 0x0000f20004007a0c */ /* 0x000fe20003fa6270 */
[----:B------:R3:W-:Y:S01]  /*12200*/  @!P4 ST.E.64 [R12.64], R140 ;  /* 0x0000008c0c00c985 */ /* 0x0007e2000c101b16 */
[----:B------:R-:W-:Y:S01]  /*12210*/  @!P0 LOP3.LUT R3, R3, 0xfffffffe, RZ, 0xc0, !PT ;  /* 0xfffffffe03038812 */ /* 0x000fe200078ec0ff */
[----:B------:R-:W-:Y:S01]  /*12220*/  @!P1 IMAD.WIDE R16, R6, 0x4, R8 ;  /* 0x0000000406109825 */ /* 0x000fe200078e0208 */
[----:B------:R-:W-:-:S02]  /*12230*/  IADD3 R6, R0, 0x50, RZ ;  /* 0x0000005000067810 */ /* 0x000fc40007ffe0ff */
[C---:B-1----:R-:W-:Y:S01]  /*12240*/  IADD3 R11, R0.reuse, 0x18, RZ ;  /* 0x00000018000b7810 */ /* 0x042fe20007ffe0ff */
[----:B------:R-:W-:Y:S01]  /*12250*/  @!P0 IMAD.WIDE R18, R3, 0x4, R8 ;  /* 0x0000000403128825 */ /* 0x000fe200078e0208 */
[----:B------:R-:W-:Y:S02]  /*12260*/  IADD3 R10, R0, 0x20, RZ ;  /* 0x00000020000a7810 */ /* 0x000fe40007ffe0ff */
[----:B------:R-:W-:Y:S02]  /*12270*/  ISETP.GE.AND P3, PT, R11, c[0x0][0x3c8], PT ;  /* 0x0000f2000b007a0c */ /* 0x000fe40003f66270 */
[----:B------:R-:W-:Y:S02]  /*12280*/  ISETP.GE.AND P2, PT, R10, c[0x0][0x3c8], PT ;  /* 0x0000f2000a007a0c */ /* 0x000fe40003f46270 */
[----:B------:R-:W-:Y:S02]  /*12290*/  IADD3 R3, R0, 0x58, RZ ;  /* 0x0000005800037810 */ /* 0x000fe40007ffe0ff */
[----:B------:R-:W-:-:S04]  /*122a0*/  @!P5 LEA.HI R4, R4, R4, RZ, 0x1 ;  /* 0x000000040404d211 */ /* 0x000fc800078f08ff */
[----:B------:R-:W-:-:S03]  /*122b0*/  @!P5 LOP3.LUT R4, R4, 0xfffffffe, RZ, 0xc0, !PT ;  /* 0xfffffffe0404d812 */ /* 0x000fc600078ec0ff */
[----:B------:R-:W-:Y:S02]  /*122c0*/  @!P3 LEA.HI R11, R11, R11, RZ, 0x1 ;  /* 0x0000000b0b0bb211 */ /* 0x000fe400078f08ff */
[----:B------:R-:W-:Y:S02]  /*122d0*/  @!P2 LEA.HI R10, R10, R10, RZ, 0x1 ;  /* 0x0000000a0a0aa211 */ /* 0x000fe400078f08ff */
[----:B------:R-:W-:Y:S02]  /*122e0*/  @!P3 LOP3.LUT R11, R11, 0xfffffffe, RZ, 0xc0, !PT ;  /* 0xfffffffe0b0bb812 */ /* 0x000fe400078ec0ff */
[----:B------:R-:W-:Y:S02]  /*122f0*/  @!P2 LOP3.LUT R10, R10, 0xfffffffe, RZ, 0xc0, !PT ;  /* 0xfffffffe0a0aa812 */ /* 0x000fe400078ec0ff */
[----:B---3--:R-:W-:Y:S01]  /*12300*/  IADD3 R12, R0, 0x40, RZ ;  /* 0x00000040000c7810 */ /* 0x008fe20007ffe0ff */
[----:B------:R-:W-:-:S03]  /*12310*/  @!P3 IMAD.WIDE R14, R11, 0x4, R8 ;  /* 0x000000040b0eb825 */ /* 0x000fc600078e0208 */
[----:B------:R-:W-:Y:S01]  /*12320*/  ISETP.GE.AND P4, PT, R12, c[0x0][0x3c8], PT ;  /* 0x0000f2000c007a0c */ /* 0x000fe20003f86270 */
[----:B------:R-:W-:Y:S01]  /*12330*/  @!P2 IMAD.WIDE R10, R10, 0x4, R8 ;  /* 0x000000040a0aa825 */ /* 0x000fe200078e0208 */
[----:B------:R1:W-:Y:S04]  /*12340*/  @!P3 ST.E.64 [R14.64], R144 ;  /* 0x000000900e00b985 */ /* 0x0003e8000c101b16 */
[----:B------:R3:W-:Y:S01]  /*12350*/  @!P2 ST.E.64 [R10.64], R148 ;  /* 0x000000940a00a985 */ /* 0x0007e2000c101b16 */
[----:B------:R-:W-:-:S03]  /*12360*/  ISETP.GE.AND P2, PT, R6, c[0x0][0x3c8], PT ;  /* 0x0000f20006007a0c */ /* 0x000fc60003f46270 */
[----:B------:R4:W-:Y:S01]  /*12370*/  @!P1 ST.E.64 [R16.64], R152 ;  /* 0x0000009810009985 */ /* 0x0009e2000c101b16 */
[----:B------:R-:W-:Y:S02]  /*12380*/  ISETP.GE.AND P1, PT, R3, c[0x0][0x3c8], PT ;  /* 0x0000f20003007a0c */ /* 0x000fe40003f26270 */
[----:B------:R-:W-:Y:S01]  /*12390*/  @!P4 LEA.HI R12, R12, R12, RZ, 0x1 ;  /* 0x0000000c0c0cc211 */ /* 0x000fe200078f08ff */
[----:B------:R5:W-:Y:S03]  /*123a0*/  @!P0 ST.E.64 [R18.64], R28 ;  /* 0x0000001c12008985 */ /* 0x000be6000c101b16 */
[----:B------:R-:W-:-:S03]  /*123b0*/  @!P4 LOP3.LUT R12, R12, 0xfffffffe, RZ, 0xc0, !PT ;  /* 0xfffffffe0c0cc812 */ /* 0x000fc600078ec0ff */
[----:B------:R-:W-:Y:S02]  /*123c0*/  @!P2 LEA.HI R6, R6, R6, RZ, 0x1 ;  /* 0x000000060606a211 */ /* 0x000fe400078f08ff */
[--C-:B------:R-:W-:Y:S02]  /*123d0*/  @!P4 IMAD.WIDE R12, R12, 0x4, R8.reuse ;  /* 0x000000040c0cc825 */ /* 0x100fe400078e0208 */
[----:B------:R-:W-:Y:S02]  /*123e0*/  @!P1 LEA.HI R3, R3, R3, RZ, 0x1 ;  /* 0x0000000303039211 */ /* 0x000fe400078f08ff */
[----:B------:R-:W-:Y:S02]  /*123f0*/  @!P2 LOP3.LUT R6, R6, 0xfffffffe, RZ, 0xc0, !PT ;  /* 0xfffffffe0606a812 */ /* 0x000fe400078ec0ff */
[----:B------:R-:W-:Y:S01]  /*12400*/  @!P1 LOP3.LUT R3, R3, 0xfffffffe, RZ, 0xc0, !PT ;  /* 0xfffffffe03039812 */ /* 0x000fe200078ec0ff */
[----:B-1----:R-:W-:Y:S01]  /*12410*/  @!P5 IMAD.WIDE R14, R4, 0x4, R8 ;  /* 0x00000004040ed825 */ /* 0x002fe200078e0208 */
[----:B------:R-:W-:-:S02]  /*12420*/  IADD3 R4, R0, 0x68, RZ ;  /* 0x0000006800047810 */ /* 0x000fc40007ffe0ff */
[C---:B---3--:R-:W-:Y:S02]  /*12430*/  IADD3 R10, R0.reuse, 0x48, RZ ;  /* 0x00000048000a7810 */ /* 0x048fe40007ffe0ff */
[----:B------:R1:W-:Y:S01]  /*12440*/  @!P5 ST.E.64 [R14.64], R32 ;  /* 0x000000200e00d985 */ /* 0x0003e2000c101b16 */
[----:B------:R-:W-:Y:S02]  /*12450*/  IADD3 R11, R0, 0x60, RZ ;  /* 0x00000060000b7810 */ /* 0x000fe40007ffe0ff */
[----:B------:R-:W-:Y:S01]  /*12460*/  ISETP.GE.AND P3, PT, R10, c[0x0][0x3c8], PT ;  /* 0x0000f2000a007a0c */ /* 0x000fe20003f66270 */
[--C-:B----4-:R-:W-:Y:S01]  /*12470*/  @!P2 IMAD.WIDE R16, R6, 0x4, R8.reuse ;  /* 0x000000040610a825 */ /* 0x110fe200078e0208 */
[----:B------:R-:W-:Y:S01]  /*12480*/  ISETP.GE.AND P0, PT, R11, c[0x0][0x3c8], PT ;  /* 0x0000f2000b007a0c */ /* 0x000fe20003f06270 */
[----:B------:R3:W-:Y:S01]  /*12490*/  @!P4 ST.E.64 [R12.64], R36 ;  /* 0x000000240c00c985 */ /* 0x0007e2000c101b16 */
[----:B------:R-:W-:Y:S01]  /*124a0*/  ISETP.GE.AND P5, PT, R4, c[0x0][0x3c8], PT ;  /* 0x0000f20004007a0c */ /* 0x000fe20003fa6270 */
[----:B-----5:R-:W-:Y:S01]  /*124b0*/  @!P1 IMAD.WIDE R18, R3, 0x4, R8 ;  /* 0x0000000403129825 */ /* 0x020fe200078e0208 */
[----:B------:R-:W-:-:S02]  /*124c0*/  IADD3 R6, R0, 0x88, RZ ;  /* 0x0000008800067810 */ /* 0x000fc40007ffe0ff */
[----:B------:R-:W-:-:S05]  /*124d0*/  IADD3 R3, R0, 0x90, RZ ;  /* 0x0000009000037810 */ /* 0x000fca0007ffe0ff */
[----:B------:R-:W-:Y:S02]  /*124e0*/  @!P3 LEA.HI R10, R10, R10, RZ, 0x1 ;  /* 0x0000000a0a0ab211 */ /* 0x000fe400078f08ff */
[----:B------:R-:W-:Y:S02]  /*124f0*/  @!P0 LEA.HI R11, R11, R11, RZ, 0x1 ;  /* 0x0000000b0b0b8211 */ /* 0x000fe400078f08ff */
[----:B------:R-:W-:Y:S02]  /*12500*/  @!P3 LOP3.LUT R10, R10, 0xfffffffe, RZ, 0xc0, !PT ;  /* 0xfffffffe0a0ab812 */ /* 0x000fe400078ec0ff */
[----:B------:R-:W-:Y:S02]  /*12510*/  @!P0 LOP3.LUT R11, R11, 0xfffffffe, RZ, 0xc0, !PT ;  /* 0xfffffffe0b0b8812 */ /* 0x000fe400078ec0ff */
[----:B------:R-:W-:-:S04]  /*12520*/  @!P5 LEA.HI R4, R4, R4, RZ, 0x1 ;  /* 0x000000040404d211 */ /* 0x000fc800078f08ff */
[----:B------:R-:W-:Y:S01]  /*12530*/  @!P5 LOP3.LUT R4, R4, 0xfffffffe, RZ, 0xc0, !PT ;  /* 0xfffffffe0404d812 */ /* 0x000fe200078ec0ff */
[----:B-1----:R-:W-:-:S04]  /*12540*/  @!P3 IMAD.WIDE R14, R10, 0x4, R8 ;  /* 0x000000040a0eb825 */ /* 0x002fc800078e0208 */
[----:B------:R-:W-:Y:S01]  /*12550*/  @!P0 IMAD.WIDE R10, R11, 0x4, R8 ;  /* 0x000000040b0a8825 */ /* 0x000fe200078e0208 */
[----:B------:R1:W-:Y:S01]  /*12560*/  @!P3 ST.E.64 [R14.64], R40 ;  /* 0x000000280e00b985 */ /* 0x0003e2000c101b16 */
[----:B---3--:R-:W-:-:S03]  /*12570*/  IADD3 R12, R0, 0x70, RZ ;  /* 0x00000070000c7810 */ /* 0x008fc60007ffe0ff */
[----:B------:R3:W-:Y:S01]  /*12580*/  @!P2 ST.E.64 [R16.64], R44 ;  /* 0x0000002c1000a985 */ /* 0x0007e2000c101b16 */
[----:B------:R-:W-:-:S03]  /*12590*/  ISETP.GE.AND P4, PT, R12, c[0x0][0x3c8], PT ;  /* 0x0000f2000c007a0c */ /* 0x000fc60003f86270 */
[----:B------:R-:W-:Y:S01]  /*125a0*/  @!P1 ST.E.64 [R18.64], R48 ;  /* 0x0000003012009985 */ /* 0x000fe2000c101b16 */
[----:B------:R-:W-:-:S03]  /*125b0*/  ISETP.GE.AND P1, PT, R6, c[0x0][0x3c8], PT ;  /* 0x0000f20006007a0c */ /* 0x000fc60003f26270 */
[----:B------:R4:W-:Y:S01]  /*125c0*/  @!P0 ST.E.64 [R10.64], R52 ;  /* 0x000000340a008985 */ /* 0x0009e2000c101b16 */
[----:B------:R-:W-:-:S05]  /*125d0*/  ISETP.GE.AND P0, PT, R3, c[0x0][0x3c8], PT ;  /* 0x0000f20003007a0c */ /* 0x000fca0003f06270 */
[----:B------:R-:W-:-:S04]  /*125e0*/  @!P4 LEA.HI R12, R12, R12, RZ, 0x1 ;  /* 0x0000000c0c0cc211 */ /* 0x000fc800078f08ff */
[----:B------:R-:W-:Y:S02]  /*125f0*/  @!P4 LOP3.LUT R12, R12, 0xfffffffe, RZ, 0xc0, !PT ;  /* 0xfffffffe0c0cc812 */ /* 0x000fe400078ec0ff */
[----:B------:R-:W-:Y:S02]  /*12600*/  @!P1 LEA.HI R6, R6, R6, RZ, 0x1 ;  /* 0x0000000606069211 */ /* 0x000fe400078f08ff */
[----:B------:R-:W-:Y:S01]  /*12610*/  @!P0 LEA.HI R3, R3, R3, RZ, 0x1 ;  /* 0x0000000303038211 */ /* 0x000fe200078f08ff */
[----:B------:R-:W-:-:S03]  /*12620*/  @!P4 IMAD.WIDE R12, R12, 0x4, R8 ;  /* 0x000000040c0cc825 */ /* 0x000fc600078e0208 */
[----:B------:R-:W-:Y:S01]  /*12630*/  @!P0 LOP3.LUT R3, R3, 0xfffffffe, RZ, 0xc0, !PT ;  /* 0xfffffffe03038812 */ /* 0x000fe200078ec0ff */
[----:B-1----:R-:W-:Y:S01]  /*12640*/  @!P5 IMAD.WIDE R14, R4, 0x4, R8 ;  /* 0x00000004040ed825 */ /* 0x002fe200078e0208 */
[----:B------:R-:W-:-:S03]  /*12650*/  IADD3 R4, R0, 0x98, RZ ;  /* 0x0000009800047810 */ /* 0x000fc60007ffe0ff */
[----:B---3--:R-:W-:Y:S01]  /*12660*/  @!P0 IMAD.WIDE R16, R3, 0x4, R8 ;  /* 0x0000000403108825 */ /* 0x008fe200078e0208 */
[----:B------:R1:W-:Y:S01]  /*12670*/  @!P5 ST.E.64 [R14.64], R56 ;  /* 0x000000380e00d985 */ /* 0x0003e2000c101b16 */
[----:B------:R-:W-:Y:S02]  /*12680*/  ISETP.GE.AND P5, PT, R4, c[0x0][0x3c8], PT ;  /* 0x0000f20004007a0c */ /* 0x000fe40003fa6270 */
[C---:B------:R-:W-:Y:S01]  /*12690*/  IADD3 R3, R0.reuse, 0xb8, RZ ;  /* 0x000000b800037810 */ /* 0x040fe20007ffe0ff */
[----:B------:R3:W-:Y:S01]  /*126a0*/  @!P4 ST.E.64 [R12.64], R60 ;  /* 0x0000003c0c00c985 */ /* 0x0007e2000c101b16 */
[C---:B----4-:R-:W-:Y:S02]  /*126b0*/  IADD3 R11, R0.reuse, 0x78, RZ ;  /* 0x00000078000b7810 */ /* 0x050fe40007ffe0ff */
[----:B------:R-:W-:Y:S02]  /*126c0*/  IADD3 R10, R0, 0x80, RZ ;  /* 0x00000080000a7810 */ /* 0x000fe40007ffe0ff */
[----:B------:R-:W-:-:S02]  /*126d0*/  ISETP.GE.AND P3, PT, R11, c[0x0][0x3c8], PT ;  /* 0x0000f2000b007a0c */ /* 0x000fc40003f66270 */
[----:B------:R-:W-:-:S03]  /*126e0*/  ISETP.GE.AND P2, PT, R10, c[0x0][0x3c8], PT ;  /* 0x0000f2000a007a0c */ /* 0x000fc60003f46270 */
[----:B------:R-:W-:-:S08]  /*126f0*/  @!P5 LEA.HI R4, R4, R4, RZ, 0x1 ;  /* 0x000000040404d211 */ /* 0x000fd000078f08ff */
[----:B------:R-:W-:Y:S02]  /*12700*/  @!P3 LEA.HI R11, R11, R11, RZ, 0x1 ;  /* 0x0000000b0b0bb211 */ /* 0x000fe400078f08ff */
[----:B------:R-:W-:Y:S02]  /*12710*/  @!P2 LEA.HI R10, R10, R10, RZ, 0x1 ;  /* 0x0000000a0a0aa211 */ /* 0x000fe400078f08ff */
[----:B------:R-:W-:Y:S02]  /*12720*/  @!P3 LOP3.LUT R11, R11, 0xfffffffe, RZ, 0xc0, !PT ;  /* 0xfffffffe0b0bb812 */ /* 0x000fe400078ec0ff */
[----:B------:R-:W-:-:S03]  /*12730*/  @!P2 LOP3.LUT R10, R10, 0xfffffffe, RZ, 0xc0, !PT ;  /* 0xfffffffe0a0aa812 */ /* 0x000fc600078ec0ff */
[--C-:B-1----:R-:W-:Y:S01]  /*12740*/  @!P3 IMAD.WIDE R14, R11, 0x4, R8.reuse ;  /* 0x000000040b0eb825 */ /* 0x102fe200078e0208 */
[----:B---3--:R-:W-:Y:S02]  /*12750*/  @!P1 LOP3.LUT R12, R6, 0xfffffffe, RZ, 0xc0, !PT ;  /* 0xfffffffe060c9812 */ /* 0x008fe400078ec0ff */
[----:B------:R-:W-:Y:S01]  /*12760*/  IADD3 R6, R0, 0xa0, RZ ;  /* 0x000000a000067810 */ /* 0x000fe20007ffe0ff */
[--C-:B------:R-:W-:Y:S01]  /*12770*/  @!P2 IMAD.WIDE R10, R10, 0x4, R8.reuse ;  /* 0x000000040a0aa825 */ /* 0x100fe200078e0208 */
[----:B------:R-:W-:Y:S02]  /*12780*/  @!P3 ST.E.64 [R14.64], R64 ;  /* 0x000000400e00b985 */ /* 0x000fe4000c101b16 */
[----:B------:R-:W-:Y:S01]  /*12790*/  ISETP.GE.AND P6, PT, R6, c[0x0][0x3c8], PT ;  /* 0x0000f20006007a0c */ /* 0x000fe20003fc6270 */
[----:B------:R-:W-:Y:S01]  /*127a0*/  @!P1 IMAD.WIDE R12, R12, 0x4, R8 ;  /* 0x000000040c0c9825 */ /* 0x000fe200078e0208 */
[----:B------:R1:W-:Y:S01]  /*127b0*/  @!P2 ST.E.64 [R10.64], R68 ;  /* 0x000000440a00a985 */ /* 0x0003e2000c101b16 */
[----:B------:R-:W-:-:S03]  /*127c0*/  ISETP.GE.AND P2, PT, R3, c[0x0][0x3c8], PT ;  /* 0x0000f20003007a0c */ /* 0x000fc60003f46270 */
[----:B------:R3:W-:Y:S04]  /*127d0*/  @!P1 ST.E.64 [R12.64], R72 ;  /* 0x000000480c009985 */ /* 0x0007e8000c101b16 */
[----:B------:R4:W-:Y:S03]  /*127e0*/  @!P0 ST.E.64 [R16.64], R76 ;  /* 0x0000004c10008985 */ /* 0x0009e6000c101b16 */
[----:B------:R-:W-:-:S03]  /*127f0*/  @!P6 LEA.HI R6, R6, R6, RZ, 0x1 ;  /* 0x000000060606e211 */ /* 0x000fc600078f08ff */
[----:B------:R-:W-:Y:S02]  /*12800*/  @!P2 LEA.HI R3, R3, R3, RZ, 0x1 ;  /* 0x000000030303a211 */ /* 0x000fe400078f08ff */
[----:B------:R-:W-:Y:S02]  /*12810*/  @!P6 LOP3.LUT R6, R6, 0xfffffffe, RZ, 0xc0, !PT ;  /* 0xfffffffe0606e812 */ /* 0x000fe400078ec0ff */
[----:B------:R-:W-:Y:S02]  /*12820*/  @!P2 LOP3.LUT R3, R3, 0xfffffffe, RZ, 0xc0, !PT ;  /* 0xfffffffe0303a812 */ /* 0x000fe400078ec0ff */
[C---:B-1----:R-:W-:Y:S02]  /*12830*/  IADD3 R11, R0.reuse, 0xa8, RZ ;  /* 0x000000a8000b7810 */ /* 0x042fe40007ffe0ff */
[----:B------:R-:W-:Y:S02]  /*12840*/  IADD3 R10, R0, 0xb0, RZ ;  /* 0x000000b0000a7810 */ /* 0x000fe40007ffe0ff */
[----:B------:R-:W-:-:S02]  /*12850*/  ISETP.GE.AND P4, PT, R11, c[0x0][0x3c8], PT ;  /* 0x0000f2000b007a0c */ /* 0x000fc40003f86270 */
[----:B------:R-:W-:Y:S02]  /*12860*/  ISETP.GE.AND P3, PT, R10, c[0x0][0x3c8], PT ;  /* 0x0000f2000a007a0c */ /* 0x000fe40003f66270 */
[----:B---3--:R-:W-:Y:S01]  /*12870*/  @!P5 LOP3.LUT R13, R4, 0xfffffffe, RZ, 0xc0, !PT ;  /* 0xfffffffe040dd812 */ /* 0x008fe200078ec0ff */
[--C-:B----4-:R-:W-:Y:S01]  /*12880*/  @!P2 IMAD.WIDE R16, R3, 0x4, R8.reuse ;  /* 0x000000040310a825 */ /* 0x110fe200078e0208 */
[C---:B------:R-:W-:Y:S02]  /*12890*/  IADD3 R12, R0.reuse, 0xc0, RZ ;  /* 0x000000c0000c7810 */ /* 0x040fe40007ffe0ff */
[----:B------:R-:W-:Y:S01]  /*128a0*/  IADD3 R4, R0, 0xc8, RZ ;  /* 0x000000c800047810 */ /* 0x000fe20007ffe0ff */
[----:B------:R-:W-:Y:S01]  /*128b0*/  @!P5 IMAD.WIDE R14, R13, 0x4, R8 ;  /* 0x000000040d0ed825 */ /* 0x000fe200078e0208 */
[----:B------:R-:W-:Y:S02]  /*128c0*/  ISETP.GE.AND P1, PT, R12, c[0x0][0x3c8], PT ;  /* 0x0000f2000c007a0c */ /* 0x000fe40003f26270 */
[----:B------:R-:W-:-:S02]  /*128d0*/  ISETP.GE.AND P0, PT, R4, c[0x0][0x3c8], PT ;  /* 0x0000f20004007a0c */ /* 0x000fc40003f06270 */
[----:B------:R-:W-:Y:S01]  /*128e0*/  @!P4 LEA.HI R11, R11, R11, RZ, 0x1 ;  /* 0x0000000b0b0bc211 */ /* 0x000fe200078f08ff */
[----:B------:R1:W-:Y:S01]  /*128f0*/  @!P5 ST.E.64 [R14.64], R80 ;  /* 0x000000500e00d985 */ /* 0x0003e2000c101b16 */
[----:B------:R-:W-:Y:S02]  /*12900*/  @!P3 LEA.HI R10, R10, R10, RZ, 0x1 ;  /* 0x0000000a0a0ab211 */ /* 0x000fe400078f08ff */
[----:B------:R-:W-:Y:S02]  /*12910*/  @!P4 LOP3.LUT R11, R11, 0xfffffffe, RZ, 0xc0, !PT ;  /* 0xfffffffe0b0bc812 */ /* 0x000fe400078ec0ff */
[----:B------:R-:W-:Y:S02]  /*12920*/  @!P3 LOP3.LUT R10, R10, 0xfffffffe, RZ, 0xc0, !PT ;  /* 0xfffffffe0a0ab812 */ /* 0x000fe400078ec0ff */
[----:B------:R-:W-:Y:S02]  /*12930*/  IADD3 R3, R0, 0xd0, RZ ;  /* 0x000000d000037810 */ /* 0x000fe40007ffe0ff */
[----:B------:R-:W-:-:S02]  /*12940*/  @!P1 LEA.HI R12, R12, R12, RZ, 0x1 ;  /* 0x0000000c0c0c9211 */ /* 0x000fc400078f08ff */
[----:B------:R-:W-:Y:S02]  /*12950*/  @!P0 LEA.HI R4, R4, R4, RZ, 0x1 ;  /* 0x0000000404048211 */ /* 0x000fe400078f08ff */
[----:B------:R-:W-:Y:S02]  /*12960*/  @!P1 LOP3.LUT R12, R12, 0xfffffffe, RZ, 0xc0, !PT ;  /* 0xfffffffe0c0c9812 */ /* 0x000fe400078ec0ff */
[----:B------:R-:W-:Y:S02]  /*12970*/  @!P0 LOP3.LUT R4, R4, 0xfffffffe, RZ, 0xc0, !PT ;  /* 0xfffffffe04048812 */ /* 0x000fe400078ec0ff */
[----:B------:R-:W-:Y:S01]  /*12980*/  ISETP.GE.AND P5, PT, R3, c[0x0][0x3c8], PT ;  /* 0x0000f20003007a0c */ /* 0x000fe20003fa6270 */
[----:B------:R-:W-:-:S04]  /*12990*/  @!P1 IMAD.WIDE R12, R12, 0x4, R8 ;  /* 0x000000040c0c9825 */ /* 0x000fc800078e0208 */
[----:B-1----:R-:W-:Y:S01]  /*129a0*/  @!P6 IMAD.WIDE R14, R6, 0x4, R8 ;  /* 0x00000004060ee825 */ /* 0x002fe200078e0208 */
[----:B------:R-:W-:-:S07]  /*129b0*/  IADD3 R6, R0, 0xf8, RZ ;  /* 0x000000f800067810 */ /* 0x000fce0007ffe0ff */
[----:B------:R-:W-:Y:S01]  /*129c0*/  @!P5 LEA.HI R3, R3, R3, RZ, 0x1 ;  /* 0x000000030303d211 */ /* 0x000fe200078f08ff */
[----:B------:R1:W-:Y:S03]  /*129d0*/  @!P6 ST.E.64 [R14.64], R84 ;  /* 0x000000540e00e985 */ /* 0x0003e6000c101b16 */
[----:B------:R-:W-:Y:S01]  /*129e0*/  @!P5 LOP3.LUT R3, R3, 0xfffffffe, RZ, 0xc0, !PT ;  /* 0xfffffffe0303d812 */ /* 0x000fe200078ec0ff */
[----:B-1----:R-:W-:-:S04]  /*129f0*/  @!P4 IMAD.WIDE R14, R11, 0x4, R8 ;  /* 0x000000040b0ec825 */ /* 0x002fc800078e0208 */
[--C-:B------:R-:W-:Y:S01]  /*12a00*/  @!P3 IMAD.WIDE R10, R10, 0x4, R8.reuse ;  /* 0x000000040a0ab825 */ /* 0x100fe200078e0208 */
[----:B------:R1:W-:Y:S04]  /*12a10*/  @!P4 ST.E.64 [R14.64], R88 ;  /* 0x000000580e00c985 */ /* 0x0003e8000c101b16 */
[----:B------:R3:W-:Y:S04]  /*12a20*/  @!P3 ST.E.64 [R10.64], R92 ;  /* 0x0000005c0a00b985 */ /* 0x0007e8000c101b16 */
[----:B------:R-:W-:Y:S04]  /*12a30*/  @!P2 ST.E.64 [R16.64], R96 ;  /* 0x000000601000a985 */ /* 0x000fe8000c101b16 */
[----:B------:R4:W-:Y:S01]  /*12a40*/  @!P1 ST.E.64 [R12.64], R100 ;  /* 0x000000640c009985 */ /* 0x0009e2000c101b16 */
[----:B-1----:R-:W-:-:S04]  /*12a50*/  @!P5 IMAD.WIDE R14, R3, 0x4, R8 ;  /* 0x00000004030ed825 */ /* 0x002fc800078e0208 */
[----:B---3--:R-:W-:Y:S01]  /*12a60*/  @!P0 IMAD.WIDE R10, R4, 0x4, R8 ;  /* 0x00000004040a8825 */ /* 0x008fe200078e0208 */
[----:B------:R-:W-:-:S04]  /*12a70*/  IADD3 R4, R0, 0xd8, RZ ;  /* 0x000000d800047810 */ /* 0x000fc80007ffe0ff */
[----:B------:R1:W-:Y:S01]  /*12a80*/  @!P0 ST.E.64 [R10.64], R104 ;  /* 0x000000680a008985 */ /* 0x0003e2000c101b16 */
[----:B------:R-:W-:Y:S02]  /*12a90*/  ISETP.GE.AND P4, PT, R4, c[0x0][0x3c8], PT ;  /* 0x0000f20004007a0c */ /* 0x000fe40003f86270 */
[----:B----4-:R-:W-:Y:S01]  /*12aa0*/  IADD3 R12, R0, 0xe0, RZ ;  /* 0x000000e0000c7810 */ /* 0x010fe20007ffe0ff */
[----:B------:R3:W-:Y:S01]  /*12ab0*/  @!P5 ST.E.64 [R14.64], R108 ;  /* 0x0000006c0e00d985 */ /* 0x0007e2000c101b16 */
[----:B------:R-:W-:Y:S02]  /*12ac0*/  ISETP.GE.AND P0, PT, R6, c[0x0][0x3c8], PT ;  /* 0x0000f20006007a0c */ /* 0x000fe40003f06270 */
[----:B------:R-:W-:-:S07]  /*12ad0*/  ISETP.GE.AND P3, PT, R12, c[0x0][0x3c8], PT ;  /* 0x0000f2000c007a0c */ /* 0x000fce0003f66270 */
[----:B------:R-:W-:-:S04]  /*12ae0*/  @!P4 LEA.HI R4, R4, R4, RZ, 0x1 ;  /* 0x000000040404c211 */ /* 0x000fc800078f08ff */
[----:B------:R-:W-:Y:S02]  /*12af0*/  @!P0 LEA.HI R6, R6, R6, RZ, 0x1 ;  /* 0x0000000606068211 */ /* 0x000fe400078f08ff */
[----:B------:R-:W-:Y:S02]  /*12b00*/  @!P3 LEA.HI R12, R12, R12, RZ, 0x1 ;  /* 0x0000000c0c0cb211 */ /* 0x000fe400078f08ff */
[----:B------:R-:W-:Y:S02]  /*12b10*/  @!P4 LOP3.LUT R4, R4, 0xfffffffe, RZ, 0xc0, !PT ;  /* 0xfffffffe0404c812 */ /* 0x000fe400078ec0ff */
[----:B------:R-:W-:Y:S02]  /*12b20*/  @!P3 LOP3.LUT R12, R12, 0xfffffffe, RZ, 0xc0, !PT ;  /* 0xfffffffe0c0cb812 */ /* 0x000fe400078ec0ff */
[----:B------:R-:W-:Y:S01]  /*12b30*/  @!P0 LOP3.LUT R6, R6, 0xfffffffe, RZ, 0xc0, !PT ;  /* 0xfffffffe06068812 */ /* 0x000fe200078ec0ff */
[----:B------:R-:W-:Y:S01]  /*12b40*/  @!P4 IMAD.WIDE R16, R4, 0x4, R8 ;  /* 0x000000040410c825 */ /* 0x000fe200078e0208 */
[----:B-1----:R-:W-:-:S02]  /*12b50*/  IADD3 R11, R0, 0xe8, RZ ;  /* 0x000000e8000b7810 */ /* 0x002fc40007ffe0ff */
[----:B------:R-:W-:Y:S01]  /*12b60*/  IADD3 R10, R0, 0xf0, RZ ;  /* 0x000000f0000a7810 */ /* 0x000fe20007ffe0ff */
[----:B------:R-:W-:Y:S01]  /*12b70*/  @!P3 IMAD.WIDE R12, R12, 0x4, R8 ;  /* 0x000000040c0cb825 */ /* 0x000fe200078e0208 */
[----:B------:R-:W-:Y:S01]  /*12b80*/  ISETP.GE.AND P2, PT, R11, c[0x0][0x3c8], PT ;  /* 0x0000f2000b007a0c */ /* 0x000fe20003f46270 */
[----:B------:R3:W-:Y:S01]  /*12b90*/  @!P4 ST.E.64 [R16.64], R112 ;  /* 0x000000701000c985 */ /* 0x0007e2000c101b16 */
[----:B------:R-:W-:-:S03]  /*12ba0*/  ISETP.GE.AND P1, PT, R10, c[0x0][0x3c8], PT ;  /* 0x0000f2000a007a0c */ /* 0x000fc60003f26270 */
[----:B------:R3:W-:Y:S08]  /*12bb0*/  @!P3 ST.E.64 [R12.64], R116 ;  /* 0x000000740c00b985 */ /* 0x0007f0000c101b16 */
[----:B------:R-:W-:Y:S02]  /*12bc0*/  @!P2 LEA.HI R11, R11, R11, RZ, 0x1 ;  /* 0x0000000b0b0ba211 */ /* 0x000fe400078f08ff */
[----:B------:R-:W-:-:S02]  /*12bd0*/  @!P1 LEA.HI R10, R10, R10, RZ, 0x1 ;  /* 0x0000000a0a0a9211 */ /* 0x000fc400078f08ff */
[----:B------:R-:W-:Y:S02]  /*12be0*/  @!P2 LOP3.LUT R11, R11, 0xfffffffe, RZ, 0xc0, !PT ;  /* 0xfffffffe0b0ba812 */ /* 0x000fe400078ec0ff */
[----:B------:R-:W-:-:S03]  /*12bf0*/  @!P1 LOP3.LUT R10, R10, 0xfffffffe, RZ, 0xc0, !PT ;  /* 0xfffffffe0a0a9812 */ /* 0x000fc600078ec0ff */
[----:B------:R-:W-:-:S04]  /*12c00*/  @!P2 IMAD.WIDE R18, R11, 0x4, R8 ;  /* 0x000000040b12a825 */ /* 0x000fc800078e0208 */
[--C-:B------:R-:W-:Y:S01]  /*12c10*/  @!P1 IMAD.WIDE R10, R10, 0x4, R8.reuse ;  /* 0x000000040a0a9825 */ /* 0x100fe200078e0208 */
[----:B------:R3:W-:Y:S03]  /*12c20*/  @!P2 ST.E.64 [R18.64], R120 ;  /* 0x000000781200a985 */ /* 0x0007e6000c101b16 */
[----:B------:R-:W-:Y:S01]  /*12c30*/  @!P0 IMAD.WIDE R8, R6, 0x4, R8 ;  /* 0x0000000406088825 */ /* 0x000fe200078e0208 */
[----:B------:R3:W-:Y:S04]  /*12c40*/  @!P1 ST.E.64 [R10.64], R124 ;  /* 0x0000007c0a009985 */ /* 0x0007e8000c101b16 */
[----:B------:R3:W-:Y:S02]  /*12c50*/  @!P0 ST.E.64 [R8.64], R128 ;  /* 0x0000008008008985 */ /* 0x0007e4000c101b16 */
.L_x_444:
[----:B------:R-:W-:Y:S05]  /*12c60*/  BSYNC B0 ;  /* 0x0000000000007941 */ /* 0x000fea0003800000 */
.L_x_443:
[----:B------:R-:W-:Y:S01]  /*12c70*/  ISETP.NE.AND P0, PT, R5, RZ, PT ;  /* 0x000000ff0500720c */ /* 0x000fe20003f05270 */
[----:B-1----:R-:W1:Y:S04]  /*12c80*/  SHFL.IDX PT, R7, R7, 0x1, 0x1c1f ;  /* 0x003c1f0007077f89 */ /* 0x002e6800000e0000 */
[----:B------:R4:W3:Y:S08]  /*12c90*/  SHFL.IDX PT, R6, R2, 0x1, 0x1c1f ;  /* 0x003c1f0002067f89 */ /* 0x0008f000000e0000 */
[----:B------:R-:W-:Y:S05]  /*12ca0*/  @P0 EXIT ;  /* 0x000000000000094d */ /* 0x000fea0003800000 */
[C---:B------:R-:W-:Y:S02]  /*12cb0*/  IADD3 R5, R0.reuse, 0x8, RZ ;  /* 0x0000000800057810 */ /* 0x040fe40007ffe0ff */
[----:B------:R-:W-:-:S02]  /*12cc0*/  IADD3 R4, R0, 0x10, RZ ;  /* 0x0000001000047810 */ /* 0x000fc40007ffe0ff */
[----:B------:R-:W-:Y:S02]  /*12cd0*/  ISETP.GE.AND P1, PT, R5, c[0x0][0x3c8], PT ;  /* 0x0000f20005007a0c */ /* 0x000fe40003f26270 */
[----:B------:R-:W-:Y:S02]  /*12ce0*/  ISETP.GE.AND P0, PT, R4, c[0x0][0x3c8], PT ;  /* 0x0000f20004007a0c */ /* 0x000fe40003f06270 */
[C---:B------:R-:W-:Y:S02]  /*12cf0*/  ISETP.GE.AND P2, PT, R0.reuse, c[0x0][0x3c8], PT ;  /* 0x0000f20000007a0c */ /* 0x040fe40003f46270 */
[C---:B------:R-:W-:Y:S02]  /*12d00*/  IADD3 R3, R0.reuse, 0x18, RZ ;  /* 0x0000001800037810 */ /* 0x040fe40007ffe0ff */
[----:B----4-:R-:W-:Y:S02]  /*12d10*/  IADD3 R2, R0, 0x20, RZ ;  /* 0x0000002000027810 */ /* 0x010fe40007ffe0ff */
[----:B------:R-:W-:-:S02]  /*12d20*/  ISETP.GE.AND P6, PT, R3, c[0x0][0x3c8], PT ;  /* 0x0000f20003007a0c */ /* 0x000fc40003fc6270 */
[----:B------:R-:W-:Y:S02]  /*12d30*/  ISETP.GE.AND P5, PT, R2, c[0x0][0x3c8], PT ;  /* 0x0000f20002007a0c */ /* 0x000fe40003fa6270 */
[----:B------:R-:W-:Y:S02]  /*12d40*/  @!P1 LEA.HI R5, R5, R5, RZ, 0x1 ;  /* 0x0000000505059211 */ /* 0x000fe400078f08ff */
[----:B------:R-:W-:Y:S01]  /*12d50*/  @!P0 LEA.HI R4, R4, R4, RZ, 0x1 ;  /* 0x0000000404048211 */ /* 0x000fe200078f08ff */
[--C-:B-1-3--:R-:W-:Y:S01]  /*12d60*/  @!P2 IMAD.WIDE R8, R0, 0x4, R6.reuse ;  /* 0x000000040008a825 */ /* 0x10afe200078e0206 */
[----:B------:R-:W-:Y:S02]  /*12d70*/  @!P1 LOP3.LUT R5, R5, 0xfffffffe, RZ, 0xc0, !PT ;  /* 0xfffffffe05059812 */ /* 0x000fe400078ec0ff */
[----:B------:R-:W-:Y:S02]  /*12d80*/  @!P0 LOP3.LUT R4, R4, 0xfffffffe, RZ, 0xc0, !PT ;  /* 0xfffffffe04048812 */ /* 0x000fe400078ec0ff */
[----:B------:R1:W-:Y:S01]  /*12d90*/  @!P2 ST.E.64 [R8.64], R134 ;  /* 0x000000860800a985 */ /* 0x0003e2000c101b16 */
[----:B------:R-:W-:Y:S01]  /*12da0*/  @!P1 IMAD.WIDE R10, R5, 0x4, R6 ;  /* 0x00000004050a9825 */ /* 0x000fe200078e0206 */
[----:B------:R-:W-:-:S02]  /*12db0*/  @!P6 LEA.HI R3, R3, R3, RZ, 0x1 ;  /* 0x000000030303e211 */ /* 0x000fc400078f08ff */
[----:B------:R-:W-:Y:S01]  /*12dc0*/  @!P5 LEA.HI R2, R2, R2, RZ, 0x1 ;  /* 0x000000020202d211 */ /* 0x000fe200078f08ff */
[--C-:B------:R-:W-:Y:S01]  /*12dd0*/  @!P0 IMAD.WIDE R4, R4, 0x4, R6.reuse ;  /* 0x0000000404048825 */ /* 0x100fe200078e0206 */
[----:B------:R3:W-:Y:S01]  /*12de0*/  @!P1 ST.E.64 [R10.64], R138 ;  /* 0x0000008a0a009985 */ /* 0x0007e2000c101b16 */
[----:B------:R-:W-:Y:S02]  /*12df0*/  @!P6 LOP3.LUT R3, R3, 0xfffffffe, RZ, 0xc0, !PT ;  /* 0xfffffffe0303e812 */ /* 0x000fe400078ec0ff */
[----:B------:R-:W-:Y:S01]  /*12e00*/  @!P5 LOP3.LUT R2, R2, 0xfffffffe, RZ, 0xc0, !PT ;  /* 0xfffffffe0202d812 */ /* 0x000fe200078ec0ff */
[----:B------:R4:W-:Y:S02]  /*12e10*/  @!P0 ST.E.64 [R4.64], R142 ;  /* 0x0000008e04008985 */ /* 0x0009e4000c101b16 */
[----:B------:R-:W-:Y:S01]  /*12e20*/  @!P6 IMAD.WIDE R12, R3, 0x4, R6 ;  /* 0x00000004030ce825 */ /* 0x000fe200078e0206 */
[----:B------:R-:W-:-:S03]  /*12e30*/  IADD3 R3, R0, 0x50, RZ ;  /* 0x0000005000037810 */ /* 0x000fc60007ffe0ff */
[----:B------:R-:W-:Y:S01]  /*12e40*/  @!P5 IMAD.WIDE R14, R2, 0x4, R6 ;  /* 0x00000004020ed825 */ /* 0x000fe200078e0206 */
[----:B------:R5:W-:Y:S01]  /*12e50*/  @!P6 ST.E.64 [R12.64], R146 ;  /* 0x000000920c00e985 */ /* 0x000be2000c101b16 */
[----:B------:R-:W-:Y:S02]  /*12e60*/  IADD3 R2, R0, 0x58, RZ ;  /* 0x0000005800027810 */ /* 0x000fe40007ffe0ff */
[----:B------:R-:W-:Y:S01]  /*12e70*/  ISETP.GE.AND P6, PT, R3, c[0x0][0x3c8], PT ;  /* 0x0000f20003007a0c */ /* 0x000fe20003fc6270 */
[----:B------:R2:W-:Y:S01]  /*12e80*/  @!P5 ST.E.64 [R14.64], R150 ;  /* 0x000000960e00d985 */ /* 0x0005e2000c101b16 */
[----:B------:R-:W-:Y:S02]  /*12e90*/  ISETP.GE.AND P5, PT, R2, c[0x0][0x3c8], PT ;  /* 0x0000f20002007a0c */ /* 0x000fe40003fa6270 */
[C---:B-1----:R-:W-:Y:S02]  /*12ea0*/  IADD3 R9, R0.reuse, 0x30, RZ ;  /* 0x0000003000097810 */ /* 0x042fe40007ffe0ff */
[----:B------:R-:W-:-:S02]  /*12eb0*/  IADD3 R8, R0, 0x38, RZ ;  /* 0x0000003800087810 */ /* 0x000fc40007ffe0ff */
[----:B------:R-:W-:Y:S02]  /*12ec0*/  ISETP.GE.AND P3, PT, R9, c[0x0][0x3c8], PT ;  /* 0x0000f20009007a0c */ /* 0x000fe40003f66270 */
[----:B---3--:R-:W-:Y:S02]  /*12ed0*/  IADD3 R10, R0, 0x28, RZ ;  /* 0x00000028000a7810 */ /* 0x008fe40007ffe0ff */
[----:B------:R-:W-:Y:S02]  /*12ee0*/  ISETP.GE.AND P2, PT, R8, c[0x0][0x3c8], PT ;  /* 0x0000f20008007a0c */ /* 0x000fe40003f46270 */
[C---:B----4-:R-:W-:Y:S02]  /*12ef0*/  IADD3 R5, R0.reuse, 0x40, RZ ;  /* 0x0000004000057810 */ /* 0x050fe40007ffe0ff */
[----:B------:R-:W-:Y:S02]  /*12f00*/  IADD3 R4, R0, 0x48, RZ ;  /* 0x0000004800047810 */ /* 0x000fe40007ffe0ff */
[----:B------:R-:W-:-:S02]  /*12f10*/  ISETP.GE.AND P4, PT, R10, c[0x0][0x3c8], PT ;  /* 0x0000f2000a007a0c */ /* 0x000fc40003f86270 */
[----:B------:R-:W-:Y:S02]  /*12f20*/  ISETP.GE.AND P1, PT, R5, c[0x0][0x3c8], PT ;  /* 0x0000f20005007a0c */ /* 0x000fe40003f26270 */
[----:B------:R-:W-:Y:S02]  /*12f30*/  ISETP.GE.AND P0, PT, R4, c[0x0][0x3c8], PT ;  /* 0x0000f20004007a0c */ /* 0x000fe40003f06270 */
[----:B------:R-:W-:Y:S02]  /*12f40*/  @!P3 LEA.HI R9, R9, R9, RZ, 0x1 ;  /* 0x000000090909b211 */ /* 0x000fe400078f08ff */
[----:B------:R-:W-:Y:S02]  /*12f50*/  @!P2 LEA.HI R8, R8, R8, RZ, 0x1 ;  /* 0x000000080808a211 */ /* 0x000fe400078f08ff */
[----:B------:R-:W-:Y:S02]  /*12f60*/  @!P3 LOP3.LUT R9, R9, 0xfffffffe, RZ, 0xc0, !PT ;  /* 0xfffffffe0909b812 */ /* 0x000fe400078ec0ff */
[----:B------:R-:W-:-:S02]  /*12f70*/  @!P2 LOP3.LUT R8, R8, 0xfffffffe, RZ, 0xc0, !PT ;  /* 0xfffffffe0808a812 */ /* 0x000fc400078ec0ff */
[----:B------:R-:W-:Y:S01]  /*12f80*/  @!P4 LEA.HI R10, R10, R10, RZ, 0x1 ;  /* 0x0000000a0a0ac211 */ /* 0x000fe200078f08ff */
[--C-:B-----5:R-:W-:Y:S01]  /*12f90*/  @!P3 IMAD.WIDE R12, R9, 0x4, R6.reuse ;  /* 0x00000004090cb825 */ /* 0x120fe200078e0206 */
[----:B------:R-:W-:Y:S02]  /*12fa0*/  @!P1 LEA.HI R5, R5, R5, RZ, 0x1 ;  /* 0x0000000505059211 */ /* 0x000fe400078f08ff */
[----:B------:R-:W-:Y:S01]  /*12fb0*/  @!P0 LEA.HI R4, R4, R4, RZ, 0x1 ;  /* 0x0000000404048211 */ /* 0x000fe200078f08ff */
[--C-:B------:R-:W-:Y:S01]  /*12fc0*/  @!P2 IMAD.WIDE R8, R8, 0x4, R6.reuse ;  /* 0x000000040808a825 */ /* 0x100fe200078e0206 */
[----:B------:R-:W-:Y:S02]  /*12fd0*/  @!P4 LOP3.LUT R10, R10, 0xfffffffe, RZ, 0xc0, !PT ;  /* 0xfffffffe0a0ac812 */ /* 0x000fe400078ec0ff */
[----:B------:R-:W-:Y:S02]  /*12fe0*/  @!P1 LOP3.LUT R5, R5, 0xfffffffe, RZ, 0xc0, !PT ;  /* 0xfffffffe05059812 */ /* 0x000fe400078ec0ff */
[----:B------:R-:W-:Y:S01]  /*12ff0*/  @!P0 LOP3.LUT R4, R4, 0xfffffffe, RZ, 0xc0, !PT ;  /* 0xfffffffe04048812 */ /* 0x000fe200078ec0ff */
[----:B------:R-:W-:Y:S01]  /*13000*/  @!P4 IMAD.WIDE R10, R10, 0x4, R6 ;  /* 0x000000040a0ac825 */ /* 0x000fe200078e0206 */
[----:B------:R-:W-:-:S02]  /*13010*/  @!P6 LEA.HI R3, R3, R3, RZ, 0x1 ;  /* 0x000000030303e211 */ /* 0x000fc400078f08ff */
[----:B------:R-:W-:Y:S01]  /*13020*/  @!P5 LEA.HI R2, R2, R2, RZ, 0x1 ;  /* 0x000000020202d211 */ /* 0x000fe200078f08ff */
[--C-:B--2---:R-:W-:Y:S01]  /*13030*/  @!P1 IMAD.WIDE R14, R5, 0x4, R6.reuse ;  /* 0x00000004050e9825 */ /* 0x104fe200078e0206 */
[----:B------:R1:W-:Y:S01]  /*13040*/  @!P4 ST.E.64 [R10.64], R154 ;  /* 0x0000009a0a00c985 */ /* 0x0003e2000c101b16 */
[----:B------:R-:W-:Y:S02]  /*13050*/  @!P6 LOP3.LUT R3, R3, 0xfffffffe, RZ, 0xc0, !PT ;  /* 0xfffffffe0303e812 */ /* 0x000fe400078ec0ff */
[----:B------:R-:W-:Y:S01]  /*13060*/  @!P0 IMAD.WIDE R4, R4, 0x4, R6 ;  /* 0x0000000404048825 */ /* 0x000fe200078e0206 */
[----:B------:R2:W-:Y:S01]  /*13070*/  @!P3 ST.E.64 [R12.64], R30 ;  /* 0x0000001e0c00b985 */ /* 0x0005e2000c101b16 */
[----:B------:R-:W-:-:S03]  /*13080*/  @!P5 LOP3.LUT R2, R2, 0xfffffffe, RZ, 0xc0, !PT ;  /* 0xfffffffe0202d812 */ /* 0x000fc600078ec0ff */
[----:B------:R3:W-:Y:S04]  /*13090*/  @!P2 ST.E.64 [R8.64], R34 ;  /* 0x000000220800a985 */ /* 0x0007e8000c101b16 */
[----:B------:R4:W-:Y:S04]  /*130a0*/  @!P1 ST.E.64 [R14.64], R38 ;  /* 0x000000260e009985 */ /* 0x0009e8000c101b16 */
[----:B------:R5:W-:Y:S01]  /*130b0*/  @!P0 ST.E.64 [R4.64], R42 ;  /* 0x0000002a04008985 */ /* 0x000be2000c101b16 */
[----:B-1----:R-:W-:-:S04]  /*130c0*/  IADD3 R10, R0, 0x60, RZ ;  /* 0x00000060000a7810 */ /* 0x002fc80007ffe0ff */
[----:B------:R-:W-:Y:S01]  /*130d0*/  ISETP.GE.AND P4, PT, R10, c[0x0][0x3c8], PT ;  /* 0x0000f2000a007a0c */ /* 0x000fe20003f86270 */
[--C-:B--2---:R-:W-:Y:S01]  /*130e0*/  @!P6 IMAD.WIDE R12, R3, 0x4, R6.reuse ;  /* 0x00000004030ce825 */ /* 0x104fe200078e0206 */
[C---:B------:R-:W-:Y:S02]  /*130f0*/  IADD3 R3, R0.reuse, 0x88, RZ ;  /* 0x0000008800037810 */ /* 0x040fe40007ffe0ff */
[C---:B---3--:R-:W-:Y:S02]  /*13100*/  IADD3 R9, R0.reuse, 0x68, RZ ;  /* 0x0000006800097810 */ /* 0x048fe40007ffe0ff */
[----:B------:R-:W-:Y:S01]  /*13110*/  IADD3 R8, R0, 0x70, RZ ;  /* 0x0000007000087810 */ /* 0x000fe20007ffe0ff */
[----:B------:R1:W-:Y:S01]  /*13120*/  @!P6 ST.E.64 [R12.64], R46 ;  /* 0x0000002e0c00e985 */ /* 0x0003e2000c101b16 */
[----:B------:R-:W-:Y:S01]  /*13130*/  ISETP.GE.AND P3, PT, R9, c[0x0][0x3c8], PT ;  /* 0x0000f20009007a0c */ /* 0x000fe20003f66270 */
[----:B----4-:R-:W-:Y:S01]  /*13140*/  @!P5 IMAD.WIDE R14, R2, 0x4, R6 ;  /* 0x00000004020ed825 */ /* 0x010fe200078e0206 */
[----:B------:R-:W-:-:S02]  /*13150*/  ISETP.GE.AND P2, PT, R8, c[0x0][0x3c8], PT ;  /* 0x0000f20008007a0c */ /* 0x000fc40003f46270 */
[C---:B-----5:R-:W-:Y:S02]  /*13160*/  IADD3 R5, R0.reuse, 0x78, RZ ;  /* 0x0000007800057810 */ /* 0x060fe40007ffe0ff */
[----:B------:R-:W-:Y:S01]  /*13170*/  IADD3 R4, R0, 0x80, RZ ;  /* 0x0000008000047810 */ /* 0x000fe20007ffe0ff */
[----:B------:R2:W-:Y:S01]  /*13180*/  @!P5 ST.E.64 [R14.64], R50 ;  /* 0x000000320e00d985 */ /* 0x0005e2000c101b16 */
[----:B------:R-:W-:Y:S02]  /*13190*/  ISETP.GE.AND P1, PT, R5, c[0x0][0x3c8], PT ;  /* 0x0000f20005007a0c */ /* 0x000fe40003f26270 */
[----:B------:R-:W-:Y:S02]  /*131a0*/  ISETP.GE.AND P0, PT, R4, c[0x0][0x3c8], PT ;  /* 0x0000f20004007a0c */ /* 0x000fe40003f06270 */
[----:B------:R-:W-:Y:S02]  /*131b0*/  @!P4 LEA.HI R10, R10, R10, RZ, 0x1 ;  /* 0x0000000a0a0ac211 */ /* 0x000fe400078f08ff */
[----:B------:R-:W-:-:S02]  /*131c0*/  @!P3 LEA.HI R9, R9, R9, RZ, 0x1 ;  /* 0x000000090909b211 */ /* 0x000fc400078f08ff */
[----:B------:R-:W-:Y:S02]  /*131d0*/  @!P2 LEA.HI R8, R8, R8, RZ, 0x1 ;  /* 0x000000080808a211 */ /* 0x000fe400078f08ff */
[----:B------:R-:W-:Y:S02]  /*131e0*/  @!P4 LOP3.LUT R10, R10, 0xfffffffe, RZ, 0xc0, !PT ;  /* 0xfffffffe0a0ac812 */ /* 0x000fe400078ec0ff */
[----:B------:R-:W-:Y:S02]  /*131f0*/  @!P3 LOP3.LUT R9, R9, 0xfffffffe, RZ, 0xc0, !PT ;  /* 0xfffffffe0909b812 */ /* 0x000fe400078ec0ff */
[----:B------:R-:W-:Y:S01]  /*13200*/  @!P1 LEA.HI R5, R5, R5, RZ, 0x1 ;  /* 0x0000000505059211 */ /* 0x000fe200078f08ff */
[----:B------:R-:W-:Y:S01]  /*13210*/  @!P4 IMAD.WIDE R10, R10, 0x4, R6 ;  /* 0x000000040a0ac825 */ /* 0x000fe200078e0206 */
[----:B------:R-:W-:Y:S02]  /*13220*/  @!P0 LEA.HI R4, R4, R4, RZ, 0x1 ;  /* 0x0000000404048211 */ /* 0x000fe400078f08ff */
[----:B------:R-:W-:-:S02]  /*13230*/  @!P2 LOP3.LUT R8, R8, 0xfffffffe, RZ, 0xc0, !PT ;  /* 0xfffffffe0808a812 */ /* 0x000fc400078ec0ff */
[----:B------:R-:W-:Y:S01]  /*13240*/  @!P1 LOP3.LUT R5, R5, 0xfffffffe, RZ, 0xc0, !PT ;  /* 0xfffffffe05059812 */ /* 0x000fe200078ec0ff */
[--C-:B-1----:R-:W-:Y:S01]  /*13250*/  @!P3 IMAD.WIDE R12, R9, 0x4, R6.reuse ;  /* 0x00000004090cb825 */ /* 0x102fe200078e0206 */
[----:B------:R-:W-:Y:S01]  /*13260*/  @!P0 LOP3.LUT R4, R4, 0xfffffffe, RZ, 0xc0, !PT ;  /* 0xfffffffe04048812 */ /* 0x000fe200078ec0ff */
[----:B------:R1:W-:Y:S01]  /*13270*/  @!P4 ST.E.64 [R10.64], R54 ;  /* 0x000000360a00c985 */ /* 0x0003e2000c101b16 */
[----:B------:R-:W-:Y:S01]  /*13280*/  IADD3 R2, R0, 0x90, RZ ;  /* 0x0000009000027810 */ /* 0x000fe20007ffe0ff */
[--C-:B------:R-:W-:Y:S01]  /*13290*/  @!P2 IMAD.WIDE R8, R8, 0x4, R6.reuse ;  /* 0x000000040808a825 */ /* 0x100fe200078e0206 */
[----:B------:R-:W-:Y:S01]  /*132a0*/  ISETP.GE.AND P6, PT, R3, c[0x0][0x3c8], PT ;  /* 0x0000f20003007a0c */ /* 0x000fe20003fc6270 */
[----:B------:R3:W-:Y:S01]  /*132b0*/  @!P3 ST.E.64 [R12.64], R58 ;  /* 0x0000003a0c00b985 */ /* 0x0007e2000c101b16 */
[----:B------:R-:W-:Y:S01]  /*132c0*/  ISETP.GE.AND P5, PT, R2, c[0x0][0x3c8], PT ;  /* 0x0000f20002007a0c */ /* 0x000fe20003fa6270 */
[--C-:B--2---:R-:W-:Y:S02]  /*132d0*/  @!P1 IMAD.WIDE R14, R5, 0x4, R6.reuse ;  /* 0x00000004050e9825 */ /* 0x104fe400078e0206 */
[----:B------:R2:W-:Y:S02]  /*132e0*/  @!P2 ST.E.64 [R8.64], R62 ;  /* 0x0000003e0800a985 */ /* 0x0005e4000c101b16 */
[----:B------:R-:W-:-:S02]  /*132f0*/  @!P0 IMAD.WIDE R4, R4, 0x4, R6 ;  /* 0x0000000404048825 */ /* 0x000fc400078e0206 */
[----:B------:R4:W-:Y:S04]  /*13300*/  @!P1 ST.E.64 [R14.64], R66 ;  /* 0x000000420e009985 */ /* 0x0009e8000c101b16 */
[----:B------:R5:W-:Y:S01]  /*13310*/  @!P0 ST.E.64 [R4.64], R70 ;  /* 0x0000004604008985 */ /* 0x000be2000c101b16 */
[----:B------:R-:W-:Y:S02]  /*13320*/  @!P6 LEA.HI R3, R3, R3, RZ, 0x1 ;  /* 0x000000030303e211 */ /* 0x000fe400078f08ff */
[----:B------:R-:W-:Y:S02]  /*13330*/  @!P5 LEA.HI R2, R2, R2, RZ, 0x1 ;  /* 0x000000020202d211 */ /* 0x000fe400078f08ff */
[----:B------:R-:W-:Y:S02]  /*13340*/  @!P6 LOP3.LUT R3, R3, 0xfffffffe, RZ, 0xc0, !PT ;  /* 0xfffffffe0303e812 */ /* 0x000fe400078ec0ff */
[----:B------:R-:W-:-:S02]  /*13350*/  @!P5 LOP3.LUT R2, R2, 0xfffffffe, RZ, 0xc0, !PT ;  /* 0xfffffffe0202d812 */ /* 0x000fc400078ec0ff */
[----:B-1----:R-:W-:-:S04]  /*13360*/  IADD3 R10, R0, 0x98, RZ ;  /* 0x00000098000a7810 */ /* 0x002fc80007ffe0ff */
[----:B------:R-:W-:Y:S01]  /*13370*/  ISETP.GE.AND P4, PT, R10, c[0x0][0x3c8], PT ;  /* 0x0000f2000a007a0c */ /* 0x000fe20003f86270 */
[--C-:B---3--:R-:W-:Y:S01]  /*13380*/  @!P6 IMAD.WIDE R12, R3, 0x4, R6.reuse ;  /* 0x00000004030ce825 */ /* 0x108fe200078e0206 */
[C---:B------:R-:W-:Y:S02]  /*13390*/  IADD3 R3, R0.reuse, 0xc0, RZ ;  /* 0x000000c000037810 */ /* 0x040fe40007ffe0ff */
[C---:B--2---:R-:W-:Y:S02]  /*133a0*/  IADD3 R9, R0.reuse, 0xa0, RZ ;  /* 0x000000a000097810 */ /* 0x044fe40007ffe0ff */
        /* <DEDUP_REMOVED lines=31> */
[----:B------:R-:W-:Y:S04]  /*135a0*/  @!P1 ST.E.64 [R14.64], R94 ;  /* 0x0000005e0e009985 */ /* 0x000fe8000c101b16 */
[----:B------:R4:W-:Y:S01]  /*135b0*/  @!P0 ST.E.64 [R4.64], R98 ;  /* 0x0000006204008985 */ /* 0x0009e2000c101b16 */
[----:B------:R-:W-:Y:S02]  /*135c0*/  @!P6 LEA.HI R3, R3, R3, RZ, 0x1 ;  /* 0x000000030303e211 */ /* 0x000fe400078f08ff */
[----:B------:R-:W-:Y:S02]  /*135d0*/  @!P5 LEA.HI R2, R2, R2, RZ, 0x1 ;  /* 0x000000020202d211 */ /* 0x000fe400078f08ff */
[----:B------:R-:W-:Y:S02]  /*135e0*/  @!P6 LOP3.LUT R3, R3, 0xfffffffe, RZ, 0xc0, !PT ;  /* 0xfffffffe0303e812 */ /* 0x000fe400078ec0ff */
[----:B------:R-:W-:-:S02]  /*135f0*/  @!P5 LOP3.LUT R2, R2, 0xfffffffe, RZ, 0xc0, !PT ;  /* 0xfffffffe0202d812 */ /* 0x000fc400078ec0ff */
[----:B-1----:R-:W-:-:S04]  /*13600*/  IADD3 R10, R0, 0xd0, RZ ;  /* 0x000000d0000a7810 */ /* 0x002fc80007ffe0ff */
[----:B------:R-:W-:Y:S01]  /*13610*/  ISETP.GE.AND P4, PT, R10, c[0x0][0x3c8], PT ;  /* 0x0000f2000a007a0c */ /* 0x000fe20003f86270 */
[----:B---3--:R-:W-:Y:S01]  /*13620*/  @!P6 IMAD.WIDE R12, R3, 0x4, R6 ;  /* 0x00000004030ce825 */ /* 0x008fe200078e0206 */
[----:B--2---:R-:W-:-:S03]  /*13630*/  IADD3 R9, R0, 0xd8, RZ ;  /* 0x000000d800097810 */ /* 0x004fc60007ffe0ff */
[----:B------:R-:W-:Y:S01]  /*13640*/  @!P5 IMAD.WIDE R2, R2, 0x4, R6 ;  /* 0x000000040202d825 */ /* 0x000fe200078e0206 */
[----:B------:R-:W-:Y:S01]  /*13650*/  IADD3 R8, R0, 0xe0, RZ ;  /* 0x000000e000087810 */ /* 0x000fe20007ffe0ff */
[----:B------:R-:W-:Y:S01]  /*13660*/  @!P6 ST.E.64 [R12.64], R102 ;  /* 0x000000660c00e985 */ /* 0x000fe2000c101b16 */
[----:B------:R-:W-:Y:S02]  /*13670*/  ISETP.GE.AND P3, PT, R9, c[0x0][0x3c8], PT ;  /* 0x0000f20009007a0c */ /* 0x000fe40003f66270 */
[----:B------:R-:W-:Y:S01]  /*13680*/  ISETP.GE.AND P2, PT, R8, c[0x0][0x3c8], PT ;  /* 0x0000f20008007a0c */ /* 0x000fe20003f46270 */
[----:B------:R1:W-:Y:S01]  /*13690*/  @!P5 ST.E.64 [R2.64], R106 ;  /* 0x0000006a0200d985 */ /* 0x0003e2000c101b16 */
[C---:B----4-:R-:W-:Y:S02]  /*136a0*/  IADD3 R5, R0.reuse, 0xe8, RZ ;  /* 0x000000e800057810 */ /* 0x050fe40007ffe0ff */
[----:B------:R-:W-:Y:S02]  /*136b0*/  IADD3 R4, R0, 0xf0, RZ ;  /* 0x000000f000047810 */ /* 0x000fe40007ffe0ff */
[----:B------:R-:W-:-:S02]  /*136c0*/  ISETP.GE.AND P1, PT, R5, c[0x0][0x3c8], PT ;  /* 0x0000f20005007a0c */ /* 0x000fc40003f26270 */
[----:B------:R-:W-:Y:S02]  /*136d0*/  ISETP.GE.AND P0, PT, R4, c[0x0][0x3c8], PT ;  /* 0x0000f20004007a0c */ /* 0x000fe40003f06270 */
[----:B------:R-:W-:Y:S02]  /*136e0*/  @!P4 LEA.HI R10, R10, R10, RZ, 0x1 ;  /* 0x0000000a0a0ac211 */ /* 0x000fe400078f08ff */
[----:B------:R-:W-:Y:S02]  /*136f0*/  @!P3 LEA.HI R9, R9, R9, RZ, 0x1 ;  /* 0x000000090909b211 */ /* 0x000fe400078f08ff */
[----:B------:R-:W-:Y:S02]  /*13700*/  @!P2 LEA.HI R8, R8, R8, RZ, 0x1 ;  /* 0x000000080808a211 */ /* 0x000fe400078f08ff */
[----:B------:R-:W-:Y:S02]  /*13710*/  @!P4 LOP3.LUT R10, R10, 0xfffffffe, RZ, 0xc0, !PT ;  /* 0xfffffffe0a0ac812 */ /* 0x000fe400078ec0ff */
[----:B------:R-:W-:-:S02]  /*13720*/  @!P3 LOP3.LUT R9, R9, 0xfffffffe, RZ, 0xc0, !PT ;  /* 0xfffffffe0909b812 */ /* 0x000fc400078ec0ff */
[----:B------:R-:W-:Y:S01]  /*13730*/  @!P1 LEA.HI R5, R5, R5, RZ, 0x1 ;  /* 0x0000000505059211 */ /* 0x000fe200078f08ff */
[--C-:B------:R-:W-:Y:S01]  /*13740*/  @!P4 IMAD.WIDE R10, R10, 0x4, R6.reuse ;  /* 0x000000040a0ac825 */ /* 0x100fe200078e0206 */
[----:B------:R-:W-:Y:S02]  /*13750*/  @!P0 LEA.HI R4, R4, R4, RZ, 0x1 ;  /* 0x0000000404048211 */ /* 0x000fe400078f08ff */
[----:B------:R-:W-:Y:S02]  /*13760*/  @!P2 LOP3.LUT R8, R8, 0xfffffffe, RZ, 0xc0, !PT ;  /* 0xfffffffe0808a812 */ /* 0x000fe400078ec0ff */
[----:B------:R-:W-:Y:S01]  /*13770*/  @!P1 LOP3.LUT R5, R5, 0xfffffffe, RZ, 0xc0, !PT ;  /* 0xfffffffe05059812 */ /* 0x000fe200078ec0ff */
[----:B------:R2:W-:Y:S01]  /*13780*/  @!P4 ST.E.64 [R10.64], R110 ;  /* 0x0000006e0a00c985 */ /* 0x0005e2000c101b16 */
[----:B------:R-:W-:Y:S01]  /*13790*/  @!P0 LOP3.LUT R4, R4, 0xfffffffe, RZ, 0xc0, !PT ;  /* 0xfffffffe04048812 */ /* 0x000fe200078ec0ff */
[----:B-1----:R-:W-:Y:S01]  /*137a0*/  @!P3 IMAD.WIDE R2, R9, 0x4, R6 ;  /* 0x000000040902b825 */ /* 0x002fe200078e0206 */
[----:B------:R-:W-:-:S03]  /*137b0*/  IADD3 R0, R0, 0xf8, RZ ;  /* 0x000000f800007810 */ /* 0x000fc60007ffe0ff */
        /* <DEDUP_REMOVED lines=14> */
.L_x_442:
[----:B------:R-:W3:Y:S02]  /*138a0*/  S2R R3, SR_TID.X ;  /* 0x0000000000037919 */ /* 0x000ee40000002100 */
[----:B---3--:R-:W-:-:S13]  /*138b0*/  ISETP.GT.AND P0, PT, R3, 0x7f, PT ;  /* 0x0000007f0300780c */ /* 0x008fda0003f04270 */
[----:B------:R-:W-:Y:S05]  /*138c0*/  @P0 EXIT ;  /* 0x000000000000094d */ /* 0x000fea0003800000 */
[----:B------:R-:W3:Y:S01]  /*138d0*/  S2R R7, SR_CTAID.X ;  /* 0x0000000000077919 */ /* 0x000ee20000002500 */
[----:B------:R-:W-:-:S05]  /*138e0*/  MOV R0, c[0x0][0x4e8] ;  /* 0x00013a0000007a02 */ /* 0x000fca0000000f00 */
[----:B-1----:R-:W-:Y:S01]  /*138f0*/  IMAD R2, R0, c[0x0][0x388], RZ ;  /* 0x0000e20000027a24 */ /* 0x002fe200078e02ff */
[----:B---3--:R-:W-:-:S04]  /*13900*/  LEA R7, R7, R3, 0x7 ;  /* 0x0000000307077211 */ /* 0x008fc800078e38ff */
[----:B------:R-:W-:-:S13]  /*13910*/  ISETP.GE.AND P0, PT, R7, R2, PT ;  /* 0x000000020700720c */ /* 0x000fda0003f06270 */
[----:B------:R-:W-:Y:S05]  /*13920*/  @P0 EXIT ;  /* 0x000000000000094d */ /* 0x000fea0003800000 */
[----:B------:R-:W1:Y:S01]  /*13930*/  S2R R4, SR_CTAID.Z ;  /* 0x0000000000047919 */ /* 0x000e620000002700 */
[----:B------:R-:W-:Y:S01]  /*13940*/  USHF.R.S32.HI UR6, URZ, 0x1f, UR11 ;  /* 0x0000001f3f067899 */ /* 0x000fe2000801140b */
[----:B------:R-:W-:Y:S01]  /*13950*/  ISETP.NE.AND P0, PT, R0, 0x1, PT ;  /* 0x000000010000780c */ /* 0x000fe20003f05270 */
[----:B------:R-:W-:Y:S01]  /*13960*/  ULDC.64 UR4, c[0x0][0x4d0] ;  /* 0x0001340000047ab9 */ /* 0x000fe20000000a00 */
[----:B------:R-:W3:Y:S01]  /*13970*/  S2R R3, SR_CTAID.Y ;  /* 0x0000000000037919 */ /* 0x000ee20000002600 */
        /* <DEDUP_REMOVED lines=14> */
[----:B---3--:R-:W-:Y:S02]  /*13a60*/  IMAD R2, R2, c[0x0][0x550], R3 ;  /* 0x0001540002027a24 */ /* 0x008fe400078e0203 */
[----:B------:R-:W-:Y:S01]  /*13a70*/  IMAD R0, R4, c[0x0][0x4dc], R0 ;  /* 0x0001370004007a24 */ /* 0x000fe200078e0200 */
[----:B------:R-:W-:Y:S02]  /*13a80*/  IADD3 R4, -R6, RZ, RZ ;  /* 0x000000ff06047210 */ /* 0x000fe40007ffe1ff */
[----:B------:R-:W-:Y:S01]  /*13a90*/  SHF.R.S32.HI R3, RZ, 0x1f, R2 ;  /* 0x0000001fff037819 */ /* 0x000fe20000011402 */
[----:B------:R-:W-:Y:S01]  /*13aa0*/  IMAD.IADD R9, R0, 0x1, R9 ;  /* 0x0000000100097824 */ /* 0x000fe200078e0209 */
[----:B------:R-:W-:Y:S01]  /*13ab0*/  SHF.R.S32.HI R0, RZ, 0x1f, R6 ;  /* 0x0000001fff007819 */ /* 0x000fe20000011406 */
[----:B------:R-:W-:-:S02]  /*13ac0*/  IMAD R4, R4, c[0x0][0x4e8], R7 ;  /* 0x00013a0004047a24 */ /* 0x000fc400078e0207 */
[----:B------:R-:W-:Y:S02]  /*13ad0*/  IMAD R3, R3, c[0x0][0x4e0], RZ ;  /* 0x0001380003037a24 */ /* 0x000fe400078e02ff */
[----:B------:R-:W-:-:S04]  /*13ae0*/  IMAD.WIDE.U32 R8, R2, c[0x0][0x4e0], R8 ;  /* 0x0001380002087a25 */ /* 0x000fc800078e0008 */
[----:B------:R-:W-:Y:S01]  /*13af0*/  IMAD R3, R2, c[0x0][0x4e4], R3 ;  /* 0x0001390002037a24 */ /* 0x000fe200078e0203 */
[----:B------:R-:W-:Y:S02]  /*13b00*/  SHF.R.S32.HI R2, RZ, 0x1f, R4 ;  /* 0x0000001fff027819 */ /* 0x000fe40000011404 */
[----:B------:R-:W-:-:S03]  /*13b10*/  IADD3 R6, P0, R6, R8, RZ ;  /* 0x0000000806067210 */ /* 0x000fc60007f1e0ff */
[----:B------:R-:W-:Y:S01]  /*13b20*/  IMAD R2, R2, c[0x0][0x4c8], RZ ;  /* 0x0001320002027a24 */ /* 0x000fe200078e02ff */
[----:B------:R-:W-:Y:S02]  /*13b30*/  IADD3.X R7, R0, R9, R3, P0, !PT ;  /* 0x0000000900077210 */ /* 0x000fe400007fe403 */
[----:B------:R-:W-:Y:S01]  /*13b40*/  MOV R0, 0xff800000 ;  /* 0xff80000000007802 */ /* 0x000fe20000000f00 */
[C---:B------:R-:W-:Y:S02]  /*13b50*/  IMAD R2, R4.reuse, c[0x0][0x4cc], R2 ;  /* 0x0001330004027a24 */ /* 0x040fe400078e0202 */
[----:B------:R-:W-:-:S05]  /*13b60*/  IMAD.WIDE.U32 R6, R4, c[0x0][0x4c8], R6 ;  /* 0x0001320004067a25 */ /* 0x000fca00078e0006 */
[----:B------:R-:W-:Y:S02]  /*13b70*/  IADD3 R2, R7, R2, RZ ;  /* 0x0000000207027210 */ /* 0x000fe40007ffe0ff */
[----:B------:R-:W-:-:S04]  /*13b80*/  LEA R4, P0, R6, c[0x0][0x4a8], 0x2 ;  /* 0x00012a0006047a11 */ /* 0x000fc800078010ff */
[----:B------:R-:W-:-:S05]  /*13b90*/  LEA.HI.X R5, R6, c[0x0][0x4ac], R2, 0x2, P0 ;  /* 0x00012b0006057a11 */ /* 0x000fca00000f1402 */
[----:B------:R-:W-:Y:S01]  /*13ba0*/  STG.E [R4.64], R0 ;  /* 0x0000000004007986 */ /* 0x000fe2000c101916 */
[----:B------:R-:W-:Y:S05]  /*13bb0*/  EXIT ;  /* 0x000000000000794d */ /* 0x000fea0003800000 */
.L_x_389:
[----:B------:R-:W-:Y:S01]  /*13bc0*/  IMAD.MOV.U32 R15, RZ, RZ, R11 ;  /* 0x000000ffff0f7224 */ /* 0x000fe200078e000b */
[----:B------:R-:W-:Y:S01]  /*13bd0*/  MOV R14, 0x1 ;  /* 0x00000001000e7802 */ /* 0x000fe20000000f00 */
[----:B---3--:R-:W-:Y:S01]  /*13be0*/  IMAD.MOV.U32 R13, RZ, RZ, 0x181f ;  /* 0x0000181fff0d7424 */ /* 0x008fe200078e00ff */
[----:B------:R-:W-:Y:S02]  /*13bf0*/  MOV R12, 0x13c10 ;  /* 0x00013c10000c7802 */ /* 0x000fe40000000f00 */
[----:B------:R-:W-:Y:S05]  /*13c00*/  CALL.REL.NOINC `($__internal_8_$__cuda_sm70_shflsync_idx_p) ;  /* 0x0000029000007944 */ /* 0x000fea0003c00000 */
[----:B------:R-:W-:Y:S01]  /*13c10*/  IMAD.MOV.U32 R11, RZ, RZ, R13 ;  /* 0x000000ffff0b7224 */ /* 0x000fe200078e000d */
[----:B------:R-:W-:Y:S01]  /*13c20*/  MOV R14, 0x1 ;  /* 0x00000001000e7802 */ /* 0x000fe20000000f00 */
[----:B------:R-:W-:Y:S01]  /*13c30*/  IMAD.MOV.U32 R15, RZ, RZ, R8 ;  /* 0x000000ffff0f7224 */ /* 0x000fe200078e0008 */
[----:B------:R-:W-:Y:S02]  /*13c40*/  MOV R13, 0x181f ;  /* 0x0000181f000d7802 */ /* 0x000fe40000000f00 */
[----:B------:R-:W-:Y:S02]  /*13c50*/  MOV R12, 0x13c70 ;  /* 0x00013c70000c7802 */ /* 0x000fe40000000f00 */
[----:B-1---5:R-:W-:Y:S05]  /*13c60*/  CALL.REL.NOINC `($__internal_8_$__cuda_sm70_shflsync_idx_p) ;  /* 0x0000023000007944 */ /* 0x022fea0003c00000 */
[----:B------:R-:W-:Y:S01]  /*13c70*/  MOV R8, R13 ;  /* 0x0000000d00087202 */ /* 0x000fe20000000f00 */
[----:B-1---5:R-:W-:Y:S05]  /*13c80*/  BRA `(.L_x_445) ;  /* 0xfffee93000007947 */ /* 0x022fea000383ffff */
.L_x_408:
[----:B--2---:R-:W-:Y:S01]  /*13c90*/  MOV R13, 0x181f ;  /* 0x0000181f000d7802 */ /* 0x004fe20000000f00 */
[----:B------:R-:W-:Y:S01]  /*13ca0*/  IMAD.MOV.U32 R14, RZ, RZ, 0x1 ;  /* 0x00000001ff0e7424 */ /* 0x000fe200078e00ff */
[----:B------:R-:W-:Y:S02]  /*13cb0*/  MOV R12, 0x13cd0 ;  /* 0x00013cd0000c7802 */ /* 0x000fe40000000f00 */
[----:B-1----:R-:W-:Y:S05]  /*13cc0*/  CALL.REL.NOINC `($__internal_8_$__cuda_sm70_shflsync_idx_p) ;  /* 0x000001d000007944 */ /* 0x002fea0003c00000 */
[----:B------:R-:W-:Y:S01]  /*13cd0*/  MOV R14, 0x1 ;  /* 0x00000001000e7802 */ /* 0x000fe20000000f00 */
[----:B------:R-:W-:Y:S01]  /*13ce0*/  IMAD.MOV.U32 R7, RZ, RZ, R13 ;  /* 0x000000ffff077224 */ /* 0x000fe200078e000d */
[----:B------:R-:W-:Y:S01]  /*13cf0*/  MOV R13, 0x181f ;  /* 0x0000181f000d7802 */ /* 0x000fe20000000f00 */
[----:B-----5:R-:W-:Y:S01]  /*13d00*/  IMAD.MOV.U32 R15, RZ, RZ, R0 ;  /* 0x000000ffff0f7224 */ /* 0x020fe200078e0000 */
[----:B------:R-:W-:Y:S02]  /*13d10*/  MOV R12, 0x13d30 ;  /* 0x00013d30000c7802 */ /* 0x000fe40000000f00 */
[----:B-1----:R-:W-:Y:S05]  /*13d20*/  CALL.REL.NOINC `($__internal_8_$__cuda_sm70_shflsync_idx_p) ;  /* 0x0000017000007944 */ /* 0x002fea0003c00000 */
[----:B-1---5:R-:W-:-:S05]  /*13d30*/  BRA `(.L_x_446) ;  /* 0xffff24b000007947 */ /* 0x022fca000383ffff */
.L_x_425:
[----:B--2---:R-:W-:Y:S01]  /*13d40*/  MOV R13, 0x181f ;  /* 0x0000181f000d7802 */ /* 0x004fe20000000f00 */
[----:B------:R-:W-:Y:S01]  /*13d50*/  IMAD.MOV.U32 R14, RZ, RZ, 0x1 ;  /* 0x00000001ff0e7424 */ /* 0x000fe200078e00ff */
[----:B------:R-:W-:Y:S02]  /*13d60*/  MOV R12, 0x13d80 ;  /* 0x00013d80000c7802 */ /* 0x000fe40000000f00 */
[----:B-1----:R-:W-:Y:S05]  /*13d70*/  CALL.REL.NOINC `($__internal_8_$__cuda_sm70_shflsync_idx_p) ;  /* 0x0000012000007944 */ /* 0x002fea0003c00000 */
[----:B------:R-:W-:Y:S01]  /*13d80*/  MOV R14, 0x1 ;  /* 0x00000001000e7802 */ /* 0x000fe20000000f00 */
[----:B------:R-:W-:Y:S01]  /*13d90*/  IMAD.MOV.U32 R21, RZ, RZ, R13 ;  /* 0x000000ffff157224 */ /* 0x000fe200078e000d */
[----:B------:R-:W-:Y:S01]  /*13da0*/  MOV R13, 0x181f ;  /* 0x0000181f000d7802 */ /* 0x000fe20000000f00 */
[----:B------:R-:W-:Y:S01]  /*13db0*/  IMAD.MOV.U32 R15, RZ, RZ, R20 ;  /* 0x000000ffff0f7224 */ /* 0x000fe200078e0014 */
[----:B------:R-:W-:Y:S02]  /*13dc0*/  MOV R12, 0x13de0 ;  /* 0x00013de0000c7802 */ /* 0x000fe40000000f00 */
[----:B-1---5:R-:W-:Y:S05]  /*13dd0*/  CALL.REL.NOINC `($__internal_8_$__cuda_sm70_shflsync_idx_p) ;  /* 0x000000c000007944 */ /* 0x022fea0003c00000 */
[----:B-1---5:R-:W-:-:S05]  /*13de0*/  BRA `(.L_x_447) ;  /* 0xffff65c000007947 */ /* 0x022fca000383ffff */
.L_x_431:
[----:B-1----:R-:W-:Y:S01]  /*13df0*/  MOV R13, 0x181f ;  /* 0x0000181f000d7802 */ /* 0x002fe20000000f00 */
[----:B------:R-:W-:Y:S01]  /*13e00*/  IMAD.MOV.U32 R14, RZ, RZ, 0x1 ;  /* 0x00000001ff0e7424 */ /* 0x000fe200078e00ff */
[----:B------:R-:W-:Y:S02]  /*13e10*/  MOV R12, 0x13e30 ;  /* 0x00013e30000c7802 */ /* 0x000fe40000000f00 */
[----:B------:R-:W-:Y:S05]  /*13e20*/  CALL.REL.NOINC `($__internal_8_$__cuda_sm70_shflsync_idx_p) ;  /* 0x0000007000007944 */ /* 0x000fea0003c00000 */
[----:B------:R-:W-:Y:S01]  /*13e30*/  MOV R14, 0x1 ;  /* 0x00000001000e7802 */ /* 0x000fe20000000f00 */
[----:B------:R-:W-:Y:S01]  /*13e40*/  IMAD.MOV.U32 R5, RZ, RZ, R13 ;  /* 0x000000ffff057224 */ /* 0x000fe200078e000d */
[----:B------:R-:W-:Y:S01]  /*13e50*/  MOV R13, 0x181f ;  /* 0x0000181f000d7802 */ /* 0x000fe20000000f00 */
[----:B------:R-:W-:Y:S01]  /*13e60*/  IMAD.MOV.U32 R15, RZ, RZ, R4 ;  /* 0x000000ffff0f7224 */ /* 0x000fe200078e0004 */
[----:B------:R-:W-:Y:S02]  /*13e70*/  MOV R12, 0x13e90 ;  /* 0x00013e90000c7802 */ /* 0x000fe40000000f00 */
[----:B-1---5:R-:W-:Y:S05]  /*13e80*/  CALL.REL.NOINC `($__internal_8_$__cuda_sm70_shflsync_idx_p) ;  /* 0x0000001000007944 */ /* 0x022fea0003c00000 */
[----:B-1---5:R-:W-:-:S05]  /*13e90*/  BRA `(.L_x_448) ;  /* 0xffff96f000007947 */ /* 0x022fca000383ffff */
        .weak           $__internal_8_$__cuda_sm70_shflsync_idx_p
        .type           $__internal_8_$__cuda_sm70_shflsync_idx_p,@function
        .size           $__internal_8_$__cuda_sm70_shflsync_idx_p,(.L_x_6496 - $__internal_8_$__cuda_sm70_shflsync_idx_p)
$__internal_8_$__cuda_sm70_shflsync_idx_p:
[----:B------:R1:W-:Y:S02]  /*13ea0*/  STL [R1+0x58], R0 ;  /* 0x0000580001007387 */ /* 0x0003e40000100800 */
[----:B-1----:R-:W-:-:S04]  /*13eb0*/  MOV R0, 0xffffffff ;  /* 0xffffffff00007802 */ /* 0x002fc80000000f00 */
[----:B------:R-:W-:Y:S04]  /*13ec0*/  WARPSYNC R0 ;  /* 0x0000000000007348 */ /* 0x000fe80003800000 */
[----:B------:R1:W2:Y:S04]  /*13ed0*/  SHFL.IDX PT, R13, R15, R14, R13 ;  /* 0x0000000e0f0d7389 */ /* 0x0002a800000e000d */
[----:B-1----:R1:W5:Y:S01]  /*13ee0*/  LDL.LU R0, [R1+0x58] ;  /* 0x0000580001007983 */ /* 0x0023620000300800 */
[----:B------:R-:W-:Y:S02]  /*13ef0*/  MOV R14, R12 ;  /* 0x0000000c000e7202 */ /* 0x000fe40000000f00 */
[----:B------:R-:W-:-:S04]  /*13f00*/  MOV R15, 0x0 ;  /* 0x00000000000f7802 */ /* 0x000fc80000000f00 */
[----:B--2---:R-:W-:Y:S05]  /*13f10*/  RET.REL.NODEC R14 `(_ZN7cutlass13device_kernelIN5flash19enable_sm80_to_sm89INS1_16FlashAttnFwdSm80INS1_25CollectiveMainloopFwdSm80ILi8ELi1ELb1EN4cute5tupleIJNS5_1CILi128EEENS7_ILi48EEENS7_ILi256EEEEEELi256ENS_10bfloat16_tEfNS_4arch4Sm80ELb0ELb1ELb1ELb0ELb1ELb0ELb1ELb1EEENS1_21CollectiveEpilogueFwdINS6_IJS8_SA_S9_EEENS6_IJNS7_ILi1EEESI_SI_EEESC_SE_Li256ELb0ELb1ELb1ELb0EEENS1_19SingleTileSchedulerILb0ELb1ELb1ELi128EEEEEEEEEvNT_6ParamsE) ;  /* 0xfffec0e00e007950 */ /* 0x004fea0003c3ffff */
.L_x_449:
        /* <DEDUP_REMOVED lines=14> */
.L_x_6496:


//--------------------- .text._ZN7cutlass13device_kernelIN5flash19enable_sm80_to_sm89INS1_16FlashAttnFwdSm80INS1_25CollectiveMainloopFwdSm80ILi8ELi1ELb1EN4cute5tupleIJNS5_1CILi128EEENS7_ILi48EEENS7_ILi256EEEEEELi256ENS_10bfloat16_tEfNS_4arch4Sm80ELb0ELb1ELb1ELb1ELb1ELb0ELb1ELb1EEENS1_21CollectiveEpilogueFwdINS6_IJS8_SA_S9_EEENS6_IJNS7_ILi1EEESI_SI_EEESC_SE_Li256ELb1ELb1ELb1ELb0EEENS1_36VarlenDynamicPersistentTileSchedulerILi128ELi48ELi256ELi256ELb1ELb1ELb0ELb1ELb0ELb1EEEEEEEEEvNT_6ParamsE --------------------------
	.section	.text._ZN7cutlass13device_kernelIN5flash19enable_sm80_to_sm89INS1_16FlashAttnFwdSm80INS1_25CollectiveMainloopFwdSm80ILi8ELi1ELb1EN4cute5tupleIJNS5_1CILi128EEENS7_ILi48EEENS7_ILi256EEEEEELi256ENS_10bfloat16_tEfNS_4arch4Sm80ELb0ELb1ELb1ELb1ELb1ELb0ELb1ELb1EEENS1_21CollectiveEpilogueFwdINS6_IJS8_SA_S9_EEENS6_IJNS7_ILi1EEESI_SI_EEESC_SE_Li256ELb1ELb1ELb1ELb0EEENS1_36VarlenDynamicPersistentTileSchedulerILi128ELi48ELi256ELi256ELb1ELb1ELb0ELb1ELb0ELb1EEEEEEEEEvNT_6ParamsE,"ax",@progbits
	.sectioninfo	@"SHI_REGISTERS=255"
	.align	128
.text._ZN7cutlass13device_kernelIN5flash19enable_sm80_to_sm89INS1_16FlashAttnFwdSm80INS1_25CollectiveMainloopFwdSm80ILi8ELi1ELb1EN4cute5tupleIJNS5_1CILi128EEENS7_ILi48EEENS7_ILi256EEEEEELi256ENS_10bfloat16_tEfNS_4arch4Sm80ELb0ELb1ELb1ELb1ELb1ELb0ELb1ELb1EEENS1_21CollectiveEpilogueFwdINS6_IJS8_SA_S9_EEENS6_IJNS7_ILi1EEESI_SI_EEESC_SE_Li256ELb1ELb1ELb1ELb0EEENS1_36VarlenDynamicPersistentTileSchedulerILi128ELi48ELi256ELi256ELb1ELb1ELb0ELb1ELb0ELb1EEEEEEEEEvNT_6ParamsE:
        .type           _ZN7cutlass13device_kernelIN5flash19enable_sm80_to_sm89INS1_16FlashAttnFwdSm80INS1_25CollectiveMainloopFwdSm80ILi8ELi1ELb1EN4cute5tupleIJNS5_1CILi128EEENS7_ILi48EEENS7_ILi256EEEEEELi256ENS_10bfloat16_tEfNS_4arch4Sm80ELb0ELb1ELb1ELb1ELb1ELb0ELb1ELb1EEENS1_21CollectiveEpilogueFwdINS6_IJS8_SA_S9_EEENS6_IJNS7_ILi1EEESI_SI_EEESC_SE_Li256ELb1ELb1ELb1ELb0EEENS1_36VarlenDynamicPersistentTileSchedulerILi128ELi48ELi256ELi256ELb1ELb1ELb0ELb1ELb0ELb1EEEEEEEEEvNT_6ParamsE,@function
        .size           _ZN7cutlass13device_kernelIN5flash19enable_sm80_to_sm89INS1_16FlashAttnFwdSm80INS1_25CollectiveMainloopFwdSm80ILi8ELi1ELb1EN4cute5tupleIJNS5_1CILi128EEENS7_ILi48EEENS7_ILi256EEEEEELi256ENS_10bfloat16_tEfNS_4arch4Sm80ELb0ELb1ELb1ELb1ELb1ELb0ELb1ELb1EEENS1_21CollectiveEpilogueFwdINS6_IJS8_SA_S9_EEENS6_IJNS7_ILi1EEESI_SI_EEESC_SE_Li256ELb1ELb1ELb1ELb0EEENS1_36VarlenDynamicPersistentTileSchedulerILi128ELi48ELi256ELi256ELb1ELb1ELb0ELb1ELb0ELb1EEEEEEEEEvNT_6ParamsE,(.L_x_6498 - _ZN7cutlass13device_kernelIN5flash19enable_sm80_to_sm89INS1_16FlashAttnFwdSm80INS1_25CollectiveMainloopFwdSm80ILi8ELi1ELb1EN4cute5tupleIJNS5_1CILi128EEENS7_ILi48EEENS7_ILi256EEEEEELi256ENS_10bfloat16_tEfNS_4arch4Sm80ELb0ELb1ELb1ELb1ELb1ELb0ELb1ELb1EEENS1_21CollectiveEpilogueFwdINS6_IJS8_SA_S9_EEENS6_IJNS7_ILi1EEESI_SI_EEESC_SE_Li256ELb1ELb1ELb1ELb0EEENS1_36VarlenDynamicPersistentTileSchedulerILi128ELi48ELi256ELi256ELb1ELb1ELb0ELb1ELb0ELb1EEEEEEEEEvNT_6ParamsE)
        .other          _ZN7cutlass13device_kernelIN5flash19enable_sm80_to_sm89INS1_16FlashAttnFwdSm80INS1_25CollectiveMainloopFwdSm80ILi8ELi1ELb1EN4cute5tupleIJNS5_1CILi128EEENS7_ILi48EEENS7_ILi256EEEEEELi256ENS_10bfloat16_tEfNS_4arch4Sm80ELb0ELb1ELb1ELb1ELb1ELb0ELb1ELb1EEENS1_21CollectiveEpilogueFwdINS6_IJS8_SA_S9_EEENS6_IJNS7_ILi1EEESI_SI_EEESC_SE_Li256ELb1ELb1ELb1ELb0EEENS1_36VarlenDynamicPersistentTileSchedulerILi128ELi48ELi256ELi256ELb1ELb1ELb0ELb1ELb0ELb1EEEEEEEEEvNT_6ParamsE,@"STO_CUDA_ENTRY STV_DEFAULT"
_ZN7cutlass13device_kernelIN5flash19enable_sm80_to_sm89INS1_16FlashAttnFwdSm80INS1_25CollectiveMainloopFwdSm80ILi8ELi1ELb1EN4cute5tupleIJNS5_1CILi128EEENS7_ILi48EEENS7_ILi256EEEEEELi256ENS_10bfloat16_tEfNS_4arch4Sm80ELb0ELb1ELb1ELb1ELb1ELb0ELb1ELb1EEENS1_21CollectiveEpilogueFwdINS6_IJS8_SA_S9_EEENS6_IJNS7_ILi1EEESI_SI_EEESC_SE_Li256ELb1ELb1ELb1ELb0EEENS1_36VarlenDynamicPersistentTileSchedulerILi128ELi48ELi256ELi256ELb1ELb1ELb0ELb1ELb0ELb1EEEEEEEEEvNT_6ParamsE:
        /* <DEDUP_REMOVED lines=15> */
[----:B------:R-:W-:-:S03]  /*00f0*/  CS2R R8, SRZ ;  /* 0x0000000000087805 */ /* 0x000fc6000001ff00 */
[----:B------:R-:W-:-:S04]  /*0100*/  ISETP.NE.AND P6, PT, R13, 0x1f, PT ;  /* 0x0000001f0d00780c */ /* 0x000fc80003fc5270 */
[----:B------:R-:W-:-:S13]  /*0110*/  ISETP.GE.OR P0, PT, R13, c[0x0][0x53c], !P6 ;  /* 0x00014f000d007a0c */ /* 0x000fda0007706670 */
[----:B-1----:R-:W-:Y:S02]  /*0120*/  @!P0 IMAD.MOV.U32 R4, RZ, RZ, 0x4 ;  /* 0x00000004ff048424 */ /* 0x002fe400078e00ff */
[----:B------:R-:W-:Y:S02]  /*0130*/  @!P0 IMAD.MOV.U32 R2, RZ, RZ, 0x4 ;  /* 0x00000004ff028424 */ /* 0x000fe400078e00ff */
[----:B------:R-:W-:-:S04]  /*0140*/  @!P0 IMAD.WIDE.U32 R4, R13, R4, c[0x0][0x580] ;  /* 0x000160000d048625 */ /* 0x000fc800078e0004 */
[C---:B------:R-:W-:Y:S01]  /*0150*/  @!P0 IMAD.WIDE.U32 R2, R13.reuse, R2, c[0x0][0x578] ;  /* 0x00015e000d028625 */ /* 0x040fe200078e0002 */
[----:B------:R-:W2:Y:S04]  /*0160*/  @!P0 LDG.E R9, [R4.64] ;  /* 0x0000000604098981 */ /* 0x000ea8000c1e1900 */
[----:B------:R-:W2:Y:S01]  /*0170*/  @!P0 LDG.E R8, [R2.64] ;  /* 0x0000000602088981 */ /* 0x000ea2000c1e1900 */
[C---:B------:R-:W-:Y:S01]  /*0180*/  ISETP.NE.AND P5, PT, R13.reuse, RZ, PT ;  /* 0x000000ff0d00720c */ /* 0x040fe20003fa5270 */
[----:B------:R-:W1:Y:S01]  /*0190*/  S2UR UR4, SR_CTAID.X ;  /* 0x00000000000479c3 */ /* 0x000e620000002500 */
[C---:B------:R-:W-:Y:S01]  /*01a0*/  ISETP.GE.U32.AND P4, PT, R13.reuse, 0x2, PT ;  /* 0x000000020d00780c */ /* 0x040fe20003f86070 */
[----:B------:R-:W-:Y:S01]  /*01b0*/  IMAD.MOV.U32 R7, RZ, RZ, RZ ;  /* 0x000000ffff077224 */ /* 0x000fe200078e00ff */
        /* <DEDUP_REMOVED lines=26> */
.L_x_455:
[----:B------:R-:W-:-:S04]  /*0360*/  IADD3 R0, R7, 0x1f, RZ ;  /* 0x0000001f07007810 */ /* 0x000fc80007ffe0ff */
[----:B------:R-:W-:-:S13]  /*0370*/  ISETP.GE.AND P0, PT, R0, c[0x0][0x53c], PT ;  /* 0x00014f0000007a0c */ /* 0x000fda0003f06270 */
[----:B------:R-:W-:Y:S05]  /*0380*/  @P0 BRA `(.L_x_452) ;  /* 0x00000c4000000947 */ /* 0x000fea0003800000 */
[----:B------:R-:W-:Y:S01]  /*0390*/  MOV R7, R0 ;  /* 0x0000000000077202 */ /* 0x000fe20000000f00 */
[----:B------:R-:W-:-:S03]  /*03a0*/  CS2R R8, SRZ ;  /* 0x0000000000087805 */ /* 0x000fc6000001ff00 */
[----:B------:R-:W-:-:S04]  /*03b0*/  IADD3 R0, R13, R7, RZ ;  /* 0x000000070d007210 */ /* 0x000fc80007ffe0ff */
[----:B------:R-:W-:-:S13]  /*03c0*/  ISETP.GE.OR P0, PT, R0, c[0x0][0x53c], !P6 ;  /* 0x00014f0000007a0c */ /* 0x000fda0007706670 */
[----:B------:R-:W-:Y:S02]  /*03d0*/  @!P0 MOV R2, 0x4 ;  /* 0x0000000400028802 */ /* 0x000fe40000000f00 */
[----:B------:R-:W-:-:S03]  /*03e0*/  @!P0 MOV R3, 0x4 ;  /* 0x0000000400038802 */ /* 0x000fc60000000f00 */
[----:B------:R-:W-:-:S04]  /*03f0*/  @!P0 IMAD.WIDE R4, R0, R2, c[0x0][0x580] ;  /* 0x0001600000048625 */ /* 0x000fc800078e0202 */
[----:B------:R-:W-:Y:S01]  /*0400*/  @!P0 IMAD.WIDE R2, R0, R3, c[0x0][0x578] ;  /* 0x00015e0000028625 */ /* 0x000fe200078e0203 */
[----:B------:R-:W2:Y:S04]  /*0410*/  @!P0 LDG.E R9, [R4.64] ;  /* 0x0000000604098981 */ /* 0x000ea8000c1e1900 */
[----:B------:R-:W2:Y:S02]  /*0420*/  @!P0 LDG.E R8, [R2.64] ;  /* 0x0000000602088981 */ /* 0x000ea4000c1e1900 */
[----:B--2---:R-:W-:Y:S01]  /*0430*/  IMAD R5, R9, R8, RZ ;  /* 0x0000000809057224 */ /* 0x004fe200078e02ff */
[----:B------:R-:W-:Y:S05]  /*0440*/  BRA.DIV ~URZ, `(.L_x_453) ;  /* 0x000198727f007947 */ /* 0x000fea000b800000 */
[----:B------:R1:W2:Y:S02]  /*0450*/  SHFL.UP PT, R0, R5, 0x1, RZ ;  /* 0x0420000005007989 */ /* 0x0002a400000e00ff */
.L_x_633:
        /* <DEDUP_REMOVED lines=16> */
.L_x_634:
[----:B--2---:R-:W-:-:S05]  /*0560*/  IMAD R0, R0, c[0x0][0x538], RZ ;  /* 0x00014e0000007a24 */ /* 0x004fca00078e02ff */
[----:B------:R-:W-:-:S04]  /*0570*/  IADD3 R6, R0, R6, RZ ;  /* 0x0000000600067210 */ /* 0x000fc80007ffe0ff */
[----:B------:R-:W-:-:S13]  /*0580*/  ISETP.GT.AND P0, PT, R6, UR4, PT ;  /* 0x0000000406007c0c */ /* 0x000fda000bf04270 */
[----:B-1----:R-:W-:Y:S05]  /*0590*/  @!P0 BRA `(.L_x_455) ;  /* 0xfffffdc000008947 */ /* 0x002fea000383ffff */
.L_x_451:
[----:B------:R-:W-:-:S05]  /*05a0*/  IADD3 R10, -R0, R6, RZ ;  /* 0x00000006000a7210 */ /* 0x000fca0007ffe1ff */
[----:B------:R-:W-:-:S05]  /*05b0*/  IMAD R0, R4, c[0x0][0x538], R10 ;  /* 0x00014e0004007a24 */ /* 0x000fca00078e020a */
[----:B------:R-:W-:Y:S01]  /*05c0*/  ISETP.GT.AND P0, PT, R0, UR4, PT ;  /* 0x0000000400007c0c */ /* 0x000fe2000bf04270 */
[----:B------:R-:W-:-:S12]  /*05d0*/  BRA.DIV ~URZ, `(.L_x_456) ;  /* 0x000199227f007947 */ /* 0x000fd8000b800000 */
[----:B------:R-:W-:-:S04]  /*05e0*/  VOTE.ANY R6, PT, !P0 ;  /* 0x0000000000067806 */ /* 0x000fc800040e0100 */
.L_x_635:
[----:B------:R-:W1:Y:S02]  /*05f0*/  POPC R0, R6 ;  /* 0x0000000600007309 */ /* 0x000e640000000000 */
[----:B-1----:R-:W-:-:S05]  /*0600*/  IADD3 R2, R0, R7, RZ ;  /* 0x0000000700027210 */ /* 0x002fca0007ffe0ff */
[----:B------:R1:W-:Y:S01]  /*0610*/  STL [R1+0xcc], R2 ;  /* 0x0000cc0201007387 */ /* 0x0003e20000100800 */
[----:B------:R-:W-:Y:S05]  /*0620*/  BRA.DIV ~URZ, `(.L_x_457) ;  /* 0x000199227f007947 */ /* 0x000fea000b800000 */
[----:B------:R2:W3:Y:S01]  /*0630*/  SHFL.IDX PT, R12, R9, R0, 0x1f ;  /* 0x00001f00090c7589 */ /* 0x0004e200000e0000 */
[----:B------:R-:W-:-:S03]  /*0640*/  MOV R5, RZ ;  /* 0x000000ff00057202 */ /* 0x000fc60000000f00 */
[----:B------:R2:W4:Y:S04]  /*0650*/  SHFL.IDX PT, R9, R8, R0, 0x1f ;  /* 0x00001f0008097589 */ /* 0x00052800000e0000 */
.L_x_636:
[----:B------:R-:W-:Y:S01]  /*0660*/  ISETP.NE.AND P0, PT, R6, RZ, PT ;  /* 0x000000ff0600720c */ /* 0x000fe20003f05270 */
[----:B------:R-:W-:-:S12]  /*0670*/  BSSY B0, `(.L_x_458) ;  /* 0x0000005000007945 */ /* 0x000fd80003800000 */
[----:B------:R-:W-:Y:S05]  /*0680*/  @!P0 BRA `(.L_x_459) ;  /* 0x0000003000008947 */ /* 0x000fea0003800000 */
[----:B--2---:R-:W-:Y:S01]  /*0690*/  IADD3 R0, R0, -0x1, RZ ;  /* 0xffffffff00007810 */ /* 0x004fe20007ffe0ff */
[----:B------:R-:W-:Y:S05]  /*06a0*/  BRA.DIV ~URZ, `(.L_x_460) ;  /* 0x000199c27f007947 */ /* 0x000fea000b800000 */
[----:B------:R2:W1:Y:S02]  /*06b0*/  SHFL.IDX PT, R5, R4, R0, 0x1f ;  /* 0x00001f0004057589 */ /* 0x00046400000e0000 */
.L_x_459:
[----:B------:R-:W-:Y:S05]  /*06c0*/  BSYNC B0 ;  /* 0x0000000000007941 */ /* 0x000fea0003800000 */
.L_x_458:
[----:B-12---:R-:W-:Y:S01]  /*06d0*/  IMAD R0, R5, c[0x0][0x538], R10 ;  /* 0x00014e0005007a24 */ /* 0x006fe200078e020a */
[----:B----4-:R-:W-:Y:S01]  /*06e0*/  ISETP.NE.AND P0, PT, R9, 0x1, PT ;  /* 0x000000010900780c */ /* 0x010fe20003f05270 */
[----:B------:R-:W-:Y:S03]  /*06f0*/  BSSY B0, `(.L_x_461) ;  /* 0x0000089000007945 */ /* 0x000fe60003800000 */
[----:B------:R1:W-:Y:S01]  /*0700*/  STL [R1+0xc0], R0 ;  /* 0x0000c00001007387 */ /* 0x0003e20000100800 */
[----:B------:R-:W-:-:S08]  /*0710*/  IADD3 R11, -R0, UR4, RZ ;  /* 0x00000004000b7c10 */ /* 0x000fd0000fffe1ff */
[----:B------:R-:W-:Y:S05]  /*0720*/  @!P0 BRA `(.L_x_462) ;  /* 0x000003f000008947 */ /* 0x000fea0003800000 */
[-C--:B-1-3--:R-:W-:Y:S02]  /*0730*/  IABS R0, R12.reuse ;  /* 0x0000000c00007213 */ /* 0x08afe40000000000 */
[----:B------:R-:W-:-:S03]  /*0740*/  IABS R6, R12 ;  /* 0x0000000c00067213 */ /* 0x000fc60000000000 */
[----:B------:R-:W-:Y:S01]  /*0750*/  IMAD.MOV.U32 R5, RZ, RZ, R0 ;  /* 0x000000ffff057224 */ /* 0x000fe200078e0000 */
[----:B------:R-:W-:-:S03]  /*0760*/  IABS R0, R9 ;  /* 0x0000000900007213 */ /* 0x000fc60000000000 */
[----:B------:R-:W1:Y:S02]  /*0770*/  I2F.RP R2, R5 ;  /* 0x0000000500027306 */ /* 0x000e640000209400 */
[----:B------:R-:W-:Y:S01]  /*0780*/  IMAD.MOV.U32 R8, RZ, RZ, R0 ;  /* 0x000000ffff087224 */ /* 0x000fe200078e0000 */
[----:B------:R-:W-:-:S05]  /*0790*/  IABS R0, R11 ;  /* 0x0000000b00007213 */ /* 0x000fca0000000000 */
[----:B------:R-:W-:Y:S08]  /*07a0*/  I2F.RP R7, R8 ;  /* 0x0000000800077306 */ /* 0x000ff00000209400 */
[----:B-1----:R-:W1:Y:S02]  /*07b0*/  MUFU.RCP R2, R2 ;  /* 0x0000000200027308 */ /* 0x002e640000001000 */
[----:B-1----:R-:W-:-:S06]  /*07c0*/  IADD3 R2, R2, 0xffffffe, RZ ;  /* 0x0ffffffe02027810 */ /* 0x002fcc0007ffe0ff */
[----:B------:R-:W1:Y:S02]  /*07d0*/  F2I.FTZ.U32.TRUNC.NTZ R3, R2 ;  /* 0x0000000200037305 */ /* 0x000e64000021f000 */
[----:B-1----:R-:W-:-:S04]  /*07e0*/  IMAD.MOV R2, RZ, RZ, -R3 ;  /* 0x000000ffff027224 */ /* 0x002fc800078e0a03 */
[----:B------:R-:W-:Y:S02]  /*07f0*/  IMAD R4, R2, R5, RZ ;  /* 0x0000000502047224 */ /* 0x000fe400078e02ff */
[----:B------:R-:W-:-:S04]  /*0800*/  IMAD.MOV.U32 R2, RZ, RZ, RZ ;  /* 0x000000ffff027224 */ /* 0x000fc800078e00ff */
[----:B------:R-:W-:Y:S01]  /*0810*/  IMAD.HI.U32 R2, R3, R4, R2 ;  /* 0x0000000403027227 */ /* 0x000fe200078e0002 */
[----:B------:R-:W-:-:S03]  /*0820*/  MOV R3, R0 ;  /* 0x0000000000037202 */ /* 0x000fc60000000f00 */
[----:B------:R-:W-:Y:S02]  /*0830*/  IMAD.MOV R0, RZ, RZ, -R6 ;  /* 0x000000ffff007224 */ /* 0x000fe400078e0a06 */
        /* <DEDUP_REMOVED lines=28> */
[----:B------:R-:W-:-:S03]  /*0a00*/  IMAD.MOV R5, RZ, RZ, -R4 ;  /* 0x000000ffff057224 */ /* 0x000fc600078e0a04 */
        /* <DEDUP_REMOVED lines=10> */
[----:B------:R-:W-:-:S04]  /*0ab0*/  IMAD.MOV R2, RZ, RZ, -R0 ;  /* 0x000000ffff027224 */ /* 0x000fc800078e0a00 */
[C---:B------:R-:W-:Y:S01]  /*0ac0*/  IMAD R3, R9.reuse, R2, R4 ;  /* 0x0000000209037224 */ /* 0x040fe200078e0204 */
[----:B------:R-:W-:Y:S01]  /*0ad0*/  LEA R2, R9, R0, 0x18 ;  /* 0x0000000009027211 */ /* 0x000fe200078ec0ff */
[----:B------:R-:W-:-:S04]  /*0ae0*/  IMAD R0, R12, R5, R11 ;  /* 0x000000050c007224 */ /* 0x000fc800078e020b */
[----:B------:R-:W-:-:S05]  /*0af0*/  IMAD R2, R3, 0x10000, R2 ;  /* 0x0001000003027824 */ /* 0x000fca00078e0202 */
[----:B------:R1:W-:Y:S01]  /*0b00*/  STL [R1+0xc8], R2 ;  /* 0x0000c80201007387 */ /* 0x0003e20000100800 */
[----:B------:R-:W-:Y:S05]  /*0b10*/  BRA `(.L_x_463) ;  /* 0x0000046000007947 */ /* 0x000fea0003800000 */
.L_x_462:
[----:B------:R-:W2:Y:S01]  /*0b20*/  LDL R3, [R1+0xcc] ;  /* 0x0000cc0001037983 */ /* 0x000ea20000100800 */
[----:B------:R-:W-:-:S04]  /*0b30*/  IMAD.MOV.U32 R2, RZ, RZ, 0x4 ;  /* 0x00000004ff027424 */ /* 0x000fc800078e00ff */
[----:B--2---:R-:W-:-:S05]  /*0b40*/  IMAD.WIDE R2, R3, R2, c[0x0][0x590] ;  /* 0x0001640003027625 */ /* 0x004fca00078e0202 */
[----:B------:R-:W2:Y:S02]  /*0b50*/  LDG.E R7, [R2.64] ;  /* 0x0000000602077981 */ /* 0x000ea4000c1e1900 */
[----:B--23--:R-:W-:-:S05]  /*0b60*/  IMAD R9, R7, R12, RZ ;  /* 0x0000000c07097224 */ /* 0x00cfca00078e02ff */
[-C--:B-1----:R-:W-:Y:S02]  /*0b70*/  IABS R0, R9.reuse ;  /* 0x0000000900007213 */ /* 0x082fe40000000000 */
[----:B------:R-:W-:-:S03]  /*0b80*/  IABS R8, R9 ;  /* 0x0000000900087213 */ /* 0x000fc60000000000 */
[----:B------:R-:W-:-:S04]  /*0b90*/  IMAD.MOV.U32 R6, RZ, RZ, R0 ;  /* 0x000000ffff067224 */ /* 0x000fc800078e0000 */
[----:B------:R-:W1:Y:S08]  /*0ba0*/  I2F.RP R2, R6 ;  /* 0x0000000600027306 */ /* 0x000e700000209400 */
[----:B-1----:R-:W1:Y:S02]  /*0bb0*/  MUFU.RCP R2, R2 ;  /* 0x0000000200027308 */ /* 0x002e640000001000 */
[----:B-1----:R-:W-:-:S06]  /*0bc0*/  IADD3 R2, R2, 0xffffffe, RZ ;  /* 0x0ffffffe02027810 */ /* 0x002fcc0007ffe0ff */
[----:B------:R-:W1:Y:S02]  /*0bd0*/  F2I.FTZ.U32.TRUNC.NTZ R3, R2 ;  /* 0x0000000200037305 */ /* 0x000e64000021f000 */
[----:B-1----:R-:W-:-:S04]  /*0be0*/  IMAD.MOV R0, RZ, RZ, -R3 ;  /* 0x000000ffff007224 */ /* 0x002fc800078e0a03 */
[----:B------:R-:W-:Y:S01]  /*0bf0*/  IMAD.MOV.U32 R2, RZ, RZ, R0 ;  /* 0x000000ffff027224 */ /* 0x000fe200078e0000 */
[----:B------:R-:W-:-:S03]  /*0c00*/  IABS R0, R11 ;  /* 0x0000000b00007213 */ /* 0x000fc60000000000 */
[----:B------:R-:W-:Y:S01]  /*0c10*/  IMAD R4, R2, R6, RZ ;  /* 0x0000000602047224 */ /* 0x000fe200078e02ff */
[----:B------:R-:W-:Y:S01]  /*0c20*/  MOV R5, R0 ;  /* 0x0000000000057202 */ /* 0x000fe20000000f00 */
[----:B------:R-:W-:-:S04]  /*0c30*/  IMAD.MOV.U32 R2, RZ, RZ, RZ ;  /* 0x000000ffff027224 */ /* 0x000fc800078e00ff */
[----:B------:R-:W-:-:S04]  /*0c40*/  IMAD.HI.U32 R0, R3, R4, R2 ;  /* 0x0000000403007227 */ /* 0x000fc800078e0002 */
[----:B------:R-:W-:Y:S02]  /*0c50*/  IMAD.MOV R2, RZ, RZ, -R8 ;  /* 0x000000ffff027224 */ /* 0x000fe400078e0a08 */
        /* <DEDUP_REMOVED lines=9> */
[----:B------:R-:W-:-:S04]  /*0cf0*/  @P2 IADD3 R0, R0, 0x1, RZ ;  /* 0x0000000100002810 */ /* 0x000fc80007ffe0ff */
[----:B------:R-:W-:-:S05]  /*0d00*/  MOV R4, R0 ;  /* 0x0000000000047202 */ /* 0x000fca0000000f00 */
[----:B------:R-:W-:Y:S01]  /*0d10*/  @!P1 IMAD.MOV R4, RZ, RZ, -R4 ;  /* 0x000000ffff049224 */ /* 0x000fe200078e0a04 */
[----:B------:R-:W-:-:S05]  /*0d20*/  @!P0 LOP3.LUT R4, RZ, R9, RZ, 0x33, !PT ;  /* 0x00000009ff048212 */ /* 0x000fca00078e33ff */
[----:B------:R-:W-:-:S05]  /*0d30*/  IMAD R10, R7, R4, RZ ;  /* 0x00000004070a7224 */ /* 0x000fca00078e02ff */
[----:B------:R-:W-:-:S04]  /*0d40*/  IADD3 R0, -R10, c[0x0][0x538], RZ ;  /* 0x00014e000a007a10 */ /* 0x000fc80007ffe1ff */
[----:B------:R-:W-:-:S04]  /*0d50*/  IMNMX R6, R7, R0, PT ;  /* 0x0000000007067217 */ /* 0x000fc80003800200 */
[----:B------:R-:W-:-:S05]  /*0d60*/  IABS R0, R6 ;  /* 0x0000000600007213 */ /* 0x000fca0000000000 */
[----:B------:R-:W-:-:S04]  /*0d70*/  IMAD.MOV.U32 R5, RZ, RZ, R0 ;  /* 0x000000ffff057224 */ /* 0x000fc800078e0000 */
[----:B------:R-:W1:Y:S08]  /*0d80*/  I2F.RP R2, R5 ;  /* 0x0000000500027306 */ /* 0x000e700000209400 */
[----:B-1----:R-:W1:Y:S02]  /*0d90*/  MUFU.RCP R2, R2 ;  /* 0x0000000200027308 */ /* 0x002e640000001000 */
[----:B-1----:R-:W-:-:S06]  /*0da0*/  IADD3 R2, R2, 0xffffffe, RZ ;  /* 0x0ffffffe02027810 */ /* 0x002fcc0007ffe0ff */
[----:B------:R1:W2:Y:S02]  /*0db0*/  F2I.FTZ.U32.TRUNC.NTZ R3, R2 ;  /* 0x0000000200037305 */ /* 0x0002a4000021f000 */
[----:B-1----:R-:W-:Y:S01]  /*0dc0*/  IMAD.MOV R2, RZ, RZ, -R4 ;  /* 0x000000ffff027224 */ /* 0x002fe200078e0a04 */
[----:B--2---:R-:W-:-:S03]  /*0dd0*/  IADD3 R0, RZ, -R3, RZ ;  /* 0x80000003ff007210 */ /* 0x004fc60007ffe0ff */
[----:B------:R-:W-:Y:S01]  /*0de0*/  IMAD R8, R9, R2, R11 ;  /* 0x0000000209087224 */ /* 0x000fe200078e020b */
[----:B------:R-:W-:Y:S01]  /*0df0*/  IABS R9, R6 ;  /* 0x0000000600097213 */ /* 0x000fe20000000000 */
[----:B------:R-:W-:-:S03]  /*0e00*/  IMAD.MOV.U32 R2, RZ, RZ, R0 ;  /* 0x000000ffff027224 */ /* 0x000fc600078e0000 */
[----:B------:R-:W-:Y:S01]  /*0e10*/  IABS R0, R8 ;  /* 0x0000000800007213 */ /* 0x000fe20000000000 */
[----:B------:R-:W-:Y:S02]  /*0e20*/  IMAD R7, R2, R5, RZ ;  /* 0x0000000502077224 */ /* 0x000fe400078e02ff */
[----:B------:R-:W-:Y:S02]  /*0e30*/  IMAD.MOV.U32 R2, RZ, RZ, RZ ;  /* 0x000000ffff027224 */ /* 0x000fe400078e00ff */
[----:B------:R-:W-:Y:S01]  /*0e40*/  IMAD.MOV.U32 R4, RZ, RZ, R0 ;  /* 0x000000ffff047224 */ /* 0x000fe200078e0000 */
[----:B------:R-:W-:Y:S01]  /*0e50*/  IADD3 R0, RZ, -R9, RZ ;  /* 0x80000009ff007210 */ /* 0x000fe20007ffe0ff */
[----:B------:R-:W-:-:S04]  /*0e60*/  IMAD.HI.U32 R3, R3, R7, R2 ;  /* 0x0000000703037227 */ /* 0x000fc800078e0002 */
[----:B------:R-:W-:Y:S02]  /*0e70*/  IMAD.MOV.U32 R2, RZ, RZ, R0 ;  /* 0x000000ffff027224 */ /* 0x000fe400078e0000 */
[----:B------:R-:W-:Y:S01]  /*0e80*/  IMAD.HI.U32 R0, R3, R4, RZ ;  /* 0x0000000403007227 */ /* 0x000fe200078e00ff */
[----:B------:R-:W-:-:S03]  /*0e90*/  IADD3 R3, R10, 0x1000000, R8 ;  /* 0x010000000a037810 */ /* 0x000fc60007ffe008 */
[----:B------:R-:W-:-:S05]  /*0ea0*/  IMAD R2, R0, R2, R4 ;  /* 0x0000000200027224 */ /* 0x000fca00078e0204 */
[----:B------:R-:W-:-:S13]  /*0eb0*/  ISETP.GT.U32.AND P0, PT, R5, R2, PT ;  /* 0x000000020500720c */ /* 0x000fda0003f04070 */
[----:B------:R-:W-:Y:S01]  /*0ec0*/  @!P0 IMAD.IADD R2, R2, 0x1, -R5 ;  /* 0x0000000102028824 */ /* 0x000fe200078e0a05 */
[----:B------:R-:W-:Y:S02]  /*0ed0*/  @!P0 IADD3 R0, R0, 0x1, RZ ;  /* 0x0000000100008810 */ /* 0x000fe40007ffe0ff */
[----:B------:R-:W-:Y:S02]  /*0ee0*/  ISETP.NE.AND P0, PT, R6, RZ, PT ;  /* 0x000000ff0600720c */ /* 0x000fe40003f05270 */
[----:B------:R-:W-:Y:S02]  /*0ef0*/  ISETP.GE.U32.AND P2, PT, R2, R5, PT ;  /* 0x000000050200720c */ /* 0x000fe40003f46070 */
[----:B------:R-:W-:-:S04]  /*0f00*/  LOP3.LUT R2, R8, R6, RZ, 0x3c, !PT ;  /* 0x0000000608027212 */ /* 0x000fc800078e3cff */
[----:B------:R-:W-:Y:S01]  /*0f10*/  ISETP.GE.AND P1, PT, R2, RZ, PT ;  /* 0x000000ff0200720c */ /* 0x000fe20003f26270 */
[----:B------:R-:W-:-:S06]  /*0f20*/  IMAD.MOV R2, RZ, RZ, -R6 ;  /* 0x000000ffff027224 */ /* 0x000fcc00078e0a06 */
[----:B------:R-:W-:-:S06]  /*0f30*/  @P2 IADD3 R0, R0, 0x1, RZ ;  /* 0x0000000100002810 */ /* 0x000fcc0007ffe0ff */
[----:B------:R-:W-:Y:S02]  /*0f40*/  @!P1 IADD3 R0, -R0, RZ, RZ ;  /* 0x000000ff00009210 */ /* 0x000fe40007ffe1ff */
[----:B------:R-:W-:-:S05]  /*0f50*/  @!P0 LOP3.LUT R0, RZ, R6, RZ, 0x33, !PT ;  /* 0x00000006ff008212 */ /* 0x000fca00078e33ff */
[----:B------:R-:W-:-:S05]  /*0f60*/  IMAD R2, R0, R2, R3 ;  /* 0x0000000200027224 */ /* 0x000fca00078e0203 */
[----:B------:R1:W-:Y:S02]  /*0f70*/  STL [R1+0xc8], R2 ;  /* 0x0000c80201007387 */ /* 0x0003e40000100800 */
.L_x_463:
[----:B------:R-:W-:Y:S05]  /*0f80*/  BSYNC B0 ;  /* 0x0000000000007941 */ /* 0x000fea0003800000 */
.L_x_461:
[----:B------:R-:W-:-:S04]  /*0f90*/  LOP3.LUT R0, RZ, R0, RZ, 0x33, !PT ;  /* 0x00000000ff007212 */ /* 0x000fc800078e33ff */
[----:B------:R-:W-:-:S05]  /*0fa0*/  IADD3 R0, R0, R12, RZ ;  /* 0x0000000c00007210 */ /* 0x000fca0007ffe0ff */
[----:B------:R2:W-:Y:S01]  /*0fb0*/  STL [R1+0xc4], R0 ;  /* 0x0000c40001007387 */ /* 0x0005e20000100800 */
[----:B------:R-:W-:Y:S05]  /*0fc0*/  BRA `(.L_x_464) ;  /* 0x0000006000007947 */ /* 0x000fea0003800000 */
.L_x_452:
[----:B------:R-:W-:Y:S01]  /*0fd0*/  MOV R0, UR4 ;  /* 0x0000000400007c02 */ /* 0x000fe20008000f00 */
[----:B------:R-:W-:Y:S04]  /*0fe0*/  STL [R1+0xc4], RZ ;  /* 0x0000c4ff01007387 */ /* 0x000fe80000100800 */
[----:B------:R-:W-:Y:S04]  /*0ff0*/  STL [R1+0xc8], RZ ;  /* 0x0000c8ff01007387 */ /* 0x000fe80000100800 */
[----:B------:R1:W-:Y:S02]  /*1000*/  STL [R1+0xc0], R0 ;  /* 0x0000c00001007387 */ /* 0x0003e40000100800 */
[----:B-1----:R-:W-:-:S05]  /*1010*/  MOV R0, c[0x0][0x53c] ;  /* 0x00014f0000007a02 */ /* 0x002fca0000000f00 */
[----:B------:R1:W-:Y:S02]  /*1020*/  STL [R1+0xcc], R0 ;  /* 0x0000cc0001007387 */ /* 0x0003e40000100800 */
.L_x_464:
[----:B------:R-:W3:Y:S04]  /*1030*/  LDL R4, [R1+0xc0] ;  /* 0x0000c00001047983 */ /* 0x000ee80000100800 */
[----:B------:R-:W3:Y:S04]  /*1040*/  LDL R5, [R1+0xc4] ;  /* 0x0000c40001057983 */ /* 0x000ee80000100800 */
[----:B------:R-:W3:Y:S04]  /*1050*/  LDL R6, [R1+0xc8] ;  /* 0x0000c80001067983 */ /* 0x000ee80000100800 */
[----:B------:R-:W3:Y:S01]  /*1060*/  LDL R7, [R1+0xcc] ;  /* 0x0000cc0001077983 */ /* 0x000ee20000100800 */
[----:B------:R-:W-:Y:S01]  /*1070*/  ISETP.NE.AND P0, PT, R13, RZ, PT ;  /* 0x000000ff0d00720c */ /* 0x000fe20003f05270 */
[----:B------:R-:W-:-:S12]  /*1080*/  WARPSYNC 0xffffffff ;  /* 0xffffffff00007948 */ /* 0x000fd80003800000 */
[----:B---3--:R3:W-:Y:S04]  /*1090*/  @!P0 STS.128 [0x1a080], R4 ;  /* 0x01a08004ff008388 */ /* 0x0087e80000000c00 */
[----:B------:R-:W-:Y:S06]  /*10a0*/  BAR.ARV 0x5, 0x100 ;  /* 0x0144000000007b1d */ /* 0x000fec0000002000 */
.L_x_450:
[----:B-12---:R-:W2:Y:S02]  /*10b0*/  LDL R0, [R1+0xcc] ;  /* 0x0000cc0001007983 */ /* 0x006ea40000100800 */
[----:B--2---:R-:W-:-:S13]  /*10c0*/  ISETP.GE.AND P0, PT, R0, c[0x0][0x53c], PT ;  /* 0x00014f0000007a0c */ /* 0x004fda0003f06270 */
[----:B------:R-:W-:Y:S05]  /*10d0*/  @P0 EXIT ;  /* 0x000000000000094d */ /* 0x000fea0003800000 */
[----:B------:R-:W1:Y:S01]  /*10e0*/  S2R R16, SR_TID.X ;  /* 0x0000000000107919 */ /* 0x000e620000002100 */
[----:B------:R-:W-:Y:S02]  /*10f0*/  ULDC UR5, c[0x0][0x2ac] ;  /* 0x0000ab0000057ab9 */ /* 0x000fe40000000800 */
[----:B------:R-:W-:Y:S02]  /*1100*/  ULDC UR4, c[0x0][0x1d0] ;  /* 0x0000740000047ab9 */ /* 0x000fe40000000800 */
[----:B------:R-:W-:Y:S01]  /*1110*/  UIMAD UR5, UR5, UR4, URZ ;  /* 0x00000004050572a4 */ /* 0x000fe2000f8e023f */
[----:B-1-3--:R-:W-:-:S04]  /*1120*/  SHF.R.S32.HI R7, RZ, 0x1f, R16 ;  /* 0x0000001fff077819 */ /* 0x00afc80000011410 */
        /* <DEDUP_REMOVED lines=17> */
[----:B------:R-:W-:Y:S01]  /*1240*/  LEA.HI R7, R7, R16, RZ, 0x6 ;  /* 0x0000001007077211 */ /* 0x000fe200078f30ff */
[----:B------:R-:W-:Y:S01]  /*1250*/  IMAD.IADD R20, R16, 0x1, -R4 ;  /* 0x0000000110147824 */ /* 0x000fe200078e0a04 */
[----:B------:R-:W-:Y:S01]  /*1260*/  SHF.R.S32.HI R4, RZ, 0x1f, R2 ;  /* 0x0000001fff047819 */ /* 0x000fe20000011402 */
[----:B------:R-:W-:Y:S01]  /*1270*/  IMAD.IADD R8, R8, 0x1, -R0 ;  /* 0x0000000108087824 */ /* 0x000fe200078e0a00 */
[----:B------:R-:W-:Y:S01]  /*1280*/  LOP3.LUT R0, R3, 0x1c0, RZ, 0xc0, !PT ;  /* 0x000001c003007812 */ /* 0x000fe200078ec0ff */
[----:B------:R-:W-:Y:S01]  /*1290*/  IMAD.SHL.U32 R19, R20, 0x8, RZ ;  /* 0x0000000814137824 */ /* 0x000fe200078e00ff */
[----:B------:R-:W-:Y:S01]  /*12a0*/  LEA.HI R14, R4, R2, RZ, 0x3 ;  /* 0x00000002040e7211 */ /* 0x000fe200078f18ff */
[----:B------:R-:W-:Y:S01]  /*12b0*/  IMAD.SHL.U32 R6, R20, 0x40, RZ ;  /* 0x0000004014067824 */ /* 0x000fe200078e00ff */
[----:B------:R-:W-:Y:S01]  /*12c0*/  SHF.R.U32.HI R5, RZ, 0x3, R0 ;  /* 0x00000003ff057819 */ /* 0x000fe20000011600 */
[----:B------:R-:W-:Y:S01]  /*12d0*/  IMAD.SHL.U32 R7, R7, 0x8, RZ ;  /* 0x0000000807077824 */ /* 0x000fe200078e00ff */
[----:B------:R-:W-:Y:S01]  /*12e0*/  LOP3.LUT R3, R0, 0x38, R19, 0xf8, !PT ;  /* 0x0000003800037812 */ /* 0x000fe200078ef813 */
[----:B------:R-:W-:Y:S01]  /*12f0*/  STL [R1+0x40], R19 ;  /* 0x0000401301007387 */ /* 0x000fe20000100800 */
[----:B------:R-:W-:-:S02]  /*1300*/  LOP3.LUT R4, R14, 0xfffffff8, RZ, 0xc0, !PT ;  /* 0xfffffff80e047812 */ /* 0x000fc400078ec0ff */
[----:B------:R-:W-:Y:S02]  /*1310*/  LOP3.LUT R12, R3, R5, RZ, 0x3c, !PT ;  /* 0x00000005030c7212 */ /* 0x000fe400078e3cff */
[----:B------:R-:W-:Y:S01]  /*1320*/  LOP3.LUT R3, R10, 0xffffffe0, RZ, 0xc0, !PT ;  /* 0xffffffe00a037812 */ /* 0x000fe200078ec0ff */
[----:B------:R-:W-:Y:S01]  /*1330*/  IMAD.IADD R5, R2, 0x1, -R4 ;  /* 0x0000000102057824 */ /* 0x000fe200078e0a04 */
[----:B------:R-:W-:Y:S02]  /*1340*/  LOP3.LUT R0, R6, 0x1c0, RZ, 0xc0, !PT ;  /* 0x000001c006007812 */ /* 0x000fe400078ec0ff */
[----:B------:R-:W-:Y:S01]  /*1350*/  LOP3.LUT R6, R8, 0x1, RZ, 0xc0, !PT ;  /* 0x0000000108067812 */ /* 0x000fe200078ec0ff */
[----:B------:R-:W-:Y:S01]  /*1360*/  IMAD.IADD R18, R16, 0x1, -R3 ;  /* 0x0000000110127824 */ /* 0x000fe200078e0a03 */
[----:B------:R-:W-:Y:S02]  /*1370*/  LOP3.LUT R4, R0, 0x8, R9, 0xf8, !PT ;  /* 0x0000000800047812 */ /* 0x000fe400078ef809 */
[----:B------:R-:W-:-:S02]  /*1380*/  SHF.R.U32.HI R2, RZ, 0x3, R0 ;  /* 0x00000003ff027819 */ /* 0x000fc40000011600 */
[--C-:B------:R-:W-:Y:S02]  /*1390*/  SHF.R.S32.HI R9, RZ, 0x5, R10.reuse ;  /* 0x00000005ff097819 */ /* 0x100fe4000001140a */
[----:B------:R-:W-:Y:S02]  /*13a0*/  SHF.R.S32.HI R0, RZ, 0x1f, R10 ;  /* 0x0000001fff007819 */ /* 0x000fe4000001140a */
[----:B------:R-:W-:Y:S02]  /*13b0*/  SHF.R.S32.HI R11, RZ, 0x1f, R18 ;  /* 0x0000001fff0b7819 */ /* 0x000fe40000011412 */
[----:B------:R-:W-:Y:S02]  /*13c0*/  LEA.HI R0, R0, R9, RZ, 0x3 ;  /* 0x0000000900007211 */ /* 0x000fe400078f18ff */
[----:B------:R-:W-:Y:S01]  /*13d0*/  LOP3.LUT R3, R15, 0xfffffffc, RZ, 0xc0, !PT ;  /* 0xfffffffc0f037812 */ /* 0x000fe200078ec0ff */
[----:B------:R-:W-:Y:S01]  /*13e0*/  IMAD.MOV.U32 R15, RZ, RZ, 0x20 ;  /* 0x00000020ff0f7424 */ /* 0x000fe200078e00ff */
[----:B------:R-:W-:-:S02]  /*13f0*/  LOP3.LUT R0, R0, 0xffffff8, RZ, 0xc0, !PT ;  /* 0x0ffffff800007812 */ /* 0x000fc400078ec0ff */
[----:B------:R-:W-:Y:S01]  /*1400*/  LEA.HI R11, R11, R18, RZ, 0x2 ;  /* 0x000000120b0b7211 */ /* 0x000fe200078f10ff */
[----:B------:R-:W-:Y:S01]  /*1410*/  IMAD.IADD R3, R16, 0x1, -R3 ;  /* 0x0000000110037824 */ /* 0x000fe200078e0a03 */
[----:B------:R-:W-:Y:S01]  /*1420*/  LOP3.LUT R10, R4, R2, RZ, 0x3c, !PT ;  /* 0x00000002040a7212 */ /* 0x000fe200078e3cff */
[----:B------:R-:W-:Y:S01]  /*1430*/  IMAD.IADD R4, R9, 0x1, -R0 ;  /* 0x0000000109047824 */ /* 0x000fe200078e0a00 */
[----:B------:R-:W-:Y:S01]  /*1440*/  SHF.R.S32.HI R2, RZ, 0x2, R11 ;  /* 0x00000002ff027819 */ /* 0x000fe2000001140b */
[----:B------:R-:W-:Y:S01]  /*1450*/  IMAD.MOV.U32 R16, RZ, RZ, 0x10 ;  /* 0x00000010ff107424 */ /* 0x000fe200078e00ff */
[----:B------:R-:W-:Y:S02]  /*1460*/  ISETP.NE.U32.AND P4, PT, R6, 0x1, PT ;  /* 0x000000010600780c */ /* 0x000fe40003f85070 */
[----:B------:R-:W-:Y:S01]  /*1470*/  LEA.HI R0, R3, R3, RZ, 0x1 ;  /* 0x0000000303007211 */ /* 0x000fe200078f08ff */
[----:B------:R-:W-:Y:S01]  /*1480*/  IMAD R17, R4, 0x10, R2 ;  /* 0x0000001004117824 */ /* 0x000fe200078e0202 */
[----:B------:R-:W-:Y:S01]  /*1490*/  R2P PR, R8, 0x6 ;  /* 0x0000000608007804 */ /* 0x000fe20000000000 */
[C---:B------:R-:W-:Y:S01]  /*14a0*/  IMAD.SHL.U32 R2, R5.reuse, 0x40, RZ ;  /* 0x0000004005027824 */ /* 0x040fe200078e00ff */
[----:B------:R-:W-:Y:S01]  /*14b0*/  LOP3.LUT R6, R0, 0x1ffffffe, RZ, 0xc0, !PT ;  /* 0x1ffffffe00067812 */ /* 0x000fe200078ec0ff */
[----:B------:R-:W-:Y:S01]  /*14c0*/  IMAD.SHL.U32 R4, R8, 0x40, RZ ;  /* 0x0000004008047824 */ /* 0x000fe200078e00ff */
[C---:B------:R-:W-:Y:S01]  /*14d0*/  LOP3.LUT P3, RZ, R5.reuse, 0x2, RZ, 0xc0, !PT ;  /* 0x0000000205ff7812 */ /* 0x040fe2000786c0ff */
[----:B------:R-:W-:Y:S01]  /*14e0*/  STL [R1+0x1fc], R17 ;  /* 0x0001fc1101007387 */ /* 0x000fe20000100800 */
[----:B------:R-:W-:Y:S01]  /*14f0*/  LOP3.LUT P0, RZ, R5, 0x4, RZ, 0xc0, !PT ;  /* 0x0000000405ff7812 */ /* 0x000fe2000780c0ff */
[----:B------:R-:W-:Y:S01]  /*1500*/  IMAD.SHL.U32 R5, R13, 0x8, RZ ;  /* 0x000000080d057824 */ /* 0x000fe200078e00ff */
[----:B------:R-:W-:Y:S01]  /*1510*/  LOP3.LUT R2, R2, 0x1c0, RZ, 0xc0, !PT ;  /* 0x000001c002027812 */ /* 0x000fe200078ec0ff */
[----:B------:R-:W-:Y:S01]  /*1520*/  IMAD.IADD R8, R3, 0x1, -R6 ;  /* 0x0000000103087824 */ /* 0x000fe200078e0a06 */
[----:B------:R-:W-:Y:S01]  /*1530*/  LOP3.LUT R4, R4, 0x1c0, RZ, 0xc0, !PT ;  /* 0x000001c004047812 */ /* 0x000fe200078ec0ff */
[----:B------:R-:W-:Y:S01]  /*1540*/  IMAD R0, R13, 0x200, R10 ;  /* 0x000002000d007824 */ /* 0x000fe200078e020a */
[----:B------:R-:W-:Y:S01]  /*1550*/  LOP3.LUT R12, R12, 0x7ffffe00, R7, 0xf8, !PT ;  /* 0x7ffffe000c0c7812 */ /* 0x000fe200078ef807 */
[----:B------:R-:W-:Y:S01]  /*1560*/  IMAD R7, R9, 0x200, R3 ;  /* 0x0000020009077824 */ /* 0x000fe200078e0203 */
[----:B------:R-:W-:Y:S01]  /*1570*/  LOP3.LUT R6, R2, 0x8, R5, 0xf8, !PT ;  /* 0x0000000802067812 */ /* 0x000fe200078ef805 */
[----:B------:R-:W-:Y:S01]  /*1580*/  IMAD R8, R8, 0x8, R17 ;  /* 0x0000000808087824 */ /* 0x000fe200078e0211 */
[----:B------:R-:W-:Y:S01]  /*1590*/  SHF.R.U32.HI R3, RZ, 0x3, R2 ;  /* 0x00000003ff037819 */ /* 0x000fe20000011602 */
[----:B------:R-:W-:Y:S01]  /*15a0*/  IMAD.SHL.U32 R12, R12, 0x2, RZ ;  /* 0x000000020c0c7824 */ /* 0x000fe200078e00ff */
[----:B------:R-:W-:Y:S01]  /*15b0*/  LEA.HI R2, R4, R4, RZ, 0x1d ;  /* 0x0000000404027211 */ /* 0x000fe200078fe8ff */
[----:B------:R-:W-:Y:S01]  /*15c0*/  IMAD.MOV.U32 R10, RZ, RZ, 0x40 ;  /* 0x00000040ff0a7424 */ /* 0x000fe200078e00ff */
[----:B------:R-:W-:Y:S01]  /*15d0*/  LOP3.LUT R3, R6, R3, RZ, 0x3c, !PT ;  /* 0x0000000306037212 */ /* 0x000fe200078e3cff */
[----:B------:R-:W-:Y:S01]  /*15e0*/  IMAD.SHL.U32 R6, R14, 0x40, RZ ;  /* 0x000000400e067824 */ /* 0x000fe200078e00ff */
[----:B------:R-:W-:Y:S01]  /*15f0*/  SEL R5, R16, 0xfffffff0, !P3 ;  /* 0xfffffff010057807 */ /* 0x000fe20005800000 */
[----:B------:R-:W-:Y:S01]  /*1600*/  IMAD.U32 R7, R7, 0x2, R2 ;  /* 0x0000000207077824 */ /* 0x000fe200078e0002 */
[----:B------:R-:W-:Y:S01]  /*1610*/  SEL R4, R15, 0xffffffe0, !P0 ;  /* 0xffffffe00f047807 */ /* 0x000fe20004000000 */
[----:B------:R-:W-:Y:S01]  /*1620*/  IMAD R2, R20, 0x20, R21 ;  /* 0x0000002014027824 */ /* 0x000fe200078e0215 */
[----:B------:R-:W-:-:S02]  /*1630*/  IADD3 R13, R19, 0x40, RZ ;  /* 0x00000040130d7810 */ /* 0x000fc40007ffe0ff */
[----:B------:R-:W-:Y:S01]  /*1640*/  LOP3.LUT R3, R3, 0x7ffffe00, R6, 0xf8, !PT ;  /* 0x7ffffe0003037812 */ /* 0x000fe200078ef806 */
[----:B------:R-:W-:Y:S01]  /*1650*/  IMAD.IADD R4, R5, 0x1, R4 ;  /* 0x0000000105047824 */ /* 0x000fe200078e0204 */
[----:B------:R1:W-:Y:S01]  /*1660*/  STL [R1+0x178], R2 ;  /* 0x0001780201007387 */ /* 0x0003e20000100800 */
[----:B------:R-:W-:Y:S02]  /*1670*/  SHF.R.S32.HI R14, RZ, 0x1f, R19 ;  /* 0x0000001fff0e7819 */ /* 0x000fe40000011413 */
[C---:B------:R-:W-:Y:S01]  /*1680*/  IADD3 R6, R19.reuse, 0x80, RZ ;  /* 0x0000008013067810 */ /* 0x040fe20007ffe0ff */
[----:B------:R-:W-:Y:S01]  /*1690*/  STL [R1+0x68], R13 ;  /* 0x0000680d01007387 */ /* 0x000fe20000100800 */
[----:B------:R-:W-:Y:S02]  /*16a0*/  IADD3 R5, R19, 0xc0, RZ ;  /* 0x000000c013057810 */ /* 0x000fe40007ffe0ff */
[----:B------:R-:W-:Y:S01]  /*16b0*/  LEA R236, R0, 0x14080, 0x1 ;  /* 0x0001408000ec7811 */ /* 0x000fe200078e08ff */
[----:B------:R-:W-:Y:S01]  /*16c0*/  STL [R1+0x20c], R14 ;  /* 0x00020c0e01007387 */ /* 0x000fe20000100800 */
[----:B------:R-:W-:-:S02]  /*16d0*/  SEL R0, R10, 0xffffffc0, !P0 ;  /* 0xffffffc00a007807 */ /* 0x000fc40004000000 */
[----:B------:R-:W-:Y:S01]  /*16e0*/  LEA R239, R3, 0x4080, 0x1 ;  /* 0x0000408003ef7811 */ /* 0x000fe200078e08ff */
[----:B------:R2:W-:Y:S04]  /*16f0*/  STL [R1+0x64], R6 ;  /* 0x0000640601007387 */ /* 0x0005e80000100800 */
[----:B------:R3:W-:Y:S01]  /*1700*/  STL [R1+0x6c], R5 ;  /* 0x00006c0501007387 */ /* 0x0007e20000100800 */
[----:B------:R-:W-:Y:S01]  /*1710*/  IMAD.IADD R240, R239, 0x1, R0 ;  /* 0x00000001eff07824 */ /* 0x000fe200078e0200 */
[----:B-1----:R-:W-:Y:S02]  /*1720*/  LOP3.LUT R2, R11, 0x7ffffffc, RZ, 0xc0, !PT ;  /* 0x7ffffffc0b027812 */ /* 0x002fe400078ec0ff */
[----:B------:R-:W-:-:S03]  /*1730*/  SHF.R.S32.HI R11, RZ, 0x1f, R13 ;  /* 0x0000001fff0b7819 */ /* 0x000fc6000001140d */
[----:B------:R-:W-:Y:S02]  /*1740*/  IMAD.IADD R2, R18, 0x1, -R2 ;  /* 0x0000000112027824 */ /* 0x000fe400078e0a02 */
[----:B------:R1:W-:Y:S01]  /*1750*/  STL [R1+0x208], R11 ;  /* 0x0002080b01007387 */ /* 0x0003e20000100800 */
[----:B--2---:R-:W-:Y:S02]  /*1760*/  SHF.R.S32.HI R6, RZ, 0x1f, R6 ;  /* 0x0000001fff067819 */ /* 0x004fe40000011406 */
[----:B---3--:R-:W-:-:S03]  /*1770*/  SHF.R.S32.HI R5, RZ, 0x1f, R5 ;  /* 0x0000001fff057819 */ /* 0x008fc60000011405 */
[----:B------:R-:W-:Y:S04]  /*1780*/  STL [R1+0x204], R6 ;  /* 0x0002040601007387 */ /* 0x000fe80000100800 */
[----:B------:R2:W-:Y:S04]  /*1790*/  STL [R1+0x200], R5 ;  /* 0x0002000501007387 */ /* 0x0005e80000100800 */
[----:B------:R3:W-:Y:S04]  /*17a0*/  STL [R1+0x1c], R12 ;  /* 0x00001c0c01007387 */ /* 0x0007e80000100800 */
[----:B------:R-:W-:Y:S01]  /*17b0*/  STL [R1+0xb4], R8 ;  /* 0x0000b40801007387 */ /* 0x000fe20000100800 */
[----:B-1----:R-:W-:Y:S01]  /*17c0*/  IMAD.SHL.U32 R11, R2, 0x2, RZ ;  /* 0x00000002020b7824 */ /* 0x002fe200078e00ff */
[----:B------:R-:W-:-:S04]  /*17d0*/  SEL R2, R15, 0xffffffe0, !P3 ;  /* 0xffffffe00f027807 */ /* 0x000fc80005800000 */
[C---:B------:R-:W-:Y:S01]  /*17e0*/  IADD3 R42, R11.reuse, 0x8, RZ ;  /* 0x000000080b2a7810 */ /* 0x040fe20007ffe0ff */
[----:B------:R1:W-:Y:S01]  /*17f0*/  STL [R1+0x7c], R11 ;  /* 0x00007c0b01007387 */ /* 0x0003e20000100800 */
[----:B------:R-:W-:Y:S01]  /*1800*/  IADD3 R41, R11, 0x10, RZ ;  /* 0x000000100b297810 */ /* 0x000fe20007ffe0ff */
[----:B------:R-:W-:Y:S01]  /*1810*/  IMAD.IADD R241, R239, 0x1, R2 ;  /* 0x00000001eff17824 */ /* 0x000fe200078e0202 */
[C---:B------:R-:W-:Y:S01]  /*1820*/  IADD3 R40, R11.reuse, 0x18, RZ ;  /* 0x000000180b287810 */ /* 0x040fe20007ffe0ff */
[----:B------:R-:W-:Y:S01]  /*1830*/  STL [R1+0x174], R42 ;  /* 0x0001742a01007387 */ /* 0x000fe20000100800 */
[C---:B------:R-:W-:Y:S02]  /*1840*/  IADD3 R39, R11.reuse, 0x20, RZ ;  /* 0x000000200b277810 */ /* 0x040fe40007ffe0ff */
        /* <DEDUP_REMOVED lines=36> */
[----:B--2---:R-:W-:Y:S01]  /*1a90*/  SEL R5, R10, 0xffffffc0, !P2 ;  /* 0xffffffc00a057807 */ /* 0x004fe20005000000 */
[----:B------:R-:W-:Y:S01]  /*1aa0*/  STL [R1+0x148], R29 ;  /* 0x0001481d01007387 */ /* 0x000fe20000100800 */
[----:B------:R-:W-:-:S02]  /*1ab0*/  IADD3 R13, R11, 0xe8, RZ ;  /* 0x000000e80b0d7810 */ /* 0x000fc40007ffe0ff */
[----:B---3--:R-:W-:Y:S01]  /*1ac0*/  IADD3 R12, R11, 0xf0, RZ ;  /* 0x000000f00b0c7810 */ /* 0x008fe20007ffe0ff */
[----:B------:R-:W-:Y:S01]  /*1ad0*/  STL [R1+0x144], R28 ;  /* 0x0001441c01007387 */ /* 0x000fe20000100800 */
[----:B------:R-:W-:Y:S02]  /*1ae0*/  LEA R10, R7, 0x80, 0x1 ;  /* 0x00000080070a7811 */ /* 0x000fe400078e08ff */
[----:B------:R-:W-:Y:S01]  /*1af0*/  SHF.R.S32.HI R7, RZ, 0x1f, R42 ;  /* 0x0000001fff077819 */ /* 0x000fe2000001142a */
[----:B------:R-:W-:Y:S01]  /*1b00*/  STL [R1+0x140], R27 ;  /* 0x0001401b01007387 */ /* 0x000fe20000100800 */
[----:B-1----:R-:W-:Y:S02]  /*1b10*/  IADD3 R11, R11, 0xf8, RZ ;  /* 0x000000f80b0b7810 */ /* 0x002fe40007ffe0ff */
[----:B------:R-:W-:Y:S01]  /*1b20*/  SHF.R.S32.HI R8, RZ, 0x1f, R41 ;  /* 0x0000001fff087819 */ /* 0x000fe20000011429 */
[----:B------:R-:W-:Y:S01]  /*1b30*/  STL [R1+0x13c], R26 ;  /* 0x00013c1a01007387 */ /* 0x000fe20000100800 */
[----:B------:R-:W-:-:S02]  /*1b40*/  SEL R6, R15, 0xffffffe0, !P1 ;  /* 0xffffffe00f067807 */ /* 0x000fc40004800000 */
[----:B------:R-:W-:Y:S01]  /*1b50*/  SHF.R.S32.HI R15, RZ, 0x1f, R39 ;  /* 0x0000001fff0f7819 */ /* 0x000fe20000011427 */
[----:B------:R-:W-:Y:S01]  /*1b60*/  STL [R1+0x138], R25 ;  /* 0x0001381901007387 */ /* 0x000fe20000100800 */
[----:B------:R-:W-:-:S03]  /*1b70*/  IADD3 R242, R0, R239, R2 ;  /* 0x000000ef00f27210 */ /* 0x000fc60007ffe002 */
[----:B------:R-:W-:Y:S04]  /*1b80*/  STL [R1+0x134], R24 ;  /* 0x0001341801007387 */ /* 0x000fe80000100800 */
        /* <DEDUP_REMOVED lines=8> */
[----:B------:R1:W-:Y:S04]  /*1c10*/  STL [R1+0x110], R14 ;  /* 0x0001100e01007387 */ /* 0x0003e80000100800 */
[----:B------:R-:W-:Y:S04]  /*1c20*/  STL [R1+0x10c], R13 ;  /* 0x00010c0d01007387 */ /* 0x000fe80000100800 */
[----:B------:R2:W-:Y:S04]  /*1c30*/  STL [R1+0x108], R12 ;  /* 0x0001080c01007387 */ /* 0x0005e80000100800 */
[----:B------:R3:W-:Y:S04]  /*1c40*/  STL [R1+0x1f4], R7 ;  /* 0x0001f40701007387 */ /* 0x0007e80000100800 */
[----:B------:R4:W-:Y:S04]  /*1c50*/  STL [R1+0x104], R11 ;  /* 0x0001040b01007387 */ /* 0x0009e80000100800 */
[----:B------:R5:W-:Y:S04]  /*1c60*/  STL [R1+0x1f0], R8 ;  /* 0x0001f00801007387 */ /* 0x000be80000100800 */
[----:B------:R-:W-:Y:S01]  /*1c70*/  STL [R1+0xd4], R10 ;  /* 0x0000d40a01007387 */ /* 0x000fe20000100800 */
[----:B-1----:R-:W-:-:S02]  /*1c80*/  SHF.R.S32.HI R14, RZ, 0x1f, R14 ;  /* 0x0000001fff0e7819 */ /* 0x002fc4000001140e */
[----:B--2---:R-:W-:Y:S02]  /*1c90*/  SHF.R.S32.HI R12, RZ, 0x1f, R12 ;  /* 0x0000001fff0c7819 */ /* 0x004fe4000001140c */
[----:B---3--:R-:W-:Y:S02]  /*1ca0*/  SHF.R.S32.HI R7, RZ, 0x1f, R40 ;  /* 0x0000001fff077819 */ /* 0x008fe40000011428 */
[----:B----4-:R-:W-:-:S03]  /*1cb0*/  SHF.R.S32.HI R11, RZ, 0x1f, R11 ;  /* 0x0000001fff0b7819 */ /* 0x010fc6000001140b */
[----:B------:R1:W-:Y:S01]  /*1cc0*/  STL [R1+0x1ec], R7 ;  /* 0x0001ec0701007387 */ /* 0x0003e20000100800 */
[----:B-----5:R-:W-:-:S03]  /*1cd0*/  SHF.R.S32.HI R8, RZ, 0x1f, R37 ;  /* 0x0000001fff087819 */ /* 0x020fc60000011425 */
[----:B------:R2:W-:Y:S01]  /*1ce0*/  STL [R1+0x1e8], R15 ;  /* 0x0001e80f01007387 */ /* 0x0005e20000100800 */
[----:B-1----:R-:W-:Y:S02]  /*1cf0*/  SHF.R.S32.HI R7, RZ, 0x1f, R38 ;  /* 0x0000001fff077819 */ /* 0x002fe40000011426 */
[----:B--2---:R-:W-:-:S03]  /*1d00*/  SHF.R.S32.HI R15, RZ, 0x1f, R36 ;  /* 0x0000001fff0f7819 */ /* 0x004fc60000011424 */
[----:B------:R1:W-:Y:S04]  /*1d10*/  STL [R1+0x1e4], R7 ;  /* 0x0001e40701007387 */ /* 0x0003e80000100800 */
[----:B------:R2:W-:Y:S04]  /*1d20*/  STL [R1+0x1e0], R8 ;  /* 0x0001e00801007387 */ /* 0x0005e80000100800 */
[----:B------:R3:W-:Y:S01]  /*1d30*/  STL [R1+0x1dc], R15 ;  /* 0x0001dc0f01007387 */ /* 0x0007e20000100800 */
[----:B-1----:R-:W-:Y:S02]  /*1d40*/  SHF.R.S32.HI R7, RZ, 0x1f, R35 ;  /* 0x0000001fff077819 */ /* 0x002fe40000011423 */
[----:B--2---:R-:W-:-:S03]  /*1d50*/  SHF.R.S32.HI R8, RZ, 0x1f, R34 ;  /* 0x0000001fff087819 */ /* 0x004fc60000011422 */
[----:B------:R1:W-:Y:S01]  /*1d60*/  STL [R1+0x1d8], R7 ;  /* 0x0001d80701007387 */ /* 0x0003e20000100800 */
[----:B---3--:R-:W-:-:S03]  /*1d70*/  SHF.R.S32.HI R15, RZ, 0x1f, R33 ;  /* 0x0000001fff0f7819 */ /* 0x008fc60000011421 */
        /* <DEDUP_REMOVED lines=31> */
[----:B------:R-:W-:Y:S01]  /*1f70*/  STL [R1+0x194], R15 ;  /* 0x0001940f01007387 */ /* 0x000fe20000100800 */
[----:B-1----:R-:W-:Y:S02]  /*1f80*/  SHF.R.S32.HI R7, RZ, 0x1f, R17 ;  /* 0x0000001fff077819 */ /* 0x002fe40000011411 */
[----:B--2---:R-:W-:-:S03]  /*1f90*/  SHF.R.S32.HI R8, RZ, 0x1f, R16 ;  /* 0x0000001fff087819 */ /* 0x004fc60000011410 */
[----:B------:R1:W-:Y:S04]  /*1fa0*/  STL [R1+0x190], R7 ;  /* 0x0001900701007387 */ /* 0x0003e80000100800 */
[----:B------:R2:W-:Y:S04]  /*1fb0*/  STL [R1+0x18c], R8 ;  /* 0x00018c0801007387 */ /* 0x0005e80000100800 */
[----:B------:R-:W-:Y:S01]  /*1fc0*/  STL [R1+0x188], R14 ;  /* 0x0001880e01007387 */ /* 0x000fe20000100800 */
[----:B-1----:R-:W-:Y:S02]  /*1fd0*/  SHF.R.S32.HI R7, RZ, 0x1f, R13 ;  /* 0x0000001fff077819 */ /* 0x002fe4000001140d */
[----:B--2---:R-:W-:-:S03]  /*1fe0*/  IADD3 R8, R10, -0x10, RZ ;  /* 0xfffffff00a087810 */ /* 0x004fc60007ffe0ff */
[----:B------:R1:W-:Y:S01]  /*1ff0*/  STL [R1+0x184], R7 ;  /* 0x0001840701007387 */ /* 0x0003e20000100800 */
[----:B------:R-:W-:-:S03]  /*2000*/  @P4 IADD3 R8, R10, 0x10, RZ ;  /* 0x000000100a084810 */ /* 0x000fc60007ffe0ff */
[----:B------:R-:W-:Y:S04]  /*2010*/  STL [R1+0x180], R12 ;  /* 0x0001800c01007387 */ /* 0x000fe80000100800 */
[----:B------:R-:W-:Y:S01]  /*2020*/  STL [R1+0x17c], R11 ;  /* 0x00017c0b01007387 */ /* 0x000fe20000100800 */
[C---:B-1----:R-:W-:Y:S02]  /*2030*/  IMAD.IADD R7, R10.reuse, 0x1, R6 ;  /* 0x000000010a077824 */ /* 0x042fe400078e0206 */
[--C-:B------:R-:W-:Y:S02]  /*2040*/  IMAD.IADD R10, R10, 0x1, R5.reuse ;  /* 0x000000010a0a7824 */ /* 0x100fe400078e0205 */
[----:B------:R-:W-:Y:S01]  /*2050*/  IMAD.IADD R3, R7, 0x1, R5 ;  /* 0x0000000107037824 */ /* 0x000fe200078e0205 */
[----:B------:R1:W-:Y:S04]  /*2060*/  STL [R1+0xe0], R7 ;  /* 0x0000e00701007387 */ /* 0x0003e80000100800 */
[----:B------:R-:W-:Y:S04]  /*2070*/  STL [R1+0xf0], R10 ;  /* 0x0000f00a01007387 */ /* 0x000fe80000100800 */
[----:B------:R2:W-:Y:S04]  /*2080*/  STL [R1+0xd8], R8 ;  /* 0x0000d80801007387 */ /* 0x0005e80000100800 */
[----:B------:R3:W-:Y:S01]  /*2090*/  STL [R1+0xec], R3 ;  /* 0x0000ec0301007387 */ /* 0x0007e20000100800 */
[----:B-1----:R-:W-:-:S02]  /*20a0*/  IMAD.IADD R7, R6, 0x1, R8 ;  /* 0x0000000106077824 */ /* 0x002fc400078e0208 */
[--C-:B------:R-:W-:Y:S02]  /*20b0*/  IMAD R6, R9, 0x800, R239.reuse ;  /* 0x0000080009067824 */ /* 0x100fe400078e02ef */
[----:B--2---:R-:W-:Y:S02]  /*20c0*/  IMAD.IADD R8, R5, 0x1, R8 ;  /* 0x0000000105087824 */ /* 0x004fe400078e0208 */
[----:B---3--:R-:W-:-:S03]  /*20d0*/  IMAD R3, R4, 0x2, R239 ;  /* 0x0000000204037824 */ /* 0x008fc600078e02ef */
[----:B------:R-:W-:Y:S01]  /*20e0*/  STL [R1+0xe8], R8 ;  /* 0x0000e80801007387 */ /* 0x000fe20000100800 */
[----:B------:R-:W-:-:S03]  /*20f0*/  IMAD.IADD R4, R7, 0x1, R5 ;  /* 0x0000000107047824 */ /* 0x000fc600078e0205 */
[----:B------:R-:W-:Y:S04]  /*2100*/  STL [R1+0xdc], R7 ;  /* 0x0000dc0701007387 */ /* 0x000fe80000100800 */
[----:B------:R1:W-:Y:S04]  /*2110*/  STL [R1], R3 ;  /* 0x0000000301007387 */ /* 0x0003e80000100800 */
[----:B------:R2:W-:Y:S01]  /*2120*/  STL [R1+0xe4], R4 ;  /* 0x0000e40401007387 */ /* 0x0005e20000100800 */
[--C-:B-1----:R-:W-:Y:S02]  /*2130*/  IMAD.IADD R3, R2, 0x1, R6.reuse ;  /* 0x0000000102037824 */ /* 0x102fe400078e0206 */
[----:B------:R-:W-:-:S02]  /*2140*/  IMAD.IADD R2, R0, 0x1, R6 ;  /* 0x0000000100027824 */ /* 0x000fc400078e0206 */
[----:B------:R-:W-:Y:S01]  /*2150*/  IMAD.IADD R0, R0, 0x1, R3 ;  /* 0x0000000100007824 */ /* 0x000fe200078e0203 */
[----:B------:R2:W-:Y:S04]  /*2160*/  STL [R1+0xc], R3 ;  /* 0x00000c0301007387 */ /* 0x0005e80000100800 */
[----:B------:R2:W-:Y:S04]  /*2170*/  STL [R1+0x14], R2 ;  /* 0x0000140201007387 */ /* 0x0005e80000100800 */
[----:B------:R2:W-:Y:S02]  /*2180*/  STL [R1+0x10], R0 ;  /* 0x0000100001007387 */ /* 0x0005e40000100800 */
.L_x_632:
[----:B------:R-:W3:Y:S01]  /*2190*/  LDL R107, [R1+0xcc] ;  /* 0x0000cc00016b7983 */ /* 0x000ee20000100800 */
[----:B------:R-:W-:Y:S01]  /*21a0*/  ISETP.NE.U32.AND P0, PT, RZ, c[0x0][0x370], PT ;  /* 0x0000dc00ff007a0c */ /* 0x000fe20003f05070 */
[----:B------:R-:W-:Y:S01]  /*21b0*/  IMAD.MOV.U32 R13, RZ, RZ, 0x4 ;  /* 0x00000004ff0d7424 */ /* 0x000fe200078e00ff */
[----:B------:R-:W-:Y:S01]  /*21c0*/  ISETP.NE.U32.AND P2, PT, RZ, c[0x0][0x360], PT ;  /* 0x0000d800ff007a0c */ /* 0x000fe20003f45070 */
[----:B------:R-:W-:Y:S01]  /*21d0*/  IMAD.MOV.U32 R17, RZ, RZ, RZ ;  /* 0x000000ffff117224 */ /* 0x000fe200078e00ff */
[----:B------:R-:W-:Y:S01]  /*21e0*/  ISETP.NE.AND.EX P1, PT, RZ, c[0x0][0x374], PT, P0 ;  /* 0x0000dd00ff007a0c */ /* 0x000fe20003f25300 */
[----:B------:R-:W-:Y:S01]  /*21f0*/  IMAD.MOV.U32 R12, RZ, RZ, RZ ;  /* 0x000000ffff0c7224 */ /* 0x000fe200078e00ff */
[----:B------:R-:W-:-:S02]  /*2200*/  ISETP.NE.AND.EX P0, PT, RZ, c[0x0][0x364], PT, P2 ;  /* 0x0000d900ff007a0c */ /* 0x000fc40003f05320 */
[----:B------:R-:W-:-:S04]  /*2210*/  ISETP.NE.U32.AND P3, PT, RZ, c[0x0][0x348], PT ;  /* 0x0000d200ff007a0c */ /* 0x000fc80003f65070 */
[----:B------:R-:W-:-:S05]  /*2220*/  ISETP.NE.AND.EX P3, PT, RZ, c[0x0][0x34c], PT, P3 ;  /* 0x0000d300ff007a0c */ /* 0x000fca0003f65330 */
[----:B---3--:R-:W-:-:S04]  /*2230*/  @P1 IMAD.WIDE R6, R107, R13, c[0x0][0x370] ;  /* 0x0000dc006b061625 */ /* 0x008fc800078e020d */
[CC--:B--2---:R-:W-:Y:S01]  /*2240*/  @P0 IMAD.WIDE R4, R107.reuse, R13.reuse, c[0x0][0x360] ;  /* 0x0000d8006b040625 */ /* 0x0c4fe200078e020d */
[----:B------:R-:W2:Y:S03]  /*2250*/  @P1 LDG.E R17, [R6.64] ;  /* 0x0000000606111981 */ /* 0x000ea6000c1e1900 */
[----:B------:R-:W-:Y:S01]  /*2260*/  IMAD.WIDE R2, R107, R13, c[0x0][0x348] ;  /* 0x0000d2006b027625 */ /* 0x000fe200078e020d */
[----:B------:R-:W3:Y:S04]  /*2270*/  @P0 LDG.E R0, [R4.64] ;  /* 0x0000000604000981 */ /* 0x000ee8000c1e1900 */
[----:B------:R1:W5:Y:S01]  /*2280*/  @P3 LDG.E R12, [R2.64] ;  /* 0x00000006020c3981 */ /* 0x000362000c1e1900 */
[----:B------:R-:W-:Y:S03]  /*2290*/  YIELD ;  /* 0x0000000000007946 */ /* 0x000fe60003800000 */
[----:B--2---:R1:W-:Y:S04]  /*22a0*/  STL [R1+0x84], R17 ;  /* 0x0000841101007387 */ /* 0x0043e80000100800 */
[----:B---3--:R1:W-:Y:S01]  /*22b0*/  @P0 STL [R1+0x74], R0 ;  /* 0x0000740001000387 */ /* 0x0083e20000100800 */
[----:B------:R-:W-:Y:S05]  /*22c0*/  @P0 BRA `(.L_x_465) ;  /* 0x0000007000000947 */ /* 0x000fea0003800000 */
[----:B-1----:R-:W-:-:S05]  /*22d0*/  MOV R0, c[0x0][0x168] ;  /* 0x00005a0000007a02 */ /* 0x002fca0000000f00 */
[----:B------:R1:W-:Y:S01]  /*22e0*/  STL [R1+0x74], R0 ;  /* 0x0000740001007387 */ /* 0x0003e20000100800 */
[----:B------:R-:W-:Y:S05]  /*22f0*/  @!P3 BRA `(.L_x_465) ;  /* 0x000000400000b947 */ /* 0x000fea0003800000 */
[----:B-1----:R1:W2:Y:S04]  /*2300*/  LDG.E R0, [R2.64] ;  /* 0x0000000602007981 */ /* 0x0022a8000c1e1900 */
[----:B-1----:R-:W2:Y:S02]  /*2310*/  LDG.E R2, [R2.64+0x4] ;  /* 0x0000040602027981 */ /* 0x002ea4000c1e1900 */
[----:B--2---:R-:W-:-:S05]  /*2320*/  IADD3 R0, -R0, R2, RZ ;  /* 0x0000000200007210 */ /* 0x004fca0007ffe1ff */
[----:B------:R1:W-:Y:S02]  /*2330*/  STL [R1+0x74], R0 ;  /* 0x0000740001007387 */ /* 0x0003e40000100800 */
.L_x_465:
[----:B------:R-:W-:-:S04]  /*2340*/  ISETP.NE.U32.AND P0, PT, RZ, c[0x0][0x368], PT ;  /* 0x0000da00ff007a0c */ /* 0x000fc80003f05070 */
[----:B------:R-:W-:-:S13]  /*2350*/  ISETP.NE.AND.EX P0, PT, RZ, c[0x0][0x36c], PT, P0 ;  /* 0x0000db00ff007a0c */ /* 0x000fda0003f05300 */
[----:B------:R-:W-:Y:S05]  /*2360*/  @!P0 BRA `(.L_x_466) ;  /* 0x0000003000008947 */ /* 0x000fea0003800000 */
[----:B-1----:R-:W-:-:S05]  /*2370*/  IMAD.WIDE R2, R107, R13, c[0x0][0x368] ;  /* 0x0000da006b027625 */ /* 0x002fca00078e020d */
[----:B------:R1:W5:Y:S01]  /*2380*/  LDG.E R0, [R2.64] ;  /* 0x0000000602007981 */ /* 0x000362000c1e1900 */
[----:B------:R-:W-:Y:S05]  /*2390*/  BRA `(.L_x_467) ;  /* 0x0000008000007947 */ /* 0x000fea0003800000 */
.L_x_466:
[----:B------:R-:W-:Y:S01]  /*23a0*/  ISETP.NE.U32.AND P0, PT, RZ, c[0x0][0x350], PT ;  /* 0x0000d400ff007a0c */ /* 0x000fe20003f05070 */
[----:B-1----:R-:W-:-:S03]  /*23b0*/  IMAD.U32 R0, RZ, RZ, UR5 ;  /* 0x00000005ff007e24 */ /* 0x002fc6000f8e00ff */
[----:B------:R-:W-:-:S13]  /*23c0*/  ISETP.NE.AND.EX P0, PT, RZ, c[0x0][0x354], PT, P0 ;  /* 0x0000d500ff007a0c */ /* 0x000fda0003f05300 */
[----:B------:R-:W-:Y:S05]  /*23d0*/  @!P0 BRA `(.L_x_467) ;  /* 0x0000004000008947 */ /* 0x000fea0003800000 */
[----:B------:R-:W-:-:S05]  /*23e0*/  IMAD.WIDE R2, R107, R13, c[0x0][0x350] ;  /* 0x0000d4006b027625 */ /* 0x000fca00078e020d */
[----:B------:R-:W2:Y:S04]  /*23f0*/  LDG.E R4, [R2.64] ;  /* 0x0000000602047981 */ /* 0x000ea8000c1e1900 */
[----:B------:R-:W2:Y:S02]  /*2400*/  LDG.E R0, [R2.64+0x4] ;  /* 0x0000040602007981 */ /* 0x000ea4000c1e1900 */
[----:B--2---:R-:W-:Y:S02]  /*2410*/  IADD3 R0, -R4, R0, RZ ;  /* 0x0000000004007210 */ /* 0x004fe40007ffe1ff */
.L_x_467:
[----:B-1----:R-:W2:Y:S04]  /*2420*/  LDL R3, [R1+0x74] ;  /* 0x0000740001037983 */ /* 0x002ea80000100800 */
[----:B------:R-:W3:Y:S04]  /*2430*/  LDL.LU R2, [R1+0xc4] ;  /* 0x0000c40001027983 */ /* 0x000ee80000300800 */
[----:B------:R-:W4:Y:S01]  /*2440*/  LDL.LU R106, [R1+0x18] ;  /* 0x00001800016a7983 */ /* 0x000f220000300800 */
[----:B------:R-:W-:-:S02]  /*2450*/  IMAD.MOV.U32 R6, RZ, RZ, c[0x0][0x32c] ;  /* 0x0000cb00ff067624 */ /* 0x000fc400078e00ff */
[----:B-----5:R-:W-:-:S03]  /*2460*/  IMAD.IADD R111, R0, 0x1, -R17 ;  /* 0x00000001006f7824 */ /* 0x020fc600078e0a11 */
[----:B------:R-:W-:Y:S01]  /*2470*/  ISETP.GE.AND P1, PT, R6, 0x1, PT ;  /* 0x000000010600780c */ /* 0x000fe20003f26270 */
[----:B--2---:R-:W-:Y:S02]  /*2480*/  IMAD.MOV.U32 R19, RZ, RZ, R3 ;  /* 0x000000ffff137224 */ /* 0x004fe400078e0003 */
[----:B------:R-:W-:Y:S02]  /*2490*/  IMAD.MOV.U32 R3, RZ, RZ, c[0x0][0x2c4] ;  /* 0x0000b100ff037624 */ /* 0x000fe400078e00ff */
[----:B---3--:R-:W-:-:S03]  /*24a0*/  IMAD.SHL.U32 R14, R2, 0x80, RZ ;  /* 0x00000080020e7824 */ /* 0x008fc600078e00ff */
[----:B------:R-:W-:Y:S02]  /*24b0*/  ISETP.NE.AND P4, PT, R3, 0x1, PT ;  /* 0x000000010300780c */ /* 0x000fe40003f85270 */
[----:B----4-:R-:W-:Y:S01]  /*24c0*/  LOP3.LUT R106, R106, 0xfffffeff, RZ, 0xc0, !PT ;  /* 0xfffffeff6a6a7812 */ /* 0x010fe200078ec0ff */
[----:B------:R1:W-:Y:S01]  /*24d0*/  STL [R1+0xb0], R14 ;  /* 0x0000b00e01007387 */ /* 0x0003e20000100800 */
[----:B------:R-:W-:-:S03]  /*24e0*/  IADD3 R2, R14, 0x7f, RZ ;  /* 0x0000007f0e027810 */ /* 0x000fc60007ffe0ff */
[----:B------:R1:W-:Y:S02]  /*24f0*/  STL [R1+0x78], R111 ;  /* 0x0000786f01007387 */ /* 0x0003e40000100800 */
[----:B------:R-:W-:-:S04]  /*2500*/  IMAD.MOV.U32 R0, RZ, RZ, R2 ;  /* 0x000000ffff007224 */ /* 0x000fc800078e0002 */
[----:B------:R-:W-:Y:S01]  /*2510*/  @P4 LOP3.LUT R106, R106, 0x100, RZ, 0xfc, !PT ;  /* 0x000001006a6a4812 */ /* 0x000fe200078efcff */
[----:B------:R-:W-:Y:S01]  /*2520*/  @P4 IMAD.HI.U32 R3, R2, c[0x0][0x2c8], RZ ;  /* 0x0000b20002034a27 */ /* 0x000fe200078e00ff */
[----:B------:R-:W-:Y:S02]  /*2530*/  IADD3 R2, R111, 0x1, -R19 ;  /* 0x000000016f027810 */ /* 0x000fe40007ffe813 */
[----:B------:R-:W-:Y:S02]  /*2540*/  LOP3.LUT R106, R106, 0xfffffdff, RZ, 0xc0, !PT ;  /* 0xfffffdff6a6a7812 */ /* 0x000fe400078ec0ff */
[----:B------:R-:W-:Y:S02]  /*2550*/  @P4 SHF.R.U32.HI R0, RZ, c[0x0][0x2cc], R3 ;  /* 0x0000b300ff004a19 */ /* 0x000fe40000011603 */
[----:B------:R-:W-:-:S03]  /*2560*/  @P1 LOP3.LUT R106, R106, 0x200, RZ, 0xfc, !PT ;  /* 0x000002006a6a1812 */ /* 0x000fc600078efcff */
[----:B------:R-:W-:Y:S02]  /*2570*/  IMAD.IADD R0, R2, 0x1, R0 ;  /* 0x0000000102007824 */ /* 0x000fe400078e0200 */
[----:B------:R1:W-:Y:S03]  /*2580*/  STL [R1+0x18], R106 ;  /* 0x0000186a01007387 */ /* 0x0003e60000100800 */
[----:B------:R-:W-:Y:S01]  /*2590*/  IADD3 R3, R0, c[0x0][0x328], RZ ;  /* 0x0000ca0000037a10 */ /* 0x000fe20007ffe0ff */
[----:B------:R-:W-:Y:S05]  /*25a0*/  @!P1 BRA `(.L_x_468) ;  /* 0x0000010000009947 */ /* 0x000fea0003800000 */
[C---:B------:R-:W-:Y:S01]  /*25b0*/  ISETP.GT.AND P0, PT, R0.reuse, RZ, PT ;  /* 0x000000ff0000720c */ /* 0x040fe20003f04270 */
[----:B------:R-:W-:Y:S01]  /*25c0*/  BSSY B0, `(.L_x_469) ;  /* 0x000000c000007945 */ /* 0x000fe20003800000 */
[----:B------:R-:W-:-:S11]  /*25d0*/  IADD3 R2, R0, -0x1, RZ ;  /* 0xffffffff00027810 */ /* 0x000fd60007ffe0ff */
[----:B------:R-:W-:Y:S05]  /*25e0*/  @P0 BRA `(.L_x_470) ;  /* 0x0000006000000947 */ /* 0x000fea0003800000 */
[----:B------:R-:W-:Y:S01]  /*25f0*/  ISETP.NE.AND P0, PT, R6, 0x1, PT ;  /* 0x000000010600780c */ /* 0x000fe20003f05270 */
[----:B------:R-:W-:-:S12]  /*2600*/  IMAD.MOV R0, RZ, RZ, -R0 ;  /* 0x000000ffff007224 */ /* 0x000fd800078e0a00 */
[----:B------:R-:W-:-:S05]  /*2610*/  @P0 IMAD.HI.U32 R2, R0, c[0x0][0x330], RZ ;  /* 0x0000cc0000020a27 */ /* 0x000fca00078e00ff */
[----:B------:R-:W-:-:S04]  /*2620*/  @P0 SHF.R.U32.HI R0, RZ, c[0x0][0x334], R2 ;  /* 0x0000cd00ff000a19 */ /* 0x000fc80000011602 */
[----:B------:R-:W-:Y:S01]  /*2630*/  LOP3.LUT R2, RZ, R0, RZ, 0x33, !PT ;  /* 0x00000000ff027212 */ /* 0x000fe200078e33ff */
[----:B------:R-:W-:Y:S05]  /*2640*/  BRA `(.L_x_471) ;  /* 0x0000003000007947 */ /* 0x000fea0003800000 */
.L_x_470:
[----:B------:R-:W-:-:S13]  /*2650*/  ISETP.NE.AND P0, PT, R6, 0x1, PT ;  /* 0x000000010600780c */ /* 0x000fda0003f05270 */
[----:B------:R-:W-:-:S05]  /*2660*/  @P0 IMAD.HI.U32 R0, R2, c[0x0][0x330], RZ ;  /* 0x0000cc0002000a27 */ /* 0x000fca00078e00ff */
[----:B------:R-:W-:Y:S02]  /*2670*/  @P0 SHF.R.U32.HI R2, RZ, c[0x0][0x334], R0 ;  /* 0x0000cd00ff020a19 */ /* 0x000fe40000011600 */
.L_x_471:
[----:B------:R-:W-:Y:S05]  /*2680*/  BSYNC B0 ;  /* 0x0000000000007941 */ /* 0x000fea0003800000 */
.L_x_469:
[----:B------:R-:W-:-:S05]  /*2690*/  IMAD R2, R2, R6, c[0x0][0x32c] ;  /* 0x0000cb0002027624 */ /* 0x000fca00078e0206 */
[----:B------:R-:W-:-:S03]  /*26a0*/  IMNMX R3, R3, R2, PT ;  /* 0x0000000203037217 */ /* 0x000fc60003800200 */
.L_x_468:
[----:B------:R-:W-:Y:S01]  /*26b0*/  IMAD.IADD R7, R111, 0x1, -R19 ;  /* 0x000000016f077824 */ /* 0x000fe200078e0a13 */
[----:B------:R-:W-:Y:S01]  /*26c0*/  IADD3 R3, R3, 0x2f, RZ ;  /* 0x0000002f03037810 */ /* 0x000fe20007ffe0ff */
[----:B------:R-:W-:Y:S01]  /*26d0*/  @P4 IMAD.HI.U32 R4, R14, c[0x0][0x2c8], RZ ;  /* 0x0000b2000e044a27 */ /* 0x000fe200078e00ff */
[----:B------:R-:W-:Y:S02]  /*26e0*/  IADD3 R2, R111, 0x2f, RZ ;  /* 0x0000002f6f027810 */ /* 0x000fe40007ffe0ff */
[----:B------:R2:W-:Y:S01]  /*26f0*/  STL [R1+0x24], R7 ;  /* 0x0000240701007387 */ /* 0x0005e20000100800 */
[----:B------:R-:W-:-:S04]  /*2700*/  IMAD.HI R5, R3, 0x2aaaaaab, RZ ;  /* 0x2aaaaaab03057827 */ /* 0x000fc800078e02ff */
[----:B------:R-:W-:-:S04]  /*2710*/  IMAD.HI R2, R2, 0x2aaaaaab, RZ ;  /* 0x2aaaaaab02027827 */ /* 0x000fc800078e02ff */
[----:B------:R-:W-:Y:S01]  /*2720*/  IMAD.MOV.U32 R0, RZ, RZ, R14 ;  /* 0x000000ffff007224 */ /* 0x000fe200078e000e */
[----:B------:R-:W-:Y:S02]  /*2730*/  @P4 SHF.R.U32.HI R0, RZ, c[0x0][0x2cc], R4 ;  /* 0x0000b300ff004a19 */ /* 0x000fe40000011604 */
[----:B------:R-:W-:Y:S02]  /*2740*/  SHF.R.U32.HI R4, RZ, 0x1f, R5 ;  /* 0x0000001fff047819 */ /* 0x000fe40000011605 */
[----:B------:R-:W-:Y:S01]  /*2750*/  SHF.R.U32.HI R3, RZ, 0x1f, R2 ;  /* 0x0000001fff037819 */ /* 0x000fe20000011602 */
[----:B------:R-:W-:Y:S01]  /*2760*/  IMAD.IADD R0, R7, 0x1, R0 ;  /* 0x0000000107007824 */ /* 0x000fe200078e0200 */
[----:B------:R-:W-:Y:S02]  /*2770*/  LEA.HI.SX32 R4, R5, R4, 0x1d ;  /* 0x0000000405047211 */ /* 0x000fe400078feaff */
[----:B------:R-:W-:Y:S02]  /*2780*/  LEA.HI.SX32 R3, R2, R3, 0x1d ;  /* 0x0000000302037211 */ /* 0x000fe400078feaff */
[----:B------:R-:W-:-:S02]  /*2790*/  IADD3 R2, R0, -c[0x0][0x324], RZ ;  /* 0x8000c90000027a10 */ /* 0x000fc40007ffe0ff */
[----:B------:R-:W-:Y:S01]  /*27a0*/  IMNMX R11, R3, R4, PT ;  /* 0x00000004030b7217 */ /* 0x000fe20003800200 */
[----:B------:R-:W-:Y:S05]  /*27b0*/  @!P1 BRA `(.L_x_472) ;  /* 0x000000f000009947 */ /* 0x000fea0003800000 */
[----:B------:R-:W-:Y:S01]  /*27c0*/  ISETP.GT.AND P0, PT, R0, -0x1, PT ;  /* 0xffffffff0000780c */ /* 0x000fe20003f04270 */
[----:B------:R-:W-:-:S12]  /*27d0*/  BSSY B0, `(.L_x_473) ;  /* 0x000000b000007945 */ /* 0x000fd80003800000 */
[----:B------:R-:W-:Y:S05]  /*27e0*/  @P0 BRA `(.L_x_474) ;  /* 0x0000006000000947 */ /* 0x000fea0003800000 */
[----:B------:R-:W-:Y:S02]  /*27f0*/  ISETP.NE.AND P0, PT, R6, 0x1, PT ;  /* 0x000000010600780c */ /* 0x000fe40003f05270 */
[----:B------:R-:W-:-:S11]  /*2800*/  LOP3.LUT R0, RZ, R0, RZ, 0x33, !PT ;  /* 0x00000000ff007212 */ /* 0x000fd600078e33ff */
[----:B------:R-:W-:-:S05]  /*2810*/  @P0 IMAD.HI.U32 R3, R0, c[0x0][0x330], RZ ;  /* 0x0000cc0000030a27 */ /* 0x000fca00078e00ff */
[----:B------:R-:W-:-:S04]  /*2820*/  @P0 SHF.R.U32.HI R0, RZ, c[0x0][0x334], R3 ;  /* 0x0000cd00ff000a19 */ /* 0x000fc80000011603 */
[----:B------:R-:W-:Y:S01]  /*2830*/  LOP3.LUT R0, RZ, R0, RZ, 0x33, !PT ;  /* 0x00000000ff007212 */ /* 0x000fe200078e33ff */
[----:B------:R-:W-:Y:S05]  /*2840*/  BRA `(.L_x_475) ;  /* 0x0000003000007947 */ /* 0x000fea0003800000 */
.L_x_474:
[----:B------:R-:W-:-:S13]  /*2850*/  ISETP.NE.AND P0, PT, R6, 0x1, PT ;  /* 0x000000010600780c */ /* 0x000fda0003f05270 */
[----:B------:R-:W-:-:S05]  /*2860*/  @P0 IMAD.HI.U32 R3, R0, c[0x0][0x330], RZ ;  /* 0x0000cc0000030a27 */ /* 0x000fca00078e00ff */
[----:B------:R-:W-:Y:S02]  /*2870*/  @P0 SHF.R.U32.HI R0, RZ, c[0x0][0x334], R3 ;  /* 0x0000cd00ff000a19 */ /* 0x000fe40000011603 */
.L_x_475:
[----:B------:R-:W-:Y:S05]  /*2880*/  BSYNC B0 ;  /* 0x0000000000007941 */ /* 0x000fea0003800000 */
.L_x_473:
[----:B------:R-:W-:-:S05]  /*2890*/  IMAD R0, R0, c[0x0][0x32c], RZ ;  /* 0x0000cb0000007a24 */ /* 0x000fca00078e02ff */
[----:B------:R-:W-:-:S04]  /*28a0*/  IMNMX R2, R2, R0, !PT ;  /* 0x0000000002027217 */ /* 0x000fc80007800200 */
.L_x_472:
[----:B------:R-:W3:Y:S01]  /*28b0*/  LDL R16, [R1+0xc8] ;  /* 0x0000c80001107983 */ /* 0x000ee20000100800 */
[----:B------:R-:W-:Y:S01]  /*28c0*/  IMAD.HI R2, R2, 0x2aaaaaab, RZ ;  /* 0x2aaaaaab02027827 */ /* 0x000fe200078e02ff */
[----:B------:R-:W-:Y:S04]  /*28d0*/  BSSY B0, `(.L_x_476) ;  /* 0x000002e000007945 */ /* 0x000fe80003800000 */
[----:B------:R-:W-:-:S04]  /*28e0*/  SHF.R.U32.HI R0, RZ, 0x1f, R2 ;  /* 0x0000001fff007819 */ /* 0x000fc80000011602 */
[----:B------:R-:W-:-:S04]  /*28f0*/  LEA.HI.SX32 R2, R2, R0, 0x1d ;  /* 0x0000000002027211 */ /* 0x000fc800078feaff */
[----:B------:R-:W-:Y:S01]  /*2900*/  IMNMX R6, RZ, R2, !PT ;  /* 0x00000002ff067217 */ /* 0x000fe20007800200 */
[----:B------:R-:W-:-:S03]  /*2910*/  IMAD.MOV.U32 R2, RZ, RZ, RZ ;  /* 0x000000ffff027224 */ /* 0x000fc600078e00ff */
[----:B------:R-:W-:Y:S02]  /*2920*/  ISETP.GT.AND P0, PT, R11, R6, PT ;  /* 0x000000060b00720c */ /* 0x000fe40003f04270 */
[C---:B---3--:R-:W-:Y:S02]  /*2930*/  LOP3.LUT R0, R16.reuse, 0xff000000, RZ, 0xc0, !PT ;  /* 0xff00000010007812 */ /* 0x048fe400078ec0ff */
        /* <DEDUP_REMOVED lines=8> */
[----:B------:R-:W-:-:S04]  /*29c0*/  ISETP.NE.AND P0, PT, R5, RZ, PT ;  /* 0x000000ff0500720c */ /* 0x000fc80003f05270 */
[----:B------:R-:W-:-:S04]  /*29d0*/  SEL R0, R5, c[0x0][0x338], P0 ;  /* 0x0000ce0005007a07 */ /* 0x000fc80000000000 */
[----:B------:R-:W-:Y:S02]  /*29e0*/  IABS R3, R0 ;  /* 0x0000000000037213 */ /* 0x000fe40000000000 */
[----:B--2---:R-:W-:Y:S02]  /*29f0*/  IADD3 R7, R0, -0x1, R11 ;  /* 0xffffffff00077810 */ /* 0x004fe40007ffe00b */
[----:B------:R-:W2:Y:S03]  /*2a00*/  I2F.RP R2, R3 ;  /* 0x0000000300027306 */ /* 0x000ea60000209400 */
[----:B------:R-:W-:-:S05]  /*2a10*/  IMAD.IADD R7, R7, 0x1, -R6 ;  /* 0x0000000107077824 */ /* 0x000fca00078e0a06 */
[----:B------:R-:W-:Y:S01]  /*2a20*/  IABS R10, R7 ;  /* 0x00000007000a7213 */ /* 0x000fe20000000000 */
[----:B--2---:R-:W2:Y:S02]  /*2a30*/  MUFU.RCP R2, R2 ;  /* 0x0000000200027308 */ /* 0x004ea40000001000 */
[----:B--2---:R-:W-:-:S06]  /*2a40*/  IADD3 R2, R2, 0xffffffe, RZ ;  /* 0x0ffffffe02027810 */ /* 0x004fcc0007ffe0ff */
[----:B---3--:R-:W2:Y:S02]  /*2a50*/  F2I.FTZ.U32.TRUNC.NTZ R5, R2 ;  /* 0x0000000200057305 */ /* 0x008ea4000021f000 */
[----:B--2---:R-:W-:-:S04]  /*2a60*/  IMAD.MOV R2, RZ, RZ, -R5 ;  /* 0x000000ffff027224 */ /* 0x004fc800078e0a05 */
        /* <DEDUP_REMOVED lines=20> */
.L_x_477:
[----:B------:R-:W-:Y:S05]  /*2bb0*/  BSYNC B0 ;  /* 0x0000000000007941 */ /* 0x000fea0003800000 */
.L_x_476:
[----:B------:R-:W-:Y:S01]  /*2bc0*/  IMAD R3, R15, R2, R6 ;  /* 0x000000020f037224 */ /* 0x000fe200078e0206 */
[----:B------:R-:W-:Y:S01]  /*2bd0*/  PRMT R0, RZ, 0x7610, R0 ;  /* 0x00007610ff007816 */ /* 0x000fe20000000000 */
[----:B---3--:R-:W-:Y:S01]  /*2be0*/  IMAD.MOV.U32 R15, RZ, RZ, RZ ;  /* 0x000000ffff0f7224 */ /* 0x008fe200078e00ff */
[----:B------:R-:W-:Y:S01]  /*2bf0*/  MOV R18, RZ ;  /* 0x000000ff00127202 */ /* 0x000fe20000000f00 */
        /* <DEDUP_REMOVED lines=10> */
[----:B------:R3:W-:Y:S01]  /*2ca0*/  STL [R1+0x20], R110 ;  /* 0x0000206e01007387 */ /* 0x0007e20000100800 */
        /* <DEDUP_REMOVED lines=59> */
[----:B---3--:R-:W-:-:S04]  /*3060*/  ISETP.NE.U32.AND P0, PT, RZ, c[0x0][0x340], PT ;  /* 0x0000d000ff007a0c */ /* 0x008fc80003f05070 */
[----:B------:R-:W-:-:S13]  /*3070*/  ISETP.NE.AND.EX P0, PT, RZ, c[0x0][0x344], PT, P0 ;  /* 0x0000d100ff007a0c */ /* 0x000fda0003f05300 */
[----:B------:R-:W-:-:S05]  /*3080*/  @P0 IMAD.WIDE R2, R107, R13, c[0x0][0x340] ;  /* 0x0000d0006b020625 */ /* 0x000fca00078e020d */
[----:B------:R3:W5:Y:S01]  /*3090*/  @P0 LDG.E R0, [R2.64] ;  /* 0x0000000602000981 */ /* 0x000762000c1e1900 */
[----:B------:R-:W-:Y:S01]  /*30a0*/  WARPSYNC 0xffffffff ;  /* 0xffffffff00007948 */ /* 0x000fe20003800000 */
[----:B--2---:R-:W-:Y:S02]  /*30b0*/  SEL R7, R107, RZ, !P3 ;  /* 0x000000ff6b077207 */ /* 0x004fe40005800000 */
[----:B---3--:R-:W-:-:S04]  /*30c0*/  SHF.R.S32.HI R2, RZ, 0x1f, R107 ;  /* 0x0000001fff027819 */ /* 0x008fc8000001146b */
[----:B------:R-:W-:Y:S01]  /*30d0*/  SEL R5, R2, RZ, !P3 ;  /* 0x000000ff02057207 */ /* 0x000fe20005800000 */
[----:B------:R-:W-:-:S03]  /*30e0*/  @!P0 IMAD.MOV.U32 R0, RZ, RZ, R107 ;  /* 0x000000ffff008224 */ /* 0x000fc600078e006b */
[----:B------:R-:W2:Y:S01]  /*30f0*/  LDL R107, [R1+0x178] ;  /* 0x00017800016b7983 */ /* 0x000ea20000100800 */
[----:B------:R-:W-:Y:S01]  /*3100*/  IMAD.MOV.U32 R23, RZ, RZ, 0x30 ;  /* 0x00000030ff177424 */ /* 0x000fe200078e00ff */
[----:B-----5:R-:W-:Y:S01]  /*3110*/  SHF.R.S32.HI R3, RZ, 0x1f, R0 ;  /* 0x0000001fff037819 */ /* 0x020fe20000011400 */
[----:B------:R-:W-:Y:S01]  /*3120*/  IMAD.MOV.U32 R2, RZ, RZ, c[0x0][0x2b8] ;  /* 0x0000ae00ff027624 */ /* 0x000fe200078e00ff */
[----:B-1----:R-:W-:Y:S01]  /*3130*/  LOP3.LUT R106, R106, 0xffffff7f, RZ, 0xc0, !PT ;  /* 0xffffff7f6a6a7812 */ /* 0x002fe200078ec0ff */
[----:B------:R-:W-:Y:S02]  /*3140*/  IMAD R57, R110, R23, -0x30 ;  /* 0xffffffd06e397424 */ /* 0x000fe400078e0217 */
[----:B------:R-:W-:Y:S01]  /*3150*/  IMAD.WIDE.U32 R8, R0, c[0x0][0x2b0], RZ ;  /* 0x0000ac0000087a25 */ /* 0x000fe200078e00ff */
[----:B------:R-:W-:-:S03]  /*3160*/  ISETP.NE.AND P1, PT, R2, 0x1, PT ;  /* 0x000000010200780c */ /* 0x000fc60003f25270 */
[----:B------:R-:W-:Y:S01]  /*3170*/  IMAD.MOV.U32 R27, RZ, RZ, RZ ;  /* 0x000000ffff1b7224 */ /* 0x000fe200078e00ff */
[----:B------:R-:W-:Y:S09]  /*3180*/  STL.64 [R1+0x98], R8 ;  /* 0x0000980801007387 */ /* 0x000ff20000100a00 */
[----:B------:R-:W-:-:S02]  /*3190*/  @P1 LOP3.LUT R106, R106, 0x80, RZ, 0xfc, !PT ;  /* 0x000000806a6a1812 */ /* 0x000fc400078efcff */
[----:B------:R-:W-:Y:S01]  /*31a0*/  LOP3.LUT R22, R16, 0xffff, RZ, 0xc0, !PT ;  /* 0x0000ffff10167812 */ /* 0x000fe200078ec0ff */
[----:B------:R-:W-:Y:S01]  /*31b0*/  IMAD R5, R5, c[0x0][0x1c0], RZ ;  /* 0x0000700005057a24 */ /* 0x000fe200078e02ff */
[----:B------:R-:W-:Y:S01]  /*31c0*/  BAR.SYNC.DEFER_BLOCKING 0x0 ;  /* 0x0000000000007b1d */ /* 0x000fe20000010000 */
[----:B--2---:R-:W-:-:S04]  /*31d0*/  IMAD.IADD R2, R107, 0x1, R57 ;  /* 0x000000016b027824 */ /* 0x004fc800078e0239 */
[C---:B------:R-:W-:Y:S01]  /*31e0*/  IMAD.IADD R21, R2.reuse, 0x1, R17 ;  /* 0x0000000102157824 */ /* 0x040fe200078e0211 */
[----:B------:R-:W-:Y:S01]  /*31f0*/  ISETP.GE.AND P0, PT, R2, R111, PT ;  /* 0x0000006f0200720c */ /* 0x000fe20003f06270 */
[----:B------:R-:W-:Y:S02]  /*3200*/  IMAD R2, R3, c[0x0][0x2b0], RZ ;  /* 0x0000ac0003027a24 */ /* 0x000fe400078e02ff */
[----:B------:R-:W-:Y:S01]  /*3210*/  @P1 IMAD.HI.U32 R3, R21, c[0x0][0x2bc], RZ ;  /* 0x0000af0015031a27 */ /* 0x000fe200078e00ff */
[----:B------:R-:W-:-:S03]  /*3220*/  ISETP.GT.OR P0, PT, R107, 0x2f, P0 ;  /* 0x0000002f6b00780c */ /* 0x000fc60000704670 */
[----:B------:R-:W-:Y:S02]  /*3230*/  IMAD R2, R0, c[0x0][0x2b4], R2 ;  /* 0x0000ad0000027a24 */ /* 0x000fe400078e0202 */
[----:B------:R-:W-:Y:S01]  /*3240*/  IMAD.MOV.U32 R20, RZ, RZ, R21 ;  /* 0x000000ffff147224 */ /* 0x000fe200078e0015 */
[----:B------:R-:W-:Y:S01]  /*3250*/  @P1 SHF.R.U32.HI R20, RZ, c[0x0][0x2c0], R3 ;  /* 0x0000b000ff141a19 */ /* 0x000fe20000011603 */
[----:B------:R-:W-:-:S05]  /*3260*/  IMAD.IADD R4, R9, 0x1, R2 ;  /* 0x0000000109047824 */ /* 0x000fca00078e0202 */
[----:B------:R1:W-:Y:S01]  /*3270*/  STL [R1+0xac], R4 ;  /* 0x0000ac0401007387 */ /* 0x0003e20000100800 */
[----:B------:R-:W-:-:S03]  /*3280*/  @!P0 IADD3 R0, P1, R20, R8, RZ ;  /* 0x0000000814008210 */ /* 0x000fc60007f3e0ff */
[----:B------:R-:W2:Y:S01]  /*3290*/  LDL R49, [R1+0x68] ;  /* 0x0000680001317983 */ /* 0x000ea20000100800 */
[----:B------:R-:W-:Y:S02]  /*32a0*/  @!P0 LEA.HI.X.SX32 R3, R20, R4, 0x1, P1 ;  /* 0x0000000414038211 */ /* 0x000fe400008f0eff */
[C---:B------:R-:W-:Y:S01]  /*32b0*/  @!P0 LEA R2, P1, R0.reuse, c[0x0][0x2a0], 0x2 ;  /* 0x0000a80000028a11 */ /* 0x040fe200078210ff */
[----:B------:R-:W3:Y:S03]  /*32c0*/  LDL R25, [R1+0x40] ;  /* 0x0000400001197983 */ /* 0x000ee60000100800 */
[----:B------:R-:W-:Y:S01]  /*32d0*/  @!P0 LEA.HI.X R3, R0, c[0x0][0x2a4], R3, 0x2, P1 ;  /* 0x0000a90000038a11 */ /* 0x000fe200008f1403 */
[----:B------:R-:W4:Y:S04]  /*32e0*/  LDL R50, [R1+0x208] ;  /* 0x0002080001327983 */ /* 0x000f280000100800 */
[----:B------:R-:W4:Y:S04]  /*32f0*/  LDL R35, [R1+0x64] ;  /* 0x0000640001237983 */ /* 0x000f280000100800 */
[----:B------:R-:W4:Y:S04]  /*3300*/  LDL R26, [R1+0x20c] ;  /* 0x00020c00011a7983 */ /* 0x000f280000100800 */
[----:B------:R-:W4:Y:S04]  /*3310*/  LDL R33, [R1+0x6c] ;  /* 0x00006c0001217983 */ /* 0x000f280000100800 */
[----:B------:R-:W4:Y:S04]  /*3320*/  LDL R48, [R1+0x204] ;  /* 0x0002040001307983 */ /* 0x000f280000100800 */
[----:B------:R-:W4:Y:S04]  /*3330*/  LDL R34, [R1+0x200] ;  /* 0x0002000001227983 */ /* 0x000f280000100800 */
[----:B------:R-:W4:Y:S04]  /*3340*/  LDL R32, [R1+0x1c] ;  /* 0x00001c0001207983 */ /* 0x000f280000100800 */
[----:B------:R1:W4:Y:S01]  /*3350*/  @!P0 LDG.E R27, [R2.64] ;  /* 0x00000006021b8981 */ /* 0x000322000c1e1900 */
[----:B------:R-:W-:-:S05]  /*3360*/  SHF.R.S32.HI R0, RZ, 0x1f, R12 ;  /* 0x0000001fff007819 */ /* 0x000fca000001140c */
[----:B------:R-:W-:-:S04]  /*3370*/  IMAD R0, R0, c[0x0][0x178], RZ ;  /* 0x00005e0000007a24 */ /* 0x000fc800078e02ff */
[----:B------:R-:W-:Y:S02]  /*3380*/  IMAD R0, R12, c[0x0][0x17c], R0 ;  /* 0x00005f000c007a24 */ /* 0x000fe400078e0200 */
[----:B-1----:R-:W-:-:S04]  /*3390*/  IMAD.IADD R4, R107, 0x1, R14 ;  /* 0x000000016b047824 */ /* 0x002fc800078e020e */
[----:B------:R-:W-:-:S04]  /*33a0*/  @P4 IMAD.HI.U32 R6, R4, c[0x0][0x2c8], RZ ;  /* 0x0000b20004064a27 */ /* 0x000fc800078e00ff */
[----:B------:R-:W-:-:S04]  /*33b0*/  IMAD.WIDE.U32 R2, R12, c[0x0][0x178], RZ ;  /* 0x00005e000c027a25 */ /* 0x000fc800078e00ff */
[----:B------:R-:W-:-:S04]  /*33c0*/  IMAD.IADD R3, R3, 0x1, R0 ;  /* 0x0000000103037824 */ /* 0x000fc800078e0200 */
[----:B------:R-:W-:-:S04]  /*33d0*/  IMAD.WIDE.U32 R2, R22, c[0x0][0x1b8], R2 ;  /* 0x00006e0016027a25 */ /* 0x000fc800078e0002 */
[----:B------:R-:W-:Y:S01]  /*33e0*/  IMAD.MOV.U32 R0, RZ, RZ, R4 ;  /* 0x000000ffff007224 */ /* 0x000fe200078e0004 */
[----:B------:R-:W-:Y:S01]  /*33f0*/  @P4 SHF.R.U32.HI R0, RZ, c[0x0][0x2cc], R6 ;  /* 0x0000b300ff004a19 */ /* 0x000fe20000011606 */
[----:B------:R-:W-:Y:S01]  /*3400*/  IMAD R3, R22, c[0x0][0x1bc], R3 ;  /* 0x00006f0016037a24 */ /* 0x000fe200078e0203 */
[----:B------:R-:W1:Y:S01]  /*3410*/  S2R R8, SR_TID.X ;  /* 0x0000000000087919 */ /* 0x000e620000002100 */
[C---:B------:R-:W-:Y:S02]  /*3420*/  IMAD R6, R7.reuse, c[0x0][0x1c4], R5 ;  /* 0x0000710007067a24 */ /* 0x040fe400078e0205 */
[----:B------:R-:W-:Y:S01]  /*3430*/  IMAD.WIDE.U32 R2, R7, c[0x0][0x1c0], R2 ;  /* 0x0000700007027a25 */ /* 0x000fe200078e0002 */
[----:B------:R-:W-:-:S03]  /*3440*/  SHF.R.S32.HI R7, RZ, 0x1f, R0 ;  /* 0x0000001fff077819 */ /* 0x000fc60000011400 */
        /* <DEDUP_REMOVED lines=10> */
[----:B------:R-:W-:Y:S01]  /*34f0*/  IMAD.WIDE.U32 R2, R4, c[0x0][0x1a8], R2 ;  /* 0x00006a0004027a25 */ /* 0x000fe200078e0002 */
[----:B-1----:R-:W-:-:S03]  /*3500*/  SHF.R.S32.HI R24, RZ, 0x1f, R8 ;  /* 0x0000001fff187819 */ /* 0x002fc60000011408 */
[----:B------:R-:W-:Y:S01]  /*3510*/  IMAD.IADD R0, R3, 0x1, R0 ;  /* 0x0000000103007824 */ /* 0x000fe200078e0200 */
[----:B------:R-:W-:Y:S02]  /*3520*/  LEA R17, P0, R2, c[0x0][0x160], 0x1 ;  /* 0x0000580002117a11 */ /* 0x000fe400078008ff */
[----:B------:R-:W-:Y:S02]  /*3530*/  LEA.HI R24, R24, R8, RZ, 0x3 ;  /* 0x0000000818187211 */ /* 0x000fe400078f18ff */
[----:B------:R-:W-:Y:S01]  /*3540*/  LEA.HI.X R16, R2, c[0x0][0x164], R0, 0x1, P0 ;  /* 0x0000590002107a11 */ /* 0x000fe200000f0c00 */
[----:B------:R-:W2:Y:S01]  /*3550*/  SHFL.IDX PT, R3, R17, RZ, 0x181f ;  /* 0x00181fff11037589 */ /* 0x000ea200000e0000 */
[----:B------:R-:W-:Y:S01]  /*3560*/  SHF.R.S32.HI R24, RZ, 0x3, R24 ;  /* 0x00000003ff187819 */ /* 0x000fe20000011418 */
[----:B------:R-:W-:Y:S02]  /*3570*/  IMAD R19, R19, c[0x0][0x2c4], RZ ;  /* 0x0000b10013137a24 */ /* 0x000fe400078e02ff */
[----:B------:R-:W4:Y:S02]  /*3580*/  SHFL.IDX PT, R4, R16, RZ, 0x181f ;  /* 0x00181fff10047589 */ /* 0x000f2400000e0000 */
[----:B------:R-:W-:-:S05]  /*3590*/  IMAD.IADD R18, R24, 0x1, R14 ;  /* 0x0000000118127824 */ /* 0x000fca00078e020e */
[C---:B------:R-:W-:Y:S01]  /*35a0*/  ISETP.GE.AND P0, PT, R18.reuse, R19, PT ;  /* 0x000000131200720c */ /* 0x040fe20003f06270 */
[----:B------:R-:W1:Y:S01]  /*35b0*/  SHFL.IDX PT, R0, R17, 0x1, 0x181f ;  /* 0x00381f0011007f89 */ /* 0x000e6200000e0000 */
[----:B------:R-:W-:-:S03]  /*35c0*/  IADD3 R5, R18, 0x20, RZ ;  /* 0x0000002012057810 */ /* 0x000fc60007ffe0ff */
[----:B------:R-:W1:Y:S01]  /*35d0*/  SHFL.IDX PT, R2, R16, 0x1, 0x181f ;  /* 0x00381f0010027f89 */ /* 0x000e6200000e0000 */
[----:B------:R-:W-:-:S04]  /*35e0*/  IMAD.WIDE.U32 R30, R22, c[0x0][0x1e8], RZ ;  /* 0x00007a00161e7a25 */ /* 0x000fc800078e00ff */
[----:B------:R-:W-:-:S03]  /*35f0*/  IMAD R28, R22, c[0x0][0x1ec], R31 ;  /* 0x00007b00161c7a24 */ /* 0x000fc600078e021f */
[CC--:B--2---:R-:W-:Y:S02]  /*3600*/  @!P0 LEA R10, P2, R49.reuse, R3.reuse, 0x1 ;  /* 0x00000003310a8211 */ /* 0x0c4fe400078408ff */
[----:B------:R-:W-:Y:S02]  /*3610*/  ISETP.GE.AND P3, PT, R49, c[0x0][0x198], PT ;  /* 0x0000660031007a0c */ /* 0x000fe40003f66270 */
[CC--:B---3--:R-:W-:Y:S02]  /*3620*/  @!P0 LEA R12, P1, R25.reuse, R3.reuse, 0x1 ;  /* 0x00000003190c8211 */ /* 0x0c8fe400078208ff */
[----:B------:R-:W-:Y:S02]  /*3630*/  ISETP.GE.AND P4, PT, R25, c[0x0][0x198], PT ;  /* 0x0000660019007a0c */ /* 0x000fe40003f86270 */
[----:B----4-:R-:W-:Y:S02]  /*3640*/  @!P0 LEA.HI.X R11, R49, R4, R50, 0x1, P2 ;  /* 0x00000004310b8211 */ /* 0x010fe400010f0c32 */
[----:B------:R-:W-:-:S02]  /*3650*/  @!P0 LEA R8, P2, R35, R3, 0x1 ;  /* 0x0000000323088211 */ /* 0x000fc400078408ff */
[----:B------:R-:W-:Y:S02]  /*3660*/  ISETP.GE.AND P5, PT, R35, c[0x0][0x198], PT ;  /* 0x0000660023007a0c */ /* 0x000fe40003fa6270 */
[-C--:B------:R-:W-:Y:S02]  /*3670*/  @!P0 LEA.HI.X R13, R25, R4.reuse, R26, 0x1, P1 ;  /* 0x00000004190d8211 */ /* 0x080fe400008f0c1a */
[----:B------:R-:W-:Y:S02]  /*3680*/  ISETP.GE.AND P1, PT, R5, R19, PT ;  /* 0x000000130500720c */ /* 0x000fe40003f26270 */
[----:B------:R-:W-:Y:S02]  /*3690*/  ISETP.GE.AND P6, PT, R33, c[0x0][0x198], PT ;  /* 0x0000660021007a0c */ /* 0x000fe40003fc6270 */
[----:B------:R-:W-:Y:S02]  /*36a0*/  @!P0 LEA.HI.X R9, R35, R4, R48, 0x1, P2 ;  /* 0x0000000423098211 */ /* 0x000fe400010f0c30 */
[----:B------:R-:W-:-:S04]  /*36b0*/  @!P0 LEA R6, P2, R33, R3, 0x1 ;  /* 0x0000000321068211 */ /* 0x000fc800078408ff */
[----:B------:R-:W-:Y:S01]  /*36c0*/  @!P0 LEA.HI.X R7, R33, R4, R34, 0x1, P2 ;  /* 0x0000000421078211 */ /* 0x000fe200010f0c22 */
[----:B------:R2:W-:Y:S04]  /*36d0*/  @!P0 LDGSTS.E.BYPASS.LTC128B.128 [R32+0x4080], [R12.64], !P4 ;  /* 0x040800000c208fae */ /* 0x0005e8000e101d46 */
[----:B------:R3:W-:Y:S04]  /*36e0*/  @!P0 LDGSTS.E.BYPASS.LTC128B.128 [R32+0x8080], [R10.64], !P3 ;  /* 0x080800000a208fae */ /* 0x0007e8000d901d46 */
[----:B------:R4:W-:Y:S04]  /*36f0*/  @!P0 LDGSTS.E.BYPASS.LTC128B.128 [R32+0xc080], [R8.64], !P5 ;  /* 0x0c08000008208fae */ /* 0x0009e8000e901d46 */
[----:B------:R2:W-:Y:S01]  /*3700*/  @!P0 LDGSTS.E.BYPASS.LTC128B.128 [R32+0x10080], [R6.64], !P6 ;  /* 0x1008000006208fae */ /* 0x0005e2000f101d46 */
[----:B-1----:R-:W-:-:S04]  /*3710*/  @!P1 LEA R14, P2, R25, R0, 0x1 ;  /* 0x00000000190e9211 */ /* 0x002fc800078408ff */
[----:B------:R-:W-:Y:S02]  /*3720*/  @!P1 LEA.HI.X R15, R25, R2, R26, 0x1, P2 ;  /* 0x00000002190f9211 */ /* 0x000fe400010f0c1a */
[----:B------:R-:W-:-:S03]  /*3730*/  IADD3 R3, R18, 0x40, RZ ;  /* 0x0000004012037810 */ /* 0x000fc60007ffe0ff */
[----:B------:R1:W-:Y:S01]  /*3740*/  @!P1 LDGSTS.E.BYPASS.LTC128B.128 [R32+0x5080], [R14.64], !P4 ;  /* 0x050800000e209fae */ /* 0x0003e2000e101d46 */
[----:B----4-:R-:W-:-:S04]  /*3750*/  @!P1 LEA R8, P0, R49, R0, 0x1 ;  /* 0x0000000031089211 */ /* 0x010fc800078008ff */
[----:B------:R-:W-:Y:S02]  /*3760*/  @!P1 LEA.HI.X R9, R49, R2, R50, 0x1, P0 ;  /* 0x0000000231099211 */ /* 0x000fe400000f0c32 */
[----:B--2---:R-:W-:-:S03]  /*3770*/  @!P1 LEA R6, P0, R35, R0, 0x1 ;  /* 0x0000000023069211 */ /* 0x004fc600078008ff */
[----:B------:R2:W-:Y:S01]  /*3780*/  @!P1 LDGSTS.E.BYPASS.LTC128B.128 [R32+0x9080], [R8.64], !P3 ;  /* 0x0908000008209fae */ /* 0x0005e2000d901d46 */
[----:B------:R-:W-:Y:S02]  /*3790*/  @!P1 LEA.HI.X R7, R35, R2, R48, 0x1, P0 ;  /* 0x0000000223079211 */ /* 0x000fe400000f0c30 */
[C---:B------:R-:W-:Y:S02]  /*37a0*/  @!P1 LEA R4, P0, R33.reuse, R0, 0x1 ;  /* 0x0000000021049211 */ /* 0x040fe400078008ff */
[----:B------:R-:W2:Y:S02]  /*37b0*/  SHFL.IDX PT, R0, R17, 0x2, 0x181f ;  /* 0x00581f0011007f89 */ /* 0x000ea400000e0000 */
[----:B------:R-:W-:Y:S02]  /*37c0*/  @!P1 LEA.HI.X R5, R33, R2, R34, 0x1, P0 ;  /* 0x0000000221059211 */ /* 0x000fe400000f0c22 */
[----:B------:R-:W4:Y:S01]  /*37d0*/  SHFL.IDX PT, R2, R16, 0x2, 0x181f ;  /* 0x00581f0010027f89 */ /* 0x000f2200000e0000 */
[----:B------:R-:W-:-:S03]  /*37e0*/  ISETP.GE.AND P0, PT, R3, R19, PT ;  /* 0x000000130300720c */ /* 0x000fc60003f06270 */
[----:B------:R1:W-:Y:S04]  /*37f0*/  @!P1 LDGSTS.E.BYPASS.LTC128B.128 [R32+0xd080], [R6.64], !P5 ;  /* 0x0d08000006209fae */ /* 0x0003e8000e901d46 */
[----:B------:R1:W-:Y:S04]  /*3800*/  @!P1 LDGSTS.E.BYPASS.LTC128B.128 [R32+0x11080], [R4.64], !P6 ;  /* 0x1108000004209fae */ /* 0x0003e8000f101d46 */
[----:B---3--:R-:W3:Y:S02]  /*3810*/  SHFL.IDX PT, R10, R17, 0x3, 0x181f ;  /* 0x00781f00110a7f89 */ /* 0x008ee400000e0000 */
[----:B--2---:R-:W-:-:S04]  /*3820*/  @!P0 LEA R8, P1, R49, R0, 0x1 ;  /* 0x0000000031088211 */ /* 0x004fc800078208ff */
[----:B----4-:R-:W-:Y:S01]  /*3830*/  @!P0 LEA.HI.X R9, R49, R2, R50, 0x1, P1 ;  /* 0x0000000231098211 */ /* 0x010fe200008f0c32 */
[----:B------:R-:W2:Y:S01]  /*3840*/  SHFL.IDX PT, R11, R16, 0x3, 0x181f ;  /* 0x00781f00100b7f89 */ /* 0x000ea200000e0000 */
[-C--:B------:R-:W-:Y:S02]  /*3850*/  @!P0 LEA R12, P2, R25, R0.reuse, 0x1 ;  /* 0x00000000190c8211 */ /* 0x080fe400078408ff */
[----:B-1----:R-:W-:-:S04]  /*3860*/  @!P0 LEA R6, P1, R35, R0, 0x1 ;  /* 0x0000000023068211 */ /* 0x002fc800078208ff */
[----:B------:R-:W-:Y:S02]  /*3870*/  @!P0 LEA.HI.X R7, R35, R2, R48, 0x1, P1 ;  /* 0x0000000223078211 */ /* 0x000fe400008f0c30 */
[----:B------:R-:W-:Y:S02]  /*3880*/  @!P0 LEA R4, P1, R33, R0, 0x1 ;  /* 0x0000000021048211 */ /* 0x000fe400078208ff */
[----:B------:R-:W-:Y:S02]  /*3890*/  IADD3 R0, R18, 0x60, RZ ;  /* 0x0000006012007810 */ /* 0x000fe40007ffe0ff */
[-C--:B------:R-:W-:Y:S02]  /*38a0*/  @!P0 LEA.HI.X R13, R25, R2.reuse, R26, 0x1, P2 ;  /* 0x00000002190d8211 */ /* 0x080fe400010f0c1a */
[----:B------:R-:W-:Y:S01]  /*38b0*/  ISETP.GE.AND P2, PT, R0, R19, PT ;  /* 0x000000130000720c */ /* 0x000fe20003f46270 */
[----:B------:R-:W-:Y:S01]  /*38c0*/  IMAD.MOV R0, RZ, RZ, -R20 ;  /* 0x000000ffff007224 */ /* 0x000fe200078e0a14 */
[----:B------:R-:W-:Y:S01]  /*38d0*/  @!P0 LEA.HI.X R5, R33, R2, R34, 0x1, P1 ;  /* 0x0000000221058211 */ /* 0x000fe200008f0c22 */
[----:B------:R1:W-:Y:S02]  /*38e0*/  @!P0 LDGSTS.E.BYPASS.LTC128B.128 [R32+0x6080], [R12.64], !P4 ;  /* 0x060800000c208fae */ /* 0x0003e4000e101d46 */
[----:B------:R-:W-:-:S02]  /*38f0*/  IMAD R21, R0, c[0x0][0x2b8], R21 ;  /* 0x0000ae0000157a24 */ /* 0x000fc400078e0215 */
[----:B------:R4:W-:Y:S04]  /*3900*/  @!P0 LDGSTS.E.BYPASS.LTC128B.128 [R32+0xa080], [R8.64], !P3 ;  /* 0x0a08000008208fae */ /* 0x0009e8000d901d46 */
[----:B------:R1:W-:Y:S02]  /*3910*/  @!P0 LDGSTS.E.BYPASS.LTC128B.128 [R32+0xe080], [R6.64], !P5 ;  /* 0x0e08000006208fae */ /* 0x0003e4000e901d46 */
[C---:B---3--:R-:W-:Y:S02]  /*3920*/  @!P2 LEA R2, P1, R25.reuse, R10, 0x1 ;  /* 0x0000000a1902a211 */ /* 0x048fe400078208ff */
[----:B------:R3:W-:Y:S02]  /*3930*/  @!P0 LDGSTS.E.BYPASS.LTC128B.128 [R32+0x12080], [R4.64], !P6 ;  /* 0x1208000004208fae */ /* 0x0007e4000f101d46 */
[----:B--2---:R-:W-:-:S05]  /*3940*/  @!P2 LEA.HI.X R3, R25, R11, R26, 0x1, P1 ;  /* 0x0000000b1903a211 */ /* 0x004fca00008f0c1a */
[----:B------:R2:W-:Y:S01]  /*3950*/  @!P2 LDGSTS.E.BYPASS.LTC128B.128 [R32+0x7080], [R2.64], !P4 ;  /* 0x070800000220afae */ /* 0x0005e2000e101d46 */
[----:B------:R-:W-:Y:S02]  /*3960*/  SHF.R.S32.HI R14, RZ, 0x1f, R27 ;  /* 0x0000001fff0e7819 */ /* 0x000fe4000001141b */
[----:B-1----:R-:W-:-:S05]  /*3970*/  SHF.R.S32.HI R7, RZ, 0x1f, R21 ;  /* 0x0000001fff077819 */ /* 0x002fca0000011415 */
[----:B------:R-:W-:Y:S01]  /*3980*/  IMAD R0, R7, c[0x0][0x1e0], RZ ;  /* 0x0000780007007a24 */ /* 0x000fe200078e02ff */
[----:B---3--:R-:W-:-:S03]  /*3990*/  @!P2 LEA R4, P0, R49, R10, 0x1 ;  /* 0x0000000a3104a211 */ /* 0x008fc600078008ff */
[C---:B------:R-:W-:Y:S02]  /*39a0*/  IMAD R0, R21.reuse, c[0x0][0x1e4], R0 ;  /* 0x0000790015007a24 */ /* 0x040fe400078e0200 */
[----:B--2---:R-:W-:Y:S01]  /*39b0*/  IMAD.WIDE.U32 R2, R21, c[0x0][0x1e0], RZ ;  /* 0x0000780015027a25 */ /* 0x004fe200078e00ff */
[----:B------:R-:W-:-:S03]  /*39c0*/  @!P2 LEA.HI.X R5, R49, R11, R50, 0x1, P0 ;  /* 0x0000000b3105a211 */ /* 0x000fc600000f0c32 */
[----:B------:R-:W-:Y:S02]  /*39d0*/  IMAD.IADD R3, R3, 0x1, R0 ;  /* 0x0000000103037824 */ /* 0x000fe400078e0200 */
[----:B------:R-:W-:Y:S01]  /*39e0*/  IMAD R0, R14, c[0x0][0x1f0], RZ ;  /* 0x00007c000e007a24 */ /* 0x000fe200078e02ff */
[----:B------:R1:W-:Y:S01]  /*39f0*/  @!P2 LDGSTS.E.BYPASS.LTC128B.128 [R32+0xb080], [R4.64], !P3 ;  /* 0x0b0800000420afae */ /* 0x0003e2000d901d46 */
[----:B------:R-:W-:-:S04]  /*3a00*/  IMAD.WIDE.U32 R2, R27, c[0x0][0x1f0], R2 ;  /* 0x00007c001b027a25 */ /* 0x000fc800078e0002 */
[----:B------:R-:W-:-:S04]  /*3a10*/  IMAD R12, R110, -0x30, R23 ;  /* 0xffffffd06e0c7824 */ /* 0x000fc800078e0217 */
[----:B------:R-:W-:Y:S02]  /*3a20*/  IMAD.IADD R56, R111, 0x1, R12 ;  /* 0x000000016f387824 */ /* 0x000fe400078e020c */
[----:B-1----:R-:W-:Y:S01]  /*3a30*/  IMAD R4, R27, c[0x0][0x1f4], R0 ;  /* 0x00007d001b047a24 */ /* 0x002fe200078e0200 */
[----:B------:R-:W-:-:S04]  /*3a40*/  IADD3 R0, P0, R2, R30, RZ ;  /* 0x0000001e02007210 */ /* 0x000fc80007f1e0ff */
[----:B------:R-:W-:Y:S02]  /*3a50*/  IADD3.X R2, R28, R3, R4, P0, !PT ;  /* 0x000000031c027210 */ /* 0x000fe400007fe404 */
[----:B------:R-:W-:Y:S02]  /*3a60*/  LEA R6, P0, R0, c[0x0][0x1c8], 0x1 ;  /* 0x0000720000067a11 */ /* 0x000fe400078008ff */
[----:B------:R-:W-:Y:S02]  /*3a70*/  IMNMX R3, R56, 0x30, PT ;  /* 0x0000003038037817 */ /* 0x000fe40003800200 */
[----:B------:R-:W-:Y:S02]  /*3a80*/  LEA.HI.X R15, R0, c[0x0][0x1cc], R2, 0x1, P0 ;  /* 0x00007300000f7a11 */ /* 0x000fe400000f0c02 */
[----:B------:R-:W1:Y:S01]  /*3a90*/  SHFL.IDX PT, R0, R6, RZ, 0x181f ;  /* 0x00181fff06007589 */ /* 0x000e6200000e0000 */
[----:B------:R-:W-:Y:S01]  /*3aa0*/  @!P2 LEA R2, P0, R35, R10, 0x1 ;  /* 0x0000000a2302a211 */ /* 0x000fe200078008ff */
[----:B------:R-:W-:-:S02]  /*3ab0*/  IMAD.IADD R13, R3, 0x1, -R24 ;  /* 0x00000001030d7824 */ /* 0x000fc400078e0a18 */
[----:B----4-:R-:W2:Y:S01]  /*3ac0*/  SHFL.IDX PT, R8, R15, RZ, 0x181f ;  /* 0x00181fff0f087589 */ /* 0x010ea200000e0000 */
[----:B------:R-:W-:Y:S02]  /*3ad0*/  @!P2 LEA.HI.X R3, R35, R11, R48, 0x1, P0 ;  /* 0x0000000b2303a211 */ /* 0x000fe400000f0c30 */
[----:B------:R-:W-:-:S03]  /*3ae0*/  ISETP.GE.AND P1, PT, R13, 0x1, PT ;  /* 0x000000010d00780c */ /* 0x000fc60003f26270 */
[----:B------:R3:W-:Y:S02]  /*3af0*/  @!P2 LDGSTS.E.BYPASS.LTC128B.128 [R32+0xf080], [R2.64], !P5 ;  /* 0x0f0800000220afae */ /* 0x0007e4000e901d46 */
[----:B---3--:R-:W-:-:S04]  /*3b00*/  @!P2 LEA R2, P0, R33, R10, 0x1 ;  /* 0x0000000a2102a211 */ /* 0x008fc800078008ff */
[----:B------:R-:W-:-:S05]  /*3b10*/  @!P2 LEA.HI.X R3, R33, R11, R34, 0x1, P0 ;  /* 0x0000000b2103a211 */ /* 0x000fca00000f0c22 */
[----:B------:R1:W-:Y:S01]  /*3b20*/  @!P2 LDGSTS.E.BYPASS.LTC128B.128 [R32+0x13080], [R2.64], !P6 ;  /* 0x130800000220afae */ /* 0x0003e2000f101d46 */
[----:B------:R-:W-:Y:S02]  /*3b30*/  @P1 ISETP.GE.AND P2, PT, R25, c[0x0][0x1d4], PT ;  /* 0x0000750019001a0c */ /* 0x000fe40003f46270 */
[----:B------:R-:W-:Y:S01]  /*3b40*/  @P1 ISETP.GE.AND P3, PT, R49, c[0x0][0x1d4], PT ;  /* 0x0000750031001a0c */ /* 0x000fe20003f66270 */
[----:B------:R-:W0:Y:S01]  /*3b50*/  LDGDEPBAR ;  /* 0x00000000000079af */ /* 0x000e220000000000 */
[----:B------:R-:W-:Y:S01]  /*3b60*/  IMAD.WIDE.U32 R16, R22, c[0x0][0x210], RZ ;  /* 0x0000840016107a25 */ /* 0x000fe200078e00ff */
[----:B-1----:R-:W-:-:S04]  /*3b70*/  @P1 LEA R2, P0, R25, R0, 0x1 ;  /* 0x0000000019021211 */ /* 0x002fc800078008ff */
[----:B--2---:R-:W-:Y:S02]  /*3b80*/  @P1 LEA.HI.X R3, R25, R8, R26, 0x1, P0 ;  /* 0x0000000819031211 */ /* 0x004fe400000f0c1a */
[----:B------:R-:W-:-:S03]  /*3b90*/  @P1 LEA R4, P0, R49, R0, 0x1 ;  /* 0x0000000031041211 */ /* 0x000fc600078008ff */
[----:B------:R1:W-:Y:S01]  /*3ba0*/  @P1 LDGSTS.E.BYPASS.LTC128B.128 [R32+0x14080], [R2.64], !P2 ;  /* 0x1408000002201fae */ /* 0x0003e2000d101d46 */
[----:B------:R-:W-:Y:S02]  /*3bb0*/  @P1 ISETP.GE.AND P2, PT, R35, c[0x0][0x1d4], PT ;  /* 0x0000750023001a0c */ /* 0x000fe40003f46270 */
[----:B------:R-:W-:Y:S01]  /*3bc0*/  @P1 LEA.HI.X R5, R49, R8, R50, 0x1, P0 ;  /* 0x0000000831051211 */ /* 0x000fe200000f0c32 */
[----:B------:R-:W-:Y:S01]  /*3bd0*/  STL [R1+0x28], R27 ;  /* 0x0000281b01007387 */ /* 0x000fe20000100800 */
[----:B------:R-:W-:-:S03]  /*3be0*/  IMAD R11, R22, c[0x0][0x214], R17 ;  /* 0x00008500160b7a24 */ /* 0x000fc600078e0211 */
[----:B------:R2:W-:Y:S04]  /*3bf0*/  @P1 LDGSTS.E.BYPASS.LTC128B.128 [R32+0x15880], [R4.64], !P3 ;  /* 0x1588000004201fae */ /* 0x0005e8000d901d46 */
[----:B------:R-:W-:Y:S04]  /*3c00*/  STL [R1+0x38], R21 ;  /* 0x0000381501007387 */ /* 0x000fe80000100800 */
[----:B------:R-:W-:Y:S01]  /*3c10*/  STL.64 [R1+0x90], R30 ;  /* 0x0000901e01007387 */ /* 0x000fe20000100a00 */
[----:B-1----:R-:W-:-:S04]  /*3c20*/  @P1 LEA R2, P0, R35, R0, 0x1 ;  /* 0x0000000023021211 */ /* 0x002fc800078008ff */
[----:B------:R-:W-:Y:S01]  /*3c30*/  @P1 LEA.HI.X R3, R35, R8, R48, 0x1, P0 ;  /* 0x0000000823031211 */ /* 0x000fe200000f0c30 */
[----:B--2---:R-:W-:Y:S01]  /*3c40*/  IMAD R4, R7, c[0x0][0x208], RZ ;  /* 0x0000820007047a24 */ /* 0x004fe200078e02ff */
[----:B------:R-:W-:Y:S01]  /*3c50*/  STL [R1+0x88], R28 ;  /* 0x0000881c01007387 */ /* 0x000fe20000100800 */
[----:B------:R-:W-:Y:S02]  /*3c60*/  ISETP.GE.AND P0, PT, R13, 0x21, PT ;  /* 0x000000210d00780c */ /* 0x000fe40003f06270 */
[----:B------:R-:W-:Y:S01]  /*3c70*/  IMAD R5, R21, c[0x0][0x20c], R4 ;  /* 0x0000830015057a24 */ /* 0x000fe200078e0204 */
[----:B------:R1:W-:Y:S01]  /*3c80*/  @P1 LDGSTS.E.BYPASS.LTC128B.128 [R32+0x17080], [R2.64], !P2 ;  /* 0x1708000002201fae */ /* 0x0003e2000d101d46 */
[C---:B------:R-:W-:Y:S01]  /*3c90*/  @P1 LEA R4, P2, R33.reuse, R0, 0x1 ;  /* 0x0000000021041211 */ /* 0x040fe200078408ff */
[----:B------:R-:W-:Y:S02]  /*3ca0*/  IMAD R0, R14, c[0x0][0x218], RZ ;  /* 0x000086000e007a24 */ /* 0x000fe400078e02ff */
[----:B------:R-:W-:Y:S04]  /*3cb0*/  STL.64 [R1+0xa0], R16 ;  /* 0x0000a01001007387 */ /* 0x000fe80000100a00 */
[----:B------:R2:W-:Y:S04]  /*3cc0*/  SHFL.IDX PT, R10, R15, 0x1, 0x181f ;  /* 0x00381f000f0a7f89 */ /* 0x0005e800000e0000 */
[----:B------:R-:W-:Y:S04]  /*3cd0*/  STL [R1+0xa8], R11 ;  /* 0x0000a80b01007387 */ /* 0x000fe80000100800 */
[----:B------:R-:W3:Y:S04]  /*3ce0*/  LDL R14, [R1+0x14] ;  /* 0x00001400010e7983 */ /* 0x000ee80000100800 */
[----:B------:R-:W4:Y:S04]  /*3cf0*/  LDL R13, [R1+0x10] ;  /* 0x00001000010d7983 */ /* 0x000f280000100800 */
[----:B--2---:R-:W2:Y:S04]  /*3d00*/  LDL R15, [R1+0xc] ;  /* 0x00000c00010f7983 */ /* 0x004ea80000100800 */
[----:B------:R1:W1:Y:S01]  /*3d10*/  SHFL.IDX PT, R9, R6, 0x1, 0x181f ;  /* 0x00381f0006097f89 */ /* 0x00026200000e0000 */
[----:B------:R-:W-:Y:S01]  /*3d20*/  @P1 ISETP.GE.AND P3, PT, R33, c[0x0][0x1d4], PT ;  /* 0x0000750021001a0c */ /* 0x000fe20003f66270 */
[----:B-1----:R-:W-:-:S04]  /*3d30*/  IMAD.WIDE.U32 R6, R21, c[0x0][0x208], RZ ;  /* 0x0000820015067a25 */ /* 0x002fc800078e00ff */
[----:B------:R-:W-:Y:S01]  /*3d40*/  IMAD.IADD R3, R7, 0x1, R5 ;  /* 0x0000000107037824 */ /* 0x000fe200078e0205 */
[----:B------:R-:W-:Y:S01]  /*3d50*/  @P1 LEA.HI.X R5, R33, R8, R34, 0x1, P2 ;  /* 0x0000000821051211 */ /* 0x000fe200010f0c22 */
[----:B------:R-:W-:-:S06]  /*3d60*/  IMAD.MOV.U32 R2, RZ, RZ, R6 ;  /* 0x000000ffff027224 */ /* 0x000fcc00078e0006 */
[----:B------:R1:W-:Y:S01]  /*3d70*/  @P1 LDGSTS.E.BYPASS.LTC128B.128 [R32+0x18880], [R4.64], !P3 ;  /* 0x1888000004201fae */ /* 0x0003e2000d901d46 */
[----:B------:R-:W-:Y:S01]  /*3d80*/  IMAD.WIDE.U32 R2, R27, c[0x0][0x218], R2 ;  /* 0x000086001b027a25 */ /* 0x000fe200078e0002 */
[----:B------:R-:W-:Y:S02]  /*3d90*/  @P0 ISETP.GE.AND P3, PT, R25, c[0x0][0x1d4], PT ;  /* 0x0000750019000a0c */ /* 0x000fe40003f66270 */
[----:B------:R-:W-:Y:S01]  /*3da0*/  @P0 LEA R6, P2, R49, R9, 0x1 ;  /* 0x0000000931060211 */ /* 0x000fe200078408ff */
[----:B------:R-:W-:-:S03]  /*3db0*/  IMAD R8, R27, c[0x0][0x21c], R0 ;  /* 0x000087001b087a24 */ /* 0x000fc600078e0200 */
[C---:B------:R-:W-:Y:S02]  /*3dc0*/  @P0 LEA.HI.X R7, R49.reuse, R10, R50, 0x1, P2 ;  /* 0x0000000a31070211 */ /* 0x040fe400010f0c32 */
[----:B------:R-:W-:Y:S02]  /*3dd0*/  @P0 ISETP.GE.AND P2, PT, R49, c[0x0][0x1d4], PT ;  /* 0x0000750031000a0c */ /* 0x000fe40003f46270 */
[----:B-1----:R-:W-:-:S04]  /*3de0*/  @P0 LEA R4, P1, R25, R9, 0x1 ;  /* 0x0000000919040211 */ /* 0x002fc800078208ff */
[----:B------:R-:W-:Y:S02]  /*3df0*/  @P0 LEA.HI.X R5, R25, R10, R26, 0x1, P1 ;  /* 0x0000000a19050211 */ /* 0x000fe400008f0c1a */
[----:B------:R-:W-:-:S03]  /*3e00*/  IADD3 R0, P1, R2, R16, RZ ;  /* 0x0000001002007210 */ /* 0x000fc60007f3e0ff */
[----:B------:R1:W-:Y:S01]  /*3e10*/  @P0 LDGSTS.E.BYPASS.LTC128B.128 [R32+0x15080], [R4.64], !P3 ;  /* 0x1508000004200fae */ /* 0x0003e2000d901d46 */
[----:B------:R-:W-:Y:S02]  /*3e20*/  IADD3.X R2, R11, R3, R8, P1, !PT ;  /* 0x000000030b027210 */ /* 0x000fe40000ffe408 */
[C---:B------:R-:W-:Y:S01]  /*3e30*/  LEA R11, P1, R0.reuse, c[0x0][0x1f8], 0x1 ;  /* 0x00007e00000b7a11 */ /* 0x040fe200078208ff */
[----:B------:R-:W1:Y:S03]  /*3e40*/  S2R R17, SR_TID.X ;  /* 0x0000000000117919 */ /* 0x000e660000002100 */
[----:B------:R-:W-:Y:S01]  /*3e50*/  LEA.HI.X R8, R0, c[0x0][0x1fc], R2, 0x1, P1 ;  /* 0x00007f0000087a11 */ /* 0x000fe200008f0c02 */
[----:B------:R1:W-:Y:S01]  /*3e60*/  @P0 LDGSTS.E.BYPASS.LTC128B.128 [R32+0x16880], [R6.64], !P2 ;  /* 0x1688000006200fae */ /* 0x0003e2000d101d46 */
[----:B------:R-:W-:Y:S02]  /*3e70*/  @P0 ISETP.GE.AND P3, PT, R35, c[0x0][0x1d4], PT ;  /* 0x0000750023000a0c */ /* 0x000fe40003f66270 */
[----:B------:R-:W-:-:S02]  /*3e80*/  @P0 LEA R2, P2, R33, R9, 0x1 ;  /* 0x0000000921020211 */ /* 0x000fc400078408ff */
[----:B-1----:R-:W-:-:S04]  /*3e90*/  @P0 LEA R4, P1, R35, R9, 0x1 ;  /* 0x0000000923040211 */ /* 0x002fc800078208ff */
[-C--:B------:R-:W-:Y:S02]  /*3ea0*/  @P0 LEA.HI.X R5, R35, R10.reuse, R48, 0x1, P1 ;  /* 0x0000000a23050211 */ /* 0x080fe400008f0c30 */
[C---:B------:R-:W-:Y:S02]  /*3eb0*/  @P0 ISETP.GE.AND P1, PT, R33.reuse, c[0x0][0x1d4], PT ;  /* 0x0000750021000a0c */ /* 0x040fe40003f26270 */
[----:B------:R-:W-:Y:S01]  /*3ec0*/  @P0 LEA.HI.X R3, R33, R10, R34, 0x1, P2 ;  /* 0x0000000a21030211 */ /* 0x000fe200010f0c22 */
[----:B------:R1:W-:Y:S10]  /*3ed0*/  @P0 LDGSTS.E.BYPASS.LTC128B.128 [R32+0x18080], [R4.64], !P3 ;  /* 0x1808000004200fae */ /* 0x0003f4000d901d46 */
[----:B------:R1:W-:Y:S04]  /*3ee0*/  @P0 LDGSTS.E.BYPASS.LTC128B.128 [R32+0x19880], [R2.64], !P1 ;  /* 0x1988000002200fae */ /* 0x0003e8000c901d46 */
[----:B------:R-:W0:Y:S01]  /*3ef0*/  LDGDEPBAR ;  /* 0x00000000000079af */ /* 0x000e220000000000 */
[----:B------:R-:W-:-:S04]  /*3f00*/  SHF.R.S32.HI R16, RZ, 0x1f, R17 ;  /* 0x0000001fff107819 */ /* 0x000fc80000011411 */
[----:B------:R-:W-:-:S04]  /*3f10*/  LEA.HI R16, R16, R17, RZ, 0x3 ;  /* 0x0000001110107211 */ /* 0x000fc800078f18ff */
[----:B------:R-:W-:-:S05]  /*3f20*/  LOP3.LUT R16, R16, 0xfffffff8, RZ, 0xc0, !PT ;  /* 0xfffffff810107812 */ /* 0x000fca00078ec0ff */
[----:B------:R-:W-:Y:S01]  /*3f30*/  IMAD.IADD R16, R17, 0x1, -R16 ;  /* 0x0000000111107824 */ /* 0x000fe200078e0a10 */
[----:B------:R-:W-:-:S04]  /*3f40*/  DEPBAR.LE SB0, 0x1 ;  /* 0x000080400000791a */ /* 0x000fc80000000000 */
[----:B------:R-:W-:Y:S01]  /*3f50*/  BAR.SYNC.DEFER_BLOCKING 0x0 ;  /* 0x0000000000007b1d */ /* 0x000fe20000010000 */
[----:B------:R-:W-:Y:S02]  /*3f60*/  LOP3.LUT P1, RZ, R16, 0x2, RZ, 0xc0, !PT ;  /* 0x0000000210ff7812 */ /* 0x000fe4000782c0ff */
[----:B------:R-:W-:-:S04]  /*3f70*/  SHF.R.S32.HI R16, RZ, 0x1f, R17 ;  /* 0x0000001fff107819 */ /* 0x000fc80000011411 */
[----:B------:R-:W-:-:S04]  /*3f80*/  LEA.HI R16, R16, R17, RZ, 0x5 ;  /* 0x0000001110107211 */ /* 0x000fc800078f28ff */
[----:B------:R-:W-:-:S05]  /*3f90*/  SHF.R.S32.HI R16, RZ, 0x5, R16 ;  /* 0x00000005ff107819 */ /* 0x000fca0000011410 */
[----:B------:R-:W-:-:S05]  /*3fa0*/  IMAD R16, R16, 0x800, R239 ;  /* 0x0000080010107824 */ /* 0x000fca00078e02ef */
[----:B------:R-:W-:Y:S04]  /*3fb0*/  LDSM.16.M88.4 R160, [R16] ;  /* 0x0000000010a0783b */ /* 0x000fe80000000200 */
[----:B------:R-:W-:Y:S04]  /*3fc0*/  LDSM.16.M88.4 R188, [R16+0x4000] ;  /* 0x0040000010bc783b */ /* 0x000fe80000000200 */
[----:B------:R-:W-:Y:S04]  /*3fd0*/  LDSM.16.M88.4 R204, [R16+0x8000] ;  /* 0x0080000010cc783b */ /* 0x000fe80000000200 */
[----:B------:R-:W-:Y:S04]  /*3fe0*/  LDSM.16.M88.4 R220, [R16+0xc000] ;  /* 0x00c0000010dc783b */ /* 0x000fe80000000200 */
[----:B------:R-:W1:Y:S04]  /*3ff0*/  SHFL.IDX PT, R7, R11, RZ, 0x181f ;  /* 0x00181fff0b077589 */ /* 0x000e6800000e0000 */
[----:B------:R-:W1:Y:S01]  /*4000*/  SHFL.IDX PT, R6, R8, RZ, 0x181f ;  /* 0x00181fff08067589 */ /* 0x000e6200000e0000 */
[C---:B------:R-:W-:Y:S01]  /*4010*/  IMAD.SHL.U32 R0, R25.reuse, 0x2, RZ ;  /* 0x0000000219007824 */ /* 0x040fe200078e00ff */
[----:B-1----:R-:W-:-:S02]  /*4020*/  SHF.L.U64.HI R4, R25, 0x1, R26 ;  /* 0x0000000119047819 */ /* 0x002fc4000001021a */
[----:B------:R-:W-:Y:S02]  /*4030*/  ISETP.GE.AND P3, PT, R25, c[0x0][0x1d4], PT ;  /* 0x0000750019007a0c */ /* 0x000fe40003f66270 */
[----:B------:R1:W-:Y:S01]  /*4040*/  STL [R1+0xc4], R0 ;  /* 0x0000c40001007387 */ /* 0x0003e20000100800 */
[----:B------:R-:W-:Y:S02]  /*4050*/  IADD3 R243, R236, 0x20, RZ ;  /* 0x00000020ecf37810 */ /* 0x000fe40007ffe0ff */
[----:B------:R-:W-:-:S05]  /*4060*/  IADD3 R2, P0, R7, R0, RZ ;  /* 0x0000000007027210 */ /* 0x000fca0007f1e0ff */
[----:B------:R-:W-:Y:S02]  /*4070*/  IMAD.X R3, R6, 0x1, R4, P0 ;  /* 0x0000000106037824 */ /* 0x000fe400000e0604 */
[----:B-1----:R-:W-:-:S05]  /*4080*/  IMAD.IADD R0, R56, 0x1, -R24 ;  /* 0x0000000138007824 */ /* 0x002fca00078e0a18 */
[----:B------:R-:W-:Y:S01]  /*4090*/  ISETP.LT.OR P0, PT, R0, 0x1, P3 ;  /* 0x000000010000780c */ /* 0x000fe20001f01670 */
[----:B------:R1:W-:Y:S01]  /*40a0*/  STL [R1+0x44], R4 ;  /* 0x0000440401007387 */ /* 0x0003e20000100800 */
[C---:B------:R-:W-:Y:S02]  /*40b0*/  ISETP.GE.AND P4, PT, R49.reuse, c[0x0][0x1d4], PT ;  /* 0x0000750031007a0c */ /* 0x040fe40003f86270 */
[----:B------:R-:W-:Y:S01]  /*40c0*/  @P1 IADD3 R243, R236, -0x20, RZ ;  /* 0xffffffe0ecf31810 */ /* 0x000fe20007ffe0ff */
[----:B---3--:R-:W3:Y:S04]  /*40d0*/  LDSM.16.M88.4 R180, [R14] ;  /* 0x000000000eb4783b */ /* 0x008ee80000000200 */
[----:B----4-:R-:W4:Y:S04]  /*40e0*/  LDSM.16.M88.4 R184, [R13] ;  /* 0x000000000db8783b */ /* 0x010f280000000200 */
[----:B------:R-:W1:Y:S04]  /*40f0*/  LDSM.16.M88.4 R196, [R14+0x4000] ;  /* 0x004000000ec4783b */ /* 0x000e680000000200 */
[----:B------:R-:W3:Y:S04]  /*4100*/  LDSM.16.M88.4 R200, [R13+0x4000] ;  /* 0x004000000dc8783b */ /* 0x000ee80000000200 */
[----:B--2---:R-:W2:Y:S04]  /*4110*/  LDSM.16.M88.4 R164, [R15] ;  /* 0x000000000fa4783b */ /* 0x004ea80000000200 */
[----:B------:R-:W2:Y:S04]  /*4120*/  LDSM.16.M88.4 R192, [R15+0x4000] ;  /* 0x004000000fc0783b */ /* 0x000ea80000000200 */
[----:B------:R-:W2:Y:S04]  /*4130*/  LDSM.16.M88.4 R208, [R15+0x8000] ;  /* 0x008000000fd0783b */ /* 0x000ea80000000200 */
[----:B------:R-:W2:Y:S04]  /*4140*/  LDSM.16.M88.4 R212, [R14+0x8000] ;  /* 0x008000000ed4783b */ /* 0x000ea80000000200 */
[----:B------:R-:W2:Y:S04]  /*4150*/  LDSM.16.M88.4 R216, [R13+0x8000] ;  /* 0x008000000dd8783b */ /* 0x000ea80000000200 */
[----:B------:R-:W2:Y:S04]  /*4160*/  LDSM.16.M88.4 R224, [R15+0xc000] ;  /* 0x00c000000fe0783b */ /* 0x000ea80000000200 */
[----:B------:R-:W2:Y:S04]  /*4170*/  LDSM.16.M88.4 R228, [R14+0xc000] ;  /* 0x00c000000ee4783b */ /* 0x000ea80000000200 */
[----:B------:R-:W2:Y:S04]  /*4180*/  LDSM.16.M88.4 R232, [R13+0xc000] ;  /* 0x00c000000de8783b */ /* 0x000ea80000000200 */
[----:B------:R-:W-:Y:S01]  /*4190*/  BAR.SYNC.DEFER_BLOCKING 0x0 ;  /* 0x0000000000007b1d */ /* 0x000fe20000010000 */
[----:B-1----:R-:W-:-:S05]  /*41a0*/  IMAD.SHL.U32 R4, R49, 0x2, RZ ;  /* 0x0000000231047824 */ /* 0x002fca00078e00ff */
[----:B------:R-:W-:-:S04]  /*41b0*/  DEPBAR.LE SB0, 0x0 ;  /* 0x000080000000791a */ /* 0x000fc80000000000 */
[----:B------:R-:W-:Y:S01]  /*41c0*/  BAR.SYNC.DEFER_BLOCKING 0x0 ;  /* 0x0000000000007b1d */ /* 0x000fe20000010000 */
[----:B------:R-:W-:Y:S02]  /*41d0*/  ISETP.LT.OR P1, PT, R0, 0x1, P4 ;  /* 0x000000010000780c */ /* 0x000fe40002721670 */
[----:B------:R-:W-:-:S03]  /*41e0*/  SHF.L.U64.HI R5, R49, 0x1, R50 ;  /* 0x0000000131057819 */ /* 0x000fc60000010232 */
[----:B------:R1:W-:Y:S01]  /*41f0*/  STL [R1+0xd0], R4 ;  /* 0x0000d00401007387 */ /* 0x0003e20000100800 */
[----:B------:R-:W-:-:S03]  /*4200*/  SHF.L.U64.HI R9, R35, 0x1, R48 ;  /* 0x0000000123097819 */ /* 0x000fc60000010230 */
[----:B------:R-:W-:Y:S04]  /*4210*/  STL [R1+0x48], R5 ;  /* 0x0000480501007387 */ /* 0x000fe80000100800 */
[----:B------:R-:W1:Y:S04]  /*4220*/  LDSM.16.M88.4 R16, [R236] ;  /* 0x00000000ec10783b */ /* 0x000e680000000200 */
[----:B------:R-:W1:Y:S04]  /*4230*/  LDSM.16.M88.4 R28, [R236+0x800] ;  /* 0x00080000ec1c783b */ /* 0x000e680000000200 */
[----:B------:R-:W1:Y:S04]  /*4240*/  LDSM.16.M88.4 R40, [R236+0x1000] ;  /* 0x00100000ec28783b */ /* 0x000e680000000200 */
[----:B------:R-:W1:Y:S04]  /*4250*/  LDSM.16.M88.4 R24, [R243] ;  /* 0x00000000f318783b */ /* 0x000e680000000200 */
[----:B------:R-:W2:Y:S04]  /*4260*/  LDSM.16.M88.4 R36, [R243+0x800] ;  /* 0x00080000f324783b */ /* 0x000ea80000000200 */
[----:B------:R-:W2:Y:S04]  /*4270*/  LDSM.16.M88.4 R44, [R243+0x1000] ;  /* 0x00100000f32c783b */ /* 0x000ea80000000200 */
[----:B------:R-:W-:Y:S01]  /*4280*/  @!PT LDS RZ, [RZ] ;  /* 0x00000000fffff984 */ /* 0x000fe20000000800 */
[----:B------:R-:W-:Y:S01]  /*4290*/  @!PT LDS RZ, [RZ] ;  /* 0x00000000fffff984 */ /* 0x000fe20000000800 */
[----:B------:R-:W-:Y:S01]  /*42a0*/  @!PT LDS RZ, [RZ] ;  /* 0x00000000fffff984 */ /* 0x000fe20000000800 */
[----:B------:R3:W-:Y:S02]  /*42b0*/  LDGSTS.E.BYPASS.LTC128B.128 [R32+0x4080], [R2.64], !P0 ;  /* 0x0408000002207fae */ /* 0x0007e4000c101d46 */
[----:B---3--:R-:W-:Y:S01]  /*42c0*/  IADD3 R2, P0, R7, R4, RZ ;  /* 0x0000000407027210 */ /* 0x008fe20007f1e0ff */
[----:B-1----:R-:W-:-:S04]  /*42d0*/  IMAD.SHL.U32 R4, R35, 0x2, RZ ;  /* 0x0000000223047824 */ /* 0x002fc800078e00ff */
[----:B------:R-:W-:Y:S01]  /*42e0*/  IMAD.X R3, R6, 0x1, R5, P0 ;  /* 0x0000000106037824 */ /* 0x000fe200000e0605 */
[----:B------:R1:W-:Y:S04]  /*42f0*/  STL [R1+0xbc], R4 ;  /* 0x0000bc0401007387 */ /* 0x0003e80000100800 */
[----:B------:R3:W-:Y:S01]  /*4300*/  LDGSTS.E.BYPASS.LTC128B.128 [R32+0x5880], [R2.64], !P1 ;  /* 0x0588000002207fae */ /* 0x0007e2000c901d46 */
[----:B------:R-:W-:Y:S02]  /*4310*/  ISETP.GE.AND P1, PT, R35, c[0x0][0x1d4], PT ;  /* 0x0000750023007a0c */ /* 0x000fe40003f26270 */
[----:B-1----:R-:W-:-:S05]  /*4320*/  IADD3 R4, P0, R7, R4, RZ ;  /* 0x0000000407047210 */ /* 0x002fca0007f1e0ff */
[----:B------:R-:W-:Y:S01]  /*4330*/  IMAD.X R5, R6, 0x1, R9, P0 ;  /* 0x0000000106057824 */ /* 0x000fe200000e0609 */
[----:B------:R-:W-:Y:S01]  /*4340*/  ISETP.LT.OR P0, PT, R0, 0x1, P1 ;  /* 0x000000010000780c */ /* 0x000fe20000f01670 */
[C---:B---3--:R-:W-:Y:S01]  /*4350*/  IMAD.SHL.U32 R2, R33.reuse, 0x2, RZ ;  /* 0x0000000221027824 */ /* 0x048fe200078e00ff */
[----:B------:R1:W-:Y:S04]  /*4360*/  STL [R1+0x4c], R9 ;  /* 0x00004c0901007387 */ /* 0x0003e80000100800 */
[----:B------:R3:W-:Y:S07]  /*4370*/  STL [R1+0xb8], R2 ;  /* 0x0000b80201007387 */ /* 0x0007ee0000100800 */
[----:B------:R2:W-:Y:S01]  /*4380*/  LDGSTS.E.BYPASS.LTC128B.128 [R32+0x7080], [R4.64], !P0 ;  /* 0x0708000004207fae */ /* 0x0005e2000c101d46 */
[----:B------:R-:W-:-:S02]  /*4390*/  ISETP.GE.AND P2, PT, R33, c[0x0][0x1d4], PT ;  /* 0x0000750021007a0c */ /* 0x000fc40003f46270 */
[----:B-1----:R-:W-:Y:S02]  /*43a0*/  SHF.L.U64.HI R9, R33, 0x1, R34 ;  /* 0x0000000121097819 */ /* 0x002fe40000010222 */
[----:B---3--:R-:W-:-:S03]  /*43b0*/  IADD3 R2, P0, R7, R2, RZ ;  /* 0x0000000207027210 */ /* 0x008fc60007f1e0ff */
[----:B------:R1:W-:Y:S02]  /*43c0*/  STL [R1+0x50], R9 ;  /* 0x0000500901007387 */ /* 0x0003e40000100800 */
[----:B------:R-:W-:Y:S01]  /*43d0*/  IMAD.X R3, R6, 0x1, R9, P0 ;  /* 0x0000000106037824 */ /* 0x000fe200000e0609 */
[----:B------:R-:W-:Y:S02]  /*43e0*/  ISETP.LT.OR P0, PT, R0, 0x1, P2 ;  /* 0x000000010000780c */ /* 0x000fe40001701670 */
[----:B------:R-:W-:Y:S02]  /*43f0*/  ISETP.GT.AND P5, PT, R107, 0x2f, PT ;  /* 0x0000002f6b00780c */ /* 0x000fe40003fa4270 */
[----:B------:R-:W-:-:S09]  /*4400*/  LOP3.LUT R106, R106, 0xfffffbff, RZ, 0xc0, !PT ;  /* 0xfffffbff6a6a7812 */ /* 0x000fd200078ec0ff */
[----:B------:R3:W-:Y:S04]  /*4410*/  LDGSTS.E.BYPASS.LTC128B.128 [R32+0x8880], [R2.64], !P0 ;  /* 0x0888000002207fae */ /* 0x0007e8000c101d46 */
[----:B-1----:R-:W1:Y:S01]  /*4420*/  S2R R9, SR_TID.X ;  /* 0x0000000000097919 */ /* 0x002e620000002100 */
[----:B------:R-:W-:-:S04]  /*4430*/  LOP3.LUT R106, R106, 0xffffffbf, RZ, 0xc0, !PT ;  /* 0xffffffbf6a6a7812 */ /* 0x000fc800078ec0ff */
[----:B------:R-:W-:Y:S02]  /*4440*/  @P5 LOP3.LUT R106, R106, 0x40, RZ, 0xfc, !PT ;  /* 0x000000406a6a5812 */ /* 0x000fe400078efcff */
[----:B-1----:R-:W-:Y:S02]  /*4450*/  ISETP.GT.AND P0, PT, R9, 0x7f, PT ;  /* 0x0000007f0900780c */ /* 0x002fe40003f04270 */
[C---:B---3--:R-:W-:Y:S02]  /*4460*/  IADD3 R3, R243.reuse, 0x1000, RZ ;  /* 0x00001000f3037810 */ /* 0x048fe40007ffe0ff */
[----:B------:R-:W-:-:S03]  /*4470*/  IADD3 R2, R243, 0x800, RZ ;  /* 0x00000800f3027810 */ /* 0x000fc60007ffe0ff */
[----:B------:R1:W-:Y:S06]  /*4480*/  STL [R1+0x8], R3 ;  /* 0x0000080301007387 */ /* 0x0003ec0000100800 */
[----:B------:R-:W-:Y:S01]  /*4490*/  @P0 LOP3.LUT R106, R106, 0x400, RZ, 0xfc, !PT ;  /* 0x000004006a6a0812 */ /* 0x000fe200078efcff */
[----:B------:R1:W-:Y:S04]  /*44a0*/  STL [R1+0x4], R2 ;  /* 0x0000040201007387 */ /* 0x0003e80000100800 */
[----:B------:R1:W-:Y:S01]  /*44b0*/  STL [R1+0x18], R106 ;  /* 0x0000186a01007387 */ /* 0x0003e20000100800 */
[----:B------:R-:W-:Y:S01]  /*44c0*/  BSSY B0, `(.L_x_479) ;  /* 0x0000022000007945 */ /* 0x000fe20003800000 */
[----:B------:R-:W-:Y:S01]  /*44d0*/  IADD3 R58, R110, -0x1, RZ ;  /* 0xffffffff6e3a7810 */ /* 0x000fe20007ffe0ff */
[----:B------:R-:W-:Y:S05]  /*44e0*/  @P0 BRA `(.L_x_480) ;  /* 0x000001f000000947 */ /* 0x000fea0003800000 */
[----:B--2-4-:R-:W-:Y:S05]  /*44f0*/  BRA.DIV ~URZ, `(.L_x_481) ;  /* 0x00015c027f007947 */ /* 0x014fea000b800000 */
[----:B------:R2:W3:Y:S04]  /*4500*/  SHFL.IDX PT, R4, R8, 0x1, 0x181f ;  /* 0x00381f0008047f89 */ /* 0x0004e800000e0000 */
[----:B-1----:R2:W1:Y:S02]  /*4510*/  SHFL.IDX PT, R2, R11, 0x1, 0x181f ;  /* 0x00381f000b027f89 */ /* 0x00246400000e0000 */
.L_x_637:
[----:B------:R-:W4:Y:S04]  /*4520*/  LDL R6, [R1+0xc4] ;  /* 0x0000c40001067983 */ /* 0x000f280000100800 */
[----:B------:R-:W5:Y:S04]  /*4530*/  LDL R14, [R1+0x44] ;  /* 0x00004400010e7983 */ /* 0x000f680000100800 */
[----:B--2---:R-:W2:Y:S04]  /*4540*/  LDL R5, [R1+0x1c] ;  /* 0x00001c0001057983 */ /* 0x004ea80000100800 */
[----:B---3--:R-:W3:Y:S04]  /*4550*/  LDL R13, [R1+0xd0] ;  /* 0x0000d000010d7983 */ /* 0x008ee80000100800 */
[----:B------:R-:W2:Y:S04]  /*4560*/  LDL R11, [R1+0x48] ;  /* 0x00004800010b7983 */ /* 0x000ea80000100800 */
[----:B------:R-:W3:Y:S04]  /*4570*/  LDL R10, [R1+0xbc] ;  /* 0x0000bc00010a7983 */ /* 0x000ee80000100800 */
[----:B------:R-:W3:Y:S04]  /*4580*/  LDL R9, [R1+0x4c] ;  /* 0x00004c0001097983 */ /* 0x000ee80000100800 */
[----:B------:R-:W3:Y:S04]  /*4590*/  LDL R3, [R1+0xb8] ;  /* 0x0000b80001037983 */ /* 0x000ee80000100800 */
[----:B------:R-:W3:Y:S01]  /*45a0*/  LDL R8, [R1+0x50] ;  /* 0x0000500001087983 */ /* 0x000ee20000100800 */
[----:B------:R-:W-:-:S02]  /*45b0*/  ISETP.LT.OR P1, PT, R0, 0x21, P1 ;  /* 0x000000210000780c */ /* 0x000fc40000f21670 */
[----:B-1--4-:R-:W-:-:S05]  /*45c0*/  IADD3 R6, P0, R2, R6, RZ ;  /* 0x0000000602067210 */ /* 0x012fca0007f1e0ff */
[----:B-----5:R-:W-:Y:S01]  /*45d0*/  IMAD.X R7, R4, 0x1, R14, P0 ;  /* 0x0000000104077824 */ /* 0x020fe200000e060e */
[----:B------:R-:W-:-:S13]  /*45e0*/  ISETP.LT.OR P0, PT, R0, 0x21, P3 ;  /* 0x000000210000780c */ /* 0x000fda0001f01670 */
[----:B------:R-:W-:Y:S01]  /*45f0*/  @!PT LDS RZ, [RZ] ;  /* 0x00000000fffff984 */ /* 0x000fe20000000800 */
[----:B------:R-:W-:Y:S01]  /*4600*/  @!PT LDS RZ, [RZ] ;  /* 0x00000000fffff984 */ /* 0x000fe20000000800 */
[----:B------:R-:W-:Y:S01]  /*4610*/  @!PT LDS RZ, [RZ] ;  /* 0x00000000fffff984 */ /* 0x000fe20000000800 */
[----:B--2---:R3:W-:Y:S02]  /*4620*/  LDGSTS.E.BYPASS.LTC128B.128 [R5+0x5080], [R6.64], !P0 ;  /* 0x0508000006057fae */ /* 0x0047e4000c101d46 */
[----:B---3--:R-:W-:-:S05]  /*4630*/  IADD3 R6, P0, R2, R13, RZ ;  /* 0x0000000d02067210 */ /* 0x008fca0007f1e0ff */
[----:B------:R-:W-:Y:S01]  /*4640*/  IMAD.X R7, R4, 0x1, R11, P0 ;  /* 0x0000000104077824 */ /* 0x000fe200000e060b */
[----:B------:R-:W-:-:S13]  /*4650*/  ISETP.LT.OR P0, PT, R0, 0x21, P4 ;  /* 0x000000210000780c */ /* 0x000fda0002701670 */
[----:B------:R1:W-:Y:S02]  /*4660*/  LDGSTS.E.BYPASS.LTC128B.128 [R5+0x6880], [R6.64], !P0 ;  /* 0x0688000006057fae */ /* 0x0003e4000c101d46 */
[----:B-1----:R-:W-:-:S05]  /*4670*/  IADD3 R6, P0, R2, R10, RZ ;  /* 0x0000000a02067210 */ /* 0x002fca0007f1e0ff */
[----:B------:R-:W-:Y:S01]  /*4680*/  IMAD.X R7, R4, 0x1, R9, P0 ;  /* 0x0000000104077824 */ /* 0x000fe200000e0609 */
[----:B------:R-:W-:-:S04]  /*4690*/  IADD3 R2, P0, R2, R3, RZ ;  /* 0x0000000302027210 */ /* 0x000fc80007f1e0ff */
[----:B------:R1:W-:Y:S01]  /*46a0*/  LDGSTS.E.BYPASS.LTC128B.128 [R5+0x8080], [R6.64], !P1 ;  /* 0x0808000006057fae */ /* 0x0003e2000c901d46 */
[----:B------:R-:W-:Y:S01]  /*46b0*/  IMAD.X R3, R4, 0x1, R8, P0 ;  /* 0x0000000104037824 */ /* 0x000fe200000e0608 */
[----:B------:R-:W-:-:S13]  /*46c0*/  ISETP.LT.OR P0, PT, R0, 0x21, P2 ;  /* 0x000000210000780c */ /* 0x000fda0001701670 */
[----:B------:R1:W-:Y:S02]  /*46d0*/  LDGSTS.E.BYPASS.LTC128B.128 [R5+0x9880], [R2.64], !P0 ;  /* 0x0988000002057fae */ /* 0x0003e4000c101d46 */
.L_x_480:
[----:B--2-4-:R-:W-:Y:S05]  /*46e0*/  BSYNC B0 ;  /* 0x0000000000007941 */ /* 0x014fea0003800000 */
.L_x_479:
[----:B-1----:R-:W1:Y:S04]  /*46f0*/  S2R R2, SR_TID.X ;  /* 0x0000000000027919 */ /* 0x002e680000002100 */
[----:B------:R-:W0:Y:S01]  /*4700*/  LDGDEPBAR ;  /* 0x00000000000079af */ /* 0x000e220000000000 */
[----:B-1----:R-:W-:-:S04]  /*4710*/  SHF.R.S32.HI R0, RZ, 0x1f, R2 ;  /* 0x0000001fff007819 */ /* 0x002fc80000011402 */
[----:B------:R-:W-:-:S04]  /*4720*/  LEA.HI R0, R0, R2, RZ, 0x3 ;  /* 0x0000000200007211 */ /* 0x000fc800078f18ff */
[----:B------:R-:W-:-:S04]  /*4730*/  LOP3.LUT R0, R0, 0xfffffff8, RZ, 0xc0, !PT ;  /* 0xfffffff800007812 */ /* 0x000fc800078ec0ff */
[----:B------:R-:W-:Y:S01]  /*4740*/  IADD3 R0, -R0, R2, RZ ;  /* 0x0000000200007210 */ /* 0x000fe20007ffe1ff */
[----:B------:R-:W-:Y:S01]  /*4750*/  WARPSYNC 0xffffffff ;  /* 0xffffffff00007948 */ /* 0x000fe20003800000 */
[----:B------:R-:W2:Y:S02]  /*4760*/  LDL R2, [R1+0x70] ;  /* 0x0000700001027983 */ /* 0x000ea40000100800 */
[----:B------:R-:W-:Y:S02]  /*4770*/  LOP3.LUT P0, RZ, R0, 0x4, RZ, 0xc0, !PT ;  /* 0x0000000400ff7812 */ /* 0x000fe4000780c0ff */
[----:B------:R-:W-:Y:S01]  /*4780*/  MOV R0, 0x40 ;  /* 0x0000004000007802 */ /* 0x000fe20000000f00 */
[----:B------:R-:W-:Y:S03]  /*4790*/  HMMA.16816.F32.BF16 R4, R160, R16, RZ ;  /* 0x00000010a004723c */ /* 0x000fe600000418ff */
[----:B------:R-:W-:-:S04]  /*47a0*/  SEL R0, R0, 0xffffffc0, !P0 ;  /* 0xffffffc000007807 */ /* 0x000fc80004000000 */
[-C--:B------:R-:W-:Y:S01]  /*47b0*/  IADD3 R238, R236, R0.reuse, RZ ;  /* 0x00000000ecee7210 */ /* 0x080fe20007ffe0ff */
[----:B------:R-:W-:Y:S04]  /*47c0*/  HMMA.16816.F32.BF16 R8, R160, R18, RZ ;  /* 0x00000012a008723c */ /* 0x000fe800000418ff */
[----:B------:R-:W1:Y:S11]  /*47d0*/  LDSM.16.M88.4 R20, [R238] ;  /* 0x00000000ee14783b */ /* 0x000e760000000200 */
[----:B------:R-:W-:Y:S01]  /*47e0*/  @!UPT UIADD3 URZ, URZ, URZ, URZ ;  /* 0x0000003f3f3ff290 */ /* 0x000fe2000fffe03f */
[C---:B------:R-:W-:Y:S08]  /*47f0*/  HMMA.16816.F32.BF16 R4, R164.reuse, R24, R4 ;  /* 0x00000018a404723c */ /* 0x040ff00000041804 */
[----:B------:R-:W-:Y:S08]  /*4800*/  HMMA.16816.F32.BF16 R8, R164, R26, R8 ;  /* 0x0000001aa408723c */ /* 0x000ff00000041808 */
[----:B------:R-:W-:Y:S08]  /*4810*/  HMMA.16816.F32.BF16 R16, R160, R30, RZ ;  /* 0x0000001ea010723c */ /* 0x000ff000000418ff */
[----:B-1----:R-:W-:Y:S08]  /*4820*/  HMMA.16816.F32.BF16 R24, R180, R20, R4 ;  /* 0x00000014b418723c */ /* 0x002ff00000041804 */
[----:B------:R-:W-:Y:S08]  /*4830*/  HMMA.16816.F32.BF16 R4, R160, R28, RZ ;  /* 0x0000001ca004723c */ /* 0x000ff000000418ff */
[----:B------:R-:W-:Y:S01]  /*4840*/  HMMA.16816.F32.BF16 R32, R180, R22, R8 ;  /* 0x00000016b420723c */ /* 0x000fe20000041808 */
[----:B------:R-:W1:Y:S11]  /*4850*/  LDSM.16.M88.4 R20, [R238+0x800] ;  /* 0x00080000ee14783b */ /* 0x000e760000000200 */
[----:B------:R-:W-:Y:S04]  /*4860*/  @!UPT UIADD3 URZ, URZ, URZ, URZ ;  /* 0x0000003f3f3ff290 */ /* 0x000fe8000fffe03f */
[C---:B------:R-:W-:Y:S08]  /*4870*/  HMMA.16816.F32.BF16 R8, R164.reuse, R36, R4 ;  /* 0x00000024a408723c */ /* 0x040ff00000041804 */
[----:B------:R-:W-:Y:S08]  /*4880*/  HMMA.16816.F32.BF16 R4, R164, R38, R16 ;  /* 0x00000026a404723c */ /* 0x000ff00000041810 */
[----:B------:R-:W-:Y:S08]  /*4890*/  HMMA.16816.F32.BF16 R16, R160, R40, RZ ;  /* 0x00000028a010723c */ /* 0x000ff000000418ff */
[C---:B-1----:R-:W-:Y:S08]  /*48a0*/  HMMA.16816.F32.BF16 R48, R180.reuse, R20, R8 ;  /* 0x00000014b430723c */ /* 0x042ff00000041808 */
[----:B------:R-:W-:Y:S08]  /*48b0*/  HMMA.16816.F32.BF16 R36, R180, R22, R4 ;  /* 0x00000016b424723c */ /* 0x000ff00000041804 */
[----:B------:R-:W-:Y:S08]  /*48c0*/  HMMA.16816.F32.BF16 R4, R160, R42, RZ ;  /* 0x0000002aa004723c */ /* 0x000ff000000418ff */
[C---:B------:R-:W-:Y:S01]  /*48d0*/  HMMA.16816.F32.BF16 R8, R164.reuse, R44, R16 ;  /* 0x0000002ca408723c */ /* 0x040fe20000041810 */
[----:B------:R-:W1:Y:S11]  /*48e0*/  LDSM.16.M88.4 R16, [R238+0x1000] ;  /* 0x00100000ee10783b */ /* 0x000e760000000200 */
[----:B------:R-:W-:Y:S04]  /*48f0*/  @!UPT UIADD3 URZ, URZ, URZ, URZ ;  /* 0x0000003f3f3ff290 */ /* 0x000fe8000fffe03f */
[----:B------:R-:W-:Y:S01]  /*4900*/  HMMA.16816.F32.BF16 R4, R164, R46, R4 ;  /* 0x0000002ea404723c */ /* 0x000fe20000041804 */
[----:B------:R-:W-:-:S05]  /*4910*/  IADD3 R237, R243, R0, RZ ;  /* 0x00000000f3ed7210 */ /* 0x000fca0007ffe0ff */
[----:B------:R-:W3:Y:S02]  /*4920*/  LDSM.16.M88.4 R20, [R237] ;  /* 0x00000000ed14783b */ /* 0x000ee40000000200 */
[C---:B-1----:R-:W-:Y:S11]  /*4930*/  HMMA.16816.F32.BF16 R28, R180.reuse, R16, R8 ;  /* 0x00000010b41c723c */ /* 0x042ff60000041808 */
[----:B------:R-:W-:Y:S05]  /*4940*/  @!UPT UIADD3 URZ, URZ, URZ, URZ ;  /* 0x0000003f3f3ff290 */ /* 0x000fea000fffe03f */
[----:B------:R-:W-:Y:S01]  /*4950*/  HMMA.16816.F32.BF16 R8, R180, R18, R4 ;  /* 0x00000012b408723c */ /* 0x000fe20000041804 */
[----:B------:R-:W1:Y:S04]  /*4960*/  LDSM.16.M88.4 R4, [R237+0x800] ;  /* 0x00080000ed04783b */ /* 0x000e680000000200 */
[----:B------:R-:W4:Y:S03]  /*4970*/  LDSM.16.M88.4 R16, [R237+0x1000] ;  /* 0x00100000ed10783b */ /* 0x000f260000000200 */
[C---:B---3--:R-:W-:Y:S08]  /*4980*/  HMMA.16816.F32.BF16 R24, R184.reuse, R20, R24 ;  /* 0x00000014b818723c */ /* 0x048ff00000041818 */
[C---:B-1----:R-:W-:Y:S08]  /*4990*/  HMMA.16816.F32.BF16 R48, R184.reuse, R4, R48 ;  /* 0x00000004b830723c */ /* 0x042ff00000041830 */
[C---:B------:R-:W-:Y:S01]  /*49a0*/  HMMA.16816.F32.BF16 R36, R184.reuse, R6, R36 ;  /* 0x00000006b824723c */ /* 0x040fe20000041824 */
[----:B------:R-:W1:Y:S07]  /*49b0*/  LDSM.16.M88.4 R4, [R236+0x1800] ;  /* 0x00180000ec04783b */ /* 0x000e6e0000000200 */
[C---:B----4-:R-:W-:Y:S08]  /*49c0*/  HMMA.16816.F32.BF16 R40, R184.reuse, R16, R28 ;  /* 0x00000010b828723c */ /* 0x050ff0000004181c */
[C---:B------:R-:W-:Y:S01]  /*49d0*/  HMMA.16816.F32.BF16 R28, R184.reuse, R18, R8 ;  /* 0x00000012b81c723c */ /* 0x040fe20000041808 */
[----:B------:R-:W3:Y:S04]  /*49e0*/  LDSM.16.M88.4 R8, [R236+0x2000] ;  /* 0x00200000ec08783b */ /* 0x000ee80000000200 */
[----:B------:R-:W4:Y:S03]  /*49f0*/  LDSM.16.M88.4 R16, [R236+0x2800] ;  /* 0x00280000ec10783b */ /* 0x000f260000000200 */
[----:B------:R-:W-:Y:S08]  /*4a00*/  HMMA.16816.F32.BF16 R20, R184, R22, R32 ;  /* 0x00000016b814723c */ /* 0x000ff00000041820 */
[C---:B-1----:R-:W-:Y:S08]  /*4a10*/  HMMA.16816.F32.BF16 R32, R188.reuse, R4, R24 ;  /* 0x00000004bc20723c */ /* 0x042ff00000041818 */
[C---:B---3--:R-:W-:Y:S08]  /*4a20*/  HMMA.16816.F32.BF16 R48, R188.reuse, R8, R48 ;  /* 0x00000008bc30723c */ /* 0x048ff00000041830 */
[C---:B------:R-:W-:Y:S01]  /*4a30*/  HMMA.16816.F32.BF16 R24, R188.reuse, R10, R36 ;  /* 0x0000000abc18723c */ /* 0x040fe20000041824 */
[----:B------:R-:W1:Y:S07]  /*4a40*/  LDSM.16.M88.4 R8, [R243+0x1800] ;  /* 0x00180000f308783b */ /* 0x000e6e0000000200 */
[C---:B------:R-:W-:Y:S01]  /*4a50*/  HMMA.16816.F32.BF16 R4, R188.reuse, R6, R20 ;  /* 0x00000006bc04723c */ /* 0x040fe20000041814 */
[----:B------:R-:W-:Y:S07]  /*4a60*/  LDSM.16.M88.4 R20, [R243+0x2000] ;  /* 0x00200000f314783b */ /* 0x000fee0000000200 */
[C---:B----4-:R-:W-:Y:S08]  /*4a70*/  HMMA.16816.F32.BF16 R36, R188.reuse, R16, R40 ;  /* 0x00000010bc24723c */ /* 0x050ff00000041828 */
[----:B------:R-:W-:Y:S01]  /*4a80*/  HMMA.16816.F32.BF16 R28, R188, R18, R28 ;  /* 0x00000012bc1c723c */ /* 0x000fe2000004181c */
[----:B------:R-:W3:Y:S07]  /*4a90*/  LDSM.16.M88.4 R16, [R243+0x2800] ;  /* 0x00280000f310783b */ /* 0x000eee0000000200 */
[C---:B-1----:R-:W-:Y:S08]  /*4aa0*/  HMMA.16816.F32.BF16 R32, R192.reuse, R8, R32 ;  /* 0x00000008c020723c */ /* 0x042ff00000041820 */
[C---:B------:R-:W-:Y:S01]  /*4ab0*/  HMMA.16816.F32.BF16 R4, R192.reuse, R10, R4 ;  /* 0x0000000ac004723c */ /* 0x040fe20000041804 */
[----:B------:R-:W1:Y:S07]  /*4ac0*/  LDSM.16.M88.4 R8, [R238+0x1800] ;  /* 0x00180000ee08783b */ /* 0x000e6e0000000200 */
[C---:B---3--:R-:W-:Y:S08]  /*4ad0*/  HMMA.16816.F32.BF16 R36, R192.reuse, R16, R36 ;  /* 0x00000010c024723c */ /* 0x048ff00000041824 */
[----:B------:R-:W-:Y:S01]  /*4ae0*/  HMMA.16816.F32.BF16 R28, R192, R18, R28 ;  /* 0x00000012c01c723c */ /* 0x000fe2000004181c */
[----:B------:R-:W3:Y:S07]  /*4af0*/  LDSM.16.M88.4 R16, [R238+0x2800] ;  /* 0x00280000ee10783b */ /* 0x000eee0000000200 */
[C---:B-1----:R-:W-:Y:S08]  /*4b00*/  HMMA.16816.F32.BF16 R32, R196.reuse, R8, R32 ;  /* 0x00000008c420723c */ /* 0x042ff00000041820 */
[----:B------:R-:W-:Y:S01]  /*4b10*/  HMMA.16816.F32.BF16 R4, R196, R10, R4 ;  /* 0x0000000ac404723c */ /* 0x000fe20000041804 */
[----:B------:R-:W1:Y:S07]  /*4b20*/  LDSM.16.M88.4 R8, [R237+0x1800] ;  /* 0x00180000ed08783b */ /* 0x000e6e0000000200 */
[C---:B------:R-:W-:Y:S08]  /*4b30*/  HMMA.16816.F32.BF16 R48, R192.reuse, R20, R48 ;  /* 0x00000014c030723c */ /* 0x040ff00000041830 */
[----:B------:R-:W-:Y:S01]  /*4b40*/  HMMA.16816.F32.BF16 R24, R192, R22, R24 ;  /* 0x00000016c018723c */ /* 0x000fe20000041818 */
[----:B------:R-:W4:Y:S07]  /*4b50*/  LDSM.16.M88.4 R20, [R238+0x2000] ;  /* 0x00200000ee14783b */ /* 0x000f2e0000000200 */
[C---:B---3--:R-:W-:Y:S08]  /*4b60*/  HMMA.16816.F32.BF16 R36, R196.reuse, R16, R36 ;  /* 0x00000010c424723c */ /* 0x048ff00000041824 */
[----:B------:R-:W-:Y:S01]  /*4b70*/  HMMA.16816.F32.BF16 R28, R196, R18, R28 ;  /* 0x00000012c41c723c */ /* 0x000fe2000004181c */
[----:B------:R-:W3:Y:S07]  /*4b80*/  LDSM.16.M88.4 R16, [R237+0x2800] ;  /* 0x00280000ed10783b */ /* 0x000eee0000000200 */
[C---:B-1----:R-:W-:Y:S08]  /*4b90*/  HMMA.16816.F32.BF16 R32, R200.reuse, R8, R32 ;  /* 0x00000008c820723c */ /* 0x042ff00000041820 */
[----:B------:R-:W-:Y:S01]  /*4ba0*/  HMMA.16816.F32.BF16 R4, R200, R10, R4 ;  /* 0x0000000ac804723c */ /* 0x000fe20000041804 */
[----:B------:R-:W1:Y:S07]  /*4bb0*/  LDSM.16.M88.4 R8, [R236+0x3000] ;  /* 0x00300000ec08783b */ /* 0x000e6e0000000200 */
[C---:B----4-:R-:W-:Y:S08]  /*4bc0*/  HMMA.16816.F32.BF16 R48, R196.reuse, R20, R48 ;  /* 0x00000014c430723c */ /* 0x050ff00000041830 */
        /* <DEDUP_REMOVED lines=18> */
[----:B------:R-:W-:Y:S11]  /*4cf0*/  HMMA.16816.F32.BF16 R20, R204, R22, R24 ;  /* 0x00000016cc14723c */ /* 0x000ff60000041818 */
[----:B------:R-:W-:Y:S05]  /*4d00*/  @!UPT UIADD3 URZ, URZ, URZ, URZ ;  /* 0x0000003f3f3ff290 */ /* 0x000fea000fffe03f */
[C---:B---3--:R-:W-:Y:S08]  /*4d10*/  HMMA.16816.F32.BF16 R48, R208.reuse, R16, R48 ;  /* 0x00000010d030723c */ /* 0x048ff00000041830 */
[C---:B------:R-:W-:Y:S01]  /*4d20*/  HMMA.16816.F32.BF16 R20, R208.reuse, R18, R20 ;  /* 0x00000012d014723c */ /* 0x040fe20000041814 */
[----:B------:R-:W3:Y:S07]  /*4d30*/  LDSM.16.M88.4 R16, [R238+0x3000] ;  /* 0x00300000ee10783b */ /* 0x000eee0000000200 */
[C---:B-1----:R-:W-:Y:S08]  /*4d40*/  HMMA.16816.F32.BF16 R36, R208.reuse, R8, R36 ;  /* 0x00000008d024723c */ /* 0x042ff00000041824 */
[----:B------:R-:W-:Y:S01]  /*4d50*/  HMMA.16816.F32.BF16 R28, R208, R10, R28 ;  /* 0x0000000ad01c723c */ /* 0x000fe2000004181c */
[----:B------:R-:W1:Y:S07]  /*4d60*/  LDSM.16.M88.4 R8, [R238+0x3800] ;  /* 0x00380000ee08783b */ /* 0x000e6e0000000200 */
[C---:B---3--:R-:W-:Y:S01]  /*4d70*/  HMMA.16816.F32.BF16 R24, R212.reuse, R18, R4 ;  /* 0x00000012d418723c */ /* 0x048fe20000041804 */
[----:B------:R-:W3:Y:S07]  /*4d80*/  LDSM.16.M88.4 R4, [R238+0x4000] ;  /* 0x00400000ee04783b */ /* 0x000eee0000000200 */
[C---:B------:R-:W-:Y:S01]  /*4d90*/  HMMA.16816.F32.BF16 R32, R212.reuse, R16, R32 ;  /* 0x00000010d420723c */ /* 0x040fe20000041820 */
[----:B------:R-:W4:Y:S07]  /*4da0*/  LDSM.16.M88.4 R16, [R237+0x3000] ;  /* 0x00300000ed10783b */ /* 0x000f2e0000000200 */
[C---:B-1----:R-:W-:Y:S08]  /*4db0*/  HMMA.16816.F32.BF16 R48, R212.reuse, R8, R48 ;  /* 0x00000008d430723c */ /* 0x042ff00000041830 */
[C---:B------:R-:W-:Y:S01]  /*4dc0*/  HMMA.16816.F32.BF16 R20, R212.reuse, R10, R20 ;  /* 0x0000000ad414723c */ /* 0x040fe20000041814 */
[----:B------:R-:W1:Y:S07]  /*4dd0*/  LDSM.16.M88.4 R8, [R237+0x3800] ;  /* 0x00380000ed08783b */ /* 0x000e6e0000000200 */
[C---:B---3--:R-:W-:Y:S08]  /*4de0*/  HMMA.16816.F32.BF16 R44, R212.reuse, R4, R36 ;  /* 0x00000004d42c723c */ /* 0x048ff00000041824 */
[----:B------:R-:W-:Y:S01]  /*4df0*/  HMMA.16816.F32.BF16 R36, R212, R6, R28 ;  /* 0x00000006d424723c */ /* 0x000fe2000004181c */
[----:B------:R-:W3:Y:S07]  /*4e00*/  LDSM.16.M88.4 R4, [R237+0x4000] ;  /* 0x00400000ed04783b */ /* 0x000eee0000000200 */
[C---:B----4-:R-:W-:Y:S08]  /*4e10*/  HMMA.16816.F32.BF16 R40, R216.reuse, R16, R32 ;  /* 0x00000010d828723c */ /* 0x050ff00000041820 */
[C---:B------:R-:W-:Y:S01]  /*4e20*/  HMMA.16816.F32.BF16 R28, R216.reuse, R18, R24 ;  /* 0x00000012d81c723c */ /* 0x040fe20000041818 */
[----:B------:R-:W-:Y:S07]  /*4e30*/  LDSM.16.M88.4 R16, [R236+0x5000] ;  /* 0x00500000ec10783b */ /* 0x000fee0000000200 */
[C---:B-1----:R-:W-:Y:S08]  /*4e40*/  HMMA.16816.F32.BF16 R32, R216.reuse, R8, R48 ;  /* 0x00000008d820723c */ /* 0x042ff00000041830 */
[C---:B------:R-:W-:Y:S01]  /*4e50*/  HMMA.16816.F32.BF16 R24, R216.reuse, R10, R20 ;  /* 0x0000000ad818723c */ /* 0x040fe20000041814 */
[----:B------:R-:W1:Y:S07]  /*4e60*/  LDSM.16.M88.4 R8, [R236+0x4800] ;  /* 0x00480000ec08783b */ /* 0x000e6e0000000200 */
[----:B---3--:R-:W-:Y:S08]  /*4e70*/  HMMA.16816.F32.BF16 R20, R216, R4, R44 ;  /* 0x00000004d814723c */ /* 0x008ff0000004182c */
[C---:B-1----:R-:W-:Y:S08]  /*4e80*/  HMMA.16816.F32.BF16 R48, R220.reuse, R8, R40 ;  /* 0x00000008dc30723c */ /* 0x042ff00000041828 */
[C---:B------:R-:W-:Y:S01]  /*4e90*/  HMMA.16816.F32.BF16 R44, R220.reuse, R10, R28 ;  /* 0x0000000adc2c723c */ /* 0x040fe2000004181c */
[----:B------:R-:W1:Y:S07]  /*4ea0*/  LDSM.16.M88.4 R8, [R236+0x5800] ;  /* 0x00580000ec08783b */ /* 0x000e6e0000000200 */
[----:B------:R-:W-:Y:S01]  /*4eb0*/  HMMA.16816.F32.BF16 R40, R220, R16, R32 ;  /* 0x00000010dc28723c */ /* 0x000fe20000041820 */
[----:B------:R-:W3:Y:S07]  /*4ec0*/  LDSM.16.M88.4 R32, [R243+0x4800] ;  /* 0x00480000f320783b */ /* 0x000eee0000000200 */
[----:B------:R-:W-:Y:S08]  /*4ed0*/  HMMA.16816.F32.BF16 R4, R216, R6, R36 ;  /* 0x00000006d804723c */ /* 0x000ff00000041824 */
[C---:B------:R-:W-:Y:S01]  /*4ee0*/  HMMA.16816.F32.BF16 R36, R220.reuse, R18, R24 ;  /* 0x00000012dc24723c */ /* 0x040fe20000041818 */
[----:B------:R-:W-:Y:S04]  /*4ef0*/  LDSM.16.M88.4 R16, [R243+0x5800] ;  /* 0x00580000f310783b */ /* 0x000fe80000000200 */
[----:B------:R-:W-:Y:S03]  /*4f00*/  LDSM.16.M88.4 R24, [R238+0x4800] ;  /* 0x00480000ee18783b */ /* 0x000fe60000000200 */
[C---:B-1----:R-:W-:Y:S01]  /*4f10*/  HMMA.16816.F32.BF16 R28, R220.reuse, R8, R20 ;  /* 0x00000008dc1c723c */ /* 0x042fe20000041814 */
[----:B------:R-:W1:Y:S07]  /*4f20*/  LDSM.16.M88.4 R20, [R243+0x5000] ;  /* 0x00500000f314783b */ /* 0x000e6e0000000200 */
[----:B------:R-:W-:Y:S08]  /*4f30*/  HMMA.16816.F32.BF16 R8, R220, R10, R4 ;  /* 0x0000000adc08723c */ /* 0x000ff00000041804 */
[C---:B---3--:R-:W-:Y:S08]  /*4f40*/  HMMA.16816.F32.BF16 R4, R224.reuse, R32, R48 ;  /* 0x00000020e004723c */ /* 0x048ff00000041830 */
[C---:B------:R-:W-:Y:S08]  /*4f50*/  HMMA.16816.F32.BF16 R32, R224.reuse, R34, R44 ;  /* 0x00000022e020723c */ /* 0x040ff0000004182c */
[C---:B-1----:R-:W-:Y:S08]  /*4f60*/  HMMA.16816.F32.BF16 R52, R224.reuse, R20, R40 ;  /* 0x00000014e034723c */ /* 0x042ff00000041828 */
[C---:B------:R-:W-:Y:S01]  /*4f70*/  HMMA.16816.F32.BF16 R48, R224.reuse, R22, R36 ;  /* 0x00000016e030723c */ /* 0x040fe20000041824 */
[----:B------:R-:W1:Y:S04]  /*4f80*/  LDSM.16.M88.4 R20, [R237+0x4800] ;  /* 0x00480000ed14783b */ /* 0x000e680000000200 */
[----:B------:R-:W-:Y:S03]  /*4f90*/  LDSM.16.M88.4 R36, [R238+0x5800] ;  /* 0x00580000ee24783b */ /* 0x000fe60000000200 */
[C---:B------:R-:W-:Y:S08]  /*4fa0*/  HMMA.16816.F32.BF16 R40, R224.reuse, R16, R28 ;  /* 0x00000010e028723c */ /* 0x040ff0000004181c */
[----:B------:R-:W-:Y:S01]  /*4fb0*/  HMMA.16816.F32.BF16 R44, R224, R18, R8 ;  /* 0x00000012e02c723c */ /* 0x000fe20000041808 */
[----:B------:R-:W3:Y:S07]  /*4fc0*/  LDSM.16.M88.4 R16, [R238+0x5000] ;  /* 0x00500000ee10783b */ /* 0x000eee0000000200 */
[C---:B------:R-:W-:Y:S08]  /*4fd0*/  HMMA.16816.F32.BF16 R4, R228.reuse, R24, R4 ;  /* 0x00000018e404723c */ /* 0x040ff00000041804 */
[----:B------:R-:W-:Y:S01]  /*4fe0*/  HMMA.16816.F32.BF16 R28, R228, R26, R32 ;  /* 0x0000001ae41c723c */ /* 0x000fe20000041820 */
[----:B------:R-:W4:Y:S11]  /*4ff0*/  LDSM.16.M88.4 R32, [R237+0x5000] ;  /* 0x00500000ed20783b */ /* 0x000f360000000200 */
[----:B------:R-:W-:Y:S04]  /*5000*/  @!UPT UIADD3 URZ, URZ, URZ, URZ ;  /* 0x0000003f3f3ff290 */ /* 0x000fe8000fffe03f */
[----:B-1----:R-:W-:Y:S08]  /*5010*/  HMMA.16816.F32.BF16 R24, R232, R20, R4 ;  /* 0x00000014e818723c */ /* 0x002ff00000041804 */
[----:B---3--:R-:W-:Y:S08]  /*5020*/  HMMA.16816.F32.BF16 R8, R228, R16, R52 ;  /* 0x00000010e408723c */ /* 0x008ff00000041834 */
[----:B------:R-:W-:Y:S08]  /*5030*/  HMMA.16816.F32.BF16 R20, R232, R22, R28 ;  /* 0x00000016e814723c */ /* 0x000ff0000004181c */
[----:B------:R-:W-:Y:S01]  /*5040*/  FMUL.FTZ R0, R24, c[0x0][0x320] ;  /* 0x0000c80018007a20 */ /* 0x000fe20000410000 */
[C---:B------:R-:W-:Y:S08]  /*5050*/  HMMA.16816.F32.BF16 R40, R228.reuse, R36, R40 ;  /* 0x00000024e428723c */ /* 0x040ff00000041828 */
[C---:B------:R-:W-:Y:S01]  /*5060*/  HMMA.16816.F32.BF16 R36, R228.reuse, R38, R44 ;  /* 0x00000026e424723c */ /* 0x040fe2000004182c */
[----:B------:R1:W3:Y:S07]  /*5070*/  MUFU.TANH R45, R0 ;  /* 0x00000000002d7308 */ /* 0x0002ee0000002400 */
[----:B------:R-:W-:Y:S01]  /*5080*/  HMMA.16816.F32.BF16 R4, R228, R18, R48 ;  /* 0x00000012e404723c */ /* 0x000fe20000041830 */
[----:B-1----:R-:W-:-:S04]  /*5090*/  FMUL.FTZ R0, R25, c[0x0][0x320] ;  /* 0x0000c80019007a20 */ /* 0x002fc80000410000 */
[----:B------:R1:W1:Y:S03]  /*50a0*/  MUFU.TANH R15, R0 ;  /* 0x00000000000f7308 */ /* 0x0002660000002400 */
[----:B----4-:R-:W-:Y:S01]  /*50b0*/  HMMA.16816.F32.BF16 R16, R232, R32, R8 ;  /* 0x00000020e810723c */ /* 0x010fe20000041808 */
[----:B------:R-:W4:Y:S01]  /*50c0*/  LDSM.16.M88.4 R8, [R237+0x5800] ;  /* 0x00580000ed08783b */ /* 0x000f220000000200 */
[----:B--2---:R-:W-:Y:S01]  /*50d0*/  ISETP.GT.AND P0, PT, R58, R2, PT ;  /* 0x000000023a00720c */ /* 0x004fe20003f04270 */
[----:B------:R-:W-:-:S04]  /*50e0*/  DEPBAR.LE SB0, 0x0 ;  /* 0x000080000000791a */ /* 0x000fc80000000000 */
[----:B-1----:R-:W-:-:S04]  /*50f0*/  FMUL.FTZ R0, R26, c[0x0][0x320] ;  /* 0x0000c8001a007a20 */ /* 0x002fc80000410000 */
[----:B------:R1:W2:Y:S02]  /*5100*/  MUFU.TANH R46, R0 ;  /* 0x00000000002e7308 */ /* 0x0002a40000002400 */
[----:B-1----:R-:W-:-:S06]  /*5110*/  FMUL.FTZ R0, R27, c[0x0][0x320] ;  /* 0x0000c8001b007a20 */ /* 0x002fcc0000410000 */
[----:B------:R1:W1:Y:S01]  /*5120*/  MUFU.TANH R44, R0 ;  /* 0x00000000002c7308 */ /* 0x0002620000002400 */
[----:B------:R-:W-:Y:S01]  /*5130*/  HMMA.16816.F32.BF16 R4, R232, R34, R4 ;  /* 0x00000022e804723c */ /* 0x000fe20000041804 */
        /* <DEDUP_REMOVED lines=14> */
[----:B-1----:R-:W-:Y:S02]  /*5220*/  FMUL.FTZ R0, R19, c[0x0][0x320] ;  /* 0x0000c80013007a20 */ /* 0x002fe40000410000 */
[----:B----4-:R-:W-:Y:S04]  /*5230*/  HMMA.16816.F32.BF16 R16, R232, R8, R40 ;  /* 0x00000008e810723c */ /* 0x010fe80000041828 */
[----:B------:R1:W4:Y:S02]  /*5240*/  MUFU.TANH R32, R0 ;  /* 0x0000000000207308 */ /* 0x0003240000002400 */
[----:B-1----:R-:W-:-:S06]  /*5250*/  FMUL.FTZ R0, R4, c[0x0][0x320] ;  /* 0x0000c80004007a20 */ /* 0x002fcc0000410000 */
        /* <DEDUP_REMOVED lines=22> */
[----:B------:R-:W-:Y:S01]  /*53c0*/  BSSY B1, `(.L_x_482) ;  /* 0x0000085000017945 */ /* 0x000fe20003800000 */
[----:B-1----:R-:W-:-:S06]  /*53d0*/  FMUL.FTZ R0, R7, c[0x0][0x320] ;  /* 0x0000c80007007a20 */ /* 0x002fcc0000410000 */
[----:B------:R1:W1:Y:S01]  /*53e0*/  MUFU.TANH R25, R0 ;  /* 0x0000000000197308 */ /* 0x0002620000002400 */
[C---:B------:R-:W-:Y:S02]  /*53f0*/  IADD3 R252, R243.reuse, 0x4800, RZ ;  /* 0x00004800f3fc7810 */ /* 0x040fe40007ffe0ff */
[C---:B------:R-:W-:Y:S02]  /*5400*/  IADD3 R251, R243.reuse, 0x5800, RZ ;  /* 0x00005800f3fb7810 */ /* 0x040fe40007ffe0ff */
[C---:B------:R-:W-:Y:S02]  /*5410*/  IADD3 R250, R243.reuse, 0x5000, RZ ;  /* 0x00005000f3fa7810 */ /* 0x040fe40007ffe0ff */
[C---:B------:R-:W-:Y:S02]  /*5420*/  IADD3 R249, R243.reuse, 0x3000, RZ ;  /* 0x00003000f3f97810 */ /* 0x040fe40007ffe0ff */
[C---:B------:R-:W-:Y:S02]  /*5430*/  IADD3 R248, R243.reuse, 0x4000, RZ ;  /* 0x00004000f3f87810 */ /* 0x040fe40007ffe0ff */
[----:B------:R-:W-:-:S02]  /*5440*/  IADD3 R247, R243, 0x3800, RZ ;  /* 0x00003800f3f77810 */ /* 0x000fc40007ffe0ff */
[C---:B------:R-:W-:Y:S02]  /*5450*/  IADD3 R246, R243.reuse, 0x1800, RZ ;  /* 0x00001800f3f67810 */ /* 0x040fe40007ffe0ff */
[C---:B------:R-:W-:Y:S02]  /*5460*/  IADD3 R245, R243.reuse, 0x2800, RZ ;  /* 0x00002800f3f57810 */ /* 0x040fe40007ffe0ff */
[----:B------:R-:W-:Y:S01]  /*5470*/  IADD3 R244, R243, 0x2000, RZ ;  /* 0x00002000f3f47810 */ /* 0x000fe20007ffe0ff */
[----:B------:R-:W-:Y:S06]  /*5480*/  BAR.SYNC.DEFER_BLOCKING 0x0 ;  /* 0x0000000000007b1d */ /* 0x000fec0000010000 */
[----:B------:R-:W-:Y:S05]  /*5490*/  @!P0 BRA `(.L_x_483) ;  /* 0x0000077000008947 */ /* 0x000fea0003800000 */
[----:B-1234-:R-:W2:Y:S04]  /*54a0*/  LDL R2, [R1+0x84] ;  /* 0x0000840001027983 */ /* 0x01eea80000100800 */
[----:B------:R-:W2:Y:S04]  /*54b0*/  LDL R3, [R1+0x178] ;  /* 0x0001780001037983 */ /* 0x000ea80000100800 */
[----:B------:R-:W3:Y:S01]  /*54c0*/  LDL.64 R60, [R1+0x98] ;  /* 0x00009800013c7983 */ /* 0x000ee20000100a00 */
[----:B------:R-:W-:-:S03]  /*54d0*/  IMAD.MOV.U32 R62, RZ, RZ, c[0x0][0x2b8] ;  /* 0x0000ae00ff3e7624 */ /* 0x000fc600078e00ff */
[----:B------:R-:W4:Y:S02]  /*54e0*/  LDL R59, [R1+0xac] ;  /* 0x0000ac00013b7983 */ /* 0x000f240000100800 */
[----:B------:R-:W-:Y:S01]  /*54f0*/  ISETP.NE.AND P2, PT, R62, 0x1, PT ;  /* 0x000000013e00780c */ /* 0x000fe20003f45270 */
[----:B------:R-:W-:Y:S01]  /*5500*/  IMAD.MOV.U32 R16, RZ, RZ, RZ ;  /* 0x000000ffff107224 */ /* 0x000fe200078e00ff */
[----:B------:R-:W5:Y:S04]  /*5510*/  LDL.64 R8, [R1+0x90] ;  /* 0x0000900001087983 */ /* 0x000f680000100a00 */
[----:B------:R-:W3:Y:S01]  /*5520*/  LDL R7, [R1+0x88] ;  /* 0x0000880001077983 */ /* 0x000ee20000100800 */
[C---:B--2---:R-:W-:Y:S02]  /*5530*/  IADD3 R2, R3.reuse, R57, R2 ;  /* 0x0000003903027210 */ /* 0x044fe40007ffe002 */
[----:B------:R-:W-:-:S02]  /*5540*/  ISETP.GT.AND P1, PT, R3, 0x2f, PT ;  /* 0x0000002f0300780c */ /* 0x000fc40003f24270 */
        /* <DEDUP_REMOVED lines=9> */
[----:B------:R-:W-:-:S03]  /*55e0*/  IMAD.MOV R0, RZ, RZ, -R0 ;  /* 0x000000ffff007224 */ /* 0x000fc600078e0a00 */
[----:B------:R-:W1:Y:S01]  /*55f0*/  S2R R17, SR_TID.X ;  /* 0x0000000000117919 */ /* 0x000e620000002100 */
[----:B------:R-:W-:-:S05]  /*5600*/  IMAD R2, R0, c[0x0][0x2b8], R2 ;  /* 0x0000ae0000027a24 */ /* 0x000fca00078e0202 */
[----:B------:R-:W-:Y:S01]  /*5610*/  SHF.R.S32.HI R0, RZ, 0x1f, R2 ;  /* 0x0000001fff007819 */ /* 0x000fe20000011402 */
[----:B------:R3:W-:Y:S04]  /*5620*/  STL [R1+0x38], R2 ;  /* 0x0000380201007387 */ /* 0x0007e80000100800 */
[----:B------:R-:W-:-:S04]  /*5630*/  IMAD R0, R0, c[0x0][0x1e0], RZ ;  /* 0x0000780000007a24 */ /* 0x000fc800078e02ff */
[----:B------:R-:W-:Y:S01]  /*5640*/  IMAD R0, R2, c[0x0][0x1e4], R0 ;  /* 0x0000790002007a24 */ /* 0x000fe200078e0200 */
[----:B-1----:R-:W-:-:S04]  /*5650*/  SHF.R.S32.HI R6, RZ, 0x1f, R17 ;  /* 0x0000001fff067819 */ /* 0x002fc80000011411 */
[----:B------:R-:W-:Y:S01]  /*5660*/  LEA.HI R6, R6, R17, RZ, 0x3 ;  /* 0x0000001106067211 */ /* 0x000fe200078f18ff */
[----:B---3--:R-:W-:-:S03]  /*5670*/  IMAD.WIDE.U32 R2, R2, c[0x0][0x1e0], RZ ;  /* 0x0000780002027a25 */ /* 0x008fc600078e00ff */
[----:B------:R-:W-:Y:S01]  /*5680*/  SHF.R.S32.HI R6, RZ, 0x3, R6 ;  /* 0x00000003ff067819 */ /* 0x000fe20000011406 */
[----:B------:R-:W-:Y:S01]  /*5690*/  IMAD.IADD R3, R3, 0x1, R0 ;  /* 0x0000000103037824 */ /* 0x000fe200078e0200 */
[----:B--2---:R1:W-:Y:S01]  /*56a0*/  STL [R1+0x28], R16 ;  /* 0x0000281001007387 */ /* 0x0043e20000100800 */
[----:B------:R-:W-:Y:S02]  /*56b0*/  SHF.R.S32.HI R0, RZ, 0x1f, R16 ;  /* 0x0000001fff007819 */ /* 0x000fe40000011410 */
[----:B------:R-:W-:-:S04]  /*56c0*/  IMAD.WIDE.U32 R2, R16, c[0x0][0x1f0], R2 ;  /* 0x00007c0010027a25 */ /* 0x000fc800078e0002 */
[----:B------:R-:W-:-:S04]  /*56d0*/  IMAD R0, R0, c[0x0][0x1f0], RZ ;  /* 0x00007c0000007a24 */ /* 0x000fc800078e02ff */
[----:B------:R-:W-:Y:S01]  /*56e0*/  IMAD R4, R16, c[0x0][0x1f4], R0 ;  /* 0x00007d0010047a24 */ /* 0x000fe200078e0200 */
[----:B-----5:R-:W-:-:S04]  /*56f0*/  IADD3 R0, P0, R8, R2, RZ ;  /* 0x0000000208007210 */ /* 0x020fc80007f1e0ff */
[----:B------:R-:W-:Y:S02]  /*5700*/  IADD3.X R2, R7, R3, R4, P0, !PT ;  /* 0x0000000307027210 */ /* 0x000fe400007fe404 */
[----:B------:R-:W-:Y:S02]  /*5710*/  IADD3 R7, -R6, 0x30, RZ ;  /* 0x0000003006077810 */ /* 0x000fe40007ffe1ff */
[C---:B------:R-:W-:Y:S02]  /*5720*/  LEA R6, P0, R0.reuse, c[0x0][0x1c8], 0x1 ;  /* 0x0000720000067a11 */ /* 0x040fe400078008ff */
[----:B------:R-:W-:Y:S02]  /*5730*/  ISETP.GE.AND P1, PT, R7, 0x1, PT ;  /* 0x000000010700780c */ /* 0x000fe40003f26270 */
[----:B------:R-:W-:Y:S01]  /*5740*/  LEA.HI.X R5, R0, c[0x0][0x1cc], R2, 0x1, P0 ;  /* 0x0000730000057a11 */ /* 0x000fe200000f0c02 */
[----:B------:R-:W-:Y:S08]  /*5750*/  BRA.DIV ~URZ, `(.L_x_484) ;  /* 0x00014ab27f007947 */ /* 0x000ff0000b800000 */
[----:B------:R2:W3:Y:S02]  /*5760*/  SHFL.IDX PT, R4, R5, RZ, 0x181f ;  /* 0x00181fff05047589 */ /* 0x0004e400000e0000 */
.L_x_638:
[----:B------:R-:W-:Y:S05]  /*5770*/  BRA.DIV ~URZ, `(.L_x_485) ;  /* 0x00014b227f007947 */ /* 0x000fea000b800000 */
[----:B------:R4:W1:Y:S02]  /*5780*/  SHFL.IDX PT, R0, R6, RZ, 0x181f ;  /* 0x00181fff06007589 */ /* 0x00086400000e0000 */
.L_x_639:
[----:B------:R-:W-:Y:S01]  /*5790*/  BSSY B0, `(.L_x_486) ;  /* 0x0000022000007945 */ /* 0x000fe20003800000 */
[----:B------:R-:W-:Y:S05]  /*57a0*/  @!P1 BRA `(.L_x_487) ;  /* 0x0000020000009947 */ /* 0x000fea0003800000 */
[----:B------:R-:W5:Y:S04]  /*57b0*/  LDL R3, [R1+0x40] ;  /* 0x0000400001037983 */ /* 0x000f680000100800 */
[----:B--2---:R-:W2:Y:S04]  /*57c0*/  LDL R2, [R1+0xc4] ;  /* 0x0000c40001027983 */ /* 0x004ea80000100800 */
[----:B----4-:R-:W4:Y:S04]  /*57d0*/  LDL R40, [R1+0x44] ;  /* 0x0000440001287983 */ /* 0x010f280000100800 */
        /* <DEDUP_REMOVED lines=8> */
[----:B-1----:R-:W3:Y:S04]  /*5860*/  LDL R16, [R1+0xb8] ;  /* 0x0000b80001107983 */ /* 0x002ee80000100800 */
[----:B------:R-:W3:Y:S01]  /*5870*/  LDL R9, [R1+0x50] ;  /* 0x0000500001097983 */ /* 0x000ee20000100800 */
[----:B-----5:R-:W-:-:S02]  /*5880*/  ISETP.GE.AND P0, PT, R3, c[0x0][0x1d4], PT ;  /* 0x0000750003007a0c */ /* 0x020fc40003f06270 */
[----:B--2---:R-:W-:-:S05]  /*5890*/  IADD3 R2, P1, R0, R2, RZ ;  /* 0x0000000200027210 */ /* 0x004fca0007f3e0ff */
[----:B----4-:R-:W-:-:S06]  /*58a0*/  IMAD.X R3, R4, 0x1, R40, P1 ;  /* 0x0000000104037824 */ /* 0x010fcc00008e0628 */
[----:B------:R-:W-:Y:S01]  /*58b0*/  @!PT LDS RZ, [RZ] ;  /* 0x00000000fffff984 */ /* 0x000fe20000000800 */
[----:B------:R-:W-:Y:S01]  /*58c0*/  @!PT LDS RZ, [RZ] ;  /* 0x00000000fffff984 */ /* 0x000fe20000000800 */
[----:B------:R-:W-:Y:S01]  /*58d0*/  @!PT LDS RZ, [RZ] ;  /* 0x00000000fffff984 */ /* 0x000fe20000000800 */
[----:B---3--:R1:W-:Y:S01]  /*58e0*/  LDGSTS.E.BYPASS.LTC128B.128 [R8+0x14080], [R2.64], !P0 ;  /* 0x1408000002087fae */ /* 0x0083e2000c101d46 */
[----:B------:R-:W-:Y:S02]  /*58f0*/  ISETP.GE.AND P0, PT, R39, c[0x0][0x1d4], PT ;  /* 0x0000750027007a0c */ /* 0x000fe40003f06270 */
[----:B-1----:R-:W-:-:S05]  /*5900*/  IADD3 R2, P1, R0, R38, RZ ;  /* 0x0000002600027210 */ /* 0x002fca0007f3e0ff */
[----:B------:R-:W-:-:S06]  /*5910*/  IMAD.X R3, R4, 0x1, R37, P1 ;  /* 0x0000000104037824 */ /* 0x000fcc00008e0625 */
[----:B------:R1:W-:Y:S01]  /*5920*/  LDGSTS.E.BYPASS.LTC128B.128 [R8+0x15880], [R2.64], !P0 ;  /* 0x1588000002087fae */ /* 0x0003e2000c101d46 */
[----:B------:R-:W-:Y:S02]  /*5930*/  ISETP.GE.AND P0, PT, R36, c[0x0][0x1d4], PT ;  /* 0x0000750024007a0c */ /* 0x000fe40003f06270 */
[----:B-1----:R-:W-:-:S05]  /*5940*/  IADD3 R2, P1, R0, R19, RZ ;  /* 0x0000001300027210 */ /* 0x002fca0007f3e0ff */
[----:B------:R-:W-:-:S06]  /*5950*/  IMAD.X R3, R4, 0x1, R18, P1 ;  /* 0x0000000104037824 */ /* 0x000fcc00008e0612 */
[----:B------:R1:W-:Y:S01]  /*5960*/  LDGSTS.E.BYPASS.LTC128B.128 [R8+0x17080], [R2.64], !P0 ;  /* 0x1708000002087fae */ /* 0x0003e2000c101d46 */
[----:B------:R-:W-:Y:S02]  /*5970*/  ISETP.GE.AND P0, PT, R17, c[0x0][0x1d4], PT ;  /* 0x0000750011007a0c */ /* 0x000fe40003f06270 */
[----:B-1----:R-:W-:-:S05]  /*5980*/  IADD3 R2, P1, R0, R16, RZ ;  /* 0x0000001000027210 */ /* 0x002fca0007f3e0ff */
[----:B------:R-:W-:-:S06]  /*5990*/  IMAD.X R3, R4, 0x1, R9, P1 ;  /* 0x0000000104037824 */ /* 0x000fcc00008e0609 */
[----:B------:R1:W-:Y:S02]  /*59a0*/  LDGSTS.E.BYPASS.LTC128B.128 [R8+0x18880], [R2.64], !P0 ;  /* 0x1888000002087fae */ /* 0x0003e4000c101d46 */
.L_x_487:
[----:B------:R-:W-:Y:S05]  /*59b0*/  BSYNC B0 ;  /* 0x0000000000007941 */ /* 0x000fea0003800000 */
.L_x_486:
[----:B------:R-:W-:Y:S01]  /*59c0*/  ISETP.GE.AND P0, PT, R7, 0x21, PT ;  /* 0x000000210700780c */ /* 0x000fe20003f06270 */
[----:B------:R-:W-:Y:S06]  /*59d0*/  BRA.DIV ~URZ, `(.L_x_488) ;  /* 0x000149527f007947 */ /* 0x000fec000b800000 */
[----:B---3--:R3:W2:Y:S04]  /*59e0*/  SHFL.IDX PT, R4, R5, 0x1, 0x181f ;  /* 0x00381f0005047f89 */ /* 0x0086a800000e0000 */
[----:B-1----:R3:W1:Y:S02]  /*59f0*/  SHFL.IDX PT, R0, R6, 0x1, 0x181f ;  /* 0x00381f0006007f89 */ /* 0x00266400000e0000 */
.L_x_640:
[----:B------:R-:W-:Y:S05]  /*5a00*/  @!P0 BRA `(.L_x_483) ;  /* 0x0000020000008947 */ /* 0x000fea0003800000 */
        /* <DEDUP_REMOVED lines=14> */
[----:B-1-3--:R-:W-:-:S05]  /*5af0*/  IADD3 R2, P1, R0, R2, RZ ;  /* 0x0000000200027210 */ /* 0x00afca0007f3e0ff */
[----:B----4-:R-:W-:-:S06]  /*5b00*/  IMAD.X R3, R4, 0x1, R37, P1 ;  /* 0x0000000104037824 */ /* 0x010fcc00008e0625 */
[----:B------:R-:W-:Y:S01]  /*5b10*/  @!PT LDS RZ, [RZ] ;  /* 0x00000000fffff984 */ /* 0x000fe20000000800 */
[----:B------:R-:W-:Y:S01]  /*5b20*/  @!PT LDS RZ, [RZ] ;  /* 0x00000000fffff984 */ /* 0x000fe20000000800 */
[----:B------:R-:W-:Y:S01]  /*5b30*/  @!PT LDS RZ, [RZ] ;  /* 0x00000000fffff984 */ /* 0x000fe20000000800 */
[----:B--2---:R1:W-:Y:S01]  /*5b40*/  LDGSTS.E.BYPASS.LTC128B.128 [R5+0x15080], [R2.64], !P0 ;  /* 0x1508000002057fae */ /* 0x0043e2000c101d46 */
        /* <DEDUP_REMOVED lines=12> */
.L_x_483:
[----:B-1234-:R-:W-:Y:S05]  /*5c10*/  BSYNC B1 ;  /* 0x0000000000017941 */ /* 0x01efea0003800000 */
.L_x_482:
[----:B------:R-:W2:Y:S01]  /*5c20*/  LDL R2, [R1+0xb0] ;  /* 0x0000b00001027983 */ /* 0x000ea20000100800 */
[----:B------:R-:W-:-:S03]  /*5c30*/  IMAD.MOV.U32 R4, RZ, RZ, c[0x0][0x2c4] ;  /* 0x0000b100ff047624 */ /* 0x000fc600078e00ff */
[----:B------:R-:W2:Y:S04]  /*5c40*/  LDL R0, [R1+0xb4] ;  /* 0x0000b40001007983 */ /* 0x000ea80000100800 */
[----:B------:R-:W3:Y:S04]  /*5c50*/  LDL R3, [R1+0x7c] ;  /* 0x00007c0001037983 */ /* 0x000ee80000100800 */
[----:B------:R-:W4:Y:S01]  /*5c60*/  LDL R5, [R1+0x74] ;  /* 0x0000740001057983 */ /* 0x000f220000100800 */
[----:B------:R-:W-:Y:S01]  /*5c70*/  ISETP.NE.AND P0, PT, R4, 0x1, PT ;  /* 0x000000010400780c */ /* 0x000fe20003f05270 */
[----:B------:R-:W-:-:S02]  /*5c80*/  ULDC UR4, c[0x0][0x324] ;  /* 0x0000c90000047ab9 */ /* 0x000fc40000000800 */
[----:B------:R-:W-:Y:S01]  /*5c90*/  ULOP3.LUT UR4, URZ, UR4, URZ, 0x33, !UPT ;  /* 0x000000043f047292 */ /* 0x000fe2000f8e333f */
[----:B------:R-:W0:Y:S01]  /*5ca0*/  LDGDEPBAR ;  /* 0x00000000000079af */ /* 0x000e220000000000 */
[----:B--2---:R-:W-:-:S08]  /*5cb0*/  IMAD.IADD R0, R0, 0x1, R2 ;  /* 0x0000000100007824 */ /* 0x004fd000078e0202 */
[----:B------:R-:W-:-:S04]  /*5cc0*/  @P0 IMAD.HI.U32 R2, R0, c[0x0][0x2c8], RZ ;  /* 0x0000b20000020a27 */ /* 0x000fc800078e00ff */
[----:B------:R-:W-:Y:S01]  /*5cd0*/  IMAD.MOV.U32 R4, RZ, RZ, R0 ;  /* 0x000000ffff047224 */ /* 0x000fe200078e0000 */
[----:B---3--:R-:W-:-:S04]  /*5ce0*/  IADD3 R0, -R3, 0x1, R56 ;  /* 0x0000000103007810 */ /* 0x008fc80007ffe138 */
[----:B----4-:R-:W-:Y:S01]  /*5cf0*/  IADD3 R0, R0, -R5, RZ ;  /* 0x8000000500007210 */ /* 0x010fe20007ffe0ff */
[----:B------:R-:W-:-:S03]  /*5d00*/  IMAD.IADD R7, R56, 0x1, -R3 ;  /* 0x0000000138077824 */ /* 0x000fc600078e0a03 */
[C---:B------:R-:W-:Y:S02]  /*5d10*/  IADD3 R6, R0.reuse, UR4, RZ ;  /* 0x0000000400067c10 */ /* 0x040fe4000fffe0ff */
[----:B------:R-:W-:Y:S02]  /*5d20*/  @P0 SHF.R.U32.HI R4, RZ, c[0x0][0x2cc], R2 ;  /* 0x0000b300ff040a19 */ /* 0x000fe40000011602 */
[----:B------:R-:W-:Y:S02]  /*5d30*/  IADD3 R5, R0, c[0x0][0x328], RZ ;  /* 0x0000ca0000057a10 */ /* 0x000fe40007ffe0ff */
[----:B------:R-:W-:Y:S01]  /*5d40*/  IADD3 R8, -R3, R12, RZ ;  /* 0x0000000c03087210 */ /* 0x000fe20007ffe1ff */
[----:B------:R-:W-:Y:S05]  /*5d50*/  BRA.DIV ~URZ, `(.L_x_489) ;  /* 0x000146e27f007947 */ /* 0x000fea000b800000 */
[----:B------:R1:W2:Y:S02]  /*5d60*/  SHFL.IDX PT, R3, R4, RZ, 0x1c1f ;  /* 0x001c1fff04037589 */ /* 0x0002a400000e0000 */
.L_x_641:
[----:B------:R-:W-:Y:S01]  /*5d70*/  IMAD.MOV.U32 R0, RZ, RZ, c[0x0][0x32c] ;  /* 0x0000cb00ff007624 */ /* 0x000fe200078e00ff */
[----:B--2---:R-:W-:-:S04]  /*5d80*/  IADD3 R2, R5, R3, RZ ;  /* 0x0000000305027210 */ /* 0x004fc80007ffe0ff */
[----:B------:R-:W-:Y:S01]  /*5d90*/  ISETP.GE.AND P0, PT, R0, 0x1, PT ;  /* 0x000000010000780c */ /* 0x000fe20003f06270 */
[----:B------:R-:W-:Y:S01]  /*5da0*/  IMAD.IADD R0, R6, 0x1, R3 ;  /* 0x0000000106007824 */ /* 0x000fe200078e0203 */
[----:B------:R-:W-:-:S11]  /*5db0*/  IMNMX R2, R7, R2, PT ;  /* 0x0000000207027217 */ /* 0x000fd60003800200 */
[----:B------:R-:W-:Y:S05]  /*5dc0*/  @!P0 BRA `(.L_x_490) ;  /* 0x0000016000008947 */ /* 0x000fea0003800000 */
[----:B------:R-:W2:Y:S04]  /*5dd0*/  LDL R16, [R1+0x78] ;  /* 0x0000780001107983 */ /* 0x000ea80000100800 */
[----:B------:R-:W2:Y:S01]  /*5de0*/  LDL R9, [R1+0x74] ;  /* 0x0000740001097983 */ /* 0x000ea20000100800 */
[----:B------:R-:W-:Y:S01]  /*5df0*/  BSSY B0, `(.L_x_491) ;  /* 0x000000f000007945 */ /* 0x000fe20003800000 */
[----:B--2---:R-:W-:-:S04]  /*5e00*/  IADD3 R3, -R9, R16, R3 ;  /* 0x0000001009037210 */ /* 0x004fc80007ffe103 */
[----:B------:R-:W-:-:S13]  /*5e10*/  ISETP.GT.AND P0, PT, R3, -0x1, PT ;  /* 0xffffffff0300780c */ /* 0x000fda0003f04270 */
[----:B------:R-:W-:Y:S05]  /*5e20*/  @P0 BRA `(.L_x_492) ;  /* 0x0000007000000947 */ /* 0x000fea0003800000 */
[----:B------:R-:W-:Y:S01]  /*5e30*/  IMAD.MOV.U32 R9, RZ, RZ, 0x1 ;  /* 0x00000001ff097424 */ /* 0x000fe200078e00ff */
[----:B------:R-:W-:-:S04]  /*5e40*/  LOP3.LUT R3, RZ, R3, RZ, 0x33, !PT ;  /* 0x00000003ff037212 */ /* 0x000fc800078e33ff */
[----:B------:R-:W-:-:S13]  /*5e50*/  ISETP.NE.AND P0, PT, R9, c[0x0][0x32c], PT ;  /* 0x0000cb0009007a0c */ /* 0x000fda0003f05270 */
[----:B------:R-:W-:-:S05]  /*5e60*/  @P0 IMAD.HI.U32 R9, R3, c[0x0][0x330], RZ ;  /* 0x0000cc0003090a27 */ /* 0x000fca00078e00ff */
[----:B------:R-:W-:-:S04]  /*5e70*/  @P0 SHF.R.U32.HI R3, RZ, c[0x0][0x334], R9 ;  /* 0x0000cd00ff030a19 */ /* 0x000fc80000011609 */
[----:B------:R-:W-:Y:S01]  /*5e80*/  LOP3.LUT R3, RZ, R3, RZ, 0x33, !PT ;  /* 0x00000003ff037212 */ /* 0x000fe200078e33ff */
[----:B------:R-:W-:Y:S05]  /*5e90*/  BRA `(.L_x_493) ;  /* 0x0000004000007947 */ /* 0x000fea0003800000 */
.L_x_492:
[----:B------:R-:W-:-:S04]  /*5ea0*/  MOV R9, 0x1 ;  /* 0x0000000100097802 */ /* 0x000fc80000000f00 */
[----:B------:R-:W-:-:S13]  /*5eb0*/  ISETP.NE.AND P0, PT, R9, c[0x0][0x32c], PT ;  /* 0x0000cb0009007a0c */ /* 0x000fda0003f05270 */
[----:B------:R-:W-:-:S05]  /*5ec0*/  @P0 IMAD.HI.U32 R9, R3, c[0x0][0x330], RZ ;  /* 0x0000cc0003090a27 */ /* 0x000fca00078e00ff */
[----:B------:R-:W-:Y:S02]  /*5ed0*/  @P0 SHF.R.U32.HI R3, RZ, c[0x0][0x334], R9 ;  /* 0x0000cd00ff030a19 */ /* 0x000fe40000011609 */
.L_x_493:
[----:B------:R-:W-:Y:S05]  /*5ee0*/  BSYNC B0 ;  /* 0x0000000000007941 */ /* 0x000fea0003800000 */
.L_x_491:
[----:B------:R-:W-:-:S05]  /*5ef0*/  IMAD R3, R3, c[0x0][0x32c], R8 ;  /* 0x0000cb0003037a24 */ /* 0x000fca00078e0208 */
[----:B------:R-:W-:Y:S02]  /*5f00*/  IADD3 R9, R3, c[0x0][0x32c], RZ ;  /* 0x0000cb0003097a10 */ /* 0x000fe40007ffe0ff */
[----:B------:R-:W-:Y:S02]  /*5f10*/  IMNMX R0, R0, R3, !PT ;  /* 0x0000000300007217 */ /* 0x000fe40007800200 */
[----:B------:R-:W-:Y:S02]  /*5f20*/  IMNMX R2, R2, R9, PT ;  /* 0x0000000902027217 */ /* 0x000fe40003800200 */
.L_x_490:
[----:B------:R-:W2:Y:S01]  /*5f30*/  LDL.LU R3, [R1+0x18] ;  /* 0x0000180001037983 */ /* 0x000ea20000300800 */
[C---:B------:R-:W-:Y:S02]  /*5f40*/  ISETP.GE.AND P0, PT, R12.reuse, 0x2, PT ;  /* 0x000000020c00780c */ /* 0x040fe40003f06270 */
[C---:B------:R-:W-:Y:S02]  /*5f50*/  ISETP.GE.AND P1, PT, R12.reuse, 0x9, PT ;  /* 0x000000090c00780c */ /* 0x040fe40003f26270 */
[C---:B------:R-:W-:Y:S02]  /*5f60*/  ISETP.GE.AND P6, PT, R12.reuse, 0x12, PT ;  /* 0x000000120c00780c */ /* 0x040fe40003fc6270 */
[----:B------:R-:W-:-:S02]  /*5f70*/  ISETP.GE.AND P5, PT, R12, 0x19, PT ;  /* 0x000000190c00780c */ /* 0x000fc40003fa6270 */
[C---:B------:R-:W-:Y:S02]  /*5f80*/  ISETP.GE.AND P4, PT, R12.reuse, 0x1a, PT ;  /* 0x0000001a0c00780c */ /* 0x040fe40003f86270 */
[C---:B------:R-:W-:Y:S02]  /*5f90*/  ISETP.GE.AND P3, PT, R12.reuse, 0x21, PT ;  /* 0x000000210c00780c */ /* 0x040fe40003f66270 */
[----:B------:R-:W-:Y:S02]  /*5fa0*/  ISETP.GE.AND P2, PT, R12, 0x22, PT ;  /* 0x000000220c00780c */ /* 0x000fe40003f46270 */
[----:B--2---:R-:W-:-:S04]  /*5fb0*/  LOP3.LUT R3, R3, 0xfffffff7, RZ, 0xc0, !PT ;  /* 0xfffffff703037812 */ /* 0x004fc800078ec0ff */
[----:B------:R-:W-:Y:S02]  /*5fc0*/  @P0 LOP3.LUT R3, R3, 0x8, RZ, 0xfc, !PT ;  /* 0x0000000803030812 */ /* 0x000fe400078efcff */
[----:B------:R-:W-:Y:S02]  /*5fd0*/  ISETP.GT.AND P0, PT, R0, 0x1, !P0 ;  /* 0x000000010000780c */ /* 0x000fe40004704270 */
[----:B------:R-:W-:Y:S02]  /*5fe0*/  LOP3.LUT R3, R3, 0xfffffffb, RZ, 0xc0, !PT ;  /* 0xfffffffb03037812 */ /* 0x000fe400078ec0ff */
[----:B------:R-:W-:Y:S02]  /*5ff0*/  ISETP.LT.OR P0, PT, R2, 0x2, P0 ;  /* 0x000000020200780c */ /* 0x000fe40000701670 */
[----:B------:R-:W-:Y:S02]  /*6000*/  @P1 LOP3.LUT R3, R3, 0x4, RZ, 0xfc, !PT ;  /* 0x0000000403031812 */ /* 0x000fe400078efcff */
[----:B------:R-:W-:-:S02]  /*6010*/  FSEL R15, R15, -INF , !P0 ;  /* 0xff8000000f0f7808 */ /* 0x000fc40004000000 */
[----:B------:R-:W-:Y:S02]  /*6020*/  ISETP.GT.AND P0, PT, R0, 0x8, !P1 ;  /* 0x000000080000780c */ /* 0x000fe40004f04270 */
[----:B------:R-:W-:Y:S02]  /*6030*/  ISETP.GE.AND P1, PT, R12, 0xa, PT ;  /* 0x0000000a0c00780c */ /* 0x000fe40003f26270 */
[----:B------:R-:W-:Y:S02]  /*6040*/  ISETP.LT.OR P0, PT, R2, 0x9, P0 ;  /* 0x000000090200780c */ /* 0x000fe40000701670 */
[----:B------:R-:W-:Y:S02]  /*6050*/  LOP3.LUT R3, R3, 0xfffffffd, RZ, 0xc0, !PT ;  /* 0xfffffffd03037812 */ /* 0x000fe400078ec0ff */
[----:B------:R-:W-:Y:S02]  /*6060*/  FSEL R16, R31, -INF , !P0 ;  /* 0xff8000001f107808 */ /* 0x000fe40004000000 */
[----:B------:R-:W-:-:S04]  /*6070*/  ISETP.GT.AND P0, PT, R0, 0x9, !P1 ;  /* 0x000000090000780c */ /* 0x000fc80004f04270 */
[----:B------:R-:W-:Y:S02]  /*6080*/  ISETP.LT.OR P0, PT, R2, 0xa, P0 ;  /* 0x0000000a0200780c */ /* 0x000fe40000701670 */
[----:B------:R-:W-:Y:S02]  /*6090*/  @P1 LOP3.LUT R3, R3, 0x2, RZ, 0xfc, !PT ;  /* 0x0000000203031812 */ /* 0x000fe400078efcff */
[----:B------:R-:W-:Y:S02]  /*60a0*/  ISETP.GE.AND P1, PT, R12, 0x11, PT ;  /* 0x000000110c00780c */ /* 0x000fe40003f26270 */
[----:B------:R-:W-:Y:S02]  /*60b0*/  FSEL R17, R30, -INF , !P0 ;  /* 0xff8000001e117808 */ /* 0x000fe40004000000 */
[----:B------:R-:W-:Y:S02]  /*60c0*/  ISETP.GT.AND P0, PT, R0, 0x10, !P1 ;  /* 0x000000100000780c */ /* 0x000fe40004f04270 */
[----:B------:R-:W-:-:S02]  /*60d0*/  LOP3.LUT R3, R3, 0xfffffffe, RZ, 0xc0, !PT ;  /* 0xfffffffe03037812 */ /* 0x000fc400078ec0ff */
[----:B------:R-:W-:-:S04]  /*60e0*/  ISETP.LT.OR P0, PT, R2, 0x11, P0 ;  /* 0x000000110200780c */ /* 0x000fc80000701670 */
[----:B------:R-:W-:Y:S02]  /*60f0*/  FSEL R18, R28, -INF , !P0 ;  /* 0xff8000001c127808 */ /* 0x000fe40004000000 */
[----:B------:R-:W-:Y:S02]  /*6100*/  ISETP.GT.AND P0, PT, R0, 0x11, !P6 ;  /* 0x000000110000780c */ /* 0x000fe40007704270 */
[----:B------:R-:W-:Y:S02]  /*6110*/  @P1 LOP3.LUT R3, R3, 0x1, RZ, 0xfc, !PT ;  /* 0x0000000103031812 */ /* 0x000fe400078efcff */
[----:B------:R-:W-:Y:S02]  /*6120*/  ISETP.LT.OR P0, PT, R2, 0x12, P0 ;  /* 0x000000120200780c */ /* 0x000fe40000701670 */
[----:B------:R-:W-:Y:S02]  /*6130*/  ISETP.GE.AND P1, PT, R12, 0x29, PT ;  /* 0x000000290c00780c */ /* 0x000fe40003f26270 */
[----:B------:R-:W-:-:S02]  /*6140*/  FSEL R19, R27, -INF , !P0 ;  /* 0xff8000001b137808 */ /* 0x000fc40004000000 */
[----:B------:R-:W-:Y:S02]  /*6150*/  ISETP.GT.AND P0, PT, R0, 0x18, !P5 ;  /* 0x000000180000780c */ /* 0x000fe40006f04270 */
[----:B------:R-:W-:Y:S02]  /*6160*/  LOP3.LUT R3, R3, 0xffffffef, RZ, 0xc0, !PT ;  /* 0xffffffef03037812 */ /* 0x000fe400078ec0ff */
[----:B------:R-:W-:-:S04]  /*6170*/  ISETP.LT.OR P0, PT, R2, 0x19, P0 ;  /* 0x000000190200780c */ /* 0x000fc80000701670 */
[----:B------:R-:W-:Y:S02]  /*6180*/  FSEL R20, R20, -INF , !P0 ;  /* 0xff80000014147808 */ /* 0x000fe40004000000 */
[----:B------:R-:W-:Y:S02]  /*6190*/  ISETP.GT.AND P0, PT, R0, 0x19, !P4 ;  /* 0x000000190000780c */ /* 0x000fe40006704270 */
[----:B------:R-:W-:Y:S02]  /*61a0*/  @P1 LOP3.LUT R3, R3, 0x10, RZ, 0xfc, !PT ;  /* 0x0000001003031812 */ /* 0x000fe400078efcff */
[----:B------:R-:W-:Y:S02]  /*61b0*/  ISETP.LT.OR P0, PT, R2, 0x1a, P0 ;  /* 0x0000001a0200780c */ /* 0x000fe40000701670 */
[----:B------:R-:W-:Y:S02]  /*61c0*/  LOP3.LUT R3, R3, 0xffffffdf, RZ, 0xc0, !PT ;  /* 0xffffffdf03037812 */ /* 0x000fe400078ec0ff */
[----:B------:R-:W-:-:S02]  /*61d0*/  FSEL R21, R21, -INF , !P0 ;  /* 0xff80000015157808 */ /* 0x000fc40004000000 */
[----:B------:R-:W-:-:S04]  /*61e0*/  ISETP.GT.AND P0, PT, R0, 0x20, !P3 ;  /* 0x000000200000780c */ /* 0x000fc80005f04270 */
[----:B------:R-:W-:-:S04]  /*61f0*/  ISETP.LT.OR P0, PT, R2, 0x21, P0 ;  /* 0x000000210200780c */ /* 0x000fc80000701670 */
[----:B------:R-:W-:Y:S02]  /*6200*/  FSEL R75, R14, -INF , !P0 ;  /* 0xff8000000e4b7808 */ /* 0x000fe40004000000 */
[----:B------:R-:W-:-:S04]  /*6210*/  ISETP.GT.AND P0, PT, R0, 0x21, !P2 ;  /* 0x000000210000780c */ /* 0x000fc80005704270 */
[----:B------:R-:W-:-:S04]  /*6220*/  ISETP.LT.OR P0, PT, R2, 0x22, P0 ;  /* 0x000000220200780c */ /* 0x000fc80000701670 */
[----:B------:R-:W-:Y:S02]  /*6230*/  FSEL R74, R13, -INF , !P0 ;  /* 0xff8000000d4a7808 */ /* 0x000fe40004000000 */
[----:B------:R-:W-:Y:S02]  /*6240*/  ISETP.GT.AND P0, PT, R0, 0x28, !P1 ;  /* 0x000000280000780c */ /* 0x000fe40004f04270 */
[----:B------:R-:W-:Y:S02]  /*6250*/  ISETP.GE.AND P1, PT, R12, 0x1, PT ;  /* 0x000000010c00780c */ /* 0x000fe40003f26270 */
[----:B------:R-:W-:-:S04]  /*6260*/  ISETP.LT.OR P0, PT, R2, 0x29, P0 ;  /* 0x000000290200780c */ /* 0x000fc80000701670 */
[----:B------:R-:W-:Y:S02]  /*6270*/  FSEL R73, R11, -INF , !P0 ;  /* 0xff8000000b497808 */ /* 0x000fe40004000000 */
[----:B------:R-:W-:-:S04]  /*6280*/  ISETP.GT.AND P0, PT, R0, RZ, !P1 ;  /* 0x000000ff0000720c */ /* 0x000fc80004f04270 */
[----:B------:R-:W-:-:S04]  /*6290*/  ISETP.LT.OR P0, PT, R2, 0x1, P0 ;  /* 0x000000010200780c */ /* 0x000fc80000701670 */
[----:B------:R-:W-:Y:S02]  /*62a0*/  FSEL R11, R45, -INF , !P0 ;  /* 0xff8000002d0b7808 */ /* 0x000fe40004000000 */
[----:B------:R-:W-:-:S13]  /*62b0*/  ISETP.GE.AND P0, PT, R12, 0x2a, PT ;  /* 0x0000002a0c00780c */ /* 0x000fda0003f06270 */
[----:B------:R-:W-:Y:S02]  /*62c0*/  @P0 LOP3.LUT R3, R3, 0x20, RZ, 0xfc, !PT ;  /* 0x0000002003030812 */ /* 0x000fe400078efcff */
[----:B------:R-:W-:-:S03]  /*62d0*/  ISETP.GT.AND P0, PT, R0, 0x29, !P0 ;  /* 0x000000290000780c */ /* 0x000fc60004704270 */
[----:B------:R2:W-:Y:S01]  /*62e0*/  STL [R1+0x18], R3 ;  /* 0x0000180301007387 */ /* 0x0005e20000100800 */
[----:B------:R-:W-:-:S04]  /*62f0*/  ISETP.LT.OR P0, PT, R2, 0x2a, P0 ;  /* 0x0000002a0200780c */ /* 0x000fc80000701670 */
[----:B------:R-:W-:Y:S01]  /*6300*/  FSEL R72, R10, -INF , !P0 ;  /* 0xff8000000a487808 */ /* 0x000fe20004000000 */
[----:B------:R-:W-:Y:S06]  /*6310*/  BRA.DIV ~URZ, `(.L_x_494) ;  /* 0x000141b27f007947 */ /* 0x000fec000b800000 */
[----:B--2---:R2:W3:Y:S02]  /*6320*/  SHFL.IDX PT, R3, R4, 0x1, 0x1c1f ;  /* 0x003c1f0004037f89 */ /* 0x0044e400000e0000 */
.L_x_642:
[----:B------:R-:W-:Y:S01]  /*6330*/  IMAD.MOV.U32 R0, RZ, RZ, c[0x0][0x32c] ;  /* 0x0000cb00ff007624 */ /* 0x000fe200078e00ff */
[----:B---3--:R-:W-:-:S04]  /*6340*/  IADD3 R2, R5, R3, RZ ;  /* 0x0000000305027210 */ /* 0x008fc80007ffe0ff */
[----:B------:R-:W-:Y:S01]  /*6350*/  ISETP.GE.AND P0, PT, R0, 0x1, PT ;  /* 0x000000010000780c */ /* 0x000fe20003f06270 */
[----:B------:R-:W-:Y:S01]  /*6360*/  IMAD.IADD R0, R6, 0x1, R3 ;  /* 0x0000000106007824 */ /* 0x000fe200078e0203 */
[----:B------:R-:W-:-:S11]  /*6370*/  IMNMX R2, R7, R2, PT ;  /* 0x0000000207027217 */ /* 0x000fd60003800200 */
[----:B------:R-:W-:Y:S05]  /*6380*/  @!P0 BRA `(.L_x_495) ;  /* 0x0000016000008947 */ /* 0x000fea0003800000 */
[----:B------:R-:W3:Y:S04]  /*6390*/  LDL R9, [R1+0x78] ;  /* 0x0000780001097983 */ /* 0x000ee80000100800 */
[----:B-12---:R-:W3:Y:S01]  /*63a0*/  LDL R4, [R1+0x74] ;  /* 0x0000740001047983 */ /* 0x006ee20000100800 */
[----:B------:R-:W-:Y:S01]  /*63b0*/  BSSY B0, `(.L_x_496) ;  /* 0x000000f000007945 */ /* 0x000fe20003800000 */
[----:B---3--:R-:W-:-:S04]  /*63c0*/  IADD3 R3, -R4, R9, R3 ;  /* 0x0000000904037210 */ /* 0x008fc80007ffe103 */
        /* <DEDUP_REMOVED lines=9> */
.L_x_497:
[----:B------:R-:W-:-:S04]  /*6460*/  MOV R4, 0x1 ;  /* 0x0000000100047802 */ /* 0x000fc80000000f00 */
[----:B------:R-:W-:-:S13]  /*6470*/  ISETP.NE.AND P0, PT, R4, c[0x0][0x32c], PT ;  /* 0x0000cb0004007a0c */ /* 0x000fda0003f05270 */
[----:B------:R-:W-:-:S05]  /*6480*/  @P0 IMAD.HI.U32 R4, R3, c[0x0][0x330], RZ ;  /* 0x0000cc0003040a27 */ /* 0x000fca00078e00ff */
[----:B------:R-:W-:Y:S02]  /*6490*/  @P0 SHF.R.U32.HI R3, RZ, c[0x0][0x334], R4 ;  /* 0x0000cd00ff030a19 */ /* 0x000fe40000011604 */
.L_x_498:
[----:B------:R-:W-:Y:S05]  /*64a0*/  BSYNC B0 ;  /* 0x0000000000007941 */ /* 0x000fea0003800000 */
.L_x_496:
[----:B------:R-:W-:-:S05]  /*64b0*/  IMAD R3, R3, c[0x0][0x32c], R8 ;  /* 0x0000cb0003037a24 */ /* 0x000fca00078e0208 */
[----:B------:R-:W-:Y:S02]  /*64c0*/  IADD3 R4, R3, c[0x0][0x32c], RZ ;  /* 0x0000cb0003047a10 */ /* 0x000fe40007ffe0ff */
[----:B------:R-:W-:Y:S02]  /*64d0*/  IMNMX R0, R0, R3, !PT ;  /* 0x0000000300007217 */ /* 0x000fe40007800200 */
[----:B------:R-:W-:Y:S02]  /*64e0*/  IMNMX R2, R2, R4, PT ;  /* 0x0000000402027217 */ /* 0x000fe40003800200 */
.L_x_495:
[----:B------:R-:W3:Y:S02]  /*64f0*/  LDL R3, [R1+0x18] ;  /* 0x0000180001037983 */ /* 0x000ee40000100800 */
[----:B---3--:R-:W-:-:S04]  /*6500*/  LOP3.LUT P0, RZ, R3, 0x8, RZ, 0xc0, !PT ;  /* 0x0000000803ff7812 */ /* 0x008fc8000780c0ff */
[----:B------:R-:W-:-:S04]  /*6510*/  ISETP.GT.AND P0, PT, R0, 0x1, !P0 ;  /* 0x000000010000780c */ /* 0x000fc80004704270 */
[----:B------:R-:W-:-:S04]  /*6520*/  ISETP.LT.OR P0, PT, R2, 0x2, P0 ;  /* 0x000000020200780c */ /* 0x000fc80000701670 */
[----:B------:R-:W-:Y:S02]  /*6530*/  FSEL R6, R44, -INF , !P0 ;  /* 0xff8000002c067808 */ /* 0x000fe40004000000 */
[----:B------:R-:W-:-:S04]  /*6540*/  LOP3.LUT P0, RZ, R3, 0x4, RZ, 0xc0, !PT ;  /* 0x0000000403ff7812 */ /* 0x000fc8000780c0ff */
        /* <DEDUP_REMOVED lines=11> */
[----:B------:R-:W-:Y:S02]  /*6600*/  ISETP.GT.AND P0, PT, R0, 0x11, !P6 ;  /* 0x000000110000780c */ /* 0x000fe40007704270 */
[----:B------:R-:W-:Y:S02]  /*6610*/  LOP3.LUT P6, RZ, R3, 0x20, RZ, 0xc0, !PT ;  /* 0x0000002003ff7812 */ /* 0x000fe400078cc0ff */
[----:B------:R-:W-:-:S04]  /*6620*/  ISETP.LT.OR P0, PT, R2, 0x12, P0 ;  /* 0x000000120200780c */ /* 0x000fc80000701670 */
[----:B------:R-:W-:Y:S02]  /*6630*/  FSEL R14, R32, -INF , !P0 ;  /* 0xff800000200e7808 */ /* 0x000fe40004000000 */
[----:B------:R-:W-:Y:S02]  /*6640*/  ISETP.GT.AND P0, PT, R0, 0x18, !P5 ;  /* 0x000000180000780c */ /* 0x000fe40006f04270 */
[----:B------:R-:W-:Y:S02]  /*6650*/  LOP3.LUT P5, RZ, R3, 0x10, RZ, 0xc0, !PT ;  /* 0x0000001003ff7812 */ /* 0x000fe400078ac0ff */
[----:B------:R-:W-:-:S04]  /*6660*/  ISETP.LT.OR P0, PT, R2, 0x19, P0 ;  /* 0x000000190200780c */ /* 0x000fc80000701670 */
[----:B------:R-:W-:Y:S02]  /*6670*/  FSEL R13, R29, -INF , !P0 ;  /* 0xff8000001d0d7808 */ /* 0x000fe40004000000 */
[----:B------:R-:W-:-:S04]  /*6680*/  ISETP.GT.AND P0, PT, R0, 0x19, !P4 ;  /* 0x000000190000780c */ /* 0x000fc80006704270 */
        /* <DEDUP_REMOVED lines=8> */
[C---:B------:R-:W-:Y:S02]  /*6710*/  ISETP.GT.AND P0, PT, R0.reuse, RZ, !P1 ;  /* 0x000000ff0000720c */ /* 0x040fe40004f04270 */
[----:B------:R-:W-:Y:S02]  /*6720*/  ISETP.GT.AND P1, PT, R0, 0x28, !P5 ;  /* 0x000000280000780c */ /* 0x000fe40006f24270 */
[C---:B------:R-:W-:Y:S02]  /*6730*/  ISETP.LT.OR P0, PT, R2.reuse, 0x1, P0 ;  /* 0x000000010200780c */ /* 0x040fe40000701670 */
[----:B------:R-:W-:Y:S02]  /*6740*/  ISETP.LT.OR P1, PT, R2, 0x29, P1 ;  /* 0x000000290200780c */ /* 0x000fe40000f21670 */
[----:B------:R-:W-:-:S02]  /*6750*/  FSEL R7, R46, -INF , !P0 ;  /* 0xff8000002e077808 */ /* 0x000fc40004000000 */
[----:B------:R-:W-:Y:S02]  /*6760*/  ISETP.GT.AND P0, PT, R0, 0x29, !P6 ;  /* 0x000000290000780c */ /* 0x000fe40007704270 */
[----:B------:R-:W-:Y:S02]  /*6770*/  FMNMX.FTZ R0, R11, R15, !PT ;  /* 0x0000000f0b007209 */ /* 0x000fe40007810000 */
[----:B------:R-:W-:Y:S02]  /*6780*/  ISETP.LT.OR P0, PT, R2, 0x2a, P0 ;  /* 0x0000002a0200780c */ /* 0x000fe40000701670 */
[----:B------:R-:W-:Y:S02]  /*6790*/  FMNMX.FTZ R2, R7, R6, !PT ;  /* 0x0000000607027209 */ /* 0x000fe40007810000 */
[----:B------:R-:W-:Y:S02]  /*67a0*/  FMNMX.FTZ R0, R16, R0, !PT ;  /* 0x0000000010007209 */ /* 0x000fe40007810000 */
[----:B------:R-:W-:-:S02]  /*67b0*/  FMNMX.FTZ R2, R10, R2, !PT ;  /* 0x000000020a027209 */ /* 0x000fc40007810000 */
[----:B------:R-:W-:Y:S02]  /*67c0*/  FMNMX.FTZ R0, R17, R0, !PT ;  /* 0x0000000011007209 */ /* 0x000fe40007810000 */
[----:B------:R-:W-:Y:S02]  /*67d0*/  FMNMX.FTZ R2, R9, R2, !PT ;  /* 0x0000000209027209 */ /* 0x000fe40007810000 */
[----:B------:R-:W-:Y:S02]  /*67e0*/  FMNMX.FTZ R0, R18, R0, !PT ;  /* 0x0000000012007209 */ /* 0x000fe40007810000 */
        /* <DEDUP_REMOVED lines=9> */
[----:B------:R-:W-:Y:S02]  /*6880*/  FSEL R69, R26, -INF , !P1 ;  /* 0xff8000001a457808 */ /* 0x000fe40004800000 */
[----:B------:R-:W-:Y:S02]  /*6890*/  FMNMX.FTZ R0, R74, R0, !PT ;  /* 0x000000004a007209 */ /* 0x000fe40007810000 */
[----:B------:R-:W-:Y:S02]  /*68a0*/  FMNMX.FTZ R2, R70, R2, !PT ;  /* 0x0000000246027209 */ /* 0x000fe40007810000 */
[----:B------:R-:W-:Y:S02]  /*68b0*/  FSEL R68, R25, -INF , !P0 ;  /* 0xff80000019447808 */ /* 0x000fe40004000000 */
[----:B------:R-:W-:Y:S02]  /*68c0*/  FMNMX.FTZ R0, R73, R0, !PT ;  /* 0x0000000049007209 */ /* 0x000fe40007810000 */
[----:B------:R-:W-:-:S02]  /*68d0*/  FMNMX.FTZ R2, R69, R2, !PT ;  /* 0x0000000245027209 */ /* 0x000fc40007810000 */
[----:B-12---:R-:W-:Y:S02]  /*68e0*/  FMNMX.FTZ R4, R72, R0, !PT ;  /* 0x0000000048047209 */ /* 0x006fe40007810000 */
[----:B------:R-:W-:Y:S01]  /*68f0*/  FMNMX.FTZ R5, R68, R2, !PT ;  /* 0x0000000244057209 */ /* 0x000fe20007810000 */
[----:B------:R-:W-:Y:S05]  /*6900*/  BRA.DIV ~URZ, `(.L_x_499) ;  /* 0x00013c527f007947 */ /* 0x000fea000b800000 */
[----:B------:R1:W2:Y:S02]  /*6910*/  SHFL.BFLY PT, R0, R4, 0x2, 0x1f ;  /* 0x0c401f0004007f89 */ /* 0x0002a400000e0000 */
.L_x_643:
[----:B-12---:R-:W-:Y:S01]  /*6920*/  FMNMX.FTZ R4, R4, R0, !PT ;  /* 0x0000000004047209 */ /* 0x006fe20007810000 */
[----:B------:R-:W-:Y:S05]  /*6930*/  BRA.DIV ~URZ, `(.L_x_500) ;  /* 0x00013c627f007947 */ /* 0x000fea000b800000 */
[----:B------:R-:W1:Y:S02]  /*6940*/  SHFL.BFLY PT, R0, R5, 0x2, 0x1f ;  /* 0x0c401f0005007f89 */ /* 0x000e6400000e0000 */
[----:B-1----:R-:W-:Y:S02]  /*6950*/  FMNMX.FTZ R5, R5, R0, !PT ;  /* 0x0000000005057209 */ /* 0x002fe40007810000 */
[----:B------:R-:W1:Y:S04]  /*6960*/  SHFL.BFLY PT, R0, R4, 0x1, 0x1f ;  /* 0x0c201f0004007f89 */ /* 0x000e6800000e0000 */
[----:B------:R2:W3:Y:S01]  /*6970*/  SHFL.BFLY PT, R3, R5, 0x1, 0x1f ;  /* 0x0c201f0005037f89 */ /* 0x0004e200000e0000 */
[----:B-1----:R-:W-:-:S04]  /*6980*/  FMNMX.FTZ R133, R4, R0, !PT ;  /* 0x0000000004857209 */ /* 0x002fc80007810000 */
.L_x_644:
[----:B------:R-:W4:Y:S01]  /*6990*/  LDL R40, [R1] ;  /* 0x0000000001287983 */ /* 0x000f220000100800 */
[C---:B------:R-:W-:Y:S01]  /*69a0*/  FMUL.FTZ R2, R133.reuse, c[0x0][0x2d0] ;  /* 0x0000b40085027a20 */ /* 0x040fe20000410000 */
[----:B------:R-:W-:Y:S01]  /*69b0*/  FSETP.NEU.FTZ.AND P0, PT, R133, -INF , PT ;  /* 0xff8000008500780b */ /* 0x000fe20003f1d000 */
[----:B------:R-:W-:Y:S01]  /*69c0*/  WARPSYNC 0xffffffff ;  /* 0xffffffff00007948 */ /* 0x000fe20003800000 */
[----:B---3--:R-:W-:Y:S01]  /*69d0*/  FMNMX.FTZ R132, R3, R5, !PT ;  /* 0x0000000503847209 */ /* 0x008fe20007810000 */
[----:B------:R-:W-:Y:S01]  /*69e0*/  LDSM.16.MT88.4 R32, [R241+0x800] ;  /* 0x00080000f120783b */ /* 0x000fe20000004200 */
[----:B------:R-:W-:-:S02]  /*69f0*/  FSEL R2, R2, RZ, P0 ;  /* 0x000000ff02027208 */ /* 0x000fc40000000000 */
[----:B------:R-:W-:Y:S01]  /*6a00*/  FSETP.NEU.FTZ.AND P0, PT, R132, -INF , PT ;  /* 0xff8000008400780b */ /* 0x000fe20003f1d000 */
[----:B------:R-:W-:Y:S02]  /*6a10*/  LDSM.16.MT88.4 R36, [R239+0x800] ;  /* 0x00080000ef24783b */ /* 0x000fe40000004200 */
[--C-:B------:R-:W-:Y:S02]  /*6a20*/  FFMA.FTZ R0, R11, c[0x0][0x2d0], -R2.reuse ;  /* 0x0000b4000b007a23 */ /* 0x100fe40000010802 */
[--C-:B------:R-:W-:Y:S01]  /*6a30*/  FFMA.FTZ R3, R19, c[0x0][0x2d0], -R2.reuse ;  /* 0x0000b40013037a23 */ /* 0x100fe20000010802 */
[----:B------:R-:W-:Y:S01]  /*6a40*/  LDSM.16.MT88.4 R24, [R240] ;  /* 0x00000000f018783b */ /* 0x000fe20000004200 */
[----:B------:R1:W-:Y:S03]  /*6a50*/  MUFU.EX2 R101, R0 ;  /* 0x0000000000657308 */ /* 0x0003e60000000800 */
[----:B------:R-:W-:Y:S04]  /*6a60*/  LDSM.16.MT88.4 R60, [R239+0x1800] ;  /* 0x00180000ef3c783b */ /* 0x000fe80000004200 */
[----:B------:R-:W-:Y:S01]  /*6a70*/  LDSM.16.MT88.4 R48, [R240+0x800] ;  /* 0x00080000f030783b */ /* 0x000fe20000004200 */
[----:B------:R3:W-:Y:S03]  /*6a80*/  MUFU.EX2 R126, R3 ;  /* 0x00000003007e7308 */ /* 0x0007e60000000800 */
[----:B------:R-:W-:Y:S04]  /*6a90*/  LDSM.16.MT88.4 R56, [R241+0x1800] ;  /* 0x00180000f138783b */ /* 0x000fe80000004200 */
[----:B------:R-:W-:Y:S01]  /*6aa0*/  LDSM.16.MT88.4 R64, [R241+0x2000] ;  /* 0x00200000f140783b */ /* 0x000fe20000004200 */
[----:B-1----:R-:W-:-:S03]  /*6ab0*/  FFMA.FTZ R0, R15, c[0x0][0x2d0], -R2 ;  /* 0x0000b4000f007a23 */ /* 0x002fc60000010802 */
[----:B------:R-:W-:Y:S01]  /*6ac0*/  LDSM.16.MT88.4 R52, [R242+0x1800] ;  /* 0x00180000f234783b */ /* 0x000fe20000004200 */
[----:B------:R1:W-:Y:S01]  /*6ad0*/  MUFU.EX2 R100, R0 ;  /* 0x0000000000647308 */ /* 0x0003e20000000800 */
[----:B---3--:R-:W-:-:S07]  /*6ae0*/  FFMA.FTZ R3, R20, c[0x0][0x2d0], -R2 ;  /* 0x0000b40014037a23 */ /* 0x008fce0000010802 */
[----:B------:R-:W-:Y:S01]  /*6af0*/  MUFU.EX2 R127, R3 ;  /* 0x00000003007f7308 */ /* 0x000fe20000000800 */
[----:B-1----:R-:W-:-:S07]  /*6b00*/  FFMA.FTZ R0, R16, c[0x0][0x2d0], -R2 ;  /* 0x0000b40010007a23 */ /* 0x002fce0000010802 */
[----:B------:R1:W-:Y:S02]  /*6b10*/  MUFU.EX2 R116, R0 ;  /* 0x0000000000747308 */ /* 0x0003e40000000800 */
[----:B-1----:R-:W-:-:S06]  /*6b20*/  FFMA.FTZ R0, R17, c[0x0][0x2d0], -R2 ;  /* 0x0000b40011007a23 */ /* 0x002fcc0000010802 */
[----:B------:R1:W3:Y:S02]  /*6b30*/  MUFU.EX2 R111, R0 ;  /* 0x00000000006f7308 */ /* 0x0002e40000000800 */
[----:B-1----:R-:W-:Y:S02]  /*6b40*/  FFMA.FTZ R0, R18, c[0x0][0x2d0], -R2 ;  /* 0x0000b40012007a23 */ /* 0x002fe40000010802 */
[----:B------:R-:W1:Y:S04]  /*6b50*/  LDSM.16.MT88.4 R16, [R239] ;  /* 0x00000000ef10783b */ /* 0x000e680000004200 */
[----:B------:R5:W-:Y:S02]  /*6b60*/  MUFU.EX2 R117, R0 ;  /* 0x0000000000757308 */ /* 0x000be40000000800 */
[----:B-----5:R-:W-:-:S05]  /*6b70*/  FMUL.FTZ R0, R132, c[0x0][0x2d0] ;  /* 0x0000b40084007a20 */ /* 0x020fca0000410000 */
[----:B------:R-:W-:-:S05]  /*6b80*/  FSEL R0, R0, RZ, P0 ;  /* 0x000000ff00007208 */ /* 0x000fca0000000000 */
[----:B------:R-:W-:-:S04]  /*6b90*/  FFMA.FTZ R3, R7, c[0x0][0x2d0], -R0 ;  /* 0x0000b40007037a23 */ /* 0x000fc80000010800 */
[----:B------:R5:W-:Y:S02]  /*6ba0*/  MUFU.EX2 R109, R3 ;  /* 0x00000003006d7308 */ /* 0x000be40000000800 */
[--C-:B-----5:R-:W-:Y:S02]  /*6bb0*/  FFMA.FTZ R3, R6, c[0x0][0x2d0], -R0.reuse ;  /* 0x0000b40006037a23 */ /* 0x120fe40000010800 */
[----:B--2---:R-:W2:Y:S04]  /*6bc0*/  LDSM.16.MT88.4 R4, [R241] ;  /* 0x00000000f104783b */ /* 0x004ea80000004200 */
[----:B------:R5:W1:Y:S02]  /*6bd0*/  MUFU.EX2 R108, R3 ;  /* 0x00000003006c7308 */ /* 0x000a640000000800 */
[----:B-----5:R-:W-:Y:S01]  /*6be0*/  FFMA.FTZ R3, R10, c[0x0][0x2d0], -R0 ;  /* 0x0000b4000a037a23 */ /* 0x020fe20000010800 */
[----:B---3--:R-:W-:-:S05]  /*6bf0*/  F2FP.BF16.PACK_AB R10, R111, R116 ;  /* 0x000000746f0a723e */ /* 0x008fca00000010ff */
[----:B------:R3:W-:Y:S02]  /*6c00*/  MUFU.EX2 R110, R3 ;  /* 0x00000003006e7308 */ /* 0x0007e40000000800 */
[----:B---3--:R-:W-:Y:S01]  /*6c10*/  FFMA.FTZ R3, R9, c[0x0][0x2d0], -R0 ;  /* 0x0000b40009037a23 */ /* 0x008fe20000010800 */
[----:B-1----:R-:W-:-:S05]  /*6c20*/  F2FP.BF16.PACK_AB R9, R108, R109 ;  /* 0x0000006d6c09723e */ /* 0x002fca00000010ff */
[----:B------:R1:W3:Y:S02]  /*6c30*/  MUFU.EX2 R118, R3 ;  /* 0x0000000300767308 */ /* 0x0002e40000000800 */
[----:B-1----:R-:W-:Y:S01]  /*6c40*/  FFMA.FTZ R3, R21, c[0x0][0x2d0], -R2 ;  /* 0x0000b40015037a23 */ /* 0x002fe20000010802 */
[----:B---3--:R-:W-:-:S05]  /*6c50*/  F2FP.BF16.PACK_AB R11, R118, R110 ;  /* 0x0000006e760b723e */ /* 0x008fca00000010ff */
[----:B------:R1:W-:Y:S02]  /*6c60*/  MUFU.EX2 R125, R3 ;  /* 0x00000003007d7308 */ /* 0x0003e40000000800 */
[----:B-1----:R-:W-:Y:S01]  /*6c70*/  FFMA.FTZ R3, R8, c[0x0][0x2d0], -R0 ;  /* 0x0000b40008037a23 */ /* 0x002fe20000010800 */
[----:B------:R-:W-:-:S05]  /*6c80*/  F2FP.BF16.PACK_AB R8, R100, R101 ;  /* 0x000000656408723e */ /* 0x000fca00000010ff */
[----:B------:R1:W-:Y:S02]  /*6c90*/  MUFU.EX2 R119, R3 ;  /* 0x0000000300777308 */ /* 0x0003e40000000800 */
[C---:B------:R-:W-:Y:S08]  /*6ca0*/  HMMA.16816.F32.BF16 R28, R8.reuse, R16, RZ ;  /* 0x00000010081c723c */ /* 0x040ff000000418ff */
[----:B------:R-:W-:Y:S01]  /*6cb0*/  HMMA.16816.F32.BF16 R20, R8, R18, RZ ;  /* 0x000000120814723c */ /* 0x000fe200000418ff */
[----:B-1----:R-:W-:-:S04]  /*6cc0*/  FFMA.FTZ R3, R14, c[0x0][0x2d0], -R0 ;  /* 0x0000b4000e037a23 */ /* 0x002fc80000010800 */
[----:B------:R1:W3:Y:S03]  /*6cd0*/  MUFU.EX2 R124, R3 ;  /* 0x00000003007c7308 */ /* 0x0002e60000000800 */
[----:B--2---:R-:W-:Y:S07]  /*6ce0*/  HMMA.16816.F32.BF16 R16, R8, R4, RZ ;  /* 0x000000040810723c */ /* 0x004fee00000418ff */
[----:B------:R-:W-:Y:S01]  /*6cf0*/  F2FP.BF16.PACK_AB R4, R126, R117 ;  /* 0x000000757e04723e */ /* 0x000fe200000010ff */
[----:B-1----:R-:W-:Y:S01]  /*6d00*/  FFMA.FTZ R3, R13, c[0x0][0x2d0], -R0 ;  /* 0x0000b4000d037a23 */ /* 0x002fe20000010800 */
[----:B---3--:R-:W-:-:S03]  /*6d10*/  F2FP.BF16.PACK_AB R5, R124, R119 ;  /* 0x000000777c05723e */ /* 0x008fc600000010ff */
[----:B------:R1:W-:Y:S02]  /*6d20*/  MUFU.EX2 R129, R3 ;  /* 0x0000000300817308 */ /* 0x0003e40000000800 */
[----:B-1----:R-:W-:Y:S02]  /*6d30*/  FFMA.FTZ R3, R12, c[0x0][0x2d0], -R0 ;  /* 0x0000b4000c037a23 */ /* 0x002fe40000010800 */
[----:B------:R-:W-:Y:S04]  /*6d40*/  HMMA.16816.F32.BF16 R12, R8, R6, RZ ;  /* 0x00000006080c723c */ /* 0x000fe800000418ff */
[----:B------:R-:W1:Y:S03]  /*6d50*/  MUFU.EX2 R128, R3 ;  /* 0x0000000300807308 */ /* 0x000e660000000800 */
[----:B------:R-:W-:Y:S01]  /*6d60*/  F2FP.BF16.PACK_AB R6, R125, R127 ;  /* 0x0000007f7d06723e */ /* 0x000fe200000010ff */
[----:B----4-:R2:W3:Y:S01]  /*6d70*/  LDSM.16.MT88.4 R44, [R40] ;  /* 0x00000000282c783b */ /* 0x0104e20000004200 */
[----:B-1----:R-:W-:-:S07]  /*6d80*/  F2FP.BF16.PACK_AB R7, R128, R129 ;  /* 0x000000818007723e */ /* 0x002fce00000010ff */
[C---:B------:R-:W-:Y:S08]  /*6d90*/  HMMA.16816.F32.BF16 R156, R4.reuse, R36, R28 ;  /* 0x00000024049c723c */ /* 0x040ff0000004181c */
[C---:B------:R-:W-:Y:S01]  /*6da0*/  HMMA.16816.F32.BF16 R136, R4.reuse, R38, R20 ;  /* 0x000000260488723c */ /* 0x040fe20000041814 */
[----:B------:R-:W1:Y:S07]  /*6db0*/  LDSM.16.MT88.4 R36, [R242+0x800] ;  /* 0x00080000f224783b */ /* 0x000e6e0000004200 */
[----:B--2---:R-:W-:Y:S08]  /*6dc0*/  HMMA.16816.F32.BF16 R40, R4, R34, R12 ;  /* 0x000000220428723c */ /* 0x004ff0000004180c */
[C---:B------:R-:W-:Y:S08]  /*6dd0*/  HMMA.16816.F32.BF16 R28, R8.reuse, R26, RZ ;  /* 0x0000001a081c723c */ /* 0x040ff000000418ff */
[----:B---3--:R-:W-:Y:S08]  /*6de0*/  HMMA.16816.F32.BF16 R20, R8, R46, RZ ;  /* 0x0000002e0814723c */ /* 0x008ff000000418ff */
[----:B------:R-:W-:Y:S01]  /*6df0*/  MOV R155, R40 ;  /* 0x00000028009b7202 */ /* 0x000fe20000000f00 */
[----:B------:R-:W-:Y:S01]  /*6e00*/  IMAD.MOV.U32 R153, RZ, RZ, R42 ;  /* 0x000000ffff997224 */ /* 0x000fe200078e002a */
[----:B------:R-:W-:Y:S01]  /*6e10*/  MOV R154, R41 ;  /* 0x00000029009a7202 */ /* 0x000fe20000000f00 */
[----:B------:R-:W-:Y:S01]  /*6e20*/  HMMA.16816.F32.BF16 R148, R4, R32, R16 ;  /* 0x000000200494723c */ /* 0x000fe20000041810 */
[----:B------:R-:W-:Y:S01]  /*6e30*/  MOV R152, R43 ;  /* 0x0000002b00987202 */ /* 0x000fe20000000f00 */
[----:B------:R-:W2:Y:S06]  /*6e40*/  LDSM.16.MT88.4 R32, [R239+0x2000] ;  /* 0x00200000ef20783b */ /* 0x000eac0000004200 */
[C---:B------:R-:W-:Y:S08]  /*6e50*/  HMMA.16816.F32.BF16 R40, R8.reuse, R24, RZ ;  /* 0x000000180828723c */ /* 0x040ff000000418ff */
[C---:B------:R-:W-:Y:S01]  /*6e60*/  HMMA.16816.F32.BF16 R24, R8.reuse, R44, RZ ;  /* 0x0000002c0818723c */ /* 0x040fe200000418ff */
[----:B------:R-:W3:Y:S07]  /*6e70*/  LDSM.16.MT88.4 R44, [R240+0x1800] ;  /* 0x00180000f02c783b */ /* 0x000eee0000004200 */
[C---:B------:R-:W-:Y:S08]  /*6e80*/  HMMA.16816.F32.BF16 R16, R8.reuse, R60, RZ ;  /* 0x0000003c0810723c */ /* 0x040ff000000418ff */
[----:B------:R-:W-:Y:S01]  /*6e90*/  HMMA.16816.F32.BF16 R12, R8, R62, RZ ;  /* 0x0000003e080c723c */ /* 0x000fe200000418ff */
[----:B------:R-:W4:Y:S07]  /*6ea0*/  LDSM.16.MT88.4 R60, [R240+0x2000] ;  /* 0x00200000f03c783b */ /* 0x000f2e0000004200 */
[C---:B------:R-:W-:Y:S08]  /*6eb0*/  HMMA.16816.F32.BF16 R76, R4.reuse, R50, R28 ;  /* 0x00000032044c723c */ /* 0x040ff0000004181c */
[C---:B-1----:R-:W-:Y:S08]  /*6ec0*/  HMMA.16816.F32.BF16 R24, R4.reuse, R36, R24 ;  /* 0x000000240418723c */ /* 0x042ff00000041818 */
[----:B------:R-:W-:Y:S01]  /*6ed0*/  HMMA.16816.F32.BF16 R20, R4, R38, R20 ;  /* 0x000000260414723c */ /* 0x000fe20000041814 */
[----:B------:R-:W1:Y:S07]  /*6ee0*/  LDSM.16.MT88.4 R36, [R239+0x3000] ;  /* 0x00300000ef24783b */ /* 0x000e6e0000004200 */
[----:B------:R-:W-:Y:S01]  /*6ef0*/  HMMA.16816.F32.BF16 R28, R8, R58, RZ ;  /* 0x0000003a081c723c */ /* 0x000fe200000418ff */
[----:B------:R-:W-:Y:S01]  /*6f00*/  MOV R147, R76 ;  /* 0x0000004c00937202 */ /* 0x000fe20000000f00 */
[----:B------:R-:W-:Y:S01]  /*6f10*/  IMAD.MOV.U32 R146, RZ, RZ, R77 ;  /* 0x000000ffff927224 */ /* 0x000fe200078e004d */
[----:B------:R-:W-:-:S02]  /*6f20*/  MOV R145, R78 ;  /* 0x0000004e00917202 */ /* 0x000fc40000000f00 */
[----:B------:R-:W-:-:S03]  /*6f30*/  MOV R144, R79 ;  /* 0x0000004f00907202 */ /* 0x000fc60000000f00 */
[----:B------:R-:W-:Y:S01]  /*6f40*/  HMMA.16816.F32.BF16 R140, R4, R48, R40 ;  /* 0x00000030048c723c */ /* 0x000fe20000041828 */
[----:B------:R-:W-:Y:S01]  /*6f50*/  IMAD.MOV.U32 R79, RZ, RZ, R25 ;  /* 0x000000ffff4f7224 */ /* 0x000fe200078e0019 */
[----:B------:R-:W-:Y:S01]  /*6f60*/  MOV R78, R26 ;  /* 0x0000001a004e7202 */ /* 0x000fe20000000f00 */
[----:B------:R-:W-:Y:S01]  /*6f70*/  IMAD.MOV.U32 R76, RZ, RZ, R24 ;  /* 0x000000ffff4c7224 */ /* 0x000fe200078e0018 */
[----:B------:R-:W-:Y:S01]  /*6f80*/  MOV R77, R27 ;  /* 0x0000001b004d7202 */ /* 0x000fe20000000f00 */
[----:B------:R-:W-:Y:S03]  /*6f90*/  LDSM.16.MT88.4 R48, [R242+0x2000] ;  /* 0x00200000f230783b */ /* 0x000fe60000004200 */
[----:B------:R-:W-:Y:S01]  /*6fa0*/  HMMA.16816.F32.BF16 R40, R8, R56, RZ ;  /* 0x000000380828723c */ /* 0x000fe200000418ff */
[----:B------:R-:W-:Y:S01]  /*6fb0*/  MOV R97, R22 ;  /* 0x0000001600617202 */ /* 0x000fe20000000f00 */
[----:B------:R-:W-:Y:S01]  /*6fc0*/  IMAD.MOV.U32 R102, RZ, RZ, R21 ;  /* 0x000000ffff667224 */ /* 0x000fe200078e0015 */
[----:B------:R-:W-:-:S02]  /*6fd0*/  MOV R96, R23 ;  /* 0x0000001700607202 */ /* 0x000fc40000000f00 */
[----:B------:R-:W-:-:S03]  /*6fe0*/  MOV R95, R20 ;  /* 0x00000014005f7202 */ /* 0x000fc60000000f00 */
[C---:B--2---:R-:W-:Y:S08]  /*6ff0*/  HMMA.16816.F32.BF16 R16, R4.reuse, R32, R16 ;  /* 0x000000200410723c */ /* 0x044ff00000041810 */
[----:B------:R-:W-:Y:S08]  /*7000*/  HMMA.16816.F32.BF16 R12, R4, R34, R12 ;  /* 0x00000022040c723c */ /* 0x000ff0000004180c */
[C---:B---3--:R-:W-:Y:S08]  /*7010*/  HMMA.16816.F32.BF16 R24, R8.reuse, R44, RZ ;  /* 0x0000002c0818723c */ /* 0x048ff000000418ff */
[----:B------:R-:W-:Y:S01]  /*7020*/  HMMA.16816.F32.BF16 R20, R8, R46, RZ ;  /* 0x0000002e0814723c */ /* 0x000fe200000418ff */
[----:B------:R-:W2:Y:S01]  /*7030*/  LDSM.16.MT88.4 R44, [R241+0x3000] ;  /* 0x00300000f12c783b */ /* 0x000ea20000004200 */
[----:B------:R-:W-:Y:S01]  /*7040*/  MOV R135, R16 ;  /* 0x0000001000877202 */ /* 0x000fe20000000f00 */
[----:B------:R-:W-:Y:S01]  /*7050*/  IMAD.MOV.U32 R134, RZ, RZ, R17 ;  /* 0x000000ffff867224 */ /* 0x000fe200078e0011 */
[----:B------:R-:W-:-:S02]  /*7060*/  MOV R131, R18 ;  /* 0x0000001200837202 */ /* 0x000fc40000000f00 */
[----:B------:R-:W-:Y:S02]  /*7070*/  MOV R130, R19 ;  /* 0x0000001300827202 */ /* 0x000fe40000000f00 */
[----:B------:R-:W-:Y:S01]  /*7080*/  HMMA.16816.F32.BF16 R32, R4, R66, R28 ;  /* 0x000000420420723c */ /* 0x000fe2000004181c */
[----:B------:R-:W-:Y:S01]  /*7090*/  IMAD.MOV.U32 R94, RZ, RZ, R13 ;  /* 0x000000ffff5e7224 */ /* 0x000fe200078e000d */
[----:B------:R-:W-:Y:S01]  /*70a0*/  MOV R87, R14 ;  /* 0x0000000e00577202 */ /* 0x000fe20000000f00 */
[----:B------:R-:W-:Y:S01]  /*70b0*/  IMAD.MOV.U32 R85, RZ, RZ, R12 ;  /* 0x000000ffff557224 */ /* 0x000fe200078e000c */
[----:B------:R-:W-:-:S04]  /*70c0*/  MOV R86, R15 ;  /* 0x0000000f00567202 */ /* 0x000fc80000000f00 */
[----:B------:R-:W-:Y:S01]  /*70d0*/  HMMA.16816.F32.BF16 R56, R4, R64, R40 ;  /* 0x000000400438723c */ /* 0x000fe20000041828 */
[----:B------:R-:W3:Y:S07]  /*70e0*/  LDSM.16.MT88.4 R40, [R239+0x3800] ;  /* 0x00380000ef28783b */ /* 0x000eee0000004200 */
[C---:B------:R-:W-:Y:S08]  /*70f0*/  HMMA.16816.F32.BF16 R16, R8.reuse, R52, RZ ;  /* 0x000000340810723c */ /* 0x040ff000000418ff */
[----:B------:R-:W-:Y:S01]  /*7100*/  HMMA.16816.F32.BF16 R12, R8, R54, RZ ;  /* 0x00000036080c723c */ /* 0x000fe200000418ff */
[----:B------:R-:W5:Y:S01]  /*7110*/  LDSM.16.MT88.4 R52, [R240+0x3000] ;  /* 0x00300000f034783b */ /* 0x000f620000004200 */
[----:B------:R-:W-:Y:S01]  /*7120*/  MOV R84, R33 ;  /* 0x0000002100547202 */ /* 0x000fe20000000f00 */
[----:B------:R-:W-:Y:S01]  /*7130*/  IMAD.MOV.U32 R92, RZ, RZ, R35 ;  /* 0x000000ffff5c7224 */ /* 0x000fe200078e0023 */
[----:B------:R-:W-:-:S02]  /*7140*/  MOV R93, R34 ;  /* 0x00000022005d7202 */ /* 0x000fc40000000f00 */
[----:B------:R-:W-:Y:S02]  /*7150*/  MOV R3, R32 ;  /* 0x0000002000037202 */ /* 0x000fe40000000f00 */
[----:B------:R-:W3:Y:S01]  /*7160*/  LDSM.16.MT88.4 R32, [R241+0x3800] ;  /* 0x00380000f120783b */ /* 0x000ee20000004200 */
[----:B----4-:R-:W-:Y:S08]  /*7170*/  HMMA.16816.F32.BF16 R64, R4, R60, R24 ;  /* 0x0000003c0440723c */ /* 0x010ff00000041818 */
[C---:B-1----:R-:W-:Y:S08]  /*7180*/  HMMA.16816.F32.BF16 R28, R8.reuse, R36, RZ ;  /* 0x00000024081c723c */ /* 0x042ff000000418ff */
[----:B------:R-:W-:Y:S01]  /*7190*/  HMMA.16816.F32.BF16 R24, R8, R38, RZ ;  /* 0x000000260818723c */ /* 0x000fe200000418ff */
[----:B------:R-:W-:Y:S07]  /*71a0*/  LDSM.16.MT88.4 R36, [R242+0x3000] ;  /* 0x00300000f224783b */ /* 0x000fee0000004200 */
[----:B------:R-:W-:Y:S08]  /*71b0*/  HMMA.16816.F32.BF16 R176, R4, R62, R20 ;  /* 0x0000003e04b0723c */ /* 0x000ff00000041814 */
[----:B--2---:R-:W-:Y:S07]  /*71c0*/  HMMA.16816.F32.BF16 R20, R8, R44, RZ ;  /* 0x0000002c0814723c */ /* 0x004fee00000418ff */
[----:B------:R-:W-:Y:S01]  /*71d0*/  MOV R44, R85 ;  /* 0x00000055002c7202 */ /* 0x000fe20000000f00 */
[----:B------:R-:W-:Y:S01]  /*71e0*/  HMMA.16816.F32.BF16 R60, R4, R48, R16 ;  /* 0x00000030043c723c */ /* 0x000fe20000041810 */
[----:B------:R-:W-:-:S07]  /*71f0*/  MOV R45, R94 ;  /* 0x0000005e002d7202 */ /* 0x000fce0000000f00 */
[----:B------:R-:W-:Y:S01]  /*7200*/  HMMA.16816.F32.BF16 R172, R4, R50, R12 ;  /* 0x0000003204ac723c */ /* 0x000fe2000004180c */
[----:B------:R-:W1:Y:S07]  /*7210*/  LDSM.16.MT88.4 R48, [R240+0x3800] ;  /* 0x00380000f030783b */ /* 0x000e6e0000004200 */
[----:B------:R-:W-:Y:S07]  /*7220*/  HMMA.16816.F32.BF16 R16, R8, R46, RZ ;  /* 0x0000002e0810723c */ /* 0x000fee00000418ff */
[----:B------:R-:W-:Y:S01]  /*7230*/  MOV R46, R87 ;  /* 0x00000057002e7202 */ /* 0x000fe20000000f00 */
[----:B---3--:R-:W-:Y:S01]  /*7240*/  HMMA.16816.F32.BF16 R88, R4, R42, R24 ;  /* 0x0000002a0458723c */ /* 0x008fe20000041818 */
[----:B------:R-:W2:Y:S01]  /*7250*/  LDSM.16.MT88.4 R24, [R242+0x3800] ;  /* 0x00380000f218783b */ /* 0x000ea20000004200 */
[----:B------:R-:W-:-:S05]  /*7260*/  IMAD.MOV.U32 R47, RZ, RZ, R86 ;  /* 0x000000ffff2f7224 */ /* 0x000fca00078e0056 */
[----:B------:R-:W-:Y:S01]  /*7270*/  IMAD.MOV.U32 R42, RZ, RZ, R78 ;  /* 0x000000ffff2a7224 */ /* 0x000fe200078e004e */
[----:B-----5:R-:W-:Y:S01]  /*7280*/  HMMA.16816.F32.BF16 R12, R8, R52, RZ ;  /* 0x00000034080c723c */ /* 0x020fe200000418ff */
[----:B------:R-:W-:-:S06]  /*7290*/  MOV R43, R77 ;  /* 0x0000004d002b7202 */ /* 0x000fcc0000000f00 */
[----:B------:R-:W-:Y:S01]  /*72a0*/  MOV R53, R84 ;  /* 0x0000005400357202 */ /* 0x000fe20000000f00 */
[----:B------:R-:W-:Y:S01]  /*72b0*/  HMMA.16816.F32.BF16 R80, R4, R40, R28 ;  /* 0x000000280450723c */ /* 0x000fe2000004181c */
[----:B------:R-:W3:Y:S01]  /*72c0*/  LDSM.16.MT88.4 R28, [R239+0x4800] ;  /* 0x00480000ef1c783b */ /* 0x000ee20000004200 */
[----:B------:R-:W-:Y:S01]  /*72d0*/  MOV R52, R3 ;  /* 0x0000000300347202 */ /* 0x000fe20000000f00 */
[----:B------:R-:W-:-:S04]  /*72e0*/  FADD.FTZ R3, R101, R100 ;  /* 0x0000006465037221 */ /* 0x000fc80000010000 */
[----:B------:R-:W-:Y:S01]  /*72f0*/  MOV R41, R79 ;  /* 0x0000004f00297202 */ /* 0x000fe20000000f00 */
[----:B------:R-:W-:Y:S01]  /*7300*/  FADD.FTZ R3, R116, R3 ;  /* 0x0000000374037221 */ /* 0x000fe20000010000 */
[----:B------:R-:W-:Y:S02]  /*7310*/  MOV R40, R76 ;  /* 0x0000004c00287202 */ /* 0x000fe40000000f00 */
[----:B------:R-:W-:Y:S01]  /*7320*/  HMMA.16816.F32.BF16 R76, R4, R32, R20 ;  /* 0x00000020044c723c */ /* 0x000fe20000041814 */
[----:B------:R-:W-:-:S06]  /*7330*/  FADD.FTZ R3, R111, R3 ;  /* 0x000000036f037221 */ /* 0x000fcc0000010000 */
[----:B------:R-:W-:Y:S01]  /*7340*/  IMAD.MOV.U32 R32, RZ, RZ, R97 ;  /* 0x000000ffff207224 */ /* 0x000fe200078e0061 */
[----:B------:R-:W-:Y:S01]  /*7350*/  MOV R33, R96 ;  /* 0x0000006000217202 */ /* 0x000fe20000000f00 */
[C---:B-1----:R-:W-:Y:S07]  /*7360*/  HMMA.16816.F32.BF16 R84, R4.reuse, R48, R12 ;  /* 0x000000300454723c */ /* 0x042fee000004180c */
[----:B------:R-:W-:Y:S01]  /*7370*/  IMAD.MOV.U32 R48, RZ, RZ, R93 ;  /* 0x000000ffff307224 */ /* 0x000fe200078e005d */
[----:B------:R-:W-:Y:S01]  /*7380*/  HMMA.16816.F32.BF16 R96, R4, R34, R16 ;  /* 0x000000220460723c */ /* 0x000fe20000041810 */
[----:B------:R-:W-:-:S06]  /*7390*/  MOV R49, R92 ;  /* 0x0000005c00317202 */ /* 0x000fcc0000000f00 */
[----:B------:R-:W-:Y:S01]  /*73a0*/  IMAD.MOV.U32 R34, RZ, RZ, R95 ;  /* 0x000000ffff227224 */ /* 0x000fe200078e005f */
[----:B------:R-:W-:Y:S01]  /*73b0*/  HMMA.16816.F32.BF16 R16, R8, R36, RZ ;  /* 0x000000240810723c */ /* 0x000fe200000418ff */
[----:B------:R-:W-:-:S06]  /*73c0*/  MOV R35, R102 ;  /* 0x0000006600237202 */ /* 0x000fcc0000000f00 */
[----:B------:R-:W-:Y:S01]  /*73d0*/  MOV R36, R135 ;  /* 0x0000008700247202 */ /* 0x000fe20000000f00 */
[----:B------:R-:W-:Y:S01]  /*73e0*/  HMMA.16816.F32.BF16 R12, R8, R38, RZ ;  /* 0x00000026080c723c */ /* 0x000fe200000418ff */
[----:B------:R-:W-:-:S06]  /*73f0*/  MOV R37, R134 ;  /* 0x0000008600257202 */ /* 0x000fcc0000000f00 */
[----:B------:R-:W-:Y:S01]  /*7400*/  IMAD.MOV.U32 R39, RZ, RZ, R130 ;  /* 0x000000ffff277224 */ /* 0x000fe200078e0082 */
[----:B------:R-:W-:Y:S01]  /*7410*/  HMMA.16816.F32.BF16 R20, R8, R54, RZ ;  /* 0x000000360814723c */ /* 0x000fe200000418ff */
[----:B------:R-:W-:-:S06]  /*7420*/  MOV R38, R131 ;  /* 0x0000008300267202 */ /* 0x000fcc0000000f00 */
[----:B------:R-:W-:Y:S01]  /*7430*/  MOV R54, R48 ;  /* 0x0000003000367202 */ /* 0x000fe20000000f00 */
[C---:B--2---:R-:W-:Y:S01]  /*7440*/  HMMA.16816.F32.BF16 R92, R4.reuse, R24, R16 ;  /* 0x00000018045c723c */ /* 0x044fe20000041810 */
[----:B------:R-:W1:Y:S01]  /*7450*/  LDSM.16.MT88.4 R16, [R239+0x5000] ;  /* 0x00500000ef10783b */ /* 0x000e620000004200 */
[----:B------:R-:W-:Y:S01]  /*7460*/  IMAD.MOV.U32 R55, RZ, RZ, R49 ;  /* 0x000000ffff377224 */ /* 0x000fe200078e0031 */
[----:B------:R-:W-:Y:S02]  /*7470*/  MOV R48, R34 ;  /* 0x0000002200307202 */ /* 0x000fe40000000f00 */
[----:B------:R-:W-:Y:S01]  /*7480*/  MOV R49, R35 ;  /* 0x0000002300317202 */ /* 0x000fe20000000f00 */
[----:B------:R-:W-:Y:S01]  /*7490*/  IMAD.MOV.U32 R35, RZ, RZ, R152 ;  /* 0x000000ffff237224 */ /* 0x000fe200078e0098 */
[----:B------:R-:W-:Y:S01]  /*74a0*/  MOV R34, R153 ;  /* 0x0000009900227202 */ /* 0x000fe20000000f00 */
[----:B------:R-:W-:Y:S01]  /*74b0*/  HMMA.16816.F32.BF16 R112, R4, R26, R12 ;  /* 0x0000001a0470723c */ /* 0x000fe2000004180c */
[----:B------:R-:W-:-:S06]  /*74c0*/  FADD.FTZ R25, R117, R3 ;  /* 0x0000000375197221 */ /* 0x000fcc0000010000 */
        /* <DEDUP_REMOVED lines=8> */
[----:B------:R-:W-:Y:S02]  /*7550*/  FFMA.FTZ R29, R70, c[0x0][0x2d0], -R0 ;  /* 0x0000b400461d7a23 */ /* 0x000fe40000010800 */
[----:B------:R-:W-:-:S03]  /*7560*/  IMAD.MOV.U32 R75, RZ, RZ, R144 ;  /* 0x000000ffff4b7224 */ /* 0x000fc600078e0090 */
[----:B------:R-:W-:Y:S01]  /*7570*/  MOV R50, R32 ;  /* 0x0000002000327202 */ /* 0x000fe20000000f00 */
[----:B------:R-:W-:Y:S01]  /*7580*/  IMAD.MOV.U32 R51, RZ, RZ, R33 ;  /* 0x000000ffff337224 */ /* 0x000fe200078e0021 */
[----:B------:R-:W-:Y:S02]  /*7590*/  MOV R32, R155 ;  /* 0x0000009b00207202 */ /* 0x000fe40000000f00 */
[----:B------:R-:W-:Y:S02]  /*75a0*/  MOV R33, R154 ;  /* 0x0000009a00217202 */ /* 0x000fe40000000f00 */
[----:B------:R-:W-:Y:S03]  /*75b0*/  LDSM.16.MT88.4 R152, [R239+0x1000] ;  /* 0x00100000ef98783b */ /* 0x000fe60000004200 */
[----:B-1----:R-:W-:Y:S07]  /*75c0*/  HMMA.16816.F32.BF16 R100, R4, R16, R12 ;  /* 0x000000100464723c */ /* 0x002fee000004180c */
[----:B------:R-:W-:Y:S01]  /*75d0*/  FADD.FTZ R16, R109, R108 ;  /* 0x0000006c6d107221 */ /* 0x000fe20000010000 */
[----:B------:R-:W-:Y:S03]  /*75e0*/  HMMA.16816.F32.BF16 R12, R8, R30, RZ ;  /* 0x0000001e080c723c */ /* 0x000fe600000418ff */
[----:B------:R-:W-:-:S04]  /*75f0*/  FADD.FTZ R24, R110, R16 ;  /* 0x000000106e187221 */ /* 0x000fc80000010000 */
[----:B------:R-:W-:Y:S02]  /*7600*/  FADD.FTZ R3, R118, R24 ;  /* 0x0000001876037221 */ /* 0x000fe40000010000 */
[----:B------:R-:W-:Y:S01]  /*7610*/  FFMA.FTZ R24, R72, c[0x0][0x2d0], -R2 ;  /* 0x0000b40048187a23 */ /* 0x000fe20000010802 */
[----:B------:R-:W-:Y:S01]  /*7620*/  MOV R72, R147 ;  /* 0x0000009300487202 */ /* 0x000fe20000000f00 */
[----:B------:R-:W-:Y:S01]  /*7630*/  FADD.FTZ R3, R119, R3 ;  /* 0x0000000377037221 */ /* 0x000fe20000010000 */
[----:B------:R-:W-:Y:S01]  /*7640*/  LDSM.16.MT88.4 R144, [R241+0x1000] ;  /* 0x00100000f190783b */ /* 0x000fe20000004200 */
[----:B------:R-:W-:Y:S02]  /*7650*/  FADD.FTZ R2, R126, R25 ;  /* 0x000000197e027221 */ /* 0x000fe40000010000 */
[----:B------:R-:W-:Y:S02]  /*7660*/  FFMA.FTZ R30, R71, c[0x0][0x2d0], -R0 ;  /* 0x0000b400471e7a23 */ /* 0x000fe40000010800 */
[----:B------:R-:W-:-:S02]  /*7670*/  FADD.FTZ R2, R127, R2 ;  /* 0x000000027f027221 */ /* 0x000fc40000010000 */
[--C-:B------:R-:W-:Y:S02]  /*7680*/  FFMA.FTZ R25, R69, c[0x0][0x2d0], -R0.reuse ;  /* 0x0000b40045197a23 */ /* 0x100fe40000010800 */
[----:B------:R-:W-:Y:S02]  /*7690*/  FFMA.FTZ R31, R68, c[0x0][0x2d0], -R0 ;  /* 0x0000b400441f7a23 */ /* 0x000fe40000010800 */
[----:B------:R-:W-:Y:S01]  /*76a0*/  FADD.FTZ R3, R124, R3 ;  /* 0x000000037c037221 */ /* 0x000fe20000010000 */
[----:B------:R-:W-:Y:S01]  /*76b0*/  HMMA.16816.F32.BF16 R120, R4, R18, R12 ;  /* 0x000000120478723c */ /* 0x000fe2000004180c */
[----:B------:R-:W1:Y:S01]  /*76c0*/  LDSM.16.MT88.4 R16, [R241+0x5000] ;  /* 0x00500000f110783b */ /* 0x000e620000004200 */
[----:B------:R-:W-:Y:S02]  /*76d0*/  FADD.FTZ R0, R125, R2 ;  /* 0x000000027d007221 */ /* 0x000fe40000010000 */
[----:B------:R-:W-:Y:S02]  /*76e0*/  FADD.FTZ R2, R129, R3 ;  /* 0x0000000381027221 */ /* 0x000fe40000010000 */
[----:B------:R-:W-:Y:S02]  /*76f0*/  MUFU.EX2 R3, R31 ;  /* 0x0000001f00037308 */ /* 0x000fe40000000800 */
[----:B--2---:R-:W-:Y:S01]  /*7700*/  HMMA.16816.F32.BF16 R12, R8, R20, RZ ;  /* 0x00000014080c723c */ /* 0x004fe200000418ff */
[----:B------:R-:W-:Y:S11]  /*7710*/  FADD.FTZ R2, R128, R2 ;  /* 0x0000000280027221 */ /* 0x000ff60000010000 */
[----:B------:R-:W-:Y:S11]  /*7720*/  @!UPT UIADD3 URZ, URZ, URZ, URZ ;  /* 0x0000003f3f3ff290 */ /* 0x000ff6000fffe03f */
[----:B------:R-:W-:Y:S01]  /*7730*/  @!UPT UIADD3 URZ, URZ, URZ, URZ ;  /* 0x0000003f3f3ff290 */ /* 0x000fe2000fffe03f */
        /* <DEDUP_REMOVED lines=16> */
[----:B------:R-:W2:Y:S01]  /*7840*/  MUFU.EX2 R17, R26 ;  /* 0x0000001a00117308 */ /* 0x000ea20000000800 */
[C---:B-1----:R-:W-:Y:S01]  /*7850*/  FADD.FTZ R0, R16.reuse, R0 ;  /* 0x0000000010007221 */ /* 0x042fe20000010000 */
[----:B------:R-:W-:-:S06]  /*7860*/  F2FP.BF16.PACK_AB R128, R16, R20 ;  /* 0x000000141080723e */ /* 0x000fcc00000010ff */
[----:B------:R-:W-:Y:S01]  /*7870*/  MUFU.EX2 R22, R30 ;  /* 0x0000001e00167308 */ /* 0x000fe20000000800 */
[----:B--2---:R-:W-:-:S07]  /*7880*/  FADD.FTZ R0, R17, R0 ;  /* 0x0000000011007221 */ /* 0x004fce0000010000 */
[----:B------:R-:W1:Y:S07]  /*7890*/  MUFU.EX2 R20, R29 ;  /* 0x0000001d00147308 */ /* 0x000e6e0000000800 */
[----:B------:R-:W-:Y:S01]  /*78a0*/  HMMA.16816.F32.BF16 R124, R4, R18, R12 ;  /* 0x00000012047c723c */ /* 0x000fe2000004180c */
[----:B------:R-:W2:Y:S01]  /*78b0*/  MUFU.EX2 R12, R24 ;  /* 0x00000018000c7308 */ /* 0x000ea20000000800 */
[----:B-1----:R-:W-:Y:S01]  /*78c0*/  F2FP.BF16.PACK_AB R129, R20, R22 ;  /* 0x000000161481723e */ /* 0x002fe200000010ff */
[C---:B--2---:R-:W-:Y:S01]  /*78d0*/  FADD.FTZ R0, R12.reuse, R0 ;  /* 0x000000000c007221 */ /* 0x044fe20000010000 */
[----:B------:R-:W-:-:S02]  /*78e0*/  F2FP.BF16.PACK_AB R130, R12, R17 ;  /* 0x000000110c82723e */ /* 0x000fc400000010ff */
        /* <DEDUP_REMOVED lines=13> */
[----:B------:R1:W-:Y:S01]  /*79c0*/  STL [R1+0x5c], R0 ;  /* 0x00005c0001007387 */ /* 0x0003e20000100800 */
[----:B------:R-:W-:Y:S03]  /*79d0*/  HMMA.16816.F32.BF16 R12, R8, R14, RZ ;  /* 0x0000000e080c723c */ /* 0x000fe600000418ff */
[----:B------:R-:W4:Y:S05]  /*79e0*/  LDSM.16.MT88.4 R8, [R242+0x5000] ;  /* 0x00500000f208783b */ /* 0x000f2a0000004200 */
[C---:B---3--:R-:W-:Y:S08]  /*79f0*/  HMMA.16816.F32.BF16 R140, R128.reuse, R136, R140 ;  /* 0x00000088808c723c */ /* 0x048ff0000004188c */
[C---:B------:R-:W-:Y:S01]  /*7a00*/  HMMA.16816.F32.BF16 R136, R128.reuse, R138, R72 ;  /* 0x0000008a8088723c */ /* 0x040fe20000041848 */
[----:B------:R-:W3:Y:S04]  /*7a10*/  LDSM.16.MT88.4 R72, [R239+0x4000] ;  /* 0x00400000ef48783b */ /* 0x000ee80000004200 */
[----:B-1----:R-:W5:Y:S03]  /*7a20*/  LDL R0, [R1+0xb0] ;  /* 0x0000b00001007983 */ /* 0x002f660000100800 */
[C---:B--2---:R-:W-:Y:S01]  /*7a30*/  HMMA.16816.F32.BF16 R28, R128.reuse, R32, R40 ;  /* 0x00000020801c723c */ /* 0x044fe20000041828 */
[----:B------:R-:W1:Y:S07]  /*7a40*/  LDSM.16.MT88.4 R40, [R239+0x2800] ;  /* 0x00280000ef28783b */ /* 0x000e6e0000004200 */
[----:B------:R-:W-:Y:S01]  /*7a50*/  HMMA.16816.F32.BF16 R32, R128, R34, R48 ;  /* 0x000000228020723c */ /* 0x000fe20000041830 */
[----:B------:R-:W2:Y:S07]  /*7a60*/  LDSM.16.MT88.4 R48, [R241+0x2800] ;  /* 0x00280000f130783b */ /* 0x000eae0000004200 */
[C---:B----4-:R-:W-:Y:S01]  /*7a70*/  HMMA.16816.F32.BF16 R16, R4.reuse, R8, R16 ;  /* 0x000000080410723c */ /* 0x050fe20000041810 */
[----:B------:R-:W4:Y:S04]  /*7a80*/  LDL.LU R8, [R1+0x24] ;  /* 0x0000240001087983 */ /* 0x000f280000300800 */
[----:B------:R-:W4:Y:S03]  /*7a90*/  LDL.LU R3, [R1+0x20] ;  /* 0x0000200001037983 */ /* 0x000f260000300800 */
[----:B------:R-:W-:Y:S01]  /*7aa0*/  HMMA.16816.F32.BF16 R12, R4, R10, R12 ;  /* 0x0000000a040c723c */ /* 0x000fe2000004180c */
[----:B------:R-:W-:Y:S07]  /*7ab0*/  LDSM.16.MT88.4 R4, [R242+0x5800] ;  /* 0x00580000f204783b */ /* 0x000fee0000004200 */
[C---:B---3--:R-:W-:Y:S01]  /*7ac0*/  HMMA.16816.F32.BF16 R68, R128.reuse, R72, R80 ;  /* 0x000000488044723c */ /* 0x048fe20000041850 */
[----:B------:R-:W-:Y:S07]  /*7ad0*/  LDSM.16.MT88.4 R80, [R241+0x4000] ;  /* 0x00400000f150783b */ /* 0x000fee0000004200 */
[C---:B------:R-:W-:Y:S01]  /*7ae0*/  HMMA.16816.F32.BF16 R72, R128.reuse, R74, R88 ;  /* 0x0000004a8048723c */ /* 0x040fe20000041858 */
[----:B------:R-:W3:Y:S07]  /*7af0*/  LDSM.16.MT88.4 R88, [R240+0x4000] ;  /* 0x00400000f058783b */ /* 0x000eee0000004200 */
[C---:B-1----:R-:W-:Y:S08]  /*7b00*/  HMMA.16816.F32.BF16 R36, R128.reuse, R40, R36 ;  /* 0x000000288024723c */ /* 0x042ff00000041824 */
[C---:B------:R-:W-:Y:S08]  /*7b10*/  HMMA.16816.F32.BF16 R40, R128.reuse, R42, R44 ;  /* 0x0000002a8028723c */ /* 0x040ff0000004182c */
[C---:B--2---:R-:W-:Y:S01]  /*7b20*/  HMMA.16816.F32.BF16 R44, R128.reuse, R48, R56 ;  /* 0x00000030802c723c */ /* 0x044fe20000041838 */
[----:B------:R-:W-:Y:S07]  /*7b30*/  LDSM.16.MT88.4 R56, [R240+0x2800] ;  /* 0x00280000f038783b */ /* 0x000fee0000004200 */
[C---:B------:R-:W-:Y:S08]  /*7b40*/  HMMA.16816.F32.BF16 R48, R128.reuse, R50, R52 ;  /* 0x000000328030723c */ /* 0x040ff00000041834 */
[C---:B---3--:R-:W-:Y:S08]  /*7b50*/  HMMA.16816.F32.BF16 R84, R128.reuse, R88, R84 ;  /* 0x000000588054723c */ /* 0x048ff00000041854 */
[C---:B------:R-:W-:Y:S01]  /*7b60*/  HMMA.16816.F32.BF16 R88, R128.reuse, R90, R104 ;  /* 0x0000005a8058723c */ /* 0x040fe20000041868 */
[----:B------:R-:W1:Y:S07]  /*7b70*/  LDSM.16.MT88.4 R104, [R239+0x5800] ;  /* 0x00580000ef68783b */ /* 0x000e6e0000004200 */
[C---:B------:R-:W-:Y:S08]  /*7b80*/  HMMA.16816.F32.BF16 R76, R128.reuse, R80, R76 ;  /* 0x00000050804c723c */ /* 0x040ff0000004184c */
        /* <DEDUP_REMOVED lines=8> */
[----:B------:R-:W-:Y:S01]  /*7c10*/  HMMA.16816.F32.BF16 R96, R128, R98, R112 ;  /* 0x000000628060723c */ /* 0x000fe20000041870 */
[----:B------:R-:W3:Y:S01]  /*7c20*/  LDSM.16.MT88.4 R112, [R241+0x5800] ;  /* 0x00580000f170783b */ /* 0x000ee20000004200 */
[----:B------:R-:W-:-:S04]  /*7c30*/  MOV R2, c[0x0][0x2c4] ;  /* 0x0000b10000027a02 */ /* 0x000fc80000000f00 */
[----:B------:R-:W-:Y:S02]  /*7c40*/  ISETP.NE.AND P1, PT, R2, 0x1, PT ;  /* 0x000000010200780c */ /* 0x000fe40003f25270 */
[----:B------:R-:W-:Y:S01]  /*7c50*/  MOV R9, c[0x0][0x32c] ;  /* 0x0000cb0000097a02 */ /* 0x000fe20000000f00 */
[C---:B-1----:R-:W-:Y:S08]  /*7c60*/  HMMA.16816.F32.BF16 R116, R128.reuse, R120, R116 ;  /* 0x000000788074723c */ /* 0x042ff00000041874 */
[C---:B------:R-:W-:Y:S08]  /*7c70*/  HMMA.16816.F32.BF16 R120, R128.reuse, R122, R124 ;  /* 0x0000007a8078723c */ /* 0x040ff0000004187c */
[C---:B------:R-:W-:Y:S08]  /*7c80*/  HMMA.16816.F32.BF16 R124, R128.reuse, R4, R16 ;  /* 0x00000004807c723c */ /* 0x040ff00000041810 */
[C---:B--2---:R-:W-:Y:S08]  /*7c90*/  HMMA.16816.F32.BF16 R60, R128.reuse, R64, R60 ;  /* 0x00000040803c723c */ /* 0x044ff0000004183c */
[C---:B---3--:R-:W-:Y:S08]  /*7ca0*/  HMMA.16816.F32.BF16 R108, R128.reuse, R112, R108 ;  /* 0x00000070806c723c */ /* 0x048ff0000004186c */
[C---:B------:R-:W-:Y:S08]  /*7cb0*/  HMMA.16816.F32.BF16 R56, R128.reuse, R58, R176 ;  /* 0x0000003a8038723c */ /* 0x040ff000000418b0 */
[C---:B------:R-:W-:Y:S08]  /*7cc0*/  HMMA.16816.F32.BF16 R64, R128.reuse, R66, R172 ;  /* 0x000000428040723c */ /* 0x040ff000000418ac */
[C---:B------:R-:W-:Y:S08]  /*7cd0*/  HMMA.16816.F32.BF16 R112, R128.reuse, R114, R168 ;  /* 0x000000728070723c */ /* 0x040ff000000418a8 */
[----:B------:R-:W-:Y:S01]  /*7ce0*/  HMMA.16816.F32.BF16 R128, R128, R6, R12 ;  /* 0x000000068080723c */ /* 0x000fe2000004180c */
[----:B-----5:R-:W-:-:S05]  /*7cf0*/  @P1 IMAD.HI.U32 R2, R0, c[0x0][0x2c8], RZ ;  /* 0x0000b20000021a27 */ /* 0x020fca00078e00ff */
[----:B------:R-:W-:Y:S02]  /*7d00*/  @P1 SHF.R.U32.HI R0, RZ, c[0x0][0x2cc], R2 ;  /* 0x0000b300ff001a19 */ /* 0x000fe40000011602 */
[----:B------:R-:W-:Y:S02]  /*7d10*/  ISETP.GE.AND P1, PT, R9, 0x1, PT ;  /* 0x000000010900780c */ /* 0x000fe40003f26270 */
[----:B----4-:R-:W-:-:S05]  /*7d20*/  IADD3 R4, R3, -0x2, RZ ;  /* 0xfffffffe03047810 */ /* 0x010fca0007ffe0ff */
[----:B------:R1:W-:Y:S01]  /*7d30*/  STL [R1+0x3c], R4 ;  /* 0x00003c0401007387 */ /* 0x0003e20000100800 */
[----:B------:R-:W-:-:S04]  /*7d40*/  IADD3 R0, R8, R0, RZ ;  /* 0x0000000008007210 */ /* 0x000fc80007ffe0ff */
[----:B------:R-:W-:Y:S01]  /*7d50*/  IADD3 R3, R0, c[0x0][0x328], RZ ;  /* 0x0000ca0000037a10 */ /* 0x000fe20007ffe0ff */
[----:B------:R-:W-:Y:S05]  /*7d60*/  @!P1 BRA `(.L_x_501) ;  /* 0x0000013000009947 */ /* 0x000fea0003800000 */
[C---:B------:R-:W-:Y:S01]  /*7d70*/  ISETP.GT.AND P0, PT, R0.reuse, RZ, PT ;  /* 0x000000ff0000720c */ /* 0x040fe20003f04270 */
[----:B------:R-:W-:Y:S01]  /*7d80*/  BSSY B0, `(.L_x_502) ;  /* 0x000000e000007945 */ /* 0x000fe20003800000 */
[----:B------:R-:W-:-:S11]  /*7d90*/  IADD3 R2, R0, -0x1, RZ ;  /* 0xffffffff00027810 */ /* 0x000fd60007ffe0ff */
[----:B------:R-:W-:Y:S05]  /*7da0*/  @P0 BRA `(.L_x_503) ;  /* 0x0000007000000947 */ /* 0x000fea0003800000 */
[----:B------:R-:W-:Y:S02]  /*7db0*/  IMAD.MOV.U32 R2, RZ, RZ, 0x1 ;  /* 0x00000001ff027424 */ /* 0x000fe400078e00ff */
[----:B------:R-:W-:-:S03]  /*7dc0*/  IMAD.MOV R0, RZ, RZ, -R0 ;  /* 0x000000ffff007224 */ /* 0x000fc600078e0a00 */
[----:B------:R-:W-:-:S13]  /*7dd0*/  ISETP.NE.AND P0, PT, R2, c[0x0][0x32c], PT ;  /* 0x0000cb0002007a0c */ /* 0x000fda0003f05270 */
[----:B------:R-:W-:-:S05]  /*7de0*/  @P0 IMAD.HI.U32 R2, R0, c[0x0][0x330], RZ ;  /* 0x0000cc0000020a27 */ /* 0x000fca00078e00ff */
[----:B------:R-:W-:-:S04]  /*7df0*/  @P0 SHF.R.U32.HI R0, RZ, c[0x0][0x334], R2 ;  /* 0x0000cd00ff000a19 */ /* 0x000fc80000011602 */
[----:B------:R-:W-:Y:S01]  /*7e00*/  LOP3.LUT R2, RZ, R0, RZ, 0x33, !PT ;  /* 0x00000000ff027212 */ /* 0x000fe200078e33ff */
[----:B------:R-:W-:Y:S05]  /*7e10*/  BRA `(.L_x_504) ;  /* 0x0000004000007947 */ /* 0x000fea0003800000 */
.L_x_503:
[----:B------:R-:W-:-:S04]  /*7e20*/  MOV R0, 0x1 ;  /* 0x0000000100007802 */ /* 0x000fc80000000f00 */
[----:B------:R-:W-:-:S13]  /*7e30*/  ISETP.NE.AND P0, PT, R0, c[0x0][0x32c], PT ;  /* 0x0000cb0000007a0c */ /* 0x000fda0003f05270 */
[----:B------:R-:W-:-:S05]  /*7e40*/  @P0 IMAD.HI.U32 R0, R2, c[0x0][0x330], RZ ;  /* 0x0000cc0002000a27 */ /* 0x000fca00078e00ff */
[----:B------:R-:W-:Y:S02]  /*7e50*/  @P0 SHF.R.U32.HI R2, RZ, c[0x0][0x334], R0 ;  /* 0x0000cd00ff020a19 */ /* 0x000fe40000011600 */
.L_x_504:
[----:B------:R-:W-:Y:S05]  /*7e60*/  BSYNC B0 ;  /* 0x0000000000007941 */ /* 0x000fea0003800000 */
.L_x_502:
[----:B------:R-:W-:-:S05]  /*7e70*/  MOV R0, c[0x0][0x32c] ;  /* 0x0000cb0000007a02 */ /* 0x000fca0000000f00 */
[----:B------:R-:W-:-:S05]  /*7e80*/  IMAD R2, R2, R0, c[0x0][0x32c] ;  /* 0x0000cb0002027624 */ /* 0x000fca00078e0200 */
[----:B------:R-:W-:-:S04]  /*7e90*/  IMNMX R3, R3, R2, PT ;  /* 0x0000000203037217 */ /* 0x000fc80003800200 */
.L_x_501:
[----:B------:R-:W2:Y:S01]  /*7ea0*/  LDL R2, [R1+0x70] ;  /* 0x0000700001027983 */ /* 0x000ea20000100800 */
[----:B------:R-:W-:-:S05]  /*7eb0*/  IMAD.HI R3, R3, 0x2aaaaaab, RZ ;  /* 0x2aaaaaab03037827 */ /* 0x000fca00078e02ff */
[----:B------:R-:W-:-:S04]  /*7ec0*/  SHF.R.U32.HI R0, RZ, 0x1f, R3 ;  /* 0x0000001fff007819 */ /* 0x000fc80000011603 */
[----:B------:R-:W-:-:S04]  /*7ed0*/  LEA.HI.SX32 R3, R3, R0, 0x1d ;  /* 0x0000000003037211 */ /* 0x000fc800078feaff */
[----:B--2---:R-:W-:-:S04]  /*7ee0*/  IMNMX R2, R2, R3, !PT ;  /* 0x0000000302027217 */ /* 0x004fc80007800200 */
[----:B------:R-:W-:Y:S01]  /*7ef0*/  ISETP.GE.AND P0, PT, R4, R2, PT ;  /* 0x000000020400720c */ /* 0x000fe20003f06270 */
[----:B------:R2:W-:-:S12]  /*7f00*/  STL [R1+0x80], R2 ;  /* 0x0000800201007387 */ /* 0x0005d80000100800 */
[----:B------:R-:W-:Y:S05]  /*7f10*/  @!P0 BRA `(.L_x_505) ;  /* 0x0000429000008947 */ /* 0x000fea0003800000 */
[----:B------:R-:W-:Y:S02]  /*7f20*/  MOV R0, R4 ;  /* 0x0000000400007202 */ /* 0x000fe40000000f00 */
[----:B------:R-:W-:Y:S02]  /*7f30*/  MOV R135, R132 ;  /* 0x0000008400877202 */ /* 0x000fe40000000f00 */
[----:B------:R-:W-:Y:S01]  /*7f40*/  MOV R134, R133 ;  /* 0x0000008500867202 */ /* 0x000fe20000000f00 */
[----:B------:R3:W-:Y:S04]  /*7f50*/  STL [R1+0x3c], R0 ;  /* 0x00003c0001007387 */ /* 0x0007e80000100800 */
.L_x_528:
[----:B-1----:R-:W4:Y:S01]  /*7f60*/  LDL R4, [R1+0x4] ;  /* 0x0000040001047983 */ /* 0x002f220000100800 */
[----:B------:R-:W-:Y:S04]  /*7f70*/  DEPBAR.LE SB0, 0x0 ;  /* 0x000080000000791a */ /* 0x000fe80000000000 */
[----:B--2---:R-:W2:Y:S01]  /*7f80*/  LDL R2, [R1+0x3c] ;  /* 0x00003c0001027983 */ /* 0x004ea20000100800 */
[----:B------:R-:W-:Y:S01]  /*7f90*/  WARPSYNC 0xffffffff ;  /* 0xffffffff00007948 */ /* 0x000fe20003800000 */
[----:B------:R-:W-:Y:S02]  /*7fa0*/  BSSY B0, `(.L_x_506) ;  /* 0x0000060000007945 */ /* 0x000fe40003800000 */
[----:B------:R-:W5:Y:S04]  /*7fb0*/  LDL R3, [R1+0x8] ;  /* 0x0000080001037983 */ /* 0x000f680000100800 */
[----:B---3--:R-:W2:Y:S04]  /*7fc0*/  LDL R0, [R1+0x70] ;  /* 0x0000700001007983 */ /* 0x008ea80000100800 */
[----:B------:R-:W-:Y:S06]  /*7fd0*/  BAR.SYNC.DEFER_BLOCKING 0x0 ;  /* 0x0000000000007b1d */ /* 0x000fec0000010000 */
[----:B------:R1:W3:Y:S04]  /*7fe0*/  LDSM.16.M88.4 R8, [R236] ;  /* 0x00000000ec08783b */ /* 0x0002e80000000200 */
[----:B------:R1:W1:Y:S04]  /*7ff0*/  LDSM.16.M88.4 R16, [R236+0x800] ;  /* 0x00080000ec10783b */ /* 0x0002680000000200 */
[----:B------:R1:W1:Y:S04]  /*8000*/  LDSM.16.M88.4 R24, [R236+0x1000] ;  /* 0x00100000ec18783b */ /* 0x0002680000000200 */
[----:B------:R1:W1:Y:S04]  /*8010*/  LDSM.16.M88.4 R168, [R243] ;  /* 0x00000000f3a8783b */ /* 0x0002680000000200 */
[----:B----4-:R4:W1:Y:S04]  /*8020*/  LDSM.16.M88.4 R172, [R4] ;  /* 0x0000000004ac783b */ /* 0x0108680000000200 */
[----:B-----5:R4:W1:Y:S01]  /*8030*/  LDSM.16.M88.4 R176, [R3] ;  /* 0x0000000003b0783b */ /* 0x0208620000000200 */
[----:B--2---:R-:W-:Y:S11]  /*8040*/  ISETP.GT.AND P0, PT, R0, R2, PT ;  /* 0x000000020000720c */ /* 0x004ff60003f04270 */
[----:B------:R-:W-:Y:S02]  /*8050*/  @!UPT UIADD3 URZ, URZ, URZ, URZ ;  /* 0x0000003f3f3ff290 */ /* 0x000fe4000fffe03f */
[----:B------:R-:W-:-:S05]  /*8060*/  @P0 BRA `(.L_x_507) ;  /* 0x0000053000000947 */ /* 0x000fca0003800000 */
[----:B---34-:R-:W2:Y:S04]  /*8070*/  LDL R4, [R1+0x38] ;  /* 0x0000380001047983 */ /* 0x018ea80000100800 */
[----:B------:R-:W3:Y:S04]  /*8080*/  LDL R12, [R1+0x28] ;  /* 0x00002800010c7983 */ /* 0x000ee80000100800 */
[----:B------:R-:W4:Y:S04]  /*8090*/  LDL.64 R6, [R1+0xa0] ;  /* 0x0000a00001067983 */ /* 0x000f280000100a00 */
[----:B------:R-:W5:Y:S01]  /*80a0*/  LDL R5, [R1+0xa8] ;  /* 0x0000a80001057983 */ /* 0x000f620000100800 */
[----:B--2---:R-:W-:Y:S01]  /*80b0*/  IMAD.WIDE.U32 R2, R4, c[0x0][0x208], RZ ;  /* 0x0000820004027a25 */ /* 0x004fe200078e00ff */
[----:B------:R-:W-:Y:S05]  /*80c0*/  SHF.R.S32.HI R0, RZ, 0x1f, R4 ;  /* 0x0000001fff007819 */ /* 0x000fea0000011404 */
[----:B------:R-:W-:Y:S04]  /*80d0*/  IMAD R0, R0, c[0x0][0x208], RZ ;  /* 0x0000820000007a24 */ /* 0x000fe800078e02ff */
[----:B------:R-:W-:Y:S05]  /*80e0*/  IMAD R0, R4, c[0x0][0x20c], R0 ;  /* 0x0000830004007a24 */ /* 0x000fea00078e0200 */
[----:B------:R-:W-:Y:S02]  /*80f0*/  IADD3 R3, R3, R0, RZ ;  /* 0x0000000003037210 */ /* 0x000fe40007ffe0ff */
[----:B---3--:R-:W-:Y:S03]  /*8100*/  SHF.R.S32.HI R0, RZ, 0x1f, R12 ;  /* 0x0000001fff007819 */ /* 0x008fe6000001140c */
[----:B------:R-:W-:Y:S04]  /*8110*/  IMAD.WIDE.U32 R2, R12, c[0x0][0x218], R2 ;  /* 0x000086000c027a25 */ /* 0x000fe800078e0002 */
[----:B------:R-:W-:Y:S01]  /*8120*/  IMAD R4, R0, c[0x0][0x218], RZ ;  /* 0x0000860000047a24 */ /* 0x000fe200078e02ff */
[----:B----4-:R-:W-:Y:S03]  /*8130*/  IADD3 R0, P0, R6, R2, RZ ;  /* 0x0000000206007210 */ /* 0x010fe60007f1e0ff */
[----:B------:R-:W-:Y:S05]  /*8140*/  IMAD R4, R12, c[0x0][0x21c], R4 ;  /* 0x000087000c047a24 */ /* 0x000fea00078e0204 */
[----:B-----5:R-:W-:Y:S02]  /*8150*/  IADD3.X R2, R5, R3, R4, P0, !PT ;  /* 0x0000000305027210 */ /* 0x020fe400007fe404 */
[C---:B------:R-:W-:Y:S04]  /*8160*/  LEA R12, P0, R0.reuse, c[0x0][0x1f8], 0x1 ;  /* 0x00007e00000c7a11 */ /* 0x040fe800078008ff */
[----:B------:R-:W-:Y:S01]  /*8170*/  LEA.HI.X R5, R0, c[0x0][0x1fc], R2, 0x1, P0 ;  /* 0x00007f0000057a11 */ /* 0x000fe200000f0c02 */
[----:B------:R-:W-:-:S06]  /*8180*/  BRA.DIV ~URZ, `(.L_x_508) ;  /* 0x000125027f007947 */ /* 0x000fcc000b800000 */
[----:B------:R2:W3:Y:S02]  /*8190*/  SHFL.IDX PT, R4, R5, RZ, 0x181f ;  /* 0x00181fff05047589 */ /* 0x0004e400000e0000 */
.L_x_645:
[----:B------:R-:W-:-:S05]  /*81a0*/  BRA.DIV ~URZ, `(.L_x_509) ;  /* 0x000125727f007947 */ /* 0x000fca000b800000 */
[----:B------:R4:W2:Y:S02]  /*81b0*/  SHFL.IDX PT, R0, R12, RZ, 0x181f ;  /* 0x00181fff0c007589 */ /* 0x0008a400000e0000 */
.L_x_646:
[----:B------:R-:W5:Y:S04]  /*81c0*/  LDL R7, [R1+0x40] ;  /* 0x0000400001077983 */ /* 0x000f680000100800 */
[----:B----4-:R-:W4:Y:S04]  /*81d0*/  LDL R6, [R1+0xc4] ;  /* 0x0000c40001067983 */ /* 0x010f280000100800 */
[----:B---3--:R-:W3:Y:S04]  /*81e0*/  LDL R132, [R1+0x68] ;  /* 0x0000680001847983 */ /* 0x008ee80000100800 */
        /* <DEDUP_REMOVED lines=10> */
[----:B-----5:R-:W-:Y:S02]  /*8290*/  ISETP.GE.AND P4, PT, R7, c[0x0][0x1d4], PT ;  /* 0x0000750007007a0c */ /* 0x020fe40003f86270 */
[----:B----4-:R-:W-:Y:S02]  /*82a0*/  IADD3 R6, P0, R0, R6, RZ ;  /* 0x0000000600067210 */ /* 0x010fe40007f1e0ff */
[----:B---3--:R-:W-:Y:S03]  /*82b0*/  ISETP.GE.AND P3, PT, R132, c[0x0][0x1d4], PT ;  /* 0x0000750084007a0c */ /* 0x008fe60003f66270 */
[----:B--2---:R-:W-:Y:S01]  /*82c0*/  IMAD.X R7, R4, 0x1, R3, P0 ;  /* 0x0000000104077824 */ /* 0x004fe200000e0603 */
[----:B------:R-:W-:Y:S05]  /*82d0*/  IADD3 R2, P0, R0, R2, RZ ;  /* 0x0000000200027210 */ /* 0x000fea0007f1e0ff */
[----:B------:R-:W-:Y:S01]  /*82e0*/  IMAD.X R3, R4, 0x1, R133, P0 ;  /* 0x0000000104037824 */ /* 0x000fe200000e0685 */
[----:B------:R-:W-:Y:S01]  /*82f0*/  @!PT LDS RZ, [RZ] ;  /* 0x00000000fffff984 */ /* 0x000fe20000000800 */
[----:B------:R-:W-:Y:S01]  /*8300*/  @!PT LDS RZ, [RZ] ;  /* 0x00000000fffff984 */ /* 0x000fe20000000800 */
[----:B------:R-:W-:Y:S01]  /*8310*/  @!PT LDS RZ, [RZ] ;  /* 0x00000000fffff984 */ /* 0x000fe20000000800 */
[----:B------:R2:W-:Y:S04]  /*8320*/  LDGSTS.E.BYPASS.LTC128B.128 [R13+0x4080], [R6.64], !P4 ;  /* 0x04080000060d7fae */ /* 0x0005e8000e101d46 */
[----:B------:R3:W-:Y:S01]  /*8330*/  LDGSTS.E.BYPASS.LTC128B.128 [R13+0x5880], [R2.64], !P3 ;  /* 0x05880000020d7fae */ /* 0x0007e2000d901d46 */
[----:B------:R-:W-:Y:S02]  /*8340*/  ISETP.GE.AND P2, PT, R22, c[0x0][0x1d4], PT ;  /* 0x0000750016007a0c */ /* 0x000fe40003f46270 */
[----:B------:R-:W-:Y:S02]  /*8350*/  ISETP.GE.AND P1, PT, R14, c[0x0][0x1d4], PT ;  /* 0x000075000e007a0c */ /* 0x000fe40003f26270 */
[----:B---3--:R-:W-:Y:S05]  /*8360*/  IADD3 R2, P0, R0, R23, RZ ;  /* 0x0000001700027210 */ /* 0x008fea0007f1e0ff */
[----:B------:R-:W-:Y:S02]  /*8370*/  IMAD.X R3, R4, 0x1, R20, P0 ;  /* 0x0000000104037824 */ /* 0x000fe400000e0614 */
[----:B------:R-:W3:Y:S04]  /*8380*/  S2R R20, SR_TID.X ;  /* 0x0000000000147919 */ /* 0x000ee80000002100 */
[----:B------:R4:W-:Y:S01]  /*8390*/  LDGSTS.E.BYPASS.LTC128B.128 [R13+0x7080], [R2.64], !P2 ;  /* 0x07080000020d7fae */ /* 0x0009e2000d101d46 */
[----:B---3--:R-:W-:Y:S02]  /*83a0*/  ISETP.GT.AND P5, PT, R20, 0x7f, PT ;  /* 0x0000007f1400780c */ /* 0x008fe40003fa4270 */
[----:B----4-:R-:W-:Y:S05]  /*83b0*/  IADD3 R2, P0, R0, R21, RZ ;  /* 0x0000001500027210 */ /* 0x010fea0007f1e0ff */
[----:B------:R-:W-:Y:S05]  /*83c0*/  IMAD.X R3, R4, 0x1, R15, P0 ;  /* 0x0000000104037824 */ /* 0x000fea00000e060f */
[----:B------:R2:W-:Y:S01]  /*83d0*/  LDGSTS.E.BYPASS.LTC128B.128 [R13+0x8880], [R2.64], !P1 ;  /* 0x08880000020d7fae */ /* 0x0005e2000c901d46 */
[----:B------:R-:W-:-:S05]  /*83e0*/  @P5 BRA `(.L_x_507) ;  /* 0x000001b000005947 */ /* 0x000fca0003800000 */
[----:B------:R-:W-:-:S05]  /*83f0*/  BRA.DIV ~URZ, `(.L_x_510) ;  /* 0x000123b27f007947 */ /* 0x000fca000b800000 */
[----:B------:R3:W4:Y:S04]  /*8400*/  SHFL.IDX PT, R4, R5, 0x1, 0x181f ;  /* 0x00381f0005047f89 */ /* 0x00072800000e0000 */
[----:B------:R3:W2:Y:S02]  /*8410*/  SHFL.IDX PT, R0, R12, 0x1, 0x181f ;  /* 0x00381f000c007f89 */ /* 0x0006a400000e0000 */
.L_x_647:
[----:B--2---:R-:W2:Y:S04]  /*8420*/  LDL R6, [R1+0xc4] ;  /* 0x0000c40001067983 */ /* 0x004ea80000100800 */
[----:B------:R-:W5:Y:S04]  /*8430*/  LDL R3, [R1+0x44] ;  /* 0x0000440001037983 */ /* 0x000f680000100800 */
[----:B---3--:R-:W3:Y:S04]  /*8440*/  LDL R2, [R1+0xd0] ;  /* 0x0000d00001027983 */ /* 0x008ee80000100800 */
[----:B----4-:R-:W4:Y:S04]  /*8450*/  LDL R20, [R1+0x48] ;  /* 0x0000480001147983 */ /* 0x010f280000100800 */
[----:B------:R-:W4:Y:S04]  /*8460*/  LDL R5, [R1+0x1c] ;  /* 0x00001c0001057983 */ /* 0x000f280000100800 */
[----:B------:R-:W4:Y:S04]  /*8470*/  LDL R15, [R1+0xbc] ;  /* 0x0000bc00010f7983 */ /* 0x000f280000100800 */
[----:B------:R-:W4:Y:S04]  /*8480*/  LDL R14, [R1+0x4c] ;  /* 0x00004c00010e7983 */ /* 0x000f280000100800 */
[----:B------:R-:W4:Y:S04]  /*8490*/  LDL R13, [R1+0xb8] ;  /* 0x0000b800010d7983 */ /* 0x000f280000100800 */
[----:B------:R-:W4:Y:S01]  /*84a0*/  LDL R12, [R1+0x50] ;  /* 0x00005000010c7983 */ /* 0x000f220000100800 */
[----:B--2---:R-:W-:Y:S05]  /*84b0*/  IADD3 R6, P0, R0, R6, RZ ;  /* 0x0000000600067210 */ /* 0x004fea0007f1e0ff */
[----:B-----5:R-:W-:Y:S01]  /*84c0*/  IMAD.X R7, R4, 0x1, R3, P0 ;  /* 0x0000000104077824 */ /* 0x020fe200000e0603 */
[----:B---3--:R-:W-:Y:S05]  /*84d0*/  IADD3 R2, P0, R0, R2, RZ ;  /* 0x0000000200027210 */ /* 0x008fea0007f1e0ff */
[----:B----4-:R-:W-:Y:S01]  /*84e0*/  IMAD.X R3, R4, 0x1, R20, P0 ;  /* 0x0000000104037824 */ /* 0x010fe200000e0614 */
[----:B------:R-:W-:Y:S01]  /*84f0*/  @!PT LDS RZ, [RZ] ;  /* 0x00000000fffff984 */ /* 0x000fe20000000800 */
[----:B------:R-:W-:Y:S01]  /*8500*/  @!PT LDS RZ, [RZ] ;  /* 0x00000000fffff984 */ /* 0x000fe20000000800 */
[----:B------:R-:W-:Y:S01]  /*8510*/  @!PT LDS RZ, [RZ] ;  /* 0x00000000fffff984 */ /* 0x000fe20000000800 */
[----:B------:R2:W-:Y:S04]  /*8520*/  LDGSTS.E.BYPASS.LTC128B.128 [R5+0x5080], [R6.64], !P4 ;  /* 0x0508000006057fae */ /* 0x0005e8000e101d46 */
[----:B------:R3:W-:Y:S02]  /*8530*/  LDGSTS.E.BYPASS.LTC128B.128 [R5+0x6880], [R2.64], !P3 ;  /* 0x0688000002057fae */ /* 0x0007e4000d901d46 */
[----:B---3--:R-:W-:Y:S05]  /*8540*/  IADD3 R2, P0, R0, R15, RZ ;  /* 0x0000000f00027210 */ /* 0x008fea0007f1e0ff */
[----:B------:R-:W-:Y:S05]  /*8550*/  IMAD.X R3, R4, 0x1, R14, P0 ;  /* 0x0000000104037824 */ /* 0x000fea00000e060e */
[----:B------:R3:W-:Y:S02]  /*8560*/  LDGSTS.E.BYPASS.LTC128B.128 [R5+0x8080], [R2.64], !P2 ;  /* 0x0808000002057fae */ /* 0x0007e4000d101d46 */
[----:B---3--:R-:W-:Y:S05]  /*8570*/  IADD3 R2, P0, R0, R13, RZ ;  /* 0x0000000d00027210 */ /* 0x008fea0007f1e0ff */
[----:B------:R-:W-:Y:S05]  /*8580*/  IMAD.X R3, R4, 0x1, R12, P0 ;  /* 0x0000000104037824 */ /* 0x000fea00000e060c */
[----:B------:R2:W-:Y:S03]  /*8590*/  LDGSTS.E.BYPASS.LTC128B.128 [R5+0x9880], [R2.64], !P1 ;  /* 0x0988000002057fae */ /* 0x0005e6000c901d46 */
.L_x_507:
[----:B---3--:R-:W-:Y:S05]  /*85a0*/  BSYNC B0 ;  /* 0x0000000000007941 */ /* 0x008fea0003800000 */
.L_x_506:
[----:B------:R-:W0:Y:S01]  /*85b0*/  LDGDEPBAR ;  /* 0x00000000000079af */ /* 0x000e220000000000 */
[----:B------:R-:W-:Y:S01]  /*85c0*/  WARPSYNC 0xffffffff ;  /* 0xffffffff00007948 */ /* 0x000fe20003800000 */
[C---:B--2-4-:R-:W-:Y:S01]  /*85d0*/  HMMA.16816.F32.BF16 R4, R160.reuse, R8, RZ ;  /* 0x00000008a004723c */ /* 0x054fe200000418ff */
[----:B------:R-:W-:Y:S07]  /*85e0*/  BSSY B0, `(.L_x_511) ;  /* 0x0000141000007945 */ /* 0x000fee0003800000 */
[C---:B------:R-:W-:Y:S08]  /*85f0*/  HMMA.16816.F32.BF16 R8, R160.reuse, R10, RZ ;  /* 0x0000000aa008723c */ /* 0x040ff000000418ff */
[C---:B-1----:R-:W-:Y:S08]  /*8600*/  HMMA.16816.F32.BF16 R12, R160.reuse, R16, RZ ;  /* 0x00000010a00c723c */ /* 0x042ff000000418ff */
[C---:B------:R-:W-:Y:S08]  /*8610*/  HMMA.16816.F32.BF16 R16, R160.reuse, R18, RZ ;  /* 0x00000012a010723c */ /* 0x040ff000000418ff */
[C---:B------:R-:W-:Y:S08]  /*8620*/  HMMA.16816.F32.BF16 R20, R160.reuse, R24, RZ ;  /* 0x00000018a014723c */ /* 0x040ff000000418ff */
[----:B------:R-:W-:Y:S08]  /*8630*/  HMMA.16816.F32.BF16 R24, R160, R26, RZ ;  /* 0x0000001aa018723c */ /* 0x000ff000000418ff */
[C---:B------:R-:W-:Y:S08]  /*8640*/  HMMA.16816.F32.BF16 R4, R164.reuse, R168, R4 ;  /* 0x000000a8a404723c */ /* 0x040ff00000041804 */
[C---:B------:R-:W-:Y:S01]  /*8650*/  HMMA.16816.F32.BF16 R8, R164.reuse, R170, R8 ;  /* 0x000000aaa408723c */ /* 0x040fe20000041808 */
[----:B------:R-:W1:Y:S07]  /*8660*/  LDSM.16.M88.4 R168, [R238] ;  /* 0x00000000eea8783b */ /* 0x000e6e0000000200 */
[C---:B------:R-:W-:Y:S08]  /*8670*/  HMMA.16816.F32.BF16 R12, R164.reuse, R172, R12 ;  /* 0x000000aca40c723c */ /* 0x040ff0000004180c */
[C---:B------:R-:W-:Y:S01]  /*8680*/  HMMA.16816.F32.BF16 R16, R164.reuse, R174, R16 ;  /* 0x000000aea410723c */ /* 0x040fe20000041810 */
[----:B------:R-:W2:Y:S07]  /*8690*/  LDSM.16.M88.4 R172, [R238+0x800] ;  /* 0x00080000eeac783b */ /* 0x000eae0000000200 */
[C---:B------:R-:W-:Y:S08]  /*86a0*/  HMMA.16816.F32.BF16 R20, R164.reuse, R176, R20 ;  /* 0x000000b0a414723c */ /* 0x040ff00000041814 */
[----:B------:R-:W-:Y:S01]  /*86b0*/  HMMA.16816.F32.BF16 R24, R164, R178, R24 ;  /* 0x000000b2a418723c */ /* 0x000fe20000041818 */
[----:B------:R-:W3:Y:S07]  /*86c0*/  LDSM.16.M88.4 R176, [R238+0x1000] ;  /* 0x00100000eeb0783b */ /* 0x000eee0000000200 */
[C---:B-1----:R-:W-:Y:S08]  /*86d0*/  HMMA.16816.F32.BF16 R4, R180.reuse, R168, R4 ;  /* 0x000000a8b404723c */ /* 0x042ff00000041804 */
[C---:B------:R-:W-:Y:S01]  /*86e0*/  HMMA.16816.F32.BF16 R8, R180.reuse, R170, R8 ;  /* 0x000000aab408723c */ /* 0x040fe20000041808 */
[----:B------:R-:W1:Y:S07]  /*86f0*/  LDSM.16.M88.4 R168, [R237] ;  /* 0x00000000eda8783b */ /* 0x000e6e0000000200 */
[C---:B--2---:R-:W-:Y:S08]  /*8700*/  HMMA.16816.F32.BF16 R12, R180.reuse, R172, R12 ;  /* 0x000000acb40c723c */ /* 0x044ff0000004180c */
[C---:B------:R-:W-:Y:S01]  /*8710*/  HMMA.16816.F32.BF16 R16, R180.reuse, R174, R16 ;  /* 0x000000aeb410723c */ /* 0x040fe20000041810 */
[----:B------:R-:W2:Y:S07]  /*8720*/  LDSM.16.M88.4 R172, [R237+0x800] ;  /* 0x00080000edac783b */ /* 0x000eae0000000200 */
[C---:B---3--:R-:W-:Y:S08]  /*8730*/  HMMA.16816.F32.BF16 R20, R180.reuse, R176, R20 ;  /* 0x000000b0b414723c */ /* 0x048ff00000041814 */
[----:B------:R-:W-:Y:S01]  /*8740*/  HMMA.16816.F32.BF16 R24, R180, R178, R24 ;  /* 0x000000b2b418723c */ /* 0x000fe20000041818 */
[----:B------:R-:W3:Y:S07]  /*8750*/  LDSM.16.M88.4 R176, [R237+0x1000] ;  /* 0x00100000edb0783b */ /* 0x000eee0000000200 */
[C---:B-1----:R-:W-:Y:S08]  /*8760*/  HMMA.16816.F32.BF16 R4, R184.reuse, R168, R4 ;  /* 0x000000a8b804723c */ /* 0x042ff00000041804 */
[C---:B------:R-:W-:Y:S01]  /*8770*/  HMMA.16816.F32.BF16 R8, R184.reuse, R170, R8 ;  /* 0x000000aab808723c */ /* 0x040fe20000041808 */
[----:B------:R-:W1:Y:S07]  /*8780*/  LDSM.16.M88.4 R168, [R236+0x1800] ;  /* 0x00180000eca8783b */ /* 0x000e6e0000000200 */
        /* <DEDUP_REMOVED lines=8> */
[----:B------:R-:W1:Y:S07]  /*8810*/  LDSM.16.M88.4 R168, [R246] ;  /* 0x00000000f6a8783b */ /* 0x000e6e0000000200 */
[C---:B--2---:R-:W-:Y:S08]  /*8820*/  HMMA.16816.F32.BF16 R12, R188.reuse, R172, R12 ;  /* 0x000000acbc0c723c */ /* 0x044ff0000004180c */
[C---:B------:R-:W-:Y:S01]  /*8830*/  HMMA.16816.F32.BF16 R16, R188.reuse, R174, R16 ;  /* 0x000000aebc10723c */ /* 0x040fe20000041810 */
[----:B------:R-:W2:Y:S07]  /*8840*/  LDSM.16.M88.4 R172, [R244] ;  /* 0x00000000f4ac783b */ /* 0x000eae0000000200 */
[C---:B---3--:R-:W-:Y:S08]  /*8850*/  HMMA.16816.F32.BF16 R20, R188.reuse, R176, R20 ;  /* 0x000000b0bc14723c */ /* 0x048ff00000041814 */
[----:B------:R-:W-:Y:S01]  /*8860*/  HMMA.16816.F32.BF16 R24, R188, R178, R24 ;  /* 0x000000b2bc18723c */ /* 0x000fe20000041818 */
[----:B------:R-:W3:Y:S07]  /*8870*/  LDSM.16.M88.4 R176, [R245] ;  /* 0x00000000f5b0783b */ /* 0x000eee0000000200 */
        /* <DEDUP_REMOVED lines=44> */
[----:B------:R-:W-:Y:S07]  /*8b40*/  LDSM.16.M88.4 R176, [R237+0x3000] ;  /* 0x00300000edb0783b */ /* 0x000fee0000000200 */
[C---:B-1----:R-:W-:Y:S08]  /*8b50*/  HMMA.16816.F32.BF16 R4, R212.reuse, R168, R4 ;  /* 0x000000a8d404723c */ /* 0x042ff00000041804 */
[C---:B------:R-:W-:Y:S01]  /*8b60*/  HMMA.16816.F32.BF16 R8, R212.reuse, R170, R8 ;  /* 0x000000aad408723c */ /* 0x040fe20000041808 */
[----:B------:R-:W1:Y:S07]  /*8b70*/  LDSM.16.M88.4 R168, [R238+0x4000] ;  /* 0x00400000eea8783b */ /* 0x000e6e0000000200 */
[C---:B--2---:R-:W-:Y:S08]  /*8b80*/  HMMA.16816.F32.BF16 R12, R212.reuse, R172, R12 ;  /* 0x000000acd40c723c */ /* 0x044ff0000004180c */
[C---:B------:R-:W-:Y:S01]  /*8b90*/  HMMA.16816.F32.BF16 R16, R212.reuse, R174, R16 ;  /* 0x000000aed410723c */ /* 0x040fe20000041810 */
[----:B------:R-:W-:Y:S07]  /*8ba0*/  LDSM.16.M88.4 R172, [R237+0x4000] ;  /* 0x00400000edac783b */ /* 0x000fee0000000200 */
[C---:B-1----:R-:W-:Y:S08]  /*8bb0*/  HMMA.16816.F32.BF16 R20, R212.reuse, R168, R20 ;  /* 0x000000a8d414723c */ /* 0x042ff00000041814 */
[----:B------:R-:W-:Y:S01]  /*8bc0*/  HMMA.16816.F32.BF16 R24, R212, R170, R24 ;  /* 0x000000aad418723c */ /* 0x000fe20000041818 */
[----:B------:R-:W1:Y:S07]  /*8bd0*/  LDSM.16.M88.4 R168, [R237+0x3800] ;  /* 0x00380000eda8783b */ /* 0x000e6e0000000200 */
[C---:B------:R-:W-:Y:S08]  /*8be0*/  HMMA.16816.F32.BF16 R4, R216.reuse, R176, R4 ;  /* 0x000000b0d804723c */ /* 0x040ff00000041804 */
[C---:B------:R-:W-:Y:S01]  /*8bf0*/  HMMA.16816.F32.BF16 R8, R216.reuse, R178, R8 ;  /* 0x000000b2d808723c */ /* 0x040fe20000041808 */
[----:B------:R-:W-:Y:S07]  /*8c00*/  LDSM.16.M88.4 R176, [R236+0x5000] ;  /* 0x00500000ecb0783b */ /* 0x000fee0000000200 */
[C---:B-1----:R-:W-:Y:S08]  /*8c10*/  HMMA.16816.F32.BF16 R12, R216.reuse, R168, R12 ;  /* 0x000000a8d80c723c */ /* 0x042ff0000004180c */
[C---:B------:R-:W-:Y:S01]  /*8c20*/  HMMA.16816.F32.BF16 R16, R216.reuse, R170, R16 ;  /* 0x000000aad810723c */ /* 0x040fe20000041810 */
[----:B------:R-:W1:Y:S07]  /*8c30*/  LDSM.16.M88.4 R168, [R236+0x4800] ;  /* 0x00480000eca8783b */ /* 0x000e6e0000000200 */
[C---:B------:R-:W-:Y:S08]  /*8c40*/  HMMA.16816.F32.BF16 R20, R216.reuse, R172, R20 ;  /* 0x000000acd814723c */ /* 0x040ff00000041814 */
[----:B------:R-:W-:Y:S01]  /*8c50*/  HMMA.16816.F32.BF16 R24, R216, R174, R24 ;  /* 0x000000aed818723c */ /* 0x000fe20000041818 */
[----:B------:R-:W-:Y:S07]  /*8c60*/  LDSM.16.M88.4 R172, [R252] ;  /* 0x00000000fcac783b */ /* 0x000fee0000000200 */
[C---:B-1----:R-:W-:Y:S08]  /*8c70*/  HMMA.16816.F32.BF16 R4, R220.reuse, R168, R4 ;  /* 0x000000a8dc04723c */ /* 0x042ff00000041804 */
[C---:B------:R-:W-:Y:S01]  /*8c80*/  HMMA.16816.F32.BF16 R8, R220.reuse, R170, R8 ;  /* 0x000000aadc08723c */ /* 0x040fe20000041808 */
[----:B------:R-:W1:Y:S07]  /*8c90*/  LDSM.16.M88.4 R168, [R236+0x5800] ;  /* 0x00580000eca8783b */ /* 0x000e6e0000000200 */
[C---:B------:R-:W-:Y:S08]  /*8ca0*/  HMMA.16816.F32.BF16 R12, R220.reuse, R176, R12 ;  /* 0x000000b0dc0c723c */ /* 0x040ff0000004180c */
[C---:B------:R-:W-:Y:S01]  /*8cb0*/  HMMA.16816.F32.BF16 R16, R220.reuse, R178, R16 ;  /* 0x000000b2dc10723c */ /* 0x040fe20000041810 */
[----:B------:R-:W-:Y:S07]  /*8cc0*/  LDSM.16.M88.4 R176, [R251] ;  /* 0x00000000fbb0783b */ /* 0x000fee0000000200 */
[C---:B-1----:R-:W-:Y:S08]  /*8cd0*/  HMMA.16816.F32.BF16 R20, R220.reuse, R168, R20 ;  /* 0x000000a8dc14723c */ /* 0x042ff00000041814 */
[----:B------:R-:W-:Y:S01]  /*8ce0*/  HMMA.16816.F32.BF16 R24, R220, R170, R24 ;  /* 0x000000aadc18723c */ /* 0x000fe20000041818 */
[----:B------:R-:W1:Y:S07]  /*8cf0*/  LDSM.16.M88.4 R168, [R250] ;  /* 0x00000000faa8783b */ /* 0x000e6e0000000200 */
        /* <DEDUP_REMOVED lines=14> */
[C---:B-1----:R-:W-:Y:S08]  /*8de0*/  HMMA.16816.F32.BF16 R20, R228.reuse, R168, R20 ;  /* 0x000000a8e414723c */ /* 0x042ff00000041814 */
[----:B------:R-:W-:Y:S01]  /*8df0*/  HMMA.16816.F32.BF16 R24, R228, R170, R24 ;  /* 0x000000aae418723c */ /* 0x000fe20000041818 */
[----:B------:R-:W1:Y:S07]  /*8e00*/  LDSM.16.M88.4 R168, [R237+0x5000] ;  /* 0x00500000eda8783b */ /* 0x000e6e0000000200 */
[C---:B------:R-:W-:Y:S08]  /*8e10*/  HMMA.16816.F32.BF16 R4, R232.reuse, R176, R4 ;  /* 0x000000b0e804723c */ /* 0x040ff00000041804 */
[C---:B------:R-:W-:Y:S11]  /*8e20*/  HMMA.16816.F32.BF16 R8, R232.reuse, R178, R8 ;  /* 0x000000b2e808723c */ /* 0x040ff60000041808 */
[----:B------:R-:W-:Y:S05]  /*8e30*/  @!UPT UIADD3 URZ, URZ, URZ, URZ ;  /* 0x0000003f3f3ff290 */ /* 0x000fea000fffe03f */
[----:B------:R-:W-:Y:S04]  /*8e40*/  FMUL.FTZ R0, R4, c[0x0][0x320] ;  /* 0x0000c80004007a20 */ /* 0x000fe80000410000 */
[----:B------:R2:W-:Y:S04]  /*8e50*/  MUFU.TANH R176, R0 ;  /* 0x0000000000b07308 */ /* 0x0005e80000002400 */
[----:B------:R-:W-:Y:S01]  /*8e60*/  FMUL.FTZ R10, R10, c[0x0][0x320] ;  /* 0x0000c8000a0a7a20 */ /* 0x000fe20000410000 */
[C---:B-1----:R-:W-:Y:S08]  /*8e70*/  HMMA.16816.F32.BF16 R12, R232.reuse, R168, R12 ;  /* 0x000000a8e80c723c */ /* 0x042ff0000004180c */
[C---:B------:R-:W-:Y:S04]  /*8e80*/  HMMA.16816.F32.BF16 R16, R232.reuse, R170, R16 ;  /* 0x000000aae810723c */ /* 0x040fe80000041810 */
[----:B--2---:R-:W-:Y:S04]  /*8e90*/  FMUL.FTZ R0, R5, c[0x0][0x320] ;  /* 0x0000c80005007a20 */ /* 0x004fe80000410000 */
[----:B------:R1:W-:Y:S04]  /*8ea0*/  MUFU.TANH R175, R0 ;  /* 0x0000000000af7308 */ /* 0x0003e80000002400 */
[----:B-1----:R-:W-:Y:S06]  /*8eb0*/  FMUL.FTZ R0, R6, c[0x0][0x320] ;  /* 0x0000c80006007a20 */ /* 0x002fec0000410000 */
[----:B------:R1:W2:Y:S02]  /*8ec0*/  MUFU.TANH R3, R0 ;  /* 0x0000000000037308 */ /* 0x0002a40000002400 */
[----:B-1----:R-:W-:Y:S01]  /*8ed0*/  FMUL.FTZ R0, R7, c[0x0][0x320] ;  /* 0x0000c80007007a20 */ /* 0x002fe20000410000 */
[----:B--2---:R1:W-:Y:S07]  /*8ee0*/  STL [R1+0x34], R3 ;  /* 0x0000340301007387 */ /* 0x0043ee0000100800 */
[----:B------:R2:W3:Y:S01]  /*8ef0*/  MUFU.TANH R2, R0 ;  /* 0x0000000000027308 */ /* 0x0004e20000002400 */
[----:B------:R-:W4:Y:S01]  /*8f00*/  LDSM.16.M88.4 R4, [R237+0x5800] ;  /* 0x00580000ed04783b */ /* 0x000f220000000200 */
[----:B------:R-:W-:Y:S07]  /*8f10*/  DEPBAR.LE SB0, 0x0 ;  /* 0x000080000000791a */ /* 0x000fee0000000000 */
[----:B------:R-:W-:Y:S01]  /*8f20*/  BAR.SYNC.DEFER_BLOCKING 0x0 ;  /* 0x0000000000007b1d */ /* 0x000fe20000010000 */
[----:B-1----:R-:W-:Y:S02]  /*8f30*/  FMUL.FTZ R3, R11, c[0x0][0x320] ;  /* 0x0000c8000b037a20 */ /* 0x002fe40000410000 */
[----:B--2---:R-:W-:Y:S05]  /*8f40*/  FMUL.FTZ R0, R8, c[0x0][0x320] ;  /* 0x0000c80008007a20 */ /* 0x004fea0000410000 */
[----:B---3--:R1:W-:Y:S01]  /*8f50*/  STL [R1+0x30], R2 ;  /* 0x0000300201007387 */ /* 0x0083e20000100800 */
[----:B------:R2:W-:Y:S01]  /*8f60*/  MUFU.TANH R132, R0 ;  /* 0x0000000000847308 */ /* 0x0005e20000002400 */
[C---:B----4-:R-:W-:Y:S08]  /*8f70*/  HMMA.16816.F32.BF16 R20, R232.reuse, R4, R20 ;  /* 0x00000004e814723c */ /* 0x050ff00000041814 */
[----:B------:R-:W-:Y:S01]  /*8f80*/  HMMA.16816.F32.BF16 R24, R232, R6, R24 ;  /* 0x00000006e818723c */ /* 0x000fe20000041818 */
[----:B-1----:R-:W1:Y:S03]  /*8f90*/  MUFU.TANH R2, R10 ;  /* 0x0000000a00027308 */ /* 0x002e660000002400 */
[----:B--2---:R-:W-:Y:S07]  /*8fa0*/  FMUL.FTZ R0, R9, c[0x0][0x320] ;  /* 0x0000c80009007a20 */ /* 0x004fee0000410000 */
[----:B------:R-:W-:Y:S10]  /*8fb0*/  MUFU.TANH R172, R0 ;  /* 0x0000000000ac7308 */ /* 0x000ff40000002400 */
[----:B------:R2:W3:Y:S01]  /*8fc0*/  MUFU.TANH R0, R3 ;  /* 0x0000000300007308 */ /* 0x0004e20000002400 */
[----:B-1----:R1:W-:Y:S04]  /*8fd0*/  STL [R1+0x2c], R2 ;  /* 0x00002c0201007387 */ /* 0x0023e80000100800 */
[----:B------:R-:W4:Y:S04]  /*8fe0*/  LDL R8, [R1+0x70] ;  /* 0x0000700001087983 */ /* 0x000f280000100800 */
[----:B--2---:R-:W4:Y:S04]  /*8ff0*/  LDL R3, [R1+0x3c] ;  /* 0x00003c0001037983 */ /* 0x004f280000100800 */
[----:B---3--:R2:W-:Y:S01]  /*9000*/  STL [R1+0x24], R0 ;  /* 0x0000240001007387 */ /* 0x0085e20000100800 */
[----:B-1----:R-:W-:Y:S04]  /*9010*/  FMUL.FTZ R2, R13, c[0x0][0x320] ;  /* 0x0000c8000d027a20 */ /* 0x002fe80000410000 */
[----:B------:R-:W-:Y:S01]  /*9020*/  MUFU.TANH R133, R2 ;  /* 0x0000000200857308 */ /* 0x000fe20000002400 */
[----:B--2---:R-:W-:Y:S09]  /*9030*/  FMUL.FTZ R0, R12, c[0x0][0x320] ;  /* 0x0000c8000c007a20 */ /* 0x004ff20000410000 */
[----:B------:R1:W-:Y:S02]  /*9040*/  MUFU.TANH R169, R0 ;  /* 0x0000000000a97308 */ /* 0x0003e40000002400 */
[----:B-1----:R-:W-:Y:S08]  /*9050*/  FMUL.FTZ R0, R14, c[0x0][0x320] ;  /* 0x0000c8000e007a20 */ /* 0x002ff00000410000 */
        /* <DEDUP_REMOVED lines=16> */
[----:B------:R1:W-:Y:S01]  /*9160*/  MUFU.TANH R171, R0 ;  /* 0x0000000000ab7308 */ /* 0x0003e20000002400 */
[----:B----4-:R-:W-:Y:S01]  /*9170*/  ISETP.GT.AND P0, PT, R3, R8, PT ;  /* 0x000000080300720c */ /* 0x010fe20003f04270 */
        /* <DEDUP_REMOVED lines=9> */
[----:B------:R-:W1:Y:S02]  /*9210*/  MUFU.TANH R0, R0 ;  /* 0x0000000000007308 */ /* 0x000e640000002400 */
[----:B-1----:R1:W-:Y:S01]  /*9220*/  STL [R1+0x20], R0 ;  /* 0x0000200001007387 */ /* 0x0023e20000100800 */
[----:B------:R-:W-:-:S05]  /*9230*/  @!P0 BRA `(.L_x_512) ;  /* 0x000007b000008947 */ /* 0x000fca0003800000 */
[----:B------:R-:W2:Y:S01]  /*9240*/  LDL R2, [R1+0x84] ;  /* 0x0000840001027983 */ /* 0x000ea20000100800 */
[----:B------:R-:W-:Y:S03]  /*9250*/  IMAD.MOV.U32 R4, RZ, RZ, c[0x0][0x2b8] ;  /* 0x0000ae00ff047624 */ /* 0x000fe600078e00ff */
[----:B------:R-:W3:Y:S02]  /*9260*/  LDL R5, [R1+0x178] ;  /* 0x0001780001057983 */ /* 0x000ee40000100800 */
[----:B------:R-:W-:Y:S02]  /*9270*/  ISETP.NE.AND P2, PT, R4, 0x1, PT ;  /* 0x000000010400780c */ /* 0x000fe40003f45270 */
[----:B------:R-:W4:Y:S04]  /*9280*/  LDL.64 R16, [R1+0x98] ;  /* 0x0000980001107983 */ /* 0x000f280000100a00 */
[----:B------:R-:W5:Y:S04]  /*9290*/  LDL R168, [R1+0xac] ;  /* 0x0000ac0001a87983 */ /* 0x000f680000100800 */
[----:B------:R-:W4:Y:S04]  /*92a0*/  LDL.64 R8, [R1+0x90] ;  /* 0x0000900001087983 */ /* 0x000f280000100a00 */
[----:B------:R-:W4:Y:S04]  /*92b0*/  LDL R6, [R1+0x88] ;  /* 0x0000880001067983 */ /* 0x000f280000100800 */
[----:B------:R-:W1:Y:S01]  /*92c0*/  S2R R7, SR_TID.X ;  /* 0x0000000000077919 */ /* 0x000e620000002100 */
[----:B---3--:R-:W-:Y:S01]  /*92d0*/  ISETP.GT.AND P1, PT, R5, 0x2f, PT ;  /* 0x0000002f0500780c */ /* 0x008fe20003f24270 */
[----:B--2---:R-:W-:Y:S05]  /*92e0*/  IMAD R2, R3, 0x30, R2 ;  /* 0x0000003003027824 */ /* 0x004fea00078e0202 */
[----:B------:R-:W-:Y:S01]  /*92f0*/  IADD3 R2, R2, -0x30, R5 ;  /* 0xffffffd002027810 */ /* 0x000fe20007ffe005 */
[----:B------:R-:W-:Y:S04]  /*9300*/  IMAD.MOV.U32 R5, RZ, RZ, RZ ;  /* 0x000000ffff057224 */ /* 0x000fe800078e00ff */
[----:B------:R-:W-:Y:S04]  /*9310*/  @P2 IMAD.HI.U32 R3, R2, c[0x0][0x2bc], RZ ;  /* 0x0000af0002032a27 */ /* 0x000fe800078e00ff */
[----:B-1----:R-:W-:Y:S01]  /*9320*/  IMAD.MOV.U32 R0, RZ, RZ, R2 ;  /* 0x000000ffff007224 */ /* 0x002fe200078e0002 */
[----:B------:R-:W-:Y:S04]  /*9330*/  @P2 SHF.R.U32.HI R0, RZ, c[0x0][0x2c0], R3 ;  /* 0x0000b000ff002a19 */ /* 0x000fe80000011603 */
[C---:B----4-:R-:W-:Y:S01]  /*9340*/  @!P1 IADD3 R3, P0, R0.reuse, R16, RZ ;  /* 0x0000001000039210 */ /* 0x050fe20007f1e0ff */
[----:B------:R-:W-:Y:S03]  /*9350*/  IMAD.MOV R4, RZ, RZ, -R0 ;  /* 0x000000ffff047224 */ /* 0x000fe600078e0a00 */
[----:B-----5:R-:W-:Y:S01]  /*9360*/  @!P1 LEA.HI.X.SX32 R0, R0, R168, 0x1, P0 ;  /* 0x000000a800009211 */ /* 0x020fe200000f0eff */
[----:B------:R-:W-:Y:S01]  /*9370*/  IMAD R4, R4, c[0x0][0x2b8], R2 ;  /* 0x0000ae0004047a24 */ /* 0x000fe200078e0202 */
[C---:B------:R-:W-:Y:S04]  /*9380*/  @!P1 LEA R2, P0, R3.reuse, c[0x0][0x2a0], 0x2 ;  /* 0x0000a80003029a11 */ /* 0x040fe800078010ff */
[----:B------:R-:W-:Y:S01]  /*9390*/  @!P1 LEA.HI.X R3, R3, c[0x0][0x2a4], R0, 0x2, P0 ;  /* 0x0000a90003039a11 */ /* 0x000fe200000f1400 */
[----:B------:R1:W-:Y:S01]  /*93a0*/  STL [R1+0x38], R4 ;  /* 0x0000380401007387 */ /* 0x0003e20000100800 */
[----:B------:R-:W-:Y:S03]  /*93b0*/  SHF.R.S32.HI R0, RZ, 0x1f, R4 ;  /* 0x0000001fff007819 */ /* 0x000fe60000011404 */
[----:B------:R2:W3:Y:S02]  /*93c0*/  @!P1 LDG.E R5, [R2.64] ;  /* 0x0000000602059981 */ /* 0x0004e4000c1e1900 */
[----:B------:R-:W-:Y:S04]  /*93d0*/  IMAD R0, R0, c[0x0][0x1e0], RZ ;  /* 0x0000780000007a24 */ /* 0x000fe800078e02ff */
[C---:B------:R-:W-:Y:S02]  /*93e0*/  IMAD R0, R4.reuse, c[0x0][0x1e4], R0 ;  /* 0x0000790004007a24 */ /* 0x040fe400078e0200 */
[----:B--2---:R-:W-:Y:S04]  /*93f0*/  IMAD.WIDE.U32 R2, R4, c[0x0][0x1e0], RZ ;  /* 0x0000780004027a25 */ /* 0x004fe800078e00ff */
[----:B------:R-:W-:Y:S01]  /*9400*/  IMAD.IADD R3, R3, 0x1, R0 ;  /* 0x0000000103037824 */ /* 0x000fe200078e0200 */
[----:B---3--:R-:W-:Y:S01]  /*9410*/  SHF.R.S32.HI R0, RZ, 0x1f, R5 ;  /* 0x0000001fff007819 */ /* 0x008fe20000011405 */
[----:B------:R2:W-:Y:S02]  /*9420*/  STL [R1+0x28], R5 ;  /* 0x0000280501007387 */ /* 0x0005e40000100800 */
[C---:B------:R-:W-:Y:S04]  /*9430*/  IMAD.WIDE.U32 R2, R5.reuse, c[0x0][0x1f0], R2 ;  /* 0x00007c0005027a25 */ /* 0x040fe800078e0002 */
[----:B-1----:R-:W-:Y:S01]  /*9440*/  IMAD R4, R0, c[0x0][0x1f0], RZ ;  /* 0x00007c0000047a24 */ /* 0x002fe200078e02ff */
[----:B------:R-:W-:Y:S03]  /*9450*/  IADD3 R0, P0, R8, R2, RZ ;  /* 0x0000000208007210 */ /* 0x000fe60007f1e0ff */
[----:B------:R-:W-:Y:S05]  /*9460*/  IMAD R4, R5, c[0x0][0x1f4], R4 ;  /* 0x00007d0005047a24 */ /* 0x000fea00078e0204 */
[----:B------:R-:W-:Y:S02]  /*9470*/  IADD3.X R2, R6, R3, R4, P0, !PT ;  /* 0x0000000306027210 */ /* 0x000fe400007fe404 */
[C---:B------:R-:W-:Y:S04]  /*9480*/  LEA R9, P0, R0.reuse, c[0x0][0x1c8], 0x1 ;  /* 0x0000720000097a11 */ /* 0x040fe800078008ff */
[----:B------:R-:W-:Y:S02]  /*9490*/  LEA.HI.X R8, R0, c[0x0][0x1cc], R2, 0x1, P0 ;  /* 0x0000730000087a11 */ /* 0x000fe400000f0c02 */
[----:B--2---:R-:W-:Y:S04]  /*94a0*/  SHF.R.S32.HI R5, RZ, 0x1f, R7 ;  /* 0x0000001fff057819 */ /* 0x004fe80000011407 */
[----:B------:R-:W-:Y:S04]  /*94b0*/  LEA.HI R5, R5, R7, RZ, 0x3 ;  /* 0x0000000705057211 */ /* 0x000fe800078f18ff */
[----:B------:R-:W-:Y:S04]  /*94c0*/  SHF.R.S32.HI R5, RZ, 0x3, R5 ;  /* 0x00000003ff057819 */ /* 0x000fe80000011405 */
[----:B------:R-:W-:Y:S04]  /*94d0*/  IADD3 R5, -R5, 0x30, RZ ;  /* 0x0000003005057810 */ /* 0x000fe80007ffe1ff */
[----:B------:R-:W-:Y:S01]  /*94e0*/  ISETP.GE.AND P0, PT, R5, 0x1, PT ;  /* 0x000000010500780c */ /* 0x000fe20003f06270 */
[----:B------:R-:W-:-:S10]  /*94f0*/  BRA.DIV ~URZ, `(.L_x_513) ;  /* 0x000113c27f007947 */ /* 0x000fd4000b800000 */
[----:B------:R1:W2:Y:S02]  /*9500*/  SHFL.IDX PT, R4, R8, RZ, 0x181f ;  /* 0x00181fff08047589 */ /* 0x0002a400000e0000 */
.L_x_648:
[----:B------:R-:W-:-:S05]  /*9510*/  BRA.DIV ~URZ, `(.L_x_514) ;  /* 0x000114327f007947 */ /* 0x000fca000b800000 */
[----:B------:R3:W4:Y:S02]  /*9520*/  SHFL.IDX PT, R0, R9, RZ, 0x181f ;  /* 0x00181fff09007589 */ /* 0x00072400000e0000 */
.L_x_649:
        /* <DEDUP_REMOVED lines=13> */
[----:B-----5:R-:W-:Y:S05]  /*9600*/  @P0 IADD3 R6, P1, R0, R6, RZ ;  /* 0x0000000600060210 */ /* 0x020fea0007f3e0ff */
[----:B---3--:R-:W-:Y:S01]  /*9610*/  @P0 IMAD.X R7, R4, 0x1, R25, P1 ;  /* 0x0000000104070824 */ /* 0x008fe200008e0619 */
[----:B----4-:R-:W-:Y:S11]  /*9620*/  @P0 ISETP.GE.AND P1, PT, R3, c[0x0][0x1d4], PT ;  /* 0x0000750003000a0c */ /* 0x010ff60003f26270 */
[----:B------:R-:W-:Y:S02]  /*9630*/  @!UPT UIADD3 URZ, URZ, URZ, URZ ;  /* 0x0000003f3f3ff290 */ /* 0x000fe4000fffe03f */
[----:B------:R-:W-:Y:S01]  /*9640*/  @!PT LDS RZ, [RZ] ;  /* 0x00000000fffff984 */ /* 0x000fe20000000800 */
[----:B------:R-:W-:Y:S01]  /*9650*/  @!PT LDS RZ, [RZ] ;  /* 0x00000000fffff984 */ /* 0x000fe20000000800 */
[----:B------:R-:W-:Y:S01]  /*9660*/  @!PT LDS RZ, [RZ] ;  /* 0x00000000fffff984 */ /* 0x000fe20000000800 */
[----:B--2---:R2:W-:Y:S01]  /*9670*/  @P0 LDGSTS.E.BYPASS.LTC128B.128 [R16+0x14080], [R6.64], !P1 ;  /* 0x1408000006100fae */ /* 0x0045e2000c901d46 */
[----:B------:R-:W-:Y:S05]  /*9680*/  @P0 IADD3 R2, P1, R0, R2, RZ ;  /* 0x0000000200020210 */ /* 0x000fea0007f3e0ff */
[----:B------:R-:W-:Y:S01]  /*9690*/  @P0 IMAD.X R3, R4, 0x1, R24, P1 ;  /* 0x0000000104030824 */ /* 0x000fe200008e0618 */
[----:B------:R-:W-:Y:S11]  /*96a0*/  @P0 ISETP.GE.AND P1, PT, R23, c[0x0][0x1d4], PT ;  /* 0x0000750017000a0c */ /* 0x000ff60003f26270 */
[----:B------:R-:W-:Y:S02]  /*96b0*/  @!UPT UIADD3 URZ, URZ, URZ, URZ ;  /* 0x0000003f3f3ff290 */ /* 0x000fe4000fffe03f */
[----:B------:R3:W-:Y:S02]  /*96c0*/  @P0 LDGSTS.E.BYPASS.LTC128B.128 [R16+0x15880], [R2.64], !P1 ;  /* 0x1588000002100fae */ /* 0x0007e4000c901d46 */
[----:B---3--:R-:W-:Y:S05]  /*96d0*/  @P0 IADD3 R2, P1, R0, R22, RZ ;  /* 0x0000001600020210 */ /* 0x008fea0007f3e0ff */
        /* <DEDUP_REMOVED lines=8> */
[----:B------:R2:W-:Y:S01]  /*9760*/  @P0 LDGSTS.E.BYPASS.LTC128B.128 [R16+0x18880], [R2.64], !P1 ;  /* 0x1888000002100fae */ /* 0x0005e2000c901d46 */
[----:B------:R-:W-:Y:S01]  /*9770*/  ISETP.GE.AND P0, PT, R5, 0x21, PT ;  /* 0x000000210500780c */ /* 0x000fe20003f06270 */
[----:B------:R-:W-:-:S06]  /*9780*/  BRA.DIV ~URZ, `(.L_x_515) ;  /* 0x000112527f007947 */ /* 0x000fcc000b800000 */
[----:B------:R3:W4:Y:S04]  /*9790*/  SHFL.IDX PT, R4, R8, 0x1, 0x181f ;  /* 0x00381f0008047f89 */ /* 0x00072800000e0000 */
[----:B------:R3:W1:Y:S02]  /*97a0*/  SHFL.IDX PT, R0, R9, 0x1, 0x181f ;  /* 0x00381f0009007f89 */ /* 0x00066400000e0000 */
.L_x_650:
        /* <DEDUP_REMOVED lines=8> */
[----:B------:R-:W4:Y:S04]  /*9830*/  LDL R18, [R1+0x4c] ;  /* 0x00004c0001127983 */ /* 0x000f280000100800 */
[----:B------:R-:W4:Y:S04]  /*9840*/  LDL R17, [R1+0x64] ;  /* 0x0000640001117983 */ /* 0x000f280000100800 */
[----:B------:R-:W4:Y:S04]  /*9850*/  LDL R16, [R1+0xb8] ;  /* 0x0000b80001107983 */ /* 0x000f280000100800 */
[----:B------:R-:W4:Y:S04]  /*9860*/  LDL R9, [R1+0x50] ;  /* 0x0000500001097983 */ /* 0x000f280000100800 */
[----:B-1----:R-:W4:Y:S01]  /*9870*/  LDL R8, [R1+0x6c] ;  /* 0x00006c0001087983 */ /* 0x002f220000100800 */
[----:B--2---:R-:W-:Y:S05]  /*9880*/  @P0 IADD3 R6, P1, R0, R6, RZ ;  /* 0x0000000600060210 */ /* 0x004fea0007f3e0ff */
[----:B-----5:R-:W-:Y:S01]  /*9890*/  @P0 IMAD.X R7, R4, 0x1, R22, P1 ;  /* 0x0000000104070824 */ /* 0x020fe200008e0616 */
[----:B---3--:R-:W-:Y:S11]  /*98a0*/  @P0 ISETP.GE.AND P1, PT, R3, c[0x0][0x1d4], PT ;  /* 0x0000750003000a0c */ /* 0x008ff60003f26270 */
[----:B------:R-:W-:Y:S02]  /*98b0*/  @!UPT UIADD3 URZ, URZ, URZ, URZ ;  /* 0x0000003f3f3ff290 */ /* 0x000fe4000fffe03f */
[----:B------:R-:W-:Y:S01]  /*98c0*/  @!PT LDS RZ, [RZ] ;  /* 0x00000000fffff984 */ /* 0x000fe20000000800 */
[----:B------:R-:W-:Y:S01]  /*98d0*/  @!PT LDS RZ, [RZ] ;  /* 0x00000000fffff984 */ /* 0x000fe20000000800 */
[----:B------:R-:W-:Y:S01]  /*98e0*/  @!PT LDS RZ, [RZ] ;  /* 0x00000000fffff984 */ /* 0x000fe20000000800 */
[----:B----4-:R1:W-:Y:S01]  /*98f0*/  @P0 LDGSTS.E.BYPASS.LTC128B.128 [R5+0x15080], [R6.64], !P1 ;  /* 0x1508000006050fae */ /* 0x0103e2000c901d46 */
[----:B------:R-:W-:Y:S05]  /*9900*/  @P0 IADD3 R2, P1, R0, R2, RZ ;  /* 0x0000000200020210 */ /* 0x000fea0007f3e0ff */
[----:B------:R-:W-:Y:S01]  /*9910*/  @P0 IMAD.X R3, R4, 0x1, R21, P1 ;  /* 0x0000000104030824 */ /* 0x000fe200008e0615 */
[----:B------:R-:W-:Y:S11]  /*9920*/  @P0 ISETP.GE.AND P1, PT, R20, c[0x0][0x1d4], PT ;  /* 0x0000750014000a0c */ /* 0x000ff60003f26270 */
[----:B------:R-:W-:Y:S02]  /*9930*/  @!UPT UIADD3 URZ, URZ, URZ, URZ ;  /* 0x0000003f3f3ff290 */ /* 0x000fe4000fffe03f */
[----:B------:R2:W-:Y:S02]  /*9940*/  @P0 LDGSTS.E.BYPASS.LTC128B.128 [R5+0x16880], [R2.64], !P1 ;  /* 0x1688000002050fae */ /* 0x0005e4000c901d46 */
[----:B--2---:R-:W-:Y:S05]  /*9950*/  @P0 IADD3 R2, P1, R0, R19, RZ ;  /* 0x0000001300020210 */ /* 0x004fea0007f3e0ff */
        /* <DEDUP_REMOVED lines=9> */
.L_x_512:
[----:B------:R-:W-:Y:S05]  /*99f0*/  BSYNC B0 ;  /* 0x0000000000007941 */ /* 0x000fea0003800000 */
.L_x_511:
[----:B-1----:R-:W2:Y:S01]  /*9a00*/  LDL R5, [R1+0xb0] ;  /* 0x0000b00001057983 */ /* 0x002ea20000100800 */
[----:B------:R-:W-:Y:S01]  /*9a10*/  IMAD.MOV.U32 R7, RZ, RZ, c[0x0][0x2c4] ;  /* 0x0000b100ff077624 */ /* 0x000fe200078e00ff */
[----:B------:R-:W-:Y:S02]  /*9a20*/  LOP3.LUT R8, RZ, c[0x0][0x324], RZ, 0x33, !PT ;  /* 0x0000c900ff087a12 */ /* 0x000fe400078e33ff */
[----:B------:R-:W2:Y:S02]  /*9a30*/  LDL R2, [R1+0xb4] ;  /* 0x0000b40001027983 */ /* 0x000ea40000100800 */
[----:B------:R-:W-:Y:S02]  /*9a40*/  ISETP.NE.AND P0, PT, R7, 0x1, PT ;  /* 0x000000010700780c */ /* 0x000fe40003f05270 */
[----:B------:R-:W3:Y:S04]  /*9a50*/  LDL R0, [R1+0x3c] ;  /* 0x00003c0001007983 */ /* 0x000ee80000100800 */
[----:B------:R-:W4:Y:S04]  /*9a60*/  LDL R6, [R1+0x7c] ;  /* 0x00007c0001067983 */ /* 0x000f280000100800 */
[----:B------:R-:W5:Y:S04]  /*9a70*/  LDL R4, [R1+0x78] ;  /* 0x0000780001047983 */ /* 0x000f680000100800 */
[----:B------:R-:W5:Y:S04]  /*9a80*/  LDL R3, [R1+0x74] ;  /* 0x0000740001037983 */ /* 0x000f680000100800 */
[----:B------:R-:W0:Y:S01]  /*9a90*/  LDGDEPBAR ;  /* 0x00000000000079af */ /* 0x000e220000000000 */
[----:B--2---:R-:W-:Y:S02]  /*9aa0*/  IMAD.IADD R5, R2, 0x1, R5 ;  /* 0x0000000102057824 */ /* 0x004fe400078e0205 */
[----:B---3--:R-:W-:Y:S02]  /*9ab0*/  IMAD R0, R0, -0x30, RZ ;  /* 0xffffffd000007824 */ /* 0x008fe400078e02ff */
[----:B------:R-:W-:Y:S05]  /*9ac0*/  @P0 IMAD.HI.U32 R2, R5, c[0x0][0x2c8], RZ ;  /* 0x0000b20005020a27 */ /* 0x000fea00078e00ff */
[----:B------:R-:W-:Y:S02]  /*9ad0*/  @P0 SHF.R.U32.HI R5, RZ, c[0x0][0x2cc], R2 ;  /* 0x0000b300ff050a19 */ /* 0x000fe40000011602 */
[----:B----4-:R-:W-:Y:S04]  /*9ae0*/  IADD3 R2, -R6, 0x1, R0 ;  /* 0x0000000106027810 */ /* 0x010fe80007ffe100 */
[----:B-----5:R-:W-:Y:S04]  /*9af0*/  IADD3 R6, -R3, R2, R4 ;  /* 0x0000000203067210 */ /* 0x020fe80007ffe104 */
[----:B------:R-:W-:Y:S01]  /*9b00*/  IADD3 R7, R6, c[0x0][0x328], RZ ;  /* 0x0000ca0006077a10 */ /* 0x000fe20007ffe0ff */
[----:B------:R-:W-:-:S05]  /*9b10*/  BRA.DIV ~URZ, `(.L_x_516) ;  /* 0x00010fd27f007947 */ /* 0x000fca000b800000 */
[----:B------:R1:W2:Y:S02]  /*9b20*/  SHFL.IDX PT, R4, R5, RZ, 0x1c1f ;  /* 0x001c1fff05047589 */ /* 0x0002a400000e0000 */
.L_x_651:
[-C--:B--2---:R-:W-:Y:S01]  /*9b30*/  IADD3 R3, R7, R4.reuse, RZ ;  /* 0x0000000407037210 */ /* 0x084fe20007ffe0ff */
[----:B------:R-:W-:Y:S02]  /*9b40*/  IMAD.MOV.U32 R2, RZ, RZ, c[0x0][0x32c] ;  /* 0x0000cb00ff027624 */ /* 0x000fe400078e00ff */
[----:B------:R-:W-:Y:S03]  /*9b50*/  IMAD.IADD R6, R8, 0x1, R6 ;  /* 0x0000000108067824 */ /* 0x000fe600078e0206 */
[----:B------:R-:W-:Y:S02]  /*9b60*/  ISETP.GE.AND P0, PT, R2, 0x1, PT ;  /* 0x000000010200780c */ /* 0x000fe40003f06270 */
[----:B------:R-:W-:Y:S11]  /*9b70*/  IADD3 R2, R6, R4, RZ ;  /* 0x0000000406027210 */ /* 0x000ff60007ffe0ff */
[----:B------:R-:W-:-:S05]  /*9b80*/  @!P0 BRA `(.L_x_517) ;  /* 0x000001b000008947 */ /* 0x000fca0003800000 */
[----:B------:R-:W2:Y:S01]  /*9b90*/  LDL R16, [R1+0x78] ;  /* 0x0000780001107983 */ /* 0x000ea20000100800 */
[----:B------:R-:W-:Y:S03]  /*9ba0*/  BSSY B0, `(.L_x_518) ;  /* 0x0000013000007945 */ /* 0x000fe60003800000 */
[----:B------:R-:W2:Y:S02]  /*9bb0*/  LDL R9, [R1+0x74] ;  /* 0x0000740001097983 */ /* 0x000ea40000100800 */
[----:B--2---:R-:W-:Y:S04]  /*9bc0*/  IADD3 R4, -R9, R16, R4 ;  /* 0x0000001009047210 */ /* 0x004fe80007ffe104 */
        /* <DEDUP_REMOVED lines=11> */
.L_x_519:
[----:B------:R-:W-:Y:S04]  /*9c80*/  MOV R8, 0x1 ;  /* 0x0000000100087802 */ /* 0x000fe80000000f00 */
[----:B------:R-:W-:Y:S11]  /*9c90*/  ISETP.NE.AND P0, PT, R8, c[0x0][0x32c], PT ;  /* 0x0000cb0008007a0c */ /* 0x000ff60003f05270 */
[----:B------:R-:W-:Y:S02]  /*9ca0*/  @!UPT UIADD3 URZ, URZ, URZ, URZ ;  /* 0x0000003f3f3ff290 */ /* 0x000fe4000fffe03f */
[----:B------:R-:W-:Y:S05]  /*9cb0*/  @P0 IMAD.HI.U32 R8, R4, c[0x0][0x330], RZ ;  /* 0x0000cc0004080a27 */ /* 0x000fea00078e00ff */
[----:B------:R-:W-:Y:S02]  /*9cc0*/  @P0 SHF.R.U32.HI R4, RZ, c[0x0][0x334], R8 ;  /* 0x0000cd00ff040a19 */ /* 0x000fe40000011608 */
.L_x_520:
[----:B------:R-:W-:Y:S05]  /*9cd0*/  BSYNC B0 ;  /* 0x0000000000007941 */ /* 0x000fea0003800000 */
.L_x_518:
[----:B------:R-:W2:Y:S02]  /*9ce0*/  LDL R8, [R1+0x7c] ;  /* 0x00007c0001087983 */ /* 0x000ea40000100800 */
[----:B--2---:R-:W-:Y:S04]  /*9cf0*/  IMAD.IADD R8, R0, 0x1, -R8 ;  /* 0x0000000100087824 */ /* 0x004fe800078e0a08 */
[----:B------:R-:W-:Y:S05]  /*9d00*/  IMAD R4, R4, c[0x0][0x32c], R8 ;  /* 0x0000cb0004047a24 */ /* 0x000fea00078e0208 */
[----:B------:R-:W-:Y:S02]  /*9d10*/  IMNMX R2, R2, R4, !PT ;  /* 0x0000000402027217 */ /* 0x000fe40007800200 */
[----:B------:R-:W-:Y:S04]  /*9d20*/  IADD3 R4, R4, c[0x0][0x32c], RZ ;  /* 0x0000cb0004047a10 */ /* 0x000fe80007ffe0ff */
[----:B------:R-:W-:Y:S02]  /*9d30*/  IMNMX R3, R3, R4, PT ;  /* 0x0000000403037217 */ /* 0x000fe40003800200 */
.L_x_517:
[C---:B------:R-:W-:Y:S01]  /*9d40*/  ISETP.GE.AND P0, PT, R0.reuse, 0x1, PT ;  /* 0x000000010000780c */ /* 0x040fe20003f06270 */
[----:B------:R-:W2:Y:S01]  /*9d50*/  LDL.LU R4, [R1+0x18] ;  /* 0x0000180001047983 */ /* 0x000ea20000300800 */
[C---:B------:R-:W-:Y:S02]  /*9d60*/  ISETP.GE.AND P1, PT, R0.reuse, 0x2, PT ;  /* 0x000000020000780c */ /* 0x040fe40003f26270 */
[C---:B------:R-:W-:Y:S02]  /*9d70*/  ISETP.GE.AND P6, PT, R0.reuse, 0x12, PT ;  /* 0x000000120000780c */ /* 0x040fe40003fc6270 */
[C---:B------:R-:W-:Y:S02]  /*9d80*/  ISETP.GE.AND P5, PT, R0.reuse, 0x19, PT ;  /* 0x000000190000780c */ /* 0x040fe40003fa6270 */
[C---:B------:R-:W-:Y:S02]  /*9d90*/  ISETP.GE.AND P4, PT, R0.reuse, 0x1a, PT ;  /* 0x0000001a0000780c */ /* 0x040fe40003f86270 */
[C---:B------:R-:W-:Y:S02]  /*9da0*/  ISETP.GE.AND P3, PT, R0.reuse, 0x21, PT ;  /* 0x000000210000780c */ /* 0x040fe40003f66270 */
[----:B------:R-:W-:Y:S02]  /*9db0*/  ISETP.GE.AND P2, PT, R0, 0x22, PT ;  /* 0x000000220000780c */ /* 0x000fe40003f46270 */
[----:B--2---:R-:W-:Y:S04]  /*9dc0*/  LOP3.LUT R4, R4, 0xffffffef, RZ, 0xc0, !PT ;  /* 0xffffffef04047812 */ /* 0x004fe800078ec0ff */
[----:B------:R-:W-:Y:S02]  /*9dd0*/  @P0 LOP3.LUT R4, R4, 0x10, RZ, 0xfc, !PT ;  /* 0x0000001004040812 */ /* 0x000fe400078efcff */
[----:B------:R-:W-:Y:S02]  /*9de0*/  ISETP.GT.AND P0, PT, R2, RZ, !P0 ;  /* 0x000000ff0200720c */ /* 0x000fe40004704270 */
[----:B------:R-:W-:Y:S02]  /*9df0*/  LOP3.LUT R4, R4, 0xfffffff7, RZ, 0xc0, !PT ;  /* 0xfffffff704047812 */ /* 0x000fe400078ec0ff */
[C---:B------:R-:W-:Y:S02]  /*9e00*/  ISETP.LT.OR P0, PT, R3.reuse, 0x1, P0 ;  /* 0x000000010300780c */ /* 0x040fe40000701670 */
[----:B------:R-:W-:Y:S02]  /*9e10*/  @P1 LOP3.LUT R4, R4, 0x8, RZ, 0xfc, !PT ;  /* 0x0000000804041812 */ /* 0x000fe400078efcff */
[----:B------:R-:W-:Y:S02]  /*9e20*/  FSEL R18, R176, -INF , !P0 ;  /* 0xff800000b0127808 */ /* 0x000fe40004000000 */
[----:B------:R-:W-:Y:S02]  /*9e30*/  ISETP.GT.AND P0, PT, R2, 0x1, !P1 ;  /* 0x000000010200780c */ /* 0x000fe40004f04270 */
[----:B------:R-:W-:Y:S02]  /*9e40*/  ISETP.GE.AND P1, PT, R0, 0x9, PT ;  /* 0x000000090000780c */ /* 0x000fe40003f26270 */
[----:B------:R-:W-:Y:S02]  /*9e50*/  ISETP.LT.OR P0, PT, R3, 0x2, P0 ;  /* 0x000000020300780c */ /* 0x000fe40000701670 */
[----:B------:R-:W-:Y:S02]  /*9e60*/  LOP3.LUT R4, R4, 0xfffffffb, RZ, 0xc0, !PT ;  /* 0xfffffffb04047812 */ /* 0x000fe400078ec0ff */
[----:B------:R-:W-:Y:S02]  /*9e70*/  FSEL R168, R175, -INF , !P0 ;  /* 0xff800000afa87808 */ /* 0x000fe40004000000 */
[----:B------:R-:W-:Y:S04]  /*9e80*/  ISETP.GT.AND P0, PT, R2, 0x8, !P1 ;  /* 0x000000080200780c */ /* 0x000fe80004f04270 */
[C---:B------:R-:W-:Y:S02]  /*9e90*/  ISETP.LT.OR P0, PT, R3.reuse, 0x9, P0 ;  /* 0x000000090300780c */ /* 0x040fe40000701670 */
[----:B------:R-:W-:Y:S02]  /*9ea0*/  @P1 LOP3.LUT R4, R4, 0x4, RZ, 0xfc, !PT ;  /* 0x0000000404041812 */ /* 0x000fe400078efcff */
[----:B------:R-:W-:Y:S02]  /*9eb0*/  ISETP.GE.AND P1, PT, R0, 0xa, PT ;  /* 0x0000000a0000780c */ /* 0x000fe40003f26270 */
[----:B------:R-:W-:Y:S02]  /*9ec0*/  FSEL R132, R132, -INF , !P0 ;  /* 0xff80000084847808 */ /* 0x000fe40004000000 */
[----:B------:R-:W-:Y:S02]  /*9ed0*/  LOP3.LUT R4, R4, 0xfffffffd, RZ, 0xc0, !PT ;  /* 0xfffffffd04047812 */ /* 0x000fe400078ec0ff */
[----:B------:R-:W-:Y:S04]  /*9ee0*/  ISETP.GT.AND P0, PT, R2, 0x9, !P1 ;  /* 0x000000090200780c */ /* 0x000fe80004f04270 */
[C---:B------:R-:W-:Y:S03]  /*9ef0*/  ISETP.LT.OR P0, PT, R3.reuse, 0xa, P0 ;  /* 0x0000000a0300780c */ /* 0x040fe60000701670 */
[----:B------:R-:W-:Y:S02]  /*9f00*/  @P1 LOP3.LUT R4, R4, 0x2, RZ, 0xfc, !PT ;  /* 0x0000000204041812 */ /* 0x000fe400078efcff */
[----:B------:R-:W-:Y:S02]  /*9f10*/  ISETP.GE.AND P1, PT, R0, 0x11, PT ;  /* 0x000000110000780c */ /* 0x000fe40003f26270 */
[----:B------:R-:W-:Y:S02]  /*9f20*/  FSEL R27, R172, -INF , !P0 ;  /* 0xff800000ac1b7808 */ /* 0x000fe40004000000 */
[----:B------:R-:W-:Y:S02]  /*9f30*/  ISETP.GT.AND P0, PT, R2, 0x10, !P1 ;  /* 0x000000100200780c */ /* 0x000fe40004f04270 */
[----:B------:R-:W-:Y:S02]  /*9f40*/  LOP3.LUT R4, R4, 0xfffffffe, RZ, 0xc0, !PT ;  /* 0xfffffffe04047812 */ /* 0x000fe400078ec0ff */
[----:B------:R-:W-:Y:S04]  /*9f50*/  ISETP.LT.OR P0, PT, R3, 0x11, P0 ;  /* 0x000000110300780c */ /* 0x000fe80000701670 */
[----:B------:R-:W-:Y:S02]  /*9f60*/  FSEL R26, R169, -INF , !P0 ;  /* 0xff800000a91a7808 */ /* 0x000fe40004000000 */
[----:B------:R-:W-:Y:S02]  /*9f70*/  ISETP.GT.AND P0, PT, R2, 0x11, !P6 ;  /* 0x000000110200780c */ /* 0x000fe40007704270 */
[----:B------:R-:W-:Y:S02]  /*9f80*/  @P1 LOP3.LUT R4, R4, 0x1, RZ, 0xfc, !PT ;  /* 0x0000000104041812 */ /* 0x000fe400078efcff */
[----:B------:R-:W-:Y:S02]  /*9f90*/  ISETP.LT.OR P0, PT, R3, 0x12, P0 ;  /* 0x000000120300780c */ /* 0x000fe40000701670 */
[----:B------:R-:W-:Y:S02]  /*9fa0*/  ISETP.GE.AND P1, PT, R0, 0x29, PT ;  /* 0x000000290000780c */ /* 0x000fe40003f26270 */
[----:B------:R-:W-:Y:S02]  /*9fb0*/  FSEL R25, R133, -INF , !P0 ;  /* 0xff80000085197808 */ /* 0x000fe40004000000 */
[----:B------:R-:W-:Y:S02]  /*9fc0*/  ISETP.GT.AND P0, PT, R2, 0x18, !P5 ;  /* 0x000000180200780c */ /* 0x000fe40006f04270 */
[----:B------:R-:W-:Y:S02]  /*9fd0*/  LOP3.LUT R4, R4, 0xffffffdf, RZ, 0xc0, !PT ;  /* 0xffffffdf04047812 */ /* 0x000fe400078ec0ff */
[----:B------:R-:W-:Y:S04]  /*9fe0*/  ISETP.LT.OR P0, PT, R3, 0x19, P0 ;  /* 0x000000190300780c */ /* 0x000fe80000701670 */
[----:B------:R-:W-:Y:S02]  /*9ff0*/  FSEL R24, R15, -INF , !P0 ;  /* 0xff8000000f187808 */ /* 0x000fe40004000000 */
[----:B------:R-:W-:Y:S04]  /*a000*/  ISETP.GT.AND P0, PT, R2, 0x19, !P4 ;  /* 0x000000190200780c */ /* 0x000fe80006704270 */
[C---:B------:R-:W-:Y:S04]  /*a010*/  ISETP.LT.OR P0, PT, R3.reuse, 0x1a, P0 ;  /* 0x0000001a0300780c */ /* 0x040fe80000701670 */
[----:B------:R-:W-:Y:S02]  /*a020*/  FSEL R23, R14, -INF , !P0 ;  /* 0xff8000000e177808 */ /* 0x000fe40004000000 */
[C---:B------:R-:W-:Y:S04]  /*a030*/  ISETP.GT.AND P0, PT, R2.reuse, 0x20, !P3 ;  /* 0x000000200200780c */ /* 0x040fe80005f04270 */
[----:B------:R-:W-:Y:S04]  /*a040*/  ISETP.LT.OR P0, PT, R3, 0x21, P0 ;  /* 0x000000210300780c */ /* 0x000fe80000701670 */
[----:B------:R-:W-:Y:S02]  /*a050*/  FSEL R22, R13, -INF , !P0 ;  /* 0xff8000000d167808 */ /* 0x000fe40004000000 */
[----:B------:R-:W-:Y:S04]  /*a060*/  ISETP.GT.AND P0, PT, R2, 0x21, !P2 ;  /* 0x000000210200780c */ /* 0x000fe80005704270 */
[C---:B------:R-:W-:Y:S04]  /*a070*/  ISETP.LT.OR P0, PT, R3.reuse, 0x22, P0 ;  /* 0x000000220300780c */ /* 0x040fe80000701670 */
[----:B------:R-:W-:Y:S02]  /*a080*/  FSEL R21, R12, -INF , !P0 ;  /* 0xff8000000c157808 */ /* 0x000fe40004000000 */
[----:B------:R-:W-:Y:S04]  /*a090*/  ISETP.GT.AND P0, PT, R2, 0x28, !P1 ;  /* 0x000000280200780c */ /* 0x000fe80004f04270 */
[----:B------:R-:W-:Y:S04]  /*a0a0*/  ISETP.LT.OR P0, PT, R3, 0x29, P0 ;  /* 0x000000290300780c */ /* 0x000fe80000701670 */
[----:B------:R-:W-:Y:S02]  /*a0b0*/  FSEL R20, R11, -INF , !P0 ;  /* 0xff8000000b147808 */ /* 0x000fe40004000000 */
[----:B------:R-:W-:Y:S11]  /*a0c0*/  ISETP.GE.AND P0, PT, R0, 0x2a, PT ;  /* 0x0000002a0000780c */ /* 0x000ff60003f06270 */
[----:B------:R-:W-:Y:S02]  /*a0d0*/  @!UPT UIADD3 URZ, URZ, URZ, URZ ;  /* 0x0000003f3f3ff290 */ /* 0x000fe4000fffe03f */
[----:B------:R-:W-:Y:S02]  /*a0e0*/  @P0 LOP3.LUT R4, R4, 0x20, RZ, 0xfc, !PT ;  /* 0x0000002004040812 */ /* 0x000fe400078efcff */
[----:B------:R-:W-:Y:S03]  /*a0f0*/  ISETP.GT.AND P0, PT, R2, 0x29, !P0 ;  /* 0x000000290200780c */ /* 0x000fe60004704270 */
[----:B------:R2:W-:Y:S01]  /*a100*/  STL [R1+0x18], R4 ;  /* 0x0000180401007387 */ /* 0x0005e20000100800 */
[----:B------:R-:W-:Y:S04]  /*a110*/  ISETP.LT.OR P0, PT, R3, 0x2a, P0 ;  /* 0x0000002a0300780c */ /* 0x000fe80000701670 */
[----:B------:R-:W-:Y:S01]  /*a120*/  FSEL R19, R10, -INF , !P0 ;  /* 0xff8000000a137808 */ /* 0x000fe20004000000 */
[----:B------:R-:W-:-:S06]  /*a130*/  BRA.DIV ~URZ, `(.L_x_521) ;  /* 0x00010a427f007947 */ /* 0x000fcc000b800000 */
[----:B--2---:R2:W3:Y:S02]  /*a140*/  SHFL.IDX PT, R4, R5, 0x1, 0x1c1f ;  /* 0x003c1f0005047f89 */ /* 0x0044e400000e0000 */
.L_x_652:
[----:B---3--:R-:W-:Y:S01]  /*a150*/  IADD3 R3, R7, R4, RZ ;  /* 0x0000000407037210 */ /* 0x008fe20007ffe0ff */
[----:B------:R-:W-:Y:S05]  /*a160*/  IMAD.MOV.U32 R2, RZ, RZ, c[0x0][0x32c] ;  /* 0x0000cb00ff027624 */ /* 0x000fea00078e00ff */
[----:B------:R-:W-:Y:S01]  /*a170*/  ISETP.GE.AND P0, PT, R2, 0x1, PT ;  /* 0x000000010200780c */ /* 0x000fe20003f06270 */
[----:B------:R-:W-:Y:S11]  /*a180*/  IMAD.IADD R2, R6, 0x1, R4 ;  /* 0x0000000106027824 */ /* 0x000ff600078e0204 */
[----:B------:R-:W-:Y:S01]  /*a190*/  @!UPT UIADD3 URZ, URZ, URZ, URZ ;  /* 0x0000003f3f3ff290 */ /* 0x000fe2000fffe03f */
[----:B------:R-:W-:-:S05]  /*a1a0*/  @!P0 BRA `(.L_x_522) ;  /* 0x000001b000008947 */ /* 0x000fca0003800000 */
[----:B------:R-:W3:Y:S01]  /*a1b0*/  LDL R8, [R1+0x78] ;  /* 0x0000780001087983 */ /* 0x000ee20000100800 */
[----:B------:R-:W-:Y:S03]  /*a1c0*/  BSSY B0, `(.L_x_523) ;  /* 0x0000013000007945 */ /* 0x000fe60003800000 */
[----:B-12---:R-:W3:Y:S02]  /*a1d0*/  LDL R5, [R1+0x74] ;  /* 0x0000740001057983 */ /* 0x006ee40000100800 */
[----:B---3--:R-:W-:Y:S04]  /*a1e0*/  IADD3 R4, -R5, R8, R4 ;  /* 0x0000000805047210 */ /* 0x008fe80007ffe104 */
        /* <DEDUP_REMOVED lines=11> */
.L_x_524:
[----:B------:R-:W-:Y:S04]  /*a2a0*/  MOV R5, 0x1 ;  /* 0x0000000100057802 */ /* 0x000fe80000000f00 */
[----:B------:R-:W-:Y:S11]  /*a2b0*/  ISETP.NE.AND P0, PT, R5, c[0x0][0x32c], PT ;  /* 0x0000cb0005007a0c */ /* 0x000ff60003f05270 */
[----:B------:R-:W-:Y:S02]  /*a2c0*/  @!UPT UIADD3 URZ, URZ, URZ, URZ ;  /* 0x0000003f3f3ff290 */ /* 0x000fe4000fffe03f */
[----:B------:R-:W-:Y:S05]  /*a2d0*/  @P0 IMAD.HI.U32 R5, R4, c[0x0][0x330], RZ ;  /* 0x0000cc0004050a27 */ /* 0x000fea00078e00ff */
[----:B------:R-:W-:Y:S02]  /*a2e0*/  @P0 SHF.R.U32.HI R4, RZ, c[0x0][0x334], R5 ;  /* 0x0000cd00ff040a19 */ /* 0x000fe40000011605 */
.L_x_525:
[----:B------:R-:W-:Y:S05]  /*a2f0*/  BSYNC B0 ;  /* 0x0000000000007941 */ /* 0x000fea0003800000 */
.L_x_523:
[----:B------:R-:W2:Y:S02]  /*a300*/  LDL R5, [R1+0x7c] ;  /* 0x00007c0001057983 */ /* 0x000ea40000100800 */
[----:B--2---:R-:W-:Y:S04]  /*a310*/  IMAD.IADD R0, R0, 0x1, -R5 ;  /* 0x0000000100007824 */ /* 0x004fe800078e0a05 */
[----:B------:R-:W-:Y:S05]  /*a320*/  IMAD R0, R4, c[0x0][0x32c], R0 ;  /* 0x0000cb0004007a24 */ /* 0x000fea00078e0200 */
[----:B------:R-:W-:Y:S02]  /*a330*/  IMNMX R2, R2, R0, !PT ;  /* 0x0000000002027217 */ /* 0x000fe40007800200 */
[----:B------:R-:W-:Y:S04]  /*a340*/  IADD3 R0, R0, c[0x0][0x32c], RZ ;  /* 0x0000cb0000007a10 */ /* 0x000fe80007ffe0ff */
[----:B------:R-:W-:Y:S02]  /*a350*/  IMNMX R3, R3, R0, PT ;  /* 0x0000000003037217 */ /* 0x000fe40003800200 */
.L_x_522:
[----:B------:R-:W-:Y:S01]  /*a360*/  ISETP.GT.AND P1, PT, R2, 0x28, !P1 ;  /* 0x000000280200780c */ /* 0x000fe20004f24270 */
[----:B------:R-:W3:Y:S03]  /*a370*/  LDL.LU R6, [R1+0x34] ;  /* 0x0000340001067983 */ /* 0x000ee60000300800 */
[----:B------:R-:W-:Y:S01]  /*a380*/  ISETP.LT.OR P1, PT, R3, 0x29, P1 ;  /* 0x000000290300780c */ /* 0x000fe20000f21670 */
[----:B------:R-:W4:Y:S03]  /*a390*/  LDL.LU R7, [R1+0x30] ;  /* 0x0000300001077983 */ /* 0x000f260000300800 */
[----:B------:R-:W-:Y:S01]  /*a3a0*/  FSEL R8, R177, -INF , !P1 ;  /* 0xff800000b1087808 */ /* 0x000fe20004800000 */
[----:B-12---:R-:W2:Y:S04]  /*a3b0*/  LDL.LU R5, [R1+0x2c] ;  /* 0x00002c0001057983 */ /* 0x006ea80000300800 */
[----:B------:R-:W5:Y:S04]  /*a3c0*/  LDL.LU R4, [R1+0x24] ;  /* 0x0000240001047983 */ /* 0x000f680000300800 */
[----:B------:R-:W2:Y:S02]  /*a3d0*/  LDL R0, [R1+0x18] ;  /* 0x0000180001007983 */ /* 0x000ea40000100800 */
[----:B--2---:R-:W-:Y:S04]  /*a3e0*/  LOP3.LUT P0, RZ, R0, 0x10, RZ, 0xc0, !PT ;  /* 0x0000001000ff7812 */ /* 0x004fe8000780c0ff */
[----:B------:R-:W-:Y:S04]  /*a3f0*/  ISETP.GT.AND P0, PT, R2, RZ, !P0 ;  /* 0x000000ff0200720c */ /* 0x000fe80004704270 */
[C---:B------:R-:W-:Y:S04]  /*a400*/  ISETP.LT.OR P0, PT, R3.reuse, 0x1, P0 ;  /* 0x000000010300780c */ /* 0x040fe80000701670 */
[----:B---3--:R-:W-:Y:S02]  /*a410*/  FSEL R6, R6, -INF , !P0 ;  /* 0xff80000006067808 */ /* 0x008fe40004000000 */
[----:B------:R-:W-:Y:S04]  /*a420*/  LOP3.LUT P0, RZ, R0, 0x8, RZ, 0xc0, !PT ;  /* 0x0000000800ff7812 */ /* 0x000fe8000780c0ff */
[----:B------:R-:W-:Y:S04]  /*a430*/  ISETP.GT.AND P0, PT, R2, 0x1, !P0 ;  /* 0x000000010200780c */ /* 0x000fe80004704270 */
[----:B------:R-:W-:Y:S04]  /*a440*/  ISETP.LT.OR P0, PT, R3, 0x2, P0 ;  /* 0x000000020300780c */ /* 0x000fe80000701670 */
[----:B----4-:R-:W-:Y:S02]  /*a450*/  FSEL R17, R7, -INF , !P0 ;  /* 0xff80000007117808 */ /* 0x010fe40004000000 */
[----:B------:R-:W-:Y:S04]  /*a460*/  LOP3.LUT P0, RZ, R0, 0x4, RZ, 0xc0, !PT ;  /* 0x0000000400ff7812 */ /* 0x000fe8000780c0ff */
[----:B------:R-:W-:Y:S04]  /*a470*/  ISETP.GT.AND P0, PT, R2, 0x8, !P0 ;  /* 0x000000080200780c */ /* 0x000fe80004704270 */
[----:B------:R-:W-:Y:S04]  /*a480*/  ISETP.LT.OR P0, PT, R3, 0x9, P0 ;  /* 0x000000090300780c */ /* 0x000fe80000701670 */
[----:B------:R-:W-:Y:S02]  /*a490*/  FSEL R16, R5, -INF , !P0 ;  /* 0xff80000005107808 */ /* 0x000fe40004000000 */
[----:B------:R-:W-:Y:S04]  /*a4a0*/  LOP3.LUT P0, RZ, R0, 0x2, RZ, 0xc0, !PT ;  /* 0x0000000200ff7812 */ /* 0x000fe8000780c0ff */
[----:B------:R-:W-:Y:S04]  /*a4b0*/  ISETP.GT.AND P0, PT, R2, 0x9, !P0 ;  /* 0x000000090200780c */ /* 0x000fe80004704270 */
[C---:B------:R-:W-:Y:S04]  /*a4c0*/  ISETP.LT.OR P0, PT, R3.reuse, 0xa, P0 ;  /* 0x0000000a0300780c */ /* 0x040fe80000701670 */
[----:B-----5:R-:W-:Y:S02]  /*a4d0*/  FSEL R15, R4, -INF , !P0 ;  /* 0xff800000040f7808 */ /* 0x020fe40004000000 */
[----:B------:R-:W-:Y:S01]  /*a4e0*/  LOP3.LUT P0, RZ, R0, 0x1, RZ, 0xc0, !PT ;  /* 0x0000000100ff7812 */ /* 0x000fe2000780c0ff */
[----:B------:R-:W2:Y:S03]  /*a4f0*/  LDL.LU R4, [R1+0x20] ;  /* 0x0000200001047983 */ /* 0x000ea60000300800 */
[C---:B------:R-:W-:Y:S04]  /*a500*/  ISETP.GT.AND P0, PT, R2.reuse, 0x10, !P0 ;  /* 0x000000100200780c */ /* 0x040fe80004704270 */
[----:B------:R-:W-:Y:S04]  /*a510*/  ISETP.LT.OR P0, PT, R3, 0x11, P0 ;  /* 0x000000110300780c */ /* 0x000fe80000701670 */
[----:B------:R-:W-:Y:S02]  /*a520*/  FSEL R14, R179, -INF , !P0 ;  /* 0xff800000b30e7808 */ /* 0x000fe40004000000 */
[----:B------:R-:W-:Y:S02]  /*a530*/  ISETP.GT.AND P0, PT, R2, 0x11, !P6 ;  /* 0x000000110200780c */ /* 0x000fe40007704270 */
[----:B------:R-:W-:Y:S02]  /*a540*/  LOP3.LUT P6, RZ, R0, 0x20, RZ, 0xc0, !PT ;  /* 0x0000002000ff7812 */ /* 0x000fe400078cc0ff */
[C---:B------:R-:W-:Y:S02]  /*a550*/  ISETP.LT.OR P0, PT, R3.reuse, 0x12, P0 ;  /* 0x000000120300780c */ /* 0x040fe40000701670 */
[----:B------:R-:W-:Y:S02]  /*a560*/  FMNMX.FTZ R0, R18, R134, !PT ;  /* 0x0000008612007209 */ /* 0x000fe40007810000 */
[----:B------:R-:W-:Y:S02]  /*a570*/  FSEL R13, R178, -INF , !P0 ;  /* 0xff800000b20d7808 */ /* 0x000fe40004000000 */
[----:B------:R-:W-:Y:S02]  /*a580*/  ISETP.GT.AND P0, PT, R2, 0x18, !P5 ;  /* 0x000000180200780c */ /* 0x000fe40006f04270 */
[----:B------:R-:W-:Y:S02]  /*a590*/  FMNMX.FTZ R0, R168, R0, !PT ;  /* 0x00000000a8007209 */ /* 0x000fe40007810000 */
[----:B------:R-:W-:Y:S02]  /*a5a0*/  ISETP.LT.OR P0, PT, R3, 0x19, P0 ;  /* 0x000000190300780c */ /* 0x000fe40000701670 */
        /* <DEDUP_REMOVED lines=12> */
[----:B------:R-:W-:Y:S04]  /*a670*/  ISETP.GT.AND P0, PT, R2, 0x21, !P2 ;  /* 0x000000210200780c */ /* 0x000fe80005704270 */
[----:B------:R-:W-:Y:S04]  /*a680*/  ISETP.LT.OR P0, PT, R3, 0x22, P0 ;  /* 0x000000220300780c */ /* 0x000fe80000701670 */
[----:B------:R-:W-:Y:S02]  /*a690*/  FSEL R9, R170, -INF , !P0 ;  /* 0xff800000aa097808 */ /* 0x000fe40004000000 */
[----:B------:R-:W-:Y:S02]  /*a6a0*/  ISETP.GT.AND P0, PT, R2, 0x29, !P6 ;  /* 0x000000290200780c */ /* 0x000fe40007704270 */
[----:B------:R-:W-:Y:S02]  /*a6b0*/  FMNMX.FTZ R2, R23, R0, !PT ;  /* 0x0000000017027209 */ /* 0x000fe40007810000 */
[----:B------:R-:W-:Y:S02]  /*a6c0*/  ISETP.LT.OR P0, PT, R3, 0x2a, P0 ;  /* 0x0000002a0300780c */ /* 0x000fe40000701670 */
[----:B------:R-:W-:Y:S02]  /*a6d0*/  FMNMX.FTZ R3, R6, R135, !PT ;  /* 0x0000008706037209 */ /* 0x000fe40007810000 */
[----:B------:R-:W-:Y:S02]  /*a6e0*/  FMNMX.FTZ R2, R22, R2, !PT ;  /* 0x0000000216027209 */ /* 0x000fe40007810000 */
[----:B------:R-:W-:Y:S02]  /*a6f0*/  FMNMX.FTZ R3, R17, R3, !PT ;  /* 0x0000000311037209 */ /* 0x000fe40007810000 */
[----:B------:R-:W-:Y:S02]  /*a700*/  FMNMX.FTZ R2, R21, R2, !PT ;  /* 0x0000000215027209 */ /* 0x000fe40007810000 */
[----:B------:R-:W-:Y:S02]  /*a710*/  FMNMX.FTZ R3, R16, R3, !PT ;  /* 0x0000000310037209 */ /* 0x000fe40007810000 */
[----:B------:R-:W-:Y:S02]  /*a720*/  FMNMX.FTZ R2, R20, R2, !PT ;  /* 0x0000000214027209 */ /* 0x000fe40007810000 */
[----:B------:R-:W-:Y:S04]  /*a730*/  FMNMX.FTZ R3, R15, R3, !PT ;  /* 0x000000030f037209 */ /* 0x000fe80007810000 */
[----:B------:R-:W-:Y:S04]  /*a740*/  FMNMX.FTZ R3, R14, R3, !PT ;  /* 0x000000030e037209 */ /* 0x000fe80007810000 */
[----:B------:R-:W-:Y:S04]  /*a750*/  FMNMX.FTZ R3, R13, R3, !PT ;  /* 0x000000030d037209 */ /* 0x000fe80007810000 */
[----:B------:R-:W-:Y:S04]  /*a760*/  FMNMX.FTZ R3, R12, R3, !PT ;  /* 0x000000030c037209 */ /* 0x000fe80007810000 */
[----:B------:R-:W-:Y:S04]  /*a770*/  FMNMX.FTZ R0, R11, R3, !PT ;  /* 0x000000030b007209 */ /* 0x000fe80007810000 */
[----:B------:R-:W-:Y:S04]  /*a780*/  FMNMX.FTZ R0, R10, R0, !PT ;  /* 0x000000000a007209 */ /* 0x000fe80007810000 */
[----:B------:R-:W-:Y:S04]  /*a790*/  FMNMX.FTZ R0, R9, R0, !PT ;  /* 0x0000000009007209 */ /* 0x000fe80007810000 */
[----:B------:R-:W-:Y:S02]  /*a7a0*/  FMNMX.FTZ R0, R8, R0, !PT ;  /* 0x0000000008007209 */ /* 0x000fe40007810000 */
[----:B--2---:R-:W-:Y:S02]  /*a7b0*/  FSEL R7, R4, -INF , !P0 ;  /* 0xff80000004077808 */ /* 0x004fe40004000000 */
[----:B------:R-:W-:Y:S02]  /*a7c0*/  FMNMX.FTZ R4, R19, R2, !PT ;  /* 0x0000000213047209 */ /* 0x000fe40007810000 */
[----:B------:R-:W-:Y:S01]  /*a7d0*/  FMNMX.FTZ R5, R7, R0, !PT ;  /* 0x0000000007057209 */ /* 0x000fe20007810000 */
[----:B------:R-:W-:-:S05]  /*a7e0*/  BRA.DIV ~URZ, `(.L_x_526) ;  /* 0x000104227f007947 */ /* 0x000fca000b800000 */
[----:B------:R1:W2:Y:S02]  /*a7f0*/  SHFL.BFLY PT, R0, R4, 0x2, 0x1f ;  /* 0x0c401f0004007f89 */ /* 0x0002a400000e0000 */
.L_x_653:
[----:B-12---:R-:W-:Y:S01]  /*a800*/  FMNMX.FTZ R4, R4, R0, !PT ;  /* 0x0000000004047209 */ /* 0x006fe20007810000 */
[----:B------:R-:W-:-:S05]  /*a810*/  BRA.DIV ~URZ, `(.L_x_527) ;  /* 0x000104327f007947 */ /* 0x000fca000b800000 */
[----:B------:R-:W1:Y:S02]  /*a820*/  SHFL.BFLY PT, R0, R4, 0x1, 0x1f ;  /* 0x0c201f0004007f89 */ /* 0x000e6400000e0000 */
[----:B-1----:R-:W-:Y:S02]  /*a830*/  FMNMX.FTZ R133, R4, R0, !PT ;  /* 0x0000000004857209 */ /* 0x002fe40007810000 */
[----:B------:R-:W1:Y:S02]  /*a840*/  SHFL.BFLY PT, R0, R5, 0x2, 0x1f ;  /* 0x0c401f0005007f89 */ /* 0x000e6400000e0000 */
[----:B-1----:R-:W-:Y:S05]  /*a850*/  FMNMX.FTZ R4, R5, R0, !PT ;  /* 0x0000000005047209 */ /* 0x002fea0007810000 */
[----:B------:R1:W2:Y:S02]  /*a860*/  SHFL.BFLY PT, R0, R4, 0x1, 0x1f ;  /* 0x0c201f0004007f89 */ /* 0x0002a400000e0000 */
.L_x_654:
[----:B------:R-:W3:Y:S01]  /*a870*/  LDL.LU R172, [R1+0x60] ;  /* 0x0000600001ac7983 */ /* 0x000ee20000300800 */
[C---:B------:R-:W-:Y:S01]  /*a880*/  FSETP.NEU.FTZ.AND P0, PT, R133.reuse, -INF , PT ;  /* 0xff8000008500780b */ /* 0x040fe20003f1d000 */
[C---:B------:R-:W-:Y:S01]  /*a890*/  FMUL.FTZ R2, R133.reuse, c[0x0][0x2d0] ;  /* 0x0000b40085027a20 */ /* 0x040fe20000410000 */
[----:B--2---:R-:W-:Y:S01]  /*a8a0*/  FMNMX.FTZ R3, R0, R4, !PT ;  /* 0x0000000400037209 */ /* 0x004fe20007810000 */
[----:B------:R-:W-:Y:S01]  /*a8b0*/  WARPSYNC 0xffffffff ;  /* 0xffffffff00007948 */ /* 0x000fe20003800000 */
[----:B------:R-:W-:Y:S02]  /*a8c0*/  FSEL R0, R133, RZ, P0 ;  /* 0x000000ff85007208 */ /* 0x000fe40000000000 */
[----:B------:R-:W-:Y:S02]  /*a8d0*/  FSEL R2, R2, RZ, P0 ;  /* 0x000000ff02027208 */ /* 0x000fe40000000000 */
[----:B------:R-:W-:Y:S01]  /*a8e0*/  FSETP.NEU.FTZ.AND P0, PT, R3, -INF , PT ;  /* 0xff8000000300780b */ /* 0x000fe20003f1d000 */
[----:B------:R-:W-:Y:S02]  /*a8f0*/  FADD.FTZ R0, -R0, R134 ;  /* 0x0000008600007221 */ /* 0x000fe40000010100 */
[--C-:B------:R-:W-:Y:S02]  /*a900*/  FFMA.FTZ R178, R24, c[0x0][0x2d0], -R2.reuse ;  /* 0x0000b40018b27a23 */ /* 0x100fe40000010802 */
[----:B------:R-:W-:Y:S02]  /*a910*/  FMUL.FTZ R0, R0, c[0x0][0x2d0] ;  /* 0x0000b40000007a20 */ /* 0x000fe40000410000 */
[--C-:B-1----:R-:W-:Y:S02]  /*a920*/  FFMA.FTZ R4, R18, c[0x0][0x2d0], -R2.reuse ;  /* 0x0000b40012047a23 */ /* 0x102fe40000010802 */
        /* <DEDUP_REMOVED lines=8> */
[--C-:B------:R-:W-:Y:S02]  /*a9b0*/  FFMA.FTZ R171, R20, c[0x0][0x2d0], -R2.reuse ;  /* 0x0000b40014ab7a23 */ /* 0x100fe40000010802 */
[--C-:B------:R-:W-:Y:S02]  /*a9c0*/  FFMA.FTZ R18, R132, c[0x0][0x2d0], -R2.reuse ;  /* 0x0000b40084127a23 */ /* 0x100fe40000010802 */
[--C-:B------:R-:W-:Y:S02]  /*a9d0*/  FFMA.FTZ R27, R27, c[0x0][0x2d0], -R2.reuse ;  /* 0x0000b4001b1b7a23 */ /* 0x100fe40000010802 */
[----:B------:R-:W-:Y:S03]  /*a9e0*/  FFMA.FTZ R177, R23, c[0x0][0x2d0], -R2 ;  /* 0x0000b40017b17a23 */ /* 0x000fe60000010802 */
[----:B------:R-:W1:Y:S10]  /*a9f0*/  MUFU.EX2 R4, R5 ;  /* 0x0000000500047308 */ /* 0x000e740000000800 */
[----:B------:R2:W-:Y:S01]  /*aa00*/  MUFU.EX2 R20, R18 ;  /* 0x0000001200147308 */ /* 0x0005e20000000800 */
[----:B---3--:R-:W-:Y:S01]  /*aa10*/  FFMA.FTZ R2, R0, R172, R19 ;  /* 0x000000ac00027223 */ /* 0x008fe20000010013 */
[----:B-1----:R-:W-:Y:S01]  /*aa20*/  F2FP.BF16.PACK_AB R168, R4, R19 ;  /* 0x0000001304a8723e */ /* 0x002fe200000010ff */
[----:B------:R-:W-:Y:S07]  /*aa30*/  FMUL.FTZ R24, R0, R136 ;  /* 0x0000008800187220 */ /* 0x000fee0000410000 */
[----:B------:R1:W3:Y:S01]  /*aa40*/  MUFU.EX2 R19, R27 ;  /* 0x0000001b00137308 */ /* 0x0002e20000000800 */
[----:B------:R-:W4:Y:S01]  /*aa50*/  LDL.LU R136, [R1+0x5c] ;  /* 0x00005c0001887983 */ /* 0x000f220000300800 */
[----:B------:R-:W-:Y:S01]  /*aa60*/  FADD.FTZ R5, R4, R2 ;  /* 0x0000000204057221 */ /* 0x000fe20000010000 */
[C---:B------:R-:W-:Y:S01]  /*aa70*/  FSEL R2, R3.reuse, RZ, P0 ;  /* 0x000000ff03027208 */ /* 0x040fe20000000000 */
[----:B------:R-:W-:Y:S02]  /*aa80*/  FMUL.FTZ R4, R3, c[0x0][0x2d0] ;  /* 0x0000b40003047a20 */ /* 0x000fe40000410000 */
[----:B------:R-:W-:Y:S02]  /*aa90*/  FMUL.FTZ R25, R0, R137 ;  /* 0x0000008900197220 */ /* 0x000fe40000410000 */
[----:B------:R-:W-:Y:S01]  /*aaa0*/  FADD.FTZ R2, -R2, R135 ;  /* 0x0000008702027221 */ /* 0x000fe20000010100 */
[----:B------:R-:W-:Y:S01]  /*aab0*/  FSEL R4, R4, RZ, P0 ;  /* 0x000000ff04047208 */ /* 0x000fe20000000000 */
[----:B------:R-:W-:Y:S01]  /*aac0*/  FMUL.FTZ R21, R0, R141 ;  /* 0x0000008d00157220 */ /* 0x000fe20000410000 */
[----:B------:R-:W-:Y:S01]  /*aad0*/  MOV R141, R26 ;  /* 0x0000001a008d7202 */ /* 0x000fe20000000f00 */
[----:B------:R-:W-:Y:S02]  /*aae0*/  FMUL.FTZ R2, R2, c[0x0][0x2d0] ;  /* 0x0000b40002027a20 */ /* 0x000fe40000410000 */
[--C-:B------:R-:W-:Y:S02]  /*aaf0*/  FFMA.FTZ R7, R7, c[0x0][0x2d0], -R4.reuse ;  /* 0x0000b40007077a23 */ /* 0x100fe40000010804 */
[--C-:B--2---:R-:W-:Y:S02]  /*ab00*/  FFMA.FTZ R18, R17, c[0x0][0x2d0], -R4.reuse ;  /* 0x0000b40011127a23 */ /* 0x104fe40000010804 */
[----:B------:R-:W2:Y:S01]  /*ab10*/  MUFU.EX2 R2, R2 ;  /* 0x0000000200027308 */ /* 0x000ea20000000800 */
[--C-:B------:R-:W-:Y:S02]  /*ab20*/  FFMA.FTZ R172, R13, c[0x0][0x2d0], -R4.reuse ;  /* 0x0000b4000dac7a23 */ /* 0x100fe40000010804 */
[--C-:B------:R-:W-:Y:S02]  /*ab30*/  FFMA.FTZ R175, R12, c[0x0][0x2d0], -R4.reuse ;  /* 0x0000b4000caf7a23 */ /* 0x100fe40000010804 */
[--C-:B------:R-:W-:Y:S02]  /*ab40*/  FFMA.FTZ R23, R9, c[0x0][0x2d0], -R4.reuse ;  /* 0x0000b40009177a23 */ /* 0x100fe40000010804 */
[--C-:B-1----:R-:W-:Y:S02]  /*ab50*/  FFMA.FTZ R27, R8, c[0x0][0x2d0], -R4.reuse ;  /* 0x0000b400081b7a23 */ /* 0x102fe40000010804 */
[--C-:B------:R-:W-:Y:S02]  /*ab60*/  FFMA.FTZ R6, R6, c[0x0][0x2d0], -R4.reuse ;  /* 0x0000b40006067a23 */ /* 0x100fe40000010804 */
[--C-:B------:R-:W-:Y:S02]  /*ab70*/  FFMA.FTZ R132, R16, c[0x0][0x2d0], -R4.reuse ;  /* 0x0000b40010847a23 */ /* 0x100fe40000010804 */
[--C-:B------:R-:W-:Y:S01]  /*ab80*/  FFMA.FTZ R134, R15, c[0x0][0x2d0], -R4.reuse ;  /* 0x0000b4000f867a23 */ /* 0x100fe20000010804 */
[----:B------:R1:W-:Y:S01]  /*ab90*/  MUFU.EX2 R135, R6 ;  /* 0x0000000600877308 */ /* 0x0003e20000000800 */
[--C-:B------:R-:W-:Y:S01]  /*aba0*/  FFMA.FTZ R174, R14, c[0x0][0x2d0], -R4.reuse ;  /* 0x0000b4000eae7a23 */ /* 0x100fe20000010804 */
[----:B------:R-:W-:Y:S01]  /*abb0*/  MOV R15, R170 ;  /* 0x000000aa000f7202 */ /* 0x000fe20000000f00 */
[--C-:B------:R-:W-:Y:S01]  /*abc0*/  FFMA.FTZ R176, R11, c[0x0][0x2d0], -R4.reuse ;  /* 0x0000b4000bb07a23 */ /* 0x100fe20000010804 */
[C---:B---3--:R-:W-:Y:S01]  /*abd0*/  F2FP.BF16.PACK_AB R170, R19.reuse, R20 ;  /* 0x0000001413aa723e */ /* 0x048fe200000010ff */
[----:B------:R-:W-:Y:S02]  /*abe0*/  FFMA.FTZ R10, R10, c[0x0][0x2d0], -R4 ;  /* 0x0000b4000a0a7a23 */ /* 0x000fe40000010804 */
[----:B------:R-:W-:Y:S02]  /*abf0*/  FADD.FTZ R4, R20, R5 ;  /* 0x0000000514047221 */ /* 0x000fe40000010000 */
[----:B------:R-:W-:Y:S01]  /*ac00*/  FMUL.FTZ R5, R0, R157 ;  /* 0x0000009d00057220 */ /* 0x000fe20000410000 */
[----:B------:R-:W-:Y:S01]  /*ac10*/  MOV R157, R7 ;  /* 0x00000007009d7202 */ /* 0x000fe20000000f00 */
[C---:B--2---:R-:W-:Y:S01]  /*ac20*/  FMUL.FTZ R7, R2.reuse, R159 ;  /* 0x0000009f02077220 */ /* 0x044fe20000410000 */
[----:B------:R-:W-:Y:S01]  /*ac30*/  MUFU.EX2 R176, R176 ;  /* 0x000000b000b07308 */ /* 0x000fe20000000800 */
[----:B------:R-:W2:Y:S01]  /*ac40*/  LDL R159, [R1] ;  /* 0x00000000019f7983 */ /* 0x000ea20000100800 */
[----:B------:R-:W-:Y:S02]  /*ac50*/  FMUL.FTZ R26, R2, R138 ;  /* 0x0000008a021a7220 */ /* 0x000fe40000410000 */
[----:B------:R-:W-:Y:S01]  /*ac60*/  FMUL.FTZ R8, R0, R152 ;  /* 0x0000009800087220 */ /* 0x000fe20000410000 */
[----:B------:R-:W-:Y:S01]  /*ac70*/  MOV R152, R27 ;  /* 0x0000001b00987202 */ /* 0x000fe20000000f00 */
[----:B------:R-:W-:Y:S02]  /*ac80*/  FMUL.FTZ R27, R2, R139 ;  /* 0x0000008b021b7220 */ /* 0x000fe40000410000 */
[C---:B------:R-:W-:Y:S02]  /*ac90*/  FMUL.FTZ R12, R0.reuse, R148 ;  /* 0x00000094000c7220 */ /* 0x040fe40000410000 */
[----:B------:R-:W-:Y:S02]  /*aca0*/  FADD.FTZ R173, R19, R4 ;  /* 0x0000000413ad7221 */ /* 0x000fe40000010000 */
[C---:B------:R-:W-:Y:S02]  /*acb0*/  FMUL.FTZ R4, R0.reuse, R156 ;  /* 0x0000009c00047220 */ /* 0x040fe40000410000 */
[----:B------:R-:W-:Y:S01]  /*acc0*/  FMUL.FTZ R13, R0, R149 ;  /* 0x00000095000d7220 */ /* 0x000fe20000410000 */
[----:B------:R-:W3:Y:S01]  /*acd0*/  MUFU.EX2 R156, R18 ;  /* 0x00000012009c7308 */ /* 0x000ee20000000800 */
[----:B------:R-:W-:Y:S02]  /*ace0*/  FMUL.FTZ R14, R2, R150 ;  /* 0x00000096020e7220 */ /* 0x000fe40000410000 */
[C---:B------:R-:W-:Y:S01]  /*acf0*/  FMUL.FTZ R17, R0.reuse, R145 ;  /* 0x0000009100117220 */ /* 0x040fe20000410000 */
[----:B------:R-:W-:Y:S01]  /*ad00*/  MOV R145, R169 ;  /* 0x000000a900917202 */ /* 0x000fe20000000f00 */
[----:B------:R-:W-:Y:S01]  /*ad10*/  FMUL.FTZ R20, R0, R140 ;  /* 0x0000008c00147220 */ /* 0x000fe20000410000 */
[----:B------:R-:W-:Y:S01]  /*ad20*/  MOV R140, R171 ;  /* 0x000000ab008c7202 */ /* 0x000fe20000000f00 */
[----:B-1----:R-:W-:Y:S01]  /*ad30*/  FMUL.FTZ R6, R2, R158 ;  /* 0x0000009e02067220 */ /* 0x002fe20000410000 */
[----:B------:R-:W-:Y:S01]  /*ad40*/  MOV R158, R15 ;  /* 0x0000000f009e7202 */ /* 0x000fe20000000f00 */
[C---:B------:R-:W-:Y:S01]  /*ad50*/  FMUL.FTZ R9, R0.reuse, R153 ;  /* 0x0000009900097220 */ /* 0x040fe20000410000 */
[----:B------:R-:W-:Y:S01]  /*ad60*/  MUFU.EX2 R149, R132 ;  /* 0x0000008400957308 */ /* 0x000fe20000000800 */
[C---:B------:R-:W-:Y:S01]  /*ad70*/  FMUL.FTZ R16, R0.reuse, R144 ;  /* 0x0000009000107220 */ /* 0x040fe20000410000 */
[----:B------:R-:W-:Y:S01]  /*ad80*/  MOV R153, R23 ;  /* 0x0000001700997202 */ /* 0x000fe20000000f00 */
[C---:B------:R-:W-:Y:S01]  /*ad90*/  FMUL.FTZ R28, R0.reuse, R28 ;  /* 0x0000001c001c7220 */ /* 0x040fe20000410000 */
[----:B------:R-:W-:Y:S01]  /*ada0*/  MOV R144, R22 ;  /* 0x0000001600907202 */ /* 0x000fe20000000f00 */
[C---:B------:R-:W-:Y:S02]  /*adb0*/  FMUL.FTZ R29, R0.reuse, R29 ;  /* 0x0000001d001d7220 */ /* 0x040fe40000410000 */
[C---:B------:R-:W-:Y:S02]  /*adc0*/  FMUL.FTZ R32, R0.reuse, R32 ;  /* 0x0000002000207220 */ /* 0x040fe40000410000 */
[C---:B------:R-:W-:Y:S01]  /*add0*/  FMUL.FTZ R33, R0.reuse, R33 ;  /* 0x0000002100217220 */ /* 0x040fe20000410000 */
[----:B------:R-:W1:Y:S01]  /*ade0*/  MUFU.EX2 R150, R134 ;  /* 0x0000008600967308 */ /* 0x000e620000000800 */
[C---:B------:R-:W-:Y:S02]  /*adf0*/  FMUL.FTZ R36, R0.reuse, R36 ;  /* 0x0000002400247220 */ /* 0x040fe40000410000 */
[----:B------:R-:W-:Y:S01]  /*ae00*/  FMUL.FTZ R37, R0, R37 ;  /* 0x0000002500257220 */ /* 0x000fe20000410000 */
[----:B---3--:R-:W-:Y:S01]  /*ae10*/  F2FP.BF16.PACK_AB R169, R156, R135 ;  /* 0x000000879ca9723e */ /* 0x008fe200000010ff */
[C---:B------:R-:W-:Y:S02]  /*ae20*/  FMUL.FTZ R40, R0.reuse, R40 ;  /* 0x0000002800287220 */ /* 0x040fe40000410000 */
[C---:B------:R-:W-:Y:S02]  /*ae30*/  FMUL.FTZ R41, R0.reuse, R41 ;  /* 0x0000002900297220 */ /* 0x040fe40000410000 */
[C---:B------:R-:W-:Y:S01]  /*ae40*/  FMUL.FTZ R44, R0.reuse, R44 ;  /* 0x0000002c002c7220 */ /* 0x040fe20000410000 */
[----:B------:R3:W5:Y:S01]  /*ae50*/  MUFU.EX2 R132, R158 ;  /* 0x0000009e00847308 */ /* 0x0007620000000800 */
[C---:B------:R-:W-:Y:S02]  /*ae60*/  FMUL.FTZ R45, R0.reuse, R45 ;  /* 0x0000002d002d7220 */ /* 0x040fe40000410000 */
[C---:B------:R-:W-:Y:S02]  /*ae70*/  FMUL.FTZ R48, R0.reuse, R48 ;  /* 0x0000003000307220 */ /* 0x040fe40000410000 */
[C---:B------:R-:W-:Y:S02]  /*ae80*/  FMUL.FTZ R49, R0.reuse, R49 ;  /* 0x0000003100317220 */ /* 0x040fe40000410000 */
[C---:B------:R-:W-:Y:S02]  /*ae90*/  FMUL.FTZ R52, R0.reuse, R52 ;  /* 0x0000003400347220 */ /* 0x040fe40000410000 */
[C---:B------:R-:W-:Y:S01]  /*aea0*/  FMUL.FTZ R53, R0.reuse, R53 ;  /* 0x0000003500357220 */ /* 0x040fe20000410000 */
[----:B------:R-:W-:Y:S01]  /*aeb0*/  MUFU.EX2 R134, R177 ;  /* 0x000000b100867308 */ /* 0x000fe20000000800 */
[C---:B------:R-:W-:Y:S02]  /*aec0*/  FMUL.FTZ R56, R0.reuse, R56 ;  /* 0x0000003800387220 */ /* 0x040fe40000410000 */
[----:B------:R-:W-:Y:S01]  /*aed0*/  FMUL.FTZ R57, R0, R57 ;  /* 0x0000003900397220 */ /* 0x000fe20000410000 */
[----:B-1----:R-:W-:Y:S01]  /*aee0*/  F2FP.BF16.PACK_AB R171, R150, R149 ;  /* 0x0000009596ab723e */ /* 0x002fe200000010ff */
        /* <DEDUP_REMOVED lines=34> */
[----:B------:R-:W-:Y:S01]  /*b110*/  FMUL.FTZ R11, R2, R155 ;  /* 0x0000009b020b7220 */ /* 0x000fe20000410000 */
[----:B------:R-:W-:Y:S01]  /*b120*/  MOV R155, R145 ;  /* 0x00000091009b7202 */ /* 0x000fe20000000f00 */
[C---:B------:R-:W-:Y:S02]  /*b130*/  FMUL.FTZ R124, R0.reuse, R124 ;  /* 0x0000007c007c7220 */ /* 0x040fe40000410000 */
[C---:B------:R-:W-:Y:S02]  /*b140*/  FMUL.FTZ R125, R0.reuse, R125 ;  /* 0x0000007d007d7220 */ /* 0x040fe40000410000 */
[C---:B------:R-:W-:Y:S02]  /*b150*/  FMUL.FTZ R128, R0.reuse, R128 ;  /* 0x0000008000807220 */ /* 0x040fe40000410000 */
[----:B------:R-:W-:Y:S01]  /*b160*/  FMUL.FTZ R129, R0, R129 ;  /* 0x0000008100817220 */ /* 0x000fe20000410000 */
[----:B------:R-:W-:Y:S01]  /*b170*/  MOV R0, R10 ;  /* 0x0000000a00007202 */ /* 0x000fe20000000f00 */
[C---:B------:R-:W-:Y:S01]  /*b180*/  FMUL.FTZ R10, R2.reuse, R154 ;  /* 0x0000009a020a7220 */ /* 0x040fe20000410000 */
[----:B------:R-:W-:Y:S01]  /*b190*/  MOV R154, R140 ;  /* 0x0000008c009a7202 */ /* 0x000fe20000000f00 */
[C---:B------:R-:W-:Y:S01]  /*b1a0*/  FMUL.FTZ R15, R2.reuse, R151 ;  /* 0x00000097020f7220 */ /* 0x040fe20000410000 */
[----:B------:R-:W-:Y:S01]  /*b1b0*/  MOV R151, R144 ;  /* 0x0000009000977202 */ /* 0x000fe20000000f00 */
[C---:B------:R-:W-:Y:S01]  /*b1c0*/  FMUL.FTZ R18, R2.reuse, R146 ;  /* 0x0000009202127220 */ /* 0x040fe20000410000 */
[----:B---3--:R-:W-:Y:S01]  /*b1d0*/  MOV R158, R0 ;  /* 0x00000000009e7202 */ /* 0x008fe20000000f00 */
[C---:B------:R-:W-:Y:S02]  /*b1e0*/  FMUL.FTZ R19, R2.reuse, R147 ;  /* 0x0000009302137220 */ /* 0x040fe40000410000 */
[C---:B------:R-:W-:Y:S01]  /*b1f0*/  FMUL.FTZ R22, R2.reuse, R142 ;  /* 0x0000008e02167220 */ /* 0x040fe20000410000 */
[----:B------:R-:W-:Y:S01]  /*b200*/  LDSM.16.MT88.4 R144, [R241+0x800] ;  /* 0x00080000f190783b */ /* 0x000fe20000004200 */
        /* <DEDUP_REMOVED lines=49> */
[----:B-----5:R-:W-:Y:S02]  /*b520*/  FADD.FTZ R0, R132, R173 ;  /* 0x000000ad84007221 */ /* 0x020fe40000010000 */
[----:B------:R-:W-:Y:S01]  /*b530*/  MUFU.EX2 R173, R157 ;  /* 0x0000009d00ad7308 */ /* 0x000fe20000000800 */
[C---:B------:R-:W-:Y:S02]  /*b540*/  FMUL.FTZ R126, R2.reuse, R126 ;  /* 0x0000007e027e7220 */ /* 0x040fe40000410000 */
[C---:B------:R-:W-:Y:S02]  /*b550*/  FMUL.FTZ R127, R2.reuse, R127 ;  /* 0x0000007f027f7220 */ /* 0x040fe40000410000 */
[C---:B------:R-:W-:Y:S02]  /*b560*/  FMUL.FTZ R130, R2.reuse, R130 ;  /* 0x0000008202827220 */ /* 0x040fe40000410000 */
[C---:B------:R-:W-:Y:S02]  /*b570*/  FMUL.FTZ R131, R2.reuse, R131 ;  /* 0x0000008302837220 */ /* 0x040fe40000410000 */
[----:B----4-:R-:W-:Y:S02]  /*b580*/  FFMA.FTZ R148, R2, R136, R135 ;  /* 0x0000008802947223 */ /* 0x010fe40000010087 */
[----:B------:R-:W1:Y:S01]  /*b590*/  LDSM.16.MT88.4 R136, [R239] ;  /* 0x00000000ef88783b */ /* 0x000e620000004200 */
[----:B------:R-:W3:Y:S10]  /*b5a0*/  MUFU.EX2 R2, R179 ;  /* 0x000000b300027308 */ /* 0x000ef40000000800 */
[----:B------:R-:W4:Y:S10]  /*b5b0*/  MUFU.EX2 R135, R178 ;  /* 0x000000b200877308 */ /* 0x000f340000000800 */
[----:B------:R-:W-:Y:S01]  /*b5c0*/  MUFU.EX2 R179, R174 ;  /* 0x000000ae00b37308 */ /* 0x000fe20000000800 */
[----:B---3--:R-:W-:Y:S09]  /*b5d0*/  FADD.FTZ R0, R2, R0 ;  /* 0x0000000002007221 */ /* 0x008ff20000010000 */
[----:B------:R-:W3:Y:S01]  /*b5e0*/  MUFU.EX2 R178, R172 ;  /* 0x000000ac00b27308 */ /* 0x000ee20000000800 */
[----:B----4-:R-:W-:Y:S04]  /*b5f0*/  FADD.FTZ R0, R135, R0 ;  /* 0x0000000087007221 */ /* 0x010fe80000010000 */
[----:B------:R-:W-:Y:S01]  /*b600*/  FADD.FTZ R0, R134, R0 ;  /* 0x0000000086007221 */ /* 0x000fe20000010000 */
[C---:B-1----:R-:W-:Y:S04]  /*b610*/  HMMA.16816.F32.BF16 R4, R168.reuse, R136, R4 ;  /* 0x00000088a804723c */ /* 0x042fe80000041804 */
[----:B------:R-:W-:Y:S04]  /*b620*/  MUFU.EX2 R172, R152 ;  /* 0x0000009800ac7308 */ /* 0x000fe80000000800 */
[C---:B------:R-:W-:Y:S01]  /*b630*/  HMMA.16816.F32.BF16 R8, R168.reuse, R138, R8 ;  /* 0x0000008aa808723c */ /* 0x040fe20000041808 */
[----:B------:R-:W1:Y:S05]  /*b640*/  LDSM.16.MT88.4 R136, [R241] ;  /* 0x00000000f188783b */ /* 0x000e6a0000004200 */
[----:B------:R-:W4:Y:S02]  /*b650*/  MUFU.EX2 R174, R158 ;  /* 0x0000009e00ae7308 */ /* 0x000f240000000800 */
[C---:B-1----:R-:W-:Y:S08]  /*b660*/  HMMA.16816.F32.BF16 R12, R168.reuse, R136, R12 ;  /* 0x00000088a80c723c */ /* 0x042ff0000004180c */
[C---:B------:R-:W-:Y:S01]  /*b670*/  HMMA.16816.F32.BF16 R16, R168.reuse, R138, R16 ;  /* 0x0000008aa810723c */ /* 0x040fe20000041810 */
[----:B------:R-:W1:Y:S07]  /*b680*/  LDSM.16.MT88.4 R136, [R240] ;  /* 0x00000000f088783b */ /* 0x000e6e0000004200 */
[C---:B-1----:R-:W-:Y:S08]  /*b690*/  HMMA.16816.F32.BF16 R20, R168.reuse, R136, R20 ;  /* 0x00000088a814723c */ /* 0x042ff00000041814 */
[C---:B------:R-:W-:Y:S01]  /*b6a0*/  HMMA.16816.F32.BF16 R24, R168.reuse, R138, R24 ;  /* 0x0000008aa818723c */ /* 0x040fe20000041818 */
[----:B--2---:R1:W2:Y:S03]  /*b6b0*/  LDSM.16.MT88.4 R136, [R159] ;  /* 0x000000009f88783b */ /* 0x0042a60000004200 */
[----:B-1----:R-:W-:Y:S05]  /*b6c0*/  MOV R159, R141 ;  /* 0x0000008d009f7202 */ /* 0x002fea0000000f00 */
[----:B------:R-:W-:Y:S01]  /*b6d0*/  LDSM.16.MT88.4 R140, [R239+0x800] ;  /* 0x00080000ef8c783b */ /* 0x000fe20000004200 */
[C---:B--2---:R-:W-:Y:S08]  /*b6e0*/  HMMA.16816.F32.BF16 R28, R168.reuse, R136, R28 ;  /* 0x00000088a81c723c */ /* 0x044ff0000004181c */
        /* <DEDUP_REMOVED lines=39> */
[----:B---3--:R-:W-:Y:S03]  /*b960*/  F2FP.BF16.PACK_AB R137, R178, R179 ;  /* 0x000000b3b289723e */ /* 0x008fe600000010ff */
[----:B------:R-:W-:Y:S02]  /*b970*/  F2FP.BF16.PACK_AB R138, R134, R135 ;  /* 0x00000087868a723e */ /* 0x000fe400000010ff */
[----:B------:R-:W-:Y:S02]  /*b980*/  F2FP.BF16.PACK_AB R139, R176, R177 ;  /* 0x000000b1b08b723e */ /* 0x000fe400000010ff */
[----:B------:R-:W2:Y:S01]  /*b990*/  MUFU.EX2 R2, R155 ;  /* 0x0000009b00027308 */ /* 0x000ea20000000800 */
[----:B----4-:R-:W-:Y:S02]  /*b9a0*/  F2FP.BF16.PACK_AB R169, R175, R174 ;  /* 0x000000aeafa9723e */ /* 0x010fe400000010ff */
[----:B------:R-:W-:Y:S02]  /*b9b0*/  F2FP.BF16.PACK_AB R171, R173, R172 ;  /* 0x000000acadab723e */ /* 0x000fe400000010ff */
[C---:B------:R-:W-:Y:S05]  /*b9c0*/  HMMA.16816.F32.BF16 R4, R136.reuse, R140, R4 ;  /* 0x0000008c8804723c */ /* 0x040fea0000041804 */
[----:B------:R-:W3:Y:S03]  /*b9d0*/  MUFU.EX2 R135, R154 ;  /* 0x0000009a00877308 */ /* 0x000ee60000000800 */
[C---:B------:R-:W-:Y:S01]  /*b9e0*/  HMMA.16816.F32.BF16 R8, R136.reuse, R142, R8 ;  /* 0x0000008e8808723c */ /* 0x040fe20000041808 */
[----:B------:R-:W4:Y:S03]  /*b9f0*/  LDSM.16.MT88.4 R140, [R240+0x800] ;  /* 0x00080000f08c783b */ /* 0x000f260000004200 */
[----:B-1----:R-:W-:Y:S03]  /*ba00*/  FADD.FTZ R0, R132, R0 ;  /* 0x0000000084007221 */ /* 0x002fe60000010000 */
[----:B------:R-:W1:Y:S01]  /*ba10*/  MUFU.EX2 R134, R159 ;  /* 0x0000009f00867308 */ /* 0x000e620000000800 */
[C---:B------:R-:W-:Y:S04]  /*ba20*/  HMMA.16816.F32.BF16 R12, R136.reuse, R144, R12 ;  /* 0x00000090880c723c */ /* 0x040fe8000004180c */
[C---:B--2---:R-:W-:Y:S01]  /*ba30*/  F2FP.BF16.PACK_AB R168, R2.reuse, R132 ;  /* 0x0000008402a8723e */ /* 0x044fe200000010ff */
[----:B------:R-:W-:Y:S01]  /*ba40*/  FADD.FTZ R0, R2, R0 ;  /* 0x0000000002007221 */ /* 0x000fe20000010000 */
[----:B------:R-:W2:Y:S01]  /*ba50*/  LDL.LU R132, [R1+0x3c] ;  /* 0x00003c0001847983 */ /* 0x000ea20000300800 */
[----:B------:R-:W-:Y:S01]  /*ba60*/  FADD.FTZ R2, R156, R148 ;  /* 0x000000949c027221 */ /* 0x000fe20000010000 */
[C---:B------:R-:W-:Y:S02]  /*ba70*/  HMMA.16816.F32.BF16 R16, R136.reuse, R146, R16 ;  /* 0x000000928810723c */ /* 0x040fe40000041810 */
[----:B------:R-:W5:Y:S02]  /*ba80*/  LDSM.16.MT88.4 R144, [R242+0x800] ;  /* 0x00080000f290783b */ /* 0x000f640000004200 */
[----:B---3--:R-:W-:Y:S06]  /*ba90*/  FADD.FTZ R0, R135, R0 ;  /* 0x0000000087007221 */ /* 0x008fec0000010000 */
[----:B------:R-:W-:Y:S02]  /*baa0*/  LDSM.16.MT88.4 R152, [R239+0x1000] ;  /* 0x00100000ef98783b */ /* 0x000fe40000004200 */
[C---:B-1----:R-:W-:Y:S01]  /*bab0*/  FADD.FTZ R0, R134.reuse, R0 ;  /* 0x0000000086007221 */ /* 0x042fe20000010000 */
[----:B------:R-:W-:Y:S02]  /*bac0*/  F2FP.BF16.PACK_AB R170, R134, R135 ;  /* 0x0000008786aa723e */ /* 0x000fe400000010ff */
[----:B------:R-:W-:Y:S03]  /*bad0*/  MOV R135, R150 ;  /* 0x0000009600877202 */ /* 0x000fe60000000f00 */
[----:B------:R1:W-:Y:S04]  /*bae0*/  STL [R1+0x60], R0 ;  /* 0x0000600001007387 */ /* 0x0003e80000100800 */
[----:B------:R-:W3:Y:S01]  /*baf0*/  LDL R134, [R1+0x80] ;  /* 0x0000800001867983 */ /* 0x000ee20000100800 */
[C---:B----4-:R-:W-:Y:S08]  /*bb00*/  HMMA.16816.F32.BF16 R20, R136.reuse, R140, R20 ;  /* 0x0000008c8814723c */ /* 0x050ff00000041814 */
[C---:B------:R-:W-:Y:S01]  /*bb10*/  HMMA.16816.F32.BF16 R24, R136.reuse, R142, R24 ;  /* 0x0000008e8818723c */ /* 0x040fe20000041818 */
[----:B------:R-:W4:Y:S07]  /*bb20*/  LDSM.16.MT88.4 R140, [R239+0x2000] ;  /* 0x00200000ef8c783b */ /* 0x000f2e0000004200 */
[C---:B-----5:R-:W-:Y:S04]  /*bb30*/  HMMA.16816.F32.BF16 R28, R136.reuse, R144, R28 ;  /* 0x00000090881c723c */ /* 0x060fe8000004181c */
[----:B-1----:R-:W-:Y:S04]  /*bb40*/  FADD.FTZ R0, R149, R2 ;  /* 0x0000000295007221 */ /* 0x002fe80000010000 */
[----:B------:R-:W-:Y:S01]  /*bb50*/  FADD.FTZ R0, R135, R0 ;  /* 0x0000000087007221 */ /* 0x000fe20000010000 */
[C---:B------:R-:W-:Y:S01]  /*bb60*/  HMMA.16816.F32.BF16 R32, R136.reuse, R146, R32 ;  /* 0x000000928820723c */ /* 0x040fe20000041820 */
[----:B------:R-:W1:Y:S02]  /*bb70*/  LDSM.16.MT88.4 R144, [R241+0x2000] ;  /* 0x00200000f190783b */ /* 0x000e640000004200 */
[----:B------:R-:W-:Y:S01]  /*bb80*/  FADD.FTZ R0, R179, R0 ;  /* 0x00000000b3007221 */ /* 0x000fe20000010000 */
[-C--:B------:R-:W-:Y:S03]  /*bb90*/  MOV R135, R3.reuse ;  /* 0x0000000300877202 */ /* 0x080fe60000000f00 */
[----:B------:R-:W-:Y:S05]  /*bba0*/  FADD.FTZ R0, R178, R0 ;  /* 0x00000000b2007221 */ /* 0x000fea0000010000 */
[----:B------:R-:W-:Y:S04]  /*bbb0*/  FADD.FTZ R0, R177, R0 ;  /* 0x00000000b1007221 */ /* 0x000fe80000010000 */
[----:B------:R-:W-:Y:S04]  /*bbc0*/  FADD.FTZ R0, R176, R0 ;  /* 0x00000000b0007221 */ /* 0x000fe80000010000 */
[----:B------:R-:W-:Y:S01]  /*bbd0*/  FADD.FTZ R0, R174, R0 ;  /* 0x00000000ae007221 */ /* 0x000fe20000010000 */
[C---:B----4-:R-:W-:Y:S03]  /*bbe0*/  HMMA.16816.F32.BF16 R36, R136.reuse, R140, R36 ;  /* 0x0000008c8824723c */ /* 0x050fe60000041824 */
[----:B------:R-:W-:Y:S04]  /*bbf0*/  FADD.FTZ R0, R175, R0 ;  /* 0x00000000af007221 */ /* 0x000fe80000010000 */
[----:B------:R-:W-:Y:S01]  /*bc00*/  FADD.FTZ R0, R172, R0 ;  /* 0x00000000ac007221 */ /* 0x000fe20000010000 */
[C---:B------:R-:W-:Y:S01]  /*bc10*/  HMMA.16816.F32.BF16 R40, R136.reuse, R142, R40 ;  /* 0x0000008e8828723c */ /* 0x040fe20000041828 */
[----:B------:R-:W4:Y:S03]  /*bc20*/  LDSM.16.MT88.4 R140, [R240+0x2000] ;  /* 0x00200000f08c783b */ /* 0x000f260000004200 */
[----:B------:R-:W-:Y:S04]  /*bc30*/  FADD.FTZ R0, R173, R0 ;  /* 0x00000000ad007221 */ /* 0x000fe80000010000 */
[C---:B-1----:R-:W-:Y:S08]  /*bc40*/  HMMA.16816.F32.BF16 R44, R136.reuse, R144, R44 ;  /* 0x00000090882c723c */ /* 0x042ff0000004182c */
[C---:B------:R-:W-:Y:S01]  /*bc50*/  HMMA.16816.F32.BF16 R48, R136.reuse, R146, R48 ;  /* 0x000000928830723c */ /* 0x040fe20000041830 */
[----:B------:R-:W1:Y:S07]  /*bc60*/  LDSM.16.MT88.4 R144, [R242+0x2000] ;  /* 0x00200000f290783b */ /* 0x000e6e0000004200 */
[C---:B----4-:R-:W-:Y:S08]  /*bc70*/  HMMA.16816.F32.BF16 R52, R136.reuse, R140, R52 ;  /* 0x0000008c8834723c */ /* 0x050ff00000041834 */
[C---:B------:R-:W-:Y:S01]  /*bc80*/  HMMA.16816.F32.BF16 R56, R136.reuse, R142, R56 ;  /* 0x0000008e8838723c */ /* 0x040fe20000041838 */
[----:B------:R-:W4:Y:S07]  /*bc90*/  LDSM.16.MT88.4 R140, [R239+0x3800] ;  /* 0x00380000ef8c783b */ /* 0x000f2e0000004200 */
        /* <DEDUP_REMOVED lines=20> */
[----:B------:R-:W1:Y:S03]  /*bde0*/  LDSM.16.MT88.4 R144, [R242+0x5000] ;  /* 0x00500000f290783b */ /* 0x000e660000004200 */
[C---:B--2---:R-:W-:Y:S05]  /*bdf0*/  IADD3 R2, R132.reuse, -0x1, RZ ;  /* 0xffffffff84027810 */ /* 0x044fea0007ffe0ff */
[----:B------:R-:W-:Y:S04]  /*be00*/  STL [R1+0x3c], R2 ;  /* 0x00003c0201007387 */ /* 0x000fe80000100800 */
[----:B------:R2:W-:Y:S01]  /*be10*/  STL [R1+0x5c], R0 ;  /* 0x00005c0001007387 */ /* 0x0005e20000100800 */
[C---:B----4-:R-:W-:Y:S03]  /*be20*/  HMMA.16816.F32.BF16 R116, R136.reuse, R140, R116 ;  /* 0x0000008c8874723c */ /* 0x050fe60000041874 */
[----:B---3--:R-:W-:Y:S02]  /*be30*/  ISETP.GT.AND P0, PT, R132, R134, PT ;  /* 0x000000868400720c */ /* 0x008fe40003f04270 */
[----:B------:R-:W-:Y:S03]  /*be40*/  MOV R132, R3 ;  /* 0x0000000300847202 */ /* 0x000fe60000000f00 */
[C---:B------:R-:W-:Y:S04]  /*be50*/  HMMA.16816.F32.BF16 R120, R136.reuse, R142, R120 ;  /* 0x0000008e8878723c */ /* 0x040fe80000041878 */
[----:B------:R-:W-:Y:S02]  /*be60*/  MOV R134, R133 ;  /* 0x0000008500867202 */ /* 0x000fe40000000f00 */
[----:B--2---:R-:W-:Y:S02]  /*be70*/  MOV R0, R2 ;  /* 0x0000000200007202 */ /* 0x004fe40000000f00 */
[C---:B-1----:R-:W-:Y:S03]  /*be80*/  HMMA.16816.F32.BF16 R124, R136.reuse, R144, R124 ;  /* 0x00000090887c723c */ /* 0x042fe6000004187c */
[----:B------:R-:W-:Y:S05]  /*be90*/  STL [R1+0x3c], R0 ;  /* 0x00003c0001007387 */ /* 0x000fea0000100800 */
[----:B------:R-:W-:Y:S01]  /*bea0*/  HMMA.16816.F32.BF16 R128, R136, R146, R128 ;  /* 0x000000928880723c */ /* 0x000fe20000041880 */
[----:B------:R-:W1:Y:S07]  /*beb0*/  LDSM.16.MT88.4 R144, [R241+0x1000] ;  /* 0x00100000f190783b */ /* 0x000e6e0000004200 */
[C---:B------:R-:W-:Y:S01]  /*bec0*/  HMMA.16816.F32.BF16 R156, R168.reuse, R152, R4 ;  /* 0x00000098a89c723c */ /* 0x040fe20000041804 */
[----:B------:R-:W2:Y:S07]  /*bed0*/  LDSM.16.MT88.4 R136, [R240+0x1000] ;  /* 0x00100000f088783b */ /* 0x000eae0000004200 */
[C---:B------:R-:W-:Y:S01]  /*bee0*/  HMMA.16816.F32.BF16 R152, R168.reuse, R154, R8 ;  /* 0x0000009aa898723c */ /* 0x040fe20000041808 */
[----:B------:R-:W3:Y:S08]  /*bef0*/  LDSM.16.MT88.4 R4, [R242+0x1000] ;  /* 0x00100000f204783b */ /* 0x000ef00000004200 */
[----:B------:R-:W4:Y:S01]  /*bf00*/  LDSM.16.MT88.4 R8, [R239+0x2800] ;  /* 0x00280000ef08783b */ /* 0x000f220000004200 */
[C---:B-1----:R-:W-:Y:S07]  /*bf10*/  HMMA.16816.F32.BF16 R148, R168.reuse, R144, R12 ;  /* 0x00000090a894723c */ /* 0x042fee000004180c */
[----:B------:R-:W1:Y:S01]  /*bf20*/  LDSM.16.MT88.4 R12, [R241+0x2800] ;  /* 0x00280000f10c783b */ /* 0x000e620000004200 */
[C---:B------:R-:W-:Y:S08]  /*bf30*/  HMMA.16816.F32.BF16 R144, R168.reuse, R146, R16 ;  /* 0x00000092a890723c */ /* 0x040ff00000041810 */
[C---:B--2---:R-:W-:Y:S08]  /*bf40*/  HMMA.16816.F32.BF16 R140, R168.reuse, R136, R20 ;  /* 0x00000088a88c723c */ /* 0x044ff00000041814 */
[C---:B------:R-:W-:Y:S08]  /*bf50*/  HMMA.16816.F32.BF16 R136, R168.reuse, R138, R24 ;  /* 0x0000008aa888723c */ /* 0x040ff00000041818 */
[C---:B---3--:R-:W-:Y:S08]  /*bf60*/  HMMA.16816.F32.BF16 R28, R168.reuse, R4, R28 ;  /* 0x00000004a81c723c */ /* 0x048ff0000004181c */
[C---:B------:R-:W-:Y:S01]  /*bf70*/  HMMA.16816.F32.BF16 R32, R168.reuse, R6, R32 ;  /* 0x00000006a820723c */ /* 0x040fe20000041820 */
[----:B------:R-:W2:Y:S07]  /*bf80*/  LDSM.16.MT88.4 R4, [R240+0x2800] ;  /* 0x00280000f004783b */ /* 0x000eae0000004200 */
[C---:B----4-:R-:W-:Y:S08]  /*bf90*/  HMMA.16816.F32.BF16 R36, R168.reuse, R8, R36 ;  /* 0x00000008a824723c */ /* 0x050ff00000041824 */
        /* <DEDUP_REMOVED lines=27> */
[C---:B------:R-:W-:Y:S08]  /*c150*/  HMMA.16816.F32.BF16 R112, R168.reuse, R10, R112 ;  /* 0x0000000aa870723c */ /* 0x040ff00000041870 */
[C---:B-1----:R-:W-:Y:S08]  /*c160*/  HMMA.16816.F32.BF16 R116, R168.reuse, R12, R116 ;  /* 0x0000000ca874723c */ /* 0x042ff00000041874 */
[C---:B------:R-:W-:Y:S08]  /*c170*/  HMMA.16816.F32.BF16 R120, R168.reuse, R14, R120 ;  /* 0x0000000ea878723c */ /* 0x040ff00000041878 */
[C---:B--2---:R-:W-:Y:S08]  /*c180*/  HMMA.16816.F32.BF16 R124, R168.reuse, R4, R124 ;  /* 0x00000004a87c723c */ /* 0x044ff0000004187c */
[----:B------:R-:W-:Y:S01]  /*c190*/  HMMA.16816.F32.BF16 R128, R168, R6, R128 ;  /* 0x00000006a880723c */ /* 0x000fe20000041880 */
[----:B------:R-:W-:-:S07]  /*c1a0*/  @P0 BRA `(.L_x_528) ;  /* 0xffffbdb000000947 */ /* 0x000fce000383ffff */
.L_x_505:
[----:B------:R-:W3:Y:S01]  /*c1b0*/  LDL R0, [R1+0xb0] ;  /* 0x0000b00001007983 */ /* 0x000ee20000100800 */
[----:B--2---:R-:W-:-:S03]  /*c1c0*/  IMAD.MOV.U32 R2, RZ, RZ, c[0x0][0x2c4] ;  /* 0x0000b100ff027624 */ /* 0x004fc600078e00ff */
[----:B-1----:R-:W2:Y:S04]  /*c1d0*/  LDL R4, [R1+0x74] ;  /* 0x0000740001047983 */ /* 0x002ea80000100800 */
[----:B------:R-:W2:Y:S01]  /*c1e0*/  LDL R3, [R1+0x78] ;  /* 0x0000780001037983 */ /* 0x000ea20000100800 */
[----:B------:R-:W-:Y:S01]  /*c1f0*/  ISETP.NE.AND P0, PT, R2, 0x1, PT ;  /* 0x000000010200780c */ /* 0x000fe20003f05270 */
[----:B------:R-:W-:Y:S01]  /*c200*/  IMAD.MOV.U32 R5, RZ, RZ, c[0x0][0x32c] ;  /* 0x0000cb00ff057624 */ /* 0x000fe200078e00ff */
[----:B---3--:R-:W-:-:S11]  /*c210*/  IADD3 R0, R0, 0x7f, RZ ;  /* 0x0000007f00007810 */ /* 0x008fd60007ffe0ff */
[----:B------:R-:W-:-:S05]  /*c220*/  @P0 IMAD.HI.U32 R2, R0, c[0x0][0x2c8], RZ ;  /* 0x0000b20000020a27 */ /* 0x000fca00078e00ff */
[----:B------:R-:W-:Y:S02]  /*c230*/  @P0 SHF.R.U32.HI R0, RZ, c[0x0][0x2cc], R2 ;  /* 0x0000b300ff000a19 */ /* 0x000fe40000011602 */
[----:B------:R-:W-:Y:S02]  /*c240*/  ISETP.GE.AND P0, PT, R5, 0x1, PT ;  /* 0x000000010500780c */ /* 0x000fe40003f06270 */
[----:B--2---:R-:W-:-:S05]  /*c250*/  IADD3 R2, R3, 0x1, -R4 ;  /* 0x0000000103027810 */ /* 0x004fca0007ffe804 */
[----:B------:R-:W-:-:S05]  /*c260*/  IMAD.IADD R0, R2, 0x1, R0 ;  /* 0x0000000102007824 */ /* 0x000fca00078e0200 */
[----:B------:R-:W-:Y:S01]  /*c270*/  IADD3 R2, R0, -c[0x0][0x324], RZ ;  /* 0x8000c90000027a10 */ /* 0x000fe20007ffe0ff */
[----:B------:R-:W-:Y:S05]  /*c280*/  @!P0 BRA `(.L_x_529) ;  /* 0x0000011000008947 */ /* 0x000fea0003800000 */
[----:B------:R-:W-:Y:S01]  /*c290*/  ISETP.GT.AND P0, PT, R0, -0x1, PT ;  /* 0xffffffff0000780c */ /* 0x000fe20003f04270 */
[----:B------:R-:W-:-:S12]  /*c2a0*/  BSSY B0, `(.L_x_530) ;  /* 0x000000d000007945 */ /* 0x000fd80003800000 */
        /* <DEDUP_REMOVED lines=8> */
.L_x_531:
[----:B------:R-:W-:-:S04]  /*c330*/  MOV R3, 0x1 ;  /* 0x0000000100037802 */ /* 0x000fc80000000f00 */
[----:B------:R-:W-:-:S13]  /*c340*/  ISETP.NE.AND P0, PT, R3, c[0x0][0x32c], PT ;  /* 0x0000cb0003007a0c */ /* 0x000fda0003f05270 */
[----:B------:R-:W-:-:S05]  /*c350*/  @P0 IMAD.HI.U32 R3, R0, c[0x0][0x330], RZ ;  /* 0x0000cc0000030a27 */ /* 0x000fca00078e00ff */
[----:B------:R-:W-:Y:S02]  /*c360*/  @P0 SHF.R.U32.HI R0, RZ, c[0x0][0x334], R3 ;  /* 0x0000cd00ff000a19 */ /* 0x000fe40000011603 */
.L_x_532:
[----:B------:R-:W-:Y:S05]  /*c370*/  BSYNC B0 ;  /* 0x0000000000007941 */ /* 0x000fea0003800000 */
.L_x_530:
[----:B------:R-:W-:-:S05]  /*c380*/  IMAD R0, R0, c[0x0][0x32c], RZ ;  /* 0x0000cb0000007a24 */ /* 0x000fca00078e02ff */
[----:B------:R-:W-:Y:S02]  /*c390*/  IMNMX R2, R2, R0, !PT ;  /* 0x0000000002027217 */ /* 0x000fe40007800200 */
.L_x_529:
[----:B------:R-:W2:Y:S04]  /*c3a0*/  LDL R0, [R1+0x3c] ;  /* 0x00003c0001007983 */ /* 0x000ea80000100800 */
[----:B------:R-:W3:Y:S01]  /*c3b0*/  LDL R4, [R1+0x70] ;  /* 0x0000700001047983 */ /* 0x000ee20000100800 */
[----:B------:R-:W-:-:S05]  /*c3c0*/  IADD3 R2, R2, 0x2f, RZ ;  /* 0x0000002f02027810 */ /* 0x000fca0007ffe0ff */
[----:B------:R-:W-:-:S04]  /*c3d0*/  IMAD.HI R2, R2, 0x2aaaaaab, RZ ;  /* 0x2aaaaaab02027827 */ /* 0x000fc800078e02ff */
[----:B--2---:R-:W-:Y:S01]  /*c3e0*/  IMAD.MOV.U32 R3, RZ, RZ, R0 ;  /* 0x000000ffff037224 */ /* 0x004fe200078e0000 */
[----:B------:R-:W-:-:S04]  /*c3f0*/  SHF.R.U32.HI R0, RZ, 0x1f, R2 ;  /* 0x0000001fff007819 */ /* 0x000fc80000011602 */
[----:B------:R-:W-:-:S04]  /*c400*/  LEA.HI.SX32 R0, R2, R0, 0x1d ;  /* 0x0000000002007211 */ /* 0x000fc800078feaff */
[----:B---3--:R-:W-:-:S04]  /*c410*/  IMNMX R4, R4, R0, !PT ;  /* 0x0000000004047217 */ /* 0x008fc80007800200 */
[----:B------:R-:W-:Y:S01]  /*c420*/  ISETP.GE.AND P0, PT, R3, R4, PT ;  /* 0x000000040300720c */ /* 0x000fe20003f06270 */
[----:B------:R1:W-:-:S12]  /*c430*/  STL [R1+0x80], R4 ;  /* 0x0000800401007387 */ /* 0x0003d80000100800 */
[----:B------:R-:W-:Y:S05]  /*c440*/  @!P0 BRA `(.L_x_533) ;  /* 0x0000359000008947 */ /* 0x000fea0003800000 */
.L_x_546:
[----:B-1----:R-:W2:Y:S01]  /*c450*/  LDL R4, [R1+0x4] ;  /* 0x0000040001047983 */ /* 0x002ea20000100800 */
[----:B------:R-:W-:Y:S04]  /*c460*/  DEPBAR.LE SB0, 0x0 ;  /* 0x000080000000791a */ /* 0x000fe80000000000 */
[----:B------:R-:W3:Y:S01]  /*c470*/  LDL R2, [R1+0x3c] ;  /* 0x00003c0001027983 */ /* 0x000ee20000100800 */
[----:B------:R-:W-:Y:S01]  /*c480*/  WARPSYNC 0xffffffff ;  /* 0xffffffff00007948 */ /* 0x000fe20003800000 */
[----:B------:R-:W-:Y:S01]  /*c490*/  BSSY B0, `(.L_x_534) ;  /* 0x0000061000007945 */ /* 0x000fe20003800000 */
[----:B------:R-:W-:Y:S01]  /*c4a0*/  MOV R134, R133 ;  /* 0x0000008500867202 */ /* 0x000fe20000000f00 */
[----:B------:R-:W4:Y:S04]  /*c4b0*/  LDL R3, [R1+0x8] ;  /* 0x0000080001037983 */ /* 0x000f280000100800 */
[----:B------:R-:W3:Y:S04]  /*c4c0*/  LDL R0, [R1+0x70] ;  /* 0x0000700001007983 */ /* 0x000ee80000100800 */
[----:B------:R-:W-:Y:S06]  /*c4d0*/  BAR.SYNC.DEFER_BLOCKING 0x0 ;  /* 0x0000000000007b1d */ /* 0x000fec0000010000 */
[----:B------:R1:W1:Y:S04]  /*c4e0*/  LDSM.16.M88.4 R8, [R236] ;  /* 0x00000000ec08783b */ /* 0x0002680000000200 */
[----:B------:R1:W1:Y:S04]  /*c4f0*/  LDSM.16.M88.4 R16, [R236+0x800] ;  /* 0x00080000ec10783b */ /* 0x0002680000000200 */
[----:B------:R1:W1:Y:S04]  /*c500*/  LDSM.16.M88.4 R24, [R236+0x1000] ;  /* 0x00100000ec18783b */ /* 0x0002680000000200 */
[----:B------:R1:W1:Y:S04]  /*c510*/  LDSM.16.M88.4 R168, [R243] ;  /* 0x00000000f3a8783b */ /* 0x0002680000000200 */
[----:B--2---:R2:W1:Y:S04]  /*c520*/  LDSM.16.M88.4 R172, [R4] ;  /* 0x0000000004ac783b */ /* 0x0044680000000200 */
[----:B----4-:R2:W4:Y:S01]  /*c530*/  LDSM.16.M88.4 R176, [R3] ;  /* 0x0000000003b0783b */ /* 0x0105220000000200 */
[----:B---3--:R-:W-:Y:S11]  /*c540*/  ISETP.GT.AND P0, PT, R0, R2, PT ;  /* 0x000000020000720c */ /* 0x008ff60003f04270 */
[----:B------:R-:W-:Y:S02]  /*c550*/  @!UPT UIADD3 URZ, URZ, URZ, URZ ;  /* 0x0000003f3f3ff290 */ /* 0x000fe4000fffe03f */
[----:B------:R-:W-:-:S05]  /*c560*/  @P0 BRA `(.L_x_535) ;  /* 0x0000053000000947 */ /* 0x000fca0003800000 */
[----:B--2---:R-:W2:Y:S04]  /*c570*/  LDL R4, [R1+0x38] ;  /* 0x0000380001047983 */ /* 0x004ea80000100800 */
[----:B------:R-:W3:Y:S04]  /*c580*/  LDL R12, [R1+0x28] ;  /* 0x00002800010c7983 */ /* 0x000ee80000100800 */
[----:B------:R-:W5:Y:S04]  /*c590*/  LDL.64 R6, [R1+0xa0] ;  /* 0x0000a00001067983 */ /* 0x000f680000100a00 */
[----:B----4-:R-:W4:Y:S01]  /*c5a0*/  LDL R5, [R1+0xa8] ;  /* 0x0000a80001057983 */ /* 0x010f220000100800 */
        /* <DEDUP_REMOVED lines=8> */
[----:B-----5:R-:W-:Y:S03]  /*c630*/  IADD3 R0, P0, R6, R2, RZ ;  /* 0x0000000206007210 */ /* 0x020fe60007f1e0ff */
[----:B------:R-:W-:Y:S05]  /*c640*/  IMAD R4, R12, c[0x0][0x21c], R4 ;  /* 0x000087000c047a24 */ /* 0x000fea00078e0204 */
[----:B----4-:R-:W-:Y:S02]  /*c650*/  IADD3.X R2, R5, R3, R4, P0, !PT ;  /* 0x0000000305027210 */ /* 0x010fe400007fe404 */
[C---:B------:R-:W-:Y:S04]  /*c660*/  LEA R12, P0, R0.reuse, c[0x0][0x1f8], 0x1 ;  /* 0x00007e00000c7a11 */ /* 0x040fe800078008ff */
[----:B------:R-:W-:Y:S01]  /*c670*/  LEA.HI.X R5, R0, c[0x0][0x1fc], R2, 0x1, P0 ;  /* 0x00007f0000057a11 */ /* 0x000fe200000f0c02 */
[----:B------:R-:W-:-:S06]  /*c680*/  BRA.DIV ~URZ, `(.L_x_536) ;  /* 0x0000e6927f007947 */ /* 0x000fcc000b800000 */
[----:B------:R2:W3:Y:S02]  /*c690*/  SHFL.IDX PT, R4, R5, RZ, 0x181f ;  /* 0x00181fff05047589 */ /* 0x0004e400000e0000 */
.L_x_655:
[----:B------:R-:W-:-:S05]  /*c6a0*/  BRA.DIV ~URZ, `(.L_x_537) ;  /* 0x0000e7027f007947 */ /* 0x000fca000b800000 */
[----:B------:R4:W2:Y:S02]  /*c6b0*/  SHFL.IDX PT, R0, R12, RZ, 0x181f ;  /* 0x00181fff0c007589 */ /* 0x0008a400000e0000 */
.L_x_656:
        /* <DEDUP_REMOVED lines=13> */
[----:B----4-:R-:W-:Y:S05]  /*c790*/  IADD3 R6, P0, R0, R6, RZ ;  /* 0x0000000600067210 */ /* 0x010fea0007f1e0ff */
[----:B---3--:R-:W-:Y:S06]  /*c7a0*/  IMAD.X R7, R4, 0x1, R3, P0 ;  /* 0x0000000104077824 */ /* 0x008fec00000e0603 */
[----:B------:R-:W-:Y:S01]  /*c7b0*/  @!PT LDS RZ, [RZ] ;  /* 0x00000000fffff984 */ /* 0x000fe20000000800 */
[----:B------:R-:W-:Y:S01]  /*c7c0*/  @!PT LDS RZ, [RZ] ;  /* 0x00000000fffff984 */ /* 0x000fe20000000800 */
[----:B------:R-:W-:Y:S01]  /*c7d0*/  @!PT LDS RZ, [RZ] ;  /* 0x00000000fffff984 */ /* 0x000fe20000000800 */
[----:B--2---:R2:W-:Y:S01]  /*c7e0*/  LDGSTS.E.BYPASS.LTC128B.128 [R13+0x4080], [R6.64], !P4 ;  /* 0x04080000060d7fae */ /* 0x0045e2000e101d46 */
[----:B------:R-:W-:Y:S02]  /*c7f0*/  ISETP.GE.AND P3, PT, R135, c[0x0][0x1d4], PT ;  /* 0x0000750087007a0c */ /* 0x000fe40003f66270 */
[----:B------:R-:W-:Y:S02]  /*c800*/  IADD3 R2, P0, R0, R2, RZ ;  /* 0x0000000200027210 */ /* 0x000fe40007f1e0ff */
[----:B------:R-:W-:Y:S02]  /*c810*/  ISETP.GE.AND P2, PT, R22, c[0x0][0x1d4], PT ;  /* 0x0000750016007a0c */ /* 0x000fe40003f46270 */
[----:B------:R-:W-:Y:S01]  /*c820*/  ISETP.GE.AND P1, PT, R14, c[0x0][0x1d4], PT ;  /* 0x000075000e007a0c */ /* 0x000fe20003f26270 */
[----:B--2---:R-:W2:Y:S02]  /*c830*/  LDL R7, [R1+0x48] ;  /* 0x0000480001077983 */ /* 0x004ea40000100800 */
[----:B--2---:R-:W-:Y:S05]  /*c840*/  IMAD.X R3, R4, 0x1, R7, P0 ;  /* 0x0000000104037824 */ /* 0x004fea00000e0607 */
[----:B------:R2:W-:Y:S02]  /*c850*/  LDGSTS.E.BYPASS.LTC128B.128 [R13+0x5880], [R2.64], !P3 ;  /* 0x05880000020d7fae */ /* 0x0005e4000d901d46 */
[----:B--2---:R-:W-:Y:S05]  /*c860*/  IADD3 R2, P0, R0, R23, RZ ;  /* 0x0000001700027210 */ /* 0x004fea0007f1e0ff */
[----:B------:R-:W-:Y:S02]  /*c870*/  IMAD.X R3, R4, 0x1, R20, P0 ;  /* 0x0000000104037824 */ /* 0x000fe400000e0614 */
[----:B------:R-:W2:Y:S04]  /*c880*/  S2R R20, SR_TID.X ;  /* 0x0000000000147919 */ /* 0x000ea80000002100 */
[----:B------:R3:W-:Y:S01]  /*c890*/  LDGSTS.E.BYPASS.LTC128B.128 [R13+0x7080], [R2.64], !P2 ;  /* 0x07080000020d7fae */ /* 0x0007e2000d101d46 */
[----:B--2---:R-:W-:Y:S02]  /*c8a0*/  ISETP.GT.AND P5, PT, R20, 0x7f, PT ;  /* 0x0000007f1400780c */ /* 0x004fe40003fa4270 */
[----:B---3--:R-:W-:Y:S05]  /*c8b0*/  IADD3 R2, P0, R0, R21, RZ ;  /* 0x0000001500027210 */ /* 0x008fea0007f1e0ff */
[----:B------:R-:W-:Y:S05]  /*c8c0*/  IMAD.X R3, R4, 0x1, R15, P0 ;  /* 0x0000000104037824 */ /* 0x000fea00000e060f */
[----:B------:R2:W-:Y:S01]  /*c8d0*/  LDGSTS.E.BYPASS.LTC128B.128 [R13+0x8880], [R2.64], !P1 ;  /* 0x08880000020d7fae */ /* 0x0005e2000c901d46 */
[----:B------:R-:W-:-:S05]  /*c8e0*/  @P5 BRA `(.L_x_535) ;  /* 0x000001b000005947 */ /* 0x000fca0003800000 */
[----:B------:R-:W-:-:S05]  /*c8f0*/  BRA.DIV ~URZ, `(.L_x_538) ;  /* 0x0000e5427f007947 */ /* 0x000fca000b800000 */
[----:B------:R3:W4:Y:S04]  /*c900*/  SHFL.IDX PT, R4, R5, 0x1, 0x181f ;  /* 0x00381f0005047f89 */ /* 0x00072800000e0000 */
[----:B------:R3:W2:Y:S02]  /*c910*/  SHFL.IDX PT, R0, R12, 0x1, 0x181f ;  /* 0x00381f000c007f89 */ /* 0x0006a400000e0000 */
.L_x_657:
[----:B------:R-:W5:Y:S04]  /*c920*/  LDL R6, [R1+0xc4] ;  /* 0x0000c40001067983 */ /* 0x000f680000100800 */
[----:B--2---:R-:W2:Y:S04]  /*c930*/  LDL R3, [R1+0x44] ;  /* 0x0000440001037983 */ /* 0x004ea80000100800 */
[----:B---3--:R-:W3:Y:S04]  /*c940*/  LDL R2, [R1+0xd0] ;  /* 0x0000d00001027983 */ /* 0x008ee80000100800 */
[----:B----4-:R-:W4:Y:S04]  /*c950*/  LDL R20, [R1+0x48] ;  /* 0x0000480001147983 */ /* 0x010f280000100800 */
[----:B------:R-:W4:Y:S04]  /*c960*/  LDL R5, [R1+0x1c] ;  /* 0x00001c0001057983 */ /* 0x000f280000100800 */
[----:B------:R-:W4:Y:S04]  /*c970*/  LDL R15, [R1+0xbc] ;  /* 0x0000bc00010f7983 */ /* 0x000f280000100800 */
[----:B------:R-:W4:Y:S04]  /*c980*/  LDL R14, [R1+0x4c] ;  /* 0x00004c00010e7983 */ /* 0x000f280000100800 */
[----:B------:R-:W4:Y:S04]  /*c990*/  LDL R13, [R1+0xb8] ;  /* 0x0000b800010d7983 */ /* 0x000f280000100800 */
[----:B------:R-:W4:Y:S01]  /*c9a0*/  LDL R12, [R1+0x50] ;  /* 0x00005000010c7983 */ /* 0x000f220000100800 */
[----:B-----5:R-:W-:Y:S05]  /*c9b0*/  IADD3 R6, P0, R0, R6, RZ ;  /* 0x0000000600067210 */ /* 0x020fea0007f1e0ff */
[----:B--2---:R-:W-:Y:S01]  /*c9c0*/  IMAD.X R7, R4, 0x1, R3, P0 ;  /* 0x0000000104077824 */ /* 0x004fe200000e0603 */
        /* <DEDUP_REMOVED lines=13> */
.L_x_535:
[----:B------:R-:W-:Y:S05]  /*caa0*/  BSYNC B0 ;  /* 0x0000000000007941 */ /* 0x000fea0003800000 */
.L_x_534:
[----:B------:R-:W0:Y:S01]  /*cab0*/  LDGDEPBAR ;  /* 0x00000000000079af */ /* 0x000e220000000000 */
[----:B------:R-:W-:Y:S01]  /*cac0*/  WARPSYNC 0xffffffff ;  /* 0xffffffff00007948 */ /* 0x000fe20003800000 */
[C---:B-12---:R-:W-:Y:S01]  /*cad0*/  HMMA.16816.F32.BF16 R4, R160.reuse, R8, RZ ;  /* 0x00000008a004723c */ /* 0x046fe200000418ff */
[----:B------:R-:W-:Y:S07]  /*cae0*/  BSSY B0, `(.L_x_539) ;  /* 0x000013e000007945 */ /* 0x000fee0003800000 */
[C---:B------:R-:W-:Y:S08]  /*caf0*/  HMMA.16816.F32.BF16 R8, R160.reuse, R10, RZ ;  /* 0x0000000aa008723c */ /* 0x040ff000000418ff */
[C---:B------:R-:W-:Y:S08]  /*cb00*/  HMMA.16816.F32.BF16 R12, R160.reuse, R16, RZ ;  /* 0x00000010a00c723c */ /* 0x040ff000000418ff */
        /* <DEDUP_REMOVED lines=9> */
[C---:B----4-:R-:W-:Y:S08]  /*cba0*/  HMMA.16816.F32.BF16 R20, R164.reuse, R176, R20 ;  /* 0x000000b0a414723c */ /* 0x050ff00000041814 */
        /* <DEDUP_REMOVED lines=122> */
[----:B------:R-:W2:Y:S04]  /*d350*/  MUFU.TANH R2, R0 ;  /* 0x0000000000027308 */ /* 0x000ea80000002400 */
[----:B------:R-:W-:Y:S01]  /*d360*/  FMUL.FTZ R3, R11, c[0x0][0x320] ;  /* 0x0000c8000b037a20 */ /* 0x000fe20000410000 */
[C---:B-1----:R-:W-:Y:S03]  /*d370*/  HMMA.16816.F32.BF16 R12, R232.reuse, R168, R12 ;  /* 0x000000a8e80c723c */ /* 0x042fe6000004180c */
[----:B------:R-:W-:Y:S02]  /*d380*/  FMUL.FTZ R10, R10, c[0x0][0x320] ;  /* 0x0000c8000a0a7a20 */ /* 0x000fe40000410000 */
[----:B------:R-:W-:Y:S03]  /*d390*/  MUFU.TANH R175, R3 ;  /* 0x0000000300af7308 */ /* 0x000fe60000002400 */
[C---:B------:R-:W-:Y:S07]  /*d3a0*/  HMMA.16816.F32.BF16 R16, R232.reuse, R170, R16 ;  /* 0x000000aae810723c */ /* 0x040fee0000041810 */
[----:B------:R-:W-:Y:S01]  /*d3b0*/  MUFU.TANH R177, R10 ;  /* 0x0000000a00b17308 */ /* 0x000fe20000002400 */
[----:B--2---:R1:W-:Y:S01]  /*d3c0*/  STL [R1+0x20], R2 ;  /* 0x0000200201007387 */ /* 0x0043e20000100800 */
[----:B------:R-:W-:Y:S08]  /*d3d0*/  FMUL.FTZ R0, R5, c[0x0][0x320] ;  /* 0x0000c80005007a20 */ /* 0x000ff00000410000 */
[----:B------:R2:W-:Y:S02]  /*d3e0*/  MUFU.TANH R179, R0 ;  /* 0x0000000000b37308 */ /* 0x0005e40000002400 */
[----:B--2---:R-:W-:Y:S08]  /*d3f0*/  FMUL.FTZ R0, R6, c[0x0][0x320] ;  /* 0x0000c80006007a20 */ /* 0x004ff00000410000 */
[----:B------:R2:W-:Y:S02]  /*d400*/  MUFU.TANH R178, R0 ;  /* 0x0000000000b27308 */ /* 0x0005e40000002400 */
[----:B--2---:R-:W-:Y:S02]  /*d410*/  FMUL.FTZ R0, R7, c[0x0][0x320] ;  /* 0x0000c80007007a20 */ /* 0x004fe40000410000 */
[----:B------:R-:W2:Y:S01]  /*d420*/  LDSM.16.M88.4 R4, [R237+0x5800] ;  /* 0x00580000ed04783b */ /* 0x000ea20000000200 */
[----:B------:R-:W-:Y:S05]  /*d430*/  DEPBAR.LE SB0, 0x0 ;  /* 0x000080000000791a */ /* 0x000fea0000000000 */
[----:B-1----:R1:W3:Y:S02]  /*d440*/  MUFU.TANH R2, R0 ;  /* 0x0000000000027308 */ /* 0x0022e40000002400 */
[----:B------:R-:W-:Y:S01]  /*d450*/  BAR.SYNC.DEFER_BLOCKING 0x0 ;  /* 0x0000000000007b1d */ /* 0x000fe20000010000 */
[----:B-1----:R-:W-:Y:S07]  /*d460*/  FMUL.FTZ R0, R8, c[0x0][0x320] ;  /* 0x0000c80008007a20 */ /* 0x002fee0000410000 */
[----:B------:R1:W4:Y:S01]  /*d470*/  MUFU.TANH R176, R0 ;  /* 0x0000000000b07308 */ /* 0x0003220000002400 */
[----:B------:R-:W5:Y:S04]  /*d480*/  LDL R8, [R1+0x3c] ;  /* 0x00003c0001087983 */ /* 0x000f680000100800 */
[----:B---3--:R3:W-:Y:S01]  /*d490*/  STL [R1+0x24], R2 ;  /* 0x0000240201007387 */ /* 0x0087e20000100800 */
[C---:B--2---:R-:W-:Y:S08]  /*d4a0*/  HMMA.16816.F32.BF16 R20, R232.reuse, R4, R20 ;  /* 0x00000004e814723c */ /* 0x044ff00000041814 */
[----:B------:R-:W-:Y:S04]  /*d4b0*/  HMMA.16816.F32.BF16 R24, R232, R6, R24 ;  /* 0x00000006e818723c */ /* 0x000fe80000041818 */
[----:B-1----:R-:W-:Y:S02]  /*d4c0*/  FMUL.FTZ R0, R9, c[0x0][0x320] ;  /* 0x0000c80009007a20 */ /* 0x002fe40000410000 */
[----:B------:R-:W5:Y:S02]  /*d4d0*/  LDL R9, [R1+0x70] ;  /* 0x0000700001097983 */ /* 0x000f640000100800 */
[----:B------:R1:W2:Y:S01]  /*d4e0*/  MUFU.TANH R174, R0 ;  /* 0x0000000000ae7308 */ /* 0x0002a20000002400 */
[----:B---3--:R-:W-:Y:S09]  /*d4f0*/  FMUL.FTZ R2, R13, c[0x0][0x320] ;  /* 0x0000c8000d027a20 */ /* 0x008ff20000410000 */
[----:B------:R-:W3:Y:S01]  /*d500*/  MUFU.TANH R170, R2 ;  /* 0x0000000200aa7308 */ /* 0x000ee20000002400 */
[----:B-1----:R-:W-:Y:S09]  /*d510*/  FMUL.FTZ R0, R12, c[0x0][0x320] ;  /* 0x0000c8000c007a20 */ /* 0x002ff20000410000 */
        /* <DEDUP_REMOVED lines=19> */
[----:B-----5:R-:W-:Y:S01]  /*d650*/  ISETP.GT.AND P0, PT, R8, R9, PT ;  /* 0x000000090800720c */ /* 0x020fe20003f04270 */
        /* <DEDUP_REMOVED lines=11> */
[----:B--234-:R-:W2:Y:S01]  /*d710*/  LDL R9, [R1+0x84] ;  /* 0x0000840001097983 */ /* 0x01cea20000100800 */
[----:B------:R-:W-:Y:S03]  /*d720*/  IMAD.MOV.U32 R3, RZ, RZ, c[0x0][0x2b8] ;  /* 0x0000ae00ff037624 */ /* 0x000fe600078e00ff */
[----:B------:R-:W3:Y:S02]  /*d730*/  LDL R4, [R1+0x178] ;  /* 0x0001780001047983 */ /* 0x000ee40000100800 */
[----:B------:R-:W-:Y:S02]  /*d740*/  ISETP.NE.AND P2, PT, R3, 0x1, PT ;  /* 0x000000010300780c */ /* 0x000fe40003f45270 */
[----:B------:R-:W4:Y:S04]  /*d750*/  LDL.64 R20, [R1+0x98] ;  /* 0x0000980001147983 */ /* 0x000f280000100a00 */
[----:B------:R-:W5:Y:S04]  /*d760*/  LDL R5, [R1+0xac] ;  /* 0x0000ac0001057983 */ /* 0x000f680000100800 */
[----:B------:R-:W4:Y:S04]  /*d770*/  LDL R6, [R1+0x88] ;  /* 0x0000880001067983 */ /* 0x000f280000100800 */
[----:B------:R-:W1:Y:S01]  /*d780*/  S2R R7, SR_TID.X ;  /* 0x0000000000077919 */ /* 0x000e620000002100 */
[----:B---3--:R-:W-:Y:S01]  /*d790*/  ISETP.GT.AND P1, PT, R4, 0x2f, PT ;  /* 0x0000002f0400780c */ /* 0x008fe20003f24270 */
[----:B--2---:R-:W-:Y:S02]  /*d7a0*/  IMAD R2, R8, 0x30, R9 ;  /* 0x0000003008027824 */ /* 0x004fe400078e0209 */
[----:B------:R-:W2:Y:S03]  /*d7b0*/  LDL.64 R8, [R1+0x90] ;  /* 0x0000900001087983 */ /* 0x000ea60000100a00 */
[----:B------:R-:W-:Y:S05]  /*d7c0*/  IADD3 R2, R2, -0x30, R4 ;  /* 0xffffffd002027810 */ /* 0x000fea0007ffe004 */
[----:B------:R-:W-:Y:S04]  /*d7d0*/  @P2 IMAD.HI.U32 R3, R2, c[0x0][0x2bc], RZ ;  /* 0x0000af0002032a27 */ /* 0x000fe800078e00ff */
[----:B-1----:R-:W-:Y:S01]  /*d7e0*/  IMAD.MOV.U32 R0, RZ, RZ, R2 ;  /* 0x000000ffff007224 */ /* 0x002fe200078e0002 */
[----:B------:R-:W-:Y:S04]  /*d7f0*/  @P2 SHF.R.U32.HI R0, RZ, c[0x0][0x2c0], R3 ;  /* 0x0000b000ff002a19 */ /* 0x000fe80000011603 */
[C---:B----4-:R-:W-:Y:S01]  /*d800*/  @!P1 IADD3 R3, P0, R0.reuse, R20, RZ ;  /* 0x0000001400039210 */ /* 0x050fe20007f1e0ff */
[----:B------:R-:W-:Y:S03]  /*d810*/  IMAD.MOV R4, RZ, RZ, -R0 ;  /* 0x000000ffff047224 */ /* 0x000fe600078e0a00 */
[----:B-----5:R-:W-:Y:S01]  /*d820*/  @!P1 LEA.HI.X.SX32 R0, R0, R5, 0x1, P0 ;  /* 0x0000000500009211 */ /* 0x020fe200000f0eff */
[----:B------:R-:W-:Y:S01]  /*d830*/  IMAD R4, R4, c[0x0][0x2b8], R2 ;  /* 0x0000ae0004047a24 */ /* 0x000fe200078e0202 */
[C---:B------:R-:W-:Y:S01]  /*d840*/  @!P1 LEA R2, P0, R3.reuse, c[0x0][0x2a0], 0x2 ;  /* 0x0000a80003029a11 */ /* 0x040fe200078010ff */
[----:B------:R-:W-:Y:S03]  /*d850*/  IMAD.MOV.U32 R5, RZ, RZ, RZ ;  /* 0x000000ffff057224 */ /* 0x000fe600078e00ff */
[----:B------:R-:W-:Y:S01]  /*d860*/  @!P1 LEA.HI.X R3, R3, c[0x0][0x2a4], R0, 0x2, P0 ;  /* 0x0000a90003039a11 */ /* 0x000fe200000f1400 */
[----:B------:R1:W-:Y:S01]  /*d870*/  STL [R1+0x38], R4 ;  /* 0x0000380401007387 */ /* 0x0003e20000100800 */
[----:B------:R-:W-:Y:S03]  /*d880*/  SHF.R.S32.HI R0, RZ, 0x1f, R4 ;  /* 0x0000001fff007819 */ /* 0x000fe60000011404 */
[----:B------:R3:W4:Y:S02]  /*d890*/  @!P1 LDG.E R5, [R2.64] ;  /* 0x0000000602059981 */ /* 0x000724000c1e1900 */
[----:B------:R-:W-:Y:S04]  /*d8a0*/  IMAD R0, R0, c[0x0][0x1e0], RZ ;  /* 0x0000780000007a24 */ /* 0x000fe800078e02ff */
[C---:B------:R-:W-:Y:S02]  /*d8b0*/  IMAD R0, R4.reuse, c[0x0][0x1e4], R0 ;  /* 0x0000790004007a24 */ /* 0x040fe400078e0200 */
[----:B---3--:R-:W-:Y:S04]  /*d8c0*/  IMAD.WIDE.U32 R2, R4, c[0x0][0x1e0], RZ ;  /* 0x0000780004027a25 */ /* 0x008fe800078e00ff */
[----:B------:R-:W-:Y:S01]  /*d8d0*/  IMAD.IADD R3, R3, 0x1, R0 ;  /* 0x0000000103037824 */ /* 0x000fe200078e0200 */
[----:B----4-:R-:W-:Y:S01]  /*d8e0*/  SHF.R.S32.HI R0, RZ, 0x1f, R5 ;  /* 0x0000001fff007819 */ /* 0x010fe20000011405 */
[----:B------:R3:W-:Y:S02]  /*d8f0*/  STL [R1+0x28], R5 ;  /* 0x0000280501007387 */ /* 0x0007e40000100800 */
[C---:B------:R-:W-:Y:S04]  /*d900*/  IMAD.WIDE.U32 R2, R5.reuse, c[0x0][0x1f0], R2 ;  /* 0x00007c0005027a25 */ /* 0x040fe800078e0002 */
[----:B-1----:R-:W-:Y:S01]  /*d910*/  IMAD R4, R0, c[0x0][0x1f0], RZ ;  /* 0x00007c0000047a24 */ /* 0x002fe200078e02ff */
[----:B--2---:R-:W-:Y:S03]  /*d920*/  IADD3 R0, P0, R8, R2, RZ ;  /* 0x0000000208007210 */ /* 0x004fe60007f1e0ff */
[----:B------:R-:W-:Y:S05]  /*d930*/  IMAD R4, R5, c[0x0][0x1f4], R4 ;  /* 0x00007d0005047a24 */ /* 0x000fea00078e0204 */
[----:B------:R-:W-:Y:S02]  /*d940*/  IADD3.X R2, R6, R3, R4, P0, !PT ;  /* 0x0000000306027210 */ /* 0x000fe400007fe404 */
[C---:B------:R-:W-:Y:S04]  /*d950*/  LEA R9, P0, R0.reuse, c[0x0][0x1c8], 0x1 ;  /* 0x0000720000097a11 */ /* 0x040fe800078008ff */
[----:B------:R-:W-:Y:S02]  /*d960*/  LEA.HI.X R8, R0, c[0x0][0x1cc], R2, 0x1, P0 ;  /* 0x0000730000087a11 */ /* 0x000fe400000f0c02 */
[----:B---3--:R-:W-:Y:S04]  /*d970*/  SHF.R.S32.HI R5, RZ, 0x1f, R7 ;  /* 0x0000001fff057819 */ /* 0x008fe80000011407 */
[----:B------:R-:W-:Y:S04]  /*d980*/  LEA.HI R5, R5, R7, RZ, 0x3 ;  /* 0x0000000705057211 */ /* 0x000fe800078f18ff */
[----:B------:R-:W-:Y:S04]  /*d990*/  SHF.R.S32.HI R5, RZ, 0x3, R5 ;  /* 0x00000003ff057819 */ /* 0x000fe80000011405 */
[----:B------:R-:W-:Y:S04]  /*d9a0*/  IADD3 R5, -R5, 0x30, RZ ;  /* 0x0000003005057810 */ /* 0x000fe80007ffe1ff */
[----:B------:R-:W-:Y:S01]  /*d9b0*/  ISETP.GE.AND P0, PT, R5, 0x1, PT ;  /* 0x000000010500780c */ /* 0x000fe20003f06270 */
[----:B------:R-:W-:-:S10]  /*d9c0*/  BRA.DIV ~URZ, `(.L_x_541) ;  /* 0x0000d5827f007947 */ /* 0x000fd4000b800000 */
[----:B------:R1:W2:Y:S02]  /*d9d0*/  SHFL.IDX PT, R4, R8, RZ, 0x181f ;  /* 0x00181fff08047589 */ /* 0x0002a400000e0000 */
.L_x_658:
[----:B------:R-:W-:-:S05]  /*d9e0*/  BRA.DIV ~URZ, `(.L_x_542) ;  /* 0x0000d5f27f007947 */ /* 0x000fca000b800000 */
[----:B------:R3:W4:Y:S02]  /*d9f0*/  SHFL.IDX PT, R0, R9, RZ, 0x181f ;  /* 0x00181fff09007589 */ /* 0x00072400000e0000 */
.L_x_659:
        /* <DEDUP_REMOVED lines=14> */
[----:B----4-:R-:W-:Y:S01]  /*dae0*/  @P0 IMAD.X R7, R4, 0x1, R7, P1 ;  /* 0x0000000104070824 */ /* 0x010fe200008e0607 */
[----:B---3--:R-:W-:Y:S11]  /*daf0*/  @P0 ISETP.GE.AND P1, PT, R3, c[0x0][0x1d4], PT ;  /* 0x0000750003000a0c */ /* 0x008ff60003f26270 */
        /* <DEDUP_REMOVED lines=24> */
.L_x_660:
        /* <DEDUP_REMOVED lines=36> */
.L_x_540:
[----:B--234-:R-:W-:Y:S05]  /*dec0*/  BSYNC B0 ;  /* 0x0000000000007941 */ /* 0x01cfea0003800000 */
.L_x_539:
[----:B-1----:R-:W2:Y:S04]  /*ded0*/  LDL R0, [R1+0x20] ;  /* 0x0000200001007983 */ /* 0x002ea80000100800 */
[----:B------:R-:W3:Y:S04]  /*dee0*/  LDL R3, [R1+0x24] ;  /* 0x0000240001037983 */ /* 0x000ee80000100800 */
[----:B------:R-:W0:Y:S01]  /*def0*/  LDGDEPBAR ;  /* 0x00000000000079af */ /* 0x000e220000000000 */
[----:B--2---:R-:W-:Y:S02]  /*df00*/  FMNMX.FTZ R2, R0, R133, !PT ;  /* 0x0000008500027209 */ /* 0x004fe40007810000 */
[----:B------:R-:W-:Y:S02]  /*df10*/  FMNMX.FTZ R0, R178, R132, !PT ;  /* 0x00000084b2007209 */ /* 0x000fe40007810000 */
[----:B------:R-:W-:Y:S02]  /*df20*/  FMNMX.FTZ R2, R179, R2, !PT ;  /* 0x00000002b3027209 */ /* 0x000fe40007810000 */
[----:B---3--:R-:W-:Y:S02]  /*df30*/  FMNMX.FTZ R0, R3, R0, !PT ;  /* 0x0000000003007209 */ /* 0x008fe40007810000 */
        /* <DEDUP_REMOVED lines=22> */
.L_x_661:
[----:B-12---:R-:W-:Y:S01]  /*e0a0*/  FMNMX.FTZ R4, R4, R0, !PT ;  /* 0x0000000004047209 */ /* 0x006fe20007810000 */
[----:B------:R-:W-:-:S05]  /*e0b0*/  BRA.DIV ~URZ, `(.L_x_545) ;  /* 0x0000d1027f007947 */ /* 0x000fca000b800000 */
[----:B------:R-:W1:Y:S02]  /*e0c0*/  SHFL.BFLY PT, R0, R4, 0x1, 0x1f ;  /* 0x0c201f0004007f89 */ /* 0x000e6400000e0000 */
[----:B-1----:R-:W-:Y:S02]  /*e0d0*/  FMNMX.FTZ R133, R4, R0, !PT ;  /* 0x0000000004857209 */ /* 0x002fe40007810000 */
[----:B------:R-:W1:Y:S02]  /*e0e0*/  SHFL.BFLY PT, R0, R5, 0x2, 0x1f ;  /* 0x0c401f0005007f89 */ /* 0x000e6400000e0000 */
[----:B-1----:R-:W-:Y:S05]  /*e0f0*/  FMNMX.FTZ R4, R5, R0, !PT ;  /* 0x0000000005047209 */ /* 0x002fea0007810000 */
[----:B------:R1:W2:Y:S02]  /*e100*/  SHFL.BFLY PT, R0, R4, 0x1, 0x1f ;  /* 0x0c201f0004007f89 */ /* 0x0002a400000e0000 */
.L_x_662:
[----:B------:R-:W3:Y:S01]  /*e110*/  LDL.LU R2, [R1+0x20] ;  /* 0x0000200001027983 */ /* 0x000ee20000300800 */
[----:B--2---:R-:W-:Y:S01]  /*e120*/  FMNMX.FTZ R3, R0, R4, !PT ;  /* 0x0000000400037209 */ /* 0x004fe20007810000 */
[C---:B------:R-:W-:Y:S01]  /*e130*/  FADD.FTZ R0, -R133.reuse, R134 ;  /* 0x0000008685007221 */ /* 0x040fe20000010100 */
[----:B------:R-:W-:Y:S01]  /*e140*/  WARPSYNC 0xffffffff ;  /* 0xffffffff00007948 */ /* 0x000fe20003800000 */
[----:B------:R-:W2:Y:S01]  /*e150*/  LDL.LU R20, [R1+0x60] ;  /* 0x0000600001147983 */ /* 0x000ea20000300800 */
[----:B-1----:R-:W-:Y:S02]  /*e160*/  FMUL.FTZ R4, R133, c[0x0][0x2d0] ;  /* 0x0000b40085047a20 */ /* 0x002fe40000410000 */
[----:B------:R-:W-:Y:S01]  /*e170*/  FMUL.FTZ R0, R0, c[0x0][0x2d0] ;  /* 0x0000b40000007a20 */ /* 0x000fe20000410000 */
[----:B------:R-:W4:Y:S01]  /*e180*/  LDL.LU R19, [R1+0x24] ;  /* 0x0000240001137983 */ /* 0x000f220000300800 */
        /* <DEDUP_REMOVED lines=10> */
[--C-:B------:R-:W-:Y:S01]  /*e230*/  FFMA.FTZ R176, R135, c[0x0][0x2d0], -R4.reuse ;  /* 0x0000b40087b07a23 */ /* 0x100fe20000010804 */
[----:B------:R-:W-:Y:S10]  /*e240*/  MUFU.EX2 R7, R7 ;  /* 0x0000000700077308 */ /* 0x000ff40000000800 */
[----:B------:R-:W-:Y:S01]  /*e250*/  MUFU.EX2 R9, R6 ;  /* 0x0000000600097308 */ /* 0x000fe20000000800 */
[----:B---3--:R-:W-:Y:S09]  /*e260*/  FFMA.FTZ R8, R2, c[0x0][0x2d0], -R4 ;  /* 0x0000b40002087a23 */ /* 0x008ff20000010804 */
[----:B------:R-:W1:Y:S10]  /*e270*/  MUFU.EX2 R2, R0 ;  /* 0x0000000000027308 */ /* 0x000e740000000800 */
[----:B------:R-:W3:Y:S10]  /*e280*/  MUFU.EX2 R4, R8 ;  /* 0x0000000800047308 */ /* 0x000ef40000000800 */
[----:B------:R-:W4:Y:S01]  /*e290*/  MUFU.EX2 R8, R5 ;  /* 0x0000000500087308 */ /* 0x000f220000000800 */
[C---:B-1----:R-:W-:Y:S02]  /*e2a0*/  FMUL.FTZ R24, R2.reuse, R136 ;  /* 0x0000008802187220 */ /* 0x042fe40000410000 */
[----:B------:R-:W5:Y:S01]  /*e2b0*/  LDL.LU R136, [R1+0x5c] ;  /* 0x00005c0001887983 */ /* 0x000f620000300800 */
[C---:B------:R-:W-:Y:S02]  /*e2c0*/  FMUL.FTZ R25, R2.reuse, R137 ;  /* 0x0000008902197220 */ /* 0x040fe40000410000 */
[C---:B------:R-:W-:Y:S02]  /*e2d0*/  FMUL.FTZ R21, R2.reuse, R141 ;  /* 0x0000008d02157220 */ /* 0x040fe40000410000 */
[C---:B------:R-:W-:Y:S02]  /*e2e0*/  FMUL.FTZ R28, R2.reuse, R28 ;  /* 0x0000001c021c7220 */ /* 0x040fe40000410000 */
[C---:B------:R-:W-:Y:S01]  /*e2f0*/  FMUL.FTZ R29, R2.reuse, R29 ;  /* 0x0000001d021d7220 */ /* 0x040fe20000410000 */
[----:B---3--:R-:W-:Y:S01]  /*e300*/  F2FP.BF16.PACK_AB R168, R7, R4 ;  /* 0x0000000407a8723e */ /* 0x008fe200000010ff */
[----:B--2---:R-:W-:Y:S02]  /*e310*/  FFMA.FTZ R0, R2, R20, R4 ;  /* 0x0000001402007223 */ /* 0x004fe40000010004 */
[----:B------:R-:W-:Y:S02]  /*e320*/  FMUL.FTZ R4, R3, c[0x0][0x2d0] ;  /* 0x0000b40003047a20 */ /* 0x000fe40000410000 */
[----:B------:R-:W-:Y:S02]  /*e330*/  FADD.FTZ R6, R7, R0 ;  /* 0x0000000007067221 */ /* 0x000fe40000010000 */
[----:B------:R-:W-:Y:S02]  /*e340*/  FADD.FTZ R0, -R3, R132 ;  /* 0x0000008403007221 */ /* 0x000fe40000010100 */
[--C-:B----4-:R-:W-:Y:S01]  /*e350*/  FFMA.FTZ R7, R19, c[0x0][0x2d0], -R4.reuse ;  /* 0x0000b40013077a23 */ /* 0x110fe20000010804 */
[----:B------:R-:W-:Y:S01]  /*e360*/  F2FP.BF16.PACK_AB R170, R8, R9 ;  /* 0x0000000908aa723e */ /* 0x000fe200000010ff */
[----:B------:R-:W-:Y:S02]  /*e370*/  FMUL.FTZ R0, R0, c[0x0][0x2d0] ;  /* 0x0000b40000007a20 */ /* 0x000fe40000410000 */
[--C-:B------:R-:W-:Y:S02]  /*e380*/  FFMA.FTZ R132, R177, c[0x0][0x2d0], -R4.reuse ;  /* 0x0000b400b1847a23 */ /* 0x100fe40000010804 */
        /* <DEDUP_REMOVED lines=8> */
[----:B------:R-:W-:Y:S01]  /*e410*/  MOV R141, R23 ;  /* 0x00000017008d7202 */ /* 0x000fe20000000f00 */
[--C-:B------:R-:W-:Y:S01]  /*e420*/  FFMA.FTZ R175, R18, c[0x0][0x2d0], -R4.reuse ;  /* 0x0000b40012af7a23 */ /* 0x100fe20000010804 */
[----:B------:R1:W-:Y:S01]  /*e430*/  MUFU.EX2 R135, R5 ;  /* 0x0000000500877308 */ /* 0x0003e20000000800 */
[--C-:B------:R-:W-:Y:S02]  /*e440*/  FFMA.FTZ R173, R173, c[0x0][0x2d0], -R4.reuse ;  /* 0x0000b400adad7a23 */ /* 0x100fe40000010804 */
[----:B------:R-:W-:Y:S02]  /*e450*/  FFMA.FTZ R178, R16, c[0x0][0x2d0], -R4 ;  /* 0x0000b40010b27a23 */ /* 0x000fe40000010804 */
[C---:B------:R-:W-:Y:S02]  /*e460*/  FMUL.FTZ R4, R2.reuse, R156 ;  /* 0x0000009c02047220 */ /* 0x040fe40000410000 */
[----:B------:R-:W-:Y:S02]  /*e470*/  FADD.FTZ R6, R9, R6 ;  /* 0x0000000609067221 */ /* 0x000fe40000010000 */
[----:B------:R-:W-:Y:S01]  /*e480*/  FMUL.FTZ R9, R2, R153 ;  /* 0x0000009902097220 */ /* 0x000fe20000410000 */
[----:B------:R-:W2:Y:S01]  /*e490*/  MUFU.EX2 R156, R7 ;  /* 0x00000007009c7308 */ /* 0x000ea20000000800 */
[----:B------:R-:W-:Y:S01]  /*e4a0*/  FADD.FTZ R177, R8, R6 ;  /* 0x0000000608b17221 */ /* 0x000fe20000010000 */
[----:B------:R-:W-:Y:S01]  /*e4b0*/  MOV R153, R19 ;  /* 0x0000001300997202 */ /* 0x000fe20000000f00 */
[C---:B------:R-:W-:Y:S01]  /*e4c0*/  FMUL.FTZ R8, R2.reuse, R152 ;  /* 0x0000009802087220 */ /* 0x040fe20000410000 */
[----:B------:R-:W-:Y:S01]  /*e4d0*/  MOV R152, R22 ;  /* 0x0000001600987202 */ /* 0x000fe20000000f00 */
[C---:B------:R-:W-:Y:S02]  /*e4e0*/  FMUL.FTZ R12, R2.reuse, R148 ;  /* 0x00000094020c7220 */ /* 0x040fe40000410000 */
[C---:B------:R-:W-:Y:S02]  /*e4f0*/  FMUL.FTZ R13, R2.reuse, R149 ;  /* 0x00000095020d7220 */ /* 0x040fe40000410000 */
[C---:B------:R-:W-:Y:S01]  /*e500*/  FMUL.FTZ R16, R2.reuse, R144 ;  /* 0x0000009002107220 */ /* 0x040fe20000410000 */
[----:B------:R-:W-:Y:S01]  /*e510*/  MOV R144, R14 ;  /* 0x0000000e00907202 */ /* 0x000fe20000000f00 */
[C---:B------:R-:W-:Y:S01]  /*e520*/  FMUL.FTZ R17, R2.reuse, R145 ;  /* 0x0000009102117220 */ /* 0x040fe20000410000 */
[----:B------:R-:W-:Y:S01]  /*e530*/  MUFU.EX2 R149, R132 ;  /* 0x0000008400957308 */ /* 0x000fe20000000800 */
[C---:B------:R-:W-:Y:S01]  /*e540*/  FMUL.FTZ R20, R2.reuse, R140 ;  /* 0x0000008c02147220 */ /* 0x040fe20000410000 */
[----:B------:R-:W-:Y:S01]  /*e550*/  MOV R140, R10 ;  /* 0x0000000a008c7202 */ /* 0x000fe20000000f00 */
[C---:B-1----:R-:W-:Y:S01]  /*e560*/  FMUL.FTZ R5, R2.reuse, R157 ;  /* 0x0000009d02057220 */ /* 0x042fe20000410000 */
[----:B------:R-:W-:Y:S01]  /*e570*/  MOV R145, R11 ;  /* 0x0000000b00917202 */ /* 0x000fe20000000f00 */
[C---:B------:R-:W-:Y:S01]  /*e580*/  FMUL.FTZ R32, R2.reuse, R32 ;  /* 0x0000002002207220 */ /* 0x040fe20000410000 */
[----:B------:R-:W-:Y:S01]  /*e590*/  MOV R157, R15 ;  /* 0x0000000f009d7202 */ /* 0x000fe20000000f00 */
[C---:B------:R-:W-:Y:S02]  /*e5a0*/  FMUL.FTZ R33, R2.reuse, R33 ;  /* 0x0000002102217220 */ /* 0x040fe40000410000 */
[C---:B------:R-:W-:Y:S02]  /*e5b0*/  FMUL.FTZ R36, R2.reuse, R36 ;  /* 0x0000002402247220 */ /* 0x040fe40000410000 */
[----:B------:R-:W-:Y:S01]  /*e5c0*/  FMUL.FTZ R37, R2, R37 ;  /* 0x0000002502257220 */ /* 0x000fe20000410000 */
[----:B--2---:R-:W-:Y:S01]  /*e5d0*/  F2FP.BF16.PACK_AB R169, R156, R135 ;  /* 0x000000879ca9723e */ /* 0x004fe200000010ff */
[----:B------:R-:W-:Y:S02]  /*e5e0*/  FMUL.FTZ R7, R0, R159 ;  /* 0x0000009f00077220 */ /* 0x000fe40000410000 */
[----:B------:R-:W2:Y:S01]  /*e5f0*/  LDL R159, [R1] ;  /* 0x00000000019f7983 */ /* 0x000ea20000100800 */
        /* <DEDUP_REMOVED lines=42> */
[C---:B------:R-:W-:Y:S01]  /*e8a0*/  FMUL.FTZ R6, R0.reuse, R158 ;  /* 0x0000009e00067220 */ /* 0x040fe20000410000 */
[----:B------:R-:W-:Y:S01]  /*e8b0*/  MOV R158, R27 ;  /* 0x0000001b009e7202 */ /* 0x000fe20000000f00 */
[----:B------:R-:W-:Y:S02]  /*e8c0*/  FMUL.FTZ R27, R0, R139 ;  /* 0x0000008b001b7220 */ /* 0x000fe40000410000 */
[C---:B------:R-:W-:Y:S01]  /*e8d0*/  FMUL.FTZ R124, R2.reuse, R124 ;  /* 0x0000007c027c7220 */ /* 0x040fe20000410000 */
[----:B------:R1:W-:Y:S01]  /*e8e0*/  MUFU.EX2 R132, R158 ;  /* 0x0000009e00847308 */ /* 0x0003e20000000800 */
[C---:B------:R-:W-:Y:S02]  /*e8f0*/  FMUL.FTZ R125, R2.reuse, R125 ;  /* 0x0000007d027d7220 */ /* 0x040fe40000410000 */
[C---:B------:R-:W-:Y:S02]  /*e900*/  FMUL.FTZ R128, R2.reuse, R128 ;  /* 0x0000008002807220 */ /* 0x040fe40000410000 */
[----:B------:R-:W-:Y:S01]  /*e910*/  FMUL.FTZ R129, R2, R129 ;  /* 0x0000008102817220 */ /* 0x000fe20000410000 */
[----:B------:R-:W-:Y:S01]  /*e920*/  MOV R2, R26 ;  /* 0x0000001a00027202 */ /* 0x000fe20000000f00 */
[C---:B------:R-:W-:Y:S02]  /*e930*/  FMUL.FTZ R26, R0.reuse, R138 ;  /* 0x0000008a001a7220 */ /* 0x040fe40000410000 */
[C---:B------:R-:W-:Y:S02]  /*e940*/  FMUL.FTZ R14, R0.reuse, R150 ;  /* 0x00000096000e7220 */ /* 0x040fe40000410000 */
[----:B------:R-:W3:Y:S01]  /*e950*/  MUFU.EX2 R150, R134 ;  /* 0x0000008600967308 */ /* 0x000ee20000000800 */
[C---:B------:R-:W-:Y:S01]  /*e960*/  FMUL.FTZ R10, R0.reuse, R154 ;  /* 0x0000009a000a7220 */ /* 0x040fe20000410000 */
[----:B------:R-:W-:Y:S01]  /*e970*/  MOV R154, R145 ;  /* 0x00000091009a7202 */ /* 0x000fe20000000f00 */
[C---:B------:R-:W-:Y:S01]  /*e980*/  FMUL.FTZ R11, R0.reuse, R155 ;  /* 0x0000009b000b7220 */ /* 0x040fe20000410000 */
[----:B------:R-:W-:Y:S01]  /*e990*/  MOV R155, R144 ;  /* 0x00000090009b7202 */ /* 0x000fe20000000f00 */
[C---:B------:R-:W-:Y:S02]  /*e9a0*/  FMUL.FTZ R15, R0.reuse, R151 ;  /* 0x00000097000f7220 */ /* 0x040fe40000410000 */
[C---:B------:R-:W-:Y:S02]  /*e9b0*/  FMUL.FTZ R18, R0.reuse, R146 ;  /* 0x0000009200127220 */ /* 0x040fe40000410000 */
[C---:B------:R-:W-:Y:S01]  /*e9c0*/  FMUL.FTZ R19, R0.reuse, R147 ;  /* 0x0000009300137220 */ /* 0x040fe20000410000 */
[----:B------:R4:W-:Y:S01]  /*e9d0*/  MUFU.EX2 R151, R173 ;  /* 0x000000ad00977308 */ /* 0x0009e20000000800 */
[C---:B------:R-:W-:Y:S01]  /*e9e0*/  FMUL.FTZ R22, R0.reuse, R142 ;  /* 0x0000008e00167220 */ /* 0x040fe20000410000 */
[----:B------:R-:W-:Y:S01]  /*e9f0*/  LDSM.16.MT88.4 R144, [R241+0x800] ;  /* 0x00080000f190783b */ /* 0x000fe20000004200 */
[C---:B------:R-:W-:Y:S01]  /*ea00*/  FMUL.FTZ R23, R0.reuse, R143 ;  /* 0x0000008f00177220 */ /* 0x040fe20000410000 */
[----:B-1----:R-:W-:Y:S01]  /*ea10*/  MOV R158, R141 ;  /* 0x0000008d009e7202 */ /* 0x002fe20000000f00 */
[C---:B------:R-:W-:Y:S02]  /*ea20*/  FMUL.FTZ R30, R0.reuse, R30 ;  /* 0x0000001e001e7220 */ /* 0x040fe40000410000 */
[C---:B------:R-:W-:Y:S02]  /*ea30*/  FMUL.FTZ R31, R0.reuse, R31 ;  /* 0x0000001f001f7220 */ /* 0x040fe40000410000 */
[C---:B------:R-:W-:Y:S01]  /*ea40*/  FMUL.FTZ R34, R0.reuse, R34 ;  /* 0x0000002200227220 */ /* 0x040fe20000410000 */
[----:B------:R-:W-:Y:S01]  /*ea50*/  MUFU.EX2 R2, R2 ;  /* 0x0000000200027308 */ /* 0x000fe20000000800 */
[C---:B------:R-:W-:Y:S02]  /*ea60*/  FMUL.FTZ R35, R0.reuse, R35 ;  /* 0x0000002300237220 */ /* 0x040fe40000410000 */
[----:B------:R-:W-:Y:S01]  /*ea70*/  FMUL.FTZ R38, R0, R38 ;  /* 0x0000002600267220 */ /* 0x000fe20000410000 */
[----:B---3--:R-:W-:Y:S01]  /*ea80*/  F2FP.BF16.PACK_AB R171, R150, R149 ;  /* 0x0000009596ab723e */ /* 0x008fe200000010ff */
[C---:B------:R-:W-:Y:S02]  /*ea90*/  FMUL.FTZ R39, R0.reuse, R39 ;  /* 0x0000002700277220 */ /* 0x040fe40000410000 */
[C---:B------:R-:W-:Y:S02]  /*eaa0*/  FMUL.FTZ R42, R0.reuse, R42 ;  /* 0x0000002a002a7220 */ /* 0x040fe40000410000 */
[C---:B------:R-:W-:Y:S01]  /*eab0*/  FMUL.FTZ R43, R0.reuse, R43 ;  /* 0x0000002b002b7220 */ /* 0x040fe20000410000 */
[----:B------:R-:W-:Y:S01]  /*eac0*/  MUFU.EX2 R134, R176 ;  /* 0x000000b000867308 */ /* 0x000fe20000000800 */
[C---:B------:R-:W-:Y:S02]  /*ead0*/  FMUL.FTZ R46, R0.reuse, R46 ;  /* 0x0000002e002e7220 */ /* 0x040fe40000410000 */
[C---:B------:R-:W-:Y:S01]  /*eae0*/  FMUL.FTZ R47, R0.reuse, R47 ;  /* 0x0000002f002f7220 */ /* 0x040fe20000410000 */
[----:B----4-:R-:W-:Y:S01]  /*eaf0*/  MOV R173, R157 ;  /* 0x0000009d00ad7202 */ /* 0x010fe20000000f00 */
        /* <DEDUP_REMOVED lines=34> */
[----:B-1----:R-:W-:Y:S01]  /*ed20*/  MOV R178, R157 ;  /* 0x0000009d00b27202 */ /* 0x002fe20000000f00 */
        /* <DEDUP_REMOVED lines=12> */
[----:B-----5:R-:W-:Y:S02]  /*edf0*/  FFMA.FTZ R148, R0, R136, R135 ;  /* 0x0000008800947223 */ /* 0x020fe40000010087 */
[----:B------:R-:W1:Y:S01]  /*ee00*/  LDSM.16.MT88.4 R136, [R239] ;  /* 0x00000000ef88783b */ /* 0x000e620000004200 */
[----:B------:R-:W-:Y:S01]  /*ee10*/  FADD.FTZ R0, R132, R177 ;  /* 0x000000b184007221 */ /* 0x000fe20000010000 */
[----:B------:R-:W3:Y:S03]  /*ee20*/  MUFU.EX2 R135, R179 ;  /* 0x000000b300877308 */ /* 0x000ee60000000800 */
[----:B------:R-:W-:Y:S03]  /*ee30*/  FADD.FTZ R0, R2, R0 ;  /* 0x0000000002007221 */ /* 0x000fe60000010000 */
[----:B------:R-:W4:Y:S04]  /*ee40*/  LDL R177, [R1+0x80] ;  /* 0x0000800001b17983 */ /* 0x000f280000100800 */
[----:B------:R-:W5:Y:S10]  /*ee50*/  MUFU.EX2 R179, R174 ;  /* 0x000000ae00b37308 */ /* 0x000f740000000800 */
[----:B------:R-:W2:Y:S01]  /*ee60*/  MUFU.EX2 R174, R153 ;  /* 0x0000009900ae7308 */ /* 0x000ea20000000800 */
[----:B---3--:R-:W-:Y:S04]  /*ee70*/  FADD.FTZ R0, R135, R0 ;  /* 0x0000000087007221 */ /* 0x008fe80000010000 */
[----:B------:R-:W-:Y:S01]  /*ee80*/  FADD.FTZ R0, R134, R0 ;  /* 0x0000000086007221 */ /* 0x000fe20000010000 */
        /* <DEDUP_REMOVED lines=51> */
[----:B------:R-:W-:Y:S03]  /*f1c0*/  F2FP.BF16.PACK_AB R137, R157, R151 ;  /* 0x000000979d89723e */ /* 0x000fe600000010ff */
[----:B------:R-:W-:Y:S02]  /*f1d0*/  F2FP.BF16.PACK_AB R138, R134, R135 ;  /* 0x00000087868a723e */ /* 0x000fe400000010ff */
[----:B-----5:R-:W-:Y:S02]  /*f1e0*/  F2FP.BF16.PACK_AB R139, R176, R179 ;  /* 0x000000b3b08b723e */ /* 0x020fe400000010ff */
[----:B------:R-:W2:Y:S01]  /*f1f0*/  MUFU.EX2 R2, R155 ;  /* 0x0000009b00027308 */ /* 0x000ea20000000800 */
[----:B------:R-:W-:Y:S04]  /*f200*/  F2FP.BF16.PACK_AB R169, R175, R174 ;  /* 0x000000aeafa9723e */ /* 0x000fe800000010ff */
[C---:B------:R-:W-:Y:S05]  /*f210*/  HMMA.16816.F32.BF16 R4, R136.reuse, R140, R4 ;  /* 0x0000008c8804723c */ /* 0x040fea0000041804 */
[----:B------:R-:W3:Y:S03]  /*f220*/  MUFU.EX2 R135, R154 ;  /* 0x0000009a00877308 */ /* 0x000ee60000000800 */
[C---:B------:R-:W-:Y:S01]  /*f230*/  HMMA.16816.F32.BF16 R8, R136.reuse, R142, R8 ;  /* 0x0000008e8808723c */ /* 0x040fe20000041808 */
[----:B------:R-:W5:Y:S03]  /*f240*/  LDSM.16.MT88.4 R140, [R240+0x800] ;  /* 0x00080000f08c783b */ /* 0x000f660000004200 */
[----:B-1----:R-:W-:Y:S03]  /*f250*/  FADD.FTZ R0, R132, R0 ;  /* 0x0000000084007221 */ /* 0x002fe60000010000 */
[----:B------:R-:W1:Y:S01]  /*f260*/  MUFU.EX2 R134, R159 ;  /* 0x0000009f00867308 */ /* 0x000e620000000800 */
[C---:B------:R-:W-:Y:S04]  /*f270*/  HMMA.16816.F32.BF16 R12, R136.reuse, R144, R12 ;  /* 0x00000090880c723c */ /* 0x040fe8000004180c */
[C---:B--2---:R-:W-:Y:S01]  /*f280*/  F2FP.BF16.PACK_AB R168, R2.reuse, R132 ;  /* 0x0000008402a8723e */ /* 0x044fe200000010ff */
[----:B------:R-:W-:Y:S02]  /*f290*/  FADD.FTZ R0, R2, R0 ;  /* 0x0000000002007221 */ /* 0x000fe40000010000 */
[----:B------:R-:W-:Y:S01]  /*f2a0*/  FADD.FTZ R2, R156, R148 ;  /* 0x000000949c027221 */ /* 0x000fe20000010000 */
[C---:B------:R-:W-:Y:S01]  /*f2b0*/  HMMA.16816.F32.BF16 R16, R136.reuse, R146, R16 ;  /* 0x000000928810723c */ /* 0x040fe20000041810 */
[----:B------:R-:W2:Y:S01]  /*f2c0*/  LDSM.16.MT88.4 R144, [R242+0x800] ;  /* 0x00080000f290783b */ /* 0x000ea20000004200 */
[----:B------:R-:W4:Y:S02]  /*f2d0*/  MUFU.EX2 R173, R158 ;  /* 0x0000009e00ad7308 */ /* 0x000f240000000800 */
[----:B---3--:R-:W-:Y:S05]  /*f2e0*/  FADD.FTZ R0, R135, R0 ;  /* 0x0000000087007221 */ /* 0x008fea0000010000 */
[----:B------:R-:W-:Y:S03]  /*f2f0*/  LDSM.16.MT88.4 R152, [R239+0x1000] ;  /* 0x00100000ef98783b */ /* 0x000fe60000004200 */
[C---:B-1----:R-:W-:Y:S01]  /*f300*/  FADD.FTZ R0, R134.reuse, R0 ;  /* 0x0000000086007221 */ /* 0x042fe20000010000 */
[----:B------:R-:W-:Y:S02]  /*f310*/  F2FP.BF16.PACK_AB R170, R134, R135 ;  /* 0x0000008786aa723e */ /* 0x000fe400000010ff */
[----:B------:R-:W-:Y:S02]  /*f320*/  MOV R134, R151 ;  /* 0x0000009700867202 */ /* 0x000fe40000000f00 */
[----:B------:R1:W-:Y:S01]  /*f330*/  STL [R1+0x60], R0 ;  /* 0x0000600001007387 */ /* 0x0003e20000100800 */
[----:B------:R-:W-:Y:S03]  /*f340*/  MOV R135, R150 ;  /* 0x0000009600877202 */ /* 0x000fe60000000f00 */
[----:B------:R-:W3:Y:S01]  /*f350*/  LDL.LU R132, [R1+0x3c] ;  /* 0x00003c0001847983 */ /* 0x000ee20000300800 */
[C---:B-----5:R-:W-:Y:S03]  /*f360*/  HMMA.16816.F32.BF16 R20, R136.reuse, R140, R20 ;  /* 0x0000008c8814723c */ /* 0x060fe60000041814 */
[----:B----4-:R-:W-:Y:S05]  /*f370*/  F2FP.BF16.PACK_AB R171, R173, R172 ;  /* 0x000000acadab723e */ /* 0x010fea00000010ff */
[C---:B------:R-:W-:Y:S01]  /*f380*/  HMMA.16816.F32.BF16 R24, R136.reuse, R142, R24 ;  /* 0x0000008e8818723c */ /* 0x040fe20000041818 */
[----:B------:R-:W4:Y:S07]  /*f390*/  LDSM.16.MT88.4 R140, [R239+0x2000] ;  /* 0x00200000ef8c783b */ /* 0x000f2e0000004200 */
[C---:B--2---:R-:W-:Y:S04]  /*f3a0*/  HMMA.16816.F32.BF16 R28, R136.reuse, R144, R28 ;  /* 0x00000090881c723c */ /* 0x044fe8000004181c */
[----:B-1----:R-:W-:Y:S04]  /*f3b0*/  FADD.FTZ R0, R149, R2 ;  /* 0x0000000295007221 */ /* 0x002fe80000010000 */
[C---:B------:R-:W-:Y:S01]  /*f3c0*/  HMMA.16816.F32.BF16 R32, R136.reuse, R146, R32 ;  /* 0x000000928820723c */ /* 0x040fe20000041820 */
[----:B------:R-:W1:Y:S03]  /*f3d0*/  LDSM.16.MT88.4 R144, [R241+0x2000] ;  /* 0x00200000f190783b */ /* 0x000e660000004200 */
[----:B------:R-:W-:Y:S04]  /*f3e0*/  FADD.FTZ R0, R135, R0 ;  /* 0x0000000087007221 */ /* 0x000fe80000010000 */
[----:B------:R-:W-:Y:S04]  /*f3f0*/  FADD.FTZ R0, R134, R0 ;  /* 0x0000000086007221 */ /* 0x000fe80000010000 */
[----:B------:R-:W-:Y:S04]  /*f400*/  FADD.FTZ R0, R178, R0 ;  /* 0x00000000b2007221 */ /* 0x000fe80000010000 */
[----:B------:R-:W-:Y:S04]  /*f410*/  FADD.FTZ R0, R179, R0 ;  /* 0x00000000b3007221 */ /* 0x000fe80000010000 */
[----:B------:R-:W-:Y:S04]  /*f420*/  FADD.FTZ R0, R176, R0 ;  /* 0x00000000b0007221 */ /* 0x000fe80000010000 */
[----:B------:R-:W-:Y:S01]  /*f430*/  FADD.FTZ R0, R174, R0 ;  /* 0x00000000ae007221 */ /* 0x000fe20000010000 */
[C---:B----4-:R-:W-:Y:S03]  /*f440*/  HMMA.16816.F32.BF16 R36, R136.reuse, R140, R36 ;  /* 0x0000008c8824723c */ /* 0x050fe60000041824 */
[----:B------:R-:W-:Y:S04]  /*f450*/  FADD.FTZ R0, R175, R0 ;  /* 0x00000000af007221 */ /* 0x000fe80000010000 */
[----:B------:R-:W-:Y:S01]  /*f460*/  FADD.FTZ R2, R172, R0 ;  /* 0x00000000ac027221 */ /* 0x000fe20000010000 */
[C---:B------:R-:W-:Y:S01]  /*f470*/  HMMA.16816.F32.BF16 R40, R136.reuse, R142, R40 ;  /* 0x0000008e8828723c */ /* 0x040fe20000041828 */
[----:B------:R-:W2:Y:S03]  /*f480*/  LDSM.16.MT88.4 R140, [R240+0x2000] ;  /* 0x00200000f08c783b */ /* 0x000ea60000004200 */
[----:B------:R-:W-:Y:S04]  /*f490*/  FADD.FTZ R2, R173, R2 ;  /* 0x00000002ad027221 */ /* 0x000fe80000010000 */
        /* <DEDUP_REMOVED lines=27> */
[C---:B--2---:R-:W-:Y:S04]  /*f650*/  HMMA.16816.F32.BF16 R116, R136.reuse, R140, R116 ;  /* 0x0000008c8874723c */ /* 0x044fe80000041874 */
[C---:B---3--:R-:W-:Y:S02]  /*f660*/  IADD3 R0, R132.reuse, -0x1, RZ ;  /* 0xffffffff84007810 */ /* 0x048fe40007ffe0ff */
[----:B------:R-:W-:Y:S02]  /*f670*/  ISETP.GT.AND P0, PT, R132, R177, PT ;  /* 0x000000b18400720c */ /* 0x000fe40003f04270 */
[C---:B------:R-:W-:Y:S01]  /*f680*/  HMMA.16816.F32.BF16 R120, R136.reuse, R142, R120 ;  /* 0x0000008e8878723c */ /* 0x040fe20000041878 */
[----:B------:R-:W-:Y:S03]  /*f690*/  STL [R1+0x3c], R0 ;  /* 0x00003c0001007387 */ /* 0x000fe60000100800 */
[----:B------:R-:W-:Y:S01]  /*f6a0*/  MOV R132, R3 ;  /* 0x0000000300847202 */ /* 0x000fe20000000f00 */
[----:B------:R-:W-:Y:S03]  /*f6b0*/  STL [R1+0x5c], R2 ;  /* 0x00005c0201007387 */ /* 0x000fe60000100800 */
[C---:B-1----:R-:W-:Y:S08]  /*f6c0*/  HMMA.16816.F32.BF16 R124, R136.reuse, R144, R124 ;  /* 0x00000090887c723c */ /* 0x042ff0000004187c */
        /* <DEDUP_REMOVED lines=49> */
.L_x_533:
[----:B------:R-:W2:Y:S04]  /*f9e0*/  LDL R2, [R1+0x70] ;  /* 0x0000700001027983 */ /* 0x000ea80000100800 */
[----:B------:R-:W2:Y:S02]  /*f9f0*/  LDL R0, [R1+0x3c] ;  /* 0x00003c0001007983 */ /* 0x000ea40000100800 */
[----:B--2---:R-:W-:-:S13]  /*fa00*/  ISETP.GE.AND P0, PT, R0, R2, PT ;  /* 0x000000020000720c */ /* 0x004fda0003f06270 */
[----:B------:R-:W-:Y:S05]  /*fa10*/  @!P0 BRA `(.L_x_547) ;  /* 0x0000407000008947 */ /* 0x000fea0003800000 */
[----:B------:R-:W-:Y:S02]  /*fa20*/  MOV R135, R132 ;  /* 0x0000008400877202 */ /* 0x000fe40000000f00 */
[----:B------:R-:W-:Y:S02]  /*fa30*/  MOV R134, R133 ;  /* 0x0000008500867202 */ /* 0x000fe40000000f00 */
.L_x_569:
[----:B-1----:R-:W2:Y:S01]  /*fa40*/  LDL R4, [R1+0x38] ;  /* 0x0000380001047983 */ /* 0x002ea20000100800 */
[----:B------:R-:W-:Y:S04]  /*fa50*/  DEPBAR.LE SB0, 0x0 ;  /* 0x000080000000791a */ /* 0x000fe80000000000 */
[----:B------:R-:W3:Y:S01]  /*fa60*/  LDL R6, [R1+0xa8] ;  /* 0x0000a80001067983 */ /* 0x000ee20000100800 */
[----:B------:R-:W-:Y:S03]  /*fa70*/  WARPSYNC 0xffffffff ;  /* 0xffffffff00007948 */ /* 0x000fe60003800000 */
[----:B------:R-:W4:Y:S04]  /*fa80*/  LDL R7, [R1+0x28] ;  /* 0x0000280001077983 */ /* 0x000f280000100800 */
[----:B------:R-:W5:Y:S04]  /*fa90*/  LDL.64 R8, [R1+0xa0] ;  /* 0x0000a00001087983 */ /* 0x000f680000100a00 */
[----:B------:R-:W3:Y:S04]  /*faa0*/  LDL R12, [R1+0x4] ;  /* 0x00000400010c7983 */ /* 0x000ee80000100800 */
[----:B------:R-:W5:Y:S04]  /*fab0*/  LDL R5, [R1+0x8] ;  /* 0x0000080001057983 */ /* 0x000f680000100800 */
[----:B------:R-:W-:Y:S06]  /*fac0*/  BAR.SYNC.DEFER_BLOCKING 0x0 ;  /* 0x0000000000007b1d */ /* 0x000fec0000010000 */
[----:B------:R1:W1:Y:S04]  /*fad0*/  LDSM.16.M88.4 R16, [R236+0x800] ;  /* 0x00080000ec10783b */ /* 0x0002680000000200 */
[----:B------:R1:W1:Y:S04]  /*fae0*/  LDSM.16.M88.4 R24, [R236+0x1000] ;  /* 0x00100000ec18783b */ /* 0x0002680000000200 */
[----:B------:R1:W1:Y:S01]  /*faf0*/  LDSM.16.M88.4 R168, [R243] ;  /* 0x00000000f3a8783b */ /* 0x0002620000000200 */
[----:B--2---:R-:W-:Y:S01]  /*fb00*/  IMAD.WIDE.U32 R2, R4, c[0x0][0x208], RZ ;  /* 0x0000820004027a25 */ /* 0x004fe200078e00ff */
[----:B------:R-:W-:Y:S05]  /*fb10*/  SHF.R.S32.HI R0, RZ, 0x1f, R4 ;  /* 0x0000001fff007819 */ /* 0x000fea0000011404 */
[----:B------:R-:W-:Y:S04]  /*fb20*/  IMAD R0, R0, c[0x0][0x208], RZ ;  /* 0x0000820000007a24 */ /* 0x000fe800078e02ff */
[----:B------:R-:W-:Y:S01]  /*fb30*/  IMAD R0, R4, c[0x0][0x20c], R0 ;  /* 0x0000830004007a24 */ /* 0x000fe200078e0200 */
[----:B----4-:R-:W-:Y:S04]  /*fb40*/  SHF.R.S32.HI R4, RZ, 0x1f, R7 ;  /* 0x0000001fff047819 */ /* 0x010fe80000011407 */
[----:B------:R-:W-:Y:S01]  /*fb50*/  IADD3 R3, R3, R0, RZ ;  /* 0x0000000003037210 */ /* 0x000fe20007ffe0ff */
[----:B------:R-:W-:Y:S01]  /*fb60*/  IMAD R4, R4, c[0x0][0x218], RZ ;  /* 0x0000860004047a24 */ /* 0x000fe200078e02ff */
[----:B---3--:R2:W3:Y:S03]  /*fb70*/  LDSM.16.M88.4 R172, [R12] ;  /* 0x000000000cac783b */ /* 0x0084e60000000200 */
[C---:B------:R-:W-:Y:S01]  /*fb80*/  IMAD.WIDE.U32 R2, R7.reuse, c[0x0][0x218], R2 ;  /* 0x0000860007027a25 */ /* 0x040fe200078e0002 */
[----:B-----5:R2:W4:Y:S03]  /*fb90*/  LDSM.16.M88.4 R176, [R5] ;  /* 0x0000000005b0783b */ /* 0x0205260000000200 */
[----:B------:R-:W-:Y:S01]  /*fba0*/  IMAD R4, R7, c[0x0][0x21c], R4 ;  /* 0x0000870007047a24 */ /* 0x000fe200078e0204 */
[----:B------:R-:W-:Y:S02]  /*fbb0*/  IADD3 R0, P0, R8, R2, RZ ;  /* 0x0000000208007210 */ /* 0x000fe40007f1e0ff */
[----:B------:R2:W1:Y:S02]  /*fbc0*/  LDSM.16.M88.4 R8, [R236] ;  /* 0x00000000ec08783b */ /* 0x0004640000000200 */
[----:B------:R-:W-:Y:S02]  /*fbd0*/  IADD3.X R2, R6, R3, R4, P0, !PT ;  /* 0x0000000306027210 */ /* 0x000fe400007fe404 */
[C---:B------:R-:W-:Y:S04]  /*fbe0*/  LEA R7, P0, R0.reuse, c[0x0][0x1f8], 0x1 ;  /* 0x00007e0000077a11 */ /* 0x040fe800078008ff */
[----:B------:R-:W-:Y:S01]  /*fbf0*/  LEA.HI.X R6, R0, c[0x0][0x1fc], R2, 0x1, P0 ;  /* 0x00007f0000067a11 */ /* 0x000fe200000f0c02 */
[----:B------:R-:W-:-:S06]  /*fc00*/  BRA.DIV ~URZ, `(.L_x_548) ;  /* 0x0000b6827f007947 */ /* 0x000fcc000b800000 */
[----:B------:R2:W4:Y:S02]  /*fc10*/  SHFL.IDX PT, R0, R6, RZ, 0x181f ;  /* 0x00181fff06007589 */ /* 0x00052400000e0000 */
.L_x_663:
[----:B--2---:R-:W2:Y:S01]  /*fc20*/  LDL R5, [R1+0x40] ;  /* 0x0000400001057983 */ /* 0x004ea20000100800 */
[----:B------:R-:W-:Y:S03]  /*fc30*/  BSSY B0, `(.L_x_549) ;  /* 0x000003e000007945 */ /* 0x000fe60003800000 */
[----:B------:R-:W5:Y:S04]  /*fc40*/  LDL R4, [R1+0xc4] ;  /* 0x0000c40001047983 */ /* 0x000f680000100800 */
        /* <DEDUP_REMOVED lines=11> */
[----:B------:R-:W5:Y:S01]  /*fd00*/  SHFL.IDX PT, R2, R7, RZ, 0x181f ;  /* 0x00181fff07027589 */ /* 0x000f6200000e0000 */
[----:B--2---:R-:W-:Y:S02]  /*fd10*/  ISETP.GE.AND P5, PT, R5, c[0x0][0x1d4], PT ;  /* 0x0000750005007a0c */ /* 0x004fe40003fa6270 */
[----:B-----5:R-:W-:Y:S05]  /*fd20*/  IADD3 R4, P0, R2, R4, RZ ;  /* 0x0000000402047210 */ /* 0x020fea0007f1e0ff */
[----:B----4-:R-:W-:Y:S06]  /*fd30*/  IMAD.X R5, R0, 0x1, R133, P0 ;  /* 0x0000000100057824 */ /* 0x010fec00000e0685 */
[----:B------:R-:W-:Y:S01]  /*fd40*/  @!PT LDS RZ, [RZ] ;  /* 0x00000000fffff984 */ /* 0x000fe20000000800 */
[----:B------:R-:W-:Y:S01]  /*fd50*/  @!PT LDS RZ, [RZ] ;  /* 0x00000000fffff984 */ /* 0x000fe20000000800 */
[----:B---3--:R2:W-:Y:S01]  /*fd60*/  LDGSTS.E.BYPASS.LTC128B.128 [R12+0x4080], [R4.64], !P5 ;  /* 0x04080000040c7fae */ /* 0x0085e2000e901d46 */
[----:B------:R-:W-:Y:S02]  /*fd70*/  ISETP.GE.AND P4, PT, R22, c[0x0][0x1d4], PT ;  /* 0x0000750016007a0c */ /* 0x000fe40003f86270 */
[----:B------:R-:W-:Y:S02]  /*fd80*/  ISETP.GE.AND P3, PT, R14, c[0x0][0x1d4], PT ;  /* 0x000075000e007a0c */ /* 0x000fe40003f66270 */
[----:B------:R-:W3:Y:S01]  /*fd90*/  S2R R14, SR_TID.X ;  /* 0x00000000000e7919 */ /* 0x000ee20000002100 */
[----:B------:R-:W-:Y:S02]  /*fda0*/  ISETP.GE.AND P2, PT, R13, c[0x0][0x1d4], PT ;  /* 0x000075000d007a0c */ /* 0x000fe40003f46270 */
[----:B--2---:R-:W-:Y:S05]  /*fdb0*/  IADD3 R4, P0, R2, R132, RZ ;  /* 0x0000008402047210 */ /* 0x004fea0007f1e0ff */
[----:B------:R-:W-:Y:S05]  /*fdc0*/  IMAD.X R5, R0, 0x1, R23, P0 ;  /* 0x0000000100057824 */ /* 0x000fea00000e0617 */
[----:B------:R2:W-:Y:S01]  /*fdd0*/  LDGSTS.E.BYPASS.LTC128B.128 [R12+0x5880], [R4.64], !P4 ;  /* 0x05880000040c7fae */ /* 0x0005e2000e101d46 */
[----:B---3--:R-:W-:Y:S02]  /*fde0*/  ISETP.GT.AND P1, PT, R14, 0x7f, PT ;  /* 0x0000007f0e00780c */ /* 0x008fe40003f24270 */
[----:B--2---:R-:W-:Y:S05]  /*fdf0*/  IADD3 R4, P0, R2, R21, RZ ;  /* 0x0000001502047210 */ /* 0x004fea0007f1e0ff */
[----:B------:R-:W-:Y:S01]  /*fe00*/  IMAD.X R5, R0, 0x1, R20, P0 ;  /* 0x0000000100057824 */ /* 0x000fe200000e0614 */
[----:B------:R-:W-:Y:S04]  /*fe10*/  IADD3 R2, P0, R2, R3, RZ ;  /* 0x0000000302027210 */ /* 0x000fe80007f1e0ff */
[----:B------:R2:W-:Y:S01]  /*fe20*/  LDGSTS.E.BYPASS.LTC128B.128 [R12+0x7080], [R4.64], !P3 ;  /* 0x07080000040c7fae */ /* 0x0005e2000d901d46 */
[----:B------:R-:W-:Y:S05]  /*fe30*/  IMAD.X R3, R0, 0x1, R15, P0 ;  /* 0x0000000100037824 */ /* 0x000fea00000e060f */
[----:B------:R2:W-:Y:S01]  /*fe40*/  LDGSTS.E.BYPASS.LTC128B.128 [R12+0x8880], [R2.64], !P2 ;  /* 0x08880000020c7fae */ /* 0x0005e2000d101d46 */
[----:B------:R-:W-:-:S05]  /*fe50*/  @P1 BRA `(.L_x_550) ;  /* 0x000001b000001947 */ /* 0x000fca0003800000 */
[----:B------:R-:W-:-:S05]  /*fe60*/  BRA.DIV ~URZ, `(.L_x_551) ;  /* 0x0000b4b27f007947 */ /* 0x000fca000b800000 */
[----:B--2---:R2:W3:Y:S04]  /*fe70*/  SHFL.IDX PT, R4, R6, 0x1, 0x181f ;  /* 0x00381f0006047f89 */ /* 0x0044e800000e0000 */
[----:B------:R2:W4:Y:S02]  /*fe80*/  SHFL.IDX PT, R0, R7, 0x1, 0x181f ;  /* 0x00381f0007007f89 */ /* 0x00052400000e0000 */
.L_x_664:
[----:B--2---:R-:W2:Y:S04]  /*fe90*/  LDL R6, [R1+0xc4] ;  /* 0x0000c40001067983 */ /* 0x004ea80000100800 */
[----:B------:R-:W5:Y:S04]  /*fea0*/  LDL R3, [R1+0x44] ;  /* 0x0000440001037983 */ /* 0x000f680000100800 */
[----:B----4-:R-:W4:Y:S04]  /*feb0*/  LDL R2, [R1+0xd0] ;  /* 0x0000d00001027983 */ /* 0x010f280000100800 */
[----:B---3--:R-:W3:Y:S04]  /*fec0*/  LDL R20, [R1+0x48] ;  /* 0x0000480001147983 */ /* 0x008ee80000100800 */
[----:B------:R-:W3:Y:S04]  /*fed0*/  LDL R5, [R1+0x1c] ;  /* 0x00001c0001057983 */ /* 0x000ee80000100800 */
[----:B------:R-:W3:Y:S04]  /*fee0*/  LDL R15, [R1+0xbc] ;  /* 0x0000bc00010f7983 */ /* 0x000ee80000100800 */
[----:B------:R-:W3:Y:S04]  /*fef0*/  LDL R14, [R1+0x4c] ;  /* 0x00004c00010e7983 */ /* 0x000ee80000100800 */
[----:B------:R-:W3:Y:S04]  /*ff00*/  LDL R13, [R1+0xb8] ;  /* 0x0000b800010d7983 */ /* 0x000ee80000100800 */
[----:B------:R-:W3:Y:S01]  /*ff10*/  LDL R12, [R1+0x50] ;  /* 0x00005000010c7983 */ /* 0x000ee20000100800 */
[----:B--2---:R-:W-:Y:S05]  /*ff20*/  IADD3 R6, P0, R0, R6, RZ ;  /* 0x0000000600067210 */ /* 0x004fea0007f1e0ff */
[----:B-----5:R-:W-:Y:S01]  /*ff30*/  IMAD.X R7, R4, 0x1, R3, P0 ;  /* 0x0000000104077824 */ /* 0x020fe200000e0603 */
[----:B----4-:R-:W-:Y:S05]  /*ff40*/  IADD3 R2, P0, R0, R2, RZ ;  /* 0x0000000200027210 */ /* 0x010fea0007f1e0ff */
[----:B---3--:R-:W-:Y:S01]  /*ff50*/  IMAD.X R3, R4, 0x1, R20, P0 ;  /* 0x0000000104037824 */ /* 0x008fe200000e0614 */
        /* <DEDUP_REMOVED lines=11> */
.L_x_550:
[----:B------:R-:W-:Y:S05]  /*10010*/  BSYNC B0 ;  /* 0x0000000000007941 */ /* 0x000fea0003800000 */
.L_x_549:
        /* <DEDUP_REMOVED lines=161> */
[----:B------:R-:W2:Y:S01]  /*10a30*/  MUFU.TANH R0, R3 ;  /* 0x0000000300007308 */ /* 0x000ea20000002400 */
[----:B-1----:R1:W-:Y:S04]  /*10a40*/  STL [R1+0x2c], R2 ;  /* 0x00002c0201007387 */ /* 0x0023e80000100800 */
[----:B------:R-:W3:Y:S04]  /*10a50*/  LDL R8, [R1+0x70] ;  /* 0x0000700001087983 */ /* 0x000ee80000100800 */
[----:B------:R-:W3:Y:S04]  /*10a60*/  LDL R168, [R1+0x3c] ;  /* 0x00003c0001a87983 */ /* 0x000ee80000100800 */
[----:B--2---:R2:W-:Y:S01]  /*10a70*/  STL [R1+0x24], R0 ;  /* 0x0000240001007387 */ /* 0x0045e20000100800 */
        /* <DEDUP_REMOVED lines=22> */
[----:B---3--:R-:W-:Y:S01]  /*10be0*/  ISETP.GT.AND P0, PT, R168, R8, PT ;  /* 0x00000008a800720c */ /* 0x008fe20003f04270 */
        /* <DEDUP_REMOVED lines=13> */
[----:B------:R-:W-:Y:S02]  /*10cc0*/  IMAD.MOV.U32 R2, RZ, RZ, c[0x0][0x2b8] ;  /* 0x0000ae00ff027624 */ /* 0x000fe400078e00ff */
[----:B------:R-:W-:Y:S01]  /*10cd0*/  IMAD.MOV.U32 R6, RZ, RZ, RZ ;  /* 0x000000ffff067224 */ /* 0x000fe200078e00ff */
[----:B------:R-:W3:Y:S02]  /*10ce0*/  LDL R9, [R1+0x178] ;  /* 0x0001780001097983 */ /* 0x000ee40000100800 */
[----:B------:R-:W-:Y:S02]  /*10cf0*/  ISETP.NE.AND P6, PT, R2, 0x1, PT ;  /* 0x000000010200780c */ /* 0x000fe40003fc5270 */
[----:B------:R-:W4:Y:S04]  /*10d00*/  LDL.64 R4, [R1+0x98] ;  /* 0x0000980001047983 */ /* 0x000f280000100a00 */
[----:B------:R-:W5:Y:S04]  /*10d10*/  LDL R8, [R1+0xac] ;  /* 0x0000ac0001087983 */ /* 0x000f680000100800 */
[----:B------:R-:W4:Y:S04]  /*10d20*/  LDL.64 R16, [R1+0x90] ;  /* 0x0000900001107983 */ /* 0x000f280000100a00 */
[----:B------:R-:W4:Y:S01]  /*10d30*/  LDL R7, [R1+0x88] ;  /* 0x0000880001077983 */ /* 0x000f220000100800 */
[----:B---3--:R-:W-:Y:S01]  /*10d40*/  ISETP.GT.AND P1, PT, R9, 0x2f, PT ;  /* 0x0000002f0900780c */ /* 0x008fe20003f24270 */
[----:B--2---:R-:W-:Y:S05]  /*10d50*/  IMAD R2, R168, 0x30, R3 ;  /* 0x00000030a8027824 */ /* 0x004fea00078e0203 */
[----:B------:R-:W-:Y:S05]  /*10d60*/  IADD3 R2, R2, -0x30, R9 ;  /* 0xffffffd002027810 */ /* 0x000fea0007ffe009 */
[----:B------:R-:W-:Y:S04]  /*10d70*/  @P6 IMAD.HI.U32 R3, R2, c[0x0][0x2bc], RZ ;  /* 0x0000af0002036a27 */ /* 0x000fe800078e00ff */
[----:B-1----:R-:W-:Y:S01]  /*10d80*/  IMAD.MOV.U32 R0, RZ, RZ, R2 ;  /* 0x000000ffff007224 */ /* 0x002fe200078e0002 */
[----:B------:R-:W-:Y:S04]  /*10d90*/  @P6 SHF.R.U32.HI R0, RZ, c[0x0][0x2c0], R3 ;  /* 0x0000b000ff006a19 */ /* 0x000fe80000011603 */
[C---:B----4-:R-:W-:Y:S04]  /*10da0*/  @!P1 IADD3 R3, P0, R0.reuse, R4, RZ ;  /* 0x0000000400039210 */ /* 0x050fe80007f1e0ff */
[----:B-----5:R-:W-:Y:S01]  /*10db0*/  @!P1 LEA.HI.X.SX32 R5, R0, R8, 0x1, P0 ;  /* 0x0000000800059211 */ /* 0x020fe200000f0eff */
[----:B------:R-:W-:Y:S01]  /*10dc0*/  IMAD.MOV R0, RZ, RZ, -R0 ;  /* 0x000000ffff007224 */ /* 0x000fe200078e0a00 */
[C---:B------:R-:W-:Y:S03]  /*10dd0*/  @!P1 LEA R4, P0, R3.reuse, c[0x0][0x2a0], 0x2 ;  /* 0x0000a80003049a11 */ /* 0x040fe600078010ff */
[----:B------:R-:W-:Y:S01]  /*10de0*/  IMAD R8, R0, c[0x0][0x2b8], R2 ;  /* 0x0000ae0000087a24 */ /* 0x000fe200078e0202 */
[----:B------:R-:W-:Y:S03]  /*10df0*/  @!P1 LEA.HI.X R5, R3, c[0x0][0x2a4], R5, 0x2, P0 ;  /* 0x0000a90003059a11 */ /* 0x000fe600000f1405 */
[----:B------:R-:W-:Y:S01]  /*10e00*/  IMAD.WIDE.U32 R2, R8, c[0x0][0x1e0], RZ ;  /* 0x0000780008027a25 */ /* 0x000fe200078e00ff */
[----:B------:R-:W-:Y:S01]  /*10e10*/  SHF.R.S32.HI R0, RZ, 0x1f, R8 ;  /* 0x0000001fff007819 */ /* 0x000fe20000011408 */
[----:B------:R-:W2:Y:S04]  /*10e20*/  @!P1 LDG.E R6, [R4.64] ;  /* 0x0000000604069981 */ /* 0x000ea8000c1e1900 */
[----:B------:R1:W-:Y:S01]  /*10e30*/  STL [R1+0x38], R8 ;  /* 0x0000380801007387 */ /* 0x0003e20000100800 */
[----:B------:R-:W-:Y:S04]  /*10e40*/  IMAD R0, R0, c[0x0][0x1e0], RZ ;  /* 0x0000780000007a24 */ /* 0x000fe800078e02ff */
[----:B------:R-:W-:Y:S04]  /*10e50*/  IMAD R0, R8, c[0x0][0x1e4], R0 ;  /* 0x0000790008007a24 */ /* 0x000fe800078e0200 */
[----:B------:R-:W-:Y:S01]  /*10e60*/  IMAD.IADD R3, R3, 0x1, R0 ;  /* 0x0000000103037824 */ /* 0x000fe200078e0200 */
[----:B-1----:R-:W1:Y:S01]  /*10e70*/  S2R R8, SR_TID.X ;  /* 0x0000000000087919 */ /* 0x002e620000002100 */
[----:B--2---:R-:W-:Y:S03]  /*10e80*/  SHF.R.S32.HI R0, RZ, 0x1f, R6 ;  /* 0x0000001fff007819 */ /* 0x004fe60000011406 */
[----:B------:R1:W-:Y:S01]  /*10e90*/  STL [R1+0x28], R6 ;  /* 0x0000280601007387 */ /* 0x0003e20000100800 */
[----:B------:R-:W-:Y:S04]  /*10ea0*/  IMAD.WIDE.U32 R2, R6, c[0x0][0x1f0], R2 ;  /* 0x00007c0006027a25 */ /* 0x000fe800078e0002 */
[----:B------:R-:W-:Y:S01]  /*10eb0*/  IMAD R4, R0, c[0x0][0x1f0], RZ ;  /* 0x00007c0000047a24 */ /* 0x000fe200078e02ff */
[----:B------:R-:W-:Y:S03]  /*10ec0*/  IADD3 R0, P0, R16, R2, RZ ;  /* 0x0000000210007210 */ /* 0x000fe60007f1e0ff */
[----:B------:R-:W-:Y:S05]  /*10ed0*/  IMAD R4, R6, c[0x0][0x1f4], R4 ;  /* 0x00007d0006047a24 */ /* 0x000fea00078e0204 */
[----:B------:R-:W-:Y:S02]  /*10ee0*/  IADD3.X R2, R7, R3, R4, P0, !PT ;  /* 0x0000000307027210 */ /* 0x000fe400007fe404 */
[----:B------:R-:W-:Y:S02]  /*10ef0*/  LEA R9, P0, R0, c[0x0][0x1c8], 0x1 ;  /* 0x0000720000097a11 */ /* 0x000fe400078008ff */
[----:B-1----:R-:W-:Y:S04]  /*10f00*/  SHF.R.S32.HI R6, RZ, 0x1f, R8 ;  /* 0x0000001fff067819 */ /* 0x002fe80000011408 */
[----:B------:R-:W-:Y:S02]  /*10f10*/  LEA.HI R6, R6, R8, RZ, 0x3 ;  /* 0x0000000806067211 */ /* 0x000fe400078f18ff */
[----:B------:R-:W-:Y:S02]  /*10f20*/  LEA.HI.X R8, R0, c[0x0][0x1cc], R2, 0x1, P0 ;  /* 0x0000730000087a11 */ /* 0x000fe400000f0c02 */
[----:B------:R-:W-:Y:S04]  /*10f30*/  SHF.R.S32.HI R6, RZ, 0x3, R6 ;  /* 0x00000003ff067819 */ /* 0x000fe80000011406 */
[----:B------:R-:W-:Y:S04]  /*10f40*/  IADD3 R5, -R6, 0x30, RZ ;  /* 0x0000003006057810 */ /* 0x000fe80007ffe1ff */
[----:B------:R-:W-:Y:S01]  /*10f50*/  ISETP.GE.AND P0, PT, R5, 0x1, PT ;  /* 0x000000010500780c */ /* 0x000fe20003f06270 */
[----:B------:R-:W-:-:S10]  /*10f60*/  BRA.DIV ~URZ, `(.L_x_554) ;  /* 0x0000a4c27f007947 */ /* 0x000fd4000b800000 */
[----:B------:R1:W2:Y:S02]  /*10f70*/  SHFL.IDX PT, R4, R8, RZ, 0x181f ;  /* 0x00181fff08047589 */ /* 0x0002a400000e0000 */
.L_x_665:
[----:B------:R-:W-:-:S05]  /*10f80*/  BRA.DIV ~URZ, `(.L_x_555) ;  /* 0x0000a5327f007947 */ /* 0x000fca000b800000 */
[----:B------:R3:W4:Y:S02]  /*10f90*/  SHFL.IDX PT, R0, R9, RZ, 0x181f ;  /* 0x00181fff09007589 */ /* 0x00072400000e0000 */
.L_x_666:
        /* <DEDUP_REMOVED lines=8> */
[----:B------:R-:W2:Y:S01]  /*11020*/  LDL R17, [R1+0x50] ;  /* 0x0000500001117983 */ /* 0x000ea20000100800 */
[----:B-----5:R-:W-:Y:S05]  /*11030*/  @P0 IADD3 R6, P1, R0, R6, RZ ;  /* 0x0000000600060210 */ /* 0x020fea0007f3e0ff */
[----:B---3--:R-:W-:Y:S01]  /*11040*/  @P0 IMAD.X R7, R4, 0x1, R3, P1 ;  /* 0x0000000104070824 */ /* 0x008fe200008e0603 */
[----:B----4-:R-:W-:Y:S05]  /*11050*/  @P0 IADD3 R2, P1, R0, R2, RZ ;  /* 0x0000000200020210 */ /* 0x010fea0007f3e0ff */
[----:B--2---:R-:W-:Y:S01]  /*11060*/  @P0 IMAD.X R3, R4, 0x1, R21, P1 ;  /* 0x0000000104030824 */ /* 0x004fe200008e0615 */
[----:B------:R-:W-:Y:S01]  /*11070*/  @!PT LDS RZ, [RZ] ;  /* 0x00000000fffff984 */ /* 0x000fe20000000800 */
[----:B------:R-:W-:Y:S01]  /*11080*/  @!PT LDS RZ, [RZ] ;  /* 0x00000000fffff984 */ /* 0x000fe20000000800 */
[----:B------:R-:W-:Y:S01]  /*11090*/  @!PT LDS RZ, [RZ] ;  /* 0x00000000fffff984 */ /* 0x000fe20000000800 */
[----:B------:R2:W-:Y:S04]  /*110a0*/  @P0 LDGSTS.E.BYPASS.LTC128B.128 [R16+0x14080], [R6.64], !P5 ;  /* 0x1408000006100fae */ /* 0x0005e8000e901d46 */
[----:B------:R3:W-:Y:S02]  /*110b0*/  @P0 LDGSTS.E.BYPASS.LTC128B.128 [R16+0x15880], [R2.64], !P4 ;  /* 0x1588000002100fae */ /* 0x0007e4000e101d46 */
[----:B---3--:R-:W-:Y:S05]  /*110c0*/  @P0 IADD3 R2, P1, R0, R20, RZ ;  /* 0x0000001400020210 */ /* 0x008fea0007f3e0ff */
[----:B------:R-:W-:Y:S05]  /*110d0*/  @P0 IMAD.X R3, R4, 0x1, R19, P1 ;  /* 0x0000000104030824 */ /* 0x000fea00008e0613 */
[----:B------:R3:W-:Y:S02]  /*110e0*/  @P0 LDGSTS.E.BYPASS.LTC128B.128 [R16+0x17080], [R2.64], !P3 ;  /* 0x1708000002100fae */ /* 0x0007e4000d901d46 */
[----:B---3--:R-:W-:Y:S05]  /*110f0*/  @P0 IADD3 R2, P1, R0, R18, RZ ;  /* 0x0000001200020210 */ /* 0x008fea0007f3e0ff */
[----:B------:R-:W-:Y:S05]  /*11100*/  @P0 IMAD.X R3, R4, 0x1, R17, P1 ;  /* 0x0000000104030824 */ /* 0x000fea00008e0611 */
[----:B------:R2:W-:Y:S01]  /*11110*/  @P0 LDGSTS.E.BYPASS.LTC128B.128 [R16+0x18880], [R2.64], !P2 ;  /* 0x1888000002100fae */ /* 0x0005e2000d101d46 */
[----:B------:R-:W-:Y:S01]  /*11120*/  ISETP.GE.AND P0, PT, R5, 0x21, PT ;  /* 0x000000210500780c */ /* 0x000fe20003f06270 */
[----:B------:R-:W-:-:S06]  /*11130*/  BRA.DIV ~URZ, `(.L_x_556) ;  /* 0x0000a4127f007947 */ /* 0x000fcc000b800000 */
[----:B------:R3:W4:Y:S04]  /*11140*/  SHFL.IDX PT, R4, R8, 0x1, 0x181f ;  /* 0x00381f0008047f89 */ /* 0x00072800000e0000 */
[----:B------:R3:W1:Y:S02]  /*11150*/  SHFL.IDX PT, R0, R9, 0x1, 0x181f ;  /* 0x00381f0009007f89 */ /* 0x00066400000e0000 */
.L_x_667:
        /* <DEDUP_REMOVED lines=8> */
[----:B-1----:R-:W4:Y:S01]  /*111e0*/  LDL R8, [R1+0x50] ;  /* 0x0000500001087983 */ /* 0x002f220000100800 */
[----:B--2---:R-:W-:Y:S05]  /*111f0*/  @P0 IADD3 R6, P1, R0, R6, RZ ;  /* 0x0000000600060210 */ /* 0x004fea0007f3e0ff */
[----:B-----5:R-:W-:Y:S01]  /*11200*/  @P0 IMAD.X R7, R4, 0x1, R3, P1 ;  /* 0x0000000104070824 */ /* 0x020fe200008e0603 */
[----:B---3--:R-:W-:Y:S05]  /*11210*/  @P0 IADD3 R2, P1, R0, R2, RZ ;  /* 0x0000000200020210 */ /* 0x008fea0007f3e0ff */
[----:B----4-:R-:W-:Y:S01]  /*11220*/  @P0 IMAD.X R3, R4, 0x1, R18, P1 ;  /* 0x0000000104030824 */ /* 0x010fe200008e0612 */
[----:B------:R-:W-:Y:S01]  /*11230*/  @!PT LDS RZ, [RZ] ;  /* 0x00000000fffff984 */ /* 0x000fe20000000800 */
[----:B------:R-:W-:Y:S01]  /*11240*/  @!PT LDS RZ, [RZ] ;  /* 0x00000000fffff984 */ /* 0x000fe20000000800 */
[----:B------:R-:W-:Y:S01]  /*11250*/  @!PT LDS RZ, [RZ] ;  /* 0x00000000fffff984 */ /* 0x000fe20000000800 */
[----:B------:R1:W-:Y:S04]  /*11260*/  @P0 LDGSTS.E.BYPASS.LTC128B.128 [R5+0x15080], [R6.64], !P5 ;  /* 0x1508000006050fae */ /* 0x0003e8000e901d46 */
[----:B------:R2:W-:Y:S02]  /*11270*/  @P0 LDGSTS.E.BYPASS.LTC128B.128 [R5+0x16880], [R2.64], !P4 ;  /* 0x1688000002050fae */ /* 0x0005e4000e101d46 */
[----:B--2---:R-:W-:Y:S05]  /*11280*/  @P0 IADD3 R2, P1, R0, R17, RZ ;  /* 0x0000001100020210 */ /* 0x004fea0007f3e0ff */
[----:B------:R-:W-:Y:S05]  /*11290*/  @P0 IMAD.X R3, R4, 0x1, R16, P1 ;  /* 0x0000000104030824 */ /* 0x000fea00008e0610 */
[----:B------:R2:W-:Y:S02]  /*112a0*/  @P0 LDGSTS.E.BYPASS.LTC128B.128 [R5+0x18080], [R2.64], !P3 ;  /* 0x1808000002050fae */ /* 0x0005e4000d901d46 */
[----:B--2---:R-:W-:Y:S05]  /*112b0*/  @P0 IADD3 R2, P1, R0, R9, RZ ;  /* 0x0000000900020210 */ /* 0x004fea0007f3e0ff */
[----:B------:R-:W-:Y:S05]  /*112c0*/  @P0 IMAD.X R3, R4, 0x1, R8, P1 ;  /* 0x0000000104030824 */ /* 0x000fea00008e0608 */
[----:B------:R1:W-:Y:S03]  /*112d0*/  @P0 LDGSTS.E.BYPASS.LTC128B.128 [R5+0x19880], [R2.64], !P2 ;  /* 0x1988000002050fae */ /* 0x0003e6000d101d46 */
.L_x_553:
[----:B------:R-:W-:Y:S05]  /*112e0*/  BSYNC B0 ;  /* 0x0000000000007941 */ /* 0x000fea0003800000 */
.L_x_552:
        /* <DEDUP_REMOVED lines=19> */
.L_x_668:
        /* <DEDUP_REMOVED lines=21> */
.L_x_560:
[----:B------:R-:W-:Y:S04]  /*11570*/  MOV R8, 0x1 ;  /* 0x0000000100087802 */ /* 0x000fe80000000f00 */
[----:B------:R-:W-:Y:S11]  /*11580*/  ISETP.NE.AND P0, PT, R8, c[0x0][0x32c], PT ;  /* 0x0000cb0008007a0c */ /* 0x000ff60003f05270 */
[----:B------:R-:W-:Y:S02]  /*11590*/  @!UPT UIADD3 URZ, URZ, URZ, URZ ;  /* 0x0000003f3f3ff290 */ /* 0x000fe4000fffe03f */
[----:B------:R-:W-:Y:S05]  /*115a0*/  @P0 IMAD.HI.U32 R8, R4, c[0x0][0x330], RZ ;  /* 0x0000cc0004080a27 */ /* 0x000fea00078e00ff */
[----:B------:R-:W-:Y:S02]  /*115b0*/  @P0 SHF.R.U32.HI R4, RZ, c[0x0][0x334], R8 ;  /* 0x0000cd00ff040a19 */ /* 0x000fe40000011608 */
.L_x_561:
[----:B------:R-:W-:Y:S05]  /*115c0*/  BSYNC B0 ;  /* 0x0000000000007941 */ /* 0x000fea0003800000 */
.L_x_559:
[----:B------:R-:W2:Y:S02]  /*115d0*/  LDL R8, [R1+0x7c] ;  /* 0x00007c0001087983 */ /* 0x000ea40000100800 */
[----:B--2---:R-:W-:Y:S04]  /*115e0*/  IMAD.IADD R8, R0, 0x1, -R8 ;  /* 0x0000000100087824 */ /* 0x004fe800078e0a08 */
[----:B------:R-:W-:Y:S05]  /*115f0*/  IMAD R4, R4, c[0x0][0x32c], R8 ;  /* 0x0000cb0004047a24 */ /* 0x000fea00078e0208 */
[----:B------:R-:W-:Y:S02]  /*11600*/  IMNMX R2, R2, R4, !PT ;  /* 0x0000000402027217 */ /* 0x000fe40007800200 */
[----:B------:R-:W-:Y:S04]  /*11610*/  IADD3 R4, R4, c[0x0][0x32c], RZ ;  /* 0x0000cb0004047a10 */ /* 0x000fe80007ffe0ff */
[----:B------:R-:W-:Y:S02]  /*11620*/  IMNMX R3, R3, R4, PT ;  /* 0x0000000403037217 */ /* 0x000fe40003800200 */
.L_x_558:
        /* <DEDUP_REMOVED lines=65> */
.L_x_669:
        /* <DEDUP_REMOVED lines=21> */
.L_x_565:
[----:B------:R-:W-:Y:S04]  /*11b90*/  MOV R5, 0x1 ;  /* 0x0000000100057802 */ /* 0x000fe80000000f00 */
[----:B------:R-:W-:Y:S11]  /*11ba0*/  ISETP.NE.AND P0, PT, R5, c[0x0][0x32c], PT ;  /* 0x0000cb0005007a0c */ /* 0x000ff60003f05270 */
[----:B------:R-:W-:Y:S02]  /*11bb0*/  @!UPT UIADD3 URZ, URZ, URZ, URZ ;  /* 0x0000003f3f3ff290 */ /* 0x000fe4000fffe03f */
[----:B------:R-:W-:Y:S05]  /*11bc0*/  @P0 IMAD.HI.U32 R5, R4, c[0x0][0x330], RZ ;  /* 0x0000cc0004050a27 */ /* 0x000fea00078e00ff */
[----:B------:R-:W-:Y:S02]  /*11bd0*/  @P0 SHF.R.U32.HI R4, RZ, c[0x0][0x334], R5 ;  /* 0x0000cd00ff040a19 */ /* 0x000fe40000011605 */
.L_x_566:
[----:B------:R-:W-:Y:S05]  /*11be0*/  BSYNC B0 ;  /* 0x0000000000007941 */ /* 0x000fea0003800000 */
.L_x_564:
[----:B------:R-:W2:Y:S02]  /*11bf0*/  LDL R5, [R1+0x7c] ;  /* 0x00007c0001057983 */ /* 0x000ea40000100800 */
[----:B--2---:R-:W-:Y:S04]  /*11c00*/  IMAD.IADD R0, R0, 0x1, -R5 ;  /* 0x0000000100007824 */ /* 0x004fe800078e0a05 */
[----:B------:R-:W-:Y:S05]  /*11c10*/  IMAD R0, R4, c[0x0][0x32c], R0 ;  /* 0x0000cb0004007a24 */ /* 0x000fea00078e0200 */
[----:B------:R-:W-:Y:S02]  /*11c20*/  IMNMX R2, R2, R0, !PT ;  /* 0x0000000002027217 */ /* 0x000fe40007800200 */
[----:B------:R-:W-:Y:S04]  /*11c30*/  IADD3 R0, R0, c[0x0][0x32c], RZ ;  /* 0x0000cb0000007a10 */ /* 0x000fe80007ffe0ff */
[----:B------:R-:W-:Y:S02]  /*11c40*/  IMNMX R3, R3, R0, PT ;  /* 0x0000000003037217 */ /* 0x000fe40003800200 */
.L_x_563:
        /* <DEDUP_REMOVED lines=74> */
.L_x_670:
[----:B-12---:R-:W-:Y:S01]  /*120f0*/  FMNMX.FTZ R4, R4, R0, !PT ;  /* 0x0000000004047209 */ /* 0x006fe20007810000 */
[----:B------:R-:W-:-:S05]  /*12100*/  BRA.DIV ~URZ, `(.L_x_568) ;  /* 0x000096b27f007947 */ /* 0x000fca000b800000 */
[----:B------:R-:W1:Y:S02]  /*12110*/  SHFL.BFLY PT, R0, R4, 0x1, 0x1f ;  /* 0x0c201f0004007f89 */ /* 0x000e6400000e0000 */
[----:B-1----:R-:W-:Y:S02]  /*12120*/  FMNMX.FTZ R133, R4, R0, !PT ;  /* 0x0000000004857209 */ /* 0x002fe40007810000 */
[----:B------:R-:W1:Y:S02]  /*12130*/  SHFL.BFLY PT, R0, R5, 0x2, 0x1f ;  /* 0x0c401f0005007f89 */ /* 0x000e6400000e0000 */
[----:B-1----:R-:W-:Y:S05]  /*12140*/  FMNMX.FTZ R4, R5, R0, !PT ;  /* 0x0000000005047209 */ /* 0x002fea0007810000 */
[----:B------:R1:W2:Y:S02]  /*12150*/  SHFL.BFLY PT, R0, R4, 0x1, 0x1f ;  /* 0x0c201f0004007f89 */ /* 0x0002a400000e0000 */
.L_x_671:
        /* <DEDUP_REMOVED lines=346> */
[----:B------:R-:W-:Y:S01]  /*13700*/  STL [R1+0x5c], R2 ;  /* 0x00005c0201007387 */ /* 0x000fe20000100800 */
[C---:B----4-:R-:W-:Y:S03]  /*13710*/  HMMA.16816.F32.BF16 R116, R136.reuse, R140, R116 ;  /* 0x0000008c8874723c */ /* 0x050fe60000041874 */
[----:B---3--:R-:W-:Y:S02]  /*13720*/  ISETP.GT.AND P0, PT, R132, R134, PT ;  /* 0x000000868400720c */ /* 0x008fe40003f04270 */
[----:B------:R-:W-:Y:S03]  /*13730*/  MOV R132, R3 ;  /* 0x0000000300847202 */ /* 0x000fe60000000f00 */
[C---:B------:R-:W-:Y:S04]  /*13740*/  HMMA.16816.F32.BF16 R120, R136.reuse, R142, R120 ;  /* 0x0000008e8878723c */ /* 0x040fe80000041878 */
[----:B------:R-:W-:Y:S04]  /*13750*/  MOV R134, R133 ;  /* 0x0000008500867202 */ /* 0x000fe80000000f00 */
        /* <DEDUP_REMOVED lines=49> */
[----:B------:R-:W-:Y:S07]  /*13a70*/  @!UPT UIADD3 URZ, URZ, URZ, URZ ;  /* 0x0000003f3f3ff290 */ /* 0x000fee000fffe03f */
[----:B------:R-:W-:-:S11]  /*13a80*/  @P0 BRA `(.L_x_569) ;  /* 0xffffbfb000000947 */ /* 0x000fd6000383ffff */
.L_x_547:
[----:B------:R-:W-:Y:S05]  /*13a90*/  BRA.DIV ~URZ, `(.L_x_570) ;  /* 0x00007df27f007947 */ /* 0x000fea000b800000 */
[----:B------:R-:W2:Y:S04]  /*13aa0*/  LDL R2, [R1+0x60] ;  /* 0x0000600001027983 */ /* 0x000ea80000100800 */
[----:B--2---:R2:W3:Y:S02]  /*13ab0*/  SHFL.BFLY PT, R0, R2, 0x2, 0x1f ;  /* 0x0c401f0002007f89 */ /* 0x0044e400000e0000 */
.L_x_672:
[----:B--2---:R-:W2:Y:S02]  /*13ac0*/  LDL.LU R2, [R1+0x60] ;  /* 0x0000600001027983 */ /* 0x004ea40000300800 */
[----:B--23--:R-:W-:Y:S01]  /*13ad0*/  FADD.FTZ R5, R0, R2 ;  /* 0x0000000200057221 */ /* 0x00cfe20000010000 */
[----:B------:R-:W-:Y:S05]  /*13ae0*/  BRA.DIV ~URZ, `(.L_x_571) ;  /* 0x00007df27f007947 */ /* 0x000fea000b800000 */
[----:B------:R-:W2:Y:S04]  /*13af0*/  LDL.LU R2, [R1+0x5c] ;  /* 0x00005c0001027983 */ /* 0x000ea80000300800 */
[----:B--2---:R-:W2:Y:S02]  /*13b00*/  SHFL.BFLY PT, R0, R2, 0x2, 0x1f ;  /* 0x0c401f0002007f89 */ /* 0x004ea400000e0000 */
[----:B-12---:R-:W-:-:S02]  /*13b10*/  FADD.FTZ R4, R0, R2 ;  /* 0x0000000200047221 */ /* 0x006fc40000010000 */
[----:B------:R-:W1:Y:S04]  /*13b20*/  SHFL.BFLY PT, R0, R5, 0x1, 0x1f ;  /* 0x0c201f0005007f89 */ /* 0x000e6800000e0000 */
[----:B------:R2:W3:Y:S01]  /*13b30*/  SHFL.BFLY PT, R3, R4, 0x1, 0x1f ;  /* 0x0c201f0004037f89 */ /* 0x0004e200000e0000 */
[----:B-1----:R-:W-:-:S05]  /*13b40*/  FADD.FTZ R5, R5, R0 ;  /* 0x0000000005057221 */ /* 0x002fca0000010000 */
.L_x_673:
        /* <DEDUP_REMOVED lines=148> */
.L_x_478:
[----:B---3--:R3:W5:Y:S04]  /*14490*/  LDL R6, [R1+0xc0] ;  /* 0x0000c00001067983 */ /* 0x0087680000100800 */
[----:B------:R-:W4:Y:S01]  /*144a0*/  S2R R2, SR_TID.X ;  /* 0x0000000000027919 */ /* 0x000f220000002100 */
[----:B------:R-:W-:Y:S01]  /*144b0*/  BSSY B0, `(.L_x_572) ;  /* 0x0000011000007945 */ /* 0x000fe20003800000 */
[----:B----4-:R-:W-:-:S13]  /*144c0*/  LOP3.LUT P0, RZ, R2, 0xff, RZ, 0xc0, !PT ;  /* 0x000000ff02ff7812 */ /* 0x010fda000780c0ff */
[----:B------:R-:W-:Y:S05]  /*144d0*/  @P0 BRA `(.L_x_573) ;  /* 0x000000e000000947 */ /* 0x000fea0003800000 */
[----:B---3--:R-:W3:Y:S01]  /*144e0*/  S2R R2, SR_LANEID ;  /* 0x0000000000027919 */ /* 0x008ee20000000000 */
[----:B------:R-:W-:Y:S01]  /*144f0*/  VOTEU.ANY UR4, UPT, PT ;  /* 0x0000000000047886 */ /* 0x000fe200038e0100 */
[----:B------:R-:W-:Y:S01]  /*14500*/  IMAD.MOV.U32 R4, RZ, RZ, c[0x0][0x560] ;  /* 0x00015800ff047624 */ /* 0x000fe200078e00ff */
[----:B------:R-:W3:Y:S01]  /*14510*/  FLO.U32 R3, UR4 ;  /* 0x0000000400037d00 */ /* 0x000ee200080e0000 */
[----:B------:R-:W-:Y:S01]  /*14520*/  IMAD.MOV.U32 R5, RZ, RZ, c[0x0][0x564] ;  /* 0x00015900ff057624 */ /* 0x000fe200078e00ff */
[----:B---3--:R-:W-:-:S06]  /*14530*/  ISETP.EQ.U32.AND P0, PT, R3, R2, PT ;  /* 0x000000020300720c */ /* 0x008fcc0003f02070 */
[----:B------:R-:W3:Y:S07]  /*14540*/  POPC R2, UR4 ;  /* 0x0000000400027d09 */ /* 0x000eee0008000000 */
[----:B---3--:R3:W4:Y:S04]  /*14550*/  @P0 ATOMG.E.ADD.STRONG.GPU PT, R2, [R4.64], R2 ;  /* 0x00000002040209a8 */ /* 0x00872800081ee1c6 */
[----:B---3--:R-:W3:Y:S04]  /*14560*/  S2R R4, SR_LTMASK ;  /* 0x0000000000047919 */ /* 0x008ee80000003900 */
[----:B----4-:R3:W4:Y:S02]  /*14570*/  SHFL.IDX PT, R3, R2, R3, 0x1f ;  /* 0x00001f0302037589 */ /* 0x01072400000e0000 */
[----:B---3--:R-:W-:-:S06]  /*14580*/  LOP3.LUT R2, R4, UR4, RZ, 0xc0, !PT ;  /* 0x0000000404027c12 */ /* 0x008fcc000f8ec0ff */
[----:B------:R-:W4:Y:S02]  /*14590*/  POPC R2, R2 ;  /* 0x0000000200027309 */ /* 0x000f240000000000 */
[----:B----45:R-:W-:-:S05]  /*145a0*/  IADD3 R6, R3, c[0x0][0xc], R2 ;  /* 0x0000030003067a10 */ /* 0x030fca0007ffe002 */
[----:B------:R3:W-:Y:S02]  /*145b0*/  STL [R1+0xc0], R6 ;  /* 0x0000c00601007387 */ /* 0x0007e40000100800 */
.L_x_573:
[----:B---3--:R-:W-:Y:S05]  /*145c0*/  BSYNC B0 ;  /* 0x0000000000007941 */ /* 0x008fea0003800000 */
.L_x_572:
[----:B------:R-:W-:Y:S01]  /*145d0*/  PRMT R0, R0, 0x9910, RZ ;  /* 0x0000991000007816 */ /* 0x000fe200000000ff */
[----:B------:R-:W-:Y:S01]  /*145e0*/  BSSY B1, `(.L_x_574) ;  /* 0x000045a000017945 */ /* 0x000fe20003800000 */
[----:B-1---5:R-:W-:Y:S02]  /*145f0*/  IMAD.MOV.U32 R106, RZ, RZ, R6 ;  /* 0x000000ffff6a7224 */ /* 0x022fe400078e0006 */
[----:B------:R-:W-:-:S13]  /*14600*/  ISETP.NE.AND P0, PT, R0, RZ, PT ;  /* 0x000000ff0000720c */ /* 0x000fda0003f05270 */
[----:B------:R-:W-:Y:S05]  /*14610*/  @!P0 BRA `(.L_x_575) ;  /* 0x000035e000008947 */ /* 0x000fea0003800000 */
[----:B------:R-:W3:Y:S04]  /*14620*/  LDL R10, [R1+0xd4] ;  /* 0x0000d400010a7983 */ /* 0x000ee80000100800 */
[----:B------:R-:W4:Y:S04]  /*14630*/  LDL R8, [R1+0xd8] ;  /* 0x0000d80001087983 */ /* 0x000f280000100800 */
[----:B--2---:R-:W2:Y:S04]  /*14640*/  LDL R6, [R1+0xe0] ;  /* 0x0000e00001067983 */ /* 0x004ea80000100800 */
[----:B------:R-:W2:Y:S04]  /*14650*/  LDL R9, [R1+0xdc] ;  /* 0x0000dc0001097983 */ /* 0x000ea80000100800 */
[----:B------:R-:W2:Y:S04]  /*14660*/  LDL R7, [R1+0xf0] ;  /* 0x0000f00001077983 */ /* 0x000ea80000100800 */
[----:B------:R-:W2:Y:S04]  /*14670*/  LDL R5, [R1+0xe8] ;  /* 0x0000e80001057983 */ /* 0x000ea80000100800 */
[----:B------:R-:W2:Y:S04]  /*14680*/  LDL R4, [R1+0xec] ;  /* 0x0000ec0001047983 */ /* 0x000ea80000100800 */
[----:B------:R-:W2:Y:S01]  /*14690*/  LDL R3, [R1+0xe4] ;  /* 0x0000e40001037983 */ /* 0x000ea20000100800 */
[----:B------:R-:W-:Y:S01]  /*146a0*/  WARPSYNC 0xffffffff ;  /* 0xffffffff00007948 */ /* 0x000fe20003800000 */
[----:B------:R-:W-:-:S02]  /*146b0*/  F2FP.BF16.PACK_AB R2, R23, R22 ;  /* 0x000000161702723e */ /* 0x000fc400000010ff */
[----:B------:R-:W-:Y:S01]  /*146c0*/  BAR.SYNC.DEFER_BLOCKING 0x1, 0x100 ;  /* 0x0044000000007b1d */ /* 0x000fe20000010000 */
[----:B------:R-:W-:-:S05]  /*146d0*/  F2FP.BF16.PACK_AB R0, R117, R116 ;  /* 0x000000747500723e */ /* 0x000fca00000010ff */
[----:B---3--:R1:W-:Y:S04]  /*146e0*/  STS [R10], R2 ;  /* 0x000000020a007388 */ /* 0x0083e80000000800 */
[----:B------:R3:W-:Y:S01]  /*146f0*/  STS [R10+0x400], R0 ;  /* 0x000400000a007388 */ /* 0x0007e20000000800 */
[----:B-1----:R-:W-:Y:S02]  /*14700*/  F2FP.BF16.PACK_AB R2, R25, R24 ;  /* 0x000000181902723e */ /* 0x002fe400000010ff */
[----:B---3--:R-:W-:-:S03]  /*14710*/  F2FP.BF16.PACK_AB R0, R155, R154 ;  /* 0x0000009a9b00723e */ /* 0x008fc600000010ff */
[----:B----4-:R1:W-:Y:S04]  /*14720*/  STS [R8], R2 ;  /* 0x0000000208007388 */ /* 0x0103e80000000800 */
[----:B------:R3:W-:Y:S01]  /*14730*/  STS [R8+0x400], R0 ;  /* 0x0004000008007388 */ /* 0x0007e20000000800 */
[----:B-1----:R-:W-:Y:S02]  /*14740*/  F2FP.BF16.PACK_AB R2, R27, R26 ;  /* 0x0000001a1b02723e */ /* 0x002fe400000010ff */
[----:B---3--:R-:W-:-:S03]  /*14750*/  F2FP.BF16.PACK_AB R0, R125, R124 ;  /* 0x0000007c7d00723e */ /* 0x008fc600000010ff */
[----:B--2---:R1:W-:Y:S04]  /*14760*/  STS [R6], R2 ;  /* 0x0000000206007388 */ /* 0x0043e80000000800 */
        /* <DEDUP_REMOVED lines=93> */
[----:B-1----:R-:W2:Y:S01]  /*14d40*/  LDL R8, [R1+0xcc] ;  /* 0x0000cc0001087983 */ /* 0x002ea20000100800 */
        /* <DEDUP_REMOVED lines=8> */
[----:B------:R-:W-:Y:S02]  /*14dd0*/  ISETP.NE.U32.AND P0, PT, RZ, c[0x0][0x508], PT ;  /* 0x00014200ff007a0c */ /* 0x000fe40003f05070 */
[----:B------:R-:W-:Y:S01]  /*14de0*/  ISETP.NE.U32.AND P2, PT, RZ, c[0x0][0x500], PT ;  /* 0x00014000ff007a0c */ /* 0x000fe20003f45070 */
[----:B------:R-:W-:Y:S01]  /*14df0*/  IMAD.MOV.U32 R14, RZ, RZ, c[0x0][0x388] ;  /* 0x0000e200ff0e7624 */ /* 0x000fe200078e00ff */
[----:B------:R-:W4:Y:S01]  /*14e00*/  LDL.LU R6, [R1+0xf4] ;  /* 0x0000f40001067983 */ /* 0x000f220000300800 */
[----:B------:R-:W-:-:S02]  /*14e10*/  ISETP.NE.AND.EX P1, PT, RZ, c[0x0][0x50c], PT, P0 ;  /* 0x00014300ff007a0c */ /* 0x000fc40003f25300 */
        /* <DEDUP_REMOVED lines=15> */
[----:B------:R-:W-:Y:S01]  /*14f10*/  STS [R3+0xc000], R2 ;  /* 0x00c0000203007388 */ /* 0x000fe20000000800 */
[----:B------:R-:W-:-:S03]  /*14f20*/  IMAD.MOV.U32 R4, RZ, RZ, 0x4 ;  /* 0x00000004ff047424 */ /* 0x000fc600078e00ff */
[----:B------:R2:W-:Y:S02]  /*14f30*/  STS [R3+0xc400], R0 ;  /* 0x00c4000003007388 */ /* 0x0005e40000000800 */
[CC--:B--2---:R-:W-:Y:S02]  /*14f40*/  @P1 IMAD.WIDE R2, R8.reuse, R4.reuse, c[0x0][0x508] ;  /* 0x0001420008021625 */ /* 0x0c4fe400078e0204 */
[----:B------:R-:W-:Y:S02]  /*14f50*/  BAR.SYNC.DEFER_BLOCKING 0x1, 0x100 ;  /* 0x0044000000007b1d */ /* 0x000fe40000010000 */
[----:B------:R-:W-:-:S04]  /*14f60*/  IMAD.WIDE R4, R8, R4, c[0x0][0x500] ;  /* 0x0001400008047625 */ /* 0x000fc800078e0204 */
[----:B------:R1:W5:Y:S02]  /*14f70*/  @P1 LDG.E R14, [R2.64] ;  /* 0x00000006020e1981 */ /* 0x000364000c1e1900 */
[----:B-1----:R-:W-:-:S06]  /*14f80*/  IMAD.MOV.U32 R2, RZ, RZ, RZ ;  /* 0x000000ffff027224 */ /* 0x002fcc00078e00ff */
        /* <DEDUP_REMOVED lines=8> */
.L_x_576:
[----:B-1----:R-:W2:Y:S04]  /*15010*/  LDL.LU R4, [R1+0xc8] ;  /* 0x0000c80001047983 */ /* 0x002ea80000300800 */
[----:B------:R-:W3:Y:S04]  /*15020*/  LDL R110, [R1+0x100] ;  /* 0x00010000016e7983 */ /* 0x000ee80000100800 */
[----:B------:R-:W4:Y:S04]  /*15030*/  LDL R107, [R1+0xb4] ;  /* 0x0000b400016b7983 */ /* 0x000f280000100800 */
[----:B------:R-:W4:Y:S01]  /*15040*/  LDL R19, [R1+0xb0] ;  /* 0x0000b00001137983 */ /* 0x000f220000100800 */
[----:B------:R-:W-:Y:S01]  /*15050*/  IMAD.MOV.U32 R13, RZ, RZ, 0x368 ;  /* 0x00000368ff0d7424 */ /* 0x000fe200078e00ff */
[----:B------:R-:W-:-:S02]  /*15060*/  ISETP.GT.AND P2, PT, R3, 0x1, PT ;  /* 0x000000010300780c */ /* 0x000fc40003f44270 */
[----:B------:R-:W-:Y:S02]  /*15070*/  ISETP.NE.U32.AND P0, PT, RZ, c[0x0][0x500], PT ;  /* 0x00014000ff007a0c */ /* 0x000fe40003f05070 */
[----:B------:R-:W-:Y:S02]  /*15080*/  SEL R13, R13, 0x328, P2 ;  /* 0x000003280d0d7807 */ /* 0x000fe40001000000 */
[----:B------:R-:W-:Y:S02]  /*15090*/  ISETP.NE.AND.EX P0, PT, RZ, c[0x0][0x504], PT, P0 ;  /* 0x00014100ff007a0c */ /* 0x000fe40003f05300 */
[----:B------:R-:W1:Y:S01]  /*150a0*/  LDC.64 R6, c[0x0][R13+0x170] ;  /* 0x00005c000d067b82 */ /* 0x000e620000000a00 */
[----:B------:R-:W-:Y:S02]  /*150b0*/  SHF.R.S32.HI R3, RZ, 0x1f, R8 ;  /* 0x0000001fff037819 */ /* 0x000fe40000011408 */
[----:B------:R-:W-:-:S05]  /*150c0*/  SEL R0, R8, RZ, !P0 ;  /* 0x000000ff08007207 */ /* 0x000fca0004000000 */
[----:B------:R-:W1:Y:S08]  /*150d0*/  LDC.64 R10, c[0x0][R13+0x168] ;  /* 0x00005a000d0a7b82 */ /* 0x000e700000000a00 */
[----:B------:R-:W1:Y:S01]  /*150e0*/  LDC.64 R16, c[0x0][R13+0x178] ;  /* 0x00005e000d107b82 */ /* 0x000e620000000a00 */
[----:B--2---:R-:W-:Y:S02]  /*150f0*/  LOP3.LUT R8, R4, 0xffff, RZ, 0xc0, !PT ;  /* 0x0000ffff04087812 */ /* 0x004fe400078ec0ff */
[----:B------:R-:W-:Y:S01]  /*15100*/  SEL R4, R3, RZ, !P0 ;  /* 0x000000ff03047207 */ /* 0x000fe20004000000 */
[----:B-1----:R-:W-:-:S04]  /*15110*/  IMAD R3, R7, R0, RZ ;  /* 0x0000000007037224 */ /* 0x002fc800078e02ff */
[C---:B------:R-:W-:Y:S02]  /*15120*/  IMAD R9, R6.reuse, R4, R3 ;  /* 0x0000000406097224 */ /* 0x040fe400078e0203 */
[----:B------:R-:W-:-:S04]  /*15130*/  IMAD.WIDE.U32 R4, R6, R0, RZ ;  /* 0x0000000006047225 */ /* 0x000fc800078e00ff */
[----:B------:R-:W-:-:S04]  /*15140*/  IMAD.WIDE.U32 R6, R10, R8, RZ ;  /* 0x000000080a067225 */ /* 0x000fc800078e00ff */
[----:B------:R-:W-:Y:S01]  /*15150*/  IMAD R3, R11, R8, RZ ;  /* 0x000000080b037224 */ /* 0x000fe200078e02ff */
[--C-:B-----5:R-:W-:Y:S01]  /*15160*/  IADD3 R12, P1, P0, R4, R6, R2.reuse ;  /* 0x00000006040c7210 */ /* 0x120fe2000783e002 */
[----:B------:R-:W-:Y:S01]  /*15170*/  IMAD.IADD R9, R5, 0x1, R9 ;  /* 0x0000000105097824 */ /* 0x000fe200078e0209 */
[----:B------:R-:W-:Y:S01]  /*15180*/  SHF.R.S32.HI R11, RZ, 0x1f, R2 ;  /* 0x0000001fff0b7819 */ /* 0x000fe20000011402 */
[----:B------:R-:W-:Y:S02]  /*15190*/  IMAD.IADD R6, R7, 0x1, R3 ;  /* 0x0000000107067824 */ /* 0x000fe400078e0203 */
[----:B------:R-:W-:-:S03]  /*151a0*/  IMAD.MOV.U32 R3, RZ, RZ, c[0x0][0x4e8] ;  /* 0x00013a00ff037624 */ /* 0x000fc600078e00ff */
[----:B------:R-:W-:Y:S01]  /*151b0*/  IADD3.X R10, R9, R6, R11, P1, P0 ;  /* 0x00000006090a7210 */ /* 0x000fe20000fe040b */
[----:B----4-:R-:W-:Y:S01]  /*151c0*/  IMAD.IADD R9, R107, 0x1, R19 ;  /* 0x000000016b097824 */ /* 0x010fe200078e0213 */
[----:B------:R-:W-:Y:S02]  /*151d0*/  ISETP.NE.AND P3, PT, R3, 0x1, PT ;  /* 0x000000010300780c */ /* 0x000fe40003f65270 */
[----:B---3--:R-:W-:-:S05]  /*151e0*/  SEL R3, R110, RZ, P2 ;  /* 0x000000ff6e037207 */ /* 0x008fca0001000000 */
[-C--:B------:R-:W-:Y:S02]  /*151f0*/  IMAD.WIDE.U32 R4, R16, R3.reuse, RZ ;  /* 0x0000000310047225 */ /* 0x080fe400078e00ff */
[----:B------:R-:W2:Y:S02]  /*15200*/  LDL R16, [R1+0x1fc] ;  /* 0x0001fc0001107983 */ /* 0x000ea40000100800 */
[----:B------:R-:W-:Y:S02]  /*15210*/  IMAD R7, R17, R3, RZ ;  /* 0x0000000311077224 */ /* 0x000fe400078e02ff */
[----:B------:R-:W-:-:S04]  /*15220*/  @P3 IMAD.HI.U32 R6, R9, c[0x0][0x4ec], RZ ;  /* 0x00013b0009063a27 */ /* 0x000fc800078e00ff */
[----:B------:R-:W-:Y:S01]  /*15230*/  IMAD.MOV.U32 R3, RZ, RZ, R9 ;  /* 0x000000ffff037224 */ /* 0x000fe200078e0009 */
[----:B------:R-:W-:-:S04]  /*15240*/  @P3 SHF.R.U32.HI R3, RZ, c[0x0][0x4f0], R6 ;  /* 0x00013c00ff033a19 */ /* 0x000fc80000011606 */
[----:B------:R-:W-:Y:S02]  /*15250*/  IADD3 R4, P1, P0, R3, R12, R4 ;  /* 0x0000000c03047210 */ /* 0x000fe4000783e004 */
[----:B------:R-:W1:Y:S01]  /*15260*/  LDC.64 R12, c[0x0][R13+0x160] ;  /* 0x000058000d0c7b82 */ /* 0x000e620000000a00 */
[----:B------:R-:W3:Y:S01]  /*15270*/  S2R R110, SR_TID.X ;  /* 0x00000000006e7919 */ /* 0x000ee20000002100 */
[----:B------:R-:W-:Y:S01]  /*15280*/  IMAD.IADD R7, R5, 0x1, R7 ;  /* 0x0000000105077824 */ /* 0x000fe200078e0207 */
[--C-:B------:R-:W-:Y:S01]  /*15290*/  SHF.R.S32.HI R5, RZ, 0x1f, R3.reuse ;  /* 0x0000001fff057819 */ /* 0x100fe20000011403 */
[----:B------:R-:W-:-:S03]  /*152a0*/  IMAD.MOV R3, RZ, RZ, -R3 ;  /* 0x000000ffff037224 */ /* 0x000fc600078e0a03 */
[----:B------:R-:W-:Y:S01]  /*152b0*/  IADD3.X R5, R5, R10, R7, P1, P0 ;  /* 0x0000000a05057210 */ /* 0x000fe20000fe0407 */
[----:B------:R-:W-:-:S05]  /*152c0*/  IMAD R3, R3, c[0x0][0x4e8], R9 ;  /* 0x00013a0003037a24 */ /* 0x000fca00078e0209 */
[----:B------:R-:W-:Y:S02]  /*152d0*/  SHF.R.S32.HI R7, RZ, 0x1f, R3 ;  /* 0x0000001fff077819 */ /* 0x000fe40000011403 */
[----:B---3--:R-:W-:-:S04]  /*152e0*/  SHF.R.S32.HI R107, RZ, 0x1f, R110 ;  /* 0x0000001fff6b7819 */ /* 0x008fc8000001146e */
[----:B------:R-:W-:Y:S01]  /*152f0*/  LEA.HI R107, R107, R110, RZ, 0x5 ;  /* 0x0000006e6b6b7211 */ /* 0x000fe200078f28ff */
[-C--:B-1----:R-:W-:Y:S02]  /*15300*/  IMAD R6, R13, R3.reuse, RZ ;  /* 0x000000030d067224 */ /* 0x082fe400078e02ff */
[----:B------:R-:W-:-:S04]  /*15310*/  IMAD.WIDE.U32 R4, R12, R3, R4 ;  /* 0x000000030c047225 */ /* 0x000fc800078e0004 */
[----:B------:R-:W-:Y:S02]  /*15320*/  IMAD.MOV.U32 R3, RZ, RZ, c[0x0][0x4a8] ;  /* 0x00012a00ff037624 */ /* 0x000fe400078e00ff */
[----:B------:R-:W-:Y:S02]  /*15330*/  IMAD R6, R12, R7, R6 ;  /* 0x000000070c067224 */ /* 0x000fe400078e0206 */
[----:B------:R-:W-:Y:S01]  /*15340*/  IMAD.MOV.U32 R7, RZ, RZ, c[0x0][0x4ac] ;  /* 0x00012b00ff077624 */ /* 0x000fe200078e00ff */
[----:B------:R-:W-:Y:S01]  /*15350*/  SEL R3, R3, c[0x0][0x450], P2 ;  /* 0x0001140003037a07 */ /* 0x000fe20001000000 */
[----:B------:R-:W-:-:S03]  /*15360*/  IMAD.IADD R5, R5, 0x1, R6 ;  /* 0x0000000105057824 */ /* 0x000fc600078e0206 */
[----:B------:R-:W-:Y:S02]  /*15370*/  SEL R7, R7, c[0x0][0x454], P2 ;  /* 0x0001150007077a07 */ /* 0x000fe40001000000 */
[C---:B------:R-:W-:Y:S02]  /*15380*/  LEA R3, P0, R4.reuse, R3, 0x2 ;  /* 0x0000000304037211 */ /* 0x040fe400078010ff */
[----:B------:R-:W-:Y:S02]  /*15390*/  LOP3.LUT R107, R107, 0xffffffe0, RZ, 0xc0, !PT ;  /* 0xffffffe06b6b7812 */ /* 0x000fe400078ec0ff */
[----:B------:R-:W-:Y:S01]  /*153a0*/  LEA.HI.X R5, R4, R7, R5, 0x2, P0 ;  /* 0x0000000704057211 */ /* 0x000fe200000f1405 */
[----:B------:R-:W-:Y:S02]  /*153b0*/  SHFL.IDX PT, R6, R3, RZ, 0x1c1f ;  /* 0x001c1fff03067589 */ /* 0x000fe400000e0000 */
[----:B------:R-:W-:Y:S02]  /*153c0*/  IMAD.IADD R107, R110, 0x1, -R107 ;  /* 0x000000016e6b7824 */ /* 0x000fe400078e0a6b */
[----:B------:R-:W1:Y:S01]  /*153d0*/  SHFL.IDX PT, R7, R5, RZ, 0x1c1f ;  /* 0x001c1fff05077589 */ /* 0x000e6200000e0000 */
[----:B------:R-:W-:-:S03]  /*153e0*/  IMAD R13, R14, c[0x0][0x4e8], RZ ;  /* 0x00013a000e0d7a24 */ /* 0x000fc600078e02ff */
[----:B------:R2:W-:Y:S01]  /*153f0*/  SHFL.IDX PT, R4, R3, 0x1, 0x1c1f ;  /* 0x003c1f0003047f89 */ /* 0x0005e200000e0000 */
[----:B------:R-:W-:-:S03]  /*15400*/  LOP3.LUT P0, RZ, R107, 0x3, RZ, 0xc0, !PT ;  /* 0x000000036bff7812 */ /* 0x000fc6000780c0ff */
[----:B------:R-:W3:Y:S01]  /*15410*/  SHFL.IDX PT, R5, R5, 0x1, 0x1c1f ;  /* 0x003c1f0005057f89 */ /* 0x000ee200000e0000 */
[----:B--2---:R-:W-:-:S05]  /*15420*/  IMAD.IADD R3, R16, 0x1, R19 ;  /* 0x0000000110037824 */ /* 0x004fca00078e0213 */
[C---:B------:R-:W-:Y:S02]  /*15430*/  IADD3 R10, R3.reuse, 0x8, RZ ;  /* 0x00000008030a7810 */ /* 0x040fe40007ffe0ff */
[-C--:B------:R-:W-:Y:S02]  /*15440*/  ISETP.GE.OR P1, PT, R3, R13.reuse, P0 ;  /* 0x0000000d0300720c */ /* 0x080fe40000726670 */
[----:B------:R-:W-:-:S11]  /*15450*/  ISETP.GE.OR P0, PT, R10, R13, P0 ;  /* 0x0000000d0a00720c */ /* 0x000fd60000706670 */
[----:B-1----:R1:W-:Y:S01]  /*15460*/  @!P1 ST.E [R6.64], R15 ;  /* 0x0000000f06009985 */ /* 0x0023e2000c101906 */
[----:B------:R-:W-:-:S03]  /*15470*/  ISETP.GE.AND P1, PT, R10, R13, PT ;  /* 0x0000000d0a00720c */ /* 0x000fc60003f26270 */
[----:B---3--:R1:W-:Y:S01]  /*15480*/  @!P0 ST.E [R4.64], R18 ;  /* 0x0000001204008985 */ /* 0x0083e2000c101906 */
[----:B------:R-:W-:Y:S02]  /*15490*/  ISETP.GE.AND P0, PT, R3, R13, PT ;  /* 0x0000000d0300720c */ /* 0x000fe40003f06270 */
[----:B------:R-:W-:Y:S01]  /*154a0*/  P2R R14, PR, RZ, 0x2 ;  /* 0x00000002ff0e7803 */ /* 0x000fe20000000000 */
[----:B------:R-:W-:Y:S05]  /*154b0*/  @P2 BRA `(.L_x_577) ;  /* 0x00000b7000002947 */ /* 0x000fea0003800000 */
[----:B------:R-:W2:Y:S04]  /*154c0*/  LDL R16, [R1+0x178] ;  /* 0x0001780001107983 */ /* 0x000ea80000100800 */
[----:B------:R-:W3:Y:S01]  /*154d0*/  LDL R107, [R1+0x1c] ;  /* 0x00001c00016b7983 */ /* 0x000ee20000100800 */
[----:B------:R-:W-:Y:S01]  /*154e0*/  IMAD R11, R11, c[0x0][0x3a0], RZ ;  /* 0x0000e8000b0b7a24 */ /* 0x000fe200078e02ff */
[----:B-1----:R-:W-:Y:S01]  /*154f0*/  SHF.R.S32.HI R7, RZ, 0x1f, R0 ;  /* 0x0000001fff077819 */ /* 0x002fe20000011400 */
[----:B------:R-:W-:-:S04]  /*15500*/  IMAD.WIDE.U32 R4, R2, c[0x0][0x3a0], RZ ;  /* 0x0000e80002047a25 */ /* 0x000fc800078e00ff */
[----:B------:R-:W-:-:S05]  /*15510*/  IMAD R2, R2, c[0x0][0x3a4], R11 ;  /* 0x0000e90002027a24 */ /* 0x000fca00078e020b */
[----:B------:R-:W-:Y:S02]  /*15520*/  IADD3 R3, R5, R2, RZ ;  /* 0x0000000205037210 */ /* 0x000fe40007ffe0ff */
[----:B------:R-:W-:-:S05]  /*15530*/  MOV R2, R4 ;  /* 0x0000000400027202 */ /* 0x000fca0000000f00 */
[----:B------:R-:W-:-:S04]  /*15540*/  IMAD.WIDE.U32 R4, R8, c[0x0][0x3e8], R2 ;  /* 0x0000fa0008047a25 */ /* 0x000fc800078e0002 */
[----:B------:R-:W-:Y:S02]  /*15550*/  IMAD R3, R7, c[0x0][0x3f0], RZ ;  /* 0x0000fc0007037a24 */ /* 0x000fe400078e02ff */
[----:B------:R-:W-:-:S04]  /*15560*/  IMAD R5, R8, c[0x0][0x3ec], R5 ;  /* 0x0000fb0008057a24 */ /* 0x000fc800078e0205 */
[----:B------:R-:W-:Y:S01]  /*15570*/  IMAD.WIDE.U32 R4, R0, c[0x0][0x3f0], R4 ;  /* 0x0000fc0000047a25 */ /* 0x000fe200078e0004 */
[----:B--2---:R-:W-:Y:S01]  /*15580*/  IADD3 R6, R16, R19, RZ ;  /* 0x0000001310067210 */ /* 0x004fe20007ffe0ff */
[----:B---3--:R1:W2:Y:S04]  /*15590*/  LDS.128 R28, [R107+0x80] ;  /* 0x000080006b1c7984 */ /* 0x0082a80000000c00 */
[----:B------:R-:W-:Y:S01]  /*155a0*/  @P3 IMAD.HI.U32 R7, R6, c[0x0][0x4ec], RZ ;  /* 0x00013b0006073a27 */ /* 0x000fe200078e00ff */
[----:B------:R-:W-:Y:S01]  /*155b0*/  MOV R2, R6 ;  /* 0x0000000600027202 */ /* 0x000fe20000000f00 */
[----:B------:R1:W3:Y:S03]  /*155c0*/  LDS.128 R44, [R107+0x1080] ;  /* 0x001080006b2c7984 */ /* 0x0002e60000000c00 */
[----:B------:R-:W-:Y:S01]  /*155d0*/  @P3 SHF.R.U32.HI R2, RZ, c[0x0][0x4f0], R7 ;  /* 0x00013c00ff023a19 */ /* 0x000fe20000011607 */
[----:B------:R-:W-:Y:S01]  /*155e0*/  IMAD R7, R0, c[0x0][0x3f4], R3 ;  /* 0x0000fd0000077a24 */ /* 0x000fe200078e0203 */
[----:B------:R1:W4:Y:S02]  /*155f0*/  LDS.128 R60, [R107+0x2080] ;  /* 0x002080006b3c7984 */ /* 0x0003240000000c00 */
[----:B------:R-:W-:-:S02]  /*15600*/  SHF.R.S32.HI R3, RZ, 0x1f, R2 ;  /* 0x0000001fff037819 */ /* 0x000fc40000011402 */
[----:B------:R1:W1:Y:S01]  /*15610*/  LDS.128 R72, [R107+0x3080] ;  /* 0x003080006b487984 */ /* 0x0002620000000c00 */
[----:B------:R-:W-:Y:S02]  /*15620*/  IADD3 R0, -R2, RZ, RZ ;  /* 0x000000ff02007210 */ /* 0x000fe40007ffe1ff */
[----:B------:R-:W-:Y:S01]  /*15630*/  IADD3 R5, R5, R7, RZ ;  /* 0x0000000705057210 */ /* 0x000fe20007ffe0ff */
[----:B------:R1:W1:Y:S01]  /*15640*/  LDS.128 R24, [R107+0x4080] ;  /* 0x004080006b187984 */ /* 0x0002620000000c00 */
[----:B------:R-:W-:Y:S02]  /*15650*/  IMAD R3, R3, c[0x0][0x3e0], RZ ;  /* 0x0000f80003037a24 */ /* 0x000fe400078e02ff */
[----:B------:R-:W-:Y:S01]  /*15660*/  IMAD R0, R0, c[0x0][0x4e8], R6 ;  /* 0x00013a0000007a24 */ /* 0x000fe200078e0206 */
[----:B------:R1:W1:Y:S01]  /*15670*/  LDS.128 R40, [R107+0x5080] ;  /* 0x005080006b287984 */ /* 0x0002620000000c00 */
[C---:B------:R-:W-:Y:S02]  /*15680*/  IMAD R6, R2.reuse, c[0x0][0x3e4], R3 ;  /* 0x0000f90002067a24 */ /* 0x040fe400078e0203 */
[----:B------:R-:W-:Y:S01]  /*15690*/  IMAD.WIDE.U32 R2, R2, c[0x0][0x3e0], R4 ;  /* 0x0000f80002027a25 */ /* 0x000fe200078e0004 */
[----:B------:R1:W1:Y:S01]  /*156a0*/  LDS.128 R56, [R107+0x6080] ;  /* 0x006080006b387984 */ /* 0x0002620000000c00 */
[----:B------:R-:W-:-:S03]  /*156b0*/  SHF.R.S32.HI R4, RZ, 0x1f, R0 ;  /* 0x0000001fff047819 */ /* 0x000fc60000011400 */
[----:B------:R1:W1:Y:S01]  /*156c0*/  LDS.128 R68, [R107+0x7080] ;  /* 0x007080006b447984 */ /* 0x0002620000000c00 */
[----:B------:R-:W-:Y:S01]  /*156d0*/  IADD3 R3, R3, R6, RZ ;  /* 0x0000000603037210 */ /* 0x000fe20007ffe0ff */
[----:B------:R-:W-:Y:S02]  /*156e0*/  IMAD R4, R4, c[0x0][0x3d8], RZ ;  /* 0x0000f60004047a24 */ /* 0x000fe400078e02ff */
[----:B------:R1:W1:Y:S02]  /*156f0*/  LDS.128 R20, [R107+0x8080] ;  /* 0x008080006b147984 */ /* 0x0002640000000c00 */
[C---:B------:R-:W-:Y:S02]  /*15700*/  IMAD.WIDE.U32 R2, R0.reuse, c[0x0][0x3d8], R2 ;  /* 0x0000f60000027a25 */ /* 0x040fe400078e0002 */
[----:B------:R1:W1:Y:S02]  /*15710*/  LDS.128 R36, [R107+0x9080] ;  /* 0x009080006b247984 */ /* 0x0002640000000c00 */
[----:B------:R-:W-:Y:S01]  /*15720*/  IMAD R0, R0, c[0x0][0x3dc], R4 ;  /* 0x0000f70000007a24 */ /* 0x000fe200078e0204 */
[C---:B------:R-:W-:Y:S01]  /*15730*/  LEA R14, P0, R2.reuse, c[0x0][0x380], 0x1 ;  /* 0x0000e000020e7a11 */ /* 0x040fe200078008ff */
[----:B------:R1:W1:Y:S03]  /*15740*/  LDS.128 R52, [R107+0xa080] ;  /* 0x00a080006b347984 */ /* 0x0002660000000c00 */
[----:B------:R-:W-:Y:S01]  /*15750*/  IADD3 R0, R3, R0, RZ ;  /* 0x0000000003007210 */ /* 0x000fe20007ffe0ff */
[----:B------:R1:W1:Y:S03]  /*15760*/  LDS.128 R64, [R107+0xb080] ;  /* 0x00b080006b407984 */ /* 0x0002660000000c00 */
[----:B------:R-:W-:Y:S01]  /*15770*/  LEA.HI.X R5, R2, c[0x0][0x384], R0, 0x1, P0 ;  /* 0x0000e10002057a11 */ /* 0x000fe200000f0c00 */
[----:B------:R1:W1:Y:S04]  /*15780*/  LDS.128 R16, [R107+0xc080] ;  /* 0x00c080006b107984 */ /* 0x0002680000000c00 */
[----:B------:R1:W1:Y:S04]  /*15790*/  LDS.128 R32, [R107+0xd080] ;  /* 0x00d080006b207984 */ /* 0x0002680000000c00 */
[----:B------:R1:W1:Y:S04]  /*157a0*/  LDS.128 R48, [R107+0xe080] ;  /* 0x00e080006b307984 */ /* 0x0002680000000c00 */
[----:B------:R1:W1:Y:S01]  /*157b0*/  LDS.128 R76, [R107+0xf080] ;  /* 0x00f080006b4c7984 */ /* 0x0002620000000c00 */
[----:B------:R-:W-:Y:S05]  /*157c0*/  BRA.DIV ~URZ, `(.L_x_578) ;  /* 0x000062127f007947 */ /* 0x000fea000b800000 */
[----:B--234-:R2:W3:Y:S02]  /*157d0*/  SHFL.IDX PT, R4, R5, RZ, 0x181f ;  /* 0x00181fff05047589 */ /* 0x01c4e400000e0000 */
.L_x_674:
[----:B------:R-:W-:Y:S05]  /*157e0*/  BRA.DIV ~URZ, `(.L_x_579) ;  /* 0x000062827f007947 */ /* 0x000fea000b800000 */
[----:B------:R4:W2:Y:S02]  /*157f0*/  SHFL.IDX PT, R0, R14, RZ, 0x181f ;  /* 0x00181fff0e007589 */ /* 0x0008a400000e0000 */
.L_x_675:
[----:B------:R-:W5:Y:S04]  /*15800*/  LDL.LU R3, [R1+0xb0] ;  /* 0x0000b00001037983 */ /* 0x000f680000300800 */
[----:B------:R-:W4:Y:S02]  /*15810*/  S2R R6, SR_TID.X ;  /* 0x0000000000067919 */ /* 0x000f240000002100 */
[----:B----4-:R-:W-:-:S04]  /*15820*/  SHF.R.S32.HI R2, RZ, 0x1f, R6 ;  /* 0x0000001fff027819 */ /* 0x010fc80000011406 */
[----:B------:R-:W-:-:S04]  /*15830*/  LEA.HI R2, R2, R6, RZ, 0x3 ;  /* 0x0000000602027211 */ /* 0x000fc800078f18ff */
[----:B------:R-:W-:Y:S01]  /*15840*/  SHF.R.S32.HI R2, RZ, 0x3, R2 ;  /* 0x00000003ff027819 */ /* 0x000fe20000011402 */
[----:B------:R-:W-:Y:S04]  /*15850*/  BSSY B0, `(.L_x_580) ;  /* 0x000001c000007945 */ /* 0x000fe80003800000 */
[----:B-----5:R-:W-:-:S05]  /*15860*/  IMAD.IADD R12, R2, 0x1, R3 ;  /* 0x00000001020c7824 */ /* 0x020fca00078e0203 */
[----:B------:R-:W-:-:S13]  /*15870*/  ISETP.GE.AND P0, PT, R12, R13, PT ;  /* 0x0000000d0c00720c */ /* 0x000fda0003f06270 */
[----:B------:R-:W-:Y:S05]  /*15880*/  @P0 BRA `(.L_x_581) ;  /* 0x0000018000000947 */ /* 0x000fea0003800000 */
[----:B------:R-:W4:Y:S04]  /*15890*/  LDL R2, [R1+0x40] ;  /* 0x0000400001027983 */ /* 0x000f280000100800 */
[----:B------:R-:W5:Y:S04]  /*158a0*/  LDL R83, [R1+0x68] ;  /* 0x0000680001537983 */ /* 0x000f680000100800 */
[----:B---3--:R-:W3:Y:S04]  /*158b0*/  LDL R81, [R1+0x64] ;  /* 0x0000640001517983 */ /* 0x008ee80000100800 */
[----:B--2---:R-:W2:Y:S04]  /*158c0*/  LDL R15, [R1+0x6c] ;  /* 0x00006c00010f7983 */ /* 0x004ea80000100800 */
[----:B------:R-:W2:Y:S04]  /*158d0*/  LDL R3, [R1+0x20c] ;  /* 0x00020c0001037983 */ /* 0x000ea80000100800 */
[----:B------:R-:W2:Y:S04]  /*158e0*/  LDL R84, [R1+0x208] ;  /* 0x0002080001547983 */ /* 0x000ea80000100800 */
[----:B------:R-:W2:Y:S04]  /*158f0*/  LDL R82, [R1+0x204] ;  /* 0x0002040001527983 */ /* 0x000ea80000100800 */
[----:B------:R-:W2:Y:S01]  /*15900*/  LDL R80, [R1+0x200] ;  /* 0x0002000001507983 */ /* 0x000ea20000100800 */
[----:B----4-:R-:W-:-:S02]  /*15910*/  ISETP.GE.AND P3, PT, R2, c[0x0][0x3c8], PT ;  /* 0x0000f20002007a0c */ /* 0x010fc40003f66270 */
[----:B-----5:R-:W-:Y:S02]  /*15920*/  ISETP.GE.AND P2, PT, R83, c[0x0][0x3c8], PT ;  /* 0x0000f20053007a0c */ /* 0x020fe40003f46270 */
[----:B---3--:R-:W-:Y:S02]  /*15930*/  ISETP.GE.AND P1, PT, R81, c[0x0][0x3c8], PT ;  /* 0x0000f20051007a0c */ /* 0x008fe40003f26270 */
[----:B--2---:R-:W-:-:S07]  /*15940*/  ISETP.GE.AND P0, PT, R15, c[0x0][0x3c8], PT ;  /* 0x0000f2000f007a0c */ /* 0x004fce0003f06270 */
[CC--:B------:R-:W-:Y:S02]  /*15950*/  @!P3 LEA R10, P4, R2.reuse, R0.reuse, 0x1 ;  /* 0x00000000020ab211 */ /* 0x0c0fe400078808ff */
[----:B------:R-:W-:Y:S02]  /*15960*/  @!P2 LEA R8, P6, R83, R0, 0x1 ;  /* 0x000000005308a211 */ /* 0x000fe400078c08ff */
[----:B------:R-:W-:Y:S02]  /*15970*/  @!P3 LEA.HI.X R11, R2, R4, R3, 0x1, P4 ;  /* 0x00000004020bb211 */ /* 0x000fe400020f0c03 */
[----:B------:R-:W-:Y:S02]  /*15980*/  @!P1 LEA R6, P5, R81, R0, 0x1 ;  /* 0x0000000051069211 */ /* 0x000fe400078a08ff */
[----:B------:R-:W-:Y:S02]  /*15990*/  @!P2 LEA.HI.X R9, R83, R4, R84, 0x1, P6 ;  /* 0x000000045309a211 */ /* 0x000fe400030f0c54 */
[----:B------:R-:W-:-:S02]  /*159a0*/  @!P0 LEA R2, P4, R15, R0, 0x1 ;  /* 0x000000000f028211 */ /* 0x000fc400078808ff */
[-C--:B------:R-:W-:Y:S02]  /*159b0*/  @!P1 LEA.HI.X R7, R81, R4.reuse, R82, 0x1, P5 ;  /* 0x0000000451079211 */ /* 0x080fe400028f0c52 */
[----:B------:R-:W-:Y:S01]  /*159c0*/  @!P0 LEA.HI.X R3, R15, R4, R80, 0x1, P4 ;  /* 0x000000040f038211 */ /* 0x000fe200020f0c50 */
[----:B------:R2:W-:Y:S04]  /*159d0*/  @!P3 ST.E.128 [R10.64], R28 ;  /* 0x0000001c0a00b985 */ /* 0x0005e8000c101d06 */
[----:B-1----:R2:W-:Y:S04]  /*159e0*/  @!P2 ST.E.128 [R8.64], R24 ;  /* 0x000000180800a985 */ /* 0x0025e8000c101d06 */
[----:B------:R2:W-:Y:S04]  /*159f0*/  @!P1 ST.E.128 [R6.64], R20 ;  /* 0x0000001406009985 */ /* 0x0005e8000c101d06 */
[----:B------:R2:W-:Y:S02]  /*15a00*/  @!P0 ST.E.128 [R2.64], R16 ;  /* 0x0000001002008985 */ /* 0x0005e4000c101d06 */
.L_x_581:
[----:B------:R-:W-:Y:S05]  /*15a10*/  BSYNC B0 ;  /* 0x0000000000007941 */ /* 0x000fea0003800000 */
.L_x_580:
[----:B------:R-:W-:Y:S05]  /*15a20*/  BRA.DIV ~URZ, `(.L_x_582) ;  /* 0x000060d27f007947 */ /* 0x000fea000b800000 */
[----:B---3--:R3:W4:Y:S04]  /*15a30*/  SHFL.IDX PT, R4, R5, 0x1, 0x181f ;  /* 0x00381f0005047f89 */ /* 0x00872800000e0000 */
[----:B--2---:R3:W2:Y:S02]  /*15a40*/  SHFL.IDX PT, R0, R14, 0x1, 0x181f ;  /* 0x00381f000e007f89 */ /* 0x0046a400000e0000 */
.L_x_676:
[----:B------:R-:W-:Y:S01]  /*15a50*/  IADD3 R2, R12, 0x20, RZ ;  /* 0x000000200c027810 */ /* 0x000fe20007ffe0ff */
[----:B------:R-:W-:Y:S03]  /*15a60*/  BSSY B0, `(.L_x_583) ;  /* 0x000001b000007945 */ /* 0x000fe60003800000 */
[----:B------:R-:W-:-:S13]  /*15a70*/  ISETP.GE.AND P0, PT, R2, R13, PT ;  /* 0x0000000d0200720c */ /* 0x000fda0003f06270 */
[----:B------:R-:W-:Y:S05]  /*15a80*/  @P0 BRA `(.L_x_584) ;  /* 0x0000018000000947 */ /* 0x000fea0003800000 */
[----:B------:R-:W5:Y:S04]  /*15a90*/  LDL R3, [R1+0x40] ;  /* 0x0000400001037983 */ /* 0x000f680000100800 */
[----:B-1-3--:R-:W3:Y:S04]  /*15aa0*/  LDL R19, [R1+0x68] ;  /* 0x0000680001137983 */ /* 0x00aee80000100800 */
[----:B----4-:R-:W4:Y:S04]  /*15ab0*/  LDL R17, [R1+0x64] ;  /* 0x0000640001117983 */ /* 0x010f280000100800 */
[----:B--2---:R-:W2:Y:S04]  /*15ac0*/  LDL R15, [R1+0x6c] ;  /* 0x00006c00010f7983 */ /* 0x004ea80000100800 */
[----:B------:R-:W2:Y:S04]  /*15ad0*/  LDL R21, [R1+0x20c] ;  /* 0x00020c0001157983 */ /* 0x000ea80000100800 */
[----:B------:R-:W2:Y:S04]  /*15ae0*/  LDL R20, [R1+0x208] ;  /* 0x0002080001147983 */ /* 0x000ea80000100800 */
[----:B------:R-:W2:Y:S04]  /*15af0*/  LDL R18, [R1+0x204] ;  /* 0x0002040001127983 */ /* 0x000ea80000100800 */
[----:B------:R-:W2:Y:S01]  /*15b00*/  LDL R16, [R1+0x200] ;  /* 0x0002000001107983 */ /* 0x000ea20000100800 */
[----:B-----5:R-:W-:-:S02]  /*15b10*/  ISETP.GE.AND P3, PT, R3, c[0x0][0x3c8], PT ;  /* 0x0000f20003007a0c */ /* 0x020fc40003f66270 */
[----:B---3--:R-:W-:Y:S02]  /*15b20*/  ISETP.GE.AND P2, PT, R19, c[0x0][0x3c8], PT ;  /* 0x0000f20013007a0c */ /* 0x008fe40003f46270 */
[----:B----4-:R-:W-:Y:S02]  /*15b30*/  ISETP.GE.AND P1, PT, R17, c[0x0][0x3c8], PT ;  /* 0x0000f20011007a0c */ /* 0x010fe40003f26270 */
[----:B--2---:R-:W-:-:S07]  /*15b40*/  ISETP.GE.AND P0, PT, R15, c[0x0][0x3c8], PT ;  /* 0x0000f2000f007a0c */ /* 0x004fce0003f06270 */
[-C--:B------:R-:W-:Y:S02]  /*15b50*/  @!P3 LEA R10, P4, R3, R0.reuse, 0x1 ;  /* 0x00000000030ab211 */ /* 0x080fe400078808ff */
        /* <DEDUP_REMOVED lines=8> */
[----:B------:R1:W-:Y:S04]  /*15be0*/  @!P2 ST.E.128 [R8.64], R40 ;  /* 0x000000280800a985 */ /* 0x0003e8000c101d06 */
[----:B------:R1:W-:Y:S04]  /*15bf0*/  @!P1 ST.E.128 [R6.64], R36 ;  /* 0x0000002406009985 */ /* 0x0003e8000c101d06 */
[----:B------:R1:W-:Y:S02]  /*15c00*/  @!P0 ST.E.128 [R2.64], R32 ;  /* 0x0000002002008985 */ /* 0x0003e4000c101d06 */
.L_x_584:
[----:B------:R-:W-:Y:S05]  /*15c10*/  BSYNC B0 ;  /* 0x0000000000007941 */ /* 0x000fea0003800000 */
.L_x_583:
[----:B------:R-:W-:Y:S05]  /*15c20*/  BRA.DIV ~URZ, `(.L_x_585) ;  /* 0x00005fe27f007947 */ /* 0x000fea000b800000 */
[----:B----4-:R4:W3:Y:S02]  /*15c30*/  SHFL.IDX PT, R4, R5, 0x2, 0x181f ;  /* 0x00581f0005047f89 */ /* 0x0108e400000e0000 */
.L_x_677:
[----:B------:R-:W-:Y:S05]  /*15c40*/  BRA.DIV ~URZ, `(.L_x_586) ;  /* 0x000060527f007947 */ /* 0x000fea000b800000 */
[----:B--2---:R2:W4:Y:S02]  /*15c50*/  SHFL.IDX PT, R0, R14, 0x2, 0x181f ;  /* 0x00581f000e007f89 */ /* 0x00452400000e0000 */
.L_x_678:
[----:B-1----:R-:W-:Y:S01]  /*15c60*/  IADD3 R2, R12, 0x40, RZ ;  /* 0x000000400c027810 */ /* 0x002fe20007ffe0ff */
[----:B------:R-:W-:Y:S03]  /*15c70*/  BSSY B0, `(.L_x_587) ;  /* 0x000001b000007945 */ /* 0x000fe60003800000 */
[----:B------:R-:W-:-:S13]  /*15c80*/  ISETP.GE.AND P0, PT, R2, R13, PT ;  /* 0x0000000d0200720c */ /* 0x000fda0003f06270 */
[----:B------:R-:W-:Y:S05]  /*15c90*/  @P0 BRA `(.L_x_588) ;  /* 0x0000018000000947 */ /* 0x000fea0003800000 */
[----:B------:R-:W5:Y:S04]  /*15ca0*/  LDL R3, [R1+0x40] ;  /* 0x0000400001037983 */ /* 0x000f680000100800 */
[----:B--2---:R-:W2:Y:S04]  /*15cb0*/  LDL R19, [R1+0x68] ;  /* 0x0000680001137983 */ /* 0x004ea80000100800 */
[----:B----4-:R-:W4:Y:S04]  /*15cc0*/  LDL R17, [R1+0x64] ;  /* 0x0000640001117983 */ /* 0x010f280000100800 */
[----:B---3--:R-:W3:Y:S04]  /*15cd0*/  LDL R15, [R1+0x6c] ;  /* 0x00006c00010f7983 */ /* 0x008ee80000100800 */
[----:B------:R-:W3:Y:S04]  /*15ce0*/  LDL R21, [R1+0x20c] ;  /* 0x00020c0001157983 */ /* 0x000ee80000100800 */
[----:B------:R-:W3:Y:S04]  /*15cf0*/  LDL R20, [R1+0x208] ;  /* 0x0002080001147983 */ /* 0x000ee80000100800 */
[----:B------:R-:W3:Y:S04]  /*15d00*/  LDL R18, [R1+0x204] ;  /* 0x0002040001127983 */ /* 0x000ee80000100800 */
[----:B------:R-:W3:Y:S01]  /*15d10*/  LDL R16, [R1+0x200] ;  /* 0x0002000001107983 */ /* 0x000ee20000100800 */
[----:B-----5:R-:W-:-:S02]  /*15d20*/  ISETP.GE.AND P3, PT, R3, c[0x0][0x3c8], PT ;  /* 0x0000f20003007a0c */ /* 0x020fc40003f66270 */
[----:B--2---:R-:W-:Y:S02]  /*15d30*/  ISETP.GE.AND P2, PT, R19, c[0x0][0x3c8], PT ;  /* 0x0000f20013007a0c */ /* 0x004fe40003f46270 */
[----:B----4-:R-:W-:Y:S02]  /*15d40*/  ISETP.GE.AND P1, PT, R17, c[0x0][0x3c8], PT ;  /* 0x0000f20011007a0c */ /* 0x010fe40003f26270 */
[----:B---3--:R-:W-:-:S07]  /*15d50*/  ISETP.GE.AND P0, PT, R15, c[0x0][0x3c8], PT ;  /* 0x0000f2000f007a0c */ /* 0x008fce0003f06270 */
        /* <DEDUP_REMOVED lines=12> */
.L_x_588:
[----:B------:R-:W-:Y:S05]  /*15e20*/  BSYNC B0 ;  /* 0x0000000000007941 */ /* 0x000fea0003800000 */
.L_x_587:
[----:B------:R-:W-:Y:S05]  /*15e30*/  BRA.DIV ~URZ, `(.L_x_589) ;  /* 0x00005ef27f007947 */ /* 0x000fea000b800000 */
[----:B---3--:R3:W1:Y:S04]  /*15e40*/  SHFL.IDX PT, R4, R5, 0x3, 0x181f ;  /* 0x00781f0005047f89 */ /* 0x00866800000e0000 */
[----:B----4-:R3:W4:Y:S02]  /*15e50*/  SHFL.IDX PT, R0, R14, 0x3, 0x181f ;  /* 0x00781f000e007f89 */ /* 0x01072400000e0000 */
.L_x_679:
[----:B-1----:R-:W-:-:S04]  /*15e60*/  IADD3 R2, R12, 0x60, RZ ;  /* 0x000000600c027810 */ /* 0x002fc80007ffe0ff */
[----:B------:R-:W-:-:S13]  /*15e70*/  ISETP.GE.AND P0, PT, R2, R13, PT ;  /* 0x0000000d0200720c */ /* 0x000fda0003f06270 */
[----:B------:R-:W-:Y:S05]  /*15e80*/  @P0 BRA `(.L_x_590) ;  /* 0x00002cf000000947 */ /* 0x000fea0003800000 */
[----:B------:R-:W5:Y:S04]  /*15e90*/  LDL R16, [R1+0x40] ;  /* 0x0000400001107983 */ /* 0x000f680000100800 */
[----:B--23--:R-:W2:Y:S04]  /*15ea0*/  LDL R14, [R1+0x68] ;  /* 0x00006800010e7983 */ /* 0x00cea80000100800 */
[----:B------:R-:W3:Y:S04]  /*15eb0*/  LDL R10, [R1+0x64] ;  /* 0x00006400010a7983 */ /* 0x000ee80000100800 */
[----:B----4-:R-:W4:Y:S04]  /*15ec0*/  LDL R17, [R1+0x20c] ;  /* 0x00020c0001117983 */ /* 0x010f280000100800 */
[----:B------:R-:W4:Y:S04]  /*15ed0*/  LDL R15, [R1+0x208] ;  /* 0x00020800010f7983 */ /* 0x000f280000100800 */
[----:B------:R-:W4:Y:S04]  /*15ee0*/  LDL R11, [R1+0x204] ;  /* 0x00020400010b7983 */ /* 0x000f280000100800 */
[----:B------:R-:W4:Y:S01]  /*15ef0*/  LDL R5, [R1+0x6c] ;  /* 0x00006c0001057983 */ /* 0x000f220000100800 */
[----:B-----5:R-:W-:-:S02]  /*15f00*/  ISETP.GE.AND P2, PT, R16, c[0x0][0x3c8], PT ;  /* 0x0000f20010007a0c */ /* 0x020fc40003f46270 */
[----:B--2---:R-:W-:Y:S02]  /*15f10*/  ISETP.GE.AND P1, PT, R14, c[0x0][0x3c8], PT ;  /* 0x0000f2000e007a0c */ /* 0x004fe40003f26270 */
[----:B---3--:R-:W-:-:S09]  /*15f20*/  ISETP.GE.AND P0, PT, R10, c[0x0][0x3c8], PT ;  /* 0x0000f2000a007a0c */ /* 0x008fd20003f06270 */
[-C--:B------:R-:W-:Y:S02]  /*15f30*/  @!P2 LEA R8, P5, R16, R0.reuse, 0x1 ;  /* 0x000000001008a211 */ /* 0x080fe400078a08ff */
[----:B------:R-:W-:Y:S02]  /*15f40*/  @!P1 LEA R6, P4, R14, R0, 0x1 ;  /* 0x000000000e069211 */ /* 0x000fe400078808ff */
[----:B----4-:R-:W-:Y:S02]  /*15f50*/  @!P2 LEA.HI.X R9, R16, R4, R17, 0x1, P5 ;  /* 0x000000041009a211 */ /* 0x010fe400028f0c11 */
[----:B------:R-:W-:Y:S02]  /*15f60*/  @!P0 LEA R2, P3, R10, R0, 0x1 ;  /* 0x000000000a028211 */ /* 0x000fe400078608ff */
[-C--:B------:R-:W-:Y:S02]  /*15f70*/  @!P1 LEA.HI.X R7, R14, R4.reuse, R15, 0x1, P4 ;  /* 0x000000040e079211 */ /* 0x080fe400020f0c0f */
[----:B------:R-:W-:Y:S01]  /*15f80*/  @!P0 LEA.HI.X R3, R10, R4, R11, 0x1, P3 ;  /* 0x000000040a038211 */ /* 0x000fe200018f0c0b */
[----:B------:R1:W-:Y:S04]  /*15f90*/  @!P2 ST.E.128 [R8.64], R72 ;  /* 0x000000480800a985 */ /* 0x0003e8000c101d06 */
[----:B------:R1:W-:Y:S04]  /*15fa0*/  @!P1 ST.E.128 [R6.64], R68 ;  /* 0x0000004406009985 */ /* 0x0003e8000c101d06 */
[----:B------:R1:W-:Y:S01]  /*15fb0*/  @!P0 ST.E.128 [R2.64], R64 ;  /* 0x0000004002008985 */ /* 0x0003e2000c101d06 */
[----:B------:R-:W-:-:S13]  /*15fc0*/  ISETP.GE.AND P0, PT, R5, c[0x0][0x3c8], PT ;  /* 0x0000f20005007a0c */ /* 0x000fda0003f06270 */
[----:B------:R-:W-:Y:S05]  /*15fd0*/  @P0 BRA `(.L_x_590) ;  /* 0x00002ba000000947 */ /* 0x000fea0003800000 */
[----:B------:R-:W2:Y:S01]  /*15fe0*/  LDL R10, [R1+0x200] ;  /* 0x00020000010a7983 */ /* 0x000ea20000100800 */
[----:B-1----:R-:W-:-:S04]  /*15ff0*/  LEA R2, P0, R5, R0, 0x1 ;  /* 0x0000000005027211 */ /* 0x002fc800078008ff */
[----:B--2---:R-:W-:-:S05]  /*16000*/  LEA.HI.X R3, R5, R4, R10, 0x1, P0 ;  /* 0x0000000405037211 */ /* 0x004fca00000f0c0a */
[----:B------:R1:W-:Y:S01]  /*16010*/  ST.E.128 [R2.64], R76 ;  /* 0x0000004c02007985 */ /* 0x0003e2000c101d06 */
[----:B------:R-:W-:Y:S05]  /*16020*/  BRA `(.L_x_590) ;  /* 0x00002b5000007947 */ /* 0x000fea0003800000 */
.L_x_577:
[----:B-1----:R-:W2:Y:S01]  /*16030*/  LDL.LU R5, [R1+0x100] ;  /* 0x0001000001057983 */ /* 0x002ea20000300800 */
[----:B------:R-:W-:Y:S01]  /*16040*/  IMAD R11, R11, c[0x0][0x408], RZ ;  /* 0x000102000b0b7a24 */ /* 0x000fe200078e02ff */
[----:B------:R-:W-:-:S03]  /*16050*/  SHF.R.S32.HI R4, RZ, 0x1f, R0 ;  /* 0x0000001fff047819 */ /* 0x000fc60000011400 */
[C---:B------:R-:W-:Y:S02]  /*16060*/  IMAD R11, R2.reuse, c[0x0][0x40c], R11 ;  /* 0x00010300020b7a24 */ /* 0x040fe400078e020b */
[----:B------:R-:W-:-:S04]  /*16070*/  IMAD.WIDE.U32 R2, R2, c[0x0][0x408], RZ ;  /* 0x0001020002027a25 */ /* 0x000fc800078e00ff */
[----:B------:R-:W-:Y:S01]  /*16080*/  IMAD R4, R4, c[0x0][0x440], RZ ;  /* 0x0001100004047a24 */ /* 0x000fe200078e02ff */
[----:B------:R-:W-:-:S03]  /*16090*/  IADD3 R3, R3, R11, RZ ;  /* 0x0000000b03037210 */ /* 0x000fc60007ffe0ff */
[----:B------:R-:W-:Y:S02]  /*160a0*/  IMAD R4, R0, c[0x0][0x444], R4 ;  /* 0x0001110000047a24 */ /* 0x000fe400078e0204 */
[----:B------:R-:W-:-:S04]  /*160b0*/  IMAD.WIDE.U32 R2, R8, c[0x0][0x438], R2 ;  /* 0x00010e0008027a25 */ /* 0x000fc800078e0002 */
[----:B------:R-:W-:-:S04]  /*160c0*/  IMAD R3, R8, c[0x0][0x43c], R3 ;  /* 0x00010f0008037a24 */ /* 0x000fc800078e0203 */
[----:B------:R-:W-:Y:S01]  /*160d0*/  IMAD.WIDE.U32 R2, R0, c[0x0][0x440], R2 ;  /* 0x0001100000027a25 */ /* 0x000fe200078e0002 */
[----:B------:R-:W-:-:S04]  /*160e0*/  MOV R0, R9 ;  /* 0x0000000900007202 */ /* 0x000fc80000000f00 */
[----:B------:R-:W-:Y:S01]  /*160f0*/  IADD3 R3, R3, R4, RZ ;  /* 0x0000000403037210 */ /* 0x000fe20007ffe0ff */
[----:B------:R-:W-:-:S05]  /*16100*/  @P3 IMAD.HI.U32 R4, R9, c[0x0][0x4ec], RZ ;  /* 0x00013b0009043a27 */ /* 0x000fca00078e00ff */
        /* <DEDUP_REMOVED lines=19> */
.L_x_680:
[----:B------:R-:W-:Y:S05]  /*16240*/  BRA.DIV ~URZ, `(.L_x_592) ;  /* 0x00005c827f007947 */ /* 0x000fea000b800000 */
[----:B------:R3:W4:Y:S02]  /*16250*/  SHFL.IDX PT, R0, R12, RZ, 0x1c1f ;  /* 0x001c1fff0c007589 */ /* 0x00072400000e0000 */
.L_x_681:
        /* <DEDUP_REMOVED lines=8> */
[----:B------:R-:W4:Y:S04]  /*162e0*/  LDL R13, [R1+0x1f0] ;  /* 0x0001f000010d7983 */ /* 0x000f280000100800 */
[----:B------:R-:W4:Y:S04]  /*162f0*/  LDL R17, [R1+0xf8] ;  /* 0x0000f80001117983 */ /* 0x000f280000100800 */
[----:B------:R-:W4:Y:S04]  /*16300*/  LDL R7, [R1+0x1ec] ;  /* 0x0001ec0001077983 */ /* 0x000f280000100800 */
[----:B------:R-:W4:Y:S04]  /*16310*/  LDL R107, [R1+0x1e8] ;  /* 0x0001e800016b7983 */ /* 0x000f280000100800 */
[----:B------:R-:W4:Y:S04]  /*16320*/  LDL R16, [R1+0x164] ;  /* 0x0001640001107983 */ /* 0x000f280000100800 */
[----:B------:R-:W4:Y:S04]  /*16330*/  LDL R19, [R1+0x1e4] ;  /* 0x0001e40001137983 */ /* 0x000f280000100800 */
[----:B------:R-:W4:Y:S04]  /*16340*/  LDL R8, [R1+0x168] ;  /* 0x0001680001087983 */ /* 0x000f280000100800 */
[----:B------:R-:W4:Y:S01]  /*16350*/  LDL R15, [R1+0x160] ;  /* 0x00016000010f7983 */ /* 0x000f220000100800 */
[----:B-----5:R-:W-:-:S02]  /*16360*/  ISETP.GE.AND P0, PT, R9, c[0x0][0x3c8], PT ;  /* 0x0000f20009007a0c */ /* 0x020fc40003f06270 */
[----:B---3--:R-:W-:-:S11]  /*16370*/  ISETP.GE.AND P1, PT, R18, c[0x0][0x3c8], PT ;  /* 0x0000f20012007a0c */ /* 0x008fd60003f26270 */
[----:B------:R-:W-:Y:S02]  /*16380*/  @!P0 IMAD.MOV.U32 R2, RZ, RZ, R0 ;  /* 0x000000ffff028224 */ /* 0x000fe400078e0000 */
[----:B------:R-:W-:-:S04]  /*16390*/  @!P0 IMAD.MOV.U32 R3, RZ, RZ, R4 ;  /* 0x000000ffff038224 */ /* 0x000fc800078e0004 */
[----:B------:R-:W-:Y:S01]  /*163a0*/  @!P0 IMAD.WIDE R2, R9, 0x4, R2 ;  /* 0x0000000409028825 */ /* 0x000fe200078e0202 */
[----:B--2---:R-:W-:Y:S01]  /*163b0*/  ISETP.GE.AND P2, PT, R11, c[0x0][0x3c8], PT ;  /* 0x0000f2000b007a0c */ /* 0x004fe20003f46270 */
[----:B------:R-:W2:Y:S04]  /*163c0*/  LDL R9, [R1+0x15c] ;  /* 0x00015c0001097983 */ /* 0x000ea80000100800 */
[----:B------:R3:W-:Y:S02]  /*163d0*/  @!P0 ST.E.64 [R2.64], R22 ;  /* 0x0000001602008985 */ /* 0x0007e4000c101b06 */
[C---:B---3--:R-:W-:Y:S02]  /*163e0*/  @!P1 LEA R2, P0, R18.reuse, R0, 0x2 ;  /* 0x0000000012029211 */ /* 0x048fe400078010ff */
[----:B------:R-:W3:Y:S02]  /*163f0*/  LDL R23, [R1+0x1e0] ;  /* 0x0001e00001177983 */ /* 0x000ee40000100800 */
[----:B----4-:R-:W-:-:S02]  /*16400*/  @!P1 LEA.HI.X R3, R18, R4, R110, 0x2, P0 ;  /* 0x0000000412039211 */ /* 0x010fc400000f146e */
[----:B------:R-:W4:Y:S04]  /*16410*/  LDL R22, [R1+0x158] ;  /* 0x0001580001167983 */ /* 0x000f280000100800 */
[----:B------:R-:W5:Y:S04]  /*16420*/  LDL R18, [R1+0x1dc] ;  /* 0x0001dc0001127983 */ /* 0x000f680000100800 */
[----:B------:R1:W-:Y:S04]  /*16430*/  @!P1 ST.E.64 [R2.64], R24 ;  /* 0x0000001802009985 */ /* 0x0003e8000c101b06 */
[----:B-1----:R-:W4:Y:S01]  /*16440*/  LDL R25, [R1+0x1d8] ;  /* 0x0001d80001197983 */ /* 0x002f220000100800 */
[----:B------:R-:W-:-:S02]  /*16450*/  ISETP.GE.AND P1, PT, R6, c[0x0][0x3c8], PT ;  /* 0x0000f20006007a0c */ /* 0x000fc40003f26270 */
[C---:B------:R-:W-:Y:S01]  /*16460*/  @!P2 LEA R2, P0, R11.reuse, R0, 0x2 ;  /* 0x000000000b02a211 */ /* 0x040fe200078010ff */
[----:B------:R-:W4:Y:S01]  /*16470*/  LDL R24, [R1+0x1d0] ;  /* 0x0001d00001187983 */ /* 0x000f220000100800 */
[----:B------:R-:W-:Y:S02]  /*16480*/  ISETP.GE.AND P3, PT, R10, c[0x0][0x3c8], PT ;  /* 0x0000f2000a007a0c */ /* 0x000fe40003f66270 */
[----:B------:R-:W-:Y:S02]  /*16490*/  @!P2 LEA.HI.X R3, R11, R4, R13, 0x2, P0 ;  /* 0x000000040b03a211 */ /* 0x000fe400000f140d */
[----:B------:R-:W4:Y:S04]  /*164a0*/  LDL R11, [R1+0x154] ;  /* 0x00015400010b7983 */ /* 0x000f280000100800 */
[----:B------:R1:W-:Y:S01]  /*164b0*/  @!P2 ST.E.64 [R2.64], R26 ;  /* 0x0000001a0200a985 */ /* 0x0003e2000c101b06 */
[----:B------:R-:W-:-:S03]  /*164c0*/  ISETP.GE.AND P2, PT, R17, c[0x0][0x3c8], PT ;  /* 0x0000f20011007a0c */ /* 0x000fc60003f46270 */
[----:B------:R-:W4:Y:S01]  /*164d0*/  LDL R13, [R1+0x1d4] ;  /* 0x0001d400010d7983 */ /* 0x000f220000100800 */
[----:B------:R-:W-:Y:S02]  /*164e0*/  ISETP.GE.AND P4, PT, R8, c[0x0][0x3c8], PT ;  /* 0x0000f20008007a0c */ /* 0x000fe40003f86270 */
[C---:B-1----:R-:W-:Y:S01]  /*164f0*/  @!P1 LEA R2, P0, R6.reuse, R0, 0x2 ;  /* 0x0000000006029211 */ /* 0x042fe200078010ff */
[----:B------:R-:W4:Y:S03]  /*16500*/  LDL R26, [R1+0x150] ;  /* 0x00015000011a7983 */ /* 0x000f260000100800 */
[----:B------:R-:W-:Y:S01]  /*16510*/  @!P1 LEA.HI.X R3, R6, R4, R7, 0x2, P0 ;  /* 0x0000000406039211 */ /* 0x000fe200000f1407 */
[----:B------:R-:W4:Y:S01]  /*16520*/  LDL R27, [R1+0x1c8] ;  /* 0x0001c800011b7983 */ /* 0x000f220000100800 */
[----:B------:R-:W-:-:S03]  /*16530*/  @!P3 LEA R6, P5, R10, R0, 0x2 ;  /* 0x000000000a06b211 */ /* 0x000fc600078a10ff */
[----:B------:R1:W-:Y:S01]  /*16540*/  @!P1 ST.E.64 [R2.64], R132 ;  /* 0x0000008402009985 */ /* 0x0003e2000c101b06 */
[----:B------:R-:W-:Y:S02]  /*16550*/  ISETP.GE.AND P1, PT, R16, c[0x0][0x3c8], PT ;  /* 0x0000f20010007a0c */ /* 0x000fe40003f26270 */
[----:B------:R-:W-:Y:S02]  /*16560*/  @!P3 LEA.HI.X R7, R10, R4, R107, 0x2, P5 ;  /* 0x000000040a07b211 */ /* 0x000fe400028f146b */
[----:B------:R-:W4:Y:S04]  /*16570*/  LDL R10, [R1+0x14c] ;  /* 0x00014c00010a7983 */ /* 0x000f280000100800 */
[----:B------:R1:W-:Y:S02]  /*16580*/  @!P3 ST.E.64 [R6.64], R134 ;  /* 0x000000860600b985 */ /* 0x0003e4000c101b06 */
[----:B-1----:R-:W-:-:S04]  /*16590*/  @!P2 LEA R2, P0, R17, R0, 0x2 ;  /* 0x000000001102a211 */ /* 0x002fc800078010ff */
[----:B------:R-:W-:Y:S02]  /*165a0*/  @!P2 LEA.HI.X R3, R17, R4, R19, 0x2, P0 ;  /* 0x000000041103a211 */ /* 0x000fe400000f1413 */
[----:B------:R-:W4:Y:S04]  /*165b0*/  LDL R17, [R1+0x1cc] ;  /* 0x0001cc0001117983 */ /* 0x000f280000100800 */
[----:B------:R1:W-:Y:S01]  /*165c0*/  @!P2 ST.E.64 [R2.64], R136 ;  /* 0x000000880200a985 */ /* 0x0003e2000c101b06 */
[-C--:B------:R-:W-:Y:S02]  /*165d0*/  @!P4 LEA R6, P5, R8, R0.reuse, 0x2 ;  /* 0x000000000806c211 */ /* 0x080fe400078a10ff */
[----:B------:R-:W-:Y:S01]  /*165e0*/  ISETP.GE.AND P3, PT, R15, c[0x0][0x3c8], PT ;  /* 0x0000f2000f007a0c */ /* 0x000fe20003f66270 */
[----:B------:R-:W4:Y:S01]  /*165f0*/  LDL R19, [R1+0x148] ;  /* 0x0001480001137983 */ /* 0x000f220000100800 */
[----:B-1----:R-:W-:-:S04]  /*16600*/  @!P1 LEA R2, P0, R16, R0, 0x2 ;  /* 0x0000000010029211 */ /* 0x002fc800078010ff */
[-C--:B-----5:R-:W-:Y:S02]  /*16610*/  @!P1 LEA.HI.X R3, R16, R4.reuse, R18, 0x2, P0 ;  /* 0x0000000410039211 */ /* 0x0a0fe400000f1412 */
[----:B------:R-:W5:Y:S01]  /*16620*/  LDL R16, [R1+0x1c4] ;  /* 0x0001c40001107983 */ /* 0x000f620000100800 */
[----:B---3--:R-:W-:-:S03]  /*16630*/  @!P4 LEA.HI.X R7, R8, R4, R23, 0x2, P5 ;  /* 0x000000040807c211 */ /* 0x008fc600028f1417 */
[----:B------:R-:W3:Y:S04]  /*16640*/  LDL R8, [R1+0x144] ;  /* 0x0001440001087983 */ /* 0x000ee80000100800 */
[----:B------:R1:W-:Y:S01]  /*16650*/  @!P4 ST.E.64 [R6.64], R28 ;  /* 0x0000001c0600c985 */ /* 0x0003e2000c101b06 */
[----:B--2---:R-:W-:-:S03]  /*16660*/  ISETP.GE.AND P2, PT, R9, c[0x0][0x3c8], PT ;  /* 0x0000f20009007a0c */ /* 0x004fc60003f46270 */
[----:B------:R-:W2:Y:S04]  /*16670*/  LDL R23, [R1+0x140] ;  /* 0x0001400001177983 */ /* 0x000ea80000100800 */
[----:B------:R-:W2:Y:S01]  /*16680*/  LDL R18, [R1+0x13c] ;  /* 0x00013c0001127983 */ /* 0x000ea20000100800 */
[----:B-1----:R-:W-:-:S03]  /*16690*/  @!P3 LEA R6, P5, R15, R0, 0x2 ;  /* 0x000000000f06b211 */ /* 0x002fc600078a10ff */
[----:B------:R-:W2:Y:S01]  /*166a0*/  LDL R28, [R1+0x120] ;  /* 0x00012000011c7983 */ /* 0x000ea20000100800 */
[----:B----4-:R-:W-:-:S03]  /*166b0*/  @!P3 LEA.HI.X R7, R15, R4, R25, 0x2, P5 ;  /* 0x000000040f07b211 */ /* 0x010fc600028f1419 */
[----:B------:R-:W4:Y:S04]  /*166c0*/  LDL R29, [R1+0x198] ;  /* 0x00019800011d7983 */ /* 0x000f280000100800 */
[----:B------:R-:W2:Y:S04]  /*166d0*/  LDL R15, [R1+0x1bc] ;  /* 0x0001bc00010f7983 */ /* 0x000ea80000100800 */
[----:B------:R-:W4:Y:S01]  /*166e0*/  LDL R25, [R1+0x1c0] ;  /* 0x0001c00001197983 */ /* 0x000f220000100800 */
[----:B------:R-:W-:-:S03]  /*166f0*/  ISETP.GE.AND P4, PT, R22, c[0x0][0x3c8], PT ;  /* 0x0000f20016007a0c */ /* 0x000fc60003f86270 */
[----:B------:R1:W-:Y:S01]  /*16700*/  @!P1 ST.E.64 [R2.64], R32 ;  /* 0x0000002002009985 */ /* 0x0003e2000c101b06 */
[----:B------:R-:W-:-:S03]  /*16710*/  ISETP.GE.AND P1, PT, R11, c[0x0][0x3c8], PT ;  /* 0x0000f2000b007a0c */ /* 0x000fc60003f26270 */
[----:B------:R1:W-:Y:S02]  /*16720*/  @!P3 ST.E.64 [R6.64], R36 ;  /* 0x000000240600b985 */ /* 0x0003e4000c101b06 */
[C---:B-1----:R-:W-:Y:S02]  /*16730*/  @!P2 LEA R2, P0, R9.reuse, R0, 0x2 ;  /* 0x000000000902a211 */ /* 0x042fe400078010ff */
[----:B------:R-:W4:Y:S02]  /*16740*/  LDL R32, [R1+0x128] ;  /* 0x0001280001207983 */ /* 0x000f240000100800 */
[----:B------:R-:W-:Y:S02]  /*16750*/  @!P2 LEA.HI.X R3, R9, R4, R13, 0x2, P0 ;  /* 0x000000040903a211 */ /* 0x000fe400000f140d */
[----:B------:R-:W4:Y:S01]  /*16760*/  LDL R33, [R1+0x1a0] ;  /* 0x0001a00001217983 */ /* 0x000f220000100800 */
[----:B------:R-:W-:-:S03]  /*16770*/  @!P4 LEA R6, P5, R22, R0, 0x2 ;  /* 0x000000001606c211 */ /* 0x000fc600078a10ff */
[----:B------:R1:W-:Y:S01]  /*16780*/  @!P2 ST.E.64 [R2.64], R40 ;  /* 0x000000280200a985 */ /* 0x0003e2000c101b06 */
[----:B------:R-:W-:-:S03]  /*16790*/  ISETP.GE.AND P2, PT, R10, c[0x0][0x3c8], PT ;  /* 0x0000f2000a007a0c */ /* 0x000fc60003f46270 */
[----:B------:R-:W4:Y:S01]  /*167a0*/  LDL R9, [R1+0x138] ;  /* 0x0001380001097983 */ /* 0x000f220000100800 */
[----:B------:R-:W-:-:S03]  /*167b0*/  @!P4 LEA.HI.X R7, R22, R4, R24, 0x2, P5 ;  /* 0x000000041607c211 */ /* 0x000fc600028f1418 */
[----:B------:R-:W4:Y:S04]  /*167c0*/  LDL R24, [R1+0x1b8] ;  /* 0x0001b80001187983 */ /* 0x000f280000100800 */
[----:B------:R1:W-:Y:S01]  /*167d0*/  @!P4 ST.E.64 [R6.64], R44 ;  /* 0x0000002c0600c985 */ /* 0x0003e2000c101b06 */
[----:B------:R-:W-:-:S03]  /*167e0*/  ISETP.GE.AND P3, PT, R26, c[0x0][0x3c8], PT ;  /* 0x0000f2001a007a0c */ /* 0x000fc60003f66270 */
[----:B------:R-:W4:Y:S04]  /*167f0*/  LDL R13, [R1+0x134] ;  /* 0x00013400010d7983 */ /* 0x000f280000100800 */
[----:B------:R-:W4:Y:S01]  /*16800*/  LDL R22, [R1+0x1b4] ;  /* 0x0001b40001167983 */ /* 0x000f220000100800 */
[----:B-1----:R-:W-:-:S04]  /*16810*/  @!P1 LEA R2, P0, R11, R0, 0x2 ;  /* 0x000000000b029211 */ /* 0x002fc800078010ff */
[----:B------:R-:W-:Y:S02]  /*16820*/  @!P1 LEA.HI.X R3, R11, R4, R17, 0x2, P0 ;  /* 0x000000040b039211 */ /* 0x000fe400000f1411 */
[----:B------:R-:W4:Y:S04]  /*16830*/  LDL R11, [R1+0x12c] ;  /* 0x00012c00010b7983 */ /* 0x000f280000100800 */
[----:B------:R1:W-:Y:S01]  /*16840*/  @!P1 ST.E.64 [R2.64], R48 ;  /* 0x0000003002009985 */ /* 0x0003e2000c101b06 */
[C---:B------:R-:W-:Y:S02]  /*16850*/  @!P3 LEA R6, P5, R26.reuse, R0, 0x2 ;  /* 0x000000001a06b211 */ /* 0x040fe400078a10ff */
[----:B------:R-:W-:Y:S01]  /*16860*/  ISETP.GE.AND P4, PT, R19, c[0x0][0x3c8], PT ;  /* 0x0000f20013007a0c */ /* 0x000fe20003f86270 */
[----:B------:R-:W4:Y:S01]  /*16870*/  LDL R17, [R1+0x130] ;  /* 0x0001300001117983 */ /* 0x000f220000100800 */
[----:B------:R-:W-:-:S03]  /*16880*/  @!P3 LEA.HI.X R7, R26, R4, R27, 0x2, P5 ;  /* 0x000000041a07b211 */ /* 0x000fc600028f141b */
[----:B------:R-:W4:Y:S01]  /*16890*/  LDL R26, [R1+0x11c] ;  /* 0x00011c00011a7983 */ /* 0x000f220000100800 */
[----:B-1----:R-:W-:-:S03]  /*168a0*/  @!P2 LEA R2, P0, R10, R0, 0x2 ;  /* 0x000000000a02a211 */ /* 0x002fc600078010ff */
[----:B------:R1:W-:Y:S04]  /*168b0*/  @!P3 ST.E.64 [R6.64], R52 ;  /* 0x000000340600b985 */ /* 0x0003e8000c101b06 */
[----:B------:R-:W4:Y:S01]  /*168c0*/  LDL R27, [R1+0x194] ;  /* 0x00019400011b7983 */ /* 0x000f220000100800 */
[----:B-1----:R-:W-:Y:S02]  /*168d0*/  @!P4 LEA R6, P5, R19, R0, 0x2 ;  /* 0x000000001306c211 */ /* 0x002fe400078a10ff */
[----:B-----5:R-:W-:Y:S02]  /*168e0*/  @!P2 LEA.HI.X R3, R10, R4, R16, 0x2, P0 ;  /* 0x000000040a03a211 */ /* 0x020fe400000f1410 */
[----:B------:R-:W5:Y:S01]  /*168f0*/  LDL R10, [R1+0x1b0] ;  /* 0x0001b000010a7983 */ /* 0x000f620000100800 */
[----:B---3--:R-:W-:-:S03]  /*16900*/  ISETP.GE.AND P1, PT, R8, c[0x0][0x3c8], PT ;  /* 0x0000f20008007a0c */ /* 0x008fc60003f26270 */
[----:B------:R-:W3:Y:S04]  /*16910*/  LDL R16, [R1+0x1ac] ;  /* 0x0001ac0001107983 */ /* 0x000ee80000100800 */
[----:B------:R1:W-:Y:S06]  /*16920*/  @!P2 ST.E.64 [R2.64], R56 ;  /* 0x000000380200a985 */ /* 0x0003ec000c101b06 */
[----:B-1----:R-:W-:-:S04]  /*16930*/  @!P1 LEA R2, P0, R8, R0, 0x2 ;  /* 0x0000000008029211 */ /* 0x002fc800078010ff */
[-C--:B--2---:R-:W-:Y:S02]  /*16940*/  @!P1 LEA.HI.X R3, R8, R4.reuse, R15, 0x2, P0 ;  /* 0x0000000408039211 */ /* 0x084fe400000f140f */
[----:B------:R-:W2:Y:S01]  /*16950*/  LDL R15, [R1+0x1a4] ;  /* 0x0001a400010f7983 */ /* 0x000ea20000100800 */
[----:B----4-:R-:W-:-:S03]  /*16960*/  @!P4 LEA.HI.X R7, R19, R4, R25, 0x2, P5 ;  /* 0x000000041307c211 */ /* 0x010fc600028f1419 */
[----:B------:R-:W4:Y:S01]  /*16970*/  LDL R19, [R1+0x1a8] ;  /* 0x0001a80001137983 */ /* 0x000f220000100800 */
[----:B------:R-:W-:-:S03]  /*16980*/  ISETP.GE.AND P3, PT, R23, c[0x0][0x3c8], PT ;  /* 0x0000f20017007a0c */ /* 0x000fc60003f66270 */
[----:B------:R1:W-:Y:S01]  /*16990*/  @!P4 ST.E.64 [R6.64], R60 ;  /* 0x0000003c0600c985 */ /* 0x0003e2000c101b06 */
[----:B------:R-:W-:-:S03]  /*169a0*/  ISETP.GE.AND P2, PT, R18, c[0x0][0x3c8], PT ;  /* 0x0000f20012007a0c */ /* 0x000fc60003f46270 */
[----:B------:R-:W4:Y:S04]  /*169b0*/  LDL R8, [R1+0x124] ;  /* 0x0001240001087983 */ /* 0x000f280000100800 */
[----:B------:R1:W-:Y:S04]  /*169c0*/  @!P1 ST.E.64 [R2.64], R64 ;  /* 0x0000004002009985 */ /* 0x0003e8000c101b06 */
[----:B------:R-:W4:Y:S01]  /*169d0*/  LDL R25, [R1+0x190] ;  /* 0x0001900001197983 */ /* 0x000f220000100800 */
[----:B-1----:R-:W-:Y:S02]  /*169e0*/  @!P3 LEA R6, P5, R23, R0, 0x2 ;  /* 0x000000001706b211 */ /* 0x002fe400078a10ff */
[----:B------:R-:W-:-:S02]  /*169f0*/  ISETP.GE.AND P4, PT, R9, c[0x0][0x3c8], PT ;  /* 0x0000f20009007a0c */ /* 0x000fc40003f86270 */
[----:B------:R-:W-:Y:S02]  /*16a00*/  @!P3 LEA.HI.X R7, R23, R4, R24, 0x2, P5 ;  /* 0x000000041707b211 */ /* 0x000fe400028f1418 */
[----:B------:R-:W-:Y:S01]  /*16a10*/  @!P2 LEA R2, P0, R18, R0, 0x2 ;  /* 0x000000001202a211 */ /* 0x000fe200078010ff */
[----:B------:R-:W4:Y:S04]  /*16a20*/  LDL R24, [R1+0x118] ;  /* 0x0001180001187983 */ /* 0x000f280000100800 */
[----:B------:R1:W-:Y:S01]  /*16a30*/  @!P3 ST.E.64 [R6.64], R68 ;  /* 0x000000440600b985 */ /* 0x0003e2000c101b06 */
[----:B------:R-:W-:-:S03]  /*16a40*/  ISETP.GE.AND P1, PT, R13, c[0x0][0x3c8], PT ;  /* 0x0000f2000d007a0c */ /* 0x000fc60003f26270 */
[----:B------:R-:W4:Y:S01]  /*16a50*/  LDL R23, [R1+0x188] ;  /* 0x0001880001177983 */ /* 0x000f220000100800 */
[----:B------:R-:W-:-:S03]  /*16a60*/  @!P2 LEA.HI.X R3, R18, R4, R22, 0x2, P0 ;  /* 0x000000041203a211 */ /* 0x000fc600000f1416 */
[----:B------:R-:W4:Y:S04]  /*16a70*/  LDL R18, [R1+0x10c] ;  /* 0x00010c0001127983 */ /* 0x000f280000100800 */
[----:B------:R1:W-:Y:S04]  /*16a80*/  @!P2 ST.E.64 [R2.64], R72 ;  /* 0x000000480200a985 */ /* 0x0003e8000c101b06 */
[----:B------:R-:W4:Y:S01]  /*16a90*/  LDL R22, [R1+0x110] ;  /* 0x0001100001167983 */ /* 0x000f220000100800 */
[----:B-1----:R-:W-:Y:S02]  /*16aa0*/  @!P4 LEA R6, P5, R9, R0, 0x2 ;  /* 0x000000000906c211 */ /* 0x002fe400078a10ff */
[----:B------:R-:W-:-:S02]  /*16ab0*/  ISETP.GE.AND P2, PT, R11, c[0x0][0x3c8], PT ;  /* 0x0000f2000b007a0c */ /* 0x000fc40003f46270 */
[----:B------:R-:W-:Y:S02]  /*16ac0*/  ISETP.GE.AND P3, PT, R17, c[0x0][0x3c8], PT ;  /* 0x0000f20011007a0c */ /* 0x000fe40003f66270 */
[----:B------:R-:W-:Y:S02]  /*16ad0*/  @!P1 LEA R2, P0, R13, R0, 0x2 ;  /* 0x000000000d029211 */ /* 0x000fe400078010ff */
[-C--:B-----5:R-:W-:Y:S02]  /*16ae0*/  @!P4 LEA.HI.X R7, R9, R4.reuse, R10, 0x2, P5 ;  /* 0x000000040907c211 */ /* 0x0a0fe400028f140a */
[----:B------:R-:W5:Y:S04]  /*16af0*/  LDL R9, [R1+0x19c] ;  /* 0x00019c0001097983 */ /* 0x000f680000100800 */
[----:B------:R-:W5:Y:S01]  /*16b00*/  LDL R10, [R1+0x114] ;  /* 0x00011400010a7983 */ /* 0x000f620000100800 */
[----:B---3--:R-:W-:-:S03]  /*16b10*/  @!P1 LEA.HI.X R3, R13, R4, R16, 0x2, P0 ;  /* 0x000000040d039211 */ /* 0x008fc600000f1410 */
[----:B------:R-:W3:Y:S04]  /*16b20*/  LDL R16, [R1+0x108] ;  /* 0x0001080001107983 */ /* 0x000ee80000100800 */
[----:B------:R1:W-:Y:S04]  /*16b30*/  @!P4 ST.E.64 [R6.64], R76 ;  /* 0x0000004c0600c985 */ /* 0x0003e8000c101b06 */
[----:B------:R-:W3:Y:S04]  /*16b40*/  LDL R13, [R1+0x104] ;  /* 0x00010400010d7983 */ /* 0x000ee80000100800 */
[----:B------:R2:W-:Y:S01]  /*16b50*/  @!P1 ST.E.64 [R2.64], R80 ;  /* 0x0000005002009985 */ /* 0x0005e2000c101b06 */
[----:B-1----:R-:W-:-:S02]  /*16b60*/  @!P3 LEA R6, P5, R17, R0, 0x2 ;  /* 0x000000001106b211 */ /* 0x002fc400078a10ff */
[----:B--2---:R-:W-:-:S04]  /*16b70*/  @!P2 LEA R2, P0, R11, R0, 0x2 ;  /* 0x000000000b02a211 */ /* 0x004fc800078010ff */
[-C--:B------:R-:W-:Y:S02]  /*16b80*/  @!P2 LEA.HI.X R3, R11, R4.reuse, R15, 0x2, P0 ;  /* 0x000000040b03a211 */ /* 0x080fe400000f140f */
[----:B------:R-:W2:Y:S01]  /*16b90*/  LDL R11, [R1+0x18c] ;  /* 0x00018c00010b7983 */ /* 0x000ea20000100800 */
[----:B----4-:R-:W-:-:S03]  /*16ba0*/  @!P3 LEA.HI.X R7, R17, R4, R19, 0x2, P5 ;  /* 0x000000041107b211 */ /* 0x010fc600028f1413 */
[----:B------:R-:W4:Y:S04]  /*16bb0*/  LDL R19, [R1+0x184] ;  /* 0x0001840001137983 */ /* 0x000f280000100800 */
[----:B------:R-:W2:Y:S04]  /*16bc0*/  LDL R17, [R1+0x180] ;  /* 0x0001800001117983 */ /* 0x000ea80000100800 */
[----:B------:R-:W2:Y:S01]  /*16bd0*/  LDL R15, [R1+0x17c] ;  /* 0x00017c00010f7983 */ /* 0x000ea20000100800 */
[----:B------:R-:W-:Y:S02]  /*16be0*/  ISETP.GE.AND P4, PT, R32, c[0x0][0x3c8], PT ;  /* 0x0000f20020007a0c */ /* 0x000fe40003f86270 */
[----:B------:R-:W-:Y:S01]  /*16bf0*/  ISETP.GE.AND P1, PT, R8, c[0x0][0x3c8], PT ;  /* 0x0000f20008007a0c */ /* 0x000fe20003f26270 */
[----:B------:R1:W-:Y:S01]  /*16c00*/  @!P3 ST.E.64 [R6.64], R84 ;  /* 0x000000540600b985 */ /* 0x0003e2000c101b06 */
[----:B------:R-:W-:-:S03]  /*16c10*/  ISETP.GE.AND P3, PT, R28, c[0x0][0x3c8], PT ;  /* 0x0000f2001c007a0c */ /* 0x000fc60003f66270 */
[----:B------:R1:W-:Y:S01]  /*16c20*/  @!P2 ST.E.64 [R2.64], R88 ;  /* 0x000000580200a985 */ /* 0x0003e2000c101b06 */
[----:B------:R-:W-:-:S05]  /*16c30*/  ISETP.GE.AND P2, PT, R26, c[0x0][0x3c8], PT ;  /* 0x0000f2001a007a0c */ /* 0x000fca0003f46270 */
[-C--:B-1----:R-:W-:Y:S02]  /*16c40*/  @!P4 LEA R6, P5, R32, R0.reuse, 0x2 ;  /* 0x000000002006c211 */ /* 0x082fe400078a10ff */
[----:B------:R-:W-:Y:S02]  /*16c50*/  @!P1 LEA R2, P0, R8, R0, 0x2 ;  /* 0x0000000008029211 */ /* 0x000fe400078010ff */
[----:B------:R-:W-:Y:S02]  /*16c60*/  @!P4 LEA.HI.X R7, R32, R4, R33, 0x2, P5 ;  /* 0x000000042007c211 */ /* 0x000fe400028f1421 */
[----:B------:R-:W-:-:S03]  /*16c70*/  ISETP.GE.AND P6, PT, R24, c[0x0][0x3c8], PT ;  /* 0x0000f20018007a0c */ /* 0x000fc60003fc6270 */
[----:B------:R1:W-:Y:S01]  /*16c80*/  @!P4 ST.E.64 [R6.64], R92 ;  /* 0x0000005c0600c985 */ /* 0x0003e2000c101b06 */
[----:B------:R-:W-:Y:S02]  /*16c90*/  ISETP.GE.AND P4, PT, R22, c[0x0][0x3c8], PT ;  /* 0x0000f20016007a0c */ /* 0x000fe40003f86270 */
[----:B-----5:R-:W-:Y:S02]  /*16ca0*/  @!P1 LEA.HI.X R3, R8, R4, R9, 0x2, P0 ;  /* 0x0000000408039211 */ /* 0x020fe400000f1409 */
[----:B------:R-:W-:-:S03]  /*16cb0*/  @!P3 LEA R8, P0, R28, R0, 0x2 ;  /* 0x000000001c08b211 */ /* 0x000fc600078010ff */
[----:B------:R5:W-:Y:S01]  /*16cc0*/  @!P1 ST.E.64 [R2.64], R96 ;  /* 0x0000006002009985 */ /* 0x000be2000c101b06 */
[----:B------:R-:W-:Y:S02]  /*16cd0*/  @!P3 LEA.HI.X R9, R28, R4, R29, 0x2, P0 ;  /* 0x000000041c09b211 */ /* 0x000fe400000f141d */
[----:B------:R-:W-:-:S03]  /*16ce0*/  ISETP.GE.AND P5, PT, R10, c[0x0][0x3c8], PT ;  /* 0x0000f2000a007a0c */ /* 0x000fc60003fa6270 */
[----:B------:R-:W-:Y:S01]  /*16cf0*/  @!P3 ST.E.64 [R8.64], R140 ;  /* 0x0000008c0800b985 */ /* 0x000fe2000c101b06 */
[----:B-1----:R-:W-:-:S04]  /*16d00*/  @!P6 LEA R6, P0, R24, R0, 0x2 ;  /* 0x000000001806e211 */ /* 0x002fc800078010ff */
[----:B------:R-:W-:Y:S02]  /*16d10*/  @!P6 LEA.HI.X R7, R24, R4, R25, 0x2, P0 ;  /* 0x000000041807e211 */ /* 0x000fe400000f1419 */
[----:B---3--:R-:W-:Y:S02]  /*16d20*/  ISETP.GE.AND P0, PT, R13, c[0x0][0x3c8], PT ;  /* 0x0000f2000d007a0c */ /* 0x008fe40003f06270 */
[----:B-----5:R-:W-:-:S04]  /*16d30*/  @!P2 LEA R2, P1, R26, R0, 0x2 ;  /* 0x000000001a02a211 */ /* 0x020fc800078210ff */
[----:B------:R-:W-:-:S05]  /*16d40*/  @!P2 LEA.HI.X R3, R26, R4, R27, 0x2, P1 ;  /* 0x000000041a03a211 */ /* 0x000fca00008f141b */
[----:B------:R1:W-:Y:S01]  /*16d50*/  @!P2 ST.E.64 [R2.64], R100 ;  /* 0x000000640200a985 */ /* 0x0003e2000c101b06 */
[----:B------:R-:W-:Y:S02]  /*16d60*/  ISETP.GE.AND P2, PT, R18, c[0x0][0x3c8], PT ;  /* 0x0000f20012007a0c */ /* 0x000fe40003f46270 */
[----:B------:R-:W-:Y:S01]  /*16d70*/  ISETP.GE.AND P1, PT, R16, c[0x0][0x3c8], PT ;  /* 0x0000f20010007a0c */ /* 0x000fe20003f26270 */
[----:B------:R3:W-:Y:S01]  /*16d80*/  @!P6 ST.E.64 [R6.64], R104 ;  /* 0x000000680600e985 */ /* 0x0007e2000c101b06 */
[----:B-1----:R-:W-:-:S04]  /*16d90*/  @!P5 LEA R2, P3, R10, R0, 0x2 ;  /* 0x000000000a02d211 */ /* 0x002fc800078610ff */
[----:B--2---:R-:W-:-:S05]  /*16da0*/  @!P5 LEA.HI.X R3, R10, R4, R11, 0x2, P3 ;  /* 0x000000040a03d211 */ /* 0x004fca00018f140b */
[-C--:B------:R-:W-:Y:S02]  /*16db0*/  @!P2 LEA R8, P3, R18, R0.reuse, 0x2 ;  /* 0x000000001208a211 */ /* 0x080fe400078610ff */
[-C--:B------:R-:W-:Y:S01]  /*16dc0*/  @!P4 LEA R10, P6, R22, R0.reuse, 0x2 ;  /* 0x00000000160ac211 */ /* 0x080fe200078c10ff */
[----:B------:R1:W-:Y:S01]  /*16dd0*/  @!P5 ST.E.64 [R2.64], R108 ;  /* 0x0000006c0200d985 */ /* 0x0003e2000c101b06 */
[----:B---3--:R-:W-:Y:S02]  /*16de0*/  @!P1 LEA R6, P5, R16, R0, 0x2 ;  /* 0x0000000010069211 */ /* 0x008fe400078a10ff */
[-C--:B----4-:R-:W-:Y:S02]  /*16df0*/  @!P2 LEA.HI.X R9, R18, R4.reuse, R19, 0x2, P3 ;  /* 0x000000041209a211 */ /* 0x090fe400018f1413 */
[-C--:B------:R-:W-:Y:S02]  /*16e00*/  @!P4 LEA.HI.X R11, R22, R4.reuse, R23, 0x2, P6 ;  /* 0x00000004160bc211 */ /* 0x080fe400030f1417 */
[----:B------:R-:W-:-:S03]  /*16e10*/  @!P1 LEA.HI.X R7, R16, R4, R17, 0x2, P5 ;  /* 0x0000000410079211 */ /* 0x000fc600028f1411 */
[----:B------:R2:W-:Y:S04]  /*16e20*/  @!P4 ST.E.64 [R10.64], R148 ;  /* 0x000000940a00c985 */ /* 0x0005e8000c101b06 */
[----:B------:R2:W-:Y:S04]  /*16e30*/  @!P2 ST.E.64 [R8.64], R144 ;  /* 0x000000900800a985 */ /* 0x0005e8000c101b06 */
[----:B------:R2:W-:Y:S01]  /*16e40*/  @!P1 ST.E.64 [R6.64], R112 ;  /* 0x0000007006009985 */ /* 0x0005e2000c101b06 */
[----:B-1----:R-:W-:-:S04]  /*16e50*/  @!P0 LEA R2, P3, R13, R0, 0x2 ;  /* 0x000000000d028211 */ /* 0x002fc800078610ff */
[----:B------:R-:W-:-:S05]  /*16e60*/  @!P0 LEA.HI.X R3, R13, R4, R15, 0x2, P3 ;  /* 0x000000040d038211 */ /* 0x000fca00018f140f */
[----:B------:R2:W-:Y:S04]  /*16e70*/  @!P0 ST.E.64 [R2.64], R20 ;  /* 0x0000001402008985 */ /* 0x0005e8000c101b06 */
.L_x_594:
[----:B------:R-:W-:Y:S05]  /*16e80*/  BSYNC B0 ;  /* 0x0000000000007941 */ /* 0x000fea0003800000 */
.L_x_593:
[----:B------:R-:W-:Y:S05]  /*16e90*/  BRA.DIV ~URZ, `(.L_x_595) ;  /* 0x000050c27f007947 */ /* 0x000fea000b800000 */
[----:B--2---:R2:W1:Y:S04]  /*16ea0*/  SHFL.IDX PT, R4, R5, 0x1, 0x1c1f ;  /* 0x003c1f0005047f89 */ /* 0x00446800000e0000 */
[----:B----4-:R2:W4:Y:S02]  /*16eb0*/  SHFL.IDX PT, R0, R12, 0x1, 0x1c1f ;  /* 0x003c1f000c007f89 */ /* 0x01052400000e0000 */
.L_x_682:
[----:B------:R-:W-:-:S13]  /*16ec0*/  ISETP.NE.AND P0, PT, R14, RZ, PT ;  /* 0x000000ff0e00720c */ /* 0x000fda0003f05270 */
[----:B------:R-:W-:Y:S05]  /*16ed0*/  @P0 BRA `(.L_x_590) ;  /* 0x00001ca000000947 */ /* 0x000fea0003800000 */
        /* <DEDUP_REMOVED lines=10> */
[----:B-1----:R-:W4:Y:S04]  /*16f80*/  LDL R5, [R1+0x1e8] ;  /* 0x0001e80001057983 */ /* 0x002f280000100800 */
        /* <DEDUP_REMOVED lines=9> */
[----:B--2---:R-:W-:Y:S02]  /*17020*/  ISETP.GE.AND P2, PT, R11, c[0x0][0x3c8], PT ;  /* 0x0000f2000b007a0c */ /* 0x004fe40003f46270 */
[----:B---3--:R-:W-:-:S09]  /*17030*/  ISETP.GE.AND P1, PT, R21, c[0x0][0x3c8], PT ;  /* 0x0000f20015007a0c */ /* 0x008fd20003f26270 */
[----:B------:R-:W-:Y:S02]  /*17040*/  @!P3 IMAD.MOV.U32 R2, RZ, RZ, R0 ;  /* 0x000000ffff02b224 */ /* 0x000fe400078e0000 */
[----:B------:R-:W-:Y:S01]  /*17050*/  @!P3 IMAD.MOV.U32 R3, RZ, RZ, R4 ;  /* 0x000000ffff03b224 */ /* 0x000fe200078e0004 */
[----:B----4-:R-:W-:-:S03]  /*17060*/  ISETP.GE.AND P0, PT, R13, c[0x0][0x3c8], PT ;  /* 0x0000f2000d007a0c */ /* 0x010fc60003f06270 */
[----:B------:R-:W-:Y:S01]  /*17070*/  @!P3 IMAD.WIDE R2, R6, 0x4, R2 ;  /* 0x000000040602b825 */ /* 0x000fe200078e0202 */
[----:B------:R-:W-:-:S04]  /*17080*/  @!P1 LEA R6, P4, R21, R0, 0x2 ;  /* 0x0000000015069211 */ /* 0x000fc800078810ff */
[----:B------:R1:W-:Y:S01]  /*17090*/  @!P3 ST.E.64 [R2.64], R116 ;  /* 0x000000740200b985 */ /* 0x0003e2000c101b06 */
[----:B------:R-:W-:Y:S02]  /*170a0*/  @!P2 LEA R8, P3, R11, R0, 0x2 ;  /* 0x000000000b08a211 */ /* 0x000fe400078610ff */
[-C--:B------:R-:W-:Y:S02]  /*170b0*/  @!P1 LEA.HI.X R7, R21, R4.reuse, R22, 0x2, P4 ;  /* 0x0000000415079211 */ /* 0x080fe400020f1416 */
[----:B------:R-:W-:Y:S01]  /*170c0*/  @!P2 LEA.HI.X R9, R11, R4, R18, 0x2, P3 ;  /* 0x000000040b09a211 */ /* 0x000fe200018f1412 */
[----:B------:R-:W2:Y:S01]  /*170d0*/  LDL R21, [R1+0x1d8] ;  /* 0x0001d80001157983 */ /* 0x000ea20000100800 */
[----:B------:R-:W-:-:S03]  /*170e0*/  ISETP.GE.AND P4, PT, R17, c[0x0][0x3c8], PT ;  /* 0x0000f20011007a0c */ /* 0x000fc60003f86270 */
[----:B------:R-:W3:Y:S01]  /*170f0*/  LDL R18, [R1+0x154] ;  /* 0x0001540001127983 */ /* 0x000ee20000100800 */
[----:B------:R-:W-:-:S03]  /*17100*/  ISETP.GE.AND P6, PT, R12, c[0x0][0x3c8], PT ;  /* 0x0000f2000c007a0c */ /* 0x000fc60003fc6270 */
[----:B------:R-:W4:Y:S04]  /*17110*/  LDL R11, [R1+0x158] ;  /* 0x00015800010b7983 */ /* 0x000f280000100800 */
[----:B------:R5:W-:Y:S04]  /*17120*/  @!P2 ST.E.64 [R8.64], R154 ;  /* 0x0000009a0800a985 */ /* 0x000be8000c101b06 */
[----:B------:R-:W4:Y:S01]  /*17130*/  LDL R22, [R1+0x14c] ;  /* 0x00014c0001167983 */ /* 0x000f220000100800 */
[----:B-1----:R-:W-:-:S04]  /*17140*/  @!P0 LEA R2, P3, R13, R0, 0x2 ;  /* 0x000000000d028211 */ /* 0x002fc800078610ff */
[----:B------:R-:W-:Y:S02]  /*17150*/  @!P0 LEA.HI.X R3, R13, R4, R19, 0x2, P3 ;  /* 0x000000040d038211 */ /* 0x000fe400018f1413 */
[----:B------:R-:W4:Y:S01]  /*17160*/  LDL R19, [R1+0x1d4] ;  /* 0x0001d40001137983 */ /* 0x000f220000100800 */
[----:B------:R-:W-:-:S03]  /*17170*/  ISETP.GE.AND P3, PT, R20, c[0x0][0x3c8], PT ;  /* 0x0000f20014007a0c */ /* 0x000fc60003f66270 */
[----:B------:R1:W-:Y:S04]  /*17180*/  @!P1 ST.E.64 [R6.64], R124 ;  /* 0x0000007c06009985 */ /* 0x0003e8000c101b06 */
[----:B------:R1:W-:Y:S01]  /*17190*/  @!P0 ST.E.64 [R2.64], R120 ;  /* 0x0000007802008985 */ /* 0x0003e2000c101b06 */
[----:B-----5:R-:W-:-:S03]  /*171a0*/  @!P4 LEA R8, P0, R17, R0, 0x2 ;  /* 0x000000001108c211 */ /* 0x020fc600078010ff */
[----:B------:R-:W5:Y:S01]  /*171b0*/  LDL R13, [R1+0x150] ;  /* 0x00015000010d7983 */ /* 0x000f620000100800 */
[----:B------:R-:W-:Y:S02]  /*171c0*/  @!P4 LEA.HI.X R9, R17, R4, R5, 0x2, P0 ;  /* 0x000000041109c211 */ /* 0x000fe400000f1405 */
[C---:B------:R-:W-:Y:S01]  /*171d0*/  ISETP.GE.AND P0, PT, R20.reuse, c[0x0][0x3c8], PT ;  /* 0x0000f20014007a0c */ /* 0x040fe20003f06270 */
[----:B------:R-:W5:Y:S01]  /*171e0*/  LDL R5, [R1+0x148] ;  /* 0x0001480001057983 */ /* 0x000f620000100800 */
[-C--:B-1----:R-:W-:Y:S02]  /*171f0*/  @!P3 LEA R6, P1, R20, R0.reuse, 0x2 ;  /* 0x000000001406b211 */ /* 0x082fe400078210ff */
[----:B------:R-:W-:-:S04]  /*17200*/  @!P6 LEA R2, P2, R12, R0, 0x2 ;  /* 0x000000000c02e211 */ /* 0x000fc800078410ff */
[-C--:B------:R-:W-:Y:S02]  /*17210*/  @!P6 LEA.HI.X R3, R12, R4.reuse, R14, 0x2, P2 ;  /* 0x000000040c03e211 */ /* 0x080fe400010f140e */
[----:B------:R-:W5:Y:S05]  /*17220*/  LDL R12, [R1+0x1d0] ;  /* 0x0001d000010c7983 */ /* 0x000f6a0000100800 */
[----:B------:R-:W-:Y:S01]  /*17230*/  @!P0 LEA.HI.X R7, R20, R4, R24, 0x2, P1 ;  /* 0x0000000414078211 */ /* 0x000fe200008f1418 */
[----:B------:R-:W5:Y:S04]  /*17240*/  LDL R14, [R1+0x1c8] ;  /* 0x0001c800010e7983 */ /* 0x000f680000100800 */
[----:B------:R-:W5:Y:S01]  /*17250*/  LDL R20, [R1+0x1cc] ;  /* 0x0001cc0001147983 */ /* 0x000f620000100800 */
[----:B------:R-:W-:-:S02]  /*17260*/  ISETP.GE.AND P1, PT, R17, c[0x0][0x3c8], PT ;  /* 0x0000f20011007a0c */ /* 0x000fc40003f26270 */
[----:B------:R-:W-:Y:S01]  /*17270*/  ISETP.GE.AND P4, PT, R16, c[0x0][0x3c8], PT ;  /* 0x0000f20010007a0c */ /* 0x000fe20003f86270 */
[----:B------:R-:W5:Y:S01]  /*17280*/  LDL R17, [R1+0x144] ;  /* 0x0001440001117983 */ /* 0x000f620000100800 */
[----:B------:R-:W-:Y:S02]  /*17290*/  ISETP.GE.AND P5, PT, R15, c[0x0][0x3c8], PT ;  /* 0x0000f2000f007a0c */ /* 0x000fe40003fa6270 */
[----:B------:R-:W-:Y:S01]  /*172a0*/  ISETP.GE.AND P3, PT, R10, c[0x0][0x3c8], PT ;  /* 0x0000f2000a007a0c */ /* 0x000fe20003f66270 */
[----:B------:R-:W5:Y:S06]  /*172b0*/  LDL R24, [R1+0x124] ;  /* 0x0001240001187983 */ /* 0x000f6c0000100800 */
[----:B------:R-:W-:Y:S04]  /*172c0*/  @!P1 ST.E.64 [R8.64], R142 ;  /* 0x0000008e08009985 */ /* 0x000fe8000c101b06 */
[----:B------:R1:W-:Y:S04]  /*172d0*/  @!P0 ST.E.64 [R6.64], R128 ;  /* 0x0000008006008985 */ /* 0x0003e8000c101b06 */
[----:B------:R1:W-:Y:S02]  /*172e0*/  @!P6 ST.E.64 [R2.64], R30 ;  /* 0x0000001e0200e985 */ /* 0x0003e4000c101b06 */
[----:B-1----:R-:W-:-:S02]  /*172f0*/  @!P4 LEA R6, P6, R16, R0, 0x2 ;  /* 0x000000001006c211 */ /* 0x002fc400078c10ff */
[----:B------:R-:W-:-:S04]  /*17300*/  @!P5 LEA R8, P0, R15, R0, 0x2 ;  /* 0x000000000f08d211 */ /* 0x000fc800078010ff */
[----:B------:R-:W-:Y:S02]  /*17310*/  @!P5 LEA.HI.X R9, R15, R4, R23, 0x2, P0 ;  /* 0x000000040f09d211 */ /* 0x000fe400000f1417 */
[----:B------:R-:W5:Y:S05]  /*17320*/  LDL R15, [R1+0x140] ;  /* 0x00014000010f7983 */ /* 0x000f6a0000100800 */
[----:B------:R-:W-:Y:S01]  /*17330*/  P2R R2, PR, RZ, 0x40 ;  /* 0x00000040ff027803 */ /* 0x000fe20000000000 */
[----:B------:R-:W5:Y:S03]  /*17340*/  LDL R23, [R1+0x1c4] ;  /* 0x0001c40001177983 */ /* 0x000f660000100800 */
[----:B------:R-:W-:-:S02]  /*17350*/  ISETP.NE.AND P0, PT, R2, RZ, PT ;  /* 0x000000ff0200720c */ /* 0x000fc40003f05270 */
[----:B------:R-:W-:Y:S01]  /*17360*/  @!P3 LEA R2, P6, R10, R0, 0x2 ;  /* 0x000000000a02b211 */ /* 0x000fe200078c10ff */
[----:B------:R-:W-:Y:S01]  /*17370*/  @!P5 ST.E.64 [R8.64], R146 ;  /* 0x000000920800d985 */ /* 0x000fe2000c101b06 */
[----:B--2---:R-:W-:-:S03]  /*17380*/  @!P4 LEA.HI.X R7, R16, R4, R21, 0x2, P0 ;  /* 0x000000041007c211 */ /* 0x004fc600000f1415 */
[----:B------:R-:W2:Y:S01]  /*17390*/  LDL R21, [R1+0x1c0] ;  /* 0x0001c00001157983 */ /* 0x000ea20000100800 */
[----:B---3--:R-:W-:-:S03]  /*173a0*/  ISETP.GE.AND P1, PT, R18, c[0x0][0x3c8], PT ;  /* 0x0000f20012007a0c */ /* 0x008fc60003f26270 */
[----:B------:R1:W-:Y:S01]  /*173b0*/  @!P4 ST.E.64 [R6.64], R138 ;  /* 0x0000008a0600c985 */ /* 0x0003e2000c101b06 */
[----:B----4-:R-:W-:-:S03]  /*173c0*/  ISETP.GE.AND P2, PT, R11, c[0x0][0x3c8], PT ;  /* 0x0000f2000b007a0c */ /* 0x010fc60003f46270 */
[----:B------:R-:W3:Y:S01]  /*173d0*/  LDL R16, [R1+0x13c] ;  /* 0x00013c0001107983 */ /* 0x000ee20000100800 */
[----:B------:R-:W-:-:S03]  /*173e0*/  @!P3 LEA.HI.X R3, R10, R4, R19, 0x2, P6 ;  /* 0x000000040a03b211 */ /* 0x000fc600030f1413 */
[----:B------:R-:W4:Y:S02]  /*173f0*/  LDL R19, [R1+0x1bc] ;  /* 0x0001bc0001137983 */ /* 0x000f240000100800 */
[-C--:B-1----:R-:W-:Y:S02]  /*17400*/  @!P1 LEA R6, P6, R18, R0.reuse, 0x2 ;  /* 0x0000000012069211 */ /* 0x082fe400078c10ff */
[----:B------:R1:W-:Y:S02]  /*17410*/  @!P3 ST.E.64 [R2.64], R34 ;  /* 0x000000220200b985 */ /* 0x0003e4000c101b06 */
[----:B------:R-:W-:Y:S02]  /*17420*/  @!P2 LEA R8, P3, R11, R0, 0x2 ;  /* 0x000000000b08a211 */ /* 0x000fe400078610ff */
[----:B------:R-:W4:Y:S07]  /*17430*/  LDL R10, [R1+0x138] ;  /* 0x00013800010a7983 */ /* 0x000f2e0000100800 */
[----:B-1----:R-:W-:-:S02]  /*17440*/  P2R R2, PR, RZ, 0x40 ;  /* 0x00000040ff027803 */ /* 0x002fc40000000000 */
[-C--:B-----5:R-:W-:Y:S02]  /*17450*/  @!P2 LEA.HI.X R9, R11, R4.reuse, R12, 0x2, P3 ;  /* 0x000000040b09a211 */ /* 0x0a0fe400018f140c */
[----:B------:R-:W-:Y:S01]  /*17460*/  ISETP.NE.AND P3, PT, R2, RZ, PT ;  /* 0x000000ff0200720c */ /* 0x000fe20003f65270 */
[----:B------:R-:W5:Y:S01]  /*17470*/  LDL R11, [R1+0x130] ;  /* 0x00013000010b7983 */ /* 0x000f620000100800 */
[----:B------:R-:W-:Y:S02]  /*17480*/  ISETP.GE.AND P0, PT, R13, c[0x0][0x3c8], PT ;  /* 0x0000f2000d007a0c */ /* 0x000fe40003f06270 */
[----:B------:R-:W-:Y:S01]  /*17490*/  ISETP.GE.AND P4, PT, R5, c[0x0][0x3c8], PT ;  /* 0x0000f20005007a0c */ /* 0x000fe20003f86270 */
[----:B------:R-:W5:Y:S01]  /*174a0*/  LDL R12, [R1+0x134] ;  /* 0x00013400010c7983 */ /* 0x000f620000100800 */
[----:B------:R-:W-:-:S03]  /*174b0*/  @!P1 LEA.HI.X R7, R18, R4, R20, 0x2, P3 ;  /* 0x0000000412079211 */ /* 0x000fc600018f1414 */
[----:B------:R-:W5:Y:S01]  /*174c0*/  LDL R20, [R1+0x1b8] ;  /* 0x0001b80001147983 */ /* 0x000f620000100800 */
[----:B------:R-:W-:-:S03]  /*174d0*/  ISETP.GE.AND P3, PT, R17, c[0x0][0x3c8], PT ;  /* 0x0000f20011007a0c */ /* 0x000fc60003f66270 */
[----:B------:R-:W-:Y:S02]  /*174e0*/  @!P2 ST.E.64 [R8.64], R150 ;  /* 0x000000960800a985 */ /* 0x000fe4000c101b06 */
[C---:B------:R-:W-:Y:S02]  /*174f0*/  @!P0 LEA R2, P6, R13.reuse, R0, 0x2 ;  /* 0x000000000d028211 */ /* 0x040fe400078c10ff */
[----:B------:R-:W5:Y:S02]  /*17500*/  LDL R18, [R1+0x1b4] ;  /* 0x0001b40001127983 */ /* 0x000f640000100800 */
[----:B------:R-:W-:Y:S02]  /*17510*/  @!P0 LEA.HI.X R3, R13, R4, R14, 0x2, P6 ;  /* 0x000000040d038211 */ /* 0x000fe400030f140e */
[----:B------:R-:W-:Y:S04]  /*17520*/  @!P1 ST.E.64 [R6.64], R46 ;  /* 0x0000002e06009985 */ /* 0x000fe8000c101b06 */
[----:B------:R1:W-:Y:S04]  /*17530*/  @!P0 ST.E.64 [R2.64], R38 ;  /* 0x0000002602008985 */ /* 0x0003e8000c101b06 */
[----:B------:R-:W5:Y:S01]  /*17540*/  LDL R14, [R1+0x1b0] ;  /* 0x0001b000010e7983 */ /* 0x000f620000100800 */
[----:B------:R-:W-:-:S03]  /*17550*/  ISETP.GE.AND P5, PT, R22, c[0x0][0x3c8], PT ;  /* 0x0000f20016007a0c */ /* 0x000fc60003fa6270 */
[----:B------:R-:W5:Y:S01]  /*17560*/  LDL R13, [R1+0x12c] ;  /* 0x00012c00010d7983 */ /* 0x000f620000100800 */
[-C--:B-1----:R-:W-:Y:S02]  /*17570*/  @!P3 LEA R2, P1, R17, R0.reuse, 0x2 ;  /* 0x000000001102b211 */ /* 0x082fe400078210ff */
[----:B------:R-:W-:-:S11]  /*17580*/  @!P4 LEA R6, P6, R5, R0, 0x2 ;  /* 0x000000000506c211 */ /* 0x000fd600078c10ff */
[----:B------:R-:W-:Y:S02]  /*17590*/  P2R R3, PR, RZ, 0x2 ;  /* 0x00000002ff037803 */ /* 0x000fe40000000000 */
[----:B------:R-:W-:Y:S02]  /*175a0*/  ISETP.GE.AND P2, PT, R15, c[0x0][0x3c8], PT ;  /* 0x0000f2000f007a0c */ /* 0x000fe40003f46270 */
[----:B------:R-:W-:-:S04]  /*175b0*/  @!P5 LEA R8, P0, R22, R0, 0x2 ;  /* 0x000000001608d211 */ /* 0x000fc800078010ff */
[-C--:B------:R-:W-:Y:S02]  /*175c0*/  @!P5 LEA.HI.X R9, R22, R4.reuse, R23, 0x2, P0 ;  /* 0x000000041609d211 */ /* 0x080fe400000f1417 */
[----:B------:R-:W5:Y:S04]  /*175d0*/  LDL R22, [R1+0x120] ;  /* 0x0001200001167983 */ /* 0x000f680000100800 */
[----:B------:R1:W-:Y:S04]  /*175e0*/  @!P5 ST.E.64 [R8.64], R152 ;  /* 0x000000980800d985 */ /* 0x0003e8000c101b06 */
[----:B------:R-:W5:Y:S01]  /*175f0*/  LDL R23, [R1+0x198] ;  /* 0x0001980001177983 */ /* 0x000f620000100800 */
[----:B--2---:R-:W-:-:S02]  /*17600*/  @!P4 LEA.HI.X R7, R5, R4, R21, 0x2, P6 ;  /* 0x000000040507c211 */ /* 0x004fc400030f1415 */
[----:B------:R-:W-:Y:S01]  /*17610*/  ISETP.NE.AND P6, PT, R3, RZ, PT ;  /* 0x000000ff0300720c */ /* 0x000fe20003fc5270 */
[----:B------:R-:W2:Y:S04]  /*17620*/  LDL R5, [R1+0x128] ;  /* 0x0001280001057983 */ /* 0x000ea80000100800 */
[----:B------:R1:W-:Y:S01]  /*17630*/  @!P4 ST.E.64 [R6.64], R54 ;  /* 0x000000360600c985 */ /* 0x0003e2000c101b06 */
[----:B---3--:R-:W-:-:S03]  /*17640*/  ISETP.GE.AND P1, PT, R16, c[0x0][0x3c8], PT ;  /* 0x0000f20010007a0c */ /* 0x008fc60003f26270 */
[----:B------:R-:W3:Y:S01]  /*17650*/  LDL R21, [R1+0x194] ;  /* 0x0001940001157983 */ /* 0x000ee20000100800 */
[----:B----4-:R-:W-:-:S03]  /*17660*/  @!P3 LEA.HI.X R3, R17, R4, R19, 0x2, P6 ;  /* 0x000000041103b211 */ /* 0x010fc600030f1413 */
[----:B------:R-:W4:Y:S04]  /*17670*/  LDL R19, [R1+0x1ac] ;  /* 0x0001ac0001137983 */ /* 0x000f280000100800 */
[----:B------:R-:W3:Y:S04]  /*17680*/  LDL R17, [R1+0x1a8] ;  /* 0x0001a80001117983 */ /* 0x000ee80000100800 */
[----:B------:R5:W-:Y:S01]  /*17690*/  @!P3 ST.E.64 [R2.64], R42 ;  /* 0x0000002a0200b985 */ /* 0x000be2000c101b06 */
[----:B-1----:R-:W-:-:S04]  /*176a0*/  @!P2 LEA R8, P3, R15, R0, 0x2 ;  /* 0x000000000f08a211 */ /* 0x002fc800078610ff */
[----:B-----5:R-:W-:Y:S02]  /*176b0*/  @!P2 LEA.HI.X R9, R15, R4, R20, 0x2, P3 ;  /* 0x000000040f09a211 */ /* 0x020fe400018f1414 */
[----:B------:R-:W5:Y:S01]  /*176c0*/  LDL R15, [R1+0x1a4] ;  /* 0x0001a400010f7983 */ /* 0x000f620000100800 */
[----:B------:R-:W-:Y:S02]  /*176d0*/  @!P1 LEA R6, P6, R16, R0, 0x2 ;  /* 0x0000000010069211 */ /* 0x000fe400078c10ff */
[----:B------:R-:W-:Y:S01]  /*176e0*/  ISETP.GE.AND P0, PT, R10, c[0x0][0x3c8], PT ;  /* 0x0000f2000a007a0c */ /* 0x000fe20003f06270 */
[----:B------:R-:W5:Y:S01]  /*176f0*/  LDL R20, [R1+0x11c] ;  /* 0x00011c0001147983 */ /* 0x000f620000100800 */
[----:B------:R-:W-:-:S09]  /*17700*/  ISETP.GE.AND P4, PT, R11, c[0x0][0x3c8], PT ;  /* 0x0000f2000b007a0c */ /* 0x000fd20003f86270 */
[----:B------:R-:W-:-:S04]  /*17710*/  P2R R2, PR, RZ, 0x40 ;  /* 0x00000040ff027803 */ /* 0x000fc80000000000 */
[----:B------:R-:W-:Y:S02]  /*17720*/  ISETP.NE.AND P3, PT, R2, RZ, PT ;  /* 0x000000ff0200720c */ /* 0x000fe40003f65270 */
[----:B------:R-:W-:Y:S02]  /*17730*/  @!P0 LEA R2, P6, R10, R0, 0x2 ;  /* 0x000000000a028211 */ /* 0x000fe400078c10ff */
[-C--:B------:R-:W-:Y:S01]  /*17740*/  @!P1 LEA.HI.X R7, R16, R4.reuse, R18, 0x2, P3 ;  /* 0x0000000410079211 */ /* 0x080fe200018f1412 */
[----:B------:R-:W-:Y:S01]  /*17750*/  @!P2 ST.E.64 [R8.64], R156 ;  /* 0x0000009c0800a985 */ /* 0x000fe2000c101b06 */
[----:B------:R-:W-:Y:S02]  /*17760*/  ISETP.GE.AND P5, PT, R12, c[0x0][0x3c8], PT ;  /* 0x0000f2000c007a0c */ /* 0x000fe40003fa6270 */
[----:B------:R-:W-:Y:S01]  /*17770*/  @!P0 LEA.HI.X R3, R10, R4, R14, 0x2, P6 ;  /* 0x000000040a038211 */ /* 0x000fe200030f140e */
[----:B------:R1:W-:Y:S04]  /*17780*/  @!P1 ST.E.64 [R6.64], R62 ;  /* 0x0000003e06009985 */ /* 0x0003e8000c101b06 */
[----:B------:R-:W5:Y:S04]  /*17790*/  LDL R10, [R1+0x118] ;  /* 0x00011800010a7983 */ /* 0x000f680000100800 */
[----:B------:R-:W5:Y:S04]  /*177a0*/  LDL R18, [R1+0x114] ;  /* 0x0001140001127983 */ /* 0x000f680000100800 */
[----:B------:R1:W-:Y:S01]  /*177b0*/  @!P0 ST.E.64 [R2.64], R50 ;  /* 0x0000003202008985 */ /* 0x0003e2000c101b06 */
[----:B------:R-:W-:-:S03]  /*177c0*/  ISETP.GE.AND P3, PT, R13, c[0x0][0x3c8], PT ;  /* 0x0000f2000d007a0c */ /* 0x000fc60003f66270 */
[----:B------:R-:W5:Y:S04]  /*177d0*/  LDL R16, [R1+0x110] ;  /* 0x0001100001107983 */ /* 0x000f680000100800 */
[----:B------:R-:W5:Y:S01]  /*177e0*/  LDL R14, [R1+0x10c] ;  /* 0x00010c00010e7983 */ /* 0x000f620000100800 */
[-C--:B-1----:R-:W-:Y:S02]  /*177f0*/  @!P4 LEA R6, P6, R11, R0.reuse, 0x2 ;  /* 0x000000000b06c211 */ /* 0x082fe400078c10ff */
[----:B------:R-:W-:-:S11]  /*17800*/  @!P5 LEA R8, P0, R12, R0, 0x2 ;  /* 0x000000000c08d211 */ /* 0x000fd600078010ff */
[----:B------:R-:W-:Y:S02]  /*17810*/  P2R R2, PR, RZ, 0x40 ;  /* 0x00000040ff027803 */ /* 0x000fe40000000000 */
[----:B--2---:R-:W-:Y:S02]  /*17820*/  ISETP.GE.AND P2, PT, R5, c[0x0][0x3c8], PT ;  /* 0x0000f20005007a0c */ /* 0x004fe40003f46270 */
[-C--:B----4-:R-:W-:Y:S02]  /*17830*/  @!P5 LEA.HI.X R9, R12, R4.reuse, R19, 0x2, P0 ;  /* 0x000000040c09d211 */ /* 0x090fe400000f1413 */
[----:B------:R-:W-:Y:S01]  /*17840*/  ISETP.NE.AND P0, PT, R2, RZ, PT ;  /* 0x000000ff0200720c */ /* 0x000fe20003f05270 */
[----:B------:R-:W2:Y:S03]  /*17850*/  LDL R12, [R1+0x108] ;  /* 0x00010800010c7983 */ /* 0x000ea60000100800 */
[----:B---3--:R-:W-:Y:S01]  /*17860*/  @!P4 LEA.HI.X R7, R11, R4, R17, 0x2, P0 ;  /* 0x000000040b07c211 */ /* 0x008fe200000f1411 */
[----:B------:R-:W3:Y:S04]  /*17870*/  LDL R19, [R1+0x18c] ;  /* 0x00018c0001137983 */ /* 0x000ee80000100800 */
[----:B------:R-:W4:Y:S01]  /*17880*/  LDL R11, [R1+0x190] ;  /* 0x00019000010b7983 */ /* 0x000f220000100800 */
[----:B------:R-:W-:-:S03]  /*17890*/  @!P3 LEA R2, P6, R13, R0, 0x2 ;  /* 0x000000000d02b211 */ /* 0x000fc600078c10ff */
[----:B------:R-:W2:Y:S04]  /*178a0*/  LDL R17, [R1+0x188] ;  /* 0x0001880001117983 */ /* 0x000ea80000100800 */
[----:B------:R1:W-:Y:S04]  /*178b0*/  @!P5 ST.E.64 [R8.64], R158 ;  /* 0x0000009e0800d985 */ /* 0x0003e8000c101b06 */
[----:B------:R1:W-:Y:S01]  /*178c0*/  @!P4 ST.E.64 [R6.64], R74 ;  /* 0x0000004a0600c985 */ /* 0x0003e2000c101b06 */
[----:B-----5:R-:W-:-:S03]  /*178d0*/  @!P3 LEA.HI.X R3, R13, R4, R15, 0x2, P6 ;  /* 0x000000040d03b211 */ /* 0x020fc600030f140f */
[----:B------:R-:W5:Y:S04]  /*178e0*/  LDL R15, [R1+0x184] ;  /* 0x00018400010f7983 */ /* 0x000f680000100800 */
[----:B------:R-:W5:Y:S04]  /*178f0*/  LDL R13, [R1+0x180] ;  /* 0x00018000010d7983 */ /* 0x000f680000100800 */
[----:B------:R1:W-:Y:S02]  /*17900*/  @!P3 ST.E.64 [R2.64], R58 ;  /* 0x0000003a0200b985 */ /* 0x0003e4000c101b06 */
[----:B-1----:R-:W-:-:S04]  /*17910*/  @!P2 LEA R8, P3, R5, R0, 0x2 ;  /* 0x000000000508a211 */ /* 0x002fc800078610ff */
[----:B------:R-:W-:Y:S02]  /*17920*/  @!P2 LEA.HI.X R9, R5, R4, R26, 0x2, P3 ;  /* 0x000000040509a211 */ /* 0x000fe400018f141a */
[----:B------:R-:W5:Y:S01]  /*17930*/  LDL R5, [R1+0x104] ;  /* 0x0001040001057983 */ /* 0x000f620000100800 */
[----:B------:R-:W-:Y:S02]  /*17940*/  ISETP.GE.AND P1, PT, R24, c[0x0][0x3c8], PT ;  /* 0x0000f20018007a0c */ /* 0x000fe40003f26270 */
[----:B------:R-:W-:-:S11]  /*17950*/  ISETP.GE.AND P0, PT, R22, c[0x0][0x3c8], PT ;  /* 0x0000f20016007a0c */ /* 0x000fd60003f06270 */
[-C--:B------:R-:W-:Y:S02]  /*17960*/  @!P1 LEA R6, P4, R24, R0.reuse, 0x2 ;  /* 0x0000000018069211 */ /* 0x080fe400078810ff */
[----:B------:R-:W-:Y:S02]  /*17970*/  ISETP.GE.AND P5, PT, R20, c[0x0][0x3c8], PT ;  /* 0x0000f20014007a0c */ /* 0x000fe40003fa6270 */
[----:B------:R-:W-:-:S09]  /*17980*/  @!P0 LEA R2, P6, R22, R0, 0x2 ;  /* 0x0000000016028211 */ /* 0x000fd200078c10ff */
[----:B------:R-:W-:-:S04]  /*17990*/  P2R R3, PR, RZ, 0x10 ;  /* 0x00000010ff037803 */ /* 0x000fc80000000000 */
[----:B------:R-:W-:Y:S02]  /*179a0*/  ISETP.NE.AND P3, PT, R3, RZ, PT ;  /* 0x000000ff0300720c */ /* 0x000fe40003f65270 */
[----:B------:R-:W-:Y:S02]  /*179b0*/  ISETP.GE.AND P4, PT, R10, c[0x0][0x3c8], PT ;  /* 0x0000f2000a007a0c */ /* 0x000fe40003f86270 */
[-C--:B------:R-:W-:Y:S02]  /*179c0*/  @!P1 LEA.HI.X R7, R24, R4.reuse, R25, 0x2, P3 ;  /* 0x0000000418079211 */ /* 0x080fe400018f1419 */
[----:B------:R-:W-:Y:S01]  /*179d0*/  @!P0 LEA.HI.X R3, R22, R4, R23, 0x2, P6 ;  /* 0x0000000416038211 */ /* 0x000fe200030f1417 */
[----:B------:R-:W-:Y:S01]  /*179e0*/  @!P2 ST.E.64 [R8.64], R160 ;  /* 0x000000a00800a985 */ /* 0x000fe2000c101b06 */
[----:B------:R-:W-:-:S03]  /*179f0*/  ISETP.GE.AND P3, PT, R18, c[0x0][0x3c8], PT ;  /* 0x0000f20012007a0c */ /* 0x000fc60003f66270 */
[----:B------:R1:W-:Y:S04]  /*17a00*/  @!P1 ST.E.64 [R6.64], R82 ;  /* 0x0000005206009985 */ /* 0x0003e8000c101b06 */
[----:B------:R1:W-:Y:S01]  /*17a10*/  @!P0 ST.E.64 [R2.64], R66 ;  /* 0x0000004202008985 */ /* 0x0003e2000c101b06 */
[----:B------:R-:W-:Y:S02]  /*17a20*/  ISETP.GE.AND P2, PT, R16, c[0x0][0x3c8], PT ;  /* 0x0000f20010007a0c */ /* 0x000fe40003f46270 */
[----:B------:R-:W-:Y:S02]  /*17a30*/  ISETP.GE.AND P1, PT, R14, c[0x0][0x3c8], PT ;  /* 0x0000f2000e007a0c */ /* 0x000fe40003f26270 */
[----:B-1----:R-:W-:-:S04]  /*17a40*/  @!P5 LEA R6, P0, R20, R0, 0x2 ;  /* 0x000000001406d211 */ /* 0x002fc800078010ff */
[----:B------:R-:W-:Y:S02]  /*17a50*/  @!P5 LEA.HI.X R7, R20, R4, R21, 0x2, P0 ;  /* 0x000000041407d211 */ /* 0x000fe400000f1415 */
[----:B------:R-:W-:-:S03]  /*17a60*/  @!P4 LEA R2, P6, R10, R0, 0x2 ;  /* 0x000000000a02c211 */ /* 0x000fc600078c10ff */
[----:B------:R-:W-:Y:S01]  /*17a70*/  @!P5 ST.E.64 [R6.64], R86 ;  /* 0x000000560600d985 */ /* 0x000fe2000c101b06 */
[----:B----4-:R-:W-:Y:S02]  /*17a80*/  @!P4 LEA.HI.X R3, R10, R4, R11, 0x2, P6 ;  /* 0x000000040a03c211 */ /* 0x010fe400030f140b */
[-C--:B------:R-:W-:Y:S02]  /*17a90*/  @!P3 LEA R10, P5, R18, R0.reuse, 0x2 ;  /* 0x00000000120ab211 */ /* 0x080fe400078a10ff */
[----:B--2---:R-:W-:Y:S01]  /*17aa0*/  ISETP.GE.AND P0, PT, R12, c[0x0][0x3c8], PT ;  /* 0x0000f2000c007a0c */ /* 0x004fe20003f06270 */
[----:B------:R1:W-:Y:S01]  /*17ab0*/  @!P4 ST.E.64 [R2.64], R90 ;  /* 0x0000005a0200c985 */ /* 0x0003e2000c101b06 */
[----:B------:R-:W-:-:S04]  /*17ac0*/  @!P2 LEA R8, P6, R16, R0, 0x2 ;  /* 0x000000001008a211 */ /* 0x000fc800078c10ff */
[----:B------:R-:W-:-:S05]  /*17ad0*/  @!P2 LEA.HI.X R9, R16, R4, R17, 0x2, P6 ;  /* 0x000000041009a211 */ /* 0x000fca00030f1411 */
[----:B-1----:R-:W-:-:S04]  /*17ae0*/  P2R R2, PR, RZ, 0x20 ;  /* 0x00000020ff027803 */ /* 0x002fc80000000000 */
[----:B------:R-:W-:Y:S02]  /*17af0*/  ISETP.NE.AND P4, PT, R2, RZ, PT ;  /* 0x000000ff0200720c */ /* 0x000fe40003f85270 */
[----:B------:R-:W-:Y:S02]  /*17b00*/  @!P1 LEA R6, P5, R14, R0, 0x2 ;  /* 0x000000000e069211 */ /* 0x000fe400078a10ff */
[----:B---3--:R-:W-:Y:S02]  /*17b10*/  @!P3 LEA.HI.X R11, R18, R4, R19, 0x2, P4 ;  /* 0x00000004120bb211 */ /* 0x008fe400020f1413 */
[----:B------:R-:W-:Y:S02]  /*17b20*/  @!P0 LEA R2, P4, R12, R0, 0x2 ;  /* 0x000000000c028211 */ /* 0x000fe400078810ff */
[-C--:B-----5:R-:W-:Y:S02]  /*17b30*/  @!P1 LEA.HI.X R7, R14, R4.reuse, R15, 0x2, P5 ;  /* 0x000000040e079211 */ /* 0x0a0fe400028f140f */
[----:B------:R-:W-:Y:S01]  /*17b40*/  @!P0 LEA.HI.X R3, R12, R4, R13, 0x2, P4 ;  /* 0x000000040c038211 */ /* 0x000fe200020f140d */
[----:B------:R1:W-:Y:S04]  /*17b50*/  @!P3 ST.E.64 [R10.64], R102 ;  /* 0x000000660a00b985 */ /* 0x0003e8000c101b06 */
[----:B------:R1:W-:Y:S04]  /*17b60*/  @!P2 ST.E.64 [R8.64], R98 ;  /* 0x000000620800a985 */ /* 0x0003e8000c101b06 */
[----:B------:R1:W-:Y:S04]  /*17b70*/  @!P1 ST.E.64 [R6.64], R94 ;  /* 0x0000005e06009985 */ /* 0x0003e8000c101b06 */
        /* <DEDUP_REMOVED lines=8> */
.L_x_575:
[----:B------:R-:W3:Y:S04]  /*17c00*/  LDL.LU R0, [R1+0xf4] ;  /* 0x0000f40001007983 */ /* 0x000ee80000300800 */
[----:B--2---:R-:W2:Y:S01]  /*17c10*/  LDL R7, [R1+0xcc] ;  /* 0x0000cc0001077983 */ /* 0x004ea20000100800 */
[----:B------:R-:W-:Y:S01]  /*17c20*/  ISETP.NE.U32.AND P0, PT, RZ, c[0x0][0x508], PT ;  /* 0x00014200ff007a0c */ /* 0x000fe20003f05070 */
[----:B------:R-:W-:Y:S01]  /*17c30*/  IMAD.MOV.U32 R4, RZ, RZ, 0x4 ;  /* 0x00000004ff047424 */ /* 0x000fe200078e00ff */
[----:B------:R-:W-:Y:S01]  /*17c40*/  ISETP.NE.U32.AND P2, PT, RZ, c[0x0][0x500], PT ;  /* 0x00014000ff007a0c */ /* 0x000fe20003f45070 */
[----:B------:R-:W-:Y:S01]  /*17c50*/  IMAD.MOV.U32 R20, RZ, RZ, c[0x0][0x388] ;  /* 0x0000e200ff147624 */ /* 0x000fe200078e00ff */
[----:B------:R-:W-:Y:S01]  /*17c60*/  ISETP.NE.AND.EX P0, PT, RZ, c[0x0][0x50c], PT, P0 ;  /* 0x00014300ff007a0c */ /* 0x000fe20003f05300 */
[----:B------:R-:W-:Y:S01]  /*17c70*/  IMAD.MOV.U32 R6, RZ, RZ, RZ ;  /* 0x000000ffff067224 */ /* 0x000fe200078e00ff */
[----:B------:R-:W-:Y:S01]  /*17c80*/  ISETP.NE.AND.EX P2, PT, RZ, c[0x0][0x504], PT, P2 ;  /* 0x00014100ff007a0c */ /* 0x000fe20003f45320 */
[----:B--2---:R-:W-:-:S10]  /*17c90*/  IMAD.WIDE R2, R7, R4, c[0x0][0x500] ;  /* 0x0001400007027625 */ /* 0x004fd400078e0204 */
[----:B------:R-:W-:Y:S02]  /*17ca0*/  @P0 IMAD.WIDE R4, R7, R4, c[0x0][0x508] ;  /* 0x0001420007040625 */ /* 0x000fe400078e0204 */
[----:B------:R1:W5:Y:S04]  /*17cb0*/  @P2 LDG.E R6, [R2.64] ;  /* 0x0000000602062981 */ /* 0x000368000c1e1900 */
[----:B------:R1:W5:Y:S01]  /*17cc0*/  @P0 LDG.E R20, [R4.64] ;  /* 0x0000000604140981 */ /* 0x000362000c1e1900 */
[----:B---3--:R-:W-:-:S04]  /*17cd0*/  ISETP.NE.AND P1, PT, R0, RZ, PT ;  /* 0x000000ff0000720c */ /* 0x008fc80003f25270 */
[----:B------:R-:W-:Y:S01]  /*17ce0*/  SEL R19, R0, c[0x0][0x3d4], P1 ;  /* 0x0000f50000137a07 */ /* 0x000fe20000800000 */
[----:B------:R-:W-:Y:S05]  /*17cf0*/  @P0 BRA `(.L_x_596) ;  /* 0x0000004000000947 */ /* 0x000fea0003800000 */
[----:B------:R-:W-:Y:S05]  /*17d00*/  @!P2 BRA `(.L_x_596) ;  /* 0x000000300000a947 */ /* 0x000fea0003800000 */
[----:B------:R2:W3:Y:S04]  /*17d10*/  LDG.E R0, [R2.64] ;  /* 0x0000000602007981 */ /* 0x0004e8000c1e1900 */
[----:B-12---:R-:W3:Y:S02]  /*17d20*/  LDG.E R2, [R2.64+0x4] ;  /* 0x0000040602027981 */ /* 0x006ee4000c1e1900 */
[----:B---3-5:R-:W-:Y:S02]  /*17d30*/  IADD3 R20, -R0, R2, RZ ;  /* 0x0000000200147210 */ /* 0x028fe40007ffe1ff */
.L_x_596:
[----:B-1----:R-:W2:Y:S01]  /*17d40*/  LDL.LU R2, [R1+0xc8] ;  /* 0x0000c80001027983 */ /* 0x002ea20000300800 */
[----:B------:R-:W-:Y:S01]  /*17d50*/  SHF.R.S32.HI R0, RZ, 0x1f, R7 ;  /* 0x0000001fff007819 */ /* 0x000fe20000011407 */
[----:B------:R-:W-:Y:S01]  /*17d60*/  BSSY B0, `(.L_x_597) ;  /* 0x0000039000007945 */ /* 0x000fe20003800000 */
[----:B-----5:R-:W-:Y:S01]  /*17d70*/  SHF.R.S32.HI R18, RZ, 0x1f, R6 ;  /* 0x0000001fff127819 */ /* 0x020fe20000011406 */
[----:B------:R-:W1:Y:S01]  /*17d80*/  S2R R3, SR_TID.X ;  /* 0x0000000000037919 */ /* 0x000e620000002100 */
[----:B------:R-:W-:-:S02]  /*17d90*/  SEL R16, R7, RZ, !P2 ;  /* 0x000000ff07107207 */ /* 0x000fc40005000000 */
[----:B------:R-:W-:Y:S02]  /*17da0*/  SEL R21, R0, RZ, !P2 ;  /* 0x000000ff00157207 */ /* 0x000fe40005000000 */
[----:B-1----:R-:W-:Y:S02]  /*17db0*/  ISETP.GT.AND P0, PT, R3, 0x7f, PT ;  /* 0x0000007f0300780c */ /* 0x002fe40003f04270 */
[----:B--2---:R-:W-:-:S11]  /*17dc0*/  LOP3.LUT R15, R2, 0xffff, RZ, 0xc0, !PT ;  /* 0x0000ffff020f7812 */ /* 0x004fd600078ec0ff */
[----:B------:R-:W-:Y:S05]  /*17dd0*/  @P0 BRA `(.L_x_598) ;  /* 0x0000031000000947 */ /* 0x000fea0003800000 */
[----:B------:R-:W2:Y:S01]  /*17de0*/  LDL R2, [R1+0xb0] ;  /* 0x0000b00001027983 */ /* 0x000ea20000100800 */
[----:B------:R-:W-:Y:S01]  /*17df0*/  IMAD R0, R20, c[0x0][0x4e8], RZ ;  /* 0x00013a0014007a24 */ /* 0x000fe200078e02ff */
[----:B--2---:R-:W-:-:S04]  /*17e00*/  IADD3 R14, R2, R3, RZ ;  /* 0x00000003020e7210 */ /* 0x004fc80007ffe0ff */
        /* <DEDUP_REMOVED lines=23> */
[----:B------:R-:W-:Y:S01]  /*17f80*/  IMAD.MOV R2, RZ, RZ, -R0 ;  /* 0x000000ffff027224 */ /* 0x000fe200078e0a00 */
[----:B------:R-:W-:Y:S02]  /*17f90*/  IADD3.X R9, R3, R9, R18, P1, P0 ;  /* 0x0000000903097210 */ /* 0x000fe40000fe0412 */
[----:B------:R-:W-:Y:S01]  /*17fa0*/  SHF.R.S32.HI R3, RZ, 0x1f, R0 ;  /* 0x0000001fff037819 */ /* 0x000fe20000011400 */
[----:B------:R-:W-:Y:S01]  /*17fb0*/  IMAD R2, R2, c[0x0][0x4e8], R14 ;  /* 0x00013a0002027a24 */ /* 0x000fe200078e020e */
[----:B--2---:R-:W-:-:S05]  /*17fc0*/  SEL R7, R22, RZ, P2 ;  /* 0x000000ff16077207 */ /* 0x004fca0001000000 */
[-C--:B-----5:R-:W-:Y:S02]  /*17fd0*/  IMAD R8, R13, R7.reuse, RZ ;  /* 0x000000070d087224 */ /* 0x0a0fe400078e02ff */
[----:B------:R-:W-:Y:S01]  /*17fe0*/  IMAD.WIDE.U32 R4, R12, R7, RZ ;  /* 0x000000070c047225 */ /* 0x000fe200078e00ff */
[----:B------:R-:W-:-:S04]  /*17ff0*/  SHF.R.S32.HI R7, RZ, 0x1f, R2 ;  /* 0x0000001fff077819 */ /* 0x000fc80000011402 */
[----:B------:R-:W-:Y:S01]  /*18000*/  IADD3 R5, R5, R8, RZ ;  /* 0x0000000805057210 */ /* 0x000fe20007ffe0ff */
[----:B------:R-:W-:Y:S01]  /*18010*/  IMAD.MOV.U32 R8, RZ, RZ, c[0x0][0x4a8] ;  /* 0x00012a00ff087624 */ /* 0x000fe200078e00ff */
[----:B------:R-:W-:Y:S01]  /*18020*/  IADD3 R4, P1, P0, R0, R17, R4 ;  /* 0x0000001100047210 */ /* 0x000fe2000783e004 */
[----:B------:R-:W-:-:S03]  /*18030*/  IMAD R0, R11, R2, RZ ;  /* 0x000000020b007224 */ /* 0x000fc600078e02ff */
[----:B------:R-:W-:Y:S01]  /*18040*/  IADD3.X R5, R3, R9, R5, P1, P0 ;  /* 0x0000000903057210 */ /* 0x000fe20000fe0405 */
[----:B------:R-:W-:-:S04]  /*18050*/  IMAD R0, R10, R7, R0 ;  /* 0x000000070a007224 */ /* 0x000fc800078e0200 */
        /* <DEDUP_REMOVED lines=9> */
.L_x_598:
[----:B------:R-:W-:Y:S05]  /*180f0*/  BSYNC B0 ;  /* 0x0000000000007941 */ /* 0x000fea0003800000 */
.L_x_597:
[----:B------:R-:W-:-:S13]  /*18100*/  ISETP.GT.AND P0, PT, R19, 0x1, PT ;  /* 0x000000011300780c */ /* 0x000fda0003f04270 */
[----:B------:R-:W-:Y:S05]  /*18110*/  @P0 BRA `(.L_x_590) ;  /* 0x00000a6000000947 */ /* 0x000fea0003800000 */
[----:B-1----:R-:W2:Y:S04]  /*18120*/  LDL R5, [R1+0xb0] ;  /* 0x0000b00001057983 */ /* 0x002ea80000100800 */
[----:B------:R-:W2:Y:S01]  /*18130*/  LDL R4, [R1+0x178] ;  /* 0x0001780001047983 */ /* 0x000ea20000100800 */
[----:B------:R-:W-:Y:S01]  /*18140*/  MOV R2, c[0x0][0x4e8] ;  /* 0x00013a0000027a02 */ /* 0x000fe20000000f00 */
[----:B------:R-:W-:-:S03]  /*18150*/  IMAD R0, R18, c[0x0][0x3a0], RZ ;  /* 0x0000e80012007a24 */ /* 0x000fc600078e02ff */
[----:B------:R-:W-:Y:S01]  /*18160*/  ISETP.NE.AND P0, PT, R2, 0x1, PT ;  /* 0x000000010200780c */ /* 0x000fe20003f05270 */
[----:B------:R-:W-:-:S04]  /*18170*/  IMAD.WIDE.U32 R2, R6, c[0x0][0x3a0], RZ ;  /* 0x0000e80006027a25 */ /* 0x000fc800078e00ff */
[----:B------:R-:W-:-:S05]  /*18180*/  IMAD R6, R6, c[0x0][0x3a4], R0 ;  /* 0x0000e90006067a24 */ /* 0x000fca00078e0200 */
[----:B------:R-:W-:-:S05]  /*18190*/  IADD3 R3, R3, R6, RZ ;  /* 0x0000000603037210 */ /* 0x000fca0007ffe0ff */
[----:B------:R-:W-:-:S04]  /*181a0*/  IMAD.WIDE.U32 R2, R15, c[0x0][0x3e8], R2 ;  /* 0x0000fa000f027a25 */ /* 0x000fc800078e0002 */
[----:B------:R-:W-:-:S04]  /*181b0*/  IMAD R3, R15, c[0x0][0x3ec], R3 ;  /* 0x0000fb000f037a24 */ /* 0x000fc800078e0203 */
[----:B------:R-:W-:Y:S01]  /*181c0*/  IMAD.WIDE.U32 R2, R16, c[0x0][0x3f0], R2 ;  /* 0x0000fc0010027a25 */ /* 0x000fe200078e0002 */
[----:B--2---:R-:W-:-:S03]  /*181d0*/  IADD3 R4, R4, R5, RZ ;  /* 0x0000000504047210 */ /* 0x004fc60007ffe0ff */
[----:B------:R-:W-:Y:S01]  /*181e0*/  IMAD R5, R21, c[0x0][0x3f0], RZ ;  /* 0x0000fc0015057a24 */ /* 0x000fe200078e02ff */
[----:B------:R-:W-:Y:S01]  /*181f0*/  MOV R0, R4 ;  /* 0x0000000400007202 */ /* 0x000fe20000000f00 */
[----:B------:R-:W-:-:S04]  /*18200*/  @P0 IMAD.HI.U32 R6, R4, c[0x0][0x4ec], RZ ;  /* 0x00013b0004060a27 */ /* 0x000fc800078e00ff */
[----:B------:R-:W-:Y:S01]  /*18210*/  IMAD R7, R16, c[0x0][0x3f4], R5 ;  /* 0x0000fd0010077a24 */ /* 0x000fe200078e0205 */
[----:B------:R-:W-:-:S04]  /*18220*/  @P0 SHF.R.U32.HI R0, RZ, c[0x0][0x4f0], R6 ;  /* 0x00013c00ff000a19 */ /* 0x000fc80000011606 */
[----:B------:R-:W-:Y:S02]  /*18230*/  SHF.R.S32.HI R6, RZ, 0x1f, R0 ;  /* 0x0000001fff067819 */ /* 0x000fe40000011400 */
[----:B------:R-:W-:Y:S02]  /*18240*/  IADD3 R5, -R0, RZ, RZ ;  /* 0x000000ff00057210 */ /* 0x000fe40007ffe1ff */
[----:B------:R-:W-:Y:S01]  /*18250*/  IADD3 R3, R3, R7, RZ ;  /* 0x0000000703037210 */ /* 0x000fe20007ffe0ff */
[----:B------:R-:W-:Y:S02]  /*18260*/  IMAD R6, R6, c[0x0][0x3e0], RZ ;  /* 0x0000f80006067a24 */ /* 0x000fe400078e02ff */
        /* <DEDUP_REMOVED lines=13> */
.L_x_683:
[----:B------:R-:W-:Y:S05]  /*18340*/  BRA.DIV ~URZ, `(.L_x_600) ;  /* 0x00003db27f007947 */ /* 0x000fea000b800000 */
[----:B------:R3:W4:Y:S02]  /*18350*/  SHFL.IDX PT, R0, R14, RZ, 0x181f ;  /* 0x00181fff0e007589 */ /* 0x00072400000e0000 */
.L_x_684:
[----:B------:R-:W5:Y:S04]  /*18360*/  LDL.LU R3, [R1+0xb0] ;  /* 0x0000b00001037983 */ /* 0x000f680000300800 */
[----:B------:R-:W1:Y:S01]  /*18370*/  S2R R6, SR_TID.X ;  /* 0x0000000000067919 */ /* 0x000e620000002100 */
[----:B------:R-:W-:Y:S01]  /*18380*/  IMAD R13, R20, c[0x0][0x4e8], RZ ;  /* 0x00013a00140d7a24 */ /* 0x000fe200078e02ff */
[----:B-1----:R-:W-:-:S04]  /*18390*/  SHF.R.S32.HI R2, RZ, 0x1f, R6 ;  /* 0x0000001fff027819 */ /* 0x002fc80000011406 */
[----:B------:R-:W-:-:S04]  /*183a0*/  LEA.HI R2, R2, R6, RZ, 0x3 ;  /* 0x0000000602027211 */ /* 0x000fc800078f18ff */
[----:B------:R-:W-:Y:S01]  /*183b0*/  SHF.R.S32.HI R2, RZ, 0x3, R2 ;  /* 0x00000003ff027819 */ /* 0x000fe20000011402 */
[----:B------:R-:W-:Y:S04]  /*183c0*/  BSSY B0, `(.L_x_601) ;  /* 0x000001c000007945 */ /* 0x000fe80003800000 */
[----:B-----5:R-:W-:-:S05]  /*183d0*/  IMAD.IADD R12, R2, 0x1, R3 ;  /* 0x00000001020c7824 */ /* 0x020fca00078e0203 */
[----:B------:R-:W-:-:S13]  /*183e0*/  ISETP.GE.AND P0, PT, R12, R13, PT ;  /* 0x0000000d0c00720c */ /* 0x000fda0003f06270 */
        /* <DEDUP_REMOVED lines=21> */
[----:B------:R1:W-:Y:S04]  /*18540*/  @!P3 ST.E.128 [R10.64], RZ ;  /* 0x000000ff0a00b985 */ /* 0x0003e8000c101d06 */
[----:B------:R1:W-:Y:S04]  /*18550*/  @!P2 ST.E.128 [R8.64], RZ ;  /* 0x000000ff0800a985 */ /* 0x0003e8000c101d06 */
[----:B------:R1:W-:Y:S04]  /*18560*/  @!P1 ST.E.128 [R6.64], RZ ;  /* 0x000000ff06009985 */ /* 0x0003e8000c101d06 */
[----:B------:R1:W-:Y:S02]  /*18570*/  @!P0 ST.E.128 [R2.64], RZ ;  /* 0x000000ff02008985 */ /* 0x0003e4000c101d06 */
.L_x_602:
[----:B------:R-:W-:Y:S05]  /*18580*/  BSYNC B0 ;  /* 0x0000000000007941 */ /* 0x000fea0003800000 */
.L_x_601:
[----:B------:R-:W-:Y:S05]  /*18590*/  BRA.DIV ~URZ, `(.L_x_603) ;  /* 0x00003bf27f007947 */ /* 0x000fea000b800000 */
[----:B--2---:R2:W1:Y:S04]  /*185a0*/  SHFL.IDX PT, R4, R5, 0x1, 0x181f ;  /* 0x00381f0005047f89 */ /* 0x00446800000e0000 */
[----:B----4-:R2:W4:Y:S02]  /*185b0*/  SHFL.IDX PT, R0, R14, 0x1, 0x181f ;  /* 0x00381f000e007f89 */ /* 0x01052400000e0000 */
.L_x_685:
[----:B-1----:R-:W-:Y:S01]  /*185c0*/  IADD3 R2, R12, 0x20, RZ ;  /* 0x000000200c027810 */ /* 0x002fe20007ffe0ff */
[----:B------:R-:W-:Y:S03]  /*185d0*/  BSSY B0, `(.L_x_604) ;  /* 0x000001b000007945 */ /* 0x000fe60003800000 */
[----:B------:R-:W-:-:S13]  /*185e0*/  ISETP.GE.AND P0, PT, R2, R13, PT ;  /* 0x0000000d0200720c */ /* 0x000fda0003f06270 */
        /* <DEDUP_REMOVED lines=8> */
[----:B------:R-:W4:Y:S01]  /*18670*/  LDL R16, [R1+0x200] ;  /* 0x0002000001107983 */ /* 0x000f220000100800 */
[----:B-----5:R-:W-:-:S02]  /*18680*/  ISETP.GE.AND P3, PT, R3, c[0x0][0x3c8], PT ;  /* 0x0000f20003007a0c */ /* 0x020fc40003f66270 */
[----:B--2---:R-:W-:Y:S02]  /*18690*/  ISETP.GE.AND P2, PT, R19, c[0x0][0x3c8], PT ;  /* 0x0000f20013007a0c */ /* 0x004fe40003f46270 */
[----:B---3--:R-:W-:Y:S02]  /*186a0*/  ISETP.GE.AND P1, PT, R17, c[0x0][0x3c8], PT ;  /* 0x0000f20011007a0c */ /* 0x008fe40003f26270 */
[----:B----4-:R-:W-:-:S07]  /*186b0*/  ISETP.GE.AND P0, PT, R15, c[0x0][0x3c8], PT ;  /* 0x0000f2000f007a0c */ /* 0x010fce0003f06270 */
        /* <DEDUP_REMOVED lines=12> */
.L_x_605:
[----:B------:R-:W-:Y:S05]  /*18780*/  BSYNC B0 ;  /* 0x0000000000007941 */ /* 0x000fea0003800000 */
.L_x_604:
[----:B------:R-:W-:Y:S05]  /*18790*/  BRA.DIV ~URZ, `(.L_x_606) ;  /* 0x00003b027f007947 */ /* 0x000fea000b800000 */
[----:B------:R1:W2:Y:S02]  /*187a0*/  SHFL.IDX PT, R4, R5, 0x2, 0x181f ;  /* 0x00581f0005047f89 */ /* 0x0002a400000e0000 */
.L_x_686:
[----:B------:R-:W-:Y:S05]  /*187b0*/  BRA.DIV ~URZ, `(.L_x_607) ;  /* 0x00003b727f007947 */ /* 0x000fea000b800000 */
[----:B----4-:R4:W1:Y:S02]  /*187c0*/  SHFL.IDX PT, R0, R14, 0x2, 0x181f ;  /* 0x00581f000e007f89 */ /* 0x01086400000e0000 */
.L_x_687:
[----:B-1----:R-:W-:Y:S01]  /*187d0*/  IADD3 R2, R12, 0x40, RZ ;  /* 0x000000400c027810 */ /* 0x002fe20007ffe0ff */
[----:B------:R-:W-:Y:S03]  /*187e0*/  BSSY B0, `(.L_x_608) ;  /* 0x000001b000007945 */ /* 0x000fe60003800000 */
        /* <DEDUP_REMOVED lines=26> */
.L_x_609:
[----:B------:R-:W-:Y:S05]  /*18990*/  BSYNC B0 ;  /* 0x0000000000007941 */ /* 0x000fea0003800000 */
.L_x_608:
[----:B------:R-:W-:Y:S05]  /*189a0*/  BRA.DIV ~URZ, `(.L_x_610) ;  /* 0x00003a127f007947 */ /* 0x000fea000b800000 */
[----:B--2---:R2:W1:Y:S04]  /*189b0*/  SHFL.IDX PT, R4, R5, 0x3, 0x181f ;  /* 0x00781f0005047f89 */ /* 0x00446800000e0000 */
[----:B------:R2:W3:Y:S02]  /*189c0*/  SHFL.IDX PT, R0, R14, 0x3, 0x181f ;  /* 0x00781f000e007f89 */ /* 0x0004e400000e0000 */
.L_x_688:
[----:B-1----:R-:W-:-:S04]  /*189d0*/  IADD3 R2, R12, 0x60, RZ ;  /* 0x000000600c027810 */ /* 0x002fc80007ffe0ff */
        /* <DEDUP_REMOVED lines=26> */
.L_x_590:
[----:B------:R-:W-:Y:S05]  /*18b80*/  BSYNC B1 ;  /* 0x0000000000017941 */ /* 0x000fea0003800000 */
.L_x_574:
[----:B-1-34-:R-:W3:Y:S02]  /*18b90*/  LDL R0, [R1+0x1f8] ;  /* 0x0001f80001007983 */ /* 0x01aee40000100800 */
[----:B---3--:R-:W-:-:S13]  /*18ba0*/  ISETP.NE.AND P0, PT, R0, RZ, PT ;  /* 0x000000ff0000720c */ /* 0x008fda0003f05270 */
[----:B------:R-:W-:Y:S01]  /*18bb0*/  @P0 WARPSYNC 0xffffffff ;  /* 0xffffffff00000948 */ /* 0x000fe20003800000 */
[----:B------:R-:W-:Y:S06]  /*18bc0*/  @P0 BAR.SYNC.DEFER_BLOCKING 0x5, 0x100 ;  /* 0x0144000000000b1d */ /* 0x000fec0000010000 */
[----:B--2---:R-:W1:Y:S04]  /*18bd0*/  @P0 LDS.128 R4, [0x1a080] ;  /* 0x01a08000ff040984 */ /* 0x004e680000000c00 */
        /* <DEDUP_REMOVED lines=10> */
.L_x_689:
[----:B------:R-:W-:Y:S05]  /*18c80*/  BRA.DIV ~URZ, `(.L_x_613) ;  /* 0x000038d27f007947 */ /* 0x000fea000b800000 */
[----:B------:R3:W4:Y:S02]  /*18c90*/  SHFL.IDX PT, R8, R106, 0x1, 0x1f ;  /* 0x00201f006a087f89 */ /* 0x00072400000e0000 */
.L_x_690:
        /* <DEDUP_REMOVED lines=19> */
.L_x_691:
        /* <DEDUP_REMOVED lines=16> */
.L_x_692:
[----:B---3--:R-:W-:Y:S01]  /*18ed0*/  IMAD R0, R0, c[0x0][0x538], RZ ;  /* 0x00014e0000007a24 */ /* 0x008fe200078e02ff */
[----:B------:R-:W-:Y:S04]  /*18ee0*/  BSSY B1, `(.L_x_616) ;  /* 0x00000cf000017945 */ /* 0x000fe80003800000 */
[----:B----4-:R-:W-:-:S04]  /*18ef0*/  IADD3 R8, R0, R8, RZ ;  /* 0x0000000800087210 */ /* 0x010fc80007ffe0ff */
[----:B--2---:R-:W-:-:S13]  /*18f00*/  ISETP.GT.AND P0, PT, R8, R9, PT ;  /* 0x000000090800720c */ /* 0x004fda0003f04270 */
[----:B------:R-:W-:Y:S05]  /*18f10*/  @P0 BRA `(.L_x_617) ;  /* 0x0000025000000947 */ /* 0x000fea0003800000 */
.L_x_621:
        /* <DEDUP_REMOVED lines=17> */
.L_x_693:
        /* <DEDUP_REMOVED lines=16> */
.L_x_694:
[----:B--2---:R-:W-:-:S05]  /*19130*/  IMAD R0, R0, c[0x0][0x538], RZ ;  /* 0x00014e0000007a24 */ /* 0x004fca00078e02ff */
[----:B------:R-:W-:-:S04]  /*19140*/  IADD3 R8, R0, R8, RZ ;  /* 0x0000000800087210 */ /* 0x000fc80007ffe0ff */
[----:B------:R-:W-:-:S13]  /*19150*/  ISETP.GT.AND P0, PT, R8, R9, PT ;  /* 0x000000090800720c */ /* 0x000fda0003f04270 */
[----:B-1----:R-:W-:Y:S05]  /*19160*/  @!P0 BRA `(.L_x_621) ;  /* 0xfffffdb000008947 */ /* 0x002fea000383ffff */
.L_x_617:
[----:B------:R-:W-:-:S05]  /*19170*/  IADD3 R8, -R0, R8, RZ ;  /* 0x0000000800087210 */ /* 0x000fca0007ffe1ff */
[----:B------:R-:W-:-:S05]  /*19180*/  IMAD R0, R4, c[0x0][0x538], R8 ;  /* 0x00014e0004007a24 */ /* 0x000fca00078e0208 */
[----:B------:R-:W-:Y:S01]  /*19190*/  ISETP.GT.AND P0, PT, R0, R9, PT ;  /* 0x000000090000720c */ /* 0x000fe20003f04270 */
[----:B------:R-:W-:-:S12]  /*191a0*/  BRA.DIV ~URZ, `(.L_x_622) ;  /* 0x000038727f007947 */ /* 0x000fd8000b800000 */
[----:B------:R-:W-:-:S03]  /*191b0*/  VOTE.ANY R5, PT, !P0 ;  /* 0x0000000000057806 */ /* 0x000fc600040e0100 */
.L_x_695:
[----:B------:R-:W2:Y:S01]  /*191c0*/  LDL.LU R2, [R1+0xcc] ;  /* 0x0000cc0001027983 */ /* 0x000ea20000300800 */
[----:B------:R-:W2:Y:S02]  /*191d0*/  POPC R0, R5 ;  /* 0x0000000500007309 */ /* 0x000ea40000000000 */
[----:B--2---:R-:W-:-:S05]  /*191e0*/  IADD3 R2, R0, R2, RZ ;  /* 0x0000000200027210 */ /* 0x004fca0007ffe0ff */
[----:B------:R2:W-:Y:S01]  /*191f0*/  STL [R1+0xcc], R2 ;  /* 0x0000cc0201007387 */ /* 0x0005e20000100800 */
[----:B------:R-:W-:Y:S05]  /*19200*/  BRA.DIV ~URZ, `(.L_x_623) ;  /* 0x000038627f007947 */ /* 0x000fea000b800000 */
[----:B------:R3:W4:Y:S04]  /*19210*/  SHFL.IDX PT, R10, R6, R0, 0x1f ;  /* 0x00001f00060a7589 */ /* 0x00072800000e0000 */
[----:B------:R3:W1:Y:S02]  /*19220*/  SHFL.IDX PT, R7, R7, R0, 0x1f ;  /* 0x00001f0007077589 */ /* 0x00066400000e0000 */
.L_x_696:
[----:B------:R-:W-:Y:S01]  /*19230*/  ISETP.NE.AND P0, PT, R5, RZ, PT ;  /* 0x000000ff0500720c */ /* 0x000fe20003f05270 */
[----:B------:R-:W-:-:S12]  /*19240*/  BSSY B0, `(.L_x_624) ;  /* 0x0000005000007945 */ /* 0x000fd80003800000 */
[----:B------:R-:W-:Y:S05]  /*19250*/  @!P0 BRA `(.L_x_625) ;  /* 0x0000003000008947 */ /* 0x000fea0003800000 */
[----:B---3--:R-:W-:Y:S01]  /*19260*/  IADD3 R0, R0, -0x1, RZ ;  /* 0xffffffff00007810 */ /* 0x008fe20007ffe0ff */
[----:B------:R-:W-:Y:S05]  /*19270*/  BRA.DIV ~URZ, `(.L_x_626) ;  /* 0x000039027f007947 */ /* 0x000fea000b800000 */
[----:B------:R3:W2:Y:S02]  /*19280*/  SHFL.IDX PT, R11, R4, R0, 0x1f ;  /* 0x00001f00040b7589 */ /* 0x0006a400000e0000 */
.L_x_625:
[----:B------:R-:W-:Y:S05]  /*19290*/  BSYNC B0 ;  /* 0x0000000000007941 */ /* 0x000fea0003800000 */
.L_x_624:
[----:B--23--:R-:W-:Y:S01]  /*192a0*/  IMAD R0, R11, c[0x0][0x538], R8 ;  /* 0x00014e000b007a24 */ /* 0x00cfe200078e0208 */
[----:B-1----:R-:W-:Y:S01]  /*192b0*/  ISETP.NE.AND P0, PT, R7, 0x1, PT ;  /* 0x000000010700780c */ /* 0x002fe20003f05270 */
[----:B------:R-:W-:Y:S03]  /*192c0*/  BSSY B0, `(.L_x_627) ;  /* 0x0000087000007945 */ /* 0x000fe60003800000 */
[----:B------:R1:W-:Y:S01]  /*192d0*/  STL [R1+0xc0], R0 ;  /* 0x0000c00001007387 */ /* 0x0003e20000100800 */
[----:B------:R-:W-:-:S08]  /*192e0*/  IADD3 R8, -R0, R9, RZ ;  /* 0x0000000900087210 */ /* 0x000fd00007ffe1ff */
[----:B------:R-:W-:Y:S05]  /*192f0*/  @!P0 BRA `(.L_x_628) ;  /* 0x000003e000008947 */ /* 0x000fea0003800000 */
[-C--:B----4-:R-:W-:Y:S02]  /*19300*/  IABS R2, R10.reuse ;  /* 0x0000000a00027213 */ /* 0x090fe40000000000 */
[----:B------:R-:W-:Y:S02]  /*19310*/  IABS R9, R10 ;  /* 0x0000000a00097213 */ /* 0x000fe40000000000 */
[----:B-1----:R-:W1:Y:S08]  /*19320*/  I2F.RP R0, R2 ;  /* 0x0000000200007306 */ /* 0x002e700000209400 */
[----:B-1----:R-:W1:Y:S02]  /*19330*/  MUFU.RCP R0, R0 ;  /* 0x0000000000007308 */ /* 0x002e640000001000 */
[----:B-1----:R-:W-:-:S06]  /*19340*/  IADD3 R0, R0, 0xffffffe, RZ ;  /* 0x0ffffffe00007810 */ /* 0x002fcc0007ffe0ff */
[----:B------:R-:W1:Y:S02]  /*19350*/  F2I.FTZ.U32.TRUNC.NTZ R5, R0 ;  /* 0x0000000000057305 */ /* 0x000e64000021f000 */
[----:B-1----:R-:W-:Y:S01]  /*19360*/  IMAD.MOV R3, RZ, RZ, -R5 ;  /* 0x000000ffff037224 */ /* 0x002fe200078e0a05 */
[----:B------:R-:W-:-:S03]  /*19370*/  IABS R0, R7 ;  /* 0x0000000700007213 */ /* 0x000fc60000000000 */
[----:B------:R-:W-:Y:S01]  /*19380*/  IMAD.MOV.U32 R4, RZ, RZ, R3 ;  /* 0x000000ffff047224 */ /* 0x000fe200078e0003 */
[----:B------:R-:W-:Y:S01]  /*19390*/  IABS R3, R8 ;  /* 0x0000000800037213 */ /* 0x000fe20000000000 */
[----:B------:R-:W-:Y:S02]  /*193a0*/  IMAD.MOV.U32 R6, RZ, RZ, R0 ;  /* 0x000000ffff067224 */ /* 0x000fe400078e0000 */
[----:B------:R-:W-:Y:S02]  /*193b0*/  IMAD R0, R4, R2, RZ ;  /* 0x0000000204007224 */ /* 0x000fe400078e02ff */
[----:B------:R-:W-:Y:S01]  /*193c0*/  IMAD.MOV.U32 R4, RZ, RZ, RZ ;  /* 0x000000ffff047224 */ /* 0x000fe200078e00ff */
[----:B------:R-:W1:Y:S03]  /*193d0*/  I2F.RP R11, R6 ;  /* 0x00000006000b7306 */ /* 0x000e660000209400 */
[----:B------:R-:W-:-:S04]  /*193e0*/  IMAD.HI.U32 R5, R5, R0, R4 ;  /* 0x0000000005057227 */ /* 0x000fc800078e0004 */
[----:B------:R-:W-:-:S05]  /*193f0*/  IMAD.MOV R0, RZ, RZ, -R9 ;  /* 0x000000ffff007224 */ /* 0x000fca00078e0a09 */
[----:B------:R-:W-:Y:S01]  /*19400*/  MOV R4, R0 ;  /* 0x0000000000047202 */ /* 0x000fe20000000f00 */
[----:B------:R-:W-:-:S04]  /*19410*/  IMAD.HI.U32 R0, R5, R3, RZ ;  /* 0x0000000305007227 */ /* 0x000fc800078e00ff */
[----:B------:R-:W-:Y:S02]  /*19420*/  IMAD R3, R0, R4, R3 ;  /* 0x0000000400037224 */ /* 0x000fe400078e0203 */
[----:B-1----:R-:W1:Y:S03]  /*19430*/  MUFU.RCP R4, R11 ;  /* 0x0000000b00047308 */ /* 0x002e660000001000 */
[----:B------:R-:W-:-:S13]  /*19440*/  ISETP.GT.U32.AND P0, PT, R2, R3, PT ;  /* 0x000000030200720c */ /* 0x000fda0003f04070 */
[----:B------:R-:W-:Y:S01]  /*19450*/  @!P0 IMAD.IADD R3, R3, 0x1, -R2 ;  /* 0x0000000103038824 */ /* 0x000fe200078e0a02 */
[----:B-1----:R-:W-:Y:S02]  /*19460*/  IADD3 R4, R4, 0xffffffe, RZ ;  /* 0x0ffffffe04047810 */ /* 0x002fe40007ffe0ff */
[----:B------:R-:W-:Y:S02]  /*19470*/  @!P0 IADD3 R0, R0, 0x1, RZ ;  /* 0x0000000100008810 */ /* 0x000fe40007ffe0ff */
[----:B------:R-:W-:Y:S02]  /*19480*/  ISETP.GE.U32.AND P2, PT, R3, R2, PT ;  /* 0x000000020300720c */ /* 0x000fe40003f46070 */
[----:B------:R-:W1:Y:S01]  /*19490*/  F2I.FTZ.U32.TRUNC.NTZ R3, R4 ;  /* 0x0000000400037305 */ /* 0x000e62000021f000 */
[----:B------:R-:W-:Y:S02]  /*194a0*/  LOP3.LUT R2, R8, R10, RZ, 0x3c, !PT ;  /* 0x0000000a08027212 */ /* 0x000fe400078e3cff */
[----:B------:R-:W-:-:S02]  /*194b0*/  ISETP.NE.AND P0, PT, R10, RZ, PT ;  /* 0x000000ff0a00720c */ /* 0x000fc40003f05270 */
[----:B------:R-:W-:-:S06]  /*194c0*/  ISETP.GE.AND P1, PT, R2, RZ, PT ;  /* 0x000000ff0200720c */ /* 0x000fcc0003f26270 */
[----:B------:R-:W-:Y:S01]  /*194d0*/  @P2 IADD3 R0, R0, 0x1, RZ ;  /* 0x0000000100002810 */ /* 0x000fe20007ffe0ff */
[----:B-1----:R-:W-:-:S06]  /*194e0*/  IMAD.MOV R2, RZ, RZ, -R3 ;  /* 0x000000ffff027224 */ /* 0x002fcc00078e0a03 */
[----:B------:R-:W-:Y:S01]  /*194f0*/  @!P1 IMAD.MOV R0, RZ, RZ, -R0 ;  /* 0x000000ffff009224 */ /* 0x000fe200078e0a00 */
[----:B------:R-:W-:Y:S02]  /*19500*/  @!P0 LOP3.LUT R0, RZ, R10, RZ, 0x33, !PT ;  /* 0x0000000aff008212 */ /* 0x000fe400078e33ff */
[----:B------:R-:W-:Y:S02]  /*19510*/  MOV R4, R2 ;  /* 0x0000000200047202 */ /* 0x000fe40000000f00 */
[----:B------:R-:W-:Y:S02]  /*19520*/  IABS R2, R7 ;  /* 0x0000000700027213 */ /* 0x000fe40000000000 */
[----:B------:R-:W-:Y:S01]  /*19530*/  IABS R9, R0 ;  /* 0x0000000000097213 */ /* 0x000fe20000000000 */
[----:B------:R-:W-:Y:S02]  /*19540*/  IMAD R4, R4, R6, RZ ;  /* 0x0000000604047224 */ /* 0x000fe400078e02ff */
[----:B------:R-:W-:-:S02]  /*19550*/  IMAD.MOV R5, RZ, RZ, -R2 ;  /* 0x000000ffff057224 */ /* 0x000fc400078e0a02 */
[----:B------:R-:W-:-:S04]  /*19560*/  IMAD.MOV.U32 R2, RZ, RZ, RZ ;  /* 0x000000ffff027224 */ /* 0x000fc800078e00ff */
[----:B------:R-:W-:Y:S01]  /*19570*/  IMAD.HI.U32 R2, R3, R4, R2 ;  /* 0x0000000403027227 */ /* 0x000fe200078e0002 */
[----:B------:R-:W-:-:S03]  /*19580*/  MOV R4, R5 ;  /* 0x0000000500047202 */ /* 0x000fc60000000f00 */
[----:B------:R-:W-:-:S04]  /*19590*/  IMAD.MOV.U32 R3, RZ, RZ, R9 ;  /* 0x000000ffff037224 */ /* 0x000fc800078e0009 */
[----:B------:R-:W-:-:S04]  /*195a0*/  IMAD.HI.U32 R2, R2, R3, RZ ;  /* 0x0000000302027227 */ /* 0x000fc800078e00ff */
[----:B------:R-:W-:Y:S01]  /*195b0*/  IMAD R3, R2, R4, R3 ;  /* 0x0000000402037224 */ /* 0x000fe200078e0203 */
[----:B------:R-:W-:-:S04]  /*195c0*/  IADD3 R4, -R0, RZ, RZ ;  /* 0x000000ff00047210 */ /* 0x000fc80007ffe1ff */
        /* <DEDUP_REMOVED lines=9> */
[----:B------:R-:W-:-:S05]  /*19660*/  @!P0 LOP3.LUT R2, RZ, R7, RZ, 0x33, !PT ;  /* 0x00000007ff028212 */ /* 0x000fca00078e33ff */
[----:B------:R-:W-:-:S04]  /*19670*/  IMAD.MOV R3, RZ, RZ, -R2 ;  /* 0x000000ffff037224 */ /* 0x000fc800078e0a02 */
[C---:B------:R-:W-:Y:S02]  /*19680*/  IMAD R3, R7.reuse, R3, R0 ;  /* 0x0000000307037224 */ /* 0x040fe400078e0200 */
[----:B------:R-:W-:Y:S02]  /*19690*/  IMAD R0, R7, 0x1000000, R2 ;  /* 0x0100000007007824 */ /* 0x000fe400078e0202 */
[----:B------:R-:W-:Y:S02]  /*196a0*/  IMAD R2, R10, R4, R8 ;  /* 0x000000040a027224 */ /* 0x000fe400078e0208 */
[----:B------:R-:W-:-:S05]  /*196b0*/  IMAD R0, R3, 0x10000, R0 ;  /* 0x0001000003007824 */ /* 0x000fca00078e0200 */
[----:B------:R1:W-:Y:S01]  /*196c0*/  STL [R1+0xc8], R0 ;  /* 0x0000c80001007387 */ /* 0x0003e20000100800 */
[----:B------:R-:W-:Y:S05]  /*196d0*/  BRA `(.L_x_629) ;  /* 0x0000045000007947 */ /* 0x000fea0003800000 */
.L_x_628:
[----:B-1----:R-:W2:Y:S01]  /*196e0*/  LDL R0, [R1+0xcc] ;  /* 0x0000cc0001007983 */ /* 0x002ea20000100800 */
[----:B------:R-:W-:-:S04]  /*196f0*/  IMAD.MOV.U32 R2, RZ, RZ, 0x4 ;  /* 0x00000004ff027424 */ /* 0x000fc800078e00ff */
[----:B--2---:R-:W-:-:S05]  /*19700*/  IMAD.WIDE R2, R0, R2, c[0x0][0x590] ;  /* 0x0001640000027625 */ /* 0x004fca00078e0202 */
[----:B------:R-:W2:Y:S02]  /*19710*/  LDG.E R4, [R2.64] ;  /* 0x0000000602047981 */ /* 0x000ea4000c1e1900 */
[----:B--2-4-:R-:W-:-:S05]  /*19720*/  IMAD R11, R4, R10, RZ ;  /* 0x0000000a040b7224 */ /* 0x014fca00078e02ff */
[-C--:B------:R-:W-:Y:S02]  /*19730*/  IABS R0, R11.reuse ;  /* 0x0000000b00007213 */ /* 0x080fe40000000000 */
        /* <DEDUP_REMOVED lines=10> */
[----:B------:R-:W-:Y:S01]  /*197e0*/  MOV R2, RZ ;  /* 0x000000ff00027202 */ /* 0x000fe20000000f00 */
[----:B------:R-:W-:-:S04]  /*197f0*/  IMAD.MOV.U32 R6, RZ, RZ, R0 ;  /* 0x000000ffff067224 */ /* 0x000fc800078e0000 */
        /* <DEDUP_REMOVED lines=11> */
[----:B------:R-:W-:-:S05]  /*198b0*/  @P2 IADD3 R0, R0, 0x1, RZ ;  /* 0x0000000100002810 */ /* 0x000fca0007ffe0ff */
[----:B------:R-:W-:-:S05]  /*198c0*/  IMAD.MOV.U32 R2, RZ, RZ, R0 ;  /* 0x000000ffff027224 */ /* 0x000fca00078e0000 */
[----:B------:R-:W-:Y:S02]  /*198d0*/  @!P1 IADD3 R2, -R2, RZ, RZ ;  /* 0x000000ff02029210 */ /* 0x000fe40007ffe1ff */
[----:B------:R-:W-:-:S05]  /*198e0*/  @!P0 LOP3.LUT R2, RZ, R11, RZ, 0x33, !PT ;  /* 0x0000000bff028212 */ /* 0x000fca00078e33ff */
[----:B------:R-:W-:Y:S02]  /*198f0*/  IMAD R9, R4, R2, RZ ;  /* 0x0000000204097224 */ /* 0x000fe400078e02ff */
[----:B------:R-:W-:-:S03]  /*19900*/  IMAD.MOV R2, RZ, RZ, -R2 ;  /* 0x000000ffff027224 */ /* 0x000fc600078e0a02 */
[----:B------:R-:W-:Y:S01]  /*19910*/  IADD3 R0, -R9, c[0x0][0x538], RZ ;  /* 0x00014e0009007a10 */ /* 0x000fe20007ffe1ff */
[----:B------:R-:W-:-:S03]  /*19920*/  IMAD R5, R11, R2, R8 ;  /* 0x000000020b057224 */ /* 0x000fc600078e0208 */
[----:B------:R-:W-:Y:S02]  /*19930*/  IMNMX R0, R4, R0, PT ;  /* 0x0000000004007217 */ /* 0x000fe40003800200 */
[----:B------:R-:W-:Y:S02]  /*19940*/  IABS R2, R5 ;  /* 0x0000000500027213 */ /* 0x000fe40000000000 */
        /* <DEDUP_REMOVED lines=8> */
[----:B------:R-:W-:Y:S01]  /*199d0*/  IMAD R7, R6, R4, RZ ;  /* 0x0000000406077224 */ /* 0x000fe200078e02ff */
[----:B------:R-:W-:Y:S01]  /*199e0*/  MOV R6, R2 ;  /* 0x0000000200067202 */ /* 0x000fe20000000f00 */
[----:B------:R-:W-:-:S04]  /*199f0*/  IMAD.MOV.U32 R2, RZ, RZ, RZ ;  /* 0x000000ffff027224 */ /* 0x000fc800078e00ff */
[----:B------:R-:W-:-:S04]  /*19a00*/  IMAD.HI.U32 R7, R3, R7, R2 ;  /* 0x0000000703077227 */ /* 0x000fc800078e0002 */
[----:B------:R-:W-:-:S04]  /*19a10*/  IMAD.MOV R2, RZ, RZ, -R8 ;  /* 0x000000ffff027224 */ /* 0x000fc800078e0a08 */
[----:B------:R-:W-:Y:S02]  /*19a20*/  IMAD.MOV.U32 R3, RZ, RZ, R2 ;  /* 0x000000ffff037224 */ /* 0x000fe400078e0002 */
[----:B------:R-:W-:-:S04]  /*19a30*/  IMAD.HI.U32 R2, R7, R6, RZ ;  /* 0x0000000607027227 */ /* 0x000fc800078e00ff */
[----:B------:R-:W-:-:S05]  /*19a40*/  IMAD R3, R2, R3, R6 ;  /* 0x0000000302037224 */ /* 0x000fca00078e0206 */
[----:B------:R-:W-:-:S13]  /*19a50*/  ISETP.GT.U32.AND P0, PT, R4, R3, PT ;  /* 0x000000030400720c */ /* 0x000fda0003f04070 */
[-C--:B------:R-:W-:Y:S02]  /*19a60*/  @!P0 IADD3 R3, R3, -R4.reuse, RZ ;  /* 0x8000000403038210 */ /* 0x080fe40007ffe0ff */
[----:B------:R-:W-:Y:S02]  /*19a70*/  @!P0 IADD3 R2, R2, 0x1, RZ ;  /* 0x0000000102028810 */ /* 0x000fe40007ffe0ff */
[----:B------:R-:W-:Y:S02]  /*19a80*/  ISETP.GE.U32.AND P2, PT, R3, R4, PT ;  /* 0x000000040300720c */ /* 0x000fe40003f46070 */
[----:B------:R-:W-:Y:S02]  /*19a90*/  LOP3.LUT R3, R5, R0, RZ, 0x3c, !PT ;  /* 0x0000000005037212 */ /* 0x000fe400078e3cff */
[----:B------:R-:W-:Y:S02]  /*19aa0*/  ISETP.NE.AND P0, PT, R0, RZ, PT ;  /* 0x000000ff0000720c */ /* 0x000fe40003f05270 */
[----:B------:R-:W-:Y:S01]  /*19ab0*/  ISETP.GE.AND P1, PT, R3, RZ, PT ;  /* 0x000000ff0300720c */ /* 0x000fe20003f26270 */
[----:B------:R-:W-:Y:S01]  /*19ac0*/  IMAD.MOV R3, RZ, RZ, -R0 ;  /* 0x000000ffff037224 */ /* 0x000fe200078e0a00 */
[----:B------:R-:W-:-:S05]  /*19ad0*/  IADD3 R5, R9, 0x1000000, R5 ;  /* 0x0100000009057810 */ /* 0x000fca0007ffe005 */
[----:B------:R-:W-:-:S06]  /*19ae0*/  @P2 IADD3 R2, R2, 0x1, RZ ;  /* 0x0000000102022810 */ /* 0x000fcc0007ffe0ff */
[----:B------:R-:W-:Y:S01]  /*19af0*/  @!P1 IMAD.MOV R2, RZ, RZ, -R2 ;  /* 0x000000ffff029224 */ /* 0x000fe200078e0a02 */
[----:B------:R-:W-:-:S05]  /*19b00*/  @!P0 LOP3.LUT R2, RZ, R0, RZ, 0x33, !PT ;  /* 0x00000000ff028212 */ /* 0x000fca00078e33ff */
[----:B------:R-:W-:-:S05]  /*19b10*/  IMAD R0, R2, R3, R5 ;  /* 0x0000000302007224 */ /* 0x000fca00078e0205 */
[----:B------:R1:W-:Y:S02]  /*19b20*/  STL [R1+0xc8], R0 ;  /* 0x0000c80001007387 */ /* 0x0003e40000100800 */
.L_x_629:
[----:B------:R-:W-:Y:S05]  /*19b30*/  BSYNC B0 ;  /* 0x0000000000007941 */ /* 0x000fea0003800000 */
.L_x_627:
[----:B------:R-:W-:-:S04]  /*19b40*/  LOP3.LUT R2, RZ, R2, RZ, 0x33, !PT ;  /* 0x00000002ff027212 */ /* 0x000fc800078e33ff */
[----:B-1----:R-:W-:-:S05]  /*19b50*/  IADD3 R0, R2, R10, RZ ;  /* 0x0000000a02007210 */ /* 0x002fca0007ffe0ff */
[----:B------:R1:W-:Y:S01]  /*19b60*/  STL [R1+0xc4], R0 ;  /* 0x0000c40001007387 */ /* 0x0003e20000100800 */
[----:B------:R-:W-:Y:S05]  /*19b70*/  BRA `(.L_x_630) ;  /* 0x0000005000007947 */ /* 0x000fea0003800000 */
.L_x_618:
[----:B------:R-:W-:Y:S01]  /*19b80*/  MOV R0, c[0x0][0x53c] ;  /* 0x00014f0000007a02 */ /* 0x000fe20000000f00 */
[----:B------:R2:W-:Y:S04]  /*19b90*/  STL [R1+0xc0], R9 ;  /* 0x0000c00901007387 */ /* 0x0005e80000100800 */
[----:B------:R2:W-:Y:S04]  /*19ba0*/  STL [R1+0xc4], RZ ;  /* 0x0000c4ff01007387 */ /* 0x0005e80000100800 */
[----:B------:R2:W-:Y:S04]  /*19bb0*/  STL [R1+0xc8], RZ ;  /* 0x0000c8ff01007387 */ /* 0x0005e80000100800 */
[----:B------:R2:W-:Y:S02]  /*19bc0*/  STL [R1+0xcc], R0 ;  /* 0x0000cc0001007387 */ /* 0x0005e40000100800 */
.L_x_630:
[----:B------:R-:W-:Y:S05]  /*19bd0*/  BSYNC B1 ;  /* 0x0000000000017941 */ /* 0x000fea0003800000 */
.L_x_616:
        /* <DEDUP_REMOVED lines=9> */
.L_x_611:
[----:B--2---:R-:W2:Y:S02]  /*19c70*/  LDL R0, [R1+0xcc] ;  /* 0x0000cc0001007983 */ /* 0x004ea40000100800 */
[----:B--2---:R-:W-:-:S13]  /*19c80*/  ISETP.GE.AND P0, PT, R0, c[0x0][0x53c], PT ;  /* 0x00014f0000007a0c */ /* 0x004fda0003f06270 */
[----:B-1----:R-:W-:Y:S01]  /*19c90*/  @P0 CALL.REL.NOINC `(.L_x_631) ;  /* 0x0000001000000944 */ /* 0x002fe20003c00000 */
[----:B------:R-:W-:Y:S05]  /*19ca0*/  BRA `(.L_x_632) ;  /* 0xfffe84e000007947 */ /* 0x000fea000383ffff */
.L_x_631:
[----:B------:R-:W-:Y:S05]  /*19cb0*/  EXIT ;  /* 0x000000000000794d */ /* 0x000fea0003800000 */
.L_x_453:
[----:B------:R-:W-:Y:S01]  /*19cc0*/  IMAD.MOV.U32 R0, RZ, RZ, R5 ;  /* 0x000000ffff007224 */ /* 0x000fe200078e0005 */
[----:B------:R-:W-:Y:S02]  /*19cd0*/  MOV R3, 0x1 ;  /* 0x0000000100037802 */ /* 0x000fe40000000f00 */
[----:B------:R-:W-:Y:S02]  /*19ce0*/  MOV R2, 0x19d00 ;  /* 0x00019d0000027802 */ /* 0x000fe40000000f00 */
[----:B------:R-:W-:Y:S05]  /*19cf0*/  CALL.REL.NOINC `($__internal_11_$__cuda_sm70_shflsync_up_p) ;  /* 0x0000306000007944 */ /* 0x000fea0003c00000 */
[----:B------:R-:W-:Y:S01]  /*19d00*/  MOV R0, R4 ;  /* 0x0000000400007202 */ /* 0x000fe20000000f00 */
[----:B------:R-:W-:Y:S05]  /*19d10*/  BRA `(.L_x_633) ;  /* 0xfffe674000007947 */ /* 0x000fea000383ffff */
.L_x_454:
[----:B------:R-:W-:Y:S01]  /*19d20*/  IMAD.MOV.U32 R0, RZ, RZ, R5 ;  /* 0x000000ffff007224 */ /* 0x000fe200078e0005 */
[----:B------:R-:W-:Y:S02]  /*19d30*/  MOV R3, 0x2 ;  /* 0x0000000200037802 */ /* 0x000fe40000000f00 */
[----:B------:R-:W-:Y:S02]  /*19d40*/  MOV R2, 0x19d60 ;  /* 0x00019d6000027802 */ /* 0x000fe40000000f00 */
[----:B------:R-:W-:Y:S05]  /*19d50*/  CALL.REL.NOINC `($__internal_11_$__cuda_sm70_shflsync_up_p) ;  /* 0x0000300000007944 */ /* 0x000fea0003c00000 */
[----:B------:R-:W-:Y:S01]  /*19d60*/  SEL R4, R4, RZ, P4 ;  /* 0x000000ff04047207 */ /* 0x000fe20002000000 */
[----:B------:R-:W-:Y:S01]  /*19d70*/  IMAD.MOV.U32 R3, RZ, RZ, 0x4 ;  /* 0x00000004ff037424 */ /* 0x000fe200078e00ff */
[----:B------:R-:W-:-:S03]  /*19d80*/  MOV R2, 0x19db0 ;  /* 0x00019db000027802 */ /* 0x000fc60000000f00 */
[----:B------:R-:W-:Y:S02]  /*19d90*/  IMAD.IADD R0, R5, 0x1, R4 ;  /* 0x0000000105007824 */ /* 0x000fe400078e0204 */
        /* <DEDUP_REMOVED lines=14> */
[----:B------:R-:W-:Y:S01]  /*19e80*/  IMAD.IADD R4, R0, 0x1, R4 ;  /* 0x0000000100047824 */ /* 0x000fe200078e0204 */
[----:B------:R-:W-:Y:S01]  /*19e90*/  MOV R0, 0x19ee0 ;  /* 0x00019ee000007802 */ /* 0x000fe20000000f00 */
[----:B------:R1:W-:Y:S02]  /*19ea0*/  STL [R1+0x58], R5 ;  /* 0x0000580501007387 */ /* 0x0003e40000100800 */
[----:B------:R-:W-:Y:S02]  /*19eb0*/  IMAD.MOV.U32 R2, RZ, RZ, R4 ;  /* 0x000000ffff027224 */ /* 0x000fe400078e0004 */
[----:B------:R1:W-:Y:S04]  /*19ec0*/  STL [R1+0x54], R0 ;  /* 0x0000540001007387 */ /* 0x0003e80000100800 */
[----:B-1----:R-:W-:Y:S05]  /*19ed0*/  CALL.REL.NOINC `($__internal_10_$__cuda_sm70_shflsync_idx_p) ;  /* 0x00002db000007944 */ /* 0x002fea0003c00000 */
[----:B-----5:R1:W5:Y:S02]  /*19ee0*/  LDL.LU R0, [R1+0x58] ;  /* 0x0000580001007983 */ /* 0x0203640000300800 */
[----:B-1---5:R-:W-:Y:S05]  /*19ef0*/  BRA `(.L_x_634) ;  /* 0xfffe666000007947 */ /* 0x022fea000383ffff */
.L_x_456:
[----:B------:R-:W-:Y:S02]  /*19f00*/  SEL R0, RZ, 0x1, P0 ;  /* 0x00000001ff007807 */ /* 0x000fe40000000000 */
[----:B------:R-:W-:-:S02]  /*19f10*/  MOV R2, 0x19f30 ;  /* 0x00019f3000027802 */ /* 0x000fc40000000f00 */
[----:B------:R-:W-:Y:S05]  /*19f20*/  CALL.REL.NOINC `($__internal_12_$__cuda_sm70_votesync_ballot) ;  /* 0x00002e9000007944 */ /* 0x000fea0003c00000 */
[----:B------:R-:W-:Y:S01]  /*19f30*/  MOV R6, R0 ;  /* 0x0000000000067202 */ /* 0x000fe20000000f00 */
[----:B------:R-:W-:Y:S05]  /*19f40*/  BRA `(.L_x_635) ;  /* 0xfffe66a000007947 */ /* 0x000fea000383ffff */
.L_x_457:
[----:B------:R-:W-:Y:S01]  /*19f50*/  MOV R5, 0x19fc0 ;  /* 0x00019fc000057802 */ /* 0x000fe20000000f00 */
[----:B------:R-:W-:Y:S01]  /*19f60*/  IMAD.MOV.U32 R7, RZ, RZ, 0x1f ;  /* 0x0000001fff077424 */ /* 0x000fe200078e00ff */
[----:B------:R-:W-:Y:S01]  /*19f70*/  MOV R3, R0 ;  /* 0x0000000000037202 */ /* 0x000fe20000000f00 */
[----:B-1----:R-:W-:-:S02]  /*19f80*/  IMAD.MOV.U32 R2, RZ, RZ, R9 ;  /* 0x000000ffff027224 */ /* 0x002fc400078e0009 */
[----:B------:R1:W-:Y:S04]  /*19f90*/  STL [R1+0x54], R5 ;  /* 0x0000540501007387 */ /* 0x0003e80000100800 */
[----:B------:R1:W-:Y:S02]  /*19fa0*/  STL [R1+0x58], R7 ;  /* 0x0000580701007387 */ /* 0x0003e40000100800 */
[----:B-1----:R-:W-:Y:S05]  /*19fb0*/  CALL.REL.NOINC `($__internal_10_$__cuda_sm70_shflsync_idx_p) ;  /* 0x00002cd000007944 */ /* 0x002fea0003c00000 */
[----:B------:R-:W-:Y:S01]  /*19fc0*/  IMAD.MOV.U32 R2, RZ, RZ, R8 ;  /* 0x000000ffff027224 */ /* 0x000fe200078e0008 */
[----:B------:R-:W-:Y:S01]  /*19fd0*/  MOV R7, 0x1a050 ;  /* 0x0001a05000077802 */ /* 0x000fe20000000f00 */
[----:B------:R1:W5:Y:S01]  /*19fe0*/  LDL.LU R12, [R1+0x58] ;  /* 0x00005800010c7983 */ /* 0x0003620000300800 */
[----:B------:R-:W-:Y:S01]  /*19ff0*/  MOV R8, 0x1f ;  /* 0x0000001f00087802 */ /* 0x000fe20000000f00 */
[----:B------:R-:W-:Y:S01]  /*1a000*/  IMAD.MOV.U32 R5, RZ, RZ, RZ ;  /* 0x000000ffff057224 */ /* 0x000fe200078e00ff */
[----:B-----5:R-:W-:Y:S01]  /*1a010*/  MOV R3, R0 ;  /* 0x0000000000037202 */ /* 0x020fe20000000f00 */
[----:B------:R1:W-:Y:S04]  /*1a020*/  STL [R1+0x54], R7 ;  /* 0x0000540701007387 */ /* 0x0003e80000100800 */
[----:B------:R1:W-:Y:S02]  /*1a030*/  STL [R1+0x58], R8 ;  /* 0x0000580801007387 */ /* 0x0003e40000100800 */
[----:B-1----:R-:W-:Y:S05]  /*1a040*/  CALL.REL.NOINC `($__internal_10_$__cuda_sm70_shflsync_idx_p) ;  /* 0x00002c4000007944 */ /* 0x002fea0003c00000 */
[----:B------:R1:W5:Y:S02]  /*1a050*/  LDL.LU R9, [R1+0x58] ;  /* 0x0000580001097983 */ /* 0x0003640000300800 */
[----:B-1---5:R-:W-:Y:S05]  /*1a060*/  BRA `(.L_x_636) ;  /* 0xfffe65f000007947 */ /* 0x022fea000383ffff */
.L_x_460:
[----:B------:R-:W-:Y:S01]  /*1a070*/  MOV R3, R0 ;  /* 0x0000000000037202 */ /* 0x000fe20000000f00 */
[----:B-1----:R-:W-:Y:S01]  /*1a080*/  IMAD.MOV.U32 R2, RZ, RZ, R4 ;  /* 0x000000ffff027224 */ /* 0x002fe200078e0004 */
[----:B------:R-:W-:Y:S01]  /*1a090*/  MOV R0, 0x1a0e0 ;  /* 0x0001a0e000007802 */ /* 0x000fe20000000f00 */
[----:B------:R-:W-:-:S04]  /*1a0a0*/  IMAD.MOV.U32 R4, RZ, RZ, 0x1f ;  /* 0x0000001fff047424 */ /* 0x000fc800078e00ff */
[----:B------:R1:W-:Y:S04]  /*1a0b0*/  STL [R1+0x54], R0 ;  /* 0x0000540001007387 */ /* 0x0003e80000100800 */
[----:B------:R1:W-:Y:S02]  /*1a0c0*/  STL [R1+0x58], R4 ;  /* 0x0000580401007387 */ /* 0x0003e40000100800 */
[----:B-1-34-:R-:W-:Y:S05]  /*1a0d0*/  CALL.REL.NOINC `($__internal_10_$__cuda_sm70_shflsync_idx_p) ;  /* 0x00002bb000007944 */ /* 0x01afea0003c00000 */
[----:B------:R1:W5:Y:S02]  /*1a0e0*/  LDL.LU R5, [R1+0x58] ;  /* 0x0000580001057983 */ /* 0x0003640000300800 */
[----:B-1---5:R-:W-:Y:S05]  /*1a0f0*/  BRA `(.L_x_459) ;  /* 0xfffe65c000007947 */ /* 0x022fea000383ffff */
.L_x_481:
[----:B------:R-:W-:Y:S01]  /*1a100*/  MOV R4, 0x1a170 ;  /* 0x0001a17000047802 */ /* 0x000fe20000000f00 */
[----:B------:R-:W-:Y:S01]  /*1a110*/  IMAD.MOV.U32 R5, RZ, RZ, 0x181f ;  /* 0x0000181fff057424 */ /* 0x000fe200078e00ff */
[----:B-1----:R-:W-:Y:S01]  /*1a120*/  MOV R3, 0x1 ;  /* 0x0000000100037802 */ /* 0x002fe20000000f00 */
[----:B------:R-:W-:Y:S02]  /*1a130*/  IMAD.MOV.U32 R2, RZ, RZ, R8 ;  /* 0x000000ffff027224 */ /* 0x000fe400078e0008 */
[----:B------:R1:W-:Y:S04]  /*1a140*/  STL [R1+0x54], R4 ;  /* 0x0000540401007387 */ /* 0x0003e80000100800 */
[----:B------:R1:W-:Y:S02]  /*1a150*/  STL [R1+0x58], R5 ;  /* 0x0000580501007387 */ /* 0x0003e40000100800 */
[----:B-1----:R-:W-:Y:S05]  /*1a160*/  CALL.REL.NOINC `($__internal_10_$__cuda_sm70_shflsync_idx_p) ;  /* 0x00002b2000007944 */ /* 0x002fea0003c00000 */
[----:B------:R-:W-:Y:S01]  /*1a170*/  MOV R5, 0x1a1f0 ;  /* 0x0001a1f000057802 */ /* 0x000fe20000000f00 */
[----:B------:R-:W-:Y:S01]  /*1a180*/  IMAD.MOV.U32 R6, RZ, RZ, 0x181f ;  /* 0x0000181fff067424 */ /* 0x000fe200078e00ff */
[----:B-----5:R1:W5:Y:S01]  /*1a190*/  LDL.LU R4, [R1+0x58] ;  /* 0x0000580001047983 */ /* 0x0203620000300800 */
[----:B------:R-:W-:Y:S01]  /*1a1a0*/  IMAD.MOV.U32 R2, RZ, RZ, R11 ;  /* 0x000000ffff027224 */ /* 0x000fe200078e000b */
[----:B------:R-:W-:-:S02]  /*1a1b0*/  MOV R3, 0x1 ;  /* 0x0000000100037802 */ /* 0x000fc40000000f00 */
[----:B------:R1:W-:Y:S04]  /*1a1c0*/  STL [R1+0x54], R5 ;  /* 0x0000540501007387 */ /* 0x0003e80000100800 */
[----:B------:R1:W-:Y:S02]  /*1a1d0*/  STL [R1+0x58], R6 ;  /* 0x0000580601007387 */ /* 0x0003e40000100800 */
[----:B-1---5:R-:W-:Y:S05]  /*1a1e0*/  CALL.REL.NOINC `($__internal_10_$__cuda_sm70_shflsync_idx_p) ;  /* 0x00002aa000007944 */ /* 0x022fea0003c00000 */
[----:B------:R1:W5:Y:S02]  /*1a1f0*/  LDL.LU R2, [R1+0x58] ;  /* 0x0000580001027983 */ /* 0x0003640000300800 */
[----:B-1---5:R-:W-:Y:S05]  /*1a200*/  BRA `(.L_x_637) ;  /* 0xfffea31000007947 */ /* 0x022fea000383ffff */
.L_x_484:
[----:B------:R-:W-:Y:S01]  /*1a210*/  MOV R0, 0x1a280 ;  /* 0x0001a28000007802 */ /* 0x000fe20000000f00 */
[----:B------:R-:W-:Y:S01]  /*1a220*/  IMAD.MOV.U32 R4, RZ, RZ, 0x181f ;  /* 0x0000181fff047424 */ /* 0x000fe200078e00ff */
[----:B------:R-:W-:Y:S01]  /*1a230*/  MOV R3, RZ ;  /* 0x000000ff00037202 */ /* 0x000fe20000000f00 */
[----:B------:R-:W-:Y:S02]  /*1a240*/  IMAD.MOV.U32 R2, RZ, RZ, R5 ;  /* 0x000000ffff027224 */ /* 0x000fe400078e0005 */
[----:B------:R2:W-:Y:S04]  /*1a250*/  STL [R1+0x54], R0 ;  /* 0x0000540001007387 */ /* 0x0005e80000100800 */
[----:B------:R2:W-:Y:S02]  /*1a260*/  STL [R1+0x58], R4 ;  /* 0x0000580401007387 */ /* 0x0005e40000100800 */
[----:B-12---:R-:W-:Y:S05]  /*1a270*/  CALL.REL.NOINC `($__internal_10_$__cuda_sm70_shflsync_idx_p) ;  /* 0x00002a1000007944 */ /* 0x006fea0003c00000 */
[----:B-----5:R1:W5:Y:S02]  /*1a280*/  LDL.LU R4, [R1+0x58] ;  /* 0x0000580001047983 */ /* 0x0203640000300800 */
[----:B-1---5:R-:W-:Y:S05]  /*1a290*/  BRA `(.L_x_638) ;  /* 0xfffeb4d000007947 */ /* 0x022fea000383ffff */
.L_x_485:
[----:B------:R-:W-:Y:S01]  /*1a2a0*/  MOV R0, 0x1a310 ;  /* 0x0001a31000007802 */ /* 0x000fe20000000f00 */
[----:B------:R-:W-:Y:S01]  /*1a2b0*/  IMAD.MOV.U32 R8, RZ, RZ, 0x181f ;  /* 0x0000181fff087424 */ /* 0x000fe200078e00ff */
[----:B------:R-:W-:Y:S01]  /*1a2c0*/  MOV R3, RZ ;  /* 0x000000ff00037202 */ /* 0x000fe20000000f00 */
[----:B------:R-:W-:-:S02]  /*1a2d0*/  IMAD.MOV.U32 R2, RZ, RZ, R6 ;  /* 0x000000ffff027224 */ /* 0x000fc400078e0006 */
[----:B------:R4:W-:Y:S04]  /*1a2e0*/  STL [R1+0x54], R0 ;  /* 0x0000540001007387 */ /* 0x0009e80000100800 */
[----:B------:R4:W-:Y:S02]  /*1a2f0*/  STL [R1+0x58], R8 ;  /* 0x0000580801007387 */ /* 0x0009e40000100800 */
[----:B-1234-:R-:W-:Y:S05]  /*1a300*/  CALL.REL.NOINC `($__internal_10_$__cuda_sm70_shflsync_idx_p) ;  /* 0x0000298000007944 */ /* 0x01efea0003c00000 */
[----:B-----5:R1:W5:Y:S02]  /*1a310*/  LDL.LU R0, [R1+0x58] ;  /* 0x0000580001007983 */ /* 0x0203640000300800 */
[----:B-1---5:R-:W-:Y:S05]  /*1a320*/  BRA `(.L_x_639) ;  /* 0xfffeb46000007947 */ /* 0x022fea000383ffff */
.L_x_488:
[----:B-1----:R-:W-:Y:S01]  /*1a330*/  MOV R0, 0x1a3a0 ;  /* 0x0001a3a000007802 */ /* 0x002fe20000000f00 */
[----:B---3--:R-:W-:Y:S01]  /*1a340*/  IMAD.MOV.U32 R4, RZ, RZ, 0x181f ;  /* 0x0000181fff047424 */ /* 0x008fe200078e00ff */
[----:B------:R-:W-:Y:S01]  /*1a350*/  MOV R3, 0x1 ;  /* 0x0000000100037802 */ /* 0x000fe20000000f00 */
[----:B------:R-:W-:Y:S02]  /*1a360*/  IMAD.MOV.U32 R2, RZ, RZ, R5 ;  /* 0x000000ffff027224 */ /* 0x000fe400078e0005 */
[----:B------:R1:W-:Y:S04]  /*1a370*/  STL [R1+0x54], R0 ;  /* 0x0000540001007387 */ /* 0x0003e80000100800 */
[----:B------:R1:W-:Y:S02]  /*1a380*/  STL [R1+0x58], R4 ;  /* 0x0000580401007387 */ /* 0x0003e40000100800 */
[----:B-12-4-:R-:W-:Y:S05]  /*1a390*/  CALL.REL.NOINC `($__internal_10_$__cuda_sm70_shflsync_idx_p) ;  /* 0x000028f000007944 */ /* 0x016fea0003c00000 */
[----:B-----5:R-:W-:Y:S01]  /*1a3a0*/  MOV R0, 0x1a420 ;  /* 0x0001a42000007802 */ /* 0x020fe20000000f00 */
[----:B------:R-:W-:Y:S01]  /*1a3b0*/  IMAD.MOV.U32 R5, RZ, RZ, 0x181f ;  /* 0x0000181fff057424 */ /* 0x000fe200078e00ff */
[----:B------:R1:W5:Y:S01]  /*1a3c0*/  LDL.LU R4, [R1+0x58] ;  /* 0x0000580001047983 */ /* 0x0003620000300800 */
[----:B------:R-:W-:Y:S01]  /*1a3d0*/  IMAD.MOV.U32 R2, RZ, RZ, R6 ;  /* 0x000000ffff027224 */ /* 0x000fe200078e0006 */
[----:B------:R-:W-:-:S02]  /*1a3e0*/  MOV R3, 0x1 ;  /* 0x0000000100037802 */ /* 0x000fc40000000f00 */
[----:B------:R1:W-:Y:S04]  /*1a3f0*/  STL [R1+0x54], R0 ;  /* 0x0000540001007387 */ /* 0x0003e80000100800 */
[----:B------:R1:W-:Y:S02]  /*1a400*/  STL [R1+0x58], R5 ;  /* 0x0000580501007387 */ /* 0x0003e40000100800 */
[----:B-1---5:R-:W-:Y:S05]  /*1a410*/  CALL.REL.NOINC `($__internal_10_$__cuda_sm70_shflsync_idx_p) ;  /* 0x0000287000007944 */ /* 0x022fea0003c00000 */
[----:B-----5:R1:W5:Y:S02]  /*1a420*/  LDL.LU R0, [R1+0x58] ;  /* 0x0000580001007983 */ /* 0x0203640000300800 */
[----:B-1---5:R-:W-:Y:S05]  /*1a430*/  BRA `(.L_x_640) ;  /* 0xfffeb5c000007947 */ /* 0x022fea000383ffff */
.L_x_489:
[----:B------:R-:W-:Y:S01]  /*1a440*/  MOV R0, 0x1a4b0 ;  /* 0x0001a4b000007802 */ /* 0x000fe20000000f00 */
[----:B------:R-:W-:Y:S01]  /*1a450*/  IMAD.MOV.U32 R9, RZ, RZ, 0x1c1f ;  /* 0x00001c1fff097424 */ /* 0x000fe200078e00ff */
[----:B------:R-:W-:Y:S01]  /*1a460*/  MOV R3, RZ ;  /* 0x000000ff00037202 */ /* 0x000fe20000000f00 */
[----:B------:R-:W-:Y:S02]  /*1a470*/  IMAD.MOV.U32 R2, RZ, RZ, R4 ;  /* 0x000000ffff027224 */ /* 0x000fe400078e0004 */
[----:B------:R1:W-:Y:S04]  /*1a480*/  STL [R1+0x54], R0 ;  /* 0x0000540001007387 */ /* 0x0003e80000100800 */
[----:B------:R1:W-:Y:S02]  /*1a490*/  STL [R1+0x58], R9 ;  /* 0x0000580901007387 */ /* 0x0003e40000100800 */
[----:B-1----:R-:W-:Y:S05]  /*1a4a0*/  CALL.REL.NOINC `($__internal_10_$__cuda_sm70_shflsync_idx_p) ;  /* 0x000027e000007944 */ /* 0x002fea0003c00000 */
[----:B------:R1:W5:Y:S02]  /*1a4b0*/  LDL.LU R3, [R1+0x58] ;  /* 0x0000580001037983 */ /* 0x0003640000300800 */
[----:B-1---5:R-:W-:Y:S05]  /*1a4c0*/  BRA `(.L_x_641) ;  /* 0xfffeb8a000007947 */ /* 0x022fea000383ffff */
.L_x_494:
[----:B------:R-:W-:Y:S01]  /*1a4d0*/  IMAD.MOV.U32 R2, RZ, RZ, R4 ;  /* 0x000000ffff027224 */ /* 0x000fe200078e0004 */
[----:B------:R-:W-:Y:S01]  /*1a4e0*/  MOV R0, 0x1a540 ;  /* 0x0001a54000007802 */ /* 0x000fe20000000f00 */
[----:B-1----:R-:W-:Y:S01]  /*1a4f0*/  IMAD.MOV.U32 R4, RZ, RZ, 0x1c1f ;  /* 0x00001c1fff047424 */ /* 0x002fe200078e00ff */
[----:B--2---:R-:W-:-:S03]  /*1a500*/  MOV R3, 0x1 ;  /* 0x0000000100037802 */ /* 0x004fc60000000f00 */
[----:B------:R1:W-:Y:S04]  /*1a510*/  STL [R1+0x54], R0 ;  /* 0x0000540001007387 */ /* 0x0003e80000100800 */
[----:B------:R1:W-:Y:S02]  /*1a520*/  STL [R1+0x58], R4 ;  /* 0x0000580401007387 */ /* 0x0003e40000100800 */
[----:B-1----:R-:W-:Y:S05]  /*1a530*/  CALL.REL.NOINC `($__internal_10_$__cuda_sm70_shflsync_idx_p) ;  /* 0x0000275000007944 */ /* 0x002fea0003c00000 */
[----:B------:R1:W5:Y:S02]  /*1a540*/  LDL.LU R3, [R1+0x58] ;  /* 0x0000580001037983 */ /* 0x0003640000300800 */
[----:B-1---5:R-:W-:Y:S05]  /*1a550*/  BRA `(.L_x_642) ;  /* 0xfffebdd000007947 */ /* 0x022fea000383ffff */
.L_x_499:
[----:B------:R-:W-:Y:S02]  /*1a560*/  MOV R0, 0x2 ;  /* 0x0000000200007802 */ /* 0x000fe40000000f00 */
[----:B------:R-:W-:Y:S02]  /*1a570*/  MOV R2, 0x1a590 ;  /* 0x0001a59000027802 */ /* 0x000fe40000000f00 */
[----:B------:R-:W-:Y:S05]  /*1a580*/  CALL.REL.NOINC `($__internal_9_$__cuda_sm70_shflsync_bfly_p) ;  /* 0x0000268000007944 */ /* 0x000fea0003c00000 */
[----:B-1---5:R-:W-:Y:S05]  /*1a590*/  BRA `(.L_x_643) ;  /* 0xfffec38000007947 */ /* 0x022fea000383ffff */
.L_x_500:
[----:B------:R-:W-:Y:S02]  /*1a5a0*/  MOV R0, 0x1 ;  /* 0x0000000100007802 */ /* 0x000fe40000000f00 */
[----:B------:R-:W-:-:S02]  /*1a5b0*/  MOV R2, 0x1a5d0 ;  /* 0x0001a5d000027802 */ /* 0x000fc40000000f00 */
[----:B------:R-:W-:Y:S05]  /*1a5c0*/  CALL.REL.NOINC `($__internal_9_$__cuda_sm70_shflsync_bfly_p) ;  /* 0x0000264000007944 */ /* 0x000fea0003c00000 */
[----:B------:R-:W-:Y:S01]  /*1a5d0*/  FMNMX.FTZ R133, R4, R0, !PT ;  /* 0x0000000004857209 */ /* 0x000fe20007810000 */
[----:B-----5:R-:W-:Y:S01]  /*1a5e0*/  IMAD.MOV.U32 R4, RZ, RZ, R5 ;  /* 0x000000ffff047224 */ /* 0x020fe200078e0005 */
[----:B------:R-:W-:Y:S01]  /*1a5f0*/  MOV R2, 0x1a620 ;  /* 0x0001a62000027802 */ /* 0x000fe20000000f00 */
[----:B------:R-:W-:-:S02]  /*1a600*/  IMAD.MOV.U32 R0, RZ, RZ, 0x2 ;  /* 0x00000002ff007424 */ /* 0x000fc400078e00ff */
[----:B-1----:R-:W-:Y:S05]  /*1a610*/  CALL.REL.NOINC `($__internal_9_$__cuda_sm70_shflsync_bfly_p) ;  /* 0x000025f000007944 */ /* 0x002fea0003c00000 */
[----:B-----5:R-:W-:Y:S01]  /*1a620*/  FMNMX.FTZ R5, R5, R0, !PT ;  /* 0x0000000005057209 */ /* 0x020fe20007810000 */
[----:B------:R-:W-:Y:S01]  /*1a630*/  IMAD.MOV.U32 R0, RZ, RZ, 0x1 ;  /* 0x00000001ff007424 */ /* 0x000fe200078e00ff */
[----:B------:R-:W-:-:S03]  /*1a640*/  MOV R2, 0x1a670 ;  /* 0x0001a67000027802 */ /* 0x000fc60000000f00 */
[----:B------:R-:W-:Y:S02]  /*1a650*/  IMAD.MOV.U32 R4, RZ, RZ, R5 ;  /* 0x000000ffff047224 */ /* 0x000fe400078e0005 */
[----:B-1----:R-:W-:Y:S05]  /*1a660*/  CALL.REL.NOINC `($__internal_9_$__cuda_sm70_shflsync_bfly_p) ;  /* 0x000025a000007944 */ /* 0x002fea0003c00000 */
[----:B------:R-:W-:Y:S01]  /*1a670*/  MOV R3, R0 ;  /* 0x0000000000037202 */ /* 0x000fe20000000f00 */
[----:B-1---5:R-:W-:Y:S05]  /*1a680*/  BRA `(.L_x_644) ;  /* 0xfffec30000007947 */ /* 0x022fea000383ffff */
.L_x_508:
        /* <DEDUP_REMOVED lines=8> */
[----:B-1---5:R-:W-:-:S05]  /*1a710*/  BRA `(.L_x_645) ;  /* 0xfffeda8000007947 */ /* 0x022fca000383ffff */
.L_x_509:
[----:B------:R-:W-:Y:S01]  /*1a720*/  MOV R0, 0x1a790 ;  /* 0x0001a79000007802 */ /* 0x000fe20000000f00 */
[----:B------:R-:W-:Y:S01]  /*1a730*/  IMAD.MOV.U32 R6, RZ, RZ, 0x181f ;  /* 0x0000181fff067424 */ /* 0x000fe200078e00ff */
[----:B------:R-:W-:Y:S01]  /*1a740*/  MOV R3, RZ ;  /* 0x000000ff00037202 */ /* 0x000fe20000000f00 */
[----:B------:R-:W-:Y:S02]  /*1a750*/  IMAD.MOV.U32 R2, RZ, RZ, R12 ;  /* 0x000000ffff027224 */ /* 0x000fe400078e000c */
[----:B------:R4:W-:Y:S04]  /*1a760*/  STL [R1+0x54], R0 ;  /* 0x0000540001007387 */ /* 0x0009e80000100800 */
[----:B------:R4:W-:Y:S02]  /*1a770*/  STL [R1+0x58], R6 ;  /* 0x0000580601007387 */ /* 0x0009e40000100800 */
[----:B-1234-:R-:W-:Y:S05]  /*1a780*/  CALL.REL.NOINC `($__internal_10_$__cuda_sm70_shflsync_idx_p) ;  /* 0x0000250000007944 */ /* 0x01efea0003c00000 */
[----:B-----5:R1:W5:Y:S02]  /*1a790*/  LDL.LU R0, [R1+0x58] ;  /* 0x0000580001007983 */ /* 0x0203640000300800 */
[----:B-1---5:R-:W-:-:S05]  /*1a7a0*/  BRA `(.L_x_646) ;  /* 0xfffeda1000007947 */ /* 0x022fca000383ffff */
.L_x_510:
[----:B------:R-:W-:Y:S01]  /*1a7b0*/  MOV R0, 0x1a820 ;  /* 0x0001a82000007802 */ /* 0x000fe20000000f00 */
[----:B------:R-:W-:Y:S01]  /*1a7c0*/  IMAD.MOV.U32 R4, RZ, RZ, 0x181f ;  /* 0x0000181fff047424 */ /* 0x000fe200078e00ff */
[----:B--2---:R-:W-:Y:S01]  /*1a7d0*/  MOV R3, 0x1 ;  /* 0x0000000100037802 */ /* 0x004fe20000000f00 */
[----:B------:R-:W-:Y:S02]  /*1a7e0*/  IMAD.MOV.U32 R2, RZ, RZ, R5 ;  /* 0x000000ffff027224 */ /* 0x000fe400078e0005 */
[----:B------:R2:W-:Y:S04]  /*1a7f0*/  STL [R1+0x54], R0 ;  /* 0x0000540001007387 */ /* 0x0005e80000100800 */
[----:B------:R2:W-:Y:S02]  /*1a800*/  STL [R1+0x58], R4 ;  /* 0x0000580401007387 */ /* 0x0005e40000100800 */
[----:B-12---:R-:W-:Y:S05]  /*1a810*/  CALL.REL.NOINC `($__internal_10_$__cuda_sm70_shflsync_idx_p) ;  /* 0x0000247000007944 */ /* 0x006fea0003c00000 */
[----:B-----5:R1:W5:Y:S01]  /*1a820*/  LDL.LU R4, [R1+0x58] ;  /* 0x0000580001047983 */ /* 0x0203620000300800 */
[----:B------:R-:W-:Y:S01]  /*1a830*/  MOV R0, 0x1a8a0 ;  /* 0x0001a8a000007802 */ /* 0x000fe20000000f00 */
[----:B------:R-:W-:Y:S01]  /*1a840*/  IMAD.MOV.U32 R5, RZ, RZ, 0x181f ;  /* 0x0000181fff057424 */ /* 0x000fe200078e00ff */
[----:B------:R-:W-:Y:S01]  /*1a850*/  MOV R3, 0x1 ;  /* 0x0000000100037802 */ /* 0x000fe20000000f00 */
[----:B------:R-:W-:Y:S02]  /*1a860*/  IMAD.MOV.U32 R2, RZ, RZ, R12 ;  /* 0x000000ffff027224 */ /* 0x000fe400078e000c */
[----:B------:R1:W-:Y:S04]  /*1a870*/  STL [R1+0x54], R0 ;  /* 0x0000540001007387 */ /* 0x0003e80000100800 */
[----:B------:R1:W-:Y:S02]  /*1a880*/  STL [R1+0x58], R5 ;  /* 0x0000580501007387 */ /* 0x0003e40000100800 */
[----:B-1---5:R-:W-:Y:S05]  /*1a890*/  CALL.REL.NOINC `($__internal_10_$__cuda_sm70_shflsync_idx_p) ;  /* 0x000023f000007944 */ /* 0x022fea0003c00000 */
[----:B-----5:R1:W5:Y:S02]  /*1a8a0*/  LDL.LU R0, [R1+0x58] ;  /* 0x0000580001007983 */ /* 0x0203640000300800 */
[----:B-1---5:R-:W-:-:S05]  /*1a8b0*/  BRA `(.L_x_647) ;  /* 0xfffedb6000007947 */ /* 0x022fca000383ffff */
.L_x_513:
[----:B------:R-:W-:Y:S01]  /*1a8c0*/  MOV R0, 0x1a930 ;  /* 0x0001a93000007802 */ /* 0x000fe20000000f00 */
[----:B------:R-:W-:Y:S01]  /*1a8d0*/  IMAD.MOV.U32 R4, RZ, RZ, 0x181f ;  /* 0x0000181fff047424 */ /* 0x000fe200078e00ff */
[----:B------:R-:W-:Y:S01]  /*1a8e0*/  MOV R3, RZ ;  /* 0x000000ff00037202 */ /* 0x000fe20000000f00 */
[----:B------:R-:W-:Y:S02]  /*1a8f0*/  IMAD.MOV.U32 R2, RZ, RZ, R8 ;  /* 0x000000ffff027224 */ /* 0x000fe400078e0008 */
[----:B------:R1:W-:Y:S04]  /*1a900*/  STL [R1+0x54], R0 ;  /* 0x0000540001007387 */ /* 0x0003e80000100800 */
[----:B------:R1:W-:Y:S02]  /*1a910*/  STL [R1+0x58], R4 ;  /* 0x0000580401007387 */ /* 0x0003e40000100800 */
[----:B-1----:R-:W-:Y:S05]  /*1a920*/  CALL.REL.NOINC `($__internal_10_$__cuda_sm70_shflsync_idx_p) ;  /* 0x0000236000007944 */ /* 0x002fea0003c00000 */
[----:B-----5:R1:W5:Y:S02]  /*1a930*/  LDL.LU R4, [R1+0x58] ;  /* 0x0000580001047983 */ /* 0x0203640000300800 */
[----:B-1---5:R-:W-:-:S05]  /*1a940*/  BRA `(.L_x_648) ;  /* 0xfffeebc000007947 */ /* 0x022fca000383ffff */
.L_x_514:
[----:B------:R-:W-:Y:S01]  /*1a950*/  MOV R0, 0x1a9c0 ;  /* 0x0001a9c000007802 */ /* 0x000fe20000000f00 */
[----:B------:R-:W-:Y:S01]  /*1a960*/  IMAD.MOV.U32 R6, RZ, RZ, 0x181f ;  /* 0x0000181fff067424 */ /* 0x000fe200078e00ff */
[----:B------:R-:W-:Y:S01]  /*1a970*/  MOV R3, RZ ;  /* 0x000000ff00037202 */ /* 0x000fe20000000f00 */
[----:B------:R-:W-:Y:S02]  /*1a980*/  IMAD.MOV.U32 R2, RZ, RZ, R9 ;  /* 0x000000ffff027224 */ /* 0x000fe400078e0009 */
[----:B------:R3:W-:Y:S04]  /*1a990*/  STL [R1+0x54], R0 ;  /* 0x0000540001007387 */ /* 0x0007e80000100800 */
[----:B------:R3:W-:Y:S02]  /*1a9a0*/  STL [R1+0x58], R6 ;  /* 0x0000580601007387 */ /* 0x0007e40000100800 */
[----:B-123--:R-:W-:Y:S05]  /*1a9b0*/  CALL.REL.NOINC `($__internal_10_$__cuda_sm70_shflsync_idx_p) ;  /* 0x000022d000007944 */ /* 0x00efea0003c00000 */
[----:B-----5:R1:W5:Y:S02]  /*1a9c0*/  LDL.LU R0, [R1+0x58] ;  /* 0x0000580001007983 */ /* 0x0203640000300800 */
[----:B-1---5:R-:W-:-:S05]  /*1a9d0*/  BRA `(.L_x_649) ;  /* 0xfffeeb5000007947 */ /* 0x022fca000383ffff */
.L_x_515:
        /* <DEDUP_REMOVED lines=17> */
.L_x_516:
        /* <DEDUP_REMOVED lines=9> */
.L_x_521:
[----:B--2---:R-:W-:Y:S01]  /*1ab80*/  MOV R4, 0x1abf0 ;  /* 0x0001abf000047802 */ /* 0x004fe20000000f00 */
[----:B------:R-:W-:Y:S01]  /*1ab90*/  IMAD.MOV.U32 R2, RZ, RZ, R5 ;  /* 0x000000ffff027224 */ /* 0x000fe200078e0005 */
[----:B------:R-:W-:Y:S01]  /*1aba0*/  MOV R3, 0x1 ;  /* 0x0000000100037802 */ /* 0x000fe20000000f00 */
[----:B-1----:R-:W-:Y:S02]  /*1abb0*/  IMAD.MOV.U32 R5, RZ, RZ, 0x1c1f ;  /* 0x00001c1fff057424 */ /* 0x002fe400078e00ff */
[----:B------:R1:W-:Y:S04]  /*1abc0*/  STL [R1+0x54], R4 ;  /* 0x0000540401007387 */ /* 0x0003e80000100800 */
[----:B------:R1:W-:Y:S02]  /*1abd0*/  STL [R1+0x58], R5 ;  /* 0x0000580501007387 */ /* 0x0003e40000100800 */
[----:B-1----:R-:W-:Y:S05]  /*1abe0*/  CALL.REL.NOINC `($__internal_10_$__cuda_sm70_shflsync_idx_p) ;  /* 0x000020a000007944 */ /* 0x002fea0003c00000 */
[----:B-----5:R1:W5:Y:S02]  /*1abf0*/  LDL.LU R4, [R1+0x58] ;  /* 0x0000580001047983 */ /* 0x0203640000300800 */
[----:B-1---5:R-:W-:-:S05]  /*1ac00*/  BRA `(.L_x_652) ;  /* 0xfffef54000007947 */ /* 0x022fca000383ffff */
.L_x_526:
[----:B------:R-:W-:Y:S02]  /*1ac10*/  MOV R0, 0x2 ;  /* 0x0000000200007802 */ /* 0x000fe40000000f00 */
[----:B------:R-:W-:Y:S02]  /*1ac20*/  MOV R2, 0x1ac40 ;  /* 0x0001ac4000027802 */ /* 0x000fe40000000f00 */
[----:B------:R-:W-:Y:S05]  /*1ac30*/  CALL.REL.NOINC `($__internal_9_$__cuda_sm70_shflsync_bfly_p) ;  /* 0x00001fd000007944 */ /* 0x000fea0003c00000 */
[----:B-1---5:R-:W-:-:S05]  /*1ac40*/  BRA `(.L_x_653) ;  /* 0xfffefbb000007947 */ /* 0x022fca000383ffff */
.L_x_527:
[----:B------:R-:W-:Y:S02]  /*1ac50*/  MOV R0, 0x1 ;  /* 0x0000000100007802 */ /* 0x000fe40000000f00 */
[----:B------:R-:W-:Y:S02]  /*1ac60*/  MOV R2, 0x1ac80 ;  /* 0x0001ac8000027802 */ /* 0x000fe40000000f00 */
[----:B------:R-:W-:Y:S05]  /*1ac70*/  CALL.REL.NOINC `($__internal_9_$__cuda_sm70_shflsync_bfly_p) ;  /* 0x00001f9000007944 */ /* 0x000fea0003c00000 */
[----:B------:R-:W-:Y:S01]  /*1ac80*/  FMNMX.FTZ R133, R4, R0, !PT ;  /* 0x0000000004857209 */ /* 0x000fe20007810000 */
[----:B-----5:R-:W-:Y:S01]  /*1ac90*/  IMAD.MOV.U32 R4, RZ, RZ, R5 ;  /* 0x000000ffff047224 */ /* 0x020fe200078e0005 */
[----:B------:R-:W-:Y:S01]  /*1aca0*/  MOV R2, 0x1acd0 ;  /* 0x0001acd000027802 */ /* 0x000fe20000000f00 */
[----:B------:R-:W-:Y:S02]  /*1acb0*/  IMAD.MOV.U32 R0, RZ, RZ, 0x2 ;  /* 0x00000002ff007424 */ /* 0x000fe400078e00ff */
[----:B-1----:R-:W-:Y:S05]  /*1acc0*/  CALL.REL.NOINC `($__internal_9_$__cuda_sm70_shflsync_bfly_p) ;  /* 0x00001f4000007944 */ /* 0x002fea0003c00000 */
[----:B-----5:R-:W-:Y:S01]  /*1acd0*/  FMNMX.FTZ R4, R5, R0, !PT ;  /* 0x0000000005047209 */ /* 0x020fe20007810000 */
[----:B------:R-:W-:Y:S01]  /*1ace0*/  IMAD.MOV.U32 R0, RZ, RZ, 0x1 ;  /* 0x00000001ff007424 */ /* 0x000fe200078e00ff */
[----:B------:R-:W-:Y:S02]  /*1acf0*/  MOV R2, 0x1ad10 ;  /* 0x0001ad1000027802 */ /* 0x000fe40000000f00 */
[----:B-1----:R-:W-:Y:S05]  /*1ad00*/  CALL.REL.NOINC `($__internal_9_$__cuda_sm70_shflsync_bfly_p) ;  /* 0x00001f0000007944 */ /* 0x002fea0003c00000 */
[----:B-1---5:R-:W-:-:S05]  /*1ad10*/  BRA `(.L_x_654) ;  /* 0xfffefb5000007947 */ /* 0x022fca000383ffff */
.L_x_536:
        /* <DEDUP_REMOVED lines=9> */
.L_x_537:
        /* <DEDUP_REMOVED lines=9> */
.L_x_538:
        /* <DEDUP_REMOVED lines=17> */
.L_x_541:
        /* <DEDUP_REMOVED lines=9> */
.L_x_542:
        /* <DEDUP_REMOVED lines=9> */
.L_x_543:
        /* <DEDUP_REMOVED lines=17> */
.L_x_544:
[----:B------:R-:W-:Y:S02]  /*1b180*/  MOV R0, 0x2 ;  /* 0x0000000200007802 */ /* 0x000fe40000000f00 */
[----:B------:R-:W-:Y:S02]  /*1b190*/  MOV R2, 0x1b1b0 ;  /* 0x0001b1b000027802 */ /* 0x000fe40000000f00 */
[----:B------:R-:W-:Y:S05]  /*1b1a0*/  CALL.REL.NOINC `($__internal_9_$__cuda_sm70_shflsync_bfly_p) ;  /* 0x00001a6000007944 */ /* 0x000fea0003c00000 */
[----:B-1---5:R-:W-:-:S05]  /*1b1b0*/  BRA `(.L_x_661) ;  /* 0xffff2ee000007947 */ /* 0x022fca000383ffff */
.L_x_545:
        /* <DEDUP_REMOVED lines=13> */
.L_x_548:
        /* <DEDUP_REMOVED lines=9> */
.L_x_551:
[----:B------:R-:W-:Y:S01]  /*1b320*/  MOV R0, 0x1b390 ;  /* 0x0001b39000007802 */ /* 0x000fe20000000f00 */
[----:B--2---:R-:W-:Y:S01]  /*1b330*/  IMAD.MOV.U32 R4, RZ, RZ, 0x181f ;  /* 0x0000181fff047424 */ /* 0x004fe200078e00ff */
[----:B------:R-:W-:Y:S01]  /*1b340*/  MOV R3, 0x1 ;  /* 0x0000000100037802 */ /* 0x000fe20000000f00 */
        /* <DEDUP_REMOVED lines=14> */
.L_x_554:
        /* <DEDUP_REMOVED lines=9> */
.L_x_555:
        /* <DEDUP_REMOVED lines=9> */
.L_x_556:
        /* <DEDUP_REMOVED lines=17> */
.L_x_557:
        /* <DEDUP_REMOVED lines=9> */
.L_x_562:
        /* <DEDUP_REMOVED lines=9> */
.L_x_567:
[----:B------:R-:W-:Y:S02]  /*1b780*/  MOV R0, 0x2 ;  /* 0x0000000200007802 */ /* 0x000fe40000000f00 */
[----:B------:R-:W-:Y:S02]  /*1b790*/  MOV R2, 0x1b7b0 ;  /* 0x0001b7b000027802 */ /* 0x000fe40000000f00 */
[----:B------:R-:W-:Y:S05]  /*1b7a0*/  CALL.REL.NOINC `($__internal_9_$__cuda_sm70_shflsync_bfly_p) ;  /* 0x0000146000007944 */ /* 0x000fea0003c00000 */
[----:B-1---5:R-:W-:-:S05]  /*1b7b0*/  BRA `(.L_x_670) ;  /* 0xffff693000007947 */ /* 0x022fca000383ffff */
.L_x_568:
        /* <DEDUP_REMOVED lines=13> */
.L_x_570:
[----:B-1----:R1:W5:Y:S01]  /*1b890*/  LDL R4, [R1+0x60] ;  /* 0x0000600001047983 */ /* 0x0023620000100800 */
[----:B------:R-:W-:-:S02]  /*1b8a0*/  MOV R0, 0x2 ;  /* 0x0000000200007802 */ /* 0x000fc40000000f00 */
[----:B------:R-:W-:Y:S02]  /*1b8b0*/  MOV R2, 0x1b8d0 ;  /* 0x0001b8d000027802 */ /* 0x000fe40000000f00 */
[----:B-1---5:R-:W-:Y:S05]  /*1b8c0*/  CALL.REL.NOINC `($__internal_9_$__cuda_sm70_shflsync_bfly_p) ;  /* 0x0000134000007944 */ /* 0x022fea0003c00000 */
[----:B-1---5:R-:W-:Y:S05]  /*1b8d0*/  BRA `(.L_x_672) ;  /* 0xffff81e000007947 */ /* 0x022fea000383ffff */
.L_x_571:
[----:B-1----:R-:W-:Y:S01]  /*1b8e0*/  IMAD.MOV.U32 R4, RZ, RZ, R5 ;  /* 0x000000ffff047224 */ /* 0x002fe200078e0005 */
[----:B------:R-:W-:Y:S02]  /*1b8f0*/  MOV R0, 0x1 ;  /* 0x0000000100007802 */ /* 0x000fe40000000f00 */
[----:B------:R-:W-:Y:S02]  /*1b900*/  MOV R2, 0x1b920 ;  /* 0x0001b92000027802 */ /* 0x000fe40000000f00 */
[----:B------:R-:W-:Y:S05]  /*1b910*/  CALL.REL.NOINC `($__internal_9_$__cuda_sm70_shflsync_bfly_p) ;  /* 0x000012f000007944 */ /* 0x000fea0003c00000 */
[----:B------:R2:W5:Y:S02]  /*1b920*/  LDL R4, [R1+0x5c] ;  /* 0x00005c0001047983 */ /* 0x0005640000100800 */
[----:B-----5:R-:W-:Y:S01]  /*1b930*/  FADD.FTZ R5, R5, R0 ;  /* 0x0000000005057221 */ /* 0x020fe20000010000 */
[----:B------:R-:W-:Y:S02]  /*1b940*/  MOV R0, 0x2 ;  /* 0x0000000200007802 */ /* 0x000fe40000000f00 */
[----:B------:R-:W-:Y:S02]  /*1b950*/  MOV R2, 0x1b970 ;  /* 0x0001b97000027802 */ /* 0x000fe40000000f00 */
[----:B-12---:R-:W-:Y:S05]  /*1b960*/  CALL.REL.NOINC `($__internal_9_$__cuda_sm70_shflsync_bfly_p) ;  /* 0x000012a000007944 */ /* 0x006fea0003c00000 */
[----:B------:R-:W2:Y:S02]  /*1b970*/  LDL.LU R2, [R1+0x5c] ;  /* 0x00005c0001027983 */ /* 0x000ea40000300800 */
[----:B--2---:R-:W-:Y:S01]  /*1b980*/  FADD.FTZ R4, R2, R0 ;  /* 0x0000000002047221 */ /* 0x004fe20000010000 */
[----:B------:R-:W-:-:S02]  /*1b990*/  MOV R0, 0x1 ;  /* 0x0000000100007802 */ /* 0x000fc40000000f00 */
[----:B------:R-:W-:Y:S02]  /*1b9a0*/  MOV R2, 0x1b9c0 ;  /* 0x0001b9c000027802 */ /* 0x000fe40000000f00 */
[----:B-1---5:R-:W-:Y:S05]  /*1b9b0*/  CALL.REL.NOINC `($__internal_9_$__cuda_sm70_shflsync_bfly_p) ;  /* 0x0000125000007944 */ /* 0x022fea0003c00000 */
[----:B------:R-:W-:Y:S01]  /*1b9c0*/  MOV R3, R0 ;  /* 0x0000000000037202 */ /* 0x000fe20000000f00 */
[----:B-1---5:R-:W-:Y:S05]  /*1b9d0*/  BRA `(.L_x_673) ;  /* 0xffff817000007947 */ /* 0x022fea000383ffff */
.L_x_578:
[----:B--234-:R-:W-:Y:S01]  /*1b9e0*/  MOV R0, 0x1ba50 ;  /* 0x0001ba5000007802 */ /* 0x01cfe20000000f00 */
        /* <DEDUP_REMOVED lines=8> */
.L_x_579:
        /* <DEDUP_REMOVED lines=9> */
.L_x_582:
[----:B--2---:R-:W-:Y:S01]  /*1bb00*/  MOV R0, 0x1bb70 ;  /* 0x0001bb7000007802 */ /* 0x004fe20000000f00 */
[----:B---3--:R-:W-:Y:S01]  /*1bb10*/  IMAD.MOV.U32 R4, RZ, RZ, 0x181f ;  /* 0x0000181fff047424 */ /* 0x008fe200078e00ff */
[----:B------:R-:W-:Y:S01]  /*1bb20*/  MOV R3, 0x1 ;  /* 0x0000000100037802 */ /* 0x000fe20000000f00 */
[----:B------:R-:W-:Y:S02]  /*1bb30*/  IMAD.MOV.U32 R2, RZ, RZ, R5 ;  /* 0x000000ffff027224 */ /* 0x000fe400078e0005 */
[----:B------:R2:W-:Y:S04]  /*1bb40*/  STL [R1+0x54], R0 ;  /* 0x0000540001007387 */ /* 0x0005e80000100800 */
[----:B------:R2:W-:Y:S02]  /*1bb50*/  STL [R1+0x58], R4 ;  /* 0x0000580401007387 */ /* 0x0005e40000100800 */
[----:B-12---:R-:W-:Y:S05]  /*1bb60*/  CALL.REL.NOINC `($__internal_10_$__cuda_sm70_shflsync_idx_p) ;  /* 0x0000112000007944 */ /* 0x006fea0003c00000 */
        /* <DEDUP_REMOVED lines=10> */
.L_x_585:
[----:B--2---:R-:W-:Y:S01]  /*1bc10*/  MOV R0, 0x1bc80 ;  /* 0x0001bc8000007802 */ /* 0x004fe20000000f00 */
[----:B----4-:R-:W-:Y:S01]  /*1bc20*/  IMAD.MOV.U32 R4, RZ, RZ, 0x181f ;  /* 0x0000181fff047424 */ /* 0x010fe200078e00ff */
[----:B-1----:R-:W-:Y:S01]  /*1bc30*/  MOV R3, 0x2 ;  /* 0x0000000200037802 */ /* 0x002fe20000000f00 */
[----:B------:R-:W-:Y:S02]  /*1bc40*/  IMAD.MOV.U32 R2, RZ, RZ, R5 ;  /* 0x000000ffff027224 */ /* 0x000fe400078e0005 */
[----:B------:R1:W-:Y:S04]  /*1bc50*/  STL [R1+0x54], R0 ;  /* 0x0000540001007387 */ /* 0x0003e80000100800 */
[----:B------:R1:W-:Y:S02]  /*1bc60*/  STL [R1+0x58], R4 ;  /* 0x0000580401007387 */ /* 0x0003e40000100800 */
[----:B-1-3--:R-:W-:Y:S05]  /*1bc70*/  CALL.REL.NOINC `($__internal_10_$__cuda_sm70_shflsync_idx_p) ;  /* 0x0000101000007944 */ /* 0x00afea0003c00000 */
[----:B-----5:R1:W5:Y:S02]  /*1bc80*/  LDL.LU R4, [R1+0x58] ;  /* 0x0000580001047983 */ /* 0x0203640000300800 */
[----:B-1---5:R-:W-:Y:S05]  /*1bc90*/  BRA `(.L_x_677) ;  /* 0xffff9fa000007947 */ /* 0x022fea000383ffff */
.L_x_586:
[----:B--2---:R-:W-:Y:S01]  /*1bca0*/  MOV R0, 0x1bd10 ;  /* 0x0001bd1000007802 */ /* 0x004fe20000000f00 */
[----:B-1----:R-:W-:Y:S01]  /*1bcb0*/  IMAD.MOV.U32 R6, RZ, RZ, 0x181f ;  /* 0x0000181fff067424 */ /* 0x002fe200078e00ff */
[----:B------:R-:W-:Y:S01]  /*1bcc0*/  MOV R3, 0x2 ;  /* 0x0000000200037802 */ /* 0x000fe20000000f00 */
[----:B------:R-:W-:-:S02]  /*1bcd0*/  IMAD.MOV.U32 R2, RZ, RZ, R14 ;  /* 0x000000ffff027224 */ /* 0x000fc400078e000e */
[----:B------:R1:W-:Y:S04]  /*1bce0*/  STL [R1+0x54], R0 ;  /* 0x0000540001007387 */ /* 0x0003e80000100800 */
[----:B------:R1:W-:Y:S02]  /*1bcf0*/  STL [R1+0x58], R6 ;  /* 0x0000580601007387 */ /* 0x0003e40000100800 */
[----:B-1-34-:R-:W-:Y:S05]  /*1bd00*/  CALL.REL.NOINC `($__internal_10_$__cuda_sm70_shflsync_idx_p) ;  /* 0x00000f8000007944 */ /* 0x01afea0003c00000 */
[----:B-----5:R1:W5:Y:S02]  /*1bd10*/  LDL.LU R0, [R1+0x58] ;  /* 0x0000580001007983 */ /* 0x0203640000300800 */
[----:B-1---5:R-:W-:Y:S05]  /*1bd20*/  BRA `(.L_x_678) ;  /* 0xffff9f3000007947 */ /* 0x022fea000383ffff */
.L_x_589:
[----:B----4-:R-:W-:Y:S01]  /*1bd30*/  MOV R0, 0x1bda0 ;  /* 0x0001bda000007802 */ /* 0x010fe20000000f00 */
[----:B---3--:R-:W-:Y:S01]  /*1bd40*/  IMAD.MOV.U32 R4, RZ, RZ, 0x181f ;  /* 0x0000181fff047424 */ /* 0x008fe200078e00ff */
[----:B-1----:R-:W-:Y:S01]  /*1bd50*/  MOV R3, 0x3 ;  /* 0x0000000300037802 */ /* 0x002fe20000000f00 */
        /* <DEDUP_REMOVED lines=14> */
.L_x_591:
        /* <DEDUP_REMOVED lines=8> */
[----:B-1---5:R-:W-:Y:S05]  /*1bec0*/  BRA `(.L_x_680) ;  /* 0xffffa37000007947 */ /* 0x022fea000383ffff */
.L_x_592:
[----:B------:R-:W-:Y:S01]  /*1bed0*/  MOV R0, 0x1bf40 ;  /* 0x0001bf4000007802 */ /* 0x000fe20000000f00 */
[----:B------:R-:W-:Y:S01]  /*1bee0*/  IMAD.MOV.U32 R6, RZ, RZ, 0x1c1f ;  /* 0x00001c1fff067424 */ /* 0x000fe200078e00ff */
[----:B------:R-:W-:Y:S01]  /*1bef0*/  MOV R3, RZ ;  /* 0x000000ff00037202 */ /* 0x000fe20000000f00 */
[----:B------:R-:W-:-:S02]  /*1bf00*/  IMAD.MOV.U32 R2, RZ, RZ, R12 ;  /* 0x000000ffff027224 */ /* 0x000fc400078e000c */
[----:B------:R3:W-:Y:S04]  /*1bf10*/  STL [R1+0x54], R0 ;  /* 0x0000540001007387 */ /* 0x0007e80000100800 */
[----:B------:R3:W-:Y:S02]  /*1bf20*/  STL [R1+0x58], R6 ;  /* 0x0000580601007387 */ /* 0x0007e40000100800 */
[----:B-123--:R-:W-:Y:S05]  /*1bf30*/  CALL.REL.NOINC `($__internal_10_$__cuda_sm70_shflsync_idx_p) ;  /* 0x00000d5000007944 */ /* 0x00efea0003c00000 */
[----:B-----5:R1:W5:Y:S02]  /*1bf40*/  LDL.LU R0, [R1+0x58] ;  /* 0x0000580001007983 */ /* 0x0203640000300800 */
[----:B-1---5:R-:W-:Y:S05]  /*1bf50*/  BRA `(.L_x_681) ;  /* 0xffffa30000007947 */ /* 0x022fea000383ffff */
.L_x_595:
[----:B----4-:R-:W-:Y:S01]  /*1bf60*/  MOV R0, 0x1bfd0 ;  /* 0x0001bfd000007802 */ /* 0x010fe20000000f00 */
[----:B--2---:R-:W-:Y:S01]  /*1bf70*/  IMAD.MOV.U32 R4, RZ, RZ, 0x1c1f ;  /* 0x00001c1fff047424 */ /* 0x004fe200078e00ff */
[----:B------:R-:W-:Y:S01]  /*1bf80*/  MOV R3, 0x1 ;  /* 0x0000000100037802 */ /* 0x000fe20000000f00 */
[----:B------:R-:W-:Y:S02]  /*1bf90*/  IMAD.MOV.U32 R2, RZ, RZ, R5 ;  /* 0x000000ffff027224 */ /* 0x000fe400078e0005 */
[----:B------:R2:W-:Y:S04]  /*1bfa0*/  STL [R1+0x54], R0 ;  /* 0x0000540001007387 */ /* 0x0005e80000100800 */
[----:B------:R2:W-:Y:S02]  /*1bfb0*/  STL [R1+0x58], R4 ;  /* 0x0000580401007387 */ /* 0x0005e40000100800 */
[----:B-123--:R-:W-:Y:S05]  /*1bfc0*/  CALL.REL.NOINC `($__internal_10_$__cuda_sm70_shflsync_idx_p) ;  /* 0x00000cc000007944 */ /* 0x00efea0003c00000 */
        /* <DEDUP_REMOVED lines=10> */
.L_x_599:
        /* <DEDUP_REMOVED lines=9> */
.L_x_600:
        /* <DEDUP_REMOVED lines=9> */
.L_x_603:
[----:B----4-:R-:W-:Y:S01]  /*1c190*/  MOV R0, 0x1c200 ;  /* 0x0001c20000007802 */ /* 0x010fe20000000f00 */
[----:B--2---:R-:W-:Y:S01]  /*1c1a0*/  IMAD.MOV.U32 R4, RZ, RZ, 0x181f ;  /* 0x0000181fff047424 */ /* 0x004fe200078e00ff */
[----:B-1----:R-:W-:Y:S01]  /*1c1b0*/  MOV R3, 0x1 ;  /* 0x0000000100037802 */ /* 0x002fe20000000f00 */
[----:B------:R-:W-:Y:S02]  /*1c1c0*/  IMAD.MOV.U32 R2, RZ, RZ, R5 ;  /* 0x000000ffff027224 */ /* 0x000fe400078e0005 */
[----:B------:R1:W-:Y:S04]  /*1c1d0*/  STL [R1+0x54], R0 ;  /* 0x0000540001007387 */ /* 0x0003e80000100800 */
[----:B------:R1:W-:Y:S02]  /*1c1e0*/  STL [R1+0x58], R4 ;  /* 0x0000580401007387 */ /* 0x0003e40000100800 */
[----:B-1-3--:R-:W-:Y:S05]  /*1c1f0*/  CALL.REL.NOINC `($__internal_10_$__cuda_sm70_shflsync_idx_p) ;  /* 0x00000a9000007944 */ /* 0x00afea0003c00000 */
        /* <DEDUP_REMOVED lines=10> */
.L_x_606:
[----:B----4-:R-:W-:Y:S01]  /*1c2a0*/  MOV R0, 0x1c310 ;  /* 0x0001c31000007802 */ /* 0x010fe20000000f00 */
[----:B------:R-:W-:Y:S01]  /*1c2b0*/  IMAD.MOV.U32 R4, RZ, RZ, 0x181f ;  /* 0x0000181fff047424 */ /* 0x000fe200078e00ff */
[----:B-1----:R-:W-:Y:S01]  /*1c2c0*/  MOV R3, 0x2 ;  /* 0x0000000200037802 */ /* 0x002fe20000000f00 */
[----:B------:R-:W-:Y:S02]  /*1c2d0*/  IMAD.MOV.U32 R2, RZ, RZ, R5 ;  /* 0x000000ffff027224 */ /* 0x000fe400078e0005 */
[----:B------:R1:W-:Y:S04]  /*1c2e0*/  STL [R1+0x54], R0 ;  /* 0x0000540001007387 */ /* 0x0003e80000100800 */
[----:B------:R1:W-:Y:S02]  /*1c2f0*/  STL [R1+0x58], R4 ;  /* 0x0000580401007387 */ /* 0x0003e40000100800 */
[----:B-123--:R-:W-:Y:S05]  /*1c300*/  CALL.REL.NOINC `($__internal_10_$__cuda_sm70_shflsync_idx_p) ;  /* 0x0000098000007944 */ /* 0x00efea0003c00000 */
[----:B-----5:R1:W5:Y:S02]  /*1c310*/  LDL.LU R4, [R1+0x58] ;  /* 0x0000580001047983 */ /* 0x0203640000300800 */
[----:B-1---5:R-:W-:Y:S05]  /*1c320*/  BRA `(.L_x_686) ;  /* 0xffffc48000007947 */ /* 0x022fea000383ffff */
.L_x_607:
[----:B----4-:R-:W-:Y:S01]  /*1c330*/  MOV R0, 0x1c3a0 ;  /* 0x0001c3a000007802 */ /* 0x010fe20000000f00 */
[----:B-1----:R-:W-:Y:S01]  /*1c340*/  IMAD.MOV.U32 R6, RZ, RZ, 0x181f ;  /* 0x0000181fff067424 */ /* 0x002fe200078e00ff */
[----:B------:R-:W-:Y:S01]  /*1c350*/  MOV R3, 0x2 ;  /* 0x0000000200037802 */ /* 0x000fe20000000f00 */
[----:B------:R-:W-:-:S02]  /*1c360*/  IMAD.MOV.U32 R2, RZ, RZ, R14 ;  /* 0x000000ffff027224 */ /* 0x000fc400078e000e */
[----:B------:R1:W-:Y:S04]  /*1c370*/  STL [R1+0x54], R0 ;  /* 0x0000540001007387 */ /* 0x0003e80000100800 */
[----:B------:R1:W-:Y:S02]  /*1c380*/  STL [R1+0x58], R6 ;  /* 0x0000580601007387 */ /* 0x0003e40000100800 */
[----:B-123--:R-:W-:Y:S05]  /*1c390*/  CALL.REL.NOINC `($__internal_10_$__cuda_sm70_shflsync_idx_p) ;  /* 0x000008f000007944 */ /* 0x00efea0003c00000 */
[----:B-----5:R1:W5:Y:S02]  /*1c3a0*/  LDL.LU R0, [R1+0x58] ;  /* 0x0000580001007983 */ /* 0x0203640000300800 */
[----:B-1---5:R-:W-:Y:S05]  /*1c3b0*/  BRA `(.L_x_687) ;  /* 0xffffc41000007947 */ /* 0x022fea000383ffff */
.L_x_610:
[----:B------:R-:W-:Y:S01]  /*1c3c0*/  MOV R0, 0x1c430 ;  /* 0x0001c43000007802 */ /* 0x000fe20000000f00 */
[----:B--2---:R-:W-:Y:S01]  /*1c3d0*/  IMAD.MOV.U32 R4, RZ, RZ, 0x181f ;  /* 0x0000181fff047424 */ /* 0x004fe200078e00ff */
[----:B-1----:R-:W-:Y:S01]  /*1c3e0*/  MOV R3, 0x3 ;  /* 0x0000000300037802 */ /* 0x002fe20000000f00 */
        /* <DEDUP_REMOVED lines=14> */
.L_x_612:
        /* <DEDUP_REMOVED lines=9> */
.L_x_613:
[----:B------:R-:W-:Y:S01]  /*1c560*/  MOV R0, 0x1c5d0 ;  /* 0x0001c5d000007802 */ /* 0x000fe20000000f00 */
[----:B------:R-:W-:Y:S01]  /*1c570*/  IMAD.MOV.U32 R4, RZ, RZ, 0x1f ;  /* 0x0000001fff047424 */ /* 0x000fe200078e00ff */
[----:B------:R-:W-:Y:S01]  /*1c580*/  MOV R3, 0x1 ;  /* 0x0000000100037802 */ /* 0x000fe20000000f00 */
[----:B------:R-:W-:-:S02]  /*1c590*/  IMAD.MOV.U32 R2, RZ, RZ, R106 ;  /* 0x000000ffff027224 */ /* 0x000fc400078e006a */
[----:B------:R3:W-:Y:S04]  /*1c5a0*/  STL [R1+0x54], R0 ;  /* 0x0000540001007387 */ /* 0x0007e80000100800 */
[----:B------:R3:W-:Y:S02]  /*1c5b0*/  STL [R1+0x58], R4 ;  /* 0x0000580401007387 */ /* 0x0007e40000100800 */
[----:B-123--:R-:W-:Y:S05]  /*1c5c0*/  CALL.REL.NOINC `($__internal_10_$__cuda_sm70_shflsync_idx_p) ;  /* 0x000006c000007944 */ /* 0x00efea0003c00000 */
[----:B------:R1:W5:Y:S02]  /*1c5d0*/  LDL.LU R8, [R1+0x58] ;  /* 0x0000580001087983 */ /* 0x0003640000300800 */
[----:B-1---5:R-:W-:Y:S05]  /*1c5e0*/  BRA `(.L_x_690) ;  /* 0xffffc6b000007947 */ /* 0x022fea000383ffff */
.L_x_614:
[----:B------:R-:W-:Y:S02]  /*1c5f0*/  MOV R3, 0x1 ;  /* 0x0000000100037802 */ /* 0x000fe40000000f00 */
[----:B------:R-:W-:Y:S02]  /*1c600*/  MOV R2, 0x1c620 ;  /* 0x0001c62000027802 */ /* 0x000fe40000000f00 */
[----:B-1234-:R-:W-:Y:S05]  /*1c610*/  CALL.REL.NOINC `($__internal_11_$__cuda_sm70_shflsync_up_p) ;  /* 0x0000074000007944 */ /* 0x01efea0003c00000 */
[----:B------:R-:W-:Y:S05]  /*1c620*/  BRA `(.L_x_691) ;  /* 0xffffc7a000007947 */ /* 0x000fea000383ffff */
.L_x_615:
[----:B------:R-:W-:Y:S02]  /*1c630*/  MOV R3, 0x2 ;  /* 0x0000000200037802 */ /* 0x000fe40000000f00 */
[----:B------:R-:W-:-:S02]  /*1c640*/  MOV R2, 0x1c660 ;  /* 0x0001c66000027802 */ /* 0x000fc40000000f00 */
[----:B--2-4-:R-:W-:Y:S05]  /*1c650*/  CALL.REL.NOINC `($__internal_11_$__cuda_sm70_shflsync_up_p) ;  /* 0x0000070000007944 */ /* 0x014fea0003c00000 */
[----:B------:R-:W-:Y:S02]  /*1c660*/  SEL R3, R4, RZ, P1 ;  /* 0x000000ff04037207 */ /* 0x000fe40000800000 */
[----:B------:R-:W-:-:S03]  /*1c670*/  MOV R2, 0x1c6b0 ;  /* 0x0001c6b000027802 */ /* 0x000fc60000000f00 */
[----:B------:R-:W-:Y:S02]  /*1c680*/  IMAD.IADD R0, R0, 0x1, R3 ;  /* 0x0000000100007824 */ /* 0x000fe400078e0203 */
[----:B------:R-:W-:Y:S02]  /*1c690*/  IMAD.MOV.U32 R3, RZ, RZ, 0x4 ;  /* 0x00000004ff037424 */ /* 0x000fe400078e00ff */
        /* <DEDUP_REMOVED lines=22> */
.L_x_619:
[----:B------:R-:W-:Y:S02]  /*1c800*/  MOV R3, 0x1 ;  /* 0x0000000100037802 */ /* 0x000fe40000000f00 */
[----:B------:R-:W-:-:S02]  /*1c810*/  MOV R2, 0x1c830 ;  /* 0x0001c83000027802 */ /* 0x000fc40000000f00 */
[----:B------:R-:W-:Y:S05]  /*1c820*/  CALL.REL.NOINC `($__internal_11_$__cuda_sm70_shflsync_up_p) ;  /* 0x0000053000007944 */ /* 0x000fea0003c00000 */
[----:B------:R-:W-:Y:S01]  /*1c830*/  MOV R2, R4 ;  /* 0x0000000400027202 */ /* 0x000fe20000000f00 */
[----:B------:R-:W-:Y:S05]  /*1c840*/  BRA `(.L_x_693) ;  /* 0xffffc7e000007947 */ /* 0x000fea000383ffff */
.L_x_620:
[----:B------:R-:W-:Y:S02]  /*1c850*/  MOV R3, 0x2 ;  /* 0x0000000200037802 */ /* 0x000fe40000000f00 */
[----:B------:R-:W-:-:S02]  /*1c860*/  MOV R2, 0x1c880 ;  /* 0x0001c88000027802 */ /* 0x000fc40000000f00 */
        /* <DEDUP_REMOVED lines=27> */
.L_x_622:
[----:B------:R-:W-:Y:S02]  /*1ca20*/  SEL R0, RZ, 0x1, P0 ;  /* 0x00000001ff007807 */ /* 0x000fe40000000000 */
[----:B------:R-:W-:-:S02]  /*1ca30*/  MOV R2, 0x1ca50 ;  /* 0x0001ca5000027802 */ /* 0x000fc40000000f00 */
[----:B-1----:R-:W-:Y:S05]  /*1ca40*/  CALL.REL.NOINC `($__internal_12_$__cuda_sm70_votesync_ballot) ;  /* 0x0000037000007944 */ /* 0x002fea0003c00000 */
[----:B------:R-:W-:Y:S01]  /*1ca50*/  MOV R5, R0 ;  /* 0x0000000000057202 */ /* 0x000fe20000000f00 */
[----:B------:R-:W-:Y:S05]  /*1ca60*/  BRA `(.L_x_695) ;  /* 0xffffc75000007947 */ /* 0x000fea000383ffff */
.L_x_623:
[----:B--2---:R-:W-:Y:S01]  /*1ca70*/  IMAD.MOV.U32 R2, RZ, RZ, R6 ;  /* 0x000000ffff027224 */ /* 0x004fe200078e0006 */
[----:B------:R-:W-:Y:S01]  /*1ca80*/  MOV R6, 0x1cae0 ;  /* 0x0001cae000067802 */ /* 0x000fe20000000f00 */
[----:B------:R-:W-:Y:S01]  /*1ca90*/  IMAD.MOV.U32 R10, RZ, RZ, 0x1f ;  /* 0x0000001fff0a7424 */ /* 0x000fe200078e00ff */
[----:B------:R-:W-:-:S03]  /*1caa0*/  MOV R3, R0 ;  /* 0x0000000000037202 */ /* 0x000fc60000000f00 */
[----:B------:R2:W-:Y:S04]  /*1cab0*/  STL [R1+0x54], R6 ;  /* 0x0000540601007387 */ /* 0x0005e80000100800 */
[----:B------:R2:W-:Y:S02]  /*1cac0*/  STL [R1+0x58], R10 ;  /* 0x0000580a01007387 */ /* 0x0005e40000100800 */
[----:B-12---:R-:W-:Y:S05]  /*1cad0*/  CALL.REL.NOINC `($__internal_10_$__cuda_sm70_shflsync_idx_p) ;  /* 0x000001b000007944 */ /* 0x006fea0003c00000 */
[----:B------:R-:W-:Y:S01]  /*1cae0*/  IMAD.MOV.U32 R2, RZ, RZ, R7 ;  /* 0x000000ffff027224 */ /* 0x000fe200078e0007 */
[----:B------:R-:W-:Y:S01]  /*1caf0*/  MOV R6, 0x1cb60 ;  /* 0x0001cb6000067802 */ /* 0x000fe20000000f00 */
[----:B------:R-:W-:Y:S01]  /*1cb00*/  IMAD.MOV.U32 R7, RZ, RZ, 0x1f ;  /* 0x0000001fff077424 */ /* 0x000fe200078e00ff */
[----:B------:R1:W5:Y:S02]  /*1cb10*/  LDL.LU R10, [R1+0x58] ;  /* 0x00005800010a7983 */ /* 0x0003640000300800 */
[----:B-----5:R-:W-:Y:S02]  /*1cb20*/  MOV R3, R0 ;  /* 0x0000000000037202 */ /* 0x020fe40000000f00 */
[----:B------:R1:W-:Y:S04]  /*1cb30*/  STL [R1+0x54], R6 ;  /* 0x0000540601007387 */ /* 0x0003e80000100800 */
[----:B------:R1:W-:Y:S02]  /*1cb40*/  STL [R1+0x58], R7 ;  /* 0x0000580701007387 */ /* 0x0003e40000100800 */
[----:B-1----:R-:W-:Y:S05]  /*1cb50*/  CALL.REL.NOINC `($__internal_10_$__cuda_sm70_shflsync_idx_p) ;  /* 0x0000013000007944 */ /* 0x002fea0003c00000 */
[----:B------:R1:W5:Y:S02]  /*1cb60*/  LDL.LU R7, [R1+0x58] ;  /* 0x0000580001077983 */ /* 0x0003640000300800 */
[----:B-1---5:R-:W-:Y:S05]  /*1cb70*/  BRA `(.L_x_696) ;  /* 0xffffc6b000007947 */ /* 0x022fea000383ffff */
.L_x_626:
[----:B------:R-:W-:Y:S01]  /*1cb80*/  MOV R3, R0 ;  /* 0x0000000000037202 */ /* 0x000fe20000000f00 */
[----:B--2---:R-:W-:Y:S01]  /*1cb90*/  IMAD.MOV.U32 R2, RZ, RZ, R4 ;  /* 0x000000ffff027224 */ /* 0x004fe200078e0004 */
[----:B------:R-:W-:Y:S01]  /*1cba0*/  MOV R0, 0x1cbf0 ;  /* 0x0001cbf000007802 */ /* 0x000fe20000000f00 */
[----:B-1----:R-:W-:-:S04]  /*1cbb0*/  IMAD.MOV.U32 R4, RZ, RZ, 0x1f ;  /* 0x0000001fff047424 */ /* 0x002fc800078e00ff */
[----:B------:R1:W-:Y:S04]  /*1cbc0*/  STL [R1+0x54], R0 ;  /* 0x0000540001007387 */ /* 0x0003e80000100800 */
[----:B------:R1:W-:Y:S02]  /*1cbd0*/  STL [R1+0x58], R4 ;  /* 0x0000580401007387 */ /* 0x0003e40000100800 */
[----:B-1--4-:R-:W-:Y:S05]  /*1cbe0*/  CALL.REL.NOINC `($__internal_10_$__cuda_sm70_shflsync_idx_p) ;  /* 0x000000a000007944 */ /* 0x012fea0003c00000 */
[----:B------:R1:W5:Y:S02]  /*1cbf0*/  LDL.LU R11, [R1+0x58] ;  /* 0x00005800010b7983 */ /* 0x0003640000300800 */
[----:B-1---5:R-:W-:Y:S05]  /*1cc00*/  BRA `(.L_x_625) ;  /* 0xffffc68000007947 */ /* 0x022fea000383ffff */
        .weak           $__internal_9_$__cuda_sm70_shflsync_bfly_p
        .type           $__internal_9_$__cuda_sm70_shflsync_bfly_p,@function
        .size           $__internal_9_$__cuda_sm70_shflsync_bfly_p,($__internal_10_$__cuda_sm70_shflsync_idx_p - $__internal_9_$__cuda_sm70_shflsync_bfly_p)
$__internal_9_$__cuda_sm70_shflsync_bfly_p:
[----:B------:R1:W-:Y:S01]  /*1cc10*/  STL [R1+0x210], R5 ;  /* 0x0002100501007387 */ /* 0x0003e20000100800 */
[----:B------:R-:W-:Y:S02]  /*1cc20*/  MOV R3, 0x1f ;  /* 0x0000001f00037802 */ /* 0x000fe40000000f00 */
[----:B-1----:R-:W-:-:S04]  /*1cc30*/  MOV R5, 0xffffffff ;  /* 0xffffffff00057802 */ /* 0x002fc80000000f00 */
[----:B------:R-:W-:Y:S04]  /*1cc40*/  WARPSYNC R5 ;  /* 0x0000000500007348 */ /* 0x000fe80003800000 */
[----:B------:R1:W2:Y:S04]  /*1cc50*/  SHFL.BFLY PT, R0, R4, R0, R3 ;  /* 0x0c00000004007389 */ /* 0x0002a800000e0003 */
[----:B-1----:R1:W5:Y:S01]  /*1cc60*/  LDL.LU R5, [R1+0x210] ;  /* 0x0002100001057983 */ /* 0x0023620000300800 */
[----:B------:R-:W-:-:S04]  /*1cc70*/  MOV R3, 0x0 ;  /* 0x0000000000037802 */ /* 0x000fc80000000f00 */
[----:B--2---:R-:W-:Y:S05]  /*1cc80*/  RET.REL.NODEC R2 `(_ZN7cutlass13device_kernelIN5flash19enable_sm80_to_sm89INS1_16FlashAttnFwdSm80INS1_25CollectiveMainloopFwdSm80ILi8ELi1ELb1EN4cute5tupleIJNS5_1CILi128EEENS7_ILi48EEENS7_ILi256EEEEEELi256ENS_10bfloat16_tEfNS_4arch4Sm80ELb0ELb1ELb1ELb1ELb1ELb0ELb1ELb1EEENS1_21CollectiveEpilogueFwdINS6_IJS8_SA_S9_EEENS6_IJNS7_ILi1EEESI_SI_EEESC_SE_Li256ELb1ELb1ELb1ELb0EEENS1_36VarlenDynamicPersistentTileSchedulerILi128ELi48ELi256ELi256ELb1ELb1ELb0ELb1ELb0ELb1EEEEEEEEEvNT_6ParamsE) ;  /* 0xfffe337002007950 */ /* 0x004fea0003c3ffff */
        .weak           $__internal_10_$__cuda_sm70_shflsync_idx_p
        .type           $__internal_10_$__cuda_sm70_shflsync_idx_p,@function
        .size           $__internal_10_$__cuda_sm70_shflsync_idx_p,($__internal_11_$__cuda_sm70_shflsync_up_p - $__internal_10_$__cuda_sm70_shflsync_idx_p)
$__internal_10_$__cuda_sm70_shflsync_idx_p:
[----:B------:R1:W-:Y:S04]  /*1cc90*/  STL [R1+0x214], R4 ;  /* 0x0002140401007387 */ /* 0x0003e80000100800 */
[----:B------:R2:W-:Y:S01]  /*1cca0*/  STL [R1+0x210], R0 ;  /* 0x0002100001007387 */ /* 0x0005e20000100800 */
[----:B-1----:R-:W-:-:S03]  /*1ccb0*/  MOV R4, 0xffffffff ;  /* 0xffffffff00047802 */ /* 0x002fc60000000f00 */
[----:B--2---:R-:W2:Y:S01]  /*1ccc0*/  LDL.LU R0, [R1+0x58] ;  /* 0x0000580001007983 */ /* 0x004ea20000300800 */
[----:B------:R-:W-:Y:S04]  /*1ccd0*/  WARPSYNC R4 ;  /* 0x0000000400007348 */ /* 0x000fe80003800000 */
[----:B--2---:R1:W2:Y:S04]  /*1cce0*/  SHFL.IDX PT, R2, R2, R3, R0 ;  /* 0x0000000302027389 */ /* 0x0042a800000e0000 */
[----:B-1----:R1:W5:Y:S04]  /*1ccf0*/  LDL.LU R4, [R1+0x214] ;  /* 0x0002140001047983 */ /* 0x0023680000300800 */
[----:B------:R1:W5:Y:S04]  /*1cd00*/  LDL.LU R0, [R1+0x210] ;  /* 0x0002100001007983 */ /* 0x0003680000300800 */
[----:B------:R-:W3:Y:S04]  /*1cd10*/  LDL.LU R3, [R1+0x54] ;  /* 0x0000540001037983 */ /* 0x000ee80000300800 */
[----:B--2---:R3:W-:Y:S02]  /*1cd20*/  STL [R1+0x58], R2 ;  /* 0x0000580201007387 */ /* 0x0047e40000100800 */
[----:B---3--:R-:W-:-:S02]  /*1cd30*/  MOV R2, R3 ;  /* 0x0000000300027202 */ /* 0x008fc40000000f00 */
[----:B------:R-:W-:-:S04]  /*1cd40*/  MOV R3, 0x0 ;  /* 0x0000000000037802 */ /* 0x000fc80000000f00 */
[----:B-1----:R-:W-:Y:S05]  /*1cd50*/  RET.REL.NODEC R2 `(_ZN7cutlass13device_kernelIN5flash19enable_sm80_to_sm89INS1_16FlashAttnFwdSm80INS1_25CollectiveMainloopFwdSm80ILi8ELi1ELb1EN4cute5tupleIJNS5_1CILi128EEENS7_ILi48EEENS7_ILi256EEEEEELi256ENS_10bfloat16_tEfNS_4arch4Sm80ELb0ELb1ELb1ELb1ELb1ELb0ELb1ELb1EEENS1_21CollectiveEpilogueFwdINS6_IJS8_SA_S9_EEENS6_IJNS7_ILi1EEESI_SI_EEESC_SE_Li256ELb1ELb1ELb1ELb0EEENS1_36VarlenDynamicPersistentTileSchedulerILi128ELi48ELi256ELi256ELb1ELb1ELb0ELb1ELb0ELb1EEEEEEEEEvNT_6ParamsE) ;  /* 0xfffe32a002007950 */ /* 0x002fea0003c3ffff */
        .weak           $__internal_11_$__cuda_sm70_shflsync_up_p
        .type           $__internal_11_$__cuda_sm70_shflsync_up_p,@function
        .size           $__internal_11_$__cuda_sm70_shflsync_up_p,($__internal_12_$__cuda_sm70_votesync_ballot - $__internal_11_$__cuda_sm70_shflsync_up_p)
$__internal_11_$__cuda_sm70_shflsync_up_p:
[----:B------:R-:W-:Y:S02]  /*1cd60*/  MOV R4, RZ ;  /* 0x000000ff00047202 */ /* 0x000fe40000000f00 */
[----:B------:R-:W-:-:S04]  /*1cd70*/  MOV R10, 0xffffffff ;  /* 0xffffffff000a7802 */ /* 0x000fc80000000f00 */
[----:B------:R-:W-:Y:S04]  /*1cd80*/  WARPSYNC R10 ;  /* 0x0000000a00007348 */ /* 0x000fe80003800000 */
[----:B------:R1:W2:Y:S02]  /*1cd90*/  SHFL.UP PT, R4, R0, R3, R4 ;  /* 0x0400000300047389 */ /* 0x0002a400000e0004 */
[----:B-1----:R-:W-:-:S04]  /*1cda0*/  MOV R3, 0x0 ;  /* 0x0000000000037802 */ /* 0x002fc80000000f00 */
[----:B--2---:R-:W-:Y:S05]  /*1cdb0*/  RET.REL.NODEC R2 `(_ZN7cutlass13device_kernelIN5flash19enable_sm80_to_sm89INS1_16FlashAttnFwdSm80INS1_25CollectiveMainloopFwdSm80ILi8ELi1ELb1EN4cute5tupleIJNS5_1CILi128EEENS7_ILi48EEENS7_ILi256EEEEEELi256ENS_10bfloat16_tEfNS_4arch4Sm80ELb0ELb1ELb1ELb1ELb1ELb0ELb1ELb1EEENS1_21CollectiveEpilogueFwdINS6_IJS8_SA_S9_EEENS6_IJNS7_ILi1EEESI_SI_EEESC_SE_Li256ELb1ELb1ELb1ELb0EEENS1_36VarlenDynamicPersistentTileSchedulerILi128ELi48ELi256ELi256ELb1ELb1ELb0ELb1ELb0ELb1EEEEEEEEEvNT_6ParamsE) ;  /* 0xfffe324002007950 */ /* 0x004fea0003c3ffff */
        .weak           $__internal_12_$__cuda_sm70_votesync_ballot
        .type           $__internal_12_$__cuda_sm70_votesync_ballot,@function
        .size           $__internal_12_$__cuda_sm70_votesync_ballot,(.L_x_6498 - $__internal_12_$__cuda_sm70_votesync_ballot)
$__internal_12_$__cuda_sm70_votesync_ballot:
[----:B------:R-:W-:Y:S01]  /*1cdc0*/  ISETP.NE.U32.AND P0, PT, R0, 0x1, PT ;  /* 0x000000010000780c */ /* 0x000fe20003f05070 */
[----:B------:R-:W-:-:S04]  /*1cdd0*/  IMAD.MOV.U32 R3, RZ, RZ, -0x1 ;  /* 0xffffffffff037424 */ /* 0x000fc800078e00ff */
[----:B------:R-:W-:Y:S08]  /*1cde0*/  WARPSYNC R3 ;  /* 0x0000000300007348 */ /* 0x000ff00003800000 */
[----:B------:R-:W-:-:S04]  /*1cdf0*/  VOTE.ANY R0, PT, !P0 ;  /* 0x0000000000007806 */ /* 0x000fc800040e0100 */
[----:B------:R-:W-:Y:S01]  /*1ce00*/  LOP3.LUT R0, R0, R3, RZ, 0xc0, !PT ;  /* 0x0000000300007212 */ /* 0x000fe200078ec0ff */
[----:B------:R-:W-:-:S04]  /*1ce10*/  IMAD.MOV.U32 R3, RZ, RZ, 0x0 ;  /* 0x00000000ff037424 */ /* 0x000fc800078e00ff */
[----:B------:R-:W-:Y:S05]  /*1ce20*/  RET.REL.NODEC R2 `(_ZN7cutlass13device_kernelIN5flash19enable_sm80_to_sm89INS1_16FlashAttnFwdSm80INS1_25CollectiveMainloopFwdSm80ILi8ELi1ELb1EN4cute5tupleIJNS5_1CILi128EEENS7_ILi48EEENS7_ILi256EEEEEELi256ENS_10bfloat16_tEfNS_4arch4Sm80ELb0ELb1ELb1ELb1ELb1ELb0ELb1ELb1EEENS1_21CollectiveEpilogueFwdINS6_IJS8_SA_S9_EEENS6_IJNS7_ILi1EEESI_SI_EEESC_SE_Li256ELb1ELb1ELb1ELb0EEENS1_36VarlenDynamicPersistentTileSchedulerILi128ELi48ELi256ELi256ELb1ELb1ELb0ELb1ELb0ELb1EEEEEEEEEvNT_6ParamsE) ;  /* 0xfffe31d002007950 */ /* 0x000fea0003c3ffff */
.L_x_697:
        /* <DEDUP_REMOVED lines=13> */
.L_x_6498:


//--------------------- .text._ZN7cutlass13device_kernelIN5flash19enable_sm80_to_sm89INS1_16FlashAttnFwdSm80INS1_25CollectiveMainloopFwdSm80ILi8ELi1ELb0EN4cute5tupleIJNS5_1CILi128EEENS7_ILi32EEENS7_ILi256EEEEEELi256ENS_10bfloat16_tEfNS_4arch4Sm80ELb0ELb1ELb1ELb1ELb1ELb1ELb1ELb1EEENS1_21CollectiveEpilogueFwdINS6_IJS8_SA_S9_EEENS6_IJNS7_ILi1EEESI_SI_EEESC_SE_Li256ELb1ELb1ELb1ELb0EEENS1_36VarlenDynamicPersistentTileSchedulerILi128ELi32ELi256ELi256ELb1ELb1ELb0ELb1ELb0ELb1EEEEEEEEEvNT_6ParamsE --------------------------
	.section	.text._ZN7cutlass13device_kernelIN5flash19enable_sm80_to_sm89INS1_16FlashAttnFwdSm80INS1_25CollectiveMainloopFwdSm80ILi8ELi1ELb0EN4cute5tupleIJNS5_1CILi128EEENS7_ILi32EEENS7_ILi256EEEEEELi256ENS_10bfloat16_tEfNS_4arch4Sm80ELb0ELb1ELb1ELb1ELb1ELb1ELb1ELb1EEENS1_21CollectiveEpilogueFwdINS6_IJS8_SA_S9_EEENS6_IJNS7_ILi1EEESI_SI_EEESC_SE_Li256ELb1ELb1ELb1ELb0EEENS1_36VarlenDynamicPersistentTileSchedulerILi128ELi32ELi256ELi256ELb1ELb1ELb0ELb1ELb0ELb1EEEEEEEEEvNT_6ParamsE,"ax",@progbits
	.sectioninfo	@"SHI_REGISTERS=255"
	.align	128
.text._ZN7cutlass13device_kernelIN5flash19enable_sm80_to_sm89INS1_16FlashAttnFwdSm80INS1_25CollectiveMainloopFwdSm80ILi8ELi1ELb0EN4cute5tupleIJNS5_1CILi128EEENS7_ILi32EEENS7_ILi256EEEEEELi256ENS_10bfloat16_tEfNS_4arch4Sm80ELb0ELb1ELb1ELb1ELb1ELb1ELb1ELb1EEENS1_21CollectiveEpilogueFwdINS6_IJS8_SA_S9_EEENS6_IJNS7_ILi1EEESI_SI_EEESC_SE_Li256ELb1ELb1ELb1ELb0EEENS1_36VarlenDynamicPersistentTileSchedulerILi128ELi32ELi256ELi256ELb1ELb1ELb0ELb1ELb0ELb1EEEEEEEEEvNT_6ParamsE:
        .type           _ZN7cutlass13device_kernelIN5flash19enable_sm80_to_sm89INS1_16FlashAttnFwdSm80INS1_25CollectiveMainloopFwdSm80ILi8ELi1ELb0EN4cute5tupleIJNS5_1CILi128EEENS7_ILi32EEENS7_ILi256EEEEEELi256ENS_10bfloat16_tEfNS_4arch4Sm80ELb0ELb1ELb1ELb1ELb1ELb1ELb1ELb1EEENS1_21CollectiveEpilogueFwdINS6_IJS8_SA_S9_EEENS6_IJNS7_ILi1EEESI_SI_EEESC_SE_Li256ELb1ELb1ELb1ELb0EEENS1_36VarlenDynamicPersistentTileSchedulerILi128ELi32ELi256ELi256ELb1ELb1ELb0ELb1ELb0ELb1EEEEEEEEEvNT_6ParamsE,@function
        .size           _ZN7cutlass13device_kernelIN5flash19enable_sm80_to_sm89INS1_16FlashAttnFwdSm80INS1_25CollectiveMainloopFwdSm80ILi8ELi1ELb0EN4cute5tupleIJNS5_1CILi128EEENS7_ILi32EEENS7_ILi256EEEEEELi256ENS_10bfloat16_tEfNS_4arch4Sm80ELb0ELb1ELb1ELb1ELb1ELb1ELb1ELb1EEENS1_21CollectiveEpilogueFwdINS6_IJS8_SA_S9_EEENS6_IJNS7_ILi1EEESI_SI_EEESC_SE_Li256ELb1ELb1ELb1ELb0EEENS1_36VarlenDynamicPersistentTileSchedulerILi128ELi32ELi256ELi256ELb1ELb1ELb0ELb1ELb0ELb1EEEEEEEEEvNT_6ParamsE,(.L_x_6503 - _ZN7cutlass13device_kernelIN5flash19enable_sm80_to_sm89INS1_16FlashAttnFwdSm80INS1_25CollectiveMainloopFwdSm80ILi8ELi1ELb0EN4cute5tupleIJNS5_1CILi128EEENS7_ILi32EEENS7_ILi256EEEEEELi256ENS_10bfloat16_tEfNS_4arch4Sm80ELb0ELb1ELb1ELb1ELb1ELb1ELb1ELb1EEENS1_21CollectiveEpilogueFwdINS6_IJS8_SA_S9_EEENS6_IJNS7_ILi1EEESI_SI_EEESC_SE_Li256ELb1ELb1ELb1ELb0EEENS1_36VarlenDynamicPersistentTileSchedulerILi128ELi32ELi256ELi256ELb1ELb1ELb0ELb1ELb0ELb1EEEEEEEEEvNT_6ParamsE)
        .other          _ZN7cutlass13device_kernelIN5flash19enable_sm80_to_sm89INS1_16FlashAttnFwdSm80INS1_25CollectiveMainloopFwdSm80ILi8ELi1ELb0EN4cute5tupleIJNS5_1CILi128EEENS7_ILi32EEENS7_ILi256EEEEEELi256ENS_10bfloat16_tEfNS_4arch4Sm80ELb0ELb1ELb1ELb1ELb1ELb1ELb1ELb1EEENS1_21CollectiveEpilogueFwdINS6_IJS8_SA_S9_EEENS6_IJNS7_ILi1EEESI_SI_EEESC_SE_Li256ELb1ELb1ELb1ELb0EEENS1_36VarlenDynamicPersistentTileSchedulerILi128ELi32ELi256ELi256ELb1ELb1ELb0ELb1ELb0ELb1EEEEEEEEEvNT_6ParamsE,@"STO_CUDA_ENTRY STV_DEFAULT"
_ZN7cutlass13device_kernelIN5flash19enable_sm80_to_sm89INS1_16FlashAttnFwdSm80INS1_25CollectiveMainloopFwdSm80ILi8ELi1ELb0EN4cute5tupleIJNS5_1CILi128EEENS7_ILi32EEENS7_ILi256EEEEEELi256ENS_10bfloat16_tEfNS_4arch4Sm80ELb0ELb1ELb1ELb1ELb1ELb1ELb1ELb1EEENS1_21CollectiveEpilogueFwdINS6_IJS8_SA_S9_EEENS6_IJNS7_ILi1EEESI_SI_EEESC_SE_Li256ELb1ELb1ELb1ELb0EEENS1_36VarlenDynamicPersistentTileSchedulerILi128ELi32ELi256ELi256ELb1ELb1ELb0ELb1ELb0ELb1EEEEEEEEEvNT_6ParamsE:
        /* <DEDUP_REMOVED lines=13> */
[----:B------:R-:W-:-:S03]  /*00d0*/  CS2R R8, SRZ ;  /* 0x0000000000087805 */ /* 0x000fc6000001ff00 */
        /* <DEDUP_REMOVED lines=10> */
[C---:B------:R-:W-:Y:S01]  /*0180*/  ISETP.GE.U32.AND P4, PT, R13.reuse, 0x2, PT ;  /* 0x000000020d00780c */ /* 0x040fe20003f86070 */
[----:B------:R-:W-:Y:S01]  /*0190*/  IMAD.MOV.U32 R7, RZ, RZ, RZ ;  /* 0x000000ffff077224 */ /* 0x000fe200078e00ff */
        /* <DEDUP_REMOVED lines=26> */
.L_x_703:
        /* <DEDUP_REMOVED lines=11> */
[----:B------:R-:W3:Y:S04]  /*03f0*/  @!P0 LDG.E R9, [R4.64] ;  /* 0x0000000804098981 */ /* 0x000ee8000c1e1900 */
[----:B------:R-:W3:Y:S02]  /*0400*/  @!P0 LDG.E R8, [R2.64] ;  /* 0x0000000802088981 */ /* 0x000ee4000c1e1900 */
[----:B---3--:R-:W-:Y:S01]  /*0410*/  IMAD R5, R9, R8, RZ ;  /* 0x0000000809057224 */ /* 0x008fe200078e02ff */
[----:B------:R-:W-:Y:S05]  /*0420*/  BRA.DIV ~URZ, `(.L_x_701) ;  /* 0x00020d227f007947 */ /* 0x000fea000b800000 */
[----:B------:R1:W3:Y:S02]  /*0430*/  SHFL.UP PT, R0, R5, 0x1, RZ ;  /* 0x0420000005007989 */ /* 0x0002e400000e00ff */
.L_x_973:
        /* <DEDUP_REMOVED lines=16> */
.L_x_974:
[----:B---3--:R-:W-:-:S05]  /*0540*/  IMAD R0, R0, c[0x0][0x538], RZ ;  /* 0x00014e0000007a24 */ /* 0x008fca00078e02ff */
[----:B------:R-:W-:-:S04]  /*0550*/  IADD3 R6, R0, R6, RZ ;  /* 0x0000000600067210 */ /* 0x000fc80007ffe0ff */
[----:B------:R-:W-:-:S13]  /*0560*/  ISETP.GT.AND P0, PT, R6, UR4, PT ;  /* 0x0000000406007c0c */ /* 0x000fda000bf04270 */
[----:B-12---:R-:W-:Y:S05]  /*0570*/  @!P0 BRA `(.L_x_703) ;  /* 0xfffffdc000008947 */ /* 0x006fea000383ffff */
.L_x_699:
[----:B------:R-:W-:-:S05]  /*0580*/  IADD3 R11, -R0, R6, RZ ;  /* 0x00000006000b7210 */ /* 0x000fca0007ffe1ff */
[----:B------:R-:W-:-:S05]  /*0590*/  IMAD R0, R4, c[0x0][0x538], R11 ;  /* 0x00014e0004007a24 */ /* 0x000fca00078e020b */
[----:B------:R-:W-:Y:S01]  /*05a0*/  ISETP.GT.AND P0, PT, R0, UR4, PT ;  /* 0x0000000400007c0c */ /* 0x000fe2000bf04270 */
[----:B------:R-:W-:-:S12]  /*05b0*/  BRA.DIV ~URZ, `(.L_x_704) ;  /* 0x00020da27f007947 */ /* 0x000fd8000b800000 */
[----:B------:R-:W-:-:S04]  /*05c0*/  VOTE.ANY R10, PT, !P0 ;  /* 0x00000000000a7806 */ /* 0x000fc800040e0100 */
.L_x_975:
[----:B------:R-:W1:Y:S02]  /*05d0*/  POPC R5, R10 ;  /* 0x0000000a00057309 */ /* 0x000e640000000000 */
[----:B-12---:R-:W-:Y:S01]  /*05e0*/  IADD3 R235, R5, R7, RZ ;  /* 0x0000000705eb7210 */ /* 0x006fe20007ffe0ff */
[----:B------:R-:W-:Y:S05]  /*05f0*/  BRA.DIV ~URZ, `(.L_x_705) ;  /* 0x00020db27f007947 */ /* 0x000fea000b800000 */
[----:B------:R1:W2:Y:S01]  /*0600*/  SHFL.IDX PT, R12, R9, R5, 0x1f ;  /* 0x00001f05090c7589 */ /* 0x0002a200000e0000 */
[----:B------:R-:W-:-:S03]  /*0610*/  MOV R6, RZ ;  /* 0x000000ff00067202 */ /* 0x000fc60000000f00 */
[----:B------:R1:W3:Y:S04]  /*0620*/  SHFL.IDX PT, R9, R8, R5, 0x1f ;  /* 0x00001f0508097589 */ /* 0x0002e800000e0000 */
.L_x_976:
[----:B------:R-:W-:Y:S01]  /*0630*/  ISETP.NE.AND P0, PT, R10, RZ, PT ;  /* 0x000000ff0a00720c */ /* 0x000fe20003f05270 */
[----:B------:R-:W-:-:S12]  /*0640*/  BSSY B0, `(.L_x_706) ;  /* 0x0000005000007945 */ /* 0x000fd80003800000 */
[----:B------:R-:W-:Y:S05]  /*0650*/  @!P0 BRA `(.L_x_707) ;  /* 0x0000003000008947 */ /* 0x000fea0003800000 */
[----:B------:R-:W-:Y:S01]  /*0660*/  IADD3 R2, R5, -0x1, RZ ;  /* 0xffffffff05027810 */ /* 0x000fe20007ffe0ff */
[----:B------:R-:W-:Y:S05]  /*0670*/  BRA.DIV ~URZ, `(.L_x_708) ;  /* 0x00020e127f007947 */ /* 0x000fea000b800000 */
[----:B------:R4:W1:Y:S02]  /*0680*/  SHFL.IDX PT, R6, R4, R2, 0x1f ;  /* 0x00001f0204067589 */ /* 0x00086400000e0000 */
.L_x_707:
[----:B------:R-:W-:Y:S05]  /*0690*/  BSYNC B0 ;  /* 0x0000000000007941 */ /* 0x000fea0003800000 */
.L_x_706:
[----:B---3--:R-:W-:Y:S01]  /*06a0*/  ISETP.NE.AND P0, PT, R9, 0x1, PT ;  /* 0x000000010900780c */ /* 0x008fe20003f05270 */
[----:B-1----:R-:W-:Y:S01]  /*06b0*/  IMAD R232, R6, c[0x0][0x538], R11 ;  /* 0x00014e0006e87a24 */ /* 0x002fe200078e020b */
[----:B------:R-:W-:Y:S04]  /*06c0*/  BSSY B0, `(.L_x_709) ;  /* 0x0000085000007945 */ /* 0x000fe80003800000 */
[----:B------:R-:W-:-:S07]  /*06d0*/  IADD3 R11, -R232, UR4, RZ ;  /* 0x00000004e80b7c10 */ /* 0x000fce000fffe1ff */
[----:B------:R-:W-:Y:S05]  /*06e0*/  @!P0 BRA `(.L_x_710) ;  /* 0x000003e000008947 */ /* 0x000fea0003800000 */
[-C--:B--2---:R-:W-:Y:S02]  /*06f0*/  IABS R0, R12.reuse ;  /* 0x0000000c00007213 */ /* 0x084fe40000000000 */
[----:B------:R-:W-:-:S03]  /*0700*/  IABS R6, R12 ;  /* 0x0000000c00067213 */ /* 0x000fc60000000000 */
[----:B------:R-:W-:Y:S01]  /*0710*/  IMAD.MOV.U32 R5, RZ, RZ, R0 ;  /* 0x000000ffff057224 */ /* 0x000fe200078e0000 */
[----:B------:R-:W-:-:S03]  /*0720*/  IABS R0, R9 ;  /* 0x0000000900007213 */ /* 0x000fc60000000000 */
[----:B----4-:R-:W1:Y:S02]  /*0730*/  I2F.RP R2, R5 ;  /* 0x0000000500027306 */ /* 0x010e640000209400 */
        /* <DEDUP_REMOVED lines=55> */
[----:B------:R-:W-:Y:S01]  /*0ab0*/  IMAD R234, R3, 0x10000, R2 ;  /* 0x0001000003ea7824 */ /* 0x000fe200078e0202 */
[----:B------:R-:W-:Y:S05]  /*0ac0*/  BRA `(.L_x_711) ;  /* 0x0000044000007947 */ /* 0x000fea0003800000 */
.L_x_710:
[----:B----4-:R-:W-:-:S04]  /*0ad0*/  IMAD.MOV.U32 R2, RZ, RZ, 0x4 ;  /* 0x00000004ff027424 */ /* 0x010fc800078e00ff */
[----:B------:R-:W-:-:S05]  /*0ae0*/  IMAD.WIDE R2, R235, R2, c[0x0][0x590] ;  /* 0x00016400eb027625 */ /* 0x000fca00078e0202 */
[----:B------:R-:W3:Y:S02]  /*0af0*/  LDG.E R7, [R2.64] ;  /* 0x0000000802077981 */ /* 0x000ee4000c1e1900 */
[----:B--23--:R-:W-:-:S05]  /*0b00*/  IMAD R9, R7, R12, RZ ;  /* 0x0000000c07097224 */ /* 0x00cfca00078e02ff */
        /* <DEDUP_REMOVED lines=63> */
[----:B------:R-:W-:Y:S02]  /*0f00*/  IMAD R234, R0, R2, R3 ;  /* 0x0000000200ea7224 */ /* 0x000fe400078e0203 */
.L_x_711:
[----:B------:R-:W-:Y:S05]  /*0f10*/  BSYNC B0 ;  /* 0x0000000000007941 */ /* 0x000fea0003800000 */
.L_x_709:
[----:B------:R-:W-:-:S04]  /*0f20*/  LOP3.LUT R0, RZ, R0, RZ, 0x33, !PT ;  /* 0x00000000ff007212 */ /* 0x000fc800078e33ff */
[----:B------:R-:W-:Y:S01]  /*0f30*/  IADD3 R233, R0, R12, RZ ;  /* 0x0000000c00e97210 */ /* 0x000fe20007ffe0ff */
[----:B------:R-:W-:Y:S05]  /*0f40*/  BRA `(.L_x_712) ;  /* 0x0000004000007947 */ /* 0x000fea0003800000 */
.L_x_700:
[----:B--2---:R-:W-:Y:S01]  /*0f50*/  IMAD.MOV.U32 R233, RZ, RZ, RZ ;  /* 0x000000ffffe97224 */ /* 0x004fe200078e00ff */
[----:B------:R-:W-:Y:S01]  /*0f60*/  MOV R234, RZ ;  /* 0x000000ff00ea7202 */ /* 0x000fe20000000f00 */
[----:B------:R-:W-:Y:S01]  /*0f70*/  IMAD.U32 R232, RZ, RZ, UR4 ;  /* 0x00000004ffe87e24 */ /* 0x000fe2000f8e00ff */
[----:B------:R-:W-:Y:S02]  /*0f80*/  MOV R235, c[0x0][0x53c] ;  /* 0x00014f0000eb7a02 */ /* 0x000fe40000000f00 */
.L_x_712:
[----:B------:R-:W-:Y:S01]  /*0f90*/  ISETP.NE.AND P0, PT, R13, RZ, PT ;  /* 0x000000ff0d00720c */ /* 0x000fe20003f05270 */
[----:B------:R-:W-:-:S12]  /*0fa0*/  WARPSYNC 0xffffffff ;  /* 0xffffffff00007948 */ /* 0x000fd80003800000 */
[----:B------:R1:W-:Y:S04]  /*0fb0*/  @!P0 STS.128 [0x20080], R232 ;  /* 0x020080e8ff008388 */ /* 0x0003e80000000c00 */
[----:B------:R-:W-:Y:S06]  /*0fc0*/  BAR.ARV 0x5, 0x100 ;  /* 0x0144000000007b1d */ /* 0x000fec0000002000 */
.L_x_698:
[----:B-12---:R-:W-:-:S13]  /*0fd0*/  ISETP.GE.AND P0, PT, R235, c[0x0][0x53c], PT ;  /* 0x00014f00eb007a0c */ /* 0x006fda0003f06270 */
[----:B------:R-:W-:Y:S05]  /*0fe0*/  @P0 EXIT ;  /* 0x000000000000094d */ /* 0x000fea0003800000 */
[----:B------:R-:W1:Y:S01]  /*0ff0*/  S2R R14, SR_TID.X ;  /* 0x00000000000e7919 */ /* 0x000e620000002100 */
        /* <DEDUP_REMOVED lines=68> */
[C---:B------:R-:W-:Y:S01]  /*1440*/  IADD3 R16, R211.reuse, 0x20, RZ ;  /* 0x00000020d3107810 */ /* 0x040fe20007ffe0ff */
[C---:B------:R-:W-:Y:S01]  /*1450*/  IMAD.IADD R231, R6.reuse, 0x1, -R8 ;  /* 0x0000000106e77824 */ /* 0x040fe200078e0a08 */
        /* <DEDUP_REMOVED lines=14> */
[----:B------:R-:W-:Y:S01]  /*1540*/  IADD3 R156, R138, 0x40, RZ ;  /* 0x000000408a9c7810 */ /* 0x000fe20007ffe0ff */
[----:B------:R-:W-:Y:S01]  /*1550*/  IMAD R212, R228, 0x20, R211 ;  /* 0x00000020e4d47824 */ /* 0x000fe200078e02d3 */
[----:B------:R-:W-:-:S02]  /*1560*/  LOP3.LUT R29, R3, 0x1c0, RZ, 0xc0, !PT ;  /* 0x000001c0031d7812 */ /* 0x000fc400078ec0ff */
        /* <DEDUP_REMOVED lines=8> */
[----:B------:R-:W-:Y:S02]  /*15f0*/  LOP3.LUT R9, R5, 0xfffffe00, RZ, 0xc0, !PT ;  /* 0xfffffe0005097812 */ /* 0x000fe400078ec0ff */
[----:B------:R-:W-:Y:S01]  /*1600*/  LOP3.LUT R22, R4, 0xfffffe00, RZ, 0xc0, !PT ;  /* 0xfffffe0004167812 */ /* 0x000fe200078ec0ff */
[----:B------:R-:W-:Y:S01]  /*1610*/  IMAD.SHL.U32 R3, R2, 0x40, RZ ;  /* 0x0000004002037824 */ /* 0x000fe200078e00ff */
[----:B------:R-:W-:-:S02]  /*1620*/  SHF.R.S32.HI R2, RZ, 0x1f, R137 ;  /* 0x0000001fff027819 */ /* 0x000fc40000011489 */
[----:B------:R-:W-:Y:S01]  /*1630*/  LOP3.LUT R27, R7, 0x1c0, RZ, 0xc0, !PT ;  /* 0x000001c0071b7812 */ /* 0x000fe200078ec0ff */
[----:B------:R-:W-:Y:S01]  /*1640*/  STL [R1+0x18], R22 ;  /* 0x0000181601007387 */ /* 0x000fe20000100800 */
[CC--:B------:R-:W-:Y:S02]  /*1650*/  LEA.HI R4, R2.reuse, R137.reuse, RZ, 0x6 ;  /* 0x0000008902047211 */ /* 0x0c0fe400078f30ff */
[----:B------:R-:W-:Y:S02]  /*1660*/  LEA.HI R5, R2, R137, RZ, 0x3 ;  /* 0x0000008902057211 */ /* 0x000fe400078f18ff */
[----:B------:R-:W-:Y:S01]  /*1670*/  LOP3.LUT R18, R3, 0xfffffe00, RZ, 0xc0, !PT ;  /* 0xfffffe0003127812 */ /* 0x000fe200078ec0ff */
[----:B------:R-:W-:Y:S01]  /*1680*/  IMAD.SHL.U32 R2, R4, 0x80, RZ ;  /* 0x0000008004027824 */ /* 0x000fe200078e00ff */
[----:B------:R-:W-:Y:S02]  /*1690*/  SHF.R.U32.HI R25, RZ, 0x3, R229 ;  /* 0x00000003ff197819 */ /* 0x000fe400000116e5 */
[----:B------:R-:W-:-:S02]  /*16a0*/  SHF.R.U32.HI R23, RZ, 0x3, R29 ;  /* 0x00000003ff177819 */ /* 0x000fc4000001161d */
[--C-:B------:R-:W-:Y:S02]  /*16b0*/  LOP3.LUT R4, R229, 0x38, R5.reuse, 0xf8, !PT ;  /* 0x00000038e5047812 */ /* 0x100fe400078ef805 */
[----:B------:R-:W-:Y:S02]  /*16c0*/  LOP3.LUT R3, R29, 0x38, R5, 0xf8, !PT ;  /* 0x000000381d037812 */ /* 0x000fe400078ef805 */
[----:B------:R-:W-:Y:S02]  /*16d0*/  SHF.R.U32.HI R21, RZ, 0x3, R28 ;  /* 0x00000003ff157819 */ /* 0x000fe4000001161c */
[----:B------:R-:W-:Y:S02]  /*16e0*/  SHF.R.U32.HI R19, RZ, 0x3, R27 ;  /* 0x00000003ff137819 */ /* 0x000fe4000001161b */
[--C-:B------:R-:W-:Y:S02]  /*16f0*/  LOP3.LUT R7, R28, 0x38, R5.reuse, 0xf8, !PT ;  /* 0x000000381c077812 */ /* 0x100fe400078ef805 */
[----:B------:R-:W-:-:S02]  /*1700*/  LOP3.LUT R10, R27, 0x38, R5, 0xf8, !PT ;  /* 0x000000381b0a7812 */ /* 0x000fc400078ef805 */
        /* <DEDUP_REMOVED lines=16> */
[C---:B------:R-:W-:Y:S02]  /*1810*/  IADD3 R158, R138.reuse, 0x20, RZ ;  /* 0x000000208a9e7810 */ /* 0x040fe40007ffe0ff */
[----:B------:R-:W-:Y:S02]  /*1820*/  SHF.R.S32.HI R6, RZ, 0x1f, R211 ;  /* 0x0000001fff067819 */ /* 0x000fe400000114d3 */
[----:B------:R-:W-:Y:S02]  /*1830*/  IADD3 R157, R138, 0x60, RZ ;  /* 0x000000608a9d7810 */ /* 0x000fe40007ffe0ff */
[----:B------:R-:W-:-:S02]  /*1840*/  LOP3.LUT R6, R17, 0x7ffffffc, RZ, 0xc0, !PT ;  /* 0x7ffffffc11067812 */ /* 0x000fc400078ec0ff */
[----:B------:R-:W-:Y:S02]  /*1850*/  LOP3.LUT R25, R2, R25, RZ, 0x3c, !PT ;  /* 0x0000001902197212 */ /* 0x000fe400078e3cff */
[----:B------:R-:W-:Y:S02]  /*1860*/  SHF.R.S32.HI R17, RZ, 0x1f, R158 ;  /* 0x0000001fff117819 */ /* 0x000fe4000001149e */
[----:B------:R-:W-:Y:S01]  /*1870*/  SHF.R.S32.HI R7, RZ, 0x1f, R156 ;  /* 0x0000001fff077819 */ /* 0x000fe2000001149c */
[----:B------:R-:W-:Y:S01]  /*1880*/  STL [R1+0x3c], R25 ;  /* 0x00003c1901007387 */ /* 0x000fe20000100800 */
[----:B------:R-:W-:Y:S02]  /*1890*/  SHF.R.S32.HI R2, RZ, 0x1f, R157 ;  /* 0x0000001fff027819 */ /* 0x000fe4000001149d */
[----:B------:R-:W-:Y:S01]  /*18a0*/  LOP3.LUT R10, R29, 0x38, R132, 0xf8, !PT ;  /* 0x000000381d0a7812 */ /* 0x000fe200078ef884 */
[----:B------:R-:W-:Y:S01]  /*18b0*/  STL [R1+0x8], R17 ;  /* 0x0000081101007387 */ /* 0x000fe20000100800 */
[CC--:B------:R-:W-:Y:S01]  /*18c0*/  IADD3 R3, R11.reuse, R9.reuse, R12 ;  /* 0x000000090b037210 */ /* 0x0c0fe20007ffe00c */
[----:B------:R-:W-:Y:S01]  /*18d0*/  IMAD.MOV.U32 R12, RZ, RZ, 0x40 ;  /* 0x00000040ff0c7424 */ /* 0x000fe200078e00ff */
[----:B------:R-:W-:Y:S01]  /*18e0*/  LOP3.LUT R4, R11, R9, RZ, 0xfc, !PT ;  /* 0x000000090b047212 */ /* 0x000fe200078efcff */
[----:B------:R1:W-:Y:S01]  /*18f0*/  STL [R1+0x4], R7 ;  /* 0x0000040701007387 */ /* 0x0003e20000100800 */
[----:B------:R-:W-:Y:S01]  /*1900*/  LOP3.LUT R10, R22, R10, R23, 0xf6, !PT ;  /* 0x0000000a160a7212 */ /* 0x000fe200078ef617 */
[----:B------:R-:W-:Y:S01]  /*1910*/  IMAD.MOV.U32 R11, RZ, RZ, 0x20 ;  /* 0x00000020ff0b7424 */ /* 0x000fe200078e00ff */
[--C-:B------:R-:W-:Y:S01]  /*1920*/  LOP3.LUT R9, R28, 0x38, R132.reuse, 0xf8, !PT ;  /* 0x000000381c097812 */ /* 0x100fe200078ef884 */
[----:B------:R2:W-:Y:S01]  /*1930*/  STL [R1], R2 ;  /* 0x0000000201007387 */ /* 0x0005e20000100800 */
[----:B------:R-:W-:-:S02]  /*1940*/  LOP3.LUT R8, R27, 0x38, R132, 0xf8, !PT ;  /* 0x000000381b087812 */ /* 0x000fc400078ef884 */
[----:B------:R-:W-:Y:S02]  /*1950*/  LEA R177, R0, 0xc080, 0x1 ;  /* 0x0000c08000b17811 */ /* 0x000fe400078e08ff */
[----:B------:R-:W-:Y:S02]  /*1960*/  SHF.R.S32.HI R0, RZ, 0x3, R5 ;  /* 0x00000003ff007819 */ /* 0x000fe40000011405 */
[----:B------:R-:W-:Y:S02]  /*1970*/  LOP3.LUT R201, R5, 0xfffffff8, RZ, 0xc0, !PT ;  /* 0xfffffff805c97812 */ /* 0x000fe400078ec0ff */
[----:B------:R-:W-:Y:S01]  /*1980*/  LEA R5, R10, 0x10080, 0x1 ;  /* 0x000100800a057811 */ /* 0x000fe200078e08ff */
[----:B------:R-:W-:Y:S01]  /*1990*/  STL [R1+0xc], R0 ;  /* 0x00000c0001007387 */ /* 0x000fe20000100800 */
[----:B------:R-:W-:Y:S02]  /*19a0*/  LOP3.LUT R9, R20, R9, R21, 0xf6, !PT ;  /* 0x0000000914097212 */ /* 0x000fe400078ef615 */
[----:B------:R-:W-:Y:S01]  /*19b0*/  LOP3.LUT R8, R18, R8, R19, 0xf6, !PT ;  /* 0x0000000812087212 */ /* 0x000fe200078ef613 */
[----:B------:R3:W-:Y:S01]  /*19c0*/  STL [R1+0x34], R5 ;  /* 0x0000340501007387 */ /* 0x0007e20000100800 */
[----:B------:R-:W-:-:S02]  /*19d0*/  LEA R9, R9, 0x10080, 0x1 ;  /* 0x0001008009097811 */ /* 0x000fc400078e08ff */
[----:B------:R-:W-:Y:S02]  /*19e0*/  LEA R8, R8, 0x10080, 0x1 ;  /* 0x0001008008087811 */ /* 0x000fe400078e08ff */
[----:B------:R-:W-:Y:S01]  /*19f0*/  LEA R182, R3, 0x10080, 0x1 ;  /* 0x0001008003b67811 */ /* 0x000fe200078e08ff */
[----:B------:R4:W-:Y:S01]  /*1a00*/  STL [R1+0x30], R9 ;  /* 0x0000300901007387 */ /* 0x0009e20000100800 */
[----:B------:R-:W-:Y:S02]  /*1a10*/  LEA R178, R4, 0x8080, 0x1 ;  /* 0x0000808004b27811 */ /* 0x000fe400078e08ff */
[----:B-1----:R-:W-:Y:S01]  /*1a20*/  SEL R7, R12, 0xffffffc0, !P2 ;  /* 0xffffffc00c077807 */ /* 0x002fe20005000000 */
[----:B------:R1:W-:Y:S01]  /*1a30*/  STL [R1+0x2c], R8 ;  /* 0x00002c0801007387 */ /* 0x0003e20000100800 */
[----:B--2---:R-:W-:Y:S01]  /*1a40*/  IMAD.IADD R2, R26, 0x1, -R6 ;  /* 0x000000011a027824 */ /* 0x004fe200078e0a06 */
[----:B------:R-:W-:Y:S02]  /*1a50*/  SEL R6, R11, 0xffffffe0, !P1 ;  /* 0xffffffe00b067807 */ /* 0x000fe40004800000 */
[----:B------:R-:W-:Y:S01]  /*1a60*/  LOP3.LUT R219, R25, R230, RZ, 0xfc, !PT ;  /* 0x000000e619db7212 */ /* 0x000fe200078efcff */
[----:B------:R-:W-:Y:S01]  /*1a70*/  IMAD.SHL.U32 R215, R2, 0x2, RZ ;  /* 0x0000000202d77824 */ /* 0x000fe200078e00ff */
[----:B------:R-:W-:Y:S01]  /*1a80*/  SEL R2, R11, 0xffffffe0, !P4 ;  /* 0xffffffe00b027807 */ /* 0x000fe20006000000 */
[----:B------:R-:W-:Y:S01]  /*1a90*/  IMAD.IADD R239, R236, 0x1, R6 ;  /* 0x00000001ecef7824 */ /* 0x000fe200078e0206 */
[----:B------:R-:W-:Y:S01]  /*1aa0*/  IADD3 R200, R132, 0x80, RZ ;  /* 0x0000008084c87810 */ /* 0x000fe20007ffe0ff */
[----:B------:R-:W-:Y:S01]  /*1ab0*/  IMAD.IADD R238, R6, 0x1, R237 ;  /* 0x0000000106ee7824 */ /* 0x000fe200078e02ed */
[C---:B------:R-:W-:Y:S01]  /*1ac0*/  IADD3 R250, R215.reuse, 0xe0, RZ ;  /* 0x000000e0d7fa7810 */ /* 0x040fe20007ffe0ff */
[----:B------:R-:W-:Y:S01]  /*1ad0*/  IMAD.IADD R183, R182, 0x1, R2 ;  /* 0x00000001b6b77824 */ /* 0x000fe200078e0202 */
[C---:B------:R-:W-:Y:S01]  /*1ae0*/  IADD3 R247, R215.reuse, 0xf8, RZ ;  /* 0x000000f8d7f77810 */ /* 0x040fe20007ffe0ff */
[----:B------:R-:W-:Y:S01]  /*1af0*/  IMAD.IADD R179, R2, 0x1, R178 ;  /* 0x0000000102b37824 */ /* 0x000fe200078e02b2 */
[----:B------:R-:W-:Y:S01]  /*1b00*/  IADD3 R252, R215, 0xd0, RZ ;  /* 0x000000d0d7fc7810 */ /* 0x000fe20007ffe0ff */
[----:B------:R-:W-:Y:S01]  /*1b10*/  IMAD.SHL.U32 R219, R219, 0x2, RZ ;  /* 0x00000002dbdb7824 */ /* 0x000fe200078e00ff */
[----:B---3--:R-:W-:Y:S01]  /*1b20*/  SHF.R.S32.HI R5, RZ, 0x1f, R215 ;  /* 0x0000001fff057819 */ /* 0x008fe200000114d7 */
[----:B------:R-:W-:Y:S01]  /*1b30*/  IMAD.IADD R243, R236, 0x1, R7 ;  /* 0x00000001ecf37824 */ /* 0x000fe200078e0207 */
[----:B------:R-:W-:Y:S01]  /*1b40*/  IADD3 R5, R215, 0xc8, RZ ;  /* 0x000000c8d7057810 */ /* 0x000fe20007ffe0ff */
[----:B------:R-:W-:Y:S01]  /*1b50*/  IMAD.IADD R242, R7, 0x1, R239 ;  /* 0x0000000107f27824 */ /* 0x000fe200078e02ef */
[----:B------:R-:W-:Y:S01]  /*1b60*/  IADD3 R251, R215, 0xd8, RZ ;  /* 0x000000d8d7fb7810 */ /* 0x000fe20007ffe0ff */
[----:B------:R-:W-:Y:S01]  /*1b70*/  IMAD.IADD R241, R7, 0x1, R237 ;  /* 0x0000000107f17824 */ /* 0x000fe200078e02ed */
[----:B----4-:R-:W-:Y:S01]  /*1b80*/  IADD3 R9, R215, 0xb8, RZ ;  /* 0x000000b8d7097810 */ /* 0x010fe20007ffe0ff */
[----:B------:R-:W-:Y:S01]  /*1b90*/  IMAD.IADD R240, R238, 0x1, R7 ;  /* 0x00000001eef07824 */ /* 0x000fe200078e0207 */
[----:B------:R-:W-:-:S02]  /*1ba0*/  SHF.R.S32.HI R5, RZ, 0x1f, R5 ;  /* 0x0000001fff057819 */ /* 0x000fc40000011405 */
[C---:B-1----:R-:W-:Y:S02]  /*1bb0*/  IADD3 R8, R215.reuse, 0xc0, RZ ;  /* 0x000000c0d7087810 */ /* 0x042fe40007ffe0ff */
[----:B------:R-:W-:Y:S02]  /*1bc0*/  SHF.R.S32.HI R5, RZ, 0x1f, R250 ;  /* 0x0000001fff057819 */ /* 0x000fe400000114fa */
[C---:B------:R-:W-:Y:S02]  /*1bd0*/  IADD3 R249, R215.reuse, 0xe8, RZ ;  /* 0x000000e8d7f97810 */ /* 0x040fe40007ffe0ff */
[----:B------:R-:W-:Y:S02]  /*1be0*/  SHF.R.S32.HI R5, RZ, 0x1f, R247 ;  /* 0x0000001fff057819 */ /* 0x000fe400000114f7 */
[----:B------:R-:W-:Y:S02]  /*1bf0*/  IADD3 R248, R215, 0xf0, RZ ;  /* 0x000000f0d7f87810 */ /* 0x000fe40007ffe0ff */
[----:B------:R-:W-:-:S02]  /*1c00*/  LEA R5, R16, 0x10080, 0x1 ;  /* 0x0001008010057811 */ /* 0x000fc400078e08ff */
[----:B------:R-:W-:Y:S02]  /*1c10*/  SHF.R.S32.HI R9, RZ, 0x1f, R9 ;  /* 0x0000001fff097819 */ /* 0x000fe40000011409 */
[----:B------:R-:W-:Y:S01]  /*1c20*/  SHF.R.S32.HI R8, RZ, 0x1f, R8 ;  /* 0x0000001fff087819 */ /* 0x000fe20000011408 */
[----:B------:R1:W-:Y:S01]  /*1c30*/  STL [R1+0x28], R5 ;  /* 0x0000280501007387 */ /* 0x0003e20000100800 */
[----:B------:R-:W-:Y:S02]  /*1c40*/  SHF.R.S32.HI R9, RZ, 0x1f, R252 ;  /* 0x0000001fff097819 */ /* 0x000fe400000114fc */
[----:B------:R-:W-:Y:S02]  /*1c50*/  SHF.R.S32.HI R8, RZ, 0x1f, R251 ;  /* 0x0000001fff087819 */ /* 0x000fe400000114fb */
[----:B------:R-:W-:Y:S02]  /*1c60*/  SHF.R.S32.HI R9, RZ, 0x1f, R249 ;  /* 0x0000001fff097819 */ /* 0x000fe400000114f9 */
[----:B------:R-:W-:-:S02]  /*1c70*/  SHF.R.S32.HI R8, RZ, 0x1f, R248 ;  /* 0x0000001fff087819 */ /* 0x000fc400000114f8 */
[----:B------:R-:W-:Y:S02]  /*1c80*/  LEA R9, R15, 0x10080, 0x1 ;  /* 0x000100800f097811 */ /* 0x000fe400078e08ff */
[----:B------:R-:W-:Y:S02]  /*1c90*/  LEA R8, R14, 0x10080, 0x1 ;  /* 0x000100800e087811 */ /* 0x000fe400078e08ff */
[C---:B------:R-:W-:Y:S01]  /*1ca0*/  IADD3 R33, R215.reuse, 0x8, RZ ;  /* 0x00000008d7217810 */ /* 0x040fe20007ffe0ff */
[----:B------:R2:W-:Y:S01]  /*1cb0*/  STL [R1+0x24], R9 ;  /* 0x0000240901007387 */ /* 0x0005e20000100800 */
[----:B------:R-:W-:Y:S02]  /*1cc0*/  SEL R0, R12, 0xffffffc0, !P3 ;  /* 0xffffffc00c007807 */ /* 0x000fe40005800000 */
[C---:B------:R-:W-:Y:S01]  /*1cd0*/  IADD3 R32, R215.reuse, 0x10, RZ ;  /* 0x00000010d7207810 */ /* 0x040fe20007ffe0ff */
[----:B------:R2:W-:Y:S01]  /*1ce0*/  STL [R1+0x20], R8 ;  /* 0x0000200801007387 */ /* 0x0005e20000100800 */
[C---:B------:R-:W-:Y:S01]  /*1cf0*/  IADD3 R31, R215.reuse, 0x18, RZ ;  /* 0x00000018d71f7810 */ /* 0x040fe20007ffe0ff */
[----:B------:R-:W-:Y:S01]  /*1d00*/  IMAD.IADD R185, R182, 0x1, R0 ;  /* 0x00000001b6b97824 */ /* 0x000fe200078e0200 */
[----:B------:R-:W-:Y:S01]  /*1d10*/  IADD3 R199, R132, 0xc0, RZ ;  /* 0x000000c084c77810 */ /* 0x000fe20007ffe0ff */
[C---:B------:R-:W-:Y:S01]  /*1d20*/  IMAD.IADD R181, R0.reuse, 0x1, R178 ;  /* 0x0000000100b57824 */ /* 0x040fe200078e02b2 */
[----:B------:R-:W-:Y:S01]  /*1d30*/  IADD3 R246, R215, 0x20, RZ ;  /* 0x00000020d7f67810 */ /* 0x000fe20007ffe0ff */
[----:B------:R-:W-:Y:S01]  /*1d40*/  IMAD.IADD R184, R183, 0x1, R0 ;  /* 0x00000001b7b87824 */ /* 0x000fe200078e0200 */
[----:B-1----:R-:W-:Y:S01]  /*1d50*/  LEA R5, R13, 0x10080, 0x1 ;  /* 0x000100800d057811 */ /* 0x002fe200078e08ff */
[----:B------:R-:W-:Y:S01]  /*1d60*/  IMAD.IADD R180, R0, 0x1, R179 ;  /* 0x0000000100b47824 */ /* 0x000fe200078e02b3 */
[----:B------:R-:W-:-:S02]  /*1d70*/  IADD3 R245, R215, 0x28, RZ ;  /* 0x00000028d7f57810 */ /* 0x000fc40007ffe0ff */
[C---:B------:R-:W-:Y:S01]  /*1d80*/  IADD3 R30, R215.reuse, 0x30, RZ ;  /* 0x00000030d71e7810 */ /* 0x040fe20007ffe0ff */
[----:B------:R2:W-:Y:S01]  /*1d90*/  STL [R1+0x1c], R5 ;  /* 0x00001c0501007387 */ /* 0x0005e20000100800 */
[C---:B------:R-:W-:Y:S02]  /*1da0*/  IADD3 R29, R215.reuse, 0x38, RZ ;  /* 0x00000038d71d7810 */ /* 0x040fe40007ffe0ff */
[C---:B------:R-:W-:Y:S02]  /*1db0*/  IADD3 R28, R215.reuse, 0x40, RZ ;  /* 0x00000040d71c7810 */ /* 0x040fe40007ffe0ff */
[C---:B------:R-:W-:Y:S02]  /*1dc0*/  IADD3 R27, R215.reuse, 0x48, RZ ;  /* 0x00000048d71b7810 */ /* 0x040fe40007ffe0ff */
[C---:B------:R-:W-:Y:S02]  /*1dd0*/  IADD3 R26, R215.reuse, 0x50, RZ ;  /* 0x00000050d71a7810 */ /* 0x040fe40007ffe0ff */
[----:B------:R-:W-:-:S02]  /*1de0*/  IADD3 R25, R215, 0x58, RZ ;  /* 0x00000058d7197810 */ /* 0x000fc40007ffe0ff */
        /* <DEDUP_REMOVED lines=10> */
[----:B------:R-:W-:Y:S02]  /*1e90*/  IADD3 R10, R215, 0xb0, RZ ;  /* 0x000000b0d70a7810 */ /* 0x000fe40007ffe0ff */
        /* <DEDUP_REMOVED lines=26> */
[----:B--2---:R-:W-:Y:S02]  /*2040*/  SHF.R.S32.HI R10, RZ, 0x1f, R10 ;  /* 0x0000001fff0a7819 */ /* 0x004fe4000001140a */
.L_x_972:
[----:B------:R-:W-:Y:S01]  /*2050*/  ISETP.NE.U32.AND P0, PT, RZ, c[0x0][0x370], PT ;  /* 0x0000dc00ff007a0c */ /* 0x000fe20003f05070 */
[----:B------:R-:W-:Y:S01]  /*2060*/  IMAD.MOV.U32 R15, RZ, RZ, 0x4 ;  /* 0x00000004ff0f7424 */ /* 0x000fe200078e00ff */
[----:B------:R-:W-:Y:S01]  /*2070*/  ISETP.NE.U32.AND P1, PT, RZ, c[0x0][0x360], PT ;  /* 0x0000d800ff007a0c */ /* 0x000fe20003f25070 */
[----:B------:R-:W-:Y:S01]  /*2080*/  IMAD.MOV.U32 R226, RZ, RZ, RZ ;  /* 0x000000ffffe27224 */ /* 0x000fe200078e00ff */
[----:B------:R-:W-:Y:S01]  /*2090*/  ISETP.NE.AND.EX P2, PT, RZ, c[0x0][0x374], PT, P0 ;  /* 0x0000dd00ff007a0c */ /* 0x000fe20003f45300 */
[----:B------:R-:W-:Y:S01]  /*20a0*/  IMAD.MOV.U32 R97, RZ, RZ, RZ ;  /* 0x000000ffff617224 */ /* 0x000fe200078e00ff */
[----:B------:R-:W-:Y:S01]  /*20b0*/  ISETP.NE.AND.EX P0, PT, RZ, c[0x0][0x364], PT, P1 ;  /* 0x0000d900ff007a0c */ /* 0x000fe20003f05310 */
[----:B------:R-:W-:Y:S01]  /*20c0*/  IMAD.MOV.U32 R14, RZ, RZ, RZ ;  /* 0x000000ffff0e7224 */ /* 0x000fe200078e00ff */
[----:B------:R-:W-:Y:S01]  /*20d0*/  ISETP.NE.U32.AND P1, PT, RZ, c[0x0][0x348], PT ;  /* 0x0000d200ff007a0c */ /* 0x000fe20003f25070 */
[----:B------:R-:W-:Y:S01]  /*20e0*/  IMAD.MOV.U32 R13, RZ, RZ, RZ ;  /* 0x000000ffff0d7224 */ /* 0x000fe200078e00ff */
[----:B------:R-:W-:Y:S01]  /*20f0*/  ISETP.NE.U32.AND P3, PT, RZ, c[0x0][0x350], PT ;  /* 0x0000d400ff007a0c */ /* 0x000fe20003f65070 */
[----:B------:R-:W-:Y:S01]  /*2100*/  IMAD.WIDE R6, R235, R15, c[0x0][0x348] ;  /* 0x0000d200eb067625 */ /* 0x000fe200078e020f */
[----:B------:R-:W-:-:S02]  /*2110*/  ISETP.NE.U32.AND P4, PT, RZ, c[0x0][0x358], PT ;  /* 0x0000d600ff007a0c */ /* 0x000fc40003f85070 */
[----:B------:R-:W-:Y:S01]  /*2120*/  ISETP.NE.AND.EX P1, PT, RZ, c[0x0][0x34c], PT, P1 ;  /* 0x0000d300ff007a0c */ /* 0x000fe20003f25310 */
[CC--:B------:R-:W-:Y:S01]  /*2130*/  IMAD.WIDE R4, R235.reuse, R15.reuse, c[0x0][0x350] ;  /* 0x0000d400eb047625 */ /* 0x0c0fe200078e020f */
[----:B------:R-:W-:Y:S02]  /*2140*/  ISETP.NE.AND.EX P3, PT, RZ, c[0x0][0x354], PT, P3 ;  /* 0x0000d500ff007a0c */ /* 0x000fe40003f65330 */
[----:B------:R-:W-:Y:S01]  /*2150*/  ISETP.NE.AND.EX P4, PT, RZ, c[0x0][0x35c], PT, P4 ;  /* 0x0000d700ff007a0c */ /* 0x000fe20003f85340 */
[----:B------:R-:W-:-:S04]  /*2160*/  @P2 IMAD.WIDE R10, R235, R15, c[0x0][0x370] ;  /* 0x0000dc00eb0a2625 */ /* 0x000fc800078e020f */
[CC--:B------:R-:W-:Y:S01]  /*2170*/  @P0 IMAD.WIDE R8, R235.reuse, R15.reuse, c[0x0][0x360] ;  /* 0x0000d800eb080625 */ /* 0x0c0fe200078e020f */
[----:B------:R1:W5:Y:S03]  /*2180*/  @P2 LDG.E R226, [R10.64] ;  /* 0x000000080ae22981 */ /* 0x000366000c1e1900 */
[----:B------:R-:W-:Y:S01]  /*2190*/  IMAD.WIDE R2, R235, R15, c[0x0][0x358] ;  /* 0x0000d600eb027625 */ /* 0x000fe200078e020f */
[----:B------:R1:W5:Y:S04]  /*21a0*/  @P0 LDG.E R210, [R8.64] ;  /* 0x0000000808d20981 */ /* 0x000368000c1e1900 */
[----:B------:R1:W5:Y:S04]  /*21b0*/  @P1 LDG.E R97, [R6.64] ;  /* 0x0000000806611981 */ /* 0x000368000c1e1900 */
[----:B------:R1:W5:Y:S04]  /*21c0*/  @P3 LDG.E R14, [R4.64] ;  /* 0x00000008040e3981 */ /* 0x000368000c1e1900 */
[----:B------:R1:W5:Y:S01]  /*21d0*/  @P4 LDG.E R13, [R2.64] ;  /* 0x00000008020d4981 */ /* 0x000362000c1e1900 */
[----:B------:R-:W-:Y:S01]  /*21e0*/  YIELD ;  /* 0x0000000000007946 */ /* 0x000fe20003800000 */
[----:B------:R-:W-:Y:S05]  /*21f0*/  @P0 BRA `(.L_x_713) ;  /* 0x0000005000000947 */ /* 0x000fea0003800000 */
[----:B-----5:R-:W-:Y:S01]  /*2200*/  MOV R210, c[0x0][0x168] ;  /* 0x00005a0000d27a02 */ /* 0x020fe20000000f00 */
[----:B------:R-:W-:Y:S05]  /*2210*/  @!P1 BRA `(.L_x_713) ;  /* 0x0000003000009947 */ /* 0x000fea0003800000 */
[----:B-1----:R-:W2:Y:S04]  /*2220*/  LDG.E R8, [R6.64] ;  /* 0x0000000806087981 */ /* 0x002ea8000c1e1900 */
[----:B------:R-:W2:Y:S02]  /*2230*/  LDG.E R0, [R6.64+0x4] ;  /* 0x0000040806007981 */ /* 0x000ea4000c1e1900 */
[----:B--2---:R-:W-:-:S02]  /*2240*/  IADD3 R210, -R8, R0, RZ ;  /* 0x0000000008d27210 */ /* 0x004fc40007ffe1ff */
.L_x_713:
[----:B------:R-:W-:-:S04]  /*2250*/  ISETP.NE.U32.AND P0, PT, RZ, c[0x0][0x368], PT ;  /* 0x0000da00ff007a0c */ /* 0x000fc80003f05070 */
[----:B------:R-:W-:-:S13]  /*2260*/  ISETP.NE.AND.EX P0, PT, RZ, c[0x0][0x36c], PT, P0 ;  /* 0x0000db00ff007a0c */ /* 0x000fda0003f05300 */
[----:B------:R-:W-:Y:S05]  /*2270*/  @!P0 BRA `(.L_x_714) ;  /* 0x0000003000008947 */ /* 0x000fea0003800000 */
[----:B-1----:R-:W-:-:S05]  /*2280*/  IMAD.WIDE R4, R235, R15, c[0x0][0x368] ;  /* 0x0000da00eb047625 */ /* 0x002fca00078e020f */
[----:B------:R1:W5:Y:S01]  /*2290*/  LDG.E R12, [R4.64] ;  /* 0x00000008040c7981 */ /* 0x000362000c1e1900 */
[----:B------:R-:W-:Y:S05]  /*22a0*/  BRA `(.L_x_715) ;  /* 0x0000005000007947 */ /* 0x000fea0003800000 */
.L_x_714:
[----:B------:R-:W-:Y:S01]  /*22b0*/  MOV R12, UR6 ;  /* 0x00000006000c7c02 */ /* 0x000fe20008000f00 */
[----:B------:R-:W-:Y:S05]  /*22c0*/  @!P3 BRA `(.L_x_715) ;  /* 0x000000300000b947 */ /* 0x000fea0003800000 */
[----:B-1----:R-:W2:Y:S04]  /*22d0*/  LDG.E R6, [R4.64] ;  /* 0x0000000804067981 */ /* 0x002ea8000c1e1900 */
[----:B------:R-:W2:Y:S02]  /*22e0*/  LDG.E R0, [R4.64+0x4] ;  /* 0x0000040804007981 */ /* 0x000ea4000c1e1900 */
[----:B--2---:R-:W-:Y:S02]  /*22f0*/  IADD3 R12, -R6, R0, RZ ;  /* 0x00000000060c7210 */ /* 0x004fe40007ffe1ff */
.L_x_715:
[----:B-1----:R1:W2:Y:S04]  /*2300*/  @P4 LDG.E R5, [R2.64] ;  /* 0x0000000802054981 */ /* 0x0022a8000c1e1900 */
[----:B------:R1:W2:Y:S01]  /*2310*/  @P4 LDG.E R4, [R2.64+0x4] ;  /* 0x0000040802044981 */ /* 0x0002a2000c1e1900 */
[----:B------:R-:W-:Y:S01]  /*2320*/  ISETP.NE.U32.AND P0, PT, RZ, c[0x0][0x378], PT ;  /* 0x0000de00ff007a0c */ /* 0x000fe20003f05070 */
[----:B------:R-:W-:-:S02]  /*2330*/  IMAD.MOV.U32 R0, RZ, RZ, c[0x0][0x2c4] ;  /* 0x0000b100ff007624 */ /* 0x000fc400078e00ff */
[----:B-----5:R-:W-:Y:S01]  /*2340*/  IMAD.MOV.U32 R96, RZ, RZ, R12 ;  /* 0x000000ffff607224 */ /* 0x020fe200078e000c */
[----:B------:R-:W-:Y:S02]  /*2350*/  ISETP.NE.AND.EX P0, PT, RZ, c[0x0][0x37c], PT, P0 ;  /* 0x0000df00ff007a0c */ /* 0x000fe40003f05300 */
[----:B------:R-:W-:Y:S01]  /*2360*/  ISETP.NE.AND P2, PT, R0, 0x1, PT ;  /* 0x000000010000780c */ /* 0x000fe20003f45270 */
[----:B------:R-:W-:Y:S02]  /*2370*/  IMAD.SHL.U32 R227, R233, 0x80, RZ ;  /* 0x00000080e9e37824 */ /* 0x000fe400078e00ff */
[----:B------:R-:W-:Y:S02]  /*2380*/  IMAD.MOV.U32 R53, RZ, RZ, c[0x0][0x228] ;  /* 0x00008a00ff357624 */ /* 0x000fe400078e00ff */
[----:B------:R-:W-:Y:S01]  /*2390*/  IMAD.IADD R11, R12, 0x1, -R226 ;  /* 0x000000010c0b7824 */ /* 0x000fe200078e0ae2 */
[----:B------:R-:W-:Y:S01]  /*23a0*/  IADD3 R0, R227, 0x7f, RZ ;  /* 0x0000007fe3007810 */ /* 0x000fe20007ffe0ff */
[----:B------:R-:W-:Y:S01]  /*23b0*/  IMAD.MOV.U32 R6, RZ, RZ, c[0x0][0x32c] ;  /* 0x0000cb00ff067624 */ /* 0x000fe200078e00ff */
[----:B------:R-:W-:-:S03]  /*23c0*/  LOP3.LUT R214, R214, 0xffffffdf, RZ, 0xc0, !PT ;  /* 0xffffffdfd6d67812 */ /* 0x000fc600078ec0ff */
[----:B-1----:R-:W-:Y:S01]  /*23d0*/  @P0 IMAD.WIDE R2, R235, R15, c[0x0][0x378] ;  /* 0x0000de00eb020625 */ /* 0x002fe200078e020f */
[----:B------:R-:W-:-:S04]  /*23e0*/  ISETP.GE.AND P1, PT, R6, 0x1, PT ;  /* 0x000000010600780c */ /* 0x000fc80003f26270 */
[----:B------:R1:W5:Y:S01]  /*23f0*/  @P0 LDG.E R96, [R2.64] ;  /* 0x0000000802600981 */ /* 0x000362000c1e1900 */
[----:B------:R-:W-:-:S04]  /*2400*/  @P2 LOP3.LUT R214, R214, 0x20, RZ, 0xfc, !PT ;  /* 0x00000020d6d62812 */ /* 0x000fc800078efcff */
[----:B------:R-:W-:-:S04]  /*2410*/  LOP3.LUT R214, R214, 0xffffffbf, RZ, 0xc0, !PT ;  /* 0xffffffbfd6d67812 */ /* 0x000fc800078ec0ff */
[----:B------:R-:W-:Y:S01]  /*2420*/  @P1 LOP3.LUT R214, R214, 0x40, RZ, 0xfc, !PT ;  /* 0x00000040d6d61812 */ /* 0x000fe200078efcff */
[----:B-1----:R-:W-:-:S05]  /*2430*/  @P2 IMAD.HI.U32 R3, R0, c[0x0][0x2c8], RZ ;  /* 0x0000b20000032a27 */ /* 0x002fca00078e00ff */
[----:B------:R-:W-:Y:S01]  /*2440*/  @P2 SHF.R.U32.HI R0, RZ, c[0x0][0x2cc], R3 ;  /* 0x0000b300ff002a19 */ /* 0x000fe20000011603 */
[----:B--2---:R-:W-:-:S04]  /*2450*/  @P4 IMAD.IADD R53, R4, 0x1, -R5 ;  /* 0x0000000104354824 */ /* 0x004fc800078e0a05 */
[----:B------:R-:W-:-:S05]  /*2460*/  IMAD.IADD R209, R11, 0x1, R53 ;  /* 0x000000010bd17824 */ /* 0x000fca00078e0235 */
[C---:B------:R-:W-:Y:S02]  /*2470*/  IADD3 R2, R209.reuse, 0x1f, RZ ;  /* 0x0000001fd1027810 */ /* 0x040fe40007ffe0ff */
[----:B------:R-:W-:Y:S02]  /*2480*/  IADD3 R3, R209, 0x1, -R210 ;  /* 0x00000001d1037810 */ /* 0x000fe40007ffe8d2 */
[----:B------:R-:W-:-:S03]  /*2490*/  SHF.R.S32.HI R4, RZ, 0x1f, R2 ;  /* 0x0000001fff047819 */ /* 0x000fc60000011402 */
[----:B------:R-:W-:Y:S01]  /*24a0*/  IMAD.IADD R0, R3, 0x1, R0 ;  /* 0x0000000103007824 */ /* 0x000fe200078e0200 */
[----:B------:R-:W-:-:S04]  /*24b0*/  LEA.HI R2, R4, R2, RZ, 0x5 ;  /* 0x0000000204027211 */ /* 0x000fc800078f28ff */
[----:B------:R-:W-:Y:S02]  /*24c0*/  IADD3 R3, R0, c[0x0][0x328], RZ ;  /* 0x0000ca0000037a10 */ /* 0x000fe40007ffe0ff */
[----:B------:R-:W-:Y:S01]  /*24d0*/  SHF.R.S32.HI R102, RZ, 0x5, R2 ;  /* 0x00000005ff667819 */ /* 0x000fe20000011402 */
        /* <DEDUP_REMOVED lines=11> */
.L_x_718:
[----:B------:R-:W-:-:S13]  /*2590*/  ISETP.NE.AND P0, PT, R6, 0x1, PT ;  /* 0x000000010600780c */ /* 0x000fda0003f05270 */
[----:B------:R-:W-:-:S05]  /*25a0*/  @P0 IMAD.HI.U32 R0, R2, c[0x0][0x330], RZ ;  /* 0x0000cc0002000a27 */ /* 0x000fca00078e00ff */
[----:B------:R-:W-:Y:S02]  /*25b0*/  @P0 SHF.R.U32.HI R2, RZ, c[0x0][0x334], R0 ;  /* 0x0000cd00ff020a19 */ /* 0x000fe40000011600 */
.L_x_719:
[----:B------:R-:W-:Y:S05]  /*25c0*/  BSYNC B0 ;  /* 0x0000000000007941 */ /* 0x000fea0003800000 */
.L_x_717:
[----:B------:R-:W-:-:S05]  /*25d0*/  IMAD R2, R2, R6, c[0x0][0x32c] ;  /* 0x0000cb0002027624 */ /* 0x000fca00078e0206 */
[----:B------:R-:W-:-:S04]  /*25e0*/  IMNMX R3, R3, R2, PT ;  /* 0x0000000203037217 */ /* 0x000fc80003800200 */
.L_x_716:
[----:B------:R-:W-:Y:S01]  /*25f0*/  IADD3 R3, R3, 0x1f, RZ ;  /* 0x0000001f03037810 */ /* 0x000fe20007ffe0ff */
[----:B------:R-:W-:-:S03]  /*2600*/  @P2 IMAD.HI.U32 R2, R227, c[0x0][0x2c8], RZ ;  /* 0x0000b200e3022a27 */ /* 0x000fc600078e00ff */
[----:B------:R-:W-:Y:S01]  /*2610*/  SHF.R.S32.HI R4, RZ, 0x1f, R3 ;  /* 0x0000001fff047819 */ /* 0x000fe20000011403 */
[----:B------:R-:W-:Y:S01]  /*2620*/  IMAD.MOV.U32 R0, RZ, RZ, R227 ;  /* 0x000000ffff007224 */ /* 0x000fe200078e00e3 */
[----:B------:R-:W-:Y:S01]  /*2630*/  @P2 SHF.R.U32.HI R0, RZ, c[0x0][0x2cc], R2 ;  /* 0x0000b300ff002a19 */ /* 0x000fe20000011602 */
[----:B------:R-:W-:Y:S01]  /*2640*/  IMAD.IADD R136, R209, 0x1, -R210 ;  /* 0x00000001d1887824 */ /* 0x000fe200078e0ad2 */
[----:B------:R-:W-:-:S03]  /*2650*/  LEA.HI R3, R4, R3, RZ, 0x5 ;  /* 0x0000000304037211 */ /* 0x000fc600078f28ff */
[----:B------:R-:W-:Y:S01]  /*2660*/  IMAD.IADD R0, R136, 0x1, R0 ;  /* 0x0000000188007824 */ /* 0x000fe200078e0200 */
[----:B------:R-:W-:-:S04]  /*2670*/  SHF.R.S32.HI R3, RZ, 0x5, R3 ;  /* 0x00000005ff037819 */ /* 0x000fc80000011403 */
[----:B------:R-:W-:Y:S02]  /*2680*/  IADD3 R2, R0, -c[0x0][0x324], RZ ;  /* 0x8000c90000027a10 */ /* 0x000fe40007ffe0ff */
        /* <DEDUP_REMOVED lines=11> */
.L_x_722:
[----:B------:R-:W-:-:S13]  /*2740*/  ISETP.NE.AND P0, PT, R6, 0x1, PT ;  /* 0x000000010600780c */ /* 0x000fda0003f05270 */
[----:B------:R-:W-:-:S05]  /*2750*/  @P0 IMAD.HI.U32 R3, R0, c[0x0][0x330], RZ ;  /* 0x0000cc0000030a27 */ /* 0x000fca00078e00ff */
[----:B------:R-:W-:Y:S02]  /*2760*/  @P0 SHF.R.U32.HI R0, RZ, c[0x0][0x334], R3 ;  /* 0x0000cd00ff000a19 */ /* 0x000fe40000011603 */
.L_x_723:
[----:B------:R-:W-:Y:S05]  /*2770*/  BSYNC B0 ;  /* 0x0000000000007941 */ /* 0x000fea0003800000 */
.L_x_721:
[----:B------:R-:W-:-:S05]  /*2780*/  IMAD R0, R0, c[0x0][0x32c], RZ ;  /* 0x0000cb0000007a24 */ /* 0x000fca00078e02ff */
[----:B------:R-:W-:-:S04]  /*2790*/  IMNMX R2, R2, R0, !PT ;  /* 0x0000000002027217 */ /* 0x000fc80007800200 */
.L_x_720:
[----:B------:R-:W-:Y:S01]  /*27a0*/  SHF.R.S32.HI R0, RZ, 0x1f, R2 ;  /* 0x0000001fff007819 */ /* 0x000fe20000011402 */
[----:B------:R-:W-:Y:S01]  /*27b0*/  BSSY B0, `(.L_x_724) ;  /* 0x000002d000007945 */ /* 0x000fe20003800000 */
[----:B------:R-:W-:Y:S02]  /*27c0*/  LOP3.LUT R3, R234, 0xff000000, RZ, 0xc0, !PT ;  /* 0xff000000ea037812 */ /* 0x000fe400078ec0ff */
[----:B------:R-:W-:Y:S02]  /*27d0*/  LEA.HI R2, R0, R2, RZ, 0x5 ;  /* 0x0000000200027211 */ /* 0x000fe400078f28ff */
[----:B------:R-:W-:Y:S02]  /*27e0*/  LOP3.LUT R4, R234, 0xff0000, RZ, 0xc0, !PT ;  /* 0x00ff0000ea047812 */ /* 0x000fe400078ec0ff */
[----:B------:R-:W-:Y:S02]  /*27f0*/  SHF.R.S32.HI R0, RZ, 0x5, R2 ;  /* 0x00000005ff007819 */ /* 0x000fe40000011402 */
[----:B------:R-:W-:-:S02]  /*2800*/  SHF.R.U32.HI R3, RZ, 0x8, R3 ;  /* 0x00000008ff037819 */ /* 0x000fc40000011603 */
[----:B------:R-:W-:Y:S01]  /*2810*/  IMNMX R5, RZ, R0, !PT ;  /* 0x00000000ff057217 */ /* 0x000fe20007800200 */
[----:B------:R-:W-:Y:S01]  /*2820*/  IMAD.MOV.U32 R0, RZ, RZ, RZ ;  /* 0x000000ffff007224 */ /* 0x000fe200078e00ff */
[----:B------:R-:W-:Y:S02]  /*2830*/  LEA.HI R2, R4, R3, RZ, 0x10 ;  /* 0x0000000304027211 */ /* 0x000fe400078f80ff */
[----:B------:R-:W-:Y:S02]  /*2840*/  ISETP.GT.AND P0, PT, R8, R5, PT ;  /* 0x000000050800720c */ /* 0x000fe40003f04270 */
[----:B------:R-:W-:Y:S02]  /*2850*/  SHF.R.U32.HI R233, RZ, 0x10, R2 ;  /* 0x00000010ffe97819 */ /* 0x000fe40000011602 */
[----:B------:R-:W-:Y:S02]  /*2860*/  LOP3.LUT R244, R2, 0xff, RZ, 0xc0, !PT ;  /* 0x000000ff02f47812 */ /* 0x000fe400078ec0ff */
[----:B------:R-:W-:-:S04]  /*2870*/  ISETP.NE.AND P1, PT, R233, RZ, PT ;  /* 0x000000ffe900720c */ /* 0x000fc80003f25270 */
[----:B------:R-:W-:-:S03]  /*2880*/  SEL R95, R233, c[0x0][0x338], P1 ;  /* 0x0000ce00e95f7a07 */ /* 0x000fc60000800000 */
[----:B------:R-:W-:Y:S05]  /*2890*/  @!P0 BRA `(.L_x_725) ;  /* 0x000001e000008947 */ /* 0x000fea0003800000 */
[----:B------:R-:W-:-:S05]  /*28a0*/  IABS R0, R95 ;  /* 0x0000005f00007213 */ /* 0x000fca0000000000 */
[----:B------:R-:W-:-:S04]  /*28b0*/  IMAD.MOV.U32 R4, RZ, RZ, R0 ;  /* 0x000000ffff047224 */ /* 0x000fc800078e0000 */
[----:B------:R-:W1:Y:S08]  /*28c0*/  I2F.RP R2, R4 ;  /* 0x0000000400027306 */ /* 0x000e700000209400 */
[----:B-1----:R-:W1:Y:S02]  /*28d0*/  MUFU.RCP R2, R2 ;  /* 0x0000000200027308 */ /* 0x002e640000001000 */
[----:B-1----:R-:W-:-:S06]  /*28e0*/  IADD3 R2, R2, 0xffffffe, RZ ;  /* 0x0ffffffe02027810 */ /* 0x002fcc0007ffe0ff */
[----:B------:R1:W2:Y:S02]  /*28f0*/  F2I.FTZ.U32.TRUNC.NTZ R3, R2 ;  /* 0x0000000200037305 */ /* 0x0002a4000021f000 */
[----:B-1----:R-:W-:Y:S01]  /*2900*/  IADD3 R2, R95, -0x1, R8 ;  /* 0xffffffff5f027810 */ /* 0x002fe20007ffe008 */
[----:B--2---:R-:W-:-:S04]  /*2910*/  IMAD.MOV R0, RZ, RZ, -R3 ;  /* 0x000000ffff007224 */ /* 0x004fc800078e0a03 */
[----:B------:R-:W-:Y:S01]  /*2920*/  IMAD.MOV.U32 R7, RZ, RZ, R0 ;  /* 0x000000ffff077224 */ /* 0x000fe200078e0000 */
[----:B------:R-:W-:Y:S01]  /*2930*/  IABS R0, R95 ;  /* 0x0000005f00007213 */ /* 0x000fe20000000000 */
[----:B------:R-:W-:Y:S01]  /*2940*/  IMAD.IADD R6, R2, 0x1, -R5 ;  /* 0x0000000102067824 */ /* 0x000fe200078e0a05 */
[----:B------:R-:W-:Y:S01]  /*2950*/  MOV R2, RZ ;  /* 0x000000ff00027202 */ /* 0x000fe20000000f00 */
[----:B------:R-:W-:Y:S02]  /*2960*/  IMAD R7, R7, R4, RZ ;  /* 0x0000000407077224 */ /* 0x000fe400078e02ff */
[----:B------:R-:W-:Y:S01]  /*2970*/  IMAD.MOV R9, RZ, RZ, -R0 ;  /* 0x000000ffff097224 */ /* 0x000fe200078e0a00 */
[----:B------:R-:W-:Y:S01]  /*2980*/  IABS R10, R6 ;  /* 0x00000006000a7213 */ /* 0x000fe20000000000 */
[----:B------:R-:W-:-:S04]  /*2990*/  IMAD.HI.U32 R0, R3, R7, R2 ;  /* 0x0000000703007227 */ /* 0x000fc800078e0002 */
[----:B------:R-:W-:Y:S02]  /*29a0*/  IMAD.MOV.U32 R2, RZ, RZ, R10 ;  /* 0x000000ffff027224 */ /* 0x000fe400078e000a */
        /* <DEDUP_REMOVED lines=9> */
[----:B------:R-:W-:-:S07]  /*2a40*/  ISETP.GE.AND P1, PT, R2, RZ, PT ;  /* 0x000000ff0200720c */ /* 0x000fce0003f26270 */
[----:B------:R-:W-:-:S06]  /*2a50*/  @P2 IADD3 R0, R0, 0x1, RZ ;  /* 0x0000000100002810 */ /* 0x000fcc0007ffe0ff */
[----:B------:R-:W-:Y:S01]  /*2a60*/  @!P1 IMAD.MOV R0, RZ, RZ, -R0 ;  /* 0x000000ffff009224 */ /* 0x000fe200078e0a00 */
[----:B------:R-:W-:Y:S02]  /*2a70*/  @!P0 LOP3.LUT R0, RZ, R95, RZ, 0x33, !PT ;  /* 0x0000005fff008212 */ /* 0x000fe400078e33ff */
.L_x_725:
[----:B------:R-:W-:Y:S05]  /*2a80*/  BSYNC B0 ;  /* 0x0000000000007941 */ /* 0x000fea0003800000 */
.L_x_724:
[----:B------:R-:W2:Y:S01]  /*2a90*/  LDL R4, [R1+0x3c] ;  /* 0x00003c0001047983 */ /* 0x000ea20000100800 */
[----:B------:R-:W-:-:S04]  /*2aa0*/  IMAD R2, R244, R0, R5 ;  /* 0x00000000f4027224 */ /* 0x000fc800078e0205 */
        /* <DEDUP_REMOVED lines=26> */
[----:B------:R-:W-:Y:S01]  /*2c50*/  SHF.R.S32.HI R8, RZ, 0x1f, R235 ;  /* 0x0000001fff087819 */ /* 0x000fe200000114eb */
[----:B------:R-:W-:Y:S01]  /*2c60*/  IMAD R4, R57, c[0x0][0x238], RZ ;  /* 0x00008e0039047a24 */ /* 0x000fe200078e02ff */
[----:B------:R-:W-:Y:S01]  /*2c70*/  SEL R6, R235, RZ, !P4 ;  /* 0x000000ffeb067207 */ /* 0x000fe20006000000 */
[----:B------:R-:W-:Y:S01]  /*2c80*/  IMAD R0, R46, -0x20, R93 ;  /* 0xffffffe02e007824 */ /* 0x000fe200078e025d */
[----:B------:R-:W-:Y:S01]  /*2c90*/  SEL R7, R8, RZ, !P4 ;  /* 0x000000ff08077207 */ /* 0x000fe20006000000 */
[----:B------:R-:W-:Y:S01]  /*2ca0*/  IMAD R4, R56, c[0x0][0x23c], R4 ;  /* 0x00008f0038047a24 */ /* 0x000fe200078e0204 */
[C---:B------:R-:W-:Y:S01]  /*2cb0*/  SHF.L.U64.HI R101, R105.reuse, R100, c[0x0][0x23c] ;  /* 0x00008f0069657619 */ /* 0x040fe20000010264 */
[----:B------:R-:W-:Y:S01]  /*2cc0*/  IMAD.SHL.U32 R105, R105, 0x20, RZ ;  /* 0x0000002069697824 */ /* 0x000fe200078e00ff */
[----:B------:R-:W-:Y:S01]  /*2cd0*/  ISETP.GT.AND P0, PT, R0, RZ, PT ;  /* 0x000000ff0000720c */ /* 0x000fe20003f04270 */
[----:B------:R-:W-:Y:S01]  /*2ce0*/  IMAD.IADD R3, R3, 0x1, R4 ;  /* 0x0000000103037824 */ /* 0x000fe200078e0204 */
[----:B------:R-:W-:Y:S01]  /*2cf0*/  ISETP.GE.AND P2, PT, R132, c[0x0][0x1d4], PT ;  /* 0x0000750084007a0c */ /* 0x000fe20003f46270 */
[----:B------:R-:W-:Y:S01]  /*2d00*/  IMAD R0, R7, c[0x0][0x248], RZ ;  /* 0x0000920007007a24 */ /* 0x000fe200078e02ff */
[----:B------:R-:W-:Y:S01]  /*2d10*/  ISETP.GE.AND P6, PT, R137, c[0x0][0x1d4], PT ;  /* 0x0000750089007a0c */ /* 0x000fe20003fc6270 */
[----:B------:R-:W-:Y:S01]  /*2d20*/  IMAD.WIDE.U32 R2, R19, c[0x0][0x240], R2 ;  /* 0x0000900013027a25 */ /* 0x000fe200078e0002 */
[----:B------:R-:W-:-:S02]  /*2d30*/  ISETP.GE.AND P5, PT, R200, c[0x0][0x1d4], PT ;  /* 0x00007500c8007a0c */ /* 0x000fc40003fa6270 */
[----:B------:R-:W-:Y:S01]  /*2d40*/  ISETP.GE.AND P4, PT, R199, c[0x0][0x1d4], PT ;  /* 0x00007500c7007a0c */ /* 0x000fe20003f86270 */
[----:B------:R-:W-:Y:S01]  /*2d50*/  IMAD R3, R19, c[0x0][0x244], R3 ;  /* 0x0000910013037a24 */ /* 0x000fe200078e0203 */
[----:B------:R-:W-:Y:S01]  /*2d60*/  LOP3.LUT R214, R214, 0xfffffffe, RZ, 0xc0, !PT ;  /* 0xfffffffed6d67812 */ /* 0x000fe200078ec0ff */
[C---:B------:R-:W-:Y:S02]  /*2d70*/  IMAD R4, R6.reuse, c[0x0][0x24c], R0 ;  /* 0x0000930006047a24 */ /* 0x040fe400078e0200 */
[----:B------:R-:W-:Y:S01]  /*2d80*/  IMAD.WIDE.U32 R60, R6, c[0x0][0x248], R2 ;  /* 0x00009200063c7a25 */ /* 0x000fe200078e0002 */
[----:B------:R-:W-:Y:S02]  /*2d90*/  @P0 SHF.R.S32.HI R2, RZ, 0x1f, R46 ;  /* 0x0000001fff020819 */ /* 0x000fe4000001142e */
[----:B------:R-:W-:Y:S01]  /*2da0*/  @P2 LOP3.LUT R214, R214, 0x1, RZ, 0xfc, !PT ;  /* 0x00000001d6d62812 */ /* 0x000fe200078efcff */
[----:B------:R-:W-:Y:S02]  /*2db0*/  @P0 IMAD R0, R101, R46, RZ ;  /* 0x0000002e65000224 */ /* 0x000fe400078e02ff */
[----:B------:R-:W-:-:S02]  /*2dc0*/  IMAD.IADD R59, R61, 0x1, R4 ;  /* 0x000000013d3b7824 */ /* 0x000fc400078e0204 */
[----:B------:R-:W-:Y:S02]  /*2dd0*/  @P0 IMAD.MOV.U32 R58, RZ, RZ, R60 ;  /* 0x000000ffff3a0224 */ /* 0x000fe400078e003c */
[-C--:B------:R-:W-:Y:S02]  /*2de0*/  @P0 IMAD R0, R2, R105.reuse, R0 ;  /* 0x0000006902000224 */ /* 0x080fe400078e0200 */
[----:B------:R-:W-:-:S04]  /*2df0*/  @P0 IMAD.WIDE.U32 R4, R46, R105, R58 ;  /* 0x000000692e040225 */ /* 0x000fc800078e003a */
[----:B------:R-:W-:Y:S01]  /*2e00*/  @P0 IMAD.IADD R0, R5, 0x1, R0 ;  /* 0x0000000105000824 */ /* 0x000fe200078e0200 */
[----:B------:R-:W-:-:S04]  /*2e10*/  @P0 LEA R2, P1, R4, c[0x0][0x220], 0x1 ;  /* 0x0000880004020a11 */ /* 0x000fc800078208ff */
[----:B------:R-:W-:-:S05]  /*2e20*/  @P0 LEA.HI.X R3, R4, c[0x0][0x224], R0, 0x1, P1 ;  /* 0x0000890004030a11 */ /* 0x000fca00008f0c00 */
[----:B------:R-:W-:Y:S01]  /*2e30*/  @!PT LDS RZ, [RZ] ;  /* 0x00000000fffff984 */ /* 0x000fe20000000800 */
[----:B------:R-:W-:Y:S01]  /*2e40*/  @!PT LDS RZ, [RZ] ;  /* 0x00000000fffff984 */ /* 0x000fe20000000800 */
[----:B------:R-:W-:Y:S01]  /*2e50*/  @!PT LDS RZ, [RZ] ;  /* 0x00000000fffff984 */ /* 0x000fe20000000800 */
[----:B------:R1:W-:Y:S04]  /*2e60*/  @P0 LDGSTS.E.BYPASS.LTC128B.128 [R194+0xc080], [R2.64], !P2 ;  /* 0x0c08000002c20fae */ /* 0x0003e8000d101d48 */
[----:B------:R1:W-:Y:S04]  /*2e70*/  @P0 LDGSTS.E.BYPASS.LTC128B.128 [R194+0xd080], [R2.64+0x80], !P6 ;  /* 0x0d08008002c20fae */ /* 0x0003e8000f101d48 */
[----:B------:R1:W-:Y:S04]  /*2e80*/  @P0 LDGSTS.E.BYPASS.LTC128B.128 [R194+0xe080], [R2.64+0x100], !P5 ;  /* 0x0e08010002c20fae */ /* 0x0003e8000e901d48 */
[----:B------:R1:W-:Y:S01]  /*2e90*/  @P0 LDGSTS.E.BYPASS.LTC128B.128 [R194+0xf080], [R2.64+0x180], !P4 ;  /* 0x0f08018002c20fae */ /* 0x0003e2000e101d48 */
[----:B------:R-:W-:-:S02]  /*2ea0*/  ISETP.NE.U32.AND P0, PT, RZ, c[0x0][0x340], PT ;  /* 0x0000d000ff007a0c */ /* 0x000fc40003f05070 */
[----:B------:R-:W-:Y:S01]  /*2eb0*/  ISETP.GE.AND P1, PT, R132, c[0x0][0x27c], PT ;  /* 0x00009f0084007a0c */ /* 0x000fe20003f26270 */
[----:B------:R-:W-:Y:S01]  /*2ec0*/  IMAD.MOV.U32 R98, RZ, RZ, c[0x0][0x27c] ;  /* 0x00009f00ff627624 */ /* 0x000fe200078e00ff */
[----:B------:R-:W-:Y:S01]  /*2ed0*/  ISETP.NE.AND.EX P0, PT, RZ, c[0x0][0x344], PT, P0 ;  /* 0x0000d100ff007a0c */ /* 0x000fe20003f05300 */
[----:B------:R-:W0:-:S12]  /*2ee0*/  LDGDEPBAR ;  /* 0x00000000000079af */ /* 0x000e180000000000 */
[----:B-1----:R-:W-:-:S06]  /*2ef0*/  @P0 IMAD.WIDE R2, R235, R15, c[0x0][0x340] ;  /* 0x0000d000eb020625 */ /* 0x002fcc00078e020f */
[----:B------:R-:W2:Y:S01]  /*2f00*/  @P0 LDG.E R2, [R2.64] ;  /* 0x0000000802020981 */ /* 0x000ea2000c1e1900 */
[----:B------:R-:W-:Y:S01]  /*2f10*/  LOP3.LUT R214, R214, 0xfffffffd, RZ, 0xc0, !PT ;  /* 0xfffffffdd6d67812 */ /* 0x000fe200078ec0ff */
[----:B------:R-:W-:Y:S01]  /*2f20*/  WARPSYNC 0xffffffff ;  /* 0xffffffff00007948 */ /* 0x000fe20003800000 */
[----:B-----5:R-:W-:Y:S01]  /*2f30*/  SHF.R.S32.HI R18, RZ, 0x1f, R96 ;  /* 0x0000001fff127819 */ /* 0x020fe20000011460 */
[----:B------:R-:W-:Y:S01]  /*2f40*/  IMAD.SHL.U32 R98, R98, 0x2, RZ ;  /* 0x0000000262627824 */ /* 0x000fe200078e00ff */
[----:B------:R-:W-:Y:S02]  /*2f50*/  @P1 LOP3.LUT R214, R214, 0x2, RZ, 0xfc, !PT ;  /* 0x00000002d6d61812 */ /* 0x000fe400078efcff */
[----:B--2---:R-:W-:Y:S01]  /*2f60*/  @P0 SHF.R.S32.HI R3, RZ, 0x1f, R2 ;  /* 0x0000001fff030819 */ /* 0x004fe20000011402 */
[----:B------:R-:W-:Y:S02]  /*2f70*/  @!P0 IMAD.MOV.U32 R2, RZ, RZ, R235 ;  /* 0x000000ffff028224 */ /* 0x000fe400078e00eb */
[----:B------:R-:W-:-:S02]  /*2f80*/  @!P0 IMAD.MOV.U32 R3, RZ, RZ, R8 ;  /* 0x000000ffff038224 */ /* 0x000fc400078e0008 */
[----:B------:R-:W-:Y:S01]  /*2f90*/  IMAD.WIDE.U32 R4, R19, c[0x0][0x260], R132 ;  /* 0x0000980013047a25 */ /* 0x000fe200078e0084 */
[----:B------:R-:W-:Y:S01]  /*2fa0*/  ISETP.GE.AND P0, PT, R137, c[0x0][0x27c], PT ;  /* 0x00009f0089007a0c */ /* 0x000fe20003f06270 */
[----:B------:R-:W-:Y:S01]  /*2fb0*/  BAR.SYNC.DEFER_BLOCKING 0x0 ;  /* 0x0000000000007b1d */ /* 0x000fe20000010000 */
[----:B------:R-:W-:Y:S01]  /*2fc0*/  SEL R8, RZ, c[0x0][0x27c], !P1 ;  /* 0x00009f00ff087a07 */ /* 0x000fe20004800000 */
[----:B------:R-:W-:Y:S01]  /*2fd0*/  IMAD R0, R7, c[0x0][0x268], RZ ;  /* 0x00009a0007007a24 */ /* 0x000fe200078e02ff */
[----:B------:R-:W-:Y:S01]  /*2fe0*/  LOP3.LUT R214, R214, 0xfffffffb, RZ, 0xc0, !PT ;  /* 0xfffffffbd6d67812 */ /* 0x000fe200078ec0ff */
[----:B------:R-:W-:Y:S01]  /*2ff0*/  IMAD R5, R19, c[0x0][0x264], R5 ;  /* 0x0000990013057a24 */ /* 0x000fe200078e0205 */
[----:B------:R-:W-:Y:S01]  /*3000*/  SHF.R.U32.HI R21, RZ, 0x3, R229 ;  /* 0x00000003ff157819 */ /* 0x000fe200000116e5 */
[C---:B------:R-:W-:Y:S01]  /*3010*/  IMAD R20, R6.reuse, c[0x0][0x26c], R0 ;  /* 0x00009b0006147a24 */ /* 0x040fe200078e0200 */
[----:B------:R-:W-:Y:S01]  /*3020*/  MOV R106, c[0x0][0x27c] ;  /* 0x00009f00006a7a02 */ /* 0x000fe20000000f00 */
[----:B------:R-:W-:Y:S01]  /*3030*/  IMAD R0, R9, c[0x0][0x290], RZ ;  /* 0x0000a40009007a24 */ /* 0x000fe200078e02ff */
[----:B------:R-:W-:Y:S01]  /*3040*/  MOV R104, c[0x0][0x280] ;  /* 0x0000a00000687a02 */ /* 0x000fe20000000f00 */
[----:B------:R-:W-:Y:S01]  /*3050*/  IMAD.WIDE.U32 R76, R6, c[0x0][0x268], R4 ;  /* 0x00009a00064c7a25 */ /* 0x000fe200078e0004 */
[----:B------:R-:W-:Y:S01]  /*3060*/  ULDC.U8 UR5, c[0x0][0x298] ;  /* 0x0000a60000057ab9 */ /* 0x000fe20000000000 */
[----:B------:R-:W-:-:S02]  /*3070*/  @P0 LOP3.LUT R214, R214, 0x4, RZ, 0xfc, !PT ;  /* 0x00000004d6d60812 */ /* 0x000fc400078efcff */
[----:B------:R-:W-:Y:S01]  /*3080*/  IMAD R9, R9, c[0x0][0x280], RZ ;  /* 0x0000a00009097a24 */ /* 0x000fe200078e02ff */
[----:B------:R-:W-:Y:S01]  /*3090*/  IADD3 R90, R77, R20, RZ ;  /* 0x000000144d5a7210 */ /* 0x000fe20007ffe0ff */
[----:B------:R-:W-:Y:S01]  /*30a0*/  IMAD.WIDE.U32 R4, R211, c[0x0][0x290], R132 ;  /* 0x0000a400d3047a25 */ /* 0x000fe200078e0084 */
[----:B------:R-:W-:-:S03]  /*30b0*/  LOP3.LUT R214, R214, 0xffffffef, RZ, 0xc0, !PT ;  /* 0xffffffefd6d67812 */ /* 0x000fc600078ec0ff */
[C---:B------:R-:W-:Y:S01]  /*30c0*/  IMAD R0, R211.reuse, c[0x0][0x294], R0 ;  /* 0x0000a500d3007a24 */ /* 0x040fe200078e0200 */
[----:B------:R-:W-:Y:S01]  /*30d0*/  MOV R10, R4 ;  /* 0x00000004000a7202 */ /* 0x000fe20000000f00 */
[----:B------:R-:W-:Y:S01]  /*30e0*/  IMAD.IADD R94, R12, 0x1, R14 ;  /* 0x000000010c5e7824 */ /* 0x000fe200078e020e */
[----:B------:R-:W-:Y:S01]  /*30f0*/  LOP3.LUT R214, R214, 0xfffffff7, RZ, 0xc0, !PT ;  /* 0xfffffff7d6d67812 */ /* 0x000fe200078ec0ff */
[----:B------:R-:W-:-:S04]  /*3100*/  IMAD.WIDE.U32 R6, R211, c[0x0][0x280], R132 ;  /* 0x0000a000d3067a25 */ /* 0x000fc800078e0084 */
[----:B------:R-:W-:Y:S02]  /*3110*/  IMAD R14, R211, c[0x0][0x284], R9 ;  /* 0x0000a100d30e7a24 */ /* 0x000fe400078e0209 */
[----:B------:R-:W-:Y:S01]  /*3120*/  IMAD.IADD R11, R5, 0x1, R0 ;  /* 0x00000001050b7824 */ /* 0x000fe200078e0200 */
[----:B------:R-:W-:Y:S01]  /*3130*/  SEL R5, RZ, c[0x0][0x27c], !P0 ;  /* 0x00009f00ff057a07 */ /* 0x000fe20004000000 */
[----:B------:R-:W-:Y:S01]  /*3140*/  IMAD.WIDE.U32 R12, R211, c[0x0][0x290], R138 ;  /* 0x0000a400d30c7a25 */ /* 0x000fe200078e008a */
[----:B------:R-:W-:Y:S02]  /*3150*/  IADD3 R9, R7, R14, RZ ;  /* 0x0000000e07097210 */ /* 0x000fe40007ffe0ff */
[----:B------:R-:W-:Y:S01]  /*3160*/  ISETP.GE.AND P0, PT, R106, 0x1, PT ;  /* 0x000000016a00780c */ /* 0x000fe20003f06270 */
[----:B------:R-:W-:Y:S02]  /*3170*/  IMAD.IADD R15, R132, 0x1, R8 ;  /* 0x00000001840f7824 */ /* 0x000fe400078e0208 */
[----:B------:R-:W-:-:S02]  /*3180*/  IMAD.IADD R7, R0, 0x1, R13 ;  /* 0x0000000100077824 */ /* 0x000fc400078e020d */
[----:B------:R-:W-:Y:S01]  /*3190*/  IMAD.IADD R13, R137, 0x1, R5 ;  /* 0x00000001890d7824 */ /* 0x000fe200078e0205 */
[----:B------:R-:W-:Y:S01]  /*31a0*/  SHF.R.S32.HI R0, RZ, 0x1f, R15 ;  /* 0x0000001fff007819 */ /* 0x000fe2000001140f */
[----:B------:R-:W-:Y:S01]  /*31b0*/  IMAD.MOV.U32 R8, RZ, RZ, R6 ;  /* 0x000000ffff087224 */ /* 0x000fe200078e0006 */
[----:B------:R-:W-:Y:S01]  /*31c0*/  MOV R6, R12 ;  /* 0x0000000c00067202 */ /* 0x000fe20000000f00 */
[----:B------:R-:W-:Y:S01]  /*31d0*/  IMAD.WIDE.U32 R4, R211, c[0x0][0x280], R138 ;  /* 0x0000a000d3047a25 */ /* 0x000fe200078e008a */
[----:B------:R-:W-:Y:S02]  /*31e0*/  SHF.R.S32.HI R16, RZ, 0x1f, R13 ;  /* 0x0000001fff107819 */ /* 0x000fe4000001140d */
[CC--:B------:R-:W-:Y:S01]  /*31f0*/  LEA.HI R12, R0.reuse, R15.reuse, RZ, 0x3 ;  /* 0x0000000f000c7211 */ /* 0x0c0fe200078f18ff */
[----:B------:R-:W-:Y:S01]  /*3200*/  IMAD.MOV.U32 R107, RZ, RZ, c[0x0][0x2b8] ;  /* 0x0000ae00ff6b7624 */ /* 0x000fe200078e00ff */
[----:B------:R-:W-:Y:S01]  /*3210*/  LEA.HI R15, R0, R15, RZ, 0x6 ;  /* 0x0000000f000f7211 */ /* 0x000fe200078f30ff */
[----:B------:R-:W-:Y:S01]  /*3220*/  IMAD.IADD R5, R14, 0x1, R5 ;  /* 0x000000010e057824 */ /* 0x000fe200078e0205 */
[CC--:B------:R-:W-:Y:S01]  /*3230*/  LEA.HI R0, R16.reuse, R13.reuse, RZ, 0x3 ;  /* 0x0000000d10007211 */ /* 0x0c0fe200078f18ff */
[----:B------:R-:W-:Y:S01]  /*3240*/  IMAD R3, R3, c[0x0][0x2b0], RZ ;  /* 0x0000ac0003037a24 */ /* 0x000fe200078e02ff */
[----:B------:R-:W-:Y:S01]  /*3250*/  LEA.HI R13, R16, R13, RZ, 0x6 ;  /* 0x0000000d100d7211 */ /* 0x000fe200078f30ff */
[----:B------:R-:W-:Y:S01]  /*3260*/  IMAD.SHL.U32 R15, R15, 0x20, RZ ;  /* 0x000000200f0f7824 */ /* 0x000fe200078e00ff */
[----:B------:R-:W-:Y:S01]  /*3270*/  LOP3.LUT R14, R229, 0x38, R0, 0xf8, !PT ;  /* 0x00000038e50e7812 */ /* 0x000fe200078ef800 */
[----:B------:R-:W-:Y:S01]  /*3280*/  IMAD.WIDE.U32 R74, R2, c[0x0][0x2b0], RZ ;  /* 0x0000ac00024a7a25 */ /* 0x000fe200078e00ff */
[----:B------:R-:W-:-:S02]  /*3290*/  SHF.L.U32 R13, R13, 0x5, RZ ;  /* 0x000000050d0d7819 */ /* 0x000fc400000006ff */
[----:B------:R-:W-:Y:S01]  /*32a0*/  LOP3.LUT R17, R15, 0x7ffff800, RZ, 0xc0, !PT ;  /* 0x7ffff8000f117812 */ /* 0x000fe200078ec0ff */
[----:B------:R-:W-:Y:S01]  /*32b0*/  IMAD.MOV.U32 R103, RZ, RZ, c[0x0][0x290] ;  /* 0x0000a400ff677624 */ /* 0x000fe200078e00ff */
[----:B------:R-:W-:Y:S01]  /*32c0*/  ISETP.NE.AND P1, PT, R107, 0x1, PT ;  /* 0x000000016b00780c */ /* 0x000fe20003f25270 */
[----:B------:R-:W-:Y:S01]  /*32d0*/  IMAD.WIDE.U32 R64, R96, c[0x0][0x290], R6 ;  /* 0x0000a40060407a25 */ /* 0x000fe200078e0006 */
[----:B------:R-:W-:Y:S02]  /*32e0*/  LOP3.LUT R15, R13, 0x7ffff800, RZ, 0xc0, !PT ;  /* 0x7ffff8000d0f7812 */ /* 0x000fe400078ec0ff */
[----:B------:R-:W-:Y:S01]  /*32f0*/  LOP3.LUT R13, R14, R21, RZ, 0x3c, !PT ;  /* 0x000000150e0d7212 */ /* 0x000fe200078e3cff */
[----:B------:R-:W-:Y:S01]  /*3300*/  IMAD.WIDE.U32 R62, R96, c[0x0][0x280], R4 ;  /* 0x0000a000603e7a25 */ /* 0x000fe200078e0004 */
[----:B------:R-:W-:Y:S02]  /*3310*/  LOP3.LUT R16, R229, 0x38, R12, 0xf8, !PT ;  /* 0x00000038e5107812 */ /* 0x000fe400078ef80c */
[--C-:B------:R-:W-:Y:S01]  /*3320*/  IADD3 R15, R13, R15, R230.reuse ;  /* 0x0000000f0d0f7210 */ /* 0x100fe20007ffe0e6 */
[----:B------:R-:W-:Y:S01]  /*3330*/  IMAD R13, R2, c[0x0][0x2b4], R3 ;  /* 0x0000ad00020d7a24 */ /* 0x000fe200078e0203 */
[----:B------:R-:W-:Y:S01]  /*3340*/  LOP3.LUT R16, R16, R21, RZ, 0x3c, !PT ;  /* 0x0000001510107212 */ /* 0x000fe200078e3cff */
[----:B------:R-:W-:Y:S01]  /*3350*/  IMAD R3, R18, c[0x0][0x290], RZ ;  /* 0x0000a40012037a24 */ /* 0x000fe200078e02ff */
[----:B------:R-:W-:Y:S01]  /*3360*/  LOP3.LUT R55, R12, 0xfffffff8, RZ, 0xc0, !PT ;  /* 0xfffffff80c377812 */ /* 0x000fe200078ec0ff */
[----:B------:R-:W-:Y:S01]  /*3370*/  IMAD R2, R18, c[0x0][0x280], RZ ;  /* 0x0000a00012027a24 */ /* 0x000fe200078e02ff */
[----:B------:R-:W-:Y:S01]  /*3380*/  IADD3 R14, R16, R17, R230 ;  /* 0x00000011100e7210 */ /* 0x000fe20007ffe0e6 */
[----:B------:R-:W-:Y:S01]  /*3390*/  IMAD R3, R96, c[0x0][0x294], R3 ;  /* 0x0000a50060037a24 */ /* 0x000fe200078e0203 */
[----:B------:R-:W-:Y:S01]  /*33a0*/  LOP3.LUT R54, R0, 0xfffffff8, RZ, 0xc0, !PT ;  /* 0xfffffff800367812 */ /* 0x000fe200078ec0ff */
[----:B------:R-:W-:Y:S01]  /*33b0*/  IMAD R2, R96, c[0x0][0x284], R2 ;  /* 0x0000a10060027a24 */ /* 0x000fe200078e0202 */
[----:B------:R-:W-:Y:S01]  /*33c0*/  @P1 LOP3.LUT R214, R214, 0x8, RZ, 0xfc, !PT ;  /* 0x00000008d6d61812 */ /* 0x000fe200078efcff */
[----:B------:R-:W-:Y:S01]  /*33d0*/  IMAD.WIDE.U32 R72, R19, c[0x0][0x210], RZ ;  /* 0x0000840013487a25 */ /* 0x000fe200078e00ff */
[----:B------:R-:W-:-:S02]  /*33e0*/  SHF.L.U64.HI R99, R103, R100, c[0x0][0x294] ;  /* 0x0000a50067637619 */ /* 0x000fc40000010264 */
[C---:B------:R-:W-:Y:S01]  /*33f0*/  SHF.L.U64.HI R100, R104.reuse, R100, c[0x0][0x284] ;  /* 0x0000a10068647619 */ /* 0x040fe20000010264 */
[----:B------:R-:W-:Y:S01]  /*3400*/  IMAD.WIDE.U32 R70, R19, c[0x0][0x1e8], RZ ;  /* 0x00007a0013467a25 */ /* 0x000fe200078e00ff */
[----:B------:R-:W-:Y:S02]  /*3410*/  SHF.L.U32 R104, R104, 0x5, RZ ;  /* 0x0000000568687819 */ /* 0x000fe400000006ff */
[----:B------:R-:W-:Y:S01]  /*3420*/  SHF.R.S32.HI R88, RZ, 0x3, R12 ;  /* 0x00000003ff587819 */ /* 0x000fe2000001140c */
[C---:B------:R-:W-:Y:S01]  /*3430*/  IMAD.WIDE.U32 R68, R96.reuse, c[0x0][0x290], R10 ;  /* 0x0000a40060447a25 */ /* 0x040fe200078e000a */
[----:B------:R-:W-:Y:S02]  /*3440*/  SHF.R.S32.HI R87, RZ, 0x3, R0 ;  /* 0x00000003ff577819 */ /* 0x000fe40000011400 */
[----:B------:R-:W-:Y:S01]  /*3450*/  IADD3 R84, R3, R65, RZ ;  /* 0x0000004103547210 */ /* 0x000fe20007ffe0ff */
[----:B------:R-:W-:Y:S01]  /*3460*/  IMAD.WIDE.U32 R66, R96, c[0x0][0x280], R8 ;  /* 0x0000a00060427a25 */ /* 0x000fe200078e0008 */
[----:B------:R-:W-:-:S02]  /*3470*/  IADD3 R81, R2, R63, RZ ;  /* 0x0000003f02517210 */ /* 0x000fc40007ffe0ff */
[----:B------:R-:W-:Y:S01]  /*3480*/  SHF.R.S32.HI R83, RZ, 0x1f, R55 ;  /* 0x0000001fff537819 */ /* 0x000fe20000011437 */
[----:B------:R-:W-:Y:S01]  /*3490*/  IMAD.SHL.U32 R103, R103, 0x20, RZ ;  /* 0x0000002067677824 */ /* 0x000fe200078e00ff */
[----:B------:R-:W-:Y:S01]  /*34a0*/  SHF.R.S32.HI R82, RZ, 0x1f, R54 ;  /* 0x0000001fff527819 */ /* 0x000fe20000011436 */
[----:B------:R-:W-:Y:S01]  /*34b0*/  IMAD R92, R19, c[0x0][0x214], R73 ;  /* 0x00008500135c7a24 */ /* 0x000fe200078e0249 */
[----:B------:R-:W-:Y:S01]  /*34c0*/  SHF.L.U32 R78, R15, 0x1, RZ ;  /* 0x000000010f4e7819 */ /* 0x000fe200000006ff */
[----:B------:R-:W-:Y:S01]  /*34d0*/  IMAD R91, R19, c[0x0][0x1ec], R71 ;  /* 0x00007b00135b7a24 */ /* 0x000fe200078e0247 */
[----:B------:R-:W-:Y:S01]  /*34e0*/  @P0 LOP3.LUT R214, R214, 0x10, RZ, 0xfc, !PT ;  /* 0x00000010d6d60812 */ /* 0x000fe200078efcff */
[----:B------:R-:W-:Y:S02]  /*34f0*/  IMAD.IADD R89, R75, 0x1, R13 ;  /* 0x000000014b597824 */ /* 0x000fe400078e020d */
[----:B------:R-:W-:Y:S02]  /*3500*/  IMAD.IADD R86, R69, 0x1, R3 ;  /* 0x0000000145567824 */ /* 0x000fe400078e0203 */
[----:B------:R-:W-:-:S02]  /*3510*/  IMAD.IADD R85, R67, 0x1, R2 ;  /* 0x0000000143557824 */ /* 0x000fc400078e0202 */
[----:B------:R-:W-:Y:S02]  /*3520*/  IMAD.SHL.U32 R79, R14, 0x2, RZ ;  /* 0x000000020e4f7824 */ /* 0x000fe400078e00ff */
.L_x_745:
        /* <DEDUP_REMOVED lines=92> */
.L_x_731:
[----:B------:R-:W-:Y:S05]  /*3af0*/  BSYNC B0 ;  /* 0x0000000000007941 */ /* 0x000fea0003800000 */
.L_x_730:
        /* <DEDUP_REMOVED lines=26> */
[----:B------:R-:W-:Y:S01]  /*3ca0*/  MOV R4, R2 ;  /* 0x0000000200047202 */ /* 0x000fe20000000f00 */
[----:B--2---:R-:W-:Y:S01]  /*3cb0*/  IMAD.MOV.U32 R22, RZ, RZ, R20 ;  /* 0x000000ffff167224 */ /* 0x004fe200078e0014 */
[----:B---3--:R-:W-:Y:S01]  /*3cc0*/  LEA.HI.X R37, R132, R42, R133, 0x1, P0 ;  /* 0x0000002a84257211 */ /* 0x008fe200000f0c85 */
[--C-:B------:R-:W-:Y:S01]  /*3cd0*/  IMAD.MOV.U32 R23, RZ, RZ, R21.reuse ;  /* 0x000000ffff177224 */ /* 0x100fe200078e0015 */
[----:B------:R-:W-:Y:S11]  /*3ce0*/  ISETP.GE.AND P0, PT, R138, c[0x0][0x27c], PT ;  /* 0x00009f008a007a0c */ /* 0x000ff60003f06270 */
[----:B------:R-:W-:Y:S02]  /*3cf0*/  @!UPT UIADD3 URZ, URZ, URZ, URZ ;  /* 0x0000003f3f3ff290 */ /* 0x000fe4000fffe03f */
[----:B------:R-:W-:Y:S02]  /*3d00*/  @!P0 SHF.R.U64 R20, R20, 0x10, R21 ;  /* 0x0000001014148819 */ /* 0x000fe40000001215 */
[--C-:B------:R-:W-:Y:S01]  /*3d10*/  @!P0 SHF.R.U64 R5, R2, 0x10, R3.reuse ;  /* 0x0000001002058819 */ /* 0x100fe20000001203 */
[----:B------:R-:W-:Y:S01]  /*3d20*/  IMAD.MOV.U32 R2, RZ, RZ, R3 ;  /* 0x000000ffff027224 */ /* 0x000fe200078e0003 */
[----:B------:R-:W-:Y:S02]  /*3d30*/  @!P0 SHF.R.U32.HI R14, RZ, 0x10, R21 ;  /* 0x00000010ff0e8819 */ /* 0x000fe40000011615 */
[----:B------:R-:W-:Y:S02]  /*3d40*/  @!P0 SHF.R.U32.HI R0, RZ, 0x10, R3 ;  /* 0x00000010ff008819 */ /* 0x000fe40000011603 */
[----:B------:R-:W-:Y:S02]  /*3d50*/  @!P0 PRMT R22, R22, 0x5410, R20 ;  /* 0x0000541016168816 */ /* 0x000fe40000000014 */
[----:B------:R-:W-:Y:S02]  /*3d60*/  @!P0 PRMT R4, R4, 0x5410, R5 ;  /* 0x0000541004048816 */ /* 0x000fe40000000005 */
[----:B------:R-:W-:Y:S01]  /*3d70*/  @!P0 PRMT R24, R23, 0x5410, R14 ;  /* 0x0000541017188816 */ /* 0x000fe2000000000e */
[----:B------:R-:W-:Y:S01]  /*3d80*/  @!P0 IMAD.U32 R5, R22, 0x10000, RZ ;  /* 0x0001000016058824 */ /* 0x000fe200078e00ff */
[----:B------:R-:W-:Y:S02]  /*3d90*/  @!P0 PRMT R14, R2, 0x5410, R0 ;  /* 0x00005410020e8816 */ /* 0x000fe40000000000 */
[----:B------:R-:W-:Y:S02]  /*3da0*/  @!P0 SHF.L.U32 R3, R4, 0x10, RZ ;  /* 0x0000001004038819 */ /* 0x000fe400000006ff */
[----:B------:R-:W-:Y:S02]  /*3db0*/  @!P0 LOP3.LUT R21, R22, 0xffff0000, RZ, 0xc0, !PT ;  /* 0xffff000016158812 */ /* 0x000fe400078ec0ff */
[----:B------:R-:W-:Y:S01]  /*3dc0*/  @!P0 LOP3.LUT R4, R4, 0xffff0000, RZ, 0xc0, !PT ;  /* 0xffff000004048812 */ /* 0x000fe200078ec0ff */
[C---:B-1----:R-:W-:Y:S01]  /*3dd0*/  @!P0 IMAD.U32 R20, R8.reuse, 0x10000, RZ ;  /* 0x0001000008148824 */ /* 0x042fe200078e00ff */
[----:B------:R-:W-:Y:S01]  /*3de0*/  @!P0 LOP3.LUT R0, R8, 0xffff0000, RZ, 0xc0, !PT ;  /* 0xffff000008008812 */ /* 0x000fe200078ec0ff */
[C---:B------:R-:W-:Y:S01]  /*3df0*/  @!P0 IMAD.U32 R22, R9.reuse, 0x10000, RZ ;  /* 0x0001000009168824 */ /* 0x040fe200078e00ff */
[----:B------:R-:W-:Y:S03]  /*3e00*/  @!P0 LOP3.LUT R2, R9, 0xffff0000, RZ, 0xc0, !PT ;  /* 0xffff000009028812 */ /* 0x000fe600078ec0ff */
[C---:B------:R-:W-:Y:S02]  /*3e10*/  @!P0 FMUL.FTZ R23, R0.reuse, R5 ;  /* 0x0000000500178220 */ /* 0x040fe40000410000 */
[----:B------:R-:W-:Y:S02]  /*3e20*/  @!P0 FMUL.FTZ R0, R0, R3 ;  /* 0x0000000300008220 */ /* 0x000fe40000410000 */
[----:B------:R-:W-:Y:S02]  /*3e30*/  @!P0 FMUL.FTZ R25, R2, R21 ;  /* 0x0000001502198220 */ /* 0x000fe40000410000 */
[----:B------:R-:W-:Y:S01]  /*3e40*/  @!P0 FFMA.FTZ R40, R20, R3, -R23 ;  /* 0x0000000314288223 */ /* 0x000fe20000010817 */
[----:B------:R-:W-:Y:S01]  /*3e50*/  @!P0 LOP3.LUT R3, R10, 0xffff0000, RZ, 0xc0, !PT ;  /* 0xffff00000a038812 */ /* 0x000fe200078ec0ff */
[----:B------:R-:W-:Y:S01]  /*3e60*/  @!P0 FFMA.FTZ R0, R5, R20, R0 ;  /* 0x0000001405008223 */ /* 0x000fe20000010000 */
[----:B------:R-:W-:Y:S01]  /*3e70*/  @!P0 SHF.L.U32 R20, R24, 0x10, RZ ;  /* 0x0000001018148819 */ /* 0x000fe200000006ff */
[----:B------:R-:W-:Y:S01]  /*3e80*/  @!P0 IMAD.U32 R5, R14, 0x10000, RZ ;  /* 0x000100000e058824 */ /* 0x000fe200078e00ff */
[----:B------:R-:W-:Y:S01]  /*3e90*/  @!P0 LOP3.LUT R24, R24, 0xffff0000, RZ, 0xc0, !PT ;  /* 0xffff000018188812 */ /* 0x000fe200078ec0ff */
[-C--:B------:R-:W-:Y:S01]  /*3ea0*/  @!P0 FMUL.FTZ R2, R2, R4.reuse ;  /* 0x0000000402028220 */ /* 0x080fe20000410000 */
[----:B------:R-:W-:Y:S01]  /*3eb0*/  @!P0 LOP3.LUT R14, R14, 0xffff0000, RZ, 0xc0, !PT ;  /* 0xffff00000e0e8812 */ /* 0x000fe200078ec0ff */
[----:B------:R-:W-:Y:S01]  /*3ec0*/  @!P0 FFMA.FTZ R39, R22, R4, -R25 ;  /* 0x0000000416278223 */ /* 0x000fe20000010819 */
[C---:B------:R-:W-:Y:S01]  /*3ed0*/  @!P0 LOP3.LUT R4, R11.reuse, 0xffff0000, RZ, 0xc0, !PT ;  /* 0xffff00000b048812 */ /* 0x040fe200078ec0ff */
[----:B------:R-:W-:Y:S01]  /*3ee0*/  @!P0 IMAD.U32 R23, R10, 0x10000, RZ ;  /* 0x000100000a178824 */ /* 0x000fe200078e00ff */
[----:B------:R-:W-:Y:S01]  /*3ef0*/  @!P0 SHF.L.U32 R25, R11, 0x10, RZ ;  /* 0x000000100b198819 */ /* 0x000fe200000006ff */
[C---:B------:R-:W-:Y:S02]  /*3f00*/  @!P0 FMUL.FTZ R35, R3.reuse, R20 ;  /* 0x0000001403238220 */ /* 0x040fe40000410000 */
[----:B------:R-:W-:Y:S02]  /*3f10*/  @!P0 FMUL.FTZ R3, R3, R5 ;  /* 0x0000000503038220 */ /* 0x000fe40000410000 */
        /* <DEDUP_REMOVED lines=9> */
[----:B------:R-:W-:Y:S01]  /*3fb0*/  @!P0 F2FP.BF16.PACK_AB R3, R3, R35 ;  /* 0x000000230303823e */ /* 0x000fe200000010ff */
[----:B------:R-:W-:Y:S01]  /*3fc0*/  @!P0 IMAD.MOV.U32 R8, RZ, RZ, R5 ;  /* 0x000000ffff088224 */ /* 0x000fe200078e0005 */
[----:B------:R-:W-:Y:S02]  /*3fd0*/  @!P0 MOV R9, R2 ;  /* 0x0000000200098202 */ /* 0x000fe40000000f00 */
[----:B------:R-:W-:Y:S01]  /*3fe0*/  @!P0 F2FP.BF16.PACK_AB R0, R4, R38 ;  /* 0x000000260400823e */ /* 0x000fe200000010ff */
[----:B------:R-:W-:Y:S03]  /*3ff0*/  @!P0 IMAD.MOV.U32 R10, RZ, RZ, R3 ;  /* 0x000000ffff0a8224 */ /* 0x000fe600078e0003 */
[----:B------:R-:W-:Y:S05]  /*4000*/  @!P0 MOV R11, R0 ;  /* 0x00000000000b8202 */ /* 0x000fea0000000f00 */
[----:B------:R1:W-:Y:S02]  /*4010*/  ST.E.128 [R36.64], R8 ;  /* 0x0000000824007985 */ /* 0x0003e4000c101d08 */
.L_x_734:
[----:B------:R-:W-:Y:S05]  /*4020*/  BSYNC B0 ;  /* 0x0000000000007941 */ /* 0x000fea0003800000 */
.L_x_733:
[----:B------:R-:W-:Y:S01]  /*4030*/  ISETP.GE.AND P0, PT, R137, c[0x0][0x1d4], PT ;  /* 0x0000750089007a0c */ /* 0x000fe20003f06270 */
[----:B------:R-:W-:Y:S01]  /*4040*/  @!UPT UIADD3 URZ, URZ, URZ, URZ ;  /* 0x0000003f3f3ff290 */ /* 0x000fe2000fffe03f */
[----:B------:R-:W-:Y:S11]  /*4050*/  BSSY B0, `(.L_x_735) ;  /* 0x0000038000007945 */ /* 0x000ff60003800000 */
        /* <DEDUP_REMOVED lines=11> */
[C---:B------:R-:W-:Y:S01]  /*4110*/  @!P0 PRMT R0, R15.reuse, 0x5432, R0 ;  /* 0x000054320f008816 */ /* 0x040fe20000000000 */
[----:B------:R-:W-:Y:S01]  /*4120*/  @!P0 IMAD.U32 R7, R4, 0x10000, RZ ;  /* 0x0001000004078824 */ /* 0x000fe200078e00ff */
[----:B------:R-:W-:Y:S02]  /*4130*/  @!P0 PRMT R21, R32, 0x5432, R5 ;  /* 0x0000543220158816 */ /* 0x000fe40000000005 */
[----:B------:R-:W-:Y:S01]  /*4140*/  @!P0 PRMT R5, R15, 0x5410, R2 ;  /* 0x000054100f058816 */ /* 0x000fe20000000002 */
[----:B------:R-:W-:Y:S01]  /*4150*/  @!P0 IMAD.U32 R6, R0, 0x10000, RZ ;  /* 0x0001000000068824 */ /* 0x000fe200078e00ff */
[----:B------:R-:W-:Y:S02]  /*4160*/  @!P0 LOP3.LUT R15, R4, 0xffff0000, RZ, 0xc0, !PT ;  /* 0xffff0000040f8812 */ /* 0x000fe400078ec0ff */
[----:B------:R-:W-:Y:S01]  /*4170*/  @!P0 LOP3.LUT R4, R0, 0xffff0000, RZ, 0xc0, !PT ;  /* 0xffff000000048812 */ /* 0x000fe200078ec0ff */
[C---:B-12---:R-:W-:Y:S01]  /*4180*/  @!P0 IMAD.U32 R14, R8.reuse, 0x10000, RZ ;  /* 0x00010000080e8824 */ /* 0x046fe200078e00ff */
        /* <DEDUP_REMOVED lines=36> */
.L_x_736:
[----:B------:R-:W-:Y:S05]  /*43d0*/  BSYNC B0 ;  /* 0x0000000000007941 */ /* 0x000fea0003800000 */
.L_x_735:
        /* <DEDUP_REMOVED lines=12> */
[C---:B------:R-:W-:Y:S02]  /*44a0*/  @!P0 PRMT R4, R33.reuse, 0x5410, R3 ;  /* 0x0000541021048816 */ /* 0x040fe40000000003 */
        /* <DEDUP_REMOVED lines=45> */
.L_x_738:
[----:B------:R-:W-:Y:S05]  /*4780*/  BSYNC B0 ;  /* 0x0000000000007941 */ /* 0x000fea0003800000 */
.L_x_737:
        /* <DEDUP_REMOVED lines=23> */
[----:B--2---:R-:W-:Y:S01]  /*4900*/  @!P0 SHF.L.U32 R14, R9, 0x10, RZ ;  /* 0x00000010090e8819 */ /* 0x004fe200000006ff */
        /* <DEDUP_REMOVED lines=34> */
.L_x_729:
        /* <DEDUP_REMOVED lines=31> */
.L_x_740:
[----:B------:R-:W-:Y:S05]  /*4d20*/  BSYNC B0 ;  /* 0x0000000000007941 */ /* 0x000fea0003800000 */
.L_x_739:
        /* <DEDUP_REMOVED lines=21> */
[----:B------:R-:W1:Y:S01]  /*4e80*/  LDS.128 R28, [R79+0xc080] ;  /* 0x00c080004f1c7984 */ /* 0x000e620000000c00 */
[----:B------:R-:W-:Y:S01]  /*4e90*/  ISETP.GE.AND P0, PT, R132, c[0x0][0x27c], PT ;  /* 0x00009f0084007a0c */ /* 0x000fe20003f06270 */
[----:B------:R-:W-:Y:S01]  /*4ea0*/  IMAD.MOV.U32 R32, RZ, RZ, R24 ;  /* 0x000000ffff207224 */ /* 0x000fe200078e0018 */
[----:B------:R-:W-:Y:S01]  /*4eb0*/  SEL R0, R98, R45, !P2 ;  /* 0x0000002d62007207 */ /* 0x000fe20005000000 */
[----:B------:R-:W-:Y:S01]  /*4ec0*/  IMAD.MOV.U32 R9, RZ, RZ, R4 ;  /* 0x000000ffff097224 */ /* 0x000fe200078e0004 */
[----:B------:R-:W-:Y:S01]  /*4ed0*/  MOV R33, R25 ;  /* 0x0000001900217202 */ /* 0x000fe20000000f00 */
[----:B------:R-:W-:Y:S01]  /*4ee0*/  IMAD.MOV.U32 R8, RZ, RZ, R5 ;  /* 0x000000ffff087224 */ /* 0x000fe200078e0005 */
[----:B------:R-:W-:Y:S01]  /*4ef0*/  SHF.R.S32.HI R2, RZ, 0x1f, R0 ;  /* 0x0000001fff027819 */ /* 0x000fe20000011400 */
[----:B------:R-:W-:Y:S01]  /*4f00*/  IMAD.MOV.U32 R21, RZ, RZ, R26 ;  /* 0x000000ffff157224 */ /* 0x000fe200078e001a */
[----:B------:R-:W-:Y:S02]  /*4f10*/  MOV R34, R27 ;  /* 0x0000001b00227202 */ /* 0x000fe40000000f00 */
[----:B------:R-:W-:Y:S03]  /*4f20*/  LEA.HI R0, R2, R0, RZ, 0x4 ;  /* 0x0000000002007211 */ /* 0x000fe600078f20ff */
[----:B------:R-:W-:Y:S02]  /*4f30*/  @!P0 SHF.R.U64 R24, R24, 0x10, R25 ;  /* 0x0000001018188819 */ /* 0x000fe40000001219 */
[----:B------:R-:W-:Y:S02]  /*4f40*/  LEA.HI.SX32 R0, R0, R88, 0x1c ;  /* 0x0000005800007211 */ /* 0x000fe400078fe2ff */
[----:B------:R-:W-:Y:S02]  /*4f50*/  @!P0 SHF.R.U64 R10, R4, 0x10, R5 ;  /* 0x00000010040a8819 */ /* 0x000fe40000001205 */
[----:B------:R-:W-:Y:S01]  /*4f60*/  SHF.R.S32.HI R2, RZ, 0x1f, R0 ;  /* 0x0000001fff027819 */ /* 0x000fe20000011400 */
[----:B------:R-:W-:Y:S01]  /*4f70*/  IMAD.SHL.U32 R35, R0, 0x8, RZ ;  /* 0x0000000800237824 */ /* 0x000fe200078e00ff */
[--C-:B------:R-:W-:Y:S02]  /*4f80*/  @!P0 SHF.R.U64 R3, R6, 0x10, R7.reuse ;  /* 0x0000001006038819 */ /* 0x100fe40000001207 */
[----:B------:R-:W-:Y:S02]  /*4f90*/  LEA.HI R0, R2, R0, RZ, 0x3 ;  /* 0x0000000002007211 */ /* 0x000fe400078f18ff */
[----:B------:R-:W-:Y:S02]  /*4fa0*/  @!P0 PRMT R24, R32, 0x5410, R24 ;  /* 0x0000541020188816 */ /* 0x000fe40000000018 */
[----:B------:R-:W-:Y:S01]  /*4fb0*/  @!P0 SHF.R.U32.HI R4, RZ, 0x10, R7 ;  /* 0x00000010ff048819 */ /* 0x000fe20000011607 */
[----:B------:R-:W-:Y:S01]  /*4fc0*/  IMAD.SHL.U32 R0, R0, 0x100, RZ ;  /* 0x0000010000007824 */ /* 0x000fe200078e00ff */
[----:B------:R-:W-:Y:S02]  /*4fd0*/  LOP3.LUT R2, R229, 0x38, R35, 0xf8, !PT ;  /* 0x00000038e5027812 */ /* 0x000fe400078ef823 */
[----:B------:R-:W-:Y:S02]  /*4fe0*/  @!P0 SHF.R.U32.HI R23, RZ, 0x10, R25 ;  /* 0x00000010ff178819 */ /* 0x000fe40000011619 */
[----:B------:R-:W-:Y:S02]  /*4ff0*/  LOP3.LUT R2, R2, R108, RZ, 0x3c, !PT ;  /* 0x0000006c02027212 */ /* 0x000fe400078e3cff */
[----:B------:R-:W-:Y:S02]  /*5000*/  LOP3.LUT R0, R0, 0x7ffff800, RZ, 0xc0, !PT ;  /* 0x7ffff80000007812 */ /* 0x000fe400078ec0ff */
[----:B--2---:R-:W-:Y:S02]  /*5010*/  @!P0 SHF.R.U64 R22, R26, 0x10, R27 ;  /* 0x000000101a168819 */ /* 0x004fe4000000121b */
[----:B------:R-:W-:Y:S02]  /*5020*/  IADD3 R0, R2, R0, R230 ;  /* 0x0000000002007210 */ /* 0x000fe40007ffe0e6 */
[----:B------:R-:W-:Y:S01]  /*5030*/  @!P0 SHF.R.U32.HI R2, RZ, 0x10, R5 ;  /* 0x00000010ff028819 */ /* 0x000fe20000011605 */
[----:B------:R-:W-:Y:S01]  /*5040*/  IMAD.MOV.U32 R5, RZ, RZ, R7 ;  /* 0x000000ffff057224 */ /* 0x000fe200078e0007 */
[----:B------:R-:W-:Y:S01]  /*5050*/  @!P0 PRMT R23, R33, 0x5410, R23 ;  /* 0x0000541021178816 */ /* 0x000fe20000000017 */
[----:B------:R-:W-:Y:S01]  /*5060*/  IMAD.SHL.U32 R0, R0, 0x2, RZ ;  /* 0x0000000200007824 */ /* 0x000fe200078e00ff */
[----:B------:R-:W-:Y:S02]  /*5070*/  @!P0 PRMT R7, R8, 0x5410, R2 ;  /* 0x0000541008078816 */ /* 0x000fe40000000002 */
[----:B------:R-:W-:Y:S01]  /*5080*/  @!P0 PRMT R26, R21, 0x5410, R22 ;  /* 0x00005410151a8816 */ /* 0x000fe20000000016 */
[----:B-1----:R-:W-:Y:S01]  /*5090*/  @!P0 IMAD.U32 R22, R29, 0x10000, RZ ;  /* 0x000100001d168824 */ /* 0x002fe200078e00ff */
[----:B------:R1:W2:Y:S01]  /*50a0*/  LDS.128 R12, [R0+0xc080] ;  /* 0x00c08000000c7984 */ /* 0x0002a20000000c00 */
[----:B------:R-:W-:Y:S04]  /*50b0*/  @!P0 SHF.R.U32.HI R25, RZ, 0x10, R27 ;  /* 0x00000010ff198819 */ /* 0x000fe8000001161b */
[----:B------:R-:W-:Y:S01]  /*50c0*/  @!P0 PRMT R25, R34, 0x5410, R25 ;  /* 0x0000541022198816 */ /* 0x000fe20000000019 */
[----:B-1----:R-:W-:Y:S01]  /*50d0*/  IMAD.MOV.U32 R0, RZ, RZ, R6 ;  /* 0x000000ffff007224 */ /* 0x002fe200078e0006 */
[----:B------:R-:W-:Y:S01]  /*50e0*/  @!P0 PRMT R6, R9, 0x5410, R10 ;  /* 0x0000541009068816 */ /* 0x000fe2000000000a */
[----:B------:R-:W-:Y:S01]  /*50f0*/  @!P0 IMAD.U32 R10, R24, 0x10000, RZ ;  /* 0x00010000180a8824 */ /* 0x000fe200078e00ff */
[----:B------:R-:W-:Y:S01]  /*5100*/  @!P0 PRMT R9, R5, 0x5410, R4 ;  /* 0x0000541005098816 */ /* 0x000fe20000000004 */
[----:B------:R-:W-:Y:S01]  /*5110*/  @!P0 IMAD.U32 R4, R28, 0x10000, RZ ;  /* 0x000100001c048824 */ /* 0x000fe200078e00ff */
[----:B------:R-:W-:Y:S01]  /*5120*/  @!P0 PRMT R8, R0, 0x5410, R3 ;  /* 0x0000541000088816 */ /* 0x000fe20000000003 */
[----:B------:R-:W-:Y:S01]  /*5130*/  @!P0 IMAD.U32 R3, R6, 0x10000, RZ ;  /* 0x0001000006038824 */ /* 0x000fe200078e00ff */
[----:B------:R-:W-:Y:S02]  /*5140*/  @!P0 LOP3.LUT R5, R24, 0xffff0000, RZ, 0xc0, !PT ;  /* 0xffff000018058812 */ /* 0x000fe400078ec0ff */
[C---:B--2---:R-:W-:Y:S02]  /*5150*/  @!P0 SHF.L.U32 R0, R12.reuse, 0x10, RZ ;  /* 0x000000100c008819 */ /* 0x044fe400000006ff */
[----:B------:R-:W-:Y:S03]  /*5160*/  @!P0 LOP3.LUT R2, R12, 0xffff0000, RZ, 0xc0, !PT ;  /* 0xffff00000c028812 */ /* 0x000fe600078ec0ff */
[C---:B------:R-:W-:Y:S02]  /*5170*/  @!P0 FMUL.FTZ R21, R0.reuse, R10 ;  /* 0x0000000a00158220 */ /* 0x040fe40000410000 */
[-C--:B------:R-:W-:Y:S02]  /*5180*/  @!P0 FMUL.FTZ R0, R0, R3.reuse ;  /* 0x0000000300008220 */ /* 0x080fe40000410000 */
[----:B------:R-:W-:Y:S01]  /*5190*/  @!P0 FFMA.FTZ R24, R4, R3, -R21 ;  /* 0x0000000304188223 */ /* 0x000fe20000010815 */
[----:B------:R-:W-:Y:S01]  /*51a0*/  @!P0 SHF.L.U32 R3, R13, 0x10, RZ ;  /* 0x000000100d038819 */ /* 0x000fe200000006ff */
[----:B------:R-:W-:Y:S01]  /*51b0*/  @!P0 FFMA.FTZ R0, R10, R4, R0 ;  /* 0x000000040a008223 */ /* 0x000fe20000010000 */
[----:B------:R-:W-:Y:S01]  /*51c0*/  @!P0 LOP3.LUT R4, R6, 0xffff0000, RZ, 0xc0, !PT ;  /* 0xffff000006048812 */ /* 0x000fe200078ec0ff */
[----:B------:R-:W-:Y:S01]  /*51d0*/  @!P0 FMUL.FTZ R6, R2, R5 ;  /* 0x0000000502068220 */ /* 0x000fe20000410000 */
[----:B------:R-:W-:Y:S01]  /*51e0*/  @!P0 LOP3.LUT R10, R28, 0xffff0000, RZ, 0xc0, !PT ;  /* 0xffff00001c0a8812 */ /* 0x000fe200078ec0ff */
[C---:B------:R-:W-:Y:S01]  /*51f0*/  @!P0 IMAD.U32 R21, R23.reuse, 0x10000, RZ ;  /* 0x0001000017158824 */ /* 0x040fe200078e00ff */
[----:B------:R-:W-:Y:S01]  /*5200*/  @!P0 LOP3.LUT R23, R23, 0xffff0000, RZ, 0xc0, !PT ;  /* 0xffff000017178812 */ /* 0x000fe200078ec0ff */
[-C--:B------:R-:W-:Y:S02]  /*5210*/  @!P0 FMUL.FTZ R2, R2, R4.reuse ;  /* 0x0000000402028220 */ /* 0x080fe40000410000 */
[----:B------:R-:W-:Y:S02]  /*5220*/  @!P0 FFMA.FTZ R27, R10, R4, -R6 ;  /* 0x000000040a1b8223 */ /* 0x000fe40000010806 */
[----:B------:R-:W-:Y:S02]  /*5230*/  @!P0 IMAD.U32 R4, R7, 0x10000, RZ ;  /* 0x0001000007048824 */ /* 0x000fe400078e00ff */
[----:B------:R-:W-:Y:S01]  /*5240*/  @!P0 FMUL.FTZ R6, R3, R21 ;  /* 0x0000001503068220 */ /* 0x000fe20000410000 */
[----:B------:R-:W-:Y:S01]  /*5250*/  @!P0 F2FP.BF16.PACK_AB R27, R27, R24 ;  /* 0x000000181b1b823e */ /* 0x000fe200000010ff */
[-C--:B------:R-:W-:Y:S02]  /*5260*/  @!P0 FMUL.FTZ R3, R3, R4.reuse ;  /* 0x0000000403038220 */ /* 0x080fe40000410000 */
[----:B------:R-:W-:Y:S01]  /*5270*/  @!P0 FFMA.FTZ R44, R22, R4, -R6 ;  /* 0x00000004162c8223 */ /* 0x000fe20000010806 */
[----:B------:R-:W-:Y:S01]  /*5280*/  @!P0 LOP3.LUT R4, R13, 0xffff0000, RZ, 0xc0, !PT ;  /* 0xffff00000d048812 */ /* 0x000fe200078ec0ff */
[----:B------:R-:W-:Y:S01]  /*5290*/  @!P0 FFMA.FTZ R2, R5, R10, R2 ;  /* 0x0000000a05028223 */ /* 0x000fe20000010002 */
[----:B------:R-:W-:Y:S01]  /*52a0*/  @!P0 LOP3.LUT R6, R7, 0xffff0000, RZ, 0xc0, !PT ;  /* 0xffff000007068812 */ /* 0x000fe200078ec0ff */
[----:B------:R-:W-:Y:S01]  /*52b0*/  @!P0 FFMA.FTZ R3, R21, R22, R3 ;  /* 0x0000001615038223 */ /* 0x000fe20000010003 */
[----:B------:R-:W-:Y:S01]  /*52c0*/  @!P0 LOP3.LUT R7, R29, 0xffff0000, RZ, 0xc0, !PT ;  /* 0xffff00001d078812 */ /* 0x000fe200078ec0ff */
[----:B------:R-:W-:Y:S01]  /*52d0*/  @!P0 FMUL.FTZ R21, R4, R23 ;  /* 0x0000001704158220 */ /* 0x000fe20000410000 */
[----:B------:R-:W-:Y:S01]  /*52e0*/  @!P0 SHF.L.U32 R5, R14, 0x10, RZ ;  /* 0x000000100e058819 */ /* 0x000fe200000006ff */
[-C--:B------:R-:W-:Y:S01]  /*52f0*/  @!P0 FMUL.FTZ R4, R4, R6.reuse ;  /* 0x0000000604048220 */ /* 0x080fe20000410000 */
[C---:B------:R-:W-:Y:S01]  /*5300*/  @!P0 LOP3.LUT R22, R26.reuse, 0xffff0000, RZ, 0xc0, !PT ;  /* 0xffff00001a168812 */ /* 0x040fe200078ec0ff */
[----:B------:R-:W-:Y:S02]  /*5310*/  @!P0 IMAD.U32 R10, R26, 0x10000, RZ ;  /* 0x000100001a0a8824 */ /* 0x000fe400078e00ff */
[----:B------:R-:W-:Y:S02]  /*5320*/  @!P0 FFMA.FTZ R34, R7, R6, -R21 ;  /* 0x0000000607228223 */ /* 0x000fe40000010815 */
[----:B------:R-:W-:Y:S01]  /*5330*/  @!P0 FFMA.FTZ R4, R23, R7, R4 ;  /* 0x0000000717048223 */ /* 0x000fe20000010004 */
[----:B------:R-:W-:Y:S01]  /*5340*/  @!P0 LOP3.LUT R23, R30, 0xffff0000, RZ, 0xc0, !PT ;  /* 0xffff00001e178812 */ /* 0x000fe200078ec0ff */
[----:B------:R-:W-:Y:S01]  /*5350*/  @!P0 IMAD.U32 R6, R8, 0x10000, RZ ;  /* 0x0001000008068824 */ /* 0x000fe200078e00ff */
[----:B------:R-:W-:Y:S01]  /*5360*/  @!P0 F2FP.BF16.PACK_AB R26, R34, R44 ;  /* 0x0000002c221a823e */ /* 0x000fe200000010ff */
[----:B------:R-:W-:Y:S01]  /*5370*/  @!P0 IMAD.U32 R21, R30, 0x10000, RZ ;  /* 0x000100001e158824 */ /* 0x000fe200078e00ff */
[----:B------:R-:W-:Y:S01]  /*5380*/  @!P0 F2FP.BF16.PACK_AB R3, R4, R3 ;  /* 0x000000030403823e */ /* 0x000fe200000010ff */
[C---:B------:R-:W-:Y:S01]  /*5390*/  @!P0 FMUL.FTZ R7, R5.reuse, R10 ;  /* 0x0000000a05078220 */ /* 0x040fe20000410000 */
[----:B------:R-:W-:Y:S01]  /*53a0*/  @!P0 MOV R29, R26 ;  /* 0x0000001a001d8202 */ /* 0x000fe20000000f00 */
[-C--:B------:R-:W-:Y:S01]  /*53b0*/  @!P0 FMUL.FTZ R5, R5, R6.reuse ;  /* 0x0000000605058220 */ /* 0x080fe20000410000 */
[----:B------:R-:W-:Y:S01]  /*53c0*/  @!P0 MOV R13, R3 ;  /* 0x00000003000d8202 */ /* 0x000fe20000000f00 */
[----:B------:R-:W-:Y:S01]  /*53d0*/  @!P0 FFMA.FTZ R33, R21, R6, -R7 ;  /* 0x0000000615218223 */ /* 0x000fe20000010807 */
[----:B------:R-:W-:Y:S01]  /*53e0*/  @!P0 LOP3.LUT R6, R14, 0xffff0000, RZ, 0xc0, !PT ;  /* 0xffff00000e068812 */ /* 0x000fe200078ec0ff */
[----:B------:R-:W-:Y:S01]  /*53f0*/  @!P0 FFMA.FTZ R5, R10, R21, R5 ;  /* 0x000000150a058223 */ /* 0x000fe20000010005 */
[----:B------:R-:W-:Y:S01]  /*5400*/  @!P0 LOP3.LUT R7, R8, 0xffff0000, RZ, 0xc0, !PT ;  /* 0xffff000008078812 */ /* 0x000fe200078ec0ff */
[----:B------:R-:W-:Y:S02]  /*5410*/  @!P0 IMAD.U32 R10, R25, 0x10000, RZ ;  /* 0x00010000190a8824 */ /* 0x000fe400078e00ff */
[C---:B------:R-:W-:Y:S02]  /*5420*/  @!P0 FMUL.FTZ R8, R6.reuse, R22 ;  /* 0x0000001606088220 */ /* 0x040fe40000410000 */
[-C--:B------:R-:W-:Y:S02]  /*5430*/  @!P0 FMUL.FTZ R6, R6, R7.reuse ;  /* 0x0000000706068220 */ /* 0x080fe40000410000 */
[----:B------:R-:W-:Y:S01]  /*5440*/  @!P0 FFMA.FTZ R24, R23, R7, -R8 ;  /* 0x0000000717188223 */ /* 0x000fe20000010808 */
[----:B------:R-:W-:Y:S01]  /*5450*/  @!P0 SHF.L.U32 R7, R15, 0x10, RZ ;  /* 0x000000100f078819 */ /* 0x000fe200000006ff */
[----:B------:R-:W-:Y:S01]  /*5460*/  @!P0 FFMA.FTZ R6, R22, R23, R6 ;  /* 0x0000001716068223 */ /* 0x000fe20000010006 */
[C---:B------:R-:W-:Y:S01]  /*5470*/  @!P0 LOP3.LUT R23, R31.reuse, 0xffff0000, RZ, 0xc0, !PT ;  /* 0xffff00001f178812 */ /* 0x040fe200078ec0ff */
[----:B------:R-:W-:Y:S01]  /*5480*/  @!P0 IMAD.U32 R21, R31, 0x10000, RZ ;  /* 0x000100001f158824 */ /* 0x000fe200078e00ff */
[----:B------:R-:W-:Y:S01]  /*5490*/  @!P0 F2FP.BF16.PACK_AB R24, R24, R33 ;  /* 0x000000211818823e */ /* 0x000fe200000010ff */
[C---:B------:R-:W-:Y:S01]  /*54a0*/  @!P0 IMAD.U32 R8, R9.reuse, 0x10000, RZ ;  /* 0x0001000009088824 */ /* 0x040fe200078e00ff */
[----:B------:R-:W-:Y:S01]  /*54b0*/  @!P0 LOP3.LUT R9, R9, 0xffff0000, RZ, 0xc0, !PT ;  /* 0xffff000009098812 */ /* 0x000fe200078ec0ff */
[C---:B------:R-:W-:Y:S02]  /*54c0*/  @!P0 FMUL.FTZ R22, R7.reuse, R10 ;  /* 0x0000000a07168220 */ /* 0x040fe40000410000 */
[-C--:B------:R-:W-:Y:S02]  /*54d0*/  @!P0 FMUL.FTZ R7, R7, R8.reuse ;  /* 0x0000000807078220 */ /* 0x080fe40000410000 */
[----:B------:R-:W-:Y:S01]  /*54e0*/  @!P0 FFMA.FTZ R32, R21, R8, -R22 ;  /* 0x0000000815208223 */ /* 0x000fe20000010816 */
[----:B------:R-:W-:Y:S01]  /*54f0*/  @!P0 LOP3.LUT R22, R25, 0xffff0000, RZ, 0xc0, !PT ;  /* 0xffff000019168812 */ /* 0x000fe200078ec0ff */
[----:B------:R-:W-:Y:S01]  /*5500*/  @!P0 FFMA.FTZ R7, R10, R21, R7 ;  /* 0x000000150a078223 */ /* 0x000fe20000010007 */
[----:B------:R-:W-:Y:S01]  /*5510*/  @!P0 LOP3.LUT R8, R15, 0xffff0000, RZ, 0xc0, !PT ;  /* 0xffff00000f088812 */ /* 0x000fe200078ec0ff */
[----:B------:R-:W-:Y:S02]  /*5520*/  @!P0 IMAD.MOV.U32 R28, RZ, RZ, R27 ;  /* 0x000000ffff1c8224 */ /* 0x000fe400078e001b */
[----:B------:R-:W-:Y:S02]  /*5530*/  @!P0 IMAD.MOV.U32 R30, RZ, RZ, R24 ;  /* 0x000000ffff1e8224 */ /* 0x000fe400078e0018 */
        /* <DEDUP_REMOVED lines=18> */
.L_x_742:
[----:B------:R-:W-:Y:S05]  /*5660*/  BSYNC B0 ;  /* 0x0000000000007941 */ /* 0x000fea0003800000 */
.L_x_741:
[----:B------:R-:W-:Y:S11]  /*5670*/  ISETP.GE.AND P0, PT, R137, c[0x0][0x1d4], PT ;  /* 0x0000750089007a0c */ /* 0x000ff60003f06270 */
[----:B------:R-:W-:Y:S02]  /*5680*/  @!UPT UIADD3 URZ, URZ, URZ, URZ ;  /* 0x0000003f3f3ff290 */ /* 0x000fe4000fffe03f */
[----:B------:R-:W-:-:S05]  /*5690*/  @P0 BRA `(.L_x_732) ;  /* 0x0000096000000947 */ /* 0x000fca0003800000 */
[----:B------:R-:W-:Y:S01]  /*56a0*/  LOP3.LUT P1, RZ, R214, 0x4, RZ, 0xc0, !PT ;  /* 0x00000004d6ff7812 */ /* 0x000fe2000782c0ff */
[----:B------:R-:W5:Y:S01]  /*56b0*/  LDS.128 R32, [R78+0xc080] ;  /* 0x00c080004e207984 */ /* 0x000f620000000c00 */
[----:B------:R-:W-:Y:S02]  /*56c0*/  ISETP.GE.AND P0, PT, R137, c[0x0][0x27c], PT ;  /* 0x00009f0089007a0c */ /* 0x000fe40003f06270 */
[----:B------:R-:W-:Y:S02]  /*56d0*/  SEL R0, R98, R45, !P1 ;  /* 0x0000002d62007207 */ /* 0x000fe40004800000 */
[C---:B-1--4-:R-:W-:Y:S02]  /*56e0*/  LEA R30, P1, R54.reuse, R42, 0x1 ;  /* 0x0000002a361e7211 */ /* 0x052fe400078208ff */
[----:B------:R-:W-:Y:S02]  /*56f0*/  SHF.R.S32.HI R2, RZ, 0x1f, R0 ;  /* 0x0000001fff027819 */ /* 0x000fe40000011400 */
[----:B---3--:R-:W-:Y:S02]  /*5700*/  LEA.HI.X R31, R54, R43, R82, 0x1, P1 ;  /* 0x0000002b361f7211 */ /* 0x008fe400008f0c52 */
[----:B------:R-:W-:Y:S03]  /*5710*/  LEA.HI R0, R2, R0, RZ, 0x4 ;  /* 0x0000000002007211 */ /* 0x000fe600078f20ff */
[----:B------:R-:W-:Y:S02]  /*5720*/  @!P0 SHF.R.U64 R3, R16, 0x10, R17 ;  /* 0x0000001010038819 */ /* 0x000fe40000001211 */
[----:B------:R-:W-:Y:S02]  /*5730*/  LEA.HI.SX32 R0, R0, R87, 0x1c ;  /* 0x0000005700007211 */ /* 0x000fe400078fe2ff */
[----:B------:R-:W-:Y:S02]  /*5740*/  @!P0 SHF.R.U32.HI R5, RZ, 0x10, R19 ;  /* 0x00000010ff058819 */ /* 0x000fe40000011613 */
[----:B------:R-:W-:Y:S01]  /*5750*/  SHF.R.S32.HI R2, RZ, 0x1f, R0 ;  /* 0x0000001fff027819 */ /* 0x000fe20000011400 */
[----:B------:R-:W-:Y:S01]  /*5760*/  IMAD.SHL.U32 R44, R0, 0x8, RZ ;  /* 0x00000008002c7824 */ /* 0x000fe200078e00ff */
[--C-:B------:R-:W-:Y:S02]  /*5770*/  @!P0 SHF.R.U64 R4, R36, 0x10, R37.reuse ;  /* 0x0000001024048819 */ /* 0x100fe40000001225 */
[----:B------:R-:W-:Y:S02]  /*5780*/  LEA.HI R0, R2, R0, RZ, 0x3 ;  /* 0x0000000002007211 */ /* 0x000fe400078f18ff */
[----:B------:R-:W-:Y:S02]  /*5790*/  LOP3.LUT R2, R229, 0x38, R44, 0xf8, !PT ;  /* 0x00000038e5027812 */ /* 0x000fe400078ef82c */
[----:B------:R-:W-:Y:S01]  /*57a0*/  @!P0 PRMT R10, R40, 0x5410, R4 ;  /* 0x00005410280a8816 */ /* 0x000fe20000000004 */
[----:B------:R-:W-:Y:S01]  /*57b0*/  IMAD.SHL.U32 R0, R0, 0x100, RZ ;  /* 0x0000010000007824 */ /* 0x000fe200078e00ff */
[----:B------:R-:W-:Y:S02]  /*57c0*/  LOP3.LUT R2, R2, R108, RZ, 0x3c, !PT ;  /* 0x0000006c02027212 */ /* 0x000fe400078e3cff */
[----:B------:R-:W-:Y:S02]  /*57d0*/  @!P0 SHF.R.U32.HI R7, RZ, 0x10, R37 ;  /* 0x00000010ff078819 */ /* 0x000fe40000011625 */
[----:B------:R-:W-:Y:S02]  /*57e0*/  LOP3.LUT R0, R0, 0x7ffff800, RZ, 0xc0, !PT ;  /* 0x7ffff80000007812 */ /* 0x000fe400078ec0ff */
[----:B------:R-:W-:Y:S02]  /*57f0*/  @!P0 PRMT R6, R11, 0x5432, R3 ;  /* 0x000054320b068816 */ /* 0x000fe40000000003 */
[----:B------:R-:W-:Y:S01]  /*5800*/  IADD3 R0, R2, R0, R230 ;  /* 0x0000000002007210 */ /* 0x000fe20007ffe0e6 */
[----:B-----5:R-:W-:Y:S01]  /*5810*/  @!P0 IMAD.U32 R26, R35, 0x10000, RZ ;  /* 0x00010000231a8824 */ /* 0x020fe200078e00ff */
[----:B------:R-:W-:Y:S01]  /*5820*/  @!P0 LOP3.LUT R21, R33, 0xffff0000, RZ, 0xc0, !PT ;  /* 0xffff000021158812 */ /* 0x000fe200078ec0ff */
[----:B------:R-:W-:Y:S01]  /*5830*/  @!P0 IMAD.U32 R23, R34, 0x10000, RZ ;  /* 0x0001000022178824 */ /* 0x000fe200078e00ff */
[----:B------:R-:W-:Y:S01]  /*5840*/  @!P0 LOP3.LUT R28, R35, 0xffff0000, RZ, 0xc0, !PT ;  /* 0xffff0000231c8812 */ /* 0x000fe200078ec0ff */
[----:B------:R-:W-:Y:S01]  /*5850*/  IMAD.SHL.U32 R0, R0, 0x2, RZ ;  /* 0x0000000200007824 */ /* 0x000fe200078e00ff */
[----:B------:R-:W-:Y:S01]  /*5860*/  @!P0 SHF.R.U64 R2, R18, 0x10, R19 ;  /* 0x0000001012028819 */ /* 0x000fe20000001213 */
[----:B------:R-:W-:Y:S01]  /*5870*/  @!P0 IMAD.U32 R19, R33, 0x10000, RZ ;  /* 0x0001000021138824 */ /* 0x000fe200078e00ff */
[--C-:B------:R-:W-:Y:S02]  /*5880*/  @!P0 SHF.R.U32.HI R8, RZ, 0x10, R39.reuse ;  /* 0x00000010ff088819 */ /* 0x100fe40000011627 */
[----:B--2---:R1:W2:Y:S01]  /*5890*/  LDS.128 R12, [R0+0xc080] ;  /* 0x00c08000000c7984 */ /* 0x0042a20000000c00 */
[----:B------:R-:W-:Y:S02]  /*58a0*/  @!P0 SHF.R.U64 R16, R38, 0x10, R39 ;  /* 0x0000001026108819 */ /* 0x000fe40000001227 */
[----:B------:R-:W-:Y:S01]  /*58b0*/  @!P0 PRMT R9, R40, 0x5432, R7 ;  /* 0x0000543228098816 */ /* 0x000fe20000000007 */
[----:B------:R-:W-:Y:S01]  /*58c0*/  @!P0 IMAD.U32 R7, R10, 0x10000, RZ ;  /* 0x000100000a078824 */ /* 0x000fe200078e00ff */
[C---:B------:R-:W-:Y:S02]  /*58d0*/  @!P0 PRMT R22, R41.reuse, 0x5410, R8 ;  /* 0x0000541029168816 */ /* 0x040fe40000000008 */
[----:B------:R-:W-:Y:S01]  /*58e0*/  @!P0 PRMT R24, R41, 0x5432, R16 ;  /* 0x0000543229188816 */ /* 0x000fe20000000010 */
[----:B------:R-:W-:Y:S01]  /*58f0*/  @!P0 IMAD.U32 R18, R9, 0x10000, RZ ;  /* 0x0001000009128824 */ /* 0x000fe200078e00ff */
[----:B------:R-:W-:Y:S01]  /*5900*/  @!P0 PRMT R8, R20, 0x5410, R5 ;  /* 0x0000541014088816 */ /* 0x000fe20000000005 */
[C---:B------:R-:W-:Y:S01]  /*5910*/  @!P0 IMAD.U32 R5, R6.reuse, 0x10000, RZ ;  /* 0x0001000006058824 */ /* 0x040fe200078e00ff */
[----:B------:R-:W-:Y:S01]  /*5920*/  @!P0 LOP3.LUT R6, R6, 0xffff0000, RZ, 0xc0, !PT ;  /* 0xffff000006068812 */ /* 0x000fe200078ec0ff */
[C---:B------:R-:W-:Y:S01]  /*5930*/  @!P0 IMAD.U32 R25, R22.reuse, 0x10000, RZ ;  /* 0x0001000016198824 */ /* 0x040fe200078e00ff */
[----:B------:R-:W-:Y:S01]  /*5940*/  @!P0 LOP3.LUT R27, R22, 0xffff0000, RZ, 0xc0, !PT ;  /* 0xffff0000161b8812 */ /* 0x000fe200078ec0ff */
[C---:B------:R-:W-:Y:S01]  /*5950*/  @!P0 IMAD.U32 R22, R24.reuse, 0x10000, RZ ;  /* 0x0001000018168824 */ /* 0x040fe200078e00ff */
[----:B------:R-:W-:Y:S02]  /*5960*/  @!P0 LOP3.LUT R24, R24, 0xffff0000, RZ, 0xc0, !PT ;  /* 0xffff000018188812 */ /* 0x000fe400078ec0ff */
[----:B-1----:R-:W-:Y:S02]  /*5970*/  @!P0 SHF.R.U32.HI R0, RZ, 0x10, R17 ;  /* 0x00000010ff008819 */ /* 0x002fe40000011611 */
[----:B------:R-:W-:Y:S02]  /*5980*/  @!P0 LOP3.LUT R17, R32, 0xffff0000, RZ, 0xc0, !PT ;  /* 0xffff000020118812 */ /* 0x000fe400078ec0ff */
[----:B------:R-:W-:Y:S02]  /*5990*/  @!P0 PRMT R4, R11, 0x5410, R0 ;  /* 0x000054100b048816 */ /* 0x000fe40000000000 */
[----:B------:R-:W-:Y:S01]  /*59a0*/  @!P0 PRMT R11, R20, 0x5432, R2 ;  /* 0x00005432140b8816 */ /* 0x000fe20000000002 */
[----:B------:R-:W-:Y:S01]  /*59b0*/  @!P0 IMAD.U32 R2, R32, 0x10000, RZ ;  /* 0x0001000020028824 */ /* 0x000fe200078e00ff */
[----:B------:R-:W-:Y:S01]  /*59c0*/  @!P0 LOP3.LUT R20, R9, 0xffff0000, RZ, 0xc0, !PT ;  /* 0xffff000009148812 */ /* 0x000fe200078ec0ff */
[----:B--2---:R-:W-:Y:S02]  /*59d0*/  @!P0 IMAD.U32 R0, R12, 0x10000, RZ ;  /* 0x000100000c008824 */ /* 0x004fe400078e00ff */
[----:B------:R-:W-:Y:S02]  /*59e0*/  @!P0 IMAD.U32 R3, R13, 0x10000, RZ ;  /* 0x000100000d038824 */ /* 0x000fe400078e00ff */
[C---:B------:R-:W-:Y:S02]  /*59f0*/  @!P0 FMUL.FTZ R16, R0.reuse, R7 ;  /* 0x0000000700108220 */ /* 0x040fe40000410000 */
[-C--:B------:R-:W-:Y:S02]  /*5a00*/  @!P0 FMUL.FTZ R0, R0, R5.reuse ;  /* 0x0000000500008220 */ /* 0x080fe40000410000 */
[----:B------:R-:W-:Y:S01]  /*5a10*/  @!P0 FFMA.FTZ R45, R2, R5, -R16 ;  /* 0x00000005022d8223 */ /* 0x000fe20000010810 */
[----:B------:R-:W-:Y:S01]  /*5a20*/  @!P0 LOP3.LUT R16, R10, 0xffff0000, RZ, 0xc0, !PT ;  /* 0xffff00000a108812 */ /* 0x000fe200078ec0ff */
[----:B------:R-:W-:Y:S01]  /*5a30*/  @!P0 FFMA.FTZ R0, R7, R2, R0 ;  /* 0x0000000207008223 */ /* 0x000fe20000010000 */
[C---:B------:R-:W-:Y:S01]  /*5a40*/  @!P0 SHF.L.U32 R5, R4.reuse, 0x10, RZ ;  /* 0x0000001004058819 */ /* 0x040fe200000006ff */
[----:B------:R-:W-:Y:S01]  /*5a50*/  @!P0 FMUL.FTZ R7, R3, R18 ;  /* 0x0000001203078220 */ /* 0x000fe20000410000 */
[----:B------:R-:W-:Y:S03]  /*5a60*/  @!P0 LOP3.LUT R2, R13, 0xffff0000, RZ, 0xc0, !PT ;  /* 0xffff00000d028812 */ /* 0x000fe600078ec0ff */
[-C--:B------:R-:W-:Y:S02]  /*5a70*/  @!P0 FMUL.FTZ R3, R3, R5.reuse ;  /* 0x0000000503038220 */ /* 0x080fe40000410000 */
[----:B------:R-:W-:Y:S01]  /*5a80*/  @!P0 FFMA.FTZ R41, R19, R5, -R7 ;  /* 0x0000000513298223 */ /* 0x000fe20000010807 */
[----:B------:R-:W-:Y:S01]  /*5a90*/  @!P0 LOP3.LUT R7, R4, 0xffff0000, RZ, 0xc0, !PT ;  /* 0xffff000004078812 */ /* 0x000fe200078ec0ff */
[----:B------:R-:W-:Y:S01]  /*5aa0*/  @!P0 FMUL.FTZ R9, R2, R20 ;  /* 0x0000001402098220 */ /* 0x000fe20000410000 */
[----:B------:R-:W-:Y:S03]  /*5ab0*/  @!P0 LOP3.LUT R5, R12, 0xffff0000, RZ, 0xc0, !PT ;  /* 0xffff00000c058812 */ /* 0x000fe600078ec0ff */
[-C--:B------:R-:W-:Y:S02]  /*5ac0*/  @!P0 FMUL.FTZ R4, R2, R7.reuse ;  /* 0x0000000702048220 */ /* 0x080fe40000410000 */
[----:B------:R-:W-:Y:S02]  /*5ad0*/  @!P0 FFMA.FTZ R40, R21, R7, -R9 ;  /* 0x0000000715288223 */ /* 0x000fe40000010809 */
[----:B------:R-:W-:Y:S02]  /*5ae0*/  @!P0 FMUL.FTZ R9, R5, R16 ;  /* 0x0000001005098220 */ /* 0x000fe40000410000 */
[----:B------:R-:W-:Y:S02]  /*5af0*/  @!P0 IMAD.U32 R7, R15, 0x10000, RZ ;  /* 0x000100000f078824 */ /* 0x000fe400078e00ff */
[-C--:B------:R-:W-:Y:S01]  /*5b00*/  @!P0 FMUL.FTZ R2, R5, R6.reuse ;  /* 0x0000000605028220 */ /* 0x080fe20000410000 */
[----:B------:R-:W-:Y:S01]  /*5b10*/  @!P0 LOP3.LUT R5, R15, 0xffff0000, RZ, 0xc0, !PT ;  /* 0xffff00000f058812 */ /* 0x000fe200078ec0ff */
[----:B------:R-:W-:Y:S02]  /*5b20*/  @!P0 FFMA.FTZ R39, R17, R6, -R9 ;  /* 0x0000000611278223 */ /* 0x000fe40000010809 */
[----:B------:R-:W-:Y:S02]  /*5b30*/  @!P0 IMAD.U32 R6, R8, 0x10000, RZ ;  /* 0x0001000008068824 */ /* 0x000fe400078e00ff */
[C---:B------:R-:W-:Y:S02]  /*5b40*/  @!P0 FMUL.FTZ R9, R7.reuse, R25 ;  /* 0x0000001907098220 */ /* 0x040fe40000410000 */
[-C--:B------:R-:W-:Y:S02]  /*5b50*/  @!P0 FMUL.FTZ R7, R7, R6.reuse ;  /* 0x0000000607078220 */ /* 0x080fe40000410000 */
[----:B------:R-:W-:Y:S01]  /*5b60*/  @!P0 FFMA.FTZ R38, R26, R6, -R9 ;  /* 0x000000061a268223 */ /* 0x000fe20000010809 */
[----:B------:R-:W-:Y:S01]  /*5b70*/  @!P0 LOP3.LUT R6, R8, 0xffff0000, RZ, 0xc0, !PT ;  /* 0xffff000008068812 */ /* 0x000fe200078ec0ff */
[C---:B------:R-:W-:Y:S01]  /*5b80*/  @!P0 FMUL.FTZ R10, R5.reuse, R27 ;  /* 0x0000001b050a8220 */ /* 0x040fe20000410000 */
[----:B------:R-:W-:Y:S01]  /*5b90*/  @!P0 SHF.L.U32 R9, R14, 0x10, RZ ;  /* 0x000000100e098819 */ /* 0x000fe200000006ff */
[----:B------:R-:W-:Y:S01]  /*5ba0*/  @!P0 FFMA.FTZ R2, R16, R17, R2 ;  /* 0x0000001110028223 */ /* 0x000fe20000010002 */
[----:B------:R-:W-:Y:S01]  /*5bb0*/  @!P0 F2FP.BF16.PACK_AB R17, R40, R41 ;  /* 0x000000292811823e */ /* 0x000fe200000010ff */
[-C--:B------:R-:W-:Y:S01]  /*5bc0*/  @!P0 FMUL.FTZ R8, R5, R6.reuse ;  /* 0x0000000605088220 */ /* 0x080fe20000410000 */
[----:B------:R-:W-:Y:S01]  /*5bd0*/  @!P0 F2FP.BF16.PACK_AB R16, R39, R45 ;  /* 0x0000002d2710823e */ /* 0x000fe200000010ff */
[----:B------:R-:W-:Y:S01]  /*5be0*/  @!P0 FFMA.FTZ R36, R28, R6, -R10 ;  /* 0x000000061c248223 */ /* 0x000fe2000001080a */
[----:B------:R-:W-:Y:S01]  /*5bf0*/  @!P0 LOP3.LUT R6, R14, 0xffff0000, RZ, 0xc0, !PT ;  /* 0xffff00000e068812 */ /* 0x000fe200078ec0ff */
[----:B------:R-:W-:Y:S02]  /*5c00*/  @!P0 IMAD.U32 R10, R11, 0x10000, RZ ;  /* 0x000100000b0a8824 */ /* 0x000fe400078e00ff */
[C---:B------:R-:W-:Y:S02]  /*5c10*/  @!P0 FMUL.FTZ R29, R9.reuse, R22 ;  /* 0x00000016091d8220 */ /* 0x040fe40000410000 */
[-C--:B------:R-:W-:Y:S01]  /*5c20*/  @!P0 FMUL.FTZ R5, R9, R10.reuse ;  /* 0x0000000a09058220 */ /* 0x080fe20000410000 */
[----:B------:R-:W-:Y:S01]  /*5c30*/  @!P0 LOP3.LUT R9, R11, 0xffff0000, RZ, 0xc0, !PT ;  /* 0xffff00000b098812 */ /* 0x000fe200078ec0ff */
[----:B------:R-:W-:Y:S01]  /*5c40*/  @!P0 FFMA.FTZ R29, R23, R10, -R29 ;  /* 0x0000000a171d8223 */ /* 0x000fe2000001081d */
[----:B------:R-:W-:Y:S01]  /*5c50*/  @!P0 LOP3.LUT R10, R34, 0xffff0000, RZ, 0xc0, !PT ;  /* 0xffff0000220a8812 */ /* 0x000fe200078ec0ff */
[----:B------:R-:W-:Y:S02]  /*5c60*/  @!P0 FMUL.FTZ R11, R6, R24 ;  /* 0x00000018060b8220 */ /* 0x000fe40000410000 */
[----:B------:R-:W-:Y:S02]  /*5c70*/  @!P0 FFMA.FTZ R3, R18, R19, R3 ;  /* 0x0000001312038223 */ /* 0x000fe40000010003 */
[-C--:B------:R-:W-:Y:S01]  /*5c80*/  @!P0 FFMA.FTZ R37, R10, R9.reuse, -R11 ;  /* 0x000000090a258223 */ /* 0x080fe2000001080b */
[----:B------:R-:W-:Y:S01]  /*5c90*/  @!P0 F2FP.BF16.PACK_AB R11, R36, R38 ;  /* 0x00000026240b823e */ /* 0x000fe200000010ff */
[----:B------:R-:W-:Y:S01]  /*5ca0*/  @!P0 FMUL.FTZ R6, R6, R9 ;  /* 0x0000000906068220 */ /* 0x000fe20000410000 */
[----:B------:R-:W-:Y:S01]  /*5cb0*/  @!P0 F2FP.BF16.PACK_AB R9, R2, R0 ;  /* 0x000000000209823e */ /* 0x000fe200000010ff */
[----:B------:R-:W-:Y:S01]  /*5cc0*/  @!P0 FFMA.FTZ R4, R20, R21, R4 ;  /* 0x0000001514048223 */ /* 0x000fe20000010004 */
[----:B------:R-:W-:Y:S01]  /*5cd0*/  @!P0 MOV R35, R11 ;  /* 0x0000000b00238202 */ /* 0x000fe20000000f00 */
[----:B------:R-:W-:Y:S02]  /*5ce0*/  @!P0 FFMA.FTZ R5, R22, R23, R5 ;  /* 0x0000001716058223 */ /* 0x000fe40000010005 */
[----:B------:R-:W-:Y:S01]  /*5cf0*/  @!P0 FFMA.FTZ R6, R24, R10, R6 ;  /* 0x0000000a18068223 */ /* 0x000fe20000010006 */
[----:B------:R-:W-:Y:S01]  /*5d00*/  @!P0 F2FP.BF16.PACK_AB R10, R37, R29 ;  /* 0x0000001d250a823e */ /* 0x000fe200000010ff */
        /* <DEDUP_REMOVED lines=20> */
.L_x_728:
[----:B------:R1:W2:Y:S01]  /*5e50*/  SHFL.IDX PT, R2, R14, RZ, 0x181f ;  /* 0x00181fff0e027589 */ /* 0x0002a200000e0000 */
[----:B------:R-:W-:Y:S03]  /*5e60*/  IMAD.IADD R3, R53, 0x1, -R50 ;  /* 0x0000000135037824 */ /* 0x000fe600078e0a32 */
[----:B------:R1:W3:Y:S02]  /*5e70*/  SHFL.IDX PT, R0, R22, RZ, 0x181f ;  /* 0x00181fff16007589 */ /* 0x0002e400000e0000 */
[----:B------:R-:W-:Y:S04]  /*5e80*/  IMNMX R49, R3, 0x20, PT ;  /* 0x0000002003317817 */ /* 0x000fe80003800200 */
[----:B------:R-:W-:Y:S11]  /*5e90*/  ISETP.GT.AND P0, PT, R49, R211, PT ;  /* 0x000000d33100720c */ /* 0x000ff60003f04270 */
[----:B------:R-:W-:Y:S02]  /*5ea0*/  @!UPT UIADD3 URZ, URZ, URZ, URZ ;  /* 0x0000003f3f3ff290 */ /* 0x000fe4000fffe03f */
[----:B------:R-:W-:-:S05]  /*5eb0*/  @!P0 BRA `(.L_x_732) ;  /* 0x0000014000008947 */ /* 0x000fca0003800000 */
[----:B------:R-:W-:Y:S02]  /*5ec0*/  ISETP.GE.AND P2, PT, R132, c[0x0][0x1d4], PT ;  /* 0x0000750084007a0c */ /* 0x000fe40003f46270 */
[----:B------:R-:W-:Y:S02]  /*5ed0*/  ISETP.GE.AND P3, PT, R137, c[0x0][0x1d4], PT ;  /* 0x0000750089007a0c */ /* 0x000fe40003f66270 */
[----:B------:R-:W-:Y:S09]  /*5ee0*/  ISETP.GE.AND P1, PT, R200, c[0x0][0x1d4], PT ;  /* 0x00007500c8007a0c */ /* 0x000ff20003f26270 */
[----:B-1----:R-:W1:Y:S01]  /*5ef0*/  @!P2 LDS.128 R12, [R194+0xc080] ;  /* 0x00c08000c20ca984 */ /* 0x002e620000000c00 */
[C---:B---3--:R-:W-:Y:S04]  /*5f00*/  @!P2 LEA R4, P0, R132.reuse, R0, 0x1 ;  /* 0x000000008404a211 */ /* 0x048fe800078008ff */
[----:B--2---:R-:W-:Y:S02]  /*5f10*/  @!P2 LEA.HI.X R5, R132, R2, R133, 0x1, P0 ;  /* 0x000000028405a211 */ /* 0x004fe400000f0c85 */
[C---:B------:R-:W-:Y:S04]  /*5f20*/  @!P3 LEA R8, P0, R201.reuse, R0, 0x1 ;  /* 0x00000000c908b211 */ /* 0x040fe800078008ff */
[----:B------:R-:W-:Y:S02]  /*5f30*/  @!P3 LEA.HI.X R9, R201, R2, R205, 0x1, P0 ;  /* 0x00000002c909b211 */ /* 0x000fe400000f0ccd */
[C---:B------:R-:W-:Y:S04]  /*5f40*/  @!P1 LEA R6, P0, R200.reuse, R0, 0x1 ;  /* 0x00000000c8069211 */ /* 0x040fe800078008ff */
[----:B------:R-:W-:Y:S02]  /*5f50*/  @!P1 LEA.HI.X R7, R200, R2, R207, 0x1, P0 ;  /* 0x00000002c8079211 */ /* 0x000fe400000f0ccf */
[C---:B------:R-:W-:Y:S01]  /*5f60*/  ISETP.GE.AND P0, PT, R199.reuse, c[0x0][0x1d4], PT ;  /* 0x00007500c7007a0c */ /* 0x040fe20003f06270 */
[----:B-1----:R1:W-:Y:S04]  /*5f70*/  @!P2 ST.E.128 [R4.64], R12 ;  /* 0x0000000c0400a985 */ /* 0x0023e8000c101d08 */
        /* <DEDUP_REMOVED lines=8> */
.L_x_732:
[----:B------:R-:W-:Y:S05]  /*6000*/  BSYNC B1 ;  /* 0x0000000000017941 */ /* 0x000fea0003800000 */
.L_x_727:
        /* <DEDUP_REMOVED lines=17> */
[----:B------:R-:W-:Y:S02]  /*6120*/  @P0 IMAD.MOV.U32 R2, RZ, RZ, R76 ;  /* 0x000000ffff020224 */ /* 0x000fe400078e004c */
[C---:B------:R-:W-:Y:S02]  /*6130*/  @P0 IMAD R0, R4.reuse, c[0x0][0x25c], R0 ;  /* 0x0000970004000a24 */ /* 0x040fe400078e0200 */
[----:B------:R-:W-:Y:S04]  /*6140*/  @P0 IMAD.WIDE.U32 R2, R4, c[0x0][0x258], R2 ;  /* 0x0000960004020a25 */ /* 0x000fe800078e0002 */
        /* <DEDUP_REMOVED lines=15> */
[----:B------:R-:W3:Y:S01]  /*6240*/  SHFL.IDX PT, R2, R2, RZ, 0x181f ;  /* 0x00181fff02027589 */ /* 0x000ee200000e0000 */
[----:B------:R-:W-:Y:S04]  /*6250*/  DEPBAR.LE SB0, 0x0 ;  /* 0x000080000000791a */ /* 0x000fe80000000000 */
[----:B------:R-:W-:Y:S06]  /*6260*/  BAR.SYNC.DEFER_BLOCKING 0x0 ;  /* 0x0000000000007b1d */ /* 0x000fec0000010000 */
[----:B------:R-:W-:-:S05]  /*6270*/  @!P0 BRA `(.L_x_744) ;  /* 0x0000014000008947 */ /* 0x000fca0003800000 */
[----:B-123--:R-:W-:Y:S02]  /*6280*/  ISETP.GE.AND P2, PT, R132, c[0x0][0x1d4], PT ;  /* 0x0000750084007a0c */ /* 0x00efe40003f46270 */
[----:B------:R-:W-:Y:S02]  /*6290*/  ISETP.GE.AND P3, PT, R137, c[0x0][0x1d4], PT ;  /* 0x0000750089007a0c */ /* 0x000fe40003f66270 */
[----:B------:R-:W-:Y:S09]  /*62a0*/  ISETP.GE.AND P1, PT, R200, c[0x0][0x1d4], PT ;  /* 0x00007500c8007a0c */ /* 0x000ff20003f26270 */
[----:B------:R-:W1:Y:S01]  /*62b0*/  @!P2 LDS.128 R12, [R194+0x8080] ;  /* 0x00808000c20ca984 */ /* 0x000e620000000c00 */
[C---:B------:R-:W-:Y:S04]  /*62c0*/  @!P2 LEA R4, P0, R132.reuse, R0, 0x1 ;  /* 0x000000008404a211 */ /* 0x040fe800078008ff */
[----:B------:R-:W-:Y:S02]  /*62d0*/  @!P2 LEA.HI.X R5, R132, R2, R133, 0x1, P0 ;  /* 0x000000028405a211 */ /* 0x000fe400000f0c85 */
        /* <DEDUP_REMOVED lines=14> */
.L_x_744:
[----:B-123--:R-:W-:Y:S05]  /*63c0*/  BSYNC B0 ;  /* 0x0000000000007941 */ /* 0x00efea0003800000 */
.L_x_743:
[C---:B------:R-:W-:Y:S02]  /*63d0*/  ISETP.GT.AND P0, PT, R46.reuse, R80, PT ;  /* 0x000000502e00720c */ /* 0x040fe40003f04270 */
[----:B------:R-:W-:Y:S02]  /*63e0*/  IADD3 R46, R46, -0x1, RZ ;  /* 0xffffffff2e2e7810 */ /* 0x000fe40007ffe0ff */
[----:B------:R-:W-:Y:S09]  /*63f0*/  LOP3.LUT P2, RZ, R214, 0x1, RZ, 0xc0, !PT ;  /* 0x00000001d6ff7812 */ /* 0x000ff2000784c0ff */
[----:B------:R-:W-:Y:S01]  /*6400*/  @P0 SHF.R.S32.HI R4, RZ, 0x1f, R46 ;  /* 0x0000001fff040819 */ /* 0x000fe2000001142e */
[----:B------:R-:W-:Y:S02]  /*6410*/  @P0 IMAD R0, R101, R46, RZ ;  /* 0x0000002e65000224 */ /* 0x000fe400078e02ff */
[----:B------:R-:W-:Y:S02]  /*6420*/  @P0 IMAD.MOV.U32 R2, RZ, RZ, R60 ;  /* 0x000000ffff020224 */ /* 0x000fe400078e003c */
        /* <DEDUP_REMOVED lines=17> */
.L_x_726:
[----:B------:R-:W-:Y:S01]  /*6540*/  IMAD.MOV.U32 R0, RZ, RZ, c[0x0][0x2c4] ;  /* 0x0000b100ff007624 */ /* 0x000fe200078e00ff */
[----:B------:R-:W-:Y:S01]  /*6550*/  IADD3 R2, R209, 0x1, -R210 ;  /* 0x00000001d1027810 */ /* 0x000fe20007ffe8d2 */
[----:B-1----:R-:W-:-:S03]  /*6560*/  IMAD.MOV.U32 R4, RZ, RZ, c[0x0][0x32c] ;  /* 0x0000cb00ff047624 */ /* 0x002fc600078e00ff */
[----:B------:R-:W-:Y:S02]  /*6570*/  ISETP.NE.AND P3, PT, R0, 0x1, PT ;  /* 0x000000010000780c */ /* 0x000fe40003f65270 */
[----:B------:R-:W-:Y:S02]  /*6580*/  IADD3 R0, R227, 0x7f, RZ ;  /* 0x0000007fe3007810 */ /* 0x000fe40007ffe0ff */
[----:B------:R-:W-:-:S09]  /*6590*/  ISETP.GE.AND P1, PT, R4, 0x1, PT ;  /* 0x000000010400780c */ /* 0x000fd20003f26270 */
[----:B------:R-:W-:-:S05]  /*65a0*/  @P3 IMAD.HI.U32 R3, R0, c[0x0][0x2c8], RZ ;  /* 0x0000b20000033a27 */ /* 0x000fca00078e00ff */
[----:B------:R-:W-:-:S05]  /*65b0*/  @P3 SHF.R.U32.HI R0, RZ, c[0x0][0x2cc], R3 ;  /* 0x0000b300ff003a19 */ /* 0x000fca0000011603 */
[----:B------:R-:W-:-:S05]  /*65c0*/  IMAD.IADD R0, R2, 0x1, R0 ;  /* 0x0000000102007824 */ /* 0x000fca00078e0200 */
[----:B------:R-:W-:Y:S01]  /*65d0*/  IADD3 R3, R0, c[0x0][0x328], RZ ;  /* 0x0000ca0000037a10 */ /* 0x000fe20007ffe0ff */
[----:B------:R-:W-:Y:S05]  /*65e0*/  @!P1 BRA `(.L_x_746) ;  /* 0x0000011000009947 */ /* 0x000fea0003800000 */
[C---:B------:R-:W-:Y:S01]  /*65f0*/  ISETP.GT.AND P0, PT, R0.reuse, RZ, PT ;  /* 0x000000ff0000720c */ /* 0x040fe20003f04270 */
[----:B------:R-:W-:Y:S01]  /*6600*/  BSSY B0, `(.L_x_747) ;  /* 0x000000d000007945 */ /* 0x000fe20003800000 */
[----:B------:R-:W-:Y:S01]  /*6610*/  IADD3 R2, R0, -0x1, RZ ;  /* 0xffffffff00027810 */ /* 0x000fe20007ffe0ff */
[----:B------:R-:W-:-:S10]  /*6620*/  IMAD.MOV.U32 R4, RZ, RZ, c[0x0][0x32c] ;  /* 0x0000cb00ff047624 */ /* 0x000fd400078e00ff */
[----:B------:R-:W-:Y:S05]  /*6630*/  @P0 BRA `(.L_x_748) ;  /* 0x0000006000000947 */ /* 0x000fea0003800000 */
[----:B------:R-:W-:Y:S01]  /*6640*/  ISETP.NE.AND P0, PT, R4, 0x1, PT ;  /* 0x000000010400780c */ /* 0x000fe20003f05270 */
[----:B------:R-:W-:-:S12]  /*6650*/  IMAD.MOV R0, RZ, RZ, -R0 ;  /* 0x000000ffff007224 */ /* 0x000fd800078e0a00 */
[----:B------:R-:W-:-:S05]  /*6660*/  @P0 IMAD.HI.U32 R2, R0, c[0x0][0x330], RZ ;  /* 0x0000cc0000020a27 */ /* 0x000fca00078e00ff */
[----:B------:R-:W-:-:S04]  /*6670*/  @P0 SHF.R.U32.HI R0, RZ, c[0x0][0x334], R2 ;  /* 0x0000cd00ff000a19 */ /* 0x000fc80000011602 */
[----:B------:R-:W-:Y:S01]  /*6680*/  LOP3.LUT R2, RZ, R0, RZ, 0x33, !PT ;  /* 0x00000000ff027212 */ /* 0x000fe200078e33ff */
[----:B------:R-:W-:Y:S05]  /*6690*/  BRA `(.L_x_749) ;  /* 0x0000003000007947 */ /* 0x000fea0003800000 */
.L_x_748:
[----:B------:R-:W-:-:S13]  /*66a0*/  ISETP.NE.AND P0, PT, R4, 0x1, PT ;  /* 0x000000010400780c */ /* 0x000fda0003f05270 */
[----:B------:R-:W-:-:S05]  /*66b0*/  @P0 IMAD.HI.U32 R0, R2, c[0x0][0x330], RZ ;  /* 0x0000cc0002000a27 */ /* 0x000fca00078e00ff */
[----:B------:R-:W-:Y:S02]  /*66c0*/  @P0 SHF.R.U32.HI R2, RZ, c[0x0][0x334], R0 ;  /* 0x0000cd00ff020a19 */ /* 0x000fe40000011600 */
.L_x_749:
[----:B------:R-:W-:Y:S05]  /*66d0*/  BSYNC B0 ;  /* 0x0000000000007941 */ /* 0x000fea0003800000 */
.L_x_747:
[----:B------:R-:W-:-:S05]  /*66e0*/  IMAD R2, R2, R4, c[0x0][0x32c] ;  /* 0x0000cb0002027624 */ /* 0x000fca00078e0204 */
[----:B------:R-:W-:-:S04]  /*66f0*/  IMNMX R3, R3, R2, PT ;  /* 0x0000000203037217 */ /* 0x000fc80003800200 */
.L_x_746:
[----:B------:R-:W-:Y:S01]  /*6700*/  IADD3 R3, R3, 0x1f, RZ ;  /* 0x0000001f03037810 */ /* 0x000fe20007ffe0ff */
[----:B------:R-:W-:-:S03]  /*6710*/  @P3 IMAD.HI.U32 R2, R227, c[0x0][0x2c8], RZ ;  /* 0x0000b200e3023a27 */ /* 0x000fc600078e00ff */
[----:B------:R-:W-:Y:S01]  /*6720*/  SHF.R.S32.HI R4, RZ, 0x1f, R3 ;  /* 0x0000001fff047819 */ /* 0x000fe20000011403 */
[----:B------:R-:W-:Y:S01]  /*6730*/  IMAD.MOV.U32 R0, RZ, RZ, R227 ;  /* 0x000000ffff007224 */ /* 0x000fe200078e00e3 */
[----:B------:R-:W-:Y:S02]  /*6740*/  @P3 SHF.R.U32.HI R0, RZ, c[0x0][0x2cc], R2 ;  /* 0x0000b300ff003a19 */ /* 0x000fe40000011602 */
        /* <DEDUP_REMOVED lines=16> */
.L_x_752:
[----:B------:R-:W-:-:S04]  /*6850*/  MOV R3, c[0x0][0x32c] ;  /* 0x0000cb0000037a02 */ /* 0x000fc80000000f00 */
[----:B------:R-:W-:-:S13]  /*6860*/  ISETP.NE.AND P0, PT, R3, 0x1, PT ;  /* 0x000000010300780c */ /* 0x000fda0003f05270 */
[----:B------:R-:W-:-:S05]  /*6870*/  @P0 IMAD.HI.U32 R3, R0, c[0x0][0x330], RZ ;  /* 0x0000cc0000030a27 */ /* 0x000fca00078e00ff */
[----:B------:R-:W-:Y:S02]  /*6880*/  @P0 SHF.R.U32.HI R0, RZ, c[0x0][0x334], R3 ;  /* 0x0000cd00ff000a19 */ /* 0x000fe40000011603 */
.L_x_753:
[----:B------:R-:W-:Y:S05]  /*6890*/  BSYNC B0 ;  /* 0x0000000000007941 */ /* 0x000fea0003800000 */
.L_x_751:
[----:B------:R-:W-:-:S05]  /*68a0*/  IMAD R0, R0, c[0x0][0x32c], RZ ;  /* 0x0000cb0000007a24 */ /* 0x000fca00078e02ff */
[----:B------:R-:W-:-:S04]  /*68b0*/  IMNMX R2, R2, R0, !PT ;  /* 0x0000000002027217 */ /* 0x000fc80007800200 */
.L_x_750:
[----:B------:R-:W-:Y:S01]  /*68c0*/  SHF.R.S32.HI R0, RZ, 0x1f, R2 ;  /* 0x0000001fff007819 */ /* 0x000fe20000011402 */
[----:B------:R-:W-:Y:S03]  /*68d0*/  BSSY B0, `(.L_x_754) ;  /* 0x0000025000007945 */ /* 0x000fe60003800000 */
[----:B------:R-:W-:-:S04]  /*68e0*/  LEA.HI R0, R0, R2, RZ, 0x5 ;  /* 0x0000000200007211 */ /* 0x000fc800078f28ff */
[----:B------:R-:W-:-:S04]  /*68f0*/  SHF.R.S32.HI R0, RZ, 0x5, R0 ;  /* 0x00000005ff007819 */ /* 0x000fc80000011400 */
[----:B------:R-:W-:Y:S01]  /*6900*/  IMNMX R5, RZ, R0, !PT ;  /* 0x00000000ff057217 */ /* 0x000fe20007800200 */
[----:B------:R-:W-:-:S03]  /*6910*/  IMAD.MOV.U32 R0, RZ, RZ, RZ ;  /* 0x000000ffff007224 */ /* 0x000fc600078e00ff */
[----:B------:R-:W-:-:S13]  /*6920*/  ISETP.GT.AND P0, PT, R7, R5, PT ;  /* 0x000000050700720c */ /* 0x000fda0003f04270 */
        /* <DEDUP_REMOVED lines=31> */
.L_x_755:
[----:B------:R-:W-:Y:S05]  /*6b20*/  BSYNC B0 ;  /* 0x0000000000007941 */ /* 0x000fea0003800000 */
.L_x_754:
[----:B------:R-:W-:Y:S01]  /*6b30*/  IMAD R208, R244, R0, R5 ;  /* 0x00000000f4d07224 */ /* 0x000fe200078e0205 */
        /* <DEDUP_REMOVED lines=73> */
[----:B------:R-:W-:-:S04]  /*6fd0*/  @P1 IMAD.MOV.U32 R2, RZ, RZ, 0x4 ;  /* 0x00000004ff021424 */ /* 0x000fc800078e00ff */
[----:B------:R-:W-:-:S05]  /*6fe0*/  @P1 IMAD.WIDE R2, R235, R2, c[0x0][0x340] ;  /* 0x0000d000eb021625 */ /* 0x000fca00078e0202 */
[----:B------:R1:W5:Y:S01]  /*6ff0*/  @P1 LDG.E R14, [R2.64] ;  /* 0x00000008020e1981 */ /* 0x000362000c1e1900 */
[----:B------:R-:W-:Y:S02]  /*7000*/  SHF.R.S32.HI R0, RZ, 0x1f, R97 ;  /* 0x0000001fff007819 */ /* 0x000fe40000011461 */
[----:B------:R-:W-:Y:S02]  /*7010*/  ISETP.NE.U32.AND P0, PT, RZ, c[0x0][0x348], PT ;  /* 0x0000d200ff007a0c */ /* 0x000fe40003f05070 */
[----:B------:R-:W-:Y:S01]  /*7020*/  LOP3.LUT R218, R234, 0xffff, RZ, 0xc0, !PT ;  /* 0x0000ffffeada7812 */ /* 0x000fe200078ec0ff */
[----:B------:R-:W-:Y:S01]  /*7030*/  IMAD R0, R0, c[0x0][0x178], RZ ;  /* 0x00005e0000007a24 */ /* 0x000fe200078e02ff */
[----:B------:R-:W-:Y:S02]  /*7040*/  ISETP.NE.AND.EX P0, PT, RZ, c[0x0][0x34c], PT, P0 ;  /* 0x0000d300ff007a0c */ /* 0x000fe40003f05300 */
[----:B------:R-:W-:Y:S01]  /*7050*/  IADD3 R4, R212, R227, RZ ;  /* 0x000000e3d4047210 */ /* 0x000fe20007ffe0ff */
[----:B------:R-:W-:Y:S01]  /*7060*/  IMAD R0, R97, c[0x0][0x17c], R0 ;  /* 0x00005f0061007a24 */ /* 0x000fe200078e0200 */
[----:B------:R-:W-:-:S02]  /*7070*/  SEL R5, R235, RZ, !P0 ;  /* 0x000000ffeb057207 */ /* 0x000fc40004000000 */
[----:B------:R-:W-:Y:S01]  /*7080*/  ISETP.GE.AND P5, PT, R132, c[0x0][0x198], PT ;  /* 0x0000660084007a0c */ /* 0x000fe20003fa6270 */
[----:B------:R-:W-:Y:S01]  /*7090*/  @P3 IMAD.HI.U32 R7, R4, c[0x0][0x2c8], RZ ;  /* 0x0000b20004073a27 */ /* 0x000fe200078e00ff */
[----:B------:R-:W-:Y:S02]  /*70a0*/  ISETP.GE.AND P4, PT, R137, c[0x0][0x198], PT ;  /* 0x0000660089007a0c */ /* 0x000fe40003f86270 */
[----:B------:R-:W-:Y:S02]  /*70b0*/  ISETP.GE.AND P2, PT, R199, c[0x0][0x198], PT ;  /* 0x00006600c7007a0c */ /* 0x000fe40003f46270 */
[----:B------:R-:W-:Y:S02]  /*70c0*/  IADD3 R119, R195, -0x1, RZ ;  /* 0xffffffffc3777810 */ /* 0x000fe40007ffe0ff */
[----:B------:R-:W-:Y:S01]  /*70d0*/  IADD3 R13, R211, R227, RZ ;  /* 0x000000e3d30d7210 */ /* 0x000fe20007ffe0ff */
[----:B-1----:R-:W-:-:S04]  /*70e0*/  IMAD.WIDE.U32 R2, R97, c[0x0][0x178], RZ ;  /* 0x00005e0061027a25 */ /* 0x002fc800078e00ff */
[----:B------:R-:W-:Y:S01]  /*70f0*/  IMAD.IADD R3, R3, 0x1, R0 ;  /* 0x0000000103037824 */ /* 0x000fe200078e0200 */
[----:B------:R-:W-:-:S03]  /*7100*/  SHF.R.S32.HI R0, RZ, 0x1f, R235 ;  /* 0x0000001fff007819 */ /* 0x000fc600000114eb */
[----:B------:R-:W-:Y:S01]  /*7110*/  IMAD.WIDE.U32 R2, R218, c[0x0][0x1b8], R2 ;  /* 0x00006e00da027a25 */ /* 0x000fe200078e0002 */
[----:B------:R-:W-:-:S03]  /*7120*/  SEL R6, R0, RZ, !P0 ;  /* 0x000000ff00067207 */ /* 0x000fc60004000000 */
[----:B------:R-:W-:Y:S01]  /*7130*/  IMAD.MOV.U32 R0, RZ, RZ, R4 ;  /* 0x000000ffff007224 */ /* 0x000fe200078e0004 */
[----:B------:R-:W-:Y:S01]  /*7140*/  @P3 SHF.R.U32.HI R0, RZ, c[0x0][0x2cc], R7 ;  /* 0x0000b300ff003a19 */ /* 0x000fe20000011607 */
[----:B------:R-:W-:Y:S01]  /*7150*/  IMAD R3, R218, c[0x0][0x1bc], R3 ;  /* 0x00006f00da037a24 */ /* 0x000fe200078e0203 */
[----:B------:R-:W-:Y:S01]  /*7160*/  ISETP.GE.AND P3, PT, R200, c[0x0][0x198], PT ;  /* 0x00006600c8007a0c */ /* 0x000fe20003f66270 */
[----:B------:R-:W-:Y:S01]  /*7170*/  IMAD R6, R6, c[0x0][0x1c0], RZ ;  /* 0x0000700006067a24 */ /* 0x000fe200078e02ff */
[----:B------:R-:W-:Y:S01]  /*7180*/  SHF.R.S32.HI R7, RZ, 0x1f, R0 ;  /* 0x0000001fff077819 */ /* 0x000fe20000011400 */
[----:B------:R-:W-:-:S04]  /*7190*/  IMAD.WIDE.U32 R2, R5, c[0x0][0x1c0], R2 ;  /* 0x0000700005027a25 */ /* 0x000fc800078e0002 */
[----:B------:R-:W-:Y:S01]  /*71a0*/  IMAD R6, R5, c[0x0][0x1c4], R6 ;  /* 0x0000710005067a24 */ /* 0x000fe200078e0206 */
[----:B------:R-:W-:-:S03]  /*71b0*/  IADD3 R5, -R0, RZ, RZ ;  /* 0x000000ff00057210 */ /* 0x000fc60007ffe1ff */
[----:B------:R-:W-:Y:S02]  /*71c0*/  IMAD.IADD R3, R3, 0x1, R6 ;  /* 0x0000000103037824 */ /* 0x000fe400078e0206 */
[----:B------:R-:W-:Y:S02]  /*71d0*/  IMAD R4, R5, c[0x0][0x2c4], R4 ;  /* 0x0000b10005047a24 */ /* 0x000fe400078e0204 */
[----:B------:R-:W-:Y:S02]  /*71e0*/  IMAD R5, R7, c[0x0][0x1b0], RZ ;  /* 0x00006c0007057a24 */ /* 0x000fe400078e02ff */
[----:B------:R-:W-:-:S04]  /*71f0*/  IMAD.WIDE.U32 R2, R0, c[0x0][0x1b0], R2 ;  /* 0x00006c0000027a25 */ /* 0x000fc800078e0002 */
[----:B------:R-:W-:Y:S01]  /*7200*/  IMAD R6, R0, c[0x0][0x1b4], R5 ;  /* 0x00006d0000067a24 */ /* 0x000fe200078e0205 */
[----:B------:R-:W-:-:S04]  /*7210*/  SHF.R.S32.HI R5, RZ, 0x1f, R4 ;  /* 0x0000001fff057819 */ /* 0x000fc80000011404 */
[----:B------:R-:W-:Y:S01]  /*7220*/  IADD3 R3, R3, R6, RZ ;  /* 0x0000000603037210 */ /* 0x000fe20007ffe0ff */
[----:B------:R-:W-:-:S04]  /*7230*/  IMAD R0, R5, c[0x0][0x1a8], RZ ;  /* 0x00006a0005007a24 */ /* 0x000fc800078e02ff */
[C---:B------:R-:W-:Y:S02]  /*7240*/  IMAD R0, R4.reuse, c[0x0][0x1ac], R0 ;  /* 0x00006b0004007a24 */ /* 0x040fe400078e0200 */
[----:B------:R-:W-:-:S04]  /*7250*/  IMAD.WIDE.U32 R2, R4, c[0x0][0x1a8], R2 ;  /* 0x00006a0004027a25 */ /* 0x000fc800078e0002 */
[----:B------:R-:W-:Y:S01]  /*7260*/  IMAD.IADD R0, R3, 0x1, R0 ;  /* 0x0000000103007824 */ /* 0x000fe200078e0200 */
[----:B------:R-:W-:-:S04]  /*7270*/  LEA R12, P0, R2, c[0x0][0x160], 0x1 ;  /* 0x00005800020c7a11 */ /* 0x000fc800078008ff */
[----:B------:R-:W-:Y:S01]  /*7280*/  LEA.HI.X R5, R2, c[0x0][0x164], R0, 0x1, P0 ;  /* 0x0000590002057a11 */ /* 0x000fe200000f0c00 */
[----:B------:R-:W-:Y:S01]  /*7290*/  @!P1 IMAD.MOV.U32 R14, RZ, RZ, R235 ;  /* 0x000000ffff0e9224 */ /* 0x000fe200078e00eb */
[----:B------:R-:W-:Y:S05]  /*72a0*/  BRA.DIV ~URZ, `(.L_x_757) ;  /* 0x0001a2427f007947 */ /* 0x000fea000b800000 */
[----:B------:R1:W2:Y:S02]  /*72b0*/  SHFL.IDX PT, R4, R5, RZ, 0x181f ;  /* 0x00181fff05047589 */ /* 0x0002a400000e0000 */
.L_x_977:
[----:B------:R-:W-:Y:S05]  /*72c0*/  BRA.DIV ~URZ, `(.L_x_758) ;  /* 0x0001a2927f007947 */ /* 0x000fea000b800000 */
[----:B------:R3:W4:Y:S02]  /*72d0*/  SHFL.IDX PT, R0, R12, RZ, 0x181f ;  /* 0x00181fff0c007589 */ /* 0x00072400000e0000 */
.L_x_978:
[----:B------:R-:W-:Y:S01]  /*72e0*/  IMAD R60, R210, c[0x0][0x2c4], RZ ;  /* 0x0000b100d23c7a24 */ /* 0x000fe200078e02ff */
[----:B------:R-:W-:Y:S01]  /*72f0*/  LOP3.LUT R214, R214, 0xfffffffd, RZ, 0xc0, !PT ;  /* 0xfffffffdd6d67812 */ /* 0x000fe200078ec0ff */
[----:B------:R-:W-:Y:S03]  /*7300*/  BSSY B0, `(.L_x_759) ;  /* 0x0000013000007945 */ /* 0x000fe60003800000 */
[----:B------:R-:W-:-:S13]  /*7310*/  ISETP.GE.AND P0, PT, R13, R60, PT ;  /* 0x0000003c0d00720c */ /* 0x000fda0003f06270 */
[----:B------:R-:W-:Y:S01]  /*7320*/  @P0 LOP3.LUT R214, R214, 0x2, RZ, 0xfc, !PT ;  /* 0x00000002d6d60812 */ /* 0x000fe200078efcff */
[----:B------:R-:W-:Y:S05]  /*7330*/  @P0 BRA `(.L_x_760) ;  /* 0x000000f000000947 */ /* 0x000fea0003800000 */
[----:B----4-:R-:W-:-:S04]  /*7340*/  LEA R10, P0, R132, R0, 0x1 ;  /* 0x00000000840a7211 */ /* 0x010fc800078008ff */
[----:B--2---:R-:W-:Y:S02]  /*7350*/  LEA.HI.X R11, R132, R4, R133, 0x1, P0 ;  /* 0x00000004840b7211 */ /* 0x004fe400000f0c85 */
[----:B------:R-:W-:-:S03]  /*7360*/  LEA R8, P0, R201, R0, 0x1 ;  /* 0x00000000c9087211 */ /* 0x000fc600078008ff */
[----:B------:R-:W-:Y:S01]  /*7370*/  @!PT LDS RZ, [RZ] ;  /* 0x00000000fffff984 */ /* 0x000fe20000000800 */
[----:B------:R-:W-:Y:S01]  /*7380*/  @!PT LDS RZ, [RZ] ;  /* 0x00000000fffff984 */ /* 0x000fe20000000800 */
        /* <DEDUP_REMOVED lines=10> */
.L_x_760:
[----:B------:R-:W-:Y:S05]  /*7430*/  BSYNC B0 ;  /* 0x0000000000007941 */ /* 0x000fea0003800000 */
.L_x_759:
[----:B------:R-:W-:Y:S05]  /*7440*/  BRA.DIV ~URZ, `(.L_x_761) ;  /* 0x0001a1727f007947 */ /* 0x000fea000b800000 */
[----:B--2---:R2:W1:Y:S04]  /*7450*/  SHFL.IDX PT, R4, R5, 0x1, 0x181f ;  /* 0x00381f0005047f89 */ /* 0x00446800000e0000 */
[----:B----4-:R2:W4:Y:S02]  /*7460*/  SHFL.IDX PT, R0, R12, 0x1, 0x181f ;  /* 0x00381f000c007f89 */ /* 0x01052400000e0000 */
.L_x_979:
[----:B------:R-:W-:Y:S01]  /*7470*/  IADD3 R2, R13, 0x20, RZ ;  /* 0x000000200d027810 */ /* 0x000fe20007ffe0ff */
[----:B------:R-:W-:Y:S01]  /*7480*/  BSSY B0, `(.L_x_762) ;  /* 0x0000014000007945 */ /* 0x000fe20003800000 */
[----:B------:R-:W-:Y:S02]  /*7490*/  LOP3.LUT R214, R214, 0xfffffffb, RZ, 0xc0, !PT ;  /* 0xfffffffbd6d67812 */ /* 0x000fe400078ec0ff */
[----:B------:R-:W-:-:S13]  /*74a0*/  ISETP.GE.AND P0, PT, R2, R60, PT ;  /* 0x0000003c0200720c */ /* 0x000fda0003f06270 */
[----:B------:R-:W-:Y:S01]  /*74b0*/  @P0 LOP3.LUT R214, R214, 0x4, RZ, 0xfc, !PT ;  /* 0x00000004d6d60812 */ /* 0x000fe200078efcff */
[----:B------:R-:W-:Y:S05]  /*74c0*/  @P0 BRA `(.L_x_763) ;  /* 0x000000f000000947 */ /* 0x000fea0003800000 */
[----:B----4-:R-:W-:-:S04]  /*74d0*/  LEA R10, P0, R132, R0, 0x1 ;  /* 0x00000000840a7211 */ /* 0x010fc800078008ff */
[----:B-1----:R-:W-:Y:S02]  /*74e0*/  LEA.HI.X R11, R132, R4, R133, 0x1, P0 ;  /* 0x00000004840b7211 */ /* 0x002fe400000f0c85 */
        /* <DEDUP_REMOVED lines=13> */
.L_x_763:
[----:B------:R-:W-:Y:S05]  /*75c0*/  BSYNC B0 ;  /* 0x0000000000007941 */ /* 0x000fea0003800000 */
.L_x_762:
[----:B------:R-:W-:Y:S05]  /*75d0*/  BRA.DIV ~URZ, `(.L_x_764) ;  /* 0x0001a0a27f007947 */ /* 0x000fea000b800000 */
[----:B-1----:R1:W2:Y:S02]  /*75e0*/  SHFL.IDX PT, R4, R5, 0x2, 0x181f ;  /* 0x00581f0005047f89 */ /* 0x0022a400000e0000 */
.L_x_980:
[----:B------:R-:W-:Y:S05]  /*75f0*/  BRA.DIV ~URZ, `(.L_x_765) ;  /* 0x0001a0f27f007947 */ /* 0x000fea000b800000 */
[----:B----4-:R4:W1:Y:S02]  /*7600*/  SHFL.IDX PT, R0, R12, 0x2, 0x181f ;  /* 0x00581f000c007f89 */ /* 0x01086400000e0000 */
.L_x_981:
[----:B------:R-:W-:Y:S01]  /*7610*/  IADD3 R2, R13, 0x40, RZ ;  /* 0x000000400d027810 */ /* 0x000fe20007ffe0ff */
[----:B------:R-:W-:Y:S01]  /*7620*/  BSSY B0, `(.L_x_766) ;  /* 0x0000014000007945 */ /* 0x000fe20003800000 */
[----:B------:R-:W-:Y:S02]  /*7630*/  LOP3.LUT R214, R214, 0xfffffff7, RZ, 0xc0, !PT ;  /* 0xfffffff7d6d67812 */ /* 0x000fe400078ec0ff */
[----:B------:R-:W-:-:S13]  /*7640*/  ISETP.GE.AND P0, PT, R2, R60, PT ;  /* 0x0000003c0200720c */ /* 0x000fda0003f06270 */
[----:B------:R-:W-:Y:S01]  /*7650*/  @P0 LOP3.LUT R214, R214, 0x8, RZ, 0xfc, !PT ;  /* 0x00000008d6d60812 */ /* 0x000fe200078efcff */
[----:B------:R-:W-:Y:S05]  /*7660*/  @P0 BRA `(.L_x_767) ;  /* 0x000000f000000947 */ /* 0x000fea0003800000 */
[----:B-1----:R-:W-:-:S04]  /*7670*/  LEA R10, P0, R132, R0, 0x1 ;  /* 0x00000000840a7211 */ /* 0x002fc800078008ff */
        /* <DEDUP_REMOVED lines=14> */
.L_x_767:
[----:B------:R-:W-:Y:S05]  /*7760*/  BSYNC B0 ;  /* 0x0000000000007941 */ /* 0x000fea0003800000 */
.L_x_766:
[----:B------:R-:W-:Y:S05]  /*7770*/  BRA.DIV ~URZ, `(.L_x_768) ;  /* 0x00019fd27f007947 */ /* 0x000fea000b800000 */
[----:B--2---:R2:W3:Y:S04]  /*7780*/  SHFL.IDX PT, R4, R5, 0x3, 0x181f ;  /* 0x00781f0005047f89 */ /* 0x0044e800000e0000 */
[----:B-1----:R2:W1:Y:S02]  /*7790*/  SHFL.IDX PT, R0, R12, 0x3, 0x181f ;  /* 0x00781f000c007f89 */ /* 0x00246400000e0000 */
.L_x_982:
[----:B------:R-:W-:Y:S01]  /*77a0*/  IADD3 R2, R13, 0x60, RZ ;  /* 0x000000600d027810 */ /* 0x000fe20007ffe0ff */
[----:B-----5:R-:W-:-:S03]  /*77b0*/  IMAD.WIDE.U32 R222, R14, c[0x0][0x2b0], RZ ;  /* 0x0000ac000ede7a25 */ /* 0x020fc600078e00ff */
[----:B------:R-:W-:-:S13]  /*77c0*/  ISETP.GE.AND P6, PT, R2, R60, PT ;  /* 0x0000003c0200720c */ /* 0x000fda0003fc6270 */
        /* <DEDUP_REMOVED lines=10> */
[----:B------:R-:W-:-:S05]  /*7870*/  @!P6 LEA.HI.X R7, R200, R4, R207, 0x1, P0 ;  /* 0x00000004c807e211 */ /* 0x000fca00000f0ccf */
[----:B------:R3:W-:Y:S01]  /*7880*/  @!P6 LDGSTS.E.BYPASS.LTC128B.128 [R219+0x1b080], [R6.64], !P3 ;  /* 0x1b08000006dbefae */ /* 0x0007e2000d901d48 */
[C---:B-1----:R-:W-:Y:S02]  /*7890*/  @!P6 LEA R2, P0, R199.reuse, R0, 0x1 ;  /* 0x00000000c702e211 */ /* 0x042fe400078008ff */
[----:B------:R-:W-:Y:S02]  /*78a0*/  SHF.R.S32.HI R0, RZ, 0x1f, R14 ;  /* 0x0000001fff007819 */ /* 0x000fe4000001140e */
[----:B------:R-:W-:-:S03]  /*78b0*/  @!P6 LEA.HI.X R3, R199, R4, R206, 0x1, P0 ;  /* 0x00000004c703e211 */ /* 0x000fc600000f0cce */
[----:B------:R-:W-:Y:S02]  /*78c0*/  IMAD R0, R0, c[0x0][0x2b0], RZ ;  /* 0x0000ac0000007a24 */ /* 0x000fe400078e02ff */
[----:B------:R3:W-:Y:S02]  /*78d0*/  @!P6 LDGSTS.E.BYPASS.LTC128B.128 [R219+0x1f080], [R2.64], !P2 ;  /* 0x1f08000002dbefae */ /* 0x0007e4000d101d48 */
[----:B------:R-:W-:Y:S02]  /*78e0*/  IMAD R0, R14, c[0x0][0x2b4], R0 ;  /* 0x0000ad000e007a24 */ /* 0x000fe400078e0200 */
[----:B------:R-:W0:Y:S01]  /*78f0*/  LDGDEPBAR ;  /* 0x00000000000079af */ /* 0x000e220000000000 */
[----:B------:R-:W-:Y:S01]  /*7900*/  WARPSYNC 0xffffffff ;  /* 0xffffffff00007948 */ /* 0x000fe20003800000 */
[----:B------:R-:W-:Y:S02]  /*7910*/  IMAD.IADD R225, R223, 0x1, R0 ;  /* 0x00000001dfe17824 */ /* 0x000fe400078e0200 */
[----:B------:R-:W-:Y:S01]  /*7920*/  IMAD.MOV.U32 R120, RZ, RZ, c[0x0][0x2b8] ;  /* 0x0000ae00ff787624 */ /* 0x000fe200078e00ff */
[----:B------:R-:W-:Y:S01]  /*7930*/  BAR.SYNC.DEFER_BLOCKING 0x0 ;  /* 0x0000000000007b1d */ /* 0x000fe20000010000 */
[----:B------:R-:W-:Y:S01]  /*7940*/  IMAD.SHL.U32 R107, R119, 0x20, RZ ;  /* 0x00000020776b7824 */ /* 0x000fe200078e00ff */
[----:B------:R-:W-:Y:S01]  /*7950*/  LOP3.LUT R214, R214, 0xfffffffe, RZ, 0xc0, !PT ;  /* 0xfffffffed6d67812 */ /* 0x000fe200078ec0ff */
[----:B------:R-:W-:Y:S01]  /*7960*/  IMAD.MOV.U32 R197, RZ, RZ, RZ ;  /* 0x000000ffffc57224 */ /* 0x000fe200078e00ff */
[----:B------:R-:W-:Y:S01]  /*7970*/  ISETP.NE.AND P1, PT, R120, 0x1, PT ;  /* 0x000000017800780c */ /* 0x000fe20003f25270 */
[----:B---3--:R-:W-:-:S05]  /*7980*/  IMAD.IADD R2, R212, 0x1, R107 ;  /* 0x00000001d4027824 */ /* 0x008fca00078e026b */
[C---:B------:R-:W-:Y:S01]  /*7990*/  ISETP.GE.AND P0, PT, R2.reuse, R209, PT ;  /* 0x000000d10200720c */ /* 0x040fe20003f06270 */
[----:B------:R-:W-:-:S03]  /*79a0*/  IMAD.IADD R2, R2, 0x1, R226 ;  /* 0x0000000102027824 */ /* 0x000fc600078e02e2 */
[----:B------:R-:W-:Y:S01]  /*79b0*/  ISETP.GT.OR P0, PT, R212, 0x1f, P0 ;  /* 0x0000001fd400780c */ /* 0x000fe20000704670 */
[----:B------:R-:W-:Y:S02]  /*79c0*/  IMAD.MOV.U32 R0, RZ, RZ, R2 ;  /* 0x000000ffff007224 */ /* 0x000fe400078e0002 */
[----:B------:R-:W-:Y:S01]  /*79d0*/  @P1 IMAD.HI.U32 R3, R2, c[0x0][0x2bc], RZ ;  /* 0x0000af0002031a27 */ /* 0x000fe200078e00ff */
[----:B------:R-:W-:-:S04]  /*79e0*/  @P1 LOP3.LUT R214, R214, 0x1, RZ, 0xfc, !PT ;  /* 0x00000001d6d61812 */ /* 0x000fc800078efcff */
[----:B------:R-:W-:-:S05]  /*79f0*/  @P1 SHF.R.U32.HI R0, RZ, c[0x0][0x2c0], R3 ;  /* 0x0000b000ff001a19 */ /* 0x000fca0000011603 */
[----:B------:R-:W-:-:S04]  /*7a00*/  @!P0 IADD3 R3, P1, R0, R222, RZ ;  /* 0x000000de00038210 */ /* 0x000fc80007f3e0ff */
[----:B--2---:R-:W-:Y:S02]  /*7a10*/  @!P0 LEA.HI.X.SX32 R5, R0, R225, 0x1, P1 ;  /* 0x000000e100058211 */ /* 0x004fe400008f0eff */
[----:B------:R-:W-:-:S04]  /*7a20*/  @!P0 LEA R4, P1, R3, c[0x0][0x2a0], 0x2 ;  /* 0x0000a80003048a11 */ /* 0x000fc800078210ff */
[----:B------:R-:W-:-:S05]  /*7a30*/  @!P0 LEA.HI.X R5, R3, c[0x0][0x2a4], R5, 0x2, P1 ;  /* 0x0000a90003058a11 */ /* 0x000fca00008f1405 */
[----:B------:R-:W2:Y:S01]  /*7a40*/  @!P0 LDG.E R197, [R4.64] ;  /* 0x0000000804c58981 */ /* 0x000ea2000c1e1900 */
[----:B------:R-:W-:Y:S01]  /*7a50*/  IMAD.MOV R0, RZ, RZ, -R0 ;  /* 0x000000ffff007224 */ /* 0x000fe200078e0a00 */
[----:B------:R-:W-:Y:S01]  /*7a60*/  ISETP.GT.AND P5, PT, R212, 0x1f, PT ;  /* 0x0000001fd400780c */ /* 0x000fe20003fa4270 */
[----:B------:R-:W-:-:S04]  /*7a70*/  IMAD.WIDE.U32 R220, R218, c[0x0][0x1e8], RZ ;  /* 0x00007a00dadc7a25 */ /* 0x000fc800078e00ff */
[----:B------:R-:W-:Y:S02]  /*7a80*/  IMAD R198, R0, c[0x0][0x2b8], R2 ;  /* 0x0000ae0000c67a24 */ /* 0x000fe400078e0202 */
[----:B------:R-:W-:Y:S02]  /*7a90*/  IMAD R224, R218, c[0x0][0x1ec], R221 ;  /* 0x00007b00dae07a24 */ /* 0x000fe400078e02dd */
[----:B------:R-:W-:Y:S01]  /*7aa0*/  IMAD.WIDE.U32 R2, R198, c[0x0][0x1e0], RZ ;  /* 0x00007800c6027a25 */ /* 0x000fe200078e00ff */
[----:B------:R-:W-:-:S03]  /*7ab0*/  SHF.R.S32.HI R117, RZ, 0x1f, R198 ;  /* 0x0000001fff757819 */ /* 0x000fc600000114c6 */
[----:B------:R-:W-:Y:S02]  /*7ac0*/  IMAD.IADD R116, R209, 0x1, -R107 ;  /* 0x00000001d1747824 */ /* 0x000fe400078e0a6b */
        /* <DEDUP_REMOVED lines=17> */
[----:B------:R-:W-:-:S04]  /*7be0*/  @P0 LEA R8, P1, R201, R0, 0x1 ;  /* 0x00000000c9080211 */ /* 0x000fc800078208ff */
[----:B------:R-:W-:Y:S02]  /*7bf0*/  @P0 LEA.HI.X R9, R201, R2, R205, 0x1, P1 ;  /* 0x00000002c9090211 */ /* 0x000fe400008f0ccd */
[----:B------:R-:W-:-:S04]  /*7c00*/  @P0 LEA R6, P1, R200, R0, 0x1 ;  /* 0x00000000c8060211 */ /* 0x000fc800078208ff */
[----:B------:R-:W-:Y:S02]  /*7c10*/  @P0 LEA.HI.X R7, R200, R2, R207, 0x1, P1 ;  /* 0x00000002c8070211 */ /* 0x000fe400008f0ccf */
[----:B------:R-:W-:-:S13]  /*7c20*/  @P0 ISETP.GE.AND P1, PT, R132, c[0x0][0x1d4], PT ;  /* 0x0000750084000a0c */ /* 0x000fda0003f26270 */
[----:B------:R-:W-:Y:S01]  /*7c30*/  @!PT LDS RZ, [RZ] ;  /* 0x00000000fffff984 */ /* 0x000fe20000000800 */
[----:B------:R1:W-:Y:S02]  /*7c40*/  @P0 LDGSTS.E.BYPASS.LTC128B.128 [R194+0xc080], [R4.64], !P1 ;  /* 0x0c08000004c20fae */ /* 0x0003e4000c901d48 */
[----:B-1----:R-:W-:-:S04]  /*7c50*/  @P0 LEA R4, P1, R199, R0, 0x1 ;  /* 0x00000000c7040211 */ /* 0x002fc800078208ff */
[----:B------:R-:W-:Y:S02]  /*7c60*/  @P0 LEA.HI.X R5, R199, R2, R206, 0x1, P1 ;  /* 0x00000002c7050211 */ /* 0x000fe400008f0cce */
[----:B------:R-:W-:-:S13]  /*7c70*/  @P0 ISETP.GE.AND P1, PT, R137, c[0x0][0x1d4], PT ;  /* 0x0000750089000a0c */ /* 0x000fda0003f26270 */
[----:B------:R1:W-:Y:S01]  /*7c80*/  @P0 LDGSTS.E.BYPASS.LTC128B.128 [R194+0xd080], [R8.64], !P1 ;  /* 0x0d08000008c20fae */ /* 0x0003e2000c901d48 */
[----:B------:R-:W-:-:S13]  /*7c90*/  @P0 ISETP.GE.AND P1, PT, R200, c[0x0][0x1d4], PT ;  /* 0x00007500c8000a0c */ /* 0x000fda0003f26270 */
[----:B------:R1:W-:Y:S01]  /*7ca0*/  @P0 LDGSTS.E.BYPASS.LTC128B.128 [R194+0xe080], [R6.64], !P1 ;  /* 0x0e08000006c20fae */ /* 0x0003e2000c901d48 */
[----:B------:R-:W-:-:S13]  /*7cb0*/  @P0 ISETP.GE.AND P1, PT, R199, c[0x0][0x1d4], PT ;  /* 0x00007500c7000a0c */ /* 0x000fda0003f26270 */
[----:B------:R1:W-:Y:S01]  /*7cc0*/  @P0 LDGSTS.E.BYPASS.LTC128B.128 [R194+0xf080], [R4.64], !P1 ;  /* 0x0f08000004c20fae */ /* 0x0003e2000c901d48 */
[----:B------:R-:W-:-:S03]  /*7cd0*/  ISETP.LT.AND P0, PT, RZ, c[0x0][0x27c], PT ;  /* 0x00009f00ff007a0c */ /* 0x000fc60003f01270 */
[----:B------:R-:W0:Y:S10]  /*7ce0*/  LDGDEPBAR ;  /* 0x00000000000079af */ /* 0x000e340000000000 */
[----:B------:R-:W-:Y:S05]  /*7cf0*/  @P0 BRA `(.L_x_769) ;  /* 0x0000002000000947 */ /* 0x000fea0003800000 */
[----:B------:R-:W-:-:S04]  /*7d00*/  DEPBAR.LE SB0, 0x1 ;  /* 0x000080400000791a */ /* 0x000fc80000000000 */
[----:B------:R-:W-:Y:S05]  /*7d10*/  BRA `(.L_x_770) ;  /* 0x0000956000007947 */ /* 0x000fea0003800000 */
.L_x_769:
[----:B------:R-:W-:Y:S01]  /*7d20*/  ULDC.U8 UR4, c[0x0][0x298] ;  /* 0x0000a60000047ab9 */ /* 0x000fe20000000000 */
[----:B------:R-:W-:Y:S01]  /*7d30*/  SHF.R.S32.HI R0, RZ, 0x1f, R96 ;  /* 0x0000001fff007819 */ /* 0x000fe20000011460 */
[----:B-1----:R-:W-:Y:S01]  /*7d40*/  IMAD.WIDE.U32 R4, R96, c[0x0][0x280], RZ ;  /* 0x0000a00060047a25 */ /* 0x002fe200078e00ff */
[----:B------:R-:W-:Y:S01]  /*7d50*/  ISETP.NE.AND P0, PT, RZ, UR4, PT ;  /* 0x00000004ff007c0c */ /* 0x000fe2000bf05270 */
[----:B------:R-:W-:Y:S02]  /*7d60*/  BSSY B2, `(.L_x_770) ;  /* 0x0000951000027945 */ /* 0x000fe40003800000 */
[C---:B------:R-:W-:Y:S02]  /*7d70*/  IMAD R2, R0.reuse, c[0x0][0x280], RZ ;  /* 0x0000a00000027a24 */ /* 0x040fe400078e02ff */
[----:B------:R-:W-:Y:S02]  /*7d80*/  IMAD R0, R0, c[0x0][0x290], RZ ;  /* 0x0000a40000007a24 */ /* 0x000fe400078e02ff */
[----:B------:R-:W-:-:S02]  /*7d90*/  IMAD R6, R96, c[0x0][0x284], R2 ;  /* 0x0000a10060067a24 */ /* 0x000fc400078e0202 */
[----:B------:R-:W-:Y:S01]  /*7da0*/  IMAD R7, R96, c[0x0][0x294], R0 ;  /* 0x0000a50060077a24 */ /* 0x000fe200078e0200 */
[----:B------:R-:W-:Y:S01]  /*7db0*/  LEA R0, R228, R13, 0x5 ;  /* 0x0000000de4007211 */ /* 0x000fe200078e28ff */
[----:B------:R-:W-:Y:S01]  /*7dc0*/  IMAD.WIDE.U32 R2, R96, c[0x0][0x290], RZ ;  /* 0x0000a40060027a25 */ /* 0x000fe200078e00ff */
[----:B------:R-:W-:-:S04]  /*7dd0*/  IADD3 R6, R6, R5, RZ ;  /* 0x0000000506067210 */ /* 0x000fc80007ffe0ff */
[----:B------:R-:W-:Y:S01]  /*7de0*/  IADD3 R7, R7, R3, RZ ;  /* 0x0000000307077210 */ /* 0x000fe20007ffe0ff */
[----:B------:R-:W-:Y:S05]  /*7df0*/  @!P0 BRA `(.L_x_771) ;  /* 0x000049b000008947 */ /* 0x000fea0003800000 */
[----:B------:R1:W5:Y:S01]  /*7e00*/  LDL R105, [R1+0x8] ;  /* 0x0000080001697983 */ /* 0x0003620000100800 */
[----:B------:R-:W-:-:S03]  /*7e10*/  IMAD.MOV.U32 R8, RZ, RZ, c[0x0][0x2c4] ;  /* 0x0000b100ff087624 */ /* 0x000fc600078e00ff */
[----:B------:R1:W5:Y:S02]  /*7e20*/  LDL R102, [R1+0x4] ;  /* 0x0000040001667983 */ /* 0x0003640000100800 */
[----:B------:R-:W-:Y:S02]  /*7e30*/  ISETP.NE.AND P2, PT, R8, 0x1, PT ;  /* 0x000000010800780c */ /* 0x000fe40003f45270 */
[----:B------:R1:W5:Y:S11]  /*7e40*/  LDL R101, [R1] ;  /* 0x0000000001657983 */ /* 0x0003760000100800 */
[----:B------:R-:W-:-:S05]  /*7e50*/  @P2 IMAD.HI.U32 R3, R0, c[0x0][0x2c8], RZ ;  /* 0x0000b20000032a27 */ /* 0x000fca00078e00ff */
[----:B------:R-:W-:-:S04]  /*7e60*/  @P2 SHF.R.U32.HI R0, RZ, c[0x0][0x2cc], R3 ;  /* 0x0000b300ff002a19 */ /* 0x000fc80000011603 */
[----:B------:R-:W-:Y:S02]  /*7e70*/  SHF.R.S32.HI R3, RZ, 0x1f, R0 ;  /* 0x0000001fff037819 */ /* 0x000fe40000011400 */
[----:B------:R-:W-:-:S03]  /*7e80*/  MOV R5, R6 ;  /* 0x0000000600057202 */ /* 0x000fc60000000f00 */
[----:B------:R-:W-:Y:S02]  /*7e90*/  IMAD R8, R3, c[0x0][0x280], RZ ;  /* 0x0000a00003087a24 */ /* 0x000fe400078e02ff */
[----:B------:R-:W-:-:S04]  /*7ea0*/  IMAD.WIDE.U32 R4, R0, c[0x0][0x280], R4 ;  /* 0x0000a00000047a25 */ /* 0x000fc800078e0004 */
[----:B------:R-:W-:Y:S01]  /*7eb0*/  IMAD R6, R0, c[0x0][0x284], R8 ;  /* 0x0000a10000067a24 */ /* 0x000fe200078e0208 */
[----:B------:R-:W-:-:S03]  /*7ec0*/  LEA R36, P0, R4, c[0x0][0x270], 0x1 ;  /* 0x00009c0004247a11 */ /* 0x000fc600078008ff */
[----:B------:R-:W-:-:S05]  /*7ed0*/  IMAD.IADD R6, R5, 0x1, R6 ;  /* 0x0000000105067824 */ /* 0x000fca00078e0206 */
[----:B------:R-:W-:Y:S01]  /*7ee0*/  LEA.HI.X R31, R4, c[0x0][0x274], R6, 0x1, P0 ;  /* 0x00009d00041f7a11 */ /* 0x000fe200000f0c06 */
[----:B------:R-:W-:Y:S01]  /*7ef0*/  IMAD R4, R3, c[0x0][0x290], RZ ;  /* 0x0000a40003047a24 */ /* 0x000fe200078e02ff */
[----:B------:R-:W-:Y:S02]  /*7f00*/  MOV R3, R7 ;  /* 0x0000000700037202 */ /* 0x000fe40000000f00 */
[----:B------:R-:W-:-:S03]  /*7f10*/  LOP3.LUT P1, RZ, R214, 0x2, RZ, 0xc0, !PT ;  /* 0x00000002d6ff7812 */ /* 0x000fc6000782c0ff */
[----:B------:R-:W-:-:S04]  /*7f20*/  IMAD.WIDE.U32 R2, R0, c[0x0][0x290], R2 ;  /* 0x0000a40000027a25 */ /* 0x000fc800078e0002 */
[----:B------:R-:W-:Y:S01]  /*7f30*/  IMAD R0, R0, c[0x0][0x294], R4 ;  /* 0x0000a50000007a24 */ /* 0x000fe200078e0204 */
[----:B------:R-:W-:-:S03]  /*7f40*/  LEA R30, P0, R2, c[0x0][0x288], 0x1 ;  /* 0x0000a200021e7a11 */ /* 0x000fc600078008ff */
[----:B------:R-:W-:-:S05]  /*7f50*/  IMAD.IADD R0, R3, 0x1, R0 ;  /* 0x0000000103007824 */ /* 0x000fca00078e0200 */
[----:B------:R-:W-:Y:S01]  /*7f60*/  LEA.HI.X R21, R2, c[0x0][0x28c], R0, 0x1, P0 ;  /* 0x0000a30002157a11 */ /* 0x000fe200000f0c00 */
[----:B------:R1:W2:Y:S01]  /*7f70*/  SHFL.IDX PT, R3, R36, RZ, 0x181f ;  /* 0x00181fff24037589 */ /* 0x0002a200000e0000 */
[----:B------:R-:W-:Y:S03]  /*7f80*/  BSSY B0, `(.L_x_772) ;  /* 0x000003a000007945 */ /* 0x000fe60003800000 */
[----:B------:R1:W3:Y:S01]  /*7f90*/  SHFL.IDX PT, R0, R30, RZ, 0x181f ;  /* 0x00181fff1e007589 */ /* 0x0002e200000e0000 */
[----:B------:R-:W-:-:S03]  /*7fa0*/  CS2R R54, SRZ ;  /* 0x0000000000367805 */ /* 0x000fc6000001ff00 */
[----:B------:R1:W4:Y:S01]  /*7fb0*/  SHFL.IDX PT, R4, R31, RZ, 0x181f ;  /* 0x00181fff1f047589 */ /* 0x00032200000e0000 */
[----:B------:R-:W-:-:S03]  /*7fc0*/  CS2R R38, SRZ ;  /* 0x0000000000267805 */ /* 0x000fc6000001ff00 */
[----:B------:R1:W1:Y:S01]  /*7fd0*/  SHFL.IDX PT, R2, R21, RZ, 0x181f ;  /* 0x00181fff15027589 */ /* 0x00026200000e0000 */
[----:B------:R-:W-:Y:S01]  /*7fe0*/  CS2R R32, SRZ ;  /* 0x0000000000207805 */ /* 0x000fe2000001ff00 */
[----:B------:R-:W-:Y:S01]  /*7ff0*/  CS2R R26, SRZ ;  /* 0x00000000001a7805 */ /* 0x000fe2000001ff00 */
[----:B------:R-:W-:Y:S01]  /*8000*/  CS2R R22, SRZ ;  /* 0x0000000000167805 */ /* 0x000fe2000001ff00 */
[----:B------:R-:W-:Y:S01]  /*8010*/  CS2R R40, SRZ ;  /* 0x0000000000287805 */ /* 0x000fe2000001ff00 */
[----:B------:R-:W-:Y:S01]  /*8020*/  CS2R R34, SRZ ;  /* 0x0000000000227805 */ /* 0x000fe2000001ff00 */
[----:B------:R-:W-:Y:S01]  /*8030*/  CS2R R28, SRZ ;  /* 0x00000000001c7805 */ /* 0x000fe2000001ff00 */
[----:B------:R-:W-:Y:S01]  /*8040*/  CS2R R24, SRZ ;  /* 0x0000000000187805 */ /* 0x000fe2000001ff00 */
[----:B------:R-:W-:Y:S05]  /*8050*/  @P1 BRA `(.L_x_773) ;  /* 0x000002c000001947 */ /* 0x000fea0003800000 */
[----:B------:R-:W-:Y:S01]  /*8060*/  ISETP.GE.AND P3, PT, R138, c[0x0][0x27c], PT ;  /* 0x00009f008a007a0c */ /* 0x000fe20003f66270 */
[----:B------:R-:W-:Y:S01]  /*8070*/  CS2R R22, SRZ ;  /* 0x0000000000167805 */ /* 0x000fe2000001ff00 */
[----:B------:R-:W-:Y:S01]  /*8080*/  ISETP.GE.AND P2, PT, R158, c[0x0][0x27c], PT ;  /* 0x00009f009e007a0c */ /* 0x000fe20003f46270 */
[----:B------:R-:W-:Y:S01]  /*8090*/  CS2R R24, SRZ ;  /* 0x0000000000187805 */ /* 0x000fe2000001ff00 */
[----:B------:R-:W-:-:S09]  /*80a0*/  ISETP.GE.AND P1, PT, R156, c[0x0][0x27c], PT ;  /* 0x00009f009c007a0c */ /* 0x000fd20003f26270 */
[C---:B------:R-:W-:Y:S01]  /*80b0*/  @!P3 IMAD.SHL.U32 R6, R138.reuse, 0x2, RZ ;  /* 0x000000028a06b824 */ /* 0x040fe200078e00ff */
[----:B------:R-:W-:-:S04]  /*80c0*/  @!P3 SHF.L.U64.HI R5, R138, 0x1, R139 ;  /* 0x000000018a05b819 */ /* 0x000fc8000001028b */
[----:B--2---:R-:W-:-:S05]  /*80d0*/  @!P3 IADD3 R18, P0, R3, R6, RZ ;  /* 0x000000060312b210 */ /* 0x004fca0007f1e0ff */
[----:B----4-:R-:W-:Y:S01]  /*80e0*/  @!P3 IMAD.X R19, R4, 0x1, R5, P0 ;  /* 0x000000010413b824 */ /* 0x010fe200000e0605 */
[----:B---3--:R-:W-:Y:S02]  /*80f0*/  @!P3 IADD3 R16, P0, R0, R6, RZ ;  /* 0x000000060010b210 */ /* 0x008fe40007f1e0ff */
[----:B-----5:R-:W-:Y:S01]  /*8100*/  @!P2 SHF.L.U64.HI R6, R158, 0x1, R105 ;  /* 0x000000019e06a819 */ /* 0x020fe20000010269 */
[----:B------:R-:W-:Y:S01]  /*8110*/  CS2R R26, SRZ ;  /* 0x00000000001a7805 */ /* 0x000fe2000001ff00 */
[----:B------:R-:W-:Y:S01]  /*8120*/  CS2R R28, SRZ ;  /* 0x00000000001c7805 */ /* 0x000fe2000001ff00 */
[----:B-1----:R-:W-:Y:S01]  /*8130*/  @!P3 IMAD.X R17, R2, 0x1, R5, P0 ;  /* 0x000000010211b824 */ /* 0x002fe200000e0605 */
[----:B------:R-:W-:Y:S01]  /*8140*/  CS2R R32, SRZ ;  /* 0x0000000000207805 */ /* 0x000fe2000001ff00 */
[----:B------:R-:W-:Y:S01]  /*8150*/  @!P2 IMAD.SHL.U32 R5, R158, 0x2, RZ ;  /* 0x000000029e05a824 */ /* 0x000fe200078e00ff */
[----:B------:R-:W-:Y:S01]  /*8160*/  CS2R R34, SRZ ;  /* 0x0000000000227805 */ /* 0x000fe2000001ff00 */
[----:B------:R-:W-:Y:S01]  /*8170*/  CS2R R38, SRZ ;  /* 0x0000000000267805 */ /* 0x000fe2000001ff00 */
[----:B------:R-:W-:Y:S01]  /*8180*/  CS2R R40, SRZ ;  /* 0x0000000000287805 */ /* 0x000fe2000001ff00 */
[----:B------:R1:W5:Y:S01]  /*8190*/  @!P3 LD.E.64 R22, [R18.64] ;  /* 0x000000081216b980 */ /* 0x000362000c101b00 */
[----:B------:R-:W-:-:S03]  /*81a0*/  @!P2 IADD3 R14, P0, R3, R5, RZ ;  /* 0x00000005030ea210 */ /* 0x000fc60007f1e0ff */
[----:B------:R1:W5:Y:S02]  /*81b0*/  @!P3 LD.E.64 R24, [R16.64] ;  /* 0x000000081018b980 */ /* 0x000364000c101b00 */
[----:B------:R-:W-:Y:S01]  /*81c0*/  @!P2 IMAD.X R15, R4, 0x1, R6, P0 ;  /* 0x00000001040fa824 */ /* 0x000fe200000e0606 */
[----:B------:R-:W-:Y:S01]  /*81d0*/  @!P2 IADD3 R12, P0, R0, R5, RZ ;  /* 0x00000005000ca210 */ /* 0x000fe20007f1e0ff */
[----:B------:R-:W-:-:S03]  /*81e0*/  @!P1 IMAD.SHL.U32 R5, R156, 0x2, RZ ;  /* 0x000000029c059824 */ /* 0x000fc600078e00ff */
[----:B------:R1:W5:Y:S01]  /*81f0*/  @!P2 LD.E.64 R26, [R14.64] ;  /* 0x000000080e1aa980 */ /* 0x000362000c101b00 */
[----:B------:R-:W-:Y:S01]  /*8200*/  @!P2 IMAD.X R13, R2, 0x1, R6, P0 ;  /* 0x00000001020da824 */ /* 0x000fe200000e0606 */
[----:B------:R-:W-:Y:S02]  /*8210*/  @!P1 SHF.L.U64.HI R6, R156, 0x1, R102 ;  /* 0x000000019c069819 */ /* 0x000fe40000010266 */
[-C--:B------:R-:W-:Y:S02]  /*8220*/  @!P1 IADD3 R10, P0, R3, R5.reuse, RZ ;  /* 0x00000005030a9210 */ /* 0x080fe40007f1e0ff */
[----:B------:R1:W5:Y:S03]  /*8230*/  @!P2 LD.E.64 R28, [R12.64] ;  /* 0x000000080c1ca980 */ /* 0x000366000c101b00 */
[----:B------:R-:W-:Y:S01]  /*8240*/  @!P1 IMAD.X R11, R4, 0x1, R6, P0 ;  /* 0x00000001040b9824 */ /* 0x000fe200000e0606 */
[----:B------:R-:W-:-:S04]  /*8250*/  @!P1 IADD3 R8, P0, R0, R5, RZ ;  /* 0x0000000500089210 */ /* 0x000fc80007f1e0ff */
[----:B------:R1:W5:Y:S01]  /*8260*/  @!P1 LD.E.64 R32, [R10.64] ;  /* 0x000000080a209980 */ /* 0x000362000c101b00 */
[----:B------:R-:W-:Y:S01]  /*8270*/  @!P1 IMAD.X R9, R2, 0x1, R6, P0 ;  /* 0x0000000102099824 */ /* 0x000fe200000e0606 */
[----:B------:R-:W-:-:S04]  /*8280*/  ISETP.GE.AND P0, PT, R157, c[0x0][0x27c], PT ;  /* 0x00009f009d007a0c */ /* 0x000fc80003f06270 */
[----:B------:R1:W5:Y:S09]  /*8290*/  @!P1 LD.E.64 R34, [R8.64] ;  /* 0x0000000808229980 */ /* 0x000372000c101b00 */
[C---:B------:R-:W-:Y:S01]  /*82a0*/  @!P0 IMAD.SHL.U32 R5, R157.reuse, 0x2, RZ ;  /* 0x000000029d058824 */ /* 0x040fe200078e00ff */
[----:B------:R-:W-:-:S04]  /*82b0*/  @!P0 SHF.L.U64.HI R20, R157, 0x1, R101 ;  /* 0x000000019d148819 */ /* 0x000fc80000010265 */
[----:B------:R-:W-:-:S05]  /*82c0*/  @!P0 IADD3 R6, P4, R3, R5, RZ ;  /* 0x0000000503068210 */ /* 0x000fca0007f9e0ff */
[----:B------:R-:W-:Y:S01]  /*82d0*/  @!P0 IMAD.X R7, R4, 0x1, R20, P4 ;  /* 0x0000000104078824 */ /* 0x000fe200020e0614 */
[----:B------:R-:W-:-:S04]  /*82e0*/  @!P0 IADD3 R4, P4, R0, R5, RZ ;  /* 0x0000000500048210 */ /* 0x000fc80007f9e0ff */
[----:B------:R1:W5:Y:S01]  /*82f0*/  @!P0 LD.E.64 R38, [R6.64] ;  /* 0x0000000806268980 */ /* 0x000362000c101b00 */
[----:B------:R-:W-:-:S05]  /*8300*/  @!P0 IMAD.X R5, R2, 0x1, R20, P4 ;  /* 0x0000000102058824 */ /* 0x000fca00020e0614 */
[----:B------:R1:W5:Y:S03]  /*8310*/  @!P0 LD.E.64 R40, [R4.64] ;  /* 0x0000000804288980 */ /* 0x000366000c101b00 */
.L_x_773:
[----:B------:R-:W-:Y:S05]  /*8320*/  BSYNC B0 ;  /* 0x0000000000007941 */ /* 0x000fea0003800000 */
.L_x_772:
[----:B-1---5:R-:W-:Y:S01]  /*8330*/  IMAD.MOV.U32 R2, RZ, RZ, R38 ;  /* 0x000000ffff027224 */ /* 0x022fe200078e0026 */
[----:B------:R-:W-:Y:S01]  /*8340*/  LOP3.LUT P0, RZ, R214, 0x4, RZ, 0xc0, !PT ;  /* 0x00000004d6ff7812 */ /* 0x000fe2000780c0ff */
[----:B---3--:R-:W-:Y:S01]  /*8350*/  IMAD.MOV.U32 R0, RZ, RZ, R39 ;  /* 0x000000ffff007224 */ /* 0x008fe200078e0027 */
[----:B------:R-:W-:Y:S01]  /*8360*/  MOV R5, R35 ;  /* 0x0000002300057202 */ /* 0x000fe20000000f00 */
[----:B----4-:R-:W-:Y:S01]  /*8370*/  IMAD.MOV.U32 R4, RZ, RZ, R32 ;  /* 0x000000ffff047224 */ /* 0x010fe200078e0020 */
[----:B------:R-:W-:Y:S01]  /*8380*/  BSSY B0, `(.L_x_774) ;  /* 0x000004e000007945 */ /* 0x000fe20003800000 */
[----:B--2---:R-:W-:Y:S01]  /*8390*/  IMAD.MOV.U32 R3, RZ, RZ, R33 ;  /* 0x000000ffff037224 */ /* 0x004fe200078e0021 */
[----:B------:R-:W-:Y:S01]  /*83a0*/  PRMT R87, R0, 0x5410, R2 ;  /* 0x0000541000577816 */ /* 0x000fe20000000002 */
[----:B------:R-:W-:Y:S01]  /*83b0*/  IMAD.MOV.U32 R0, RZ, RZ, R27 ;  /* 0x000000ffff007224 */ /* 0x000fe200078e001b */
[----:B------:R-:W-:Y:S01]  /*83c0*/  MOV R2, R26 ;  /* 0x0000001a00027202 */ /* 0x000fe20000000f00 */
[----:B------:R-:W-:Y:S01]  /*83d0*/  IMAD.MOV.U32 R6, RZ, RZ, R34 ;  /* 0x000000ffff067224 */ /* 0x000fe200078e0022 */
[----:B------:R-:W-:Y:S01]  /*83e0*/  PRMT R84, R3, 0x5410, R4 ;  /* 0x0000541003547816 */ /* 0x000fe20000000004 */
[----:B------:R-:W-:Y:S01]  /*83f0*/  IMAD.MOV.U32 R4, RZ, RZ, R22 ;  /* 0x000000ffff047224 */ /* 0x000fe200078e0016 */
        /* <DEDUP_REMOVED lines=8> */
[----:B------:R-:W-:Y:S01]  /*8480*/  PRMT R86, R2, 0x7610, R86 ;  /* 0x0000761002567816 */ /* 0x000fe20000000056 */
[----:B------:R-:W-:Y:S01]  /*8490*/  IMAD.MOV.U32 R5, RZ, RZ, R25 ;  /* 0x000000ffff057224 */ /* 0x000fe200078e0019 */
[----:B------:R-:W-:Y:S01]  /*84a0*/  PRMT R85, R85, 0x5410, R0 ;  /* 0x0000541055557816 */ /* 0x000fe20000000000 */
[----:B------:R1:W2:Y:S01]  /*84b0*/  SHFL.IDX PT, R4, R31, 0x1, 0x181f ;  /* 0x00381f001f047f89 */ /* 0x0002a200000e0000 */
[----:B------:R-:W-:Y:S01]  /*84c0*/  MOV R6, R24 ;  /* 0x0000001800067202 */ /* 0x000fe20000000f00 */
[----:B------:R-:W-:Y:S01]  /*84d0*/  CS2R R14, SRZ ;  /* 0x00000000000e7805 */ /* 0x000fe2000001ff00 */
[----:B------:R-:W-:Y:S01]  /*84e0*/  PRMT R81, R7, 0x5410, R8 ;  /* 0x0000541007517816 */ /* 0x000fe20000000008 */
[----:B------:R1:W3:Y:S01]  /*84f0*/  SHFL.IDX PT, R3, R36, 0x1, 0x181f ;  /* 0x00381f0024037f89 */ /* 0x0002e200000e0000 */
[----:B------:R-:W-:Y:S01]  /*8500*/  PRMT R61, R5, 0x5410, R6 ;  /* 0x00005410053d7816 */ /* 0x000fe20000000006 */
[----:B------:R-:W-:Y:S01]  /*8510*/  CS2R R16, SRZ ;  /* 0x0000000000107805 */ /* 0x000fe2000001ff00 */
[----:B------:R-:W-:Y:S01]  /*8520*/  CS2R R42, SRZ ;  /* 0x00000000002a7805 */ /* 0x000fe2000001ff00 */
[----:B------:R1:W4:Y:S01]  /*8530*/  SHFL.IDX PT, R2, R21, 0x1, 0x181f ;  /* 0x00381f0015027f89 */ /* 0x00032200000e0000 */
[----:B------:R-:W-:Y:S01]  /*8540*/  CS2R R48, SRZ ;  /* 0x0000000000307805 */ /* 0x000fe2000001ff00 */
[----:B------:R-:W-:Y:S01]  /*8550*/  CS2R R46, SRZ ;  /* 0x00000000002e7805 */ /* 0x000fe2000001ff00 */
[----:B------:R-:W-:Y:S01]  /*8560*/  CS2R R18, SRZ ;  /* 0x0000000000127805 */ /* 0x000fe2000001ff00 */
[----:B------:R1:W1:Y:S01]  /*8570*/  SHFL.IDX PT, R0, R30, 0x1, 0x181f ;  /* 0x00381f001e007f89 */ /* 0x00026200000e0000 */
        /* <DEDUP_REMOVED lines=9> */
[----:B---3--:R-:W-:-:S05]  /*8610*/  @!P3 IADD3 R18, P0, R3, R5, RZ ;  /* 0x000000050312b210 */ /* 0x008fca0007f1e0ff */
[--C-:B--2---:R-:W-:Y:S01]  /*8620*/  @!P3 IMAD.X R19, R4, 0x1, R6.reuse, P0 ;  /* 0x000000010413b824 */ /* 0x104fe200000e0606 */
[----:B-1----:R-:W-:Y:S01]  /*8630*/  @!P3 IADD3 R16, P0, R0, R5, RZ ;  /* 0x000000050010b210 */ /* 0x002fe20007f1e0ff */
[----:B------:R-:W-:Y:S01]  /*8640*/  @!P2 IMAD.SHL.U32 R5, R158, 0x2, RZ ;  /* 0x000000029e05a824 */ /* 0x000fe200078e00ff */
[----:B------:R-:W-:Y:S01]  /*8650*/  CS2R R46, SRZ ;  /* 0x00000000002e7805 */ /* 0x000fe2000001ff00 */
[----:B------:R-:W-:Y:S01]  /*8660*/  CS2R R54, SRZ ;  /* 0x0000000000367805 */ /* 0x000fe2000001ff00 */
[----:B------:R1:W5:Y:S01]  /*8670*/  @!P3 LD.E.64 R42, [R18.64] ;  /* 0x00000008122ab980 */ /* 0x000362000c101b00 */
[----:B----4-:R-:W-:Y:S01]  /*8680*/  @!P3 IMAD.X R17, R2, 0x1, R6, P0 ;  /* 0x000000010211b824 */ /* 0x010fe200000e0606 */
[----:B------:R-:W-:Y:S02]  /*8690*/  @!P2 SHF.L.U64.HI R6, R158, 0x1, R105 ;  /* 0x000000019e06a819 */ /* 0x000fe40000010269 */
[-C--:B------:R-:W-:Y:S02]  /*86a0*/  @!P2 IADD3 R14, P0, R3, R5.reuse, RZ ;  /* 0x00000005030ea210 */ /* 0x080fe40007f1e0ff */
[----:B------:R2:W5:Y:S03]  /*86b0*/  @!P3 LD.E.64 R44, [R16.64] ;  /* 0x00000008102cb980 */ /* 0x000566000c101b00 */
[----:B------:R-:W-:Y:S01]  /*86c0*/  @!P2 IMAD.X R15, R4, 0x1, R6, P0 ;  /* 0x00000001040fa824 */ /* 0x000fe200000e0606 */
[----:B------:R-:W-:Y:S01]  /*86d0*/  @!P2 IADD3 R12, P0, R0, R5, RZ ;  /* 0x00000005000ca210 */ /* 0x000fe20007f1e0ff */
[----:B------:R-:W-:-:S04]  /*86e0*/  @!P1 IMAD.SHL.U32 R5, R156, 0x2, RZ ;  /* 0x000000029c059824 */ /* 0x000fc800078e00ff */
[----:B------:R-:W-:Y:S01]  /*86f0*/  @!P2 IMAD.X R13, R2, 0x1, R6, P0 ;  /* 0x00000001020da824 */ /* 0x000fe200000e0606 */
[----:B------:R-:W-:Y:S02]  /*8700*/  @!P1 SHF.L.U64.HI R6, R156, 0x1, R102 ;  /* 0x000000019c069819 */ /* 0x000fe40000010266 */
[----:B------:R-:W-:-:S05]  /*8710*/  @!P1 IADD3 R10, P0, R3, R5, RZ ;  /* 0x00000005030a9210 */ /* 0x000fca0007f1e0ff */
[----:B------:R-:W-:Y:S01]  /*8720*/  @!P1 IMAD.X R11, R4, 0x1, R6, P0 ;  /* 0x00000001040b9824 */ /* 0x000fe200000e0606 */
[----:B------:R-:W-:-:S05]  /*8730*/  @!P1 IADD3 R8, P0, R0, R5, RZ ;  /* 0x0000000500089210 */ /* 0x000fca0007f1e0ff */
[----:B------:R-:W-:Y:S01]  /*8740*/  @!P1 IMAD.X R9, R2, 0x1, R6, P0 ;  /* 0x0000000102099824 */ /* 0x000fe200000e0606 */
[C---:B------:R-:W-:Y:S01]  /*8750*/  ISETP.GE.AND P0, PT, R157.reuse, c[0x0][0x27c], PT ;  /* 0x00009f009d007a0c */ /* 0x040fe20003f06270 */
[----:B--2---:R-:W-:Y:S01]  /*8760*/  CS2R R16, SRZ ;  /* 0x0000000000107805 */ /* 0x004fe2000001ff00 */
[----:B-1----:R-:W-:Y:S01]  /*8770*/  CS2R R18, SRZ ;  /* 0x0000000000127805 */ /* 0x002fe2000001ff00 */
[----:B------:R-:W-:Y:S01]  /*8780*/  CS2R R48, SRZ ;  /* 0x0000000000307805 */ /* 0x000fe2000001ff00 */
[----:B------:R1:W5:Y:S04]  /*8790*/  @!P1 LD.E.64 R46, [R8.64] ;  /* 0x00000008082e9980 */ /* 0x000368000c101b00 */
[----:B------:R2:W5:Y:S04]  /*87a0*/  @!P2 LD.E.64 R16, [R14.64] ;  /* 0x000000080e10a980 */ /* 0x000568000c101b00 */
[----:B------:R1:W5:Y:S01]  /*87b0*/  @!P2 LD.E.64 R18, [R12.64] ;  /* 0x000000080c12a980 */ /* 0x000362000c101b00 */
[C---:B------:R-:W-:Y:S01]  /*87c0*/  @!P0 IMAD.SHL.U32 R5, R157.reuse, 0x2, RZ ;  /* 0x000000029d058824 */ /* 0x040fe200078e00ff */
[----:B------:R-:W-:-:S04]  /*87d0*/  @!P0 SHF.L.U64.HI R20, R157, 0x1, R101 ;  /* 0x000000019d148819 */ /* 0x000fc80000010265 */
[----:B------:R-:W-:-:S05]  /*87e0*/  @!P0 IADD3 R6, P4, R3, R5, RZ ;  /* 0x0000000503068210 */ /* 0x000fca0007f9e0ff */
[----:B------:R-:W-:Y:S01]  /*87f0*/  @!P0 IMAD.X R7, R4, 0x1, R20, P4 ;  /* 0x0000000104078824 */ /* 0x000fe200020e0614 */
[----:B------:R-:W-:-:S04]  /*8800*/  @!P0 IADD3 R4, P4, R0, R5, RZ ;  /* 0x0000000500048210 */ /* 0x000fc80007f9e0ff */
[----:B------:R1:W5:Y:S01]  /*8810*/  @!P0 LD.E.64 R54, [R6.64] ;  /* 0x0000000806368980 */ /* 0x000362000c101b00 */
[----:B------:R-:W-:Y:S01]  /*8820*/  @!P0 IMAD.X R5, R2, 0x1, R20, P4 ;  /* 0x0000000102058824 */ /* 0x000fe200020e0614 */
[----:B--2---:R-:W-:-:S04]  /*8830*/  CS2R R14, SRZ ;  /* 0x00000000000e7805 */ /* 0x004fc8000001ff00 */
[----:B------:R1:W5:Y:S04]  /*8840*/  @!P0 LD.E.64 R48, [R4.64] ;  /* 0x0000000804308980 */ /* 0x000368000c101b00 */
[----:B------:R1:W5:Y:S02]  /*8850*/  @!P1 LD.E.64 R14, [R10.64] ;  /* 0x000000080a0e9980 */ /* 0x000364000c101b00 */
.L_x_775:
[----:B------:R-:W-:Y:S05]  /*8860*/  BSYNC B0 ;  /* 0x0000000000007941 */ /* 0x000fea0003800000 */
.L_x_774:
[----:B-12--5:R-:W-:Y:S01]  /*8870*/  IMAD.MOV.U32 R4, RZ, RZ, R54 ;  /* 0x000000ffff047224 */ /* 0x026fe200078e0036 */
[----:B------:R-:W-:Y:S01]  /*8880*/  LOP3.LUT P0, RZ, R214, 0x8, RZ, 0xc0, !PT ;  /* 0x00000008d6ff7812 */ /* 0x000fe2000780c0ff */
[----:B---3--:R-:W-:Y:S01]  /*8890*/  IMAD.MOV.U32 R3, RZ, RZ, R55 ;  /* 0x000000ffff037224 */ /* 0x008fe200078e0037 */
[----:B------:R-:W-:Y:S01]  /*88a0*/  MOV R6, R19 ;  /* 0x0000001300067202 */ /* 0x000fe20000000f00 */
[----:B----4-:R-:W-:Y:S01]  /*88b0*/  IMAD.MOV.U32 R2, RZ, RZ, R14 ;  /* 0x000000ffff027224 */ /* 0x010fe200078e000e */
[----:B------:R1:W2:Y:S01]  /*88c0*/  SHFL.IDX PT, R8, R21, 0x2, 0x181f ;  /* 0x00581f0015087f89 */ /* 0x0002a200000e0000 */
        /* <DEDUP_REMOVED lines=15> */
[----:B------:R-:W-:Y:S01]  /*89c0*/  MOV R3, R49 ;  /* 0x0000003100037202 */ /* 0x000fe20000000f00 */
[----:B------:R-:W-:Y:S01]  /*89d0*/  IMAD.MOV.U32 R5, RZ, RZ, R44 ;  /* 0x000000ffff057224 */ /* 0x000fe200078e002c */
[----:B------:R-:W-:Y:S01]  /*89e0*/  BSSY B0, `(.L_x_776) ;  /* 0x0000041000007945 */ /* 0x000fe20003800000 */
[----:B------:R-:W-:Y:S01]  /*89f0*/  PRMT R90, R7, 0x7610, R90 ;  /* 0x00007610075a7816 */ /* 0x000fe2000000005a */
[----:B------:R-:W-:Y:S01]  /*8a00*/  CS2R R78, SRZ ;  /* 0x00000000004e7805 */ /* 0x000fe2000001ff00 */
[----:B------:R-:W-:Y:S01]  /*8a10*/  PRMT R94, R3, 0x5410, R4 ;  /* 0x00005410035e7816 */ /* 0x000fe20000000004 */
[----:B------:R-:W-:Y:S01]  /*8a20*/  IMAD.MOV.U32 R4, RZ, RZ, R45 ;  /* 0x000000ffff047224 */ /* 0x000fe200078e002d */
[----:B------:R-:W-:Y:S01]  /*8a30*/  PRMT R91, R0, 0x5410, R2 ;  /* 0x00005410005b7816 */ /* 0x000fe20000000002 */
[----:B------:R1:W3:Y:S01]  /*8a40*/  SHFL.IDX PT, R3, R31, 0x2, 0x181f ;  /* 0x00581f001f037f89 */ /* 0x0002e200000e0000 */
[----:B------:R-:W-:Y:S01]  /*8a50*/  PRMT R89, R6, 0x7610, R89 ;  /* 0x0000761006597816 */ /* 0x000fe20000000059 */
[----:B------:R-:W-:Y:S01]  /*8a60*/  CS2R R68, SRZ ;  /* 0x0000000000447805 */ /* 0x000fe2000001ff00 */
[----:B------:R-:W-:Y:S01]  /*8a70*/  PRMT R88, R5, 0x7610, R88 ;  /* 0x0000761005587816 */ /* 0x000fe20000000058 */
[----:B------:R1:W4:Y:S01]  /*8a80*/  SHFL.IDX PT, R2, R36, 0x2, 0x181f ;  /* 0x00581f0024027f89 */ /* 0x00032200000e0000 */
[----:B------:R-:W-:Y:S01]  /*8a90*/  PRMT R85, R4, 0x7610, R85 ;  /* 0x0000761004557816 */ /* 0x000fe20000000055 */
[----:B------:R-:W-:Y:S01]  /*8aa0*/  CS2R R62, SRZ ;  /* 0x00000000003e7805 */ /* 0x000fe2000001ff00 */
[----:B------:R-:W-:Y:S01]  /*8ab0*/  CS2R R56, SRZ ;  /* 0x0000000000387805 */ /* 0x000fe2000001ff00 */
[----:B------:R1:W1:Y:S01]  /*8ac0*/  SHFL.IDX PT, R0, R30, 0x2, 0x181f ;  /* 0x00581f001e007f89 */ /* 0x00026200000e0000 */
[----:B------:R-:W-:Y:S01]  /*8ad0*/  CS2R R50, SRZ ;  /* 0x0000000000327805 */ /* 0x000fe2000001ff00 */
[----:B------:R-:W-:Y:S01]  /*8ae0*/  CS2R R66, SRZ ;  /* 0x0000000000427805 */ /* 0x000fe2000001ff00 */
[----:B------:R-:W-:Y:S01]  /*8af0*/  CS2R R64, SRZ ;  /* 0x0000000000407805 */ /* 0x000fe2000001ff00 */
[----:B------:R-:W-:Y:S01]  /*8b00*/  CS2R R58, SRZ ;  /* 0x00000000003a7805 */ /* 0x000fe2000001ff00 */
[----:B------:R-:W-:Y:S01]  /*8b10*/  CS2R R52, SRZ ;  /* 0x0000000000347805 */ /* 0x000fe2000001ff00 */
[----:B------:R-:W-:Y:S05]  /*8b20*/  @P0 BRA `(.L_x_777) ;  /* 0x000002c000000947 */ /* 0x000fea0003800000 */
[----:B--2---:R-:W-:Y:S01]  /*8b30*/  ISETP.GE.AND P0, PT, R138, c[0x0][0x27c], PT ;  /* 0x00009f008a007a0c */ /* 0x004fe20003f06270 */
[----:B------:R-:W-:Y:S01]  /*8b40*/  CS2R R50, SRZ ;  /* 0x0000000000327805 */ /* 0x000fe2000001ff00 */
[----:B------:R-:W-:Y:S01]  /*8b50*/  ISETP.GE.AND P2, PT, R158, c[0x0][0x27c], PT ;  /* 0x00009f009e007a0c */ /* 0x000fe20003f46270 */
[----:B------:R-:W-:-:S10]  /*8b60*/  CS2R R52, SRZ ;  /* 0x0000000000347805 */ /* 0x000fd4000001ff00 */
[C---:B------:R-:W-:Y:S01]  /*8b70*/  @!P0 IMAD.SHL.U32 R4, R138.reuse, 0x2, RZ ;  /* 0x000000028a048824 */ /* 0x040fe200078e00ff */
[----:B------:R-:W-:-:S04]  /*8b80*/  @!P0 SHF.L.U64.HI R5, R138, 0x1, R139 ;  /* 0x000000018a058819 */ /* 0x000fc8000001028b */
[----:B----4-:R-:W-:-:S05]  /*8b90*/  @!P0 IADD3 R6, P1, R2, R4, RZ ;  /* 0x0000000402068210 */ /* 0x010fca0007f3e0ff */
[----:B---3--:R-:W-:Y:S01]  /*8ba0*/  @!P0 IMAD.X R7, R3, 0x1, R5, P1 ;  /* 0x0000000103078824 */ /* 0x008fe200008e0605 */
[----:B-1----:R-:W-:Y:S01]  /*8bb0*/  @!P0 IADD3 R4, P1, R0, R4, RZ ;  /* 0x0000000400048210 */ /* 0x002fe20007f3e0ff */
[----:B------:R-:W-:-:S03]  /*8bc0*/  @!P2 IMAD.SHL.U32 R9, R158, 0x2, RZ ;  /* 0x000000029e09a824 */ /* 0x000fc600078e00ff */
[----:B------:R1:W5:Y:S01]  /*8bd0*/  @!P0 LD.E.64 R50, [R6.64] ;  /* 0x0000000806328980 */ /* 0x000362000c101b00 */
[----:B------:R-:W-:Y:S01]  /*8be0*/  @!P0 IMAD.X R5, R8, 0x1, R5, P1 ;  /* 0x0000000108058824 */ /* 0x000fe200008e0605 */
[----:B------:R-:W-:-:S04]  /*8bf0*/  ISETP.GE.AND P1, PT, R156, c[0x0][0x27c], PT ;  /* 0x00009f009c007a0c */ /* 0x000fc80003f26270 */
[----:B------:R2:W5:Y:S01]  /*8c00*/  @!P0 LD.E.64 R52, [R4.64] ;  /* 0x0000000804348980 */ /* 0x000562000c101b00 */
[----:B------:R-:W-:Y:S01]  /*8c10*/  CS2R R56, SRZ ;  /* 0x0000000000387805 */ /* 0x000fe2000001ff00 */
[----:B------:R-:W-:Y:S01]  /*8c20*/  CS2R R58, SRZ ;  /* 0x00000000003a7805 */ /* 0x000fe2000001ff00 */
[----:B-1----:R-:W-:Y:S02]  /*8c30*/  @!P2 IADD3 R6, P0, R2, R9, RZ ;  /* 0x000000090206a210 */ /* 0x002fe40007f1e0ff */
[----:B--2---:R-:W-:-:S05]  /*8c40*/  @!P2 SHF.L.U64.HI R5, R158, 0x1, R105 ;  /* 0x000000019e05a819 */ /* 0x004fca0000010269 */
[----:B------:R-:W-:Y:S01]  /*8c50*/  @!P2 IMAD.X R7, R3, 0x1, R5, P0 ;  /* 0x000000010307a824 */ /* 0x000fe200000e0605 */
[----:B------:R-:W-:Y:S01]  /*8c60*/  @!P2 IADD3 R4, P0, R0, R9, RZ ;  /* 0x000000090004a210 */ /* 0x000fe20007f1e0ff */
[----:B------:R-:W-:-:S03]  /*8c70*/  @!P1 IMAD.SHL.U32 R9, R156, 0x2, RZ ;  /* 0x000000029c099824 */ /* 0x000fc600078e00ff */
[----:B------:R1:W5:Y:S01]  /*8c80*/  @!P2 LD.E.64 R56, [R6.64] ;  /* 0x000000080638a980 */ /* 0x000362000c101b00 */
[----:B------:R-:W-:-:S05]  /*8c90*/  @!P2 IMAD.X R5, R8, 0x1, R5, P0 ;  /* 0x000000010805a824 */ /* 0x000fca00000e0605 */
[----:B------:R2:W5:Y:S01]  /*8ca0*/  @!P2 LD.E.64 R58, [R4.64] ;  /* 0x00000008043aa980 */ /* 0x000562000c101b00 */
[----:B------:R-:W-:Y:S01]  /*8cb0*/  CS2R R62, SRZ ;  /* 0x00000000003e7805 */ /* 0x000fe2000001ff00 */
[----:B-1----:R-:W-:Y:S02]  /*8cc0*/  @!P1 IADD3 R6, P0, R2, R9, RZ ;  /* 0x0000000902069210 */ /* 0x002fe40007f1e0ff */
[----:B--2---:R-:W-:-:S05]  /*8cd0*/  @!P1 SHF.L.U64.HI R5, R156, 0x1, R102 ;  /* 0x000000019c059819 */ /* 0x004fca0000010266 */
[----:B------:R-:W-:Y:S01]  /*8ce0*/  @!P1 IMAD.X R7, R3, 0x1, R5, P0 ;  /* 0x0000000103079824 */ /* 0x000fe200000e0605 */
[----:B------:R-:W-:Y:S01]  /*8cf0*/  @!P1 IADD3 R4, P0, R0, R9, RZ ;  /* 0x0000000900049210 */ /* 0x000fe20007f1e0ff */
[----:B------:R-:W-:-:S03]  /*8d00*/  CS2R R64, SRZ ;  /* 0x0000000000407805 */ /* 0x000fc6000001ff00 */
[----:B------:R1:W5:Y:S01]  /*8d10*/  @!P1 LD.E.64 R62, [R6.64] ;  /* 0x00000008063e9980 */ /* 0x000362000c101b00 */
[----:B------:R-:W-:Y:S01]  /*8d20*/  @!P1 IMAD.X R5, R8, 0x1, R5, P0 ;  /* 0x0000000108059824 */ /* 0x000fe200000e0605 */
[----:B------:R-:W-:-:S04]  /*8d30*/  ISETP.GE.AND P0, PT, R157, c[0x0][0x27c], PT ;  /* 0x00009f009d007a0c */ /* 0x000fc80003f06270 */
[----:B------:R2:W5:Y:S01]  /*8d40*/  @!P1 LD.E.64 R64, [R4.64] ;  /* 0x0000000804409980 */ /* 0x000562000c101b00 */
[----:B------:R-:W-:Y:S01]  /*8d50*/  CS2R R68, SRZ ;  /* 0x0000000000447805 */ /* 0x000fe2000001ff00 */
[----:B------:R-:W-:-:S07]  /*8d60*/  CS2R R66, SRZ ;  /* 0x0000000000427805 */ /* 0x000fce000001ff00 */
[C---:B-1----:R-:W-:Y:S01]  /*8d70*/  @!P0 IMAD.SHL.U32 R6, R157.reuse, 0x2, RZ ;  /* 0x000000029d068824 */ /* 0x042fe200078e00ff */
[----:B------:R-:W-:-:S04]  /*8d80*/  @!P0 SHF.L.U64.HI R7, R157, 0x1, R101 ;  /* 0x000000019d078819 */ /* 0x000fc80000010265 */
[----:B--2---:R-:W-:-:S05]  /*8d90*/  @!P0 IADD3 R4, P1, R2, R6, RZ ;  /* 0x0000000602048210 */ /* 0x004fca0007f3e0ff */
[----:B------:R-:W-:Y:S01]  /*8da0*/  @!P0 IMAD.X R5, R3, 0x1, R7, P1 ;  /* 0x0000000103058824 */ /* 0x000fe200008e0607 */
[----:B------:R-:W-:-:S04]  /*8db0*/  @!P0 IADD3 R2, P1, R0, R6, RZ ;  /* 0x0000000600028210 */ /* 0x000fc80007f3e0ff */
[----:B------:R1:W5:Y:S01]  /*8dc0*/  @!P0 LD.E.64 R68, [R4.64] ;  /* 0x0000000804448980 */ /* 0x000362000c101b00 */
[----:B------:R-:W-:-:S05]  /*8dd0*/  @!P0 IMAD.X R3, R8, 0x1, R7, P1 ;  /* 0x0000000108038824 */ /* 0x000fca00008e0607 */
[----:B------:R1:W5:Y:S03]  /*8de0*/  @!P0 LD.E.64 R66, [R2.64] ;  /* 0x0000000802428980 */ /* 0x000366000c101b00 */
.L_x_777:
[----:B--2---:R-:W-:Y:S05]  /*8df0*/  BSYNC B0 ;  /* 0x0000000000007941 */ /* 0x004fea0003800000 */
.L_x_776:
[----:B-1--45:R-:W-:Y:S01]  /*8e00*/  IMAD.MOV.U32 R2, RZ, RZ, R68 ;  /* 0x000000ffff027224 */ /* 0x032fe200078e0044 */
[----:B---3--:R-:W-:Y:S01]  /*8e10*/  MOV R3, R58 ;  /* 0x0000003a00037202 */ /* 0x008fe20000000f00 */
[----:B------:R-:W-:Y:S01]  /*8e20*/  IMAD.MOV.U32 R0, RZ, RZ, R69 ;  /* 0x000000ffff007224 */ /* 0x000fe200078e0045 */
[----:B------:R-:W1:Y:S01]  /*8e30*/  SHFL.IDX PT, R7, R31, 0x3, 0x181f ;  /* 0x00781f001f077f89 */ /* 0x000e6200000e0000 */
[----:B------:R-:W-:Y:S01]  /*8e40*/  BSSY B0, `(.L_x_778) ;  /* 0x000004d000007945 */ /* 0x000fe20003800000 */
[----:B------:R-:W-:Y:S01]  /*8e50*/  CS2R R74, SRZ ;  /* 0x00000000004a7805 */ /* 0x000fe2000001ff00 */
[----:B------:R-:W-:Y:S01]  /*8e60*/  CS2R R70, SRZ ;  /* 0x0000000000467805 */ /* 0x000fe2000001ff00 */
[----:B------:R-:W-:Y:S01]  /*8e70*/  PRMT R104, R0, 0x5410, R2 ;  /* 0x0000541000687816 */ /* 0x000fe20000000002 */
[----:B------:R-:W-:Y:S01]  /*8e80*/  IMAD.MOV.U32 R2, RZ, RZ, R62 ;  /* 0x000000ffff027224 */ /* 0x000fe200078e003e */
[----:B------:R-:W-:Y:S01]  /*8e90*/  MOV R0, R63 ;  /* 0x0000003f00007202 */ /* 0x000fe20000000f00 */
[----:B------:R2:W3:Y:S01]  /*8ea0*/  SHFL.IDX PT, R6, R21, 0x3, 0x181f ;  /* 0x00781f0015067f89 */ /* 0x0004e200000e0000 */
[----:B------:R-:W-:Y:S01]  /*8eb0*/  CS2R R76, SRZ ;  /* 0x00000000004c7805 */ /* 0x000fe2000001ff00 */
[----:B------:R-:W-:Y:S01]  /*8ec0*/  CS2R R72, SRZ ;  /* 0x0000000000487805 */ /* 0x000fe2000001ff00 */
[----:B------:R-:W-:Y:S01]  /*8ed0*/  PRMT R100, R0, 0x5410, R2 ;  /* 0x0000541000647816 */ /* 0x000fe20000000002 */
[----:B------:R-:W-:Y:S01]  /*8ee0*/  IMAD.MOV.U32 R2, RZ, RZ, R56 ;  /* 0x000000ffff027224 */ /* 0x000fe200078e0038 */
[----:B------:R4:W1:Y:S01]  /*8ef0*/  SHFL.IDX PT, R5, R30, 0x3, 0x181f ;  /* 0x00781f001e057f89 */ /* 0x00086200000e0000 */
[----:B------:R-:W-:-:S05]  /*8f00*/  IMAD.MOV.U32 R0, RZ, RZ, R57 ;  /* 0x000000ffff007224 */ /* 0x000fca00078e0039 */
[----:B------:R-:W-:Y:S01]  /*8f10*/  PRMT R98, R0, 0x5410, R2 ;  /* 0x0000541000627816 */ /* 0x000fe20000000002 */
[----:B------:R-:W-:Y:S01]  /*8f20*/  IMAD.MOV.U32 R0, RZ, RZ, R51 ;  /* 0x000000ffff007224 */ /* 0x000fe200078e0033 */
[----:B------:R-:W-:-:S04]  /*8f30*/  MOV R2, R50 ;  /* 0x0000003200027202 */ /* 0x000fc80000000f00 */
[----:B------:R-:W-:Y:S01]  /*8f40*/  PRMT R95, R0, 0x5410, R2 ;  /* 0x00005410005f7816 */ /* 0x000fe20000000002 */
[----:B------:R-:W-:Y:S01]  /*8f50*/  IMAD.MOV.U32 R2, RZ, RZ, R66 ;  /* 0x000000ffff027224 */ /* 0x000fe200078e0042 */
[----:B------:R-:W-:-:S04]  /*8f60*/  MOV R0, R67 ;  /* 0x0000004300007202 */ /* 0x000fc80000000f00 */
[----:B------:R-:W-:Y:S01]  /*8f70*/  PRMT R103, R0, 0x5410, R2 ;  /* 0x0000541000677816 */ /* 0x000fe20000000002 */
[----:B------:R-:W-:Y:S01]  /*8f80*/  IMAD.MOV.U32 R2, RZ, RZ, R64 ;  /* 0x000000ffff027224 */ /* 0x000fe200078e0040 */
[----:B--2---:R-:W-:Y:S01]  /*8f90*/  CS2R R20, SRZ ;  /* 0x0000000000147805 */ /* 0x004fe2000001ff00 */
[----:B------:R-:W-:Y:S01]  /*8fa0*/  IMAD.MOV.U32 R0, RZ, RZ, R65 ;  /* 0x000000ffff007224 */ /* 0x000fe200078e0041 */
[----:B----4-:R-:W-:-:S04]  /*8fb0*/  CS2R R30, SRZ ;  /* 0x00000000001e7805 */ /* 0x010fc8000001ff00 */
[----:B------:R-:W-:Y:S01]  /*8fc0*/  PRMT R99, R0, 0x5410, R2 ;  /* 0x0000541000637816 */ /* 0x000fe20000000002 */
[----:B------:R-:W-:Y:S01]  /*8fd0*/  IMAD.MOV.U32 R2, RZ, RZ, R59 ;  /* 0x000000ffff027224 */ /* 0x000fe200078e003b */
[----:B------:R2:W4:Y:S04]  /*8fe0*/  SHFL.IDX PT, R0, R36, 0x3, 0x181f ;  /* 0x00781f0024007f89 */ /* 0x00052800000e0000 */
[----:B------:R-:W-:Y:S01]  /*8ff0*/  PRMT R97, R2, 0x5410, R3 ;  /* 0x0000541002617816 */ /* 0x000fe20000000003 */
[----:B------:R-:W-:Y:S01]  /*9000*/  IMAD.MOV.U32 R3, RZ, RZ, R52 ;  /* 0x000000ffff037224 */ /* 0x000fe200078e0034 */
[----:B------:R-:W-:-:S04]  /*9010*/  MOV R2, R53 ;  /* 0x0000003500027202 */ /* 0x000fc80000000f00 */
[----:B------:R-:W-:Y:S01]  /*9020*/  PRMT R93, R2, 0x5410, R3 ;  /* 0x00005410025d7816 */ /* 0x000fe20000000003 */
[----:B--2---:R-:W-:Y:S01]  /*9030*/  CS2R R36, SRZ ;  /* 0x0000000000247805 */ /* 0x004fe2000001ff00 */
[----:B------:R-:W-:Y:S05]  /*9040*/  @P6 BRA `(.L_x_779) ;  /* 0x000002c000006947 */ /* 0x000fea0003800000 */
[----:B-1-34-:R-:W-:Y:S01]  /*9050*/  ISETP.GE.AND P0, PT, R138, c[0x0][0x27c], PT ;  /* 0x00009f008a007a0c */ /* 0x01afe20003f06270 */
[----:B------:R-:W-:Y:S01]  /*9060*/  CS2R R30, SRZ ;  /* 0x00000000001e7805 */ /* 0x000fe2000001ff00 */
[----:B------:R-:W-:-:S11]  /*9070*/  ISETP.GE.AND P2, PT, R158, c[0x0][0x27c], PT ;  /* 0x00009f009e007a0c */ /* 0x000fd60003f46270 */
[C---:B------:R-:W-:Y:S01]  /*9080*/  @!P0 IMAD.SHL.U32 R4, R138.reuse, 0x2, RZ ;  /* 0x000000028a048824 */ /* 0x040fe200078e00ff */
[----:B------:R-:W-:-:S04]  /*9090*/  @!P0 SHF.L.U64.HI R8, R138, 0x1, R139 ;  /* 0x000000018a088819 */ /* 0x000fc8000001028b */
[----:B------:R-:W-:-:S05]  /*90a0*/  @!P0 IADD3 R2, P1, R0, R4, RZ ;  /* 0x0000000400028210 */ /* 0x000fca0007f3e0ff */
[----:B------:R-:W-:-:S05]  /*90b0*/  @!P0 IMAD.X R3, R7, 0x1, R8, P1 ;  /* 0x0000000107038824 */ /* 0x000fca00008e0608 */
[----:B------:R1:W5:Y:S01]  /*90c0*/  @!P0 LD.E.64 R30, [R2.64] ;  /* 0x00000008021e8980 */ /* 0x000362000c101b00 */
[----:B------:R-:W-:Y:S01]  /*90d0*/  CS2R R20, SRZ ;  /* 0x0000000000147805 */ /* 0x000fe2000001ff00 */
[----:B------:R-:W-:Y:S01]  /*90e0*/  CS2R R70, SRZ ;  /* 0x0000000000467805 */ /* 0x000fe2000001ff00 */
[----:B-1----:R-:W-:Y:S01]  /*90f0*/  @!P0 IADD3 R2, P1, R5, R4, RZ ;  /* 0x0000000405028210 */ /* 0x002fe20007f3e0ff */
[----:B------:R-:W-:-:S04]  /*9100*/  @!P2 IMAD.SHL.U32 R4, R158, 0x2, RZ ;  /* 0x000000029e04a824 */ /* 0x000fc800078e00ff */
[----:B------:R-:W-:Y:S01]  /*9110*/  @!P0 IMAD.X R3, R6, 0x1, R8, P1 ;  /* 0x0000000106038824 */ /* 0x000fe200008e0608 */
[----:B------:R-:W-:-:S04]  /*9120*/  @!P2 SHF.L.U64.HI R8, R158, 0x1, R105 ;  /* 0x000000019e08a819 */ /* 0x000fc80000010269 */
[----:B------:R1:W5:Y:S01]  /*9130*/  @!P0 LD.E.64 R20, [R2.64] ;  /* 0x0000000802148980 */ /* 0x000362000c101b00 */
[----:B------:R-:W-:Y:S01]  /*9140*/  ISETP.GE.AND P1, PT, R156, c[0x0][0x27c], PT ;  /* 0x00009f009c007a0c */ /* 0x000fe20003f26270 */
[----:B------:R-:W-:Y:S01]  /*9150*/  CS2R R36, SRZ ;  /* 0x0000000000247805 */ /* 0x000fe2000001ff00 */
[----:B-1----:R-:W-:-:S05]  /*9160*/  @!P2 IADD3 R2, P0, R0, R4, RZ ;  /* 0x000000040002a210 */ /* 0x002fca0007f1e0ff */
[----:B------:R-:W-:-:S05]  /*9170*/  @!P2 IMAD.X R3, R7, 0x1, R8, P0 ;  /* 0x000000010703a824 */ /* 0x000fca00000e0608 */
[----:B------:R1:W5:Y:S01]  /*9180*/  @!P2 LD.E.64 R70, [R2.64] ;  /* 0x000000080246a980 */ /* 0x000362000c101b00 */
[----:B------:R-:W-:Y:S01]  /*9190*/  CS2R R74, SRZ ;  /* 0x00000000004a7805 */ /* 0x000fe2000001ff00 */
[----:B-1----:R-:W-:Y:S01]  /*91a0*/  @!P2 IADD3 R2, P0, R5, R4, RZ ;  /* 0x000000040502a210 */ /* 0x002fe20007f1e0ff */
[----:B------:R-:W-:-:S04]  /*91b0*/  @!P1 IMAD.SHL.U32 R4, R156, 0x2, RZ ;  /* 0x000000029c049824 */ /* 0x000fc800078e00ff */
[----:B------:R-:W-:Y:S01]  /*91c0*/  @!P2 IMAD.X R3, R6, 0x1, R8, P0 ;  /* 0x000000010603a824 */ /* 0x000fe200000e0608 */
[----:B------:R-:W-:-:S04]  /*91d0*/  @!P1 SHF.L.U64.HI R8, R156, 0x1, R102 ;  /* 0x000000019c089819 */ /* 0x000fc80000010266 */
[----:B------:R1:W5:Y:S01]  /*91e0*/  @!P2 LD.E.64 R36, [R2.64] ;  /* 0x000000080224a980 */ /* 0x000362000c101b00 */
[----:B------:R-:W-:Y:S01]  /*91f0*/  CS2R R72, SRZ ;  /* 0x0000000000487805 */ /* 0x000fe2000001ff00 */
[----:B-1----:R-:W-:-:S05]  /*9200*/  @!P1 IADD3 R2, P0, R0, R4, RZ ;  /* 0x0000000400029210 */ /* 0x002fca0007f1e0ff */
[----:B------:R-:W-:Y:S01]  /*9210*/  @!P1 IMAD.X R3, R7, 0x1, R8, P0 ;  /* 0x0000000107039824 */ /* 0x000fe200000e0608 */
[----:B------:R-:W-:-:S04]  /*9220*/  ISETP.GE.AND P0, PT, R157, c[0x0][0x27c], PT ;  /* 0x00009f009d007a0c */ /* 0x000fc80003f06270 */
[----:B------:R1:W5:Y:S01]  /*9230*/  @!P1 LD.E.64 R74, [R2.64] ;  /* 0x00000008024a9980 */ /* 0x000362000c101b00 */
[----:B------:R-:W-:Y:S01]  /*9240*/  CS2R R78, SRZ ;  /* 0x00000000004e7805 */ /* 0x000fe2000001ff00 */
[----:B------:R-:W-:Y:S01]  /*9250*/  CS2R R76, SRZ ;  /* 0x00000000004c7805 */ /* 0x000fe2000001ff00 */
[----:B-1----:R-:W-:-:S05]  /*9260*/  @!P1 IADD3 R2, P2, R5, R4, RZ ;  /* 0x0000000405029210 */ /* 0x002fca0007f5e0ff */
[----:B------:R-:W-:-:S05]  /*9270*/  @!P1 IMAD.X R3, R6, 0x1, R8, P2 ;  /* 0x0000000106039824 */ /* 0x000fca00010e0608 */
[----:B------:R1:W5:Y:S02]  /*9280*/  @!P1 LD.E.64 R72, [R2.64] ;  /* 0x0000000802489980 */ /* 0x000364000c101b00 */
[----:B-1----:R-:W-:-:S05]  /*9290*/  @!P0 IMAD.SHL.U32 R2, R157, 0x2, RZ ;  /* 0x000000029d028824 */ /* 0x002fca00078e00ff */
[-C--:B------:R-:W-:Y:S02]  /*92a0*/  @!P0 IADD3 R4, P2, R0, R2.reuse, RZ ;  /* 0x0000000200048210 */ /* 0x080fe40007f5e0ff */
[----:B------:R-:W-:Y:S02]  /*92b0*/  @!P0 IADD3 R2, P1, R5, R2, RZ ;  /* 0x0000000205028210 */ /* 0x000fe40007f3e0ff */
[----:B------:R-:W-:-:S05]  /*92c0*/  @!P0 SHF.L.U64.HI R0, R157, 0x1, R101 ;  /* 0x000000019d008819 */ /* 0x000fca0000010265 */
[--C-:B------:R-:W-:Y:S02]  /*92d0*/  @!P0 IMAD.X R5, R7, 0x1, R0.reuse, P2 ;  /* 0x0000000107058824 */ /* 0x100fe400010e0600 */
[----:B------:R-:W-:-:S03]  /*92e0*/  @!P0 IMAD.X R3, R6, 0x1, R0, P1 ;  /* 0x0000000106038824 */ /* 0x000fc600008e0600 */
[----:B------:R1:W5:Y:S04]  /*92f0*/  @!P0 LD.E.64 R78, [R4.64] ;  /* 0x00000008044e8980 */ /* 0x000368000c101b00 */
[----:B------:R1:W5:Y:S02]  /*9300*/  @!P0 LD.E.64 R76, [R2.64] ;  /* 0x00000008024c8980 */ /* 0x000364000c101b00 */
.L_x_779:
[----:B-1-34-:R-:W-:Y:S05]  /*9310*/  BSYNC B0 ;  /* 0x0000000000007941 */ /* 0x01afea0003800000 */
.L_x_778:
[----:B-----5:R-:W-:Y:S01]  /*9320*/  IMAD.MOV.U32 R2, RZ, RZ, R78 ;  /* 0x000000ffff027224 */ /* 0x020fe200078e004e */
[----:B------:R-:W-:-:S04]  /*9330*/  DEPBAR.LE SB0, 0x1 ;  /* 0x000080400000791a */ /* 0x000fc80000000000 */
[----:B------:R-:W-:Y:S01]  /*9340*/  IMAD.MOV.U32 R0, RZ, RZ, R79 ;  /* 0x000000ffff007224 */ /* 0x000fe200078e004f */
[----:B------:R-:W-:Y:S04]  /*9350*/  BSSY B1, `(.L_x_780) ;  /* 0x00000e5000017945 */ /* 0x000fe80003800000 */
[----:B------:R-:W-:Y:S01]  /*9360*/  PRMT R111, R0, 0x5410, R2 ;  /* 0x00005410006f7816 */ /* 0x000fe20000000002 */
[----:B------:R-:W-:Y:S02]  /*9370*/  IMAD.MOV.U32 R2, RZ, RZ, R74 ;  /* 0x000000ffff027224 */ /* 0x000fe400078e004a */
[----:B------:R-:W-:-:S05]  /*9380*/  IMAD.MOV.U32 R0, RZ, RZ, R75 ;  /* 0x000000ffff007224 */ /* 0x000fca00078e004b */
[----:B------:R-:W-:Y:S01]  /*9390*/  PRMT R109, R0, 0x5410, R2 ;  /* 0x00005410006d7816 */ /* 0x000fe20000000002 */
[----:B------:R-:W-:Y:S01]  /*93a0*/  IMAD.MOV.U32 R2, RZ, RZ, R70 ;  /* 0x000000ffff027224 */ /* 0x000fe200078e0046 */
[----:B------:R-:W-:-:S04]  /*93b0*/  MOV R0, R71 ;  /* 0x0000004700007202 */ /* 0x000fc80000000f00 */
[----:B------:R-:W-:Y:S01]  /*93c0*/  PRMT R106, R0, 0x5410, R2 ;  /* 0x00005410006a7816 */ /* 0x000fe20000000002 */
[----:B------:R-:W-:Y:S02]  /*93d0*/  IMAD.MOV.U32 R2, RZ, RZ, R30 ;  /* 0x000000ffff027224 */ /* 0x000fe400078e001e */
[----:B------:R-:W-:-:S05]  /*93e0*/  IMAD.MOV.U32 R0, RZ, RZ, R31 ;  /* 0x000000ffff007224 */ /* 0x000fca00078e001f */
[----:B------:R-:W-:Y:S01]  /*93f0*/  PRMT R102, R0, 0x5410, R2 ;  /* 0x0000541000667816 */ /* 0x000fe20000000002 */
[----:B------:R-:W-:Y:S02]  /*9400*/  IMAD.MOV.U32 R2, RZ, RZ, R76 ;  /* 0x000000ffff027224 */ /* 0x000fe400078e004c */
[----:B------:R-:W-:-:S05]  /*9410*/  IMAD.MOV.U32 R0, RZ, RZ, R77 ;  /* 0x000000ffff007224 */ /* 0x000fca00078e004d */
[----:B------:R-:W-:Y:S01]  /*9420*/  PRMT R110, R0, 0x5410, R2 ;  /* 0x00005410006e7816 */ /* 0x000fe20000000002 */
[----:B------:R-:W-:Y:S01]  /*9430*/  IMAD.IADD R2, R60, 0x1, -R227 ;  /* 0x000000013c027824 */ /* 0x000fe200078e0ae3 */
[----:B------:R-:W-:-:S04]  /*9440*/  MOV R0, R72 ;  /* 0x0000004800007202 */ /* 0x000fc80000000f00 */
[----:B------:R-:W-:Y:S01]  /*9450*/  PRMT R108, R108, 0x5410, R0 ;  /* 0x000054106c6c7816 */ /* 0x000fe20000000000 */
[----:B------:R-:W-:Y:S01]  /*9460*/  IMAD.MOV.U32 R0, RZ, RZ, R73 ;  /* 0x000000ffff007224 */ /* 0x000fe200078e0049 */
[----:B------:R-:W-:-:S04]  /*9470*/  IMNMX R60, R2, 0x80, PT ;  /* 0x00000080023c7817 */ /* 0x000fc80003800200 */
[----:B------:R-:W-:Y:S01]  /*9480*/  PRMT R108, R0, 0x7610, R108 ;  /* 0x00007610006c7816 */ /* 0x000fe2000000006c */
[----:B------:R-:W-:Y:S01]  /*9490*/  IMAD.MOV.U32 R0, RZ, RZ, R36 ;  /* 0x000000ffff007224 */ /* 0x000fe200078e0024 */
[----:B------:R-:W-:Y:S01]  /*94a0*/  BAR.SYNC.DEFER_BLOCKING 0x0 ;  /* 0x0000000000007b1d */ /* 0x000fe20000010000 */
[----:B------:R-:W-:-:S03]  /*94b0*/  ISETP.GE.AND P0, PT, R211, R60, PT ;  /* 0x0000003cd300720c */ /* 0x000fc60003f06270 */
[----:B------:R-:W-:Y:S02]  /*94c0*/  PRMT R105, R105, 0x5410, R0 ;  /* 0x0000541069697816 */ /* 0x000fe40000000000 */
[----:B------:R-:W-:-:S04]  /*94d0*/  MOV R0, R37 ;  /* 0x0000002500007202 */ /* 0x000fc80000000f00 */
[----:B------:R-:W-:Y:S01]  /*94e0*/  PRMT R105, R0, 0x7610, R105 ;  /* 0x0000761000697816 */ /* 0x000fe20000000069 */
[----:B------:R-:W-:-:S05]  /*94f0*/  IMAD.MOV.U32 R0, RZ, RZ, R20 ;  /* 0x000000ffff007224 */ /* 0x000fca00078e0014 */
[----:B------:R-:W-:Y:S01]  /*9500*/  PRMT R101, R101, 0x5410, R0 ;  /* 0x0000541065657816 */ /* 0x000fe20000000000 */
[----:B------:R-:W-:-:S05]  /*9510*/  IMAD.MOV.U32 R0, RZ, RZ, R21 ;  /* 0x000000ffff007224 */ /* 0x000fca00078e0015 */
[----:B------:R-:W-:Y:S01]  /*9520*/  PRMT R101, R0, 0x7610, R101 ;  /* 0x0000761000657816 */ /* 0x000fe20000000065 */
[----:B------:R-:W-:Y:S05]  /*9530*/  @P0 BRA `(.L_x_781) ;  /* 0x00000c6000000947 */ /* 0x000fea0003800000 */
[----:B------:R-:W-:Y:S01]  /*9540*/  ISETP.GE.AND P0, PT, R138, c[0x0][0x27c], PT ;  /* 0x00009f008a007a0c */ /* 0x000fe20003f06270 */
[----:B------:R-:W-:-:S12]  /*9550*/  BSSY B0, `(.L_x_782) ;  /* 0x0000030000007945 */ /* 0x000fd80003800000 */
[----:B------:R-:W-:Y:S05]  /*9560*/  @P0 BRA `(.L_x_783) ;  /* 0x000002e000000947 */ /* 0x000fea0003800000 */
[----:B------:R-:W1:Y:S01]  /*9570*/  LDS.128 R4, [R194+0x10080] ;  /* 0x01008000c2047984 */ /* 0x000e620000000c00 */
[--C-:B------:R-:W-:Y:S02]  /*9580*/  SHF.R.U64 R3, R24, 0x10, R25.reuse ;  /* 0x0000001018037819 */ /* 0x100fe40000001219 */
[----:B------:R-:W-:Y:S02]  /*9590*/  SHF.R.U32.HI R11, RZ, 0x10, R25 ;  /* 0x00000010ff0b7819 */ /* 0x000fe40000011619 */
[--C-:B------:R-:W-:Y:S02]  /*95a0*/  SHF.R.U32.HI R2, RZ, 0x10, R23.reuse ;  /* 0x00000010ff027819 */ /* 0x100fe40000011617 */
[----:B------:R-:W-:Y:S02]  /*95b0*/  SHF.R.U64 R0, R22, 0x10, R23 ;  /* 0x0000001016007819 */ /* 0x000fe40000001217 */
[C---:B------:R-:W-:Y:S02]  /*95c0*/  PRMT R9, R61.reuse, 0x5432, R3 ;  /* 0x000054323d097816 */ /* 0x040fe40000000003 */
[----:B------:R-:W-:-:S02]  /*95d0*/  PRMT R3, R61, 0x5410, R11 ;  /* 0x000054103d037816 */ /* 0x000fc4000000000b */
[C---:B------:R-:W-:Y:S02]  /*95e0*/  PRMT R8, R80.reuse, 0x5410, R2 ;  /* 0x0000541050087816 */ /* 0x040fe40000000002 */
[----:B------:R-:W-:Y:S01]  /*95f0*/  PRMT R10, R80, 0x5432, R0 ;  /* 0x00005432500a7816 */ /* 0x000fe20000000000 */
[----:B------:R-:W-:Y:S01]  /*9600*/  IMAD.U32 R13, R3, 0x10000, RZ ;  /* 0x00010000030d7824 */ /* 0x000fe200078e00ff */
[----:B------:R-:W-:Y:S02]  /*9610*/  SHF.L.U32 R12, R8, 0x10, RZ ;  /* 0x00000010080c7819 */ /* 0x000fe400000006ff */
[C---:B-1----:R-:W-:Y:S01]  /*9620*/  LOP3.LUT R0, R6.reuse, 0xffff0000, RZ, 0xc0, !PT ;  /* 0xffff000006007812 */ /* 0x042fe200078ec0ff */
[----:B------:R-:W-:-:S04]  /*9630*/  IMAD.U32 R2, R6, 0x10000, RZ ;  /* 0x0001000006027824 */ /* 0x000fc800078e00ff */
[CC--:B------:R-:W-:Y:S02]  /*9640*/  FMUL.FTZ R6, R0.reuse, R13.reuse ;  /* 0x0000000d00067220 */ /* 0x0c0fe40000410000 */
[-C--:B------:R-:W-:Y:S02]  /*9650*/  FMUL.FTZ R0, R0, R12.reuse ;  /* 0x0000000c00007220 */ /* 0x080fe40000410000 */
[C---:B------:R-:W-:Y:S01]  /*9660*/  FFMA.FTZ R11, R2.reuse, R12, -R6 ;  /* 0x0000000c020b7223 */ /* 0x040fe20000010806 */
[----:B------:R-:W-:Y:S01]  /*9670*/  LOP3.LUT R12, R3, 0xffff0000, RZ, 0xc0, !PT ;  /* 0xffff0000030c7812 */ /* 0x000fe200078ec0ff */
[----:B------:R-:W-:Y:S01]  /*9680*/  FFMA.FTZ R6, R2, R13, R0 ;  /* 0x0000000d02067223 */ /* 0x000fe20000010000 */
[C---:B------:R-:W-:Y:S01]  /*9690*/  LOP3.LUT R0, R7.reuse, 0xffff0000, RZ, 0xc0, !PT ;  /* 0xffff000007007812 */ /* 0x040fe200078ec0ff */
[----:B------:R-:W-:Y:S01]  /*96a0*/  IMAD.U32 R2, R7, 0x10000, RZ ;  /* 0x0001000007027824 */ /* 0x000fe200078e00ff */
[----:B------:R-:W-:Y:S02]  /*96b0*/  LOP3.LUT R7, R8, 0xffff0000, RZ, 0xc0, !PT ;  /* 0xffff000008077812 */ /* 0x000fe400078ec0ff */
[----:B------:R-:W-:Y:S01]  /*96c0*/  F2FP.BF16.PACK_AB R6, R6, R11 ;  /* 0x0000000b0606723e */ /* 0x000fe200000010ff */
[----:B------:R-:W-:-:S02]  /*96d0*/  FMUL.FTZ R3, R0, R12 ;  /* 0x0000000c00037220 */ /* 0x000fc40000410000 */
[-C--:B------:R-:W-:Y:S02]  /*96e0*/  FMUL.FTZ R0, R0, R7.reuse ;  /* 0x0000000700007220 */ /* 0x080fe40000410000 */
[C---:B------:R-:W-:Y:S02]  /*96f0*/  FFMA.FTZ R3, R2.reuse, R7, -R3 ;  /* 0x0000000702037223 */ /* 0x040fe40000010803 */
[----:B------:R-:W-:Y:S01]  /*9700*/  FFMA.FTZ R2, R2, R12, R0 ;  /* 0x0000000c02027223 */ /* 0x000fe20000010000 */
[----:B------:R-:W-:Y:S01]  /*9710*/  LOP3.LUT R0, R4, 0xffff0000, RZ, 0xc0, !PT ;  /* 0xffff000004007812 */ /* 0x000fe200078ec0ff */
[C---:B------:R-:W-:Y:S01]  /*9720*/  IMAD.U32 R11, R9.reuse, 0x10000, RZ ;  /* 0x00010000090b7824 */ /* 0x040fe200078e00ff */
[----:B------:R-:W-:Y:S02]  /*9730*/  LOP3.LUT R9, R9, 0xffff0000, RZ, 0xc0, !PT ;  /* 0xffff000009097812 */ /* 0x000fe400078ec0ff */
[----:B------:R-:W-:Y:S01]  /*9740*/  F2FP.BF16.PACK_AB R7, R2, R3 ;  /* 0x000000030207723e */ /* 0x000fe200000010ff */
[----:B------:R-:W-:Y:S01]  /*9750*/  FMUL.FTZ R3, R0, R11 ;  /* 0x0000000b00037220 */ /* 0x000fe20000410000 */
[----:B------:R-:W-:Y:S01]  /*9760*/  SHF.L.U32 R2, R4, 0x10, RZ ;  /* 0x0000001004027819 */ /* 0x000fe200000006ff */
[C---:B------:R-:W-:Y:S01]  /*9770*/  IMAD.U32 R4, R10.reuse, 0x10000, RZ ;  /* 0x000100000a047824 */ /* 0x040fe200078e00ff */
[----:B------:R-:W-:-:S03]  /*9780*/  LOP3.LUT R10, R10, 0xffff0000, RZ, 0xc0, !PT ;  /* 0xffff00000a0a7812 */ /* 0x000fc600078ec0ff */
[-C--:B------:R-:W-:Y:S02]  /*9790*/  FMUL.FTZ R0, R0, R4.reuse ;  /* 0x0000000400007220 */ /* 0x080fe40000410000 */
[C---:B------:R-:W-:Y:S02]  /*97a0*/  FFMA.FTZ R8, R2.reuse, R4, -R3 ;  /* 0x0000000402087223 */ /* 0x040fe40000010803 */
[----:B------:R-:W-:Y:S01]  /*97b0*/  FFMA.FTZ R4, R2, R11, R0 ;  /* 0x0000000b02047223 */ /* 0x000fe20000010000 */
[C---:B------:R-:W-:Y:S02]  /*97c0*/  LOP3.LUT R2, R5.reuse, 0xffff0000, RZ, 0xc0, !PT ;  /* 0xffff000005027812 */ /* 0x040fe400078ec0ff */
[----:B------:R-:W-:Y:S02]  /*97d0*/  SHF.L.U32 R0, R5, 0x10, RZ ;  /* 0x0000001005007819 */ /* 0x000fe400000006ff */
[----:B------:R-:W-:Y:S01]  /*97e0*/  F2FP.BF16.PACK_AB R4, R4, R8 ;  /* 0x000000080404723e */ /* 0x000fe200000010ff */
[----:B------:R-:W-:-:S02]  /*97f0*/  FMUL.FTZ R3, R2, R9 ;  /* 0x0000000902037220 */ /* 0x000fc40000410000 */
[-C--:B------:R-:W-:Y:S02]  /*9800*/  FMUL.FTZ R2, R2, R10.reuse ;  /* 0x0000000a02027220 */ /* 0x080fe40000410000 */
[C---:B------:R-:W-:Y:S02]  /*9810*/  FFMA.FTZ R3, R0.reuse, R10, -R3 ;  /* 0x0000000a00037223 */ /* 0x040fe40000010803 */
[----:B------:R-:W-:-:S05]  /*9820*/  FFMA.FTZ R0, R0, R9, R2 ;  /* 0x0000000900007223 */ /* 0x000fca0000010002 */
[----:B------:R-:W-:-:S05]  /*9830*/  F2FP.BF16.PACK_AB R5, R0, R3 ;  /* 0x000000030005723e */ /* 0x000fca00000010ff */
[----:B------:R1:W-:Y:S02]  /*9840*/  STS.128 [R194+0x10080], R4 ;  /* 0x01008004c2007388 */ /* 0x0003e40000000c00 */
.L_x_783:
[----:B------:R-:W-:Y:S05]  /*9850*/  BSYNC B0 ;  /* 0x0000000000007941 */ /* 0x000fea0003800000 */
.L_x_782:
[----:B------:R-:W-:Y:S01]  /*9860*/  ISETP.GE.AND P0, PT, R158, c[0x0][0x27c], PT ;  /* 0x00009f009e007a0c */ /* 0x000fe20003f06270 */
[----:B------:R-:W-:-:S12]  /*9870*/  BSSY B0, `(.L_x_784) ;  /* 0x0000030000007945 */ /* 0x000fd80003800000 */
[----:B------:R-:W-:Y:S05]  /*9880*/  @P0 BRA `(.L_x_785) ;  /* 0x000002e000000947 */ /* 0x000fea0003800000 */
[----:B-1----:R-:W1:Y:S01]  /*9890*/  LDS.128 R4, [R194+0x14080] ;  /* 0x01408000c2047984 */ /* 0x002e620000000c00 */
        /* <DEDUP_REMOVED lines=45> */
.L_x_785:
[----:B------:R-:W-:Y:S05]  /*9b70*/  BSYNC B0 ;  /* 0x0000000000007941 */ /* 0x000fea0003800000 */
.L_x_784:
        /* <DEDUP_REMOVED lines=49> */
.L_x_787:
[----:B------:R-:W-:Y:S05]  /*9e90*/  BSYNC B0 ;  /* 0x0000000000007941 */ /* 0x000fea0003800000 */
.L_x_786:
[----:B------:R-:W-:-:S13]  /*9ea0*/  ISETP.GE.AND P0, PT, R157, c[0x0][0x27c], PT ;  /* 0x00009f009d007a0c */ /* 0x000fda0003f06270 */
[----:B------:R-:W-:Y:S05]  /*9eb0*/  @P0 BRA `(.L_x_781) ;  /* 0x000002e000000947 */ /* 0x000fea0003800000 */
[----:B-1----:R-:W1:Y:S01]  /*9ec0*/  LDS.128 R4, [R194+0x1c080] ;  /* 0x01c08000c2047984 */ /* 0x002e620000000c00 */
[----:B------:R-:W-:Y:S02]  /*9ed0*/  SHF.R.U64 R0, R38, 0x10, R39 ;  /* 0x0000001026007819 */ /* 0x000fe40000001227 */
[--C-:B------:R-:W-:Y:S02]  /*9ee0*/  SHF.R.U32.HI R10, RZ, 0x10, R41.reuse ;  /* 0x00000010ff0a7819 */ /* 0x100fe40000011629 */
[----:B------:R-:W-:Y:S02]  /*9ef0*/  SHF.R.U64 R3, R40, 0x10, R41 ;  /* 0x0000001028037819 */ /* 0x000fe40000001229 */
[----:B------:R-:W-:Y:S02]  /*9f00*/  PRMT R9, R87, 0x5432, R0 ;  /* 0x0000543257097816 */ /* 0x000fe40000000000 */
[----:B------:R-:W-:Y:S02]  /*9f10*/  SHF.R.U32.HI R2, RZ, 0x10, R39 ;  /* 0x00000010ff027819 */ /* 0x000fe40000011627 */
[----:B------:R-:W-:-:S02]  /*9f20*/  PRMT R0, R85, 0x5432, R10 ;  /* 0x0000543255007816 */ /* 0x000fc4000000000a */
[----:B------:R-:W-:Y:S02]  /*9f30*/  PRMT R8, R86, 0x5410, R3 ;  /* 0x0000541056087816 */ /* 0x000fe40000000003 */
[----:B------:R-:W-:Y:S01]  /*9f40*/  PRMT R2, R87, 0x5410, R2 ;  /* 0x0000541057027816 */ /* 0x000fe20000000002 */
[----:B------:R-:W-:-:S04]  /*9f50*/  IMAD.U32 R13, R0, 0x10000, RZ ;  /* 0x00010000000d7824 */ /* 0x000fc800078e00ff */
[----:B------:R-:W-:Y:S01]  /*9f60*/  IMAD.U32 R11, R2, 0x10000, RZ ;  /* 0x00010000020b7824 */ /* 0x000fe200078e00ff */
[C---:B-1----:R-:W-:Y:S02]  /*9f70*/  LOP3.LUT R3, R6.reuse, 0xffff0000, RZ, 0xc0, !PT ;  /* 0xffff000006037812 */ /* 0x042fe400078ec0ff */
[----:B------:R-:W-:-:S03]  /*9f80*/  SHF.L.U32 R6, R6, 0x10, RZ ;  /* 0x0000001006067819 */ /* 0x000fc600000006ff */
[C---:B------:R-:W-:Y:S02]  /*9f90*/  FMUL.FTZ R10, R3.reuse, R13 ;  /* 0x0000000d030a7220 */ /* 0x040fe40000410000 */
[-C--:B------:R-:W-:Y:S02]  /*9fa0*/  FMUL.FTZ R3, R3, R11.reuse ;  /* 0x0000000b03037220 */ /* 0x080fe40000410000 */
[----:B------:R-:W-:Y:S01]  /*9fb0*/  FFMA.FTZ R12, R6, R11, -R10 ;  /* 0x0000000b060c7223 */ /* 0x000fe2000001080a */
[----:B------:R-:W-:Y:S01]  /*9fc0*/  LOP3.LUT R11, R2, 0xffff0000, RZ, 0xc0, !PT ;  /* 0xffff0000020b7812 */ /* 0x000fe200078ec0ff */
[----:B------:R-:W-:Y:S01]  /*9fd0*/  FFMA.FTZ R6, R6, R13, R3 ;  /* 0x0000000d06067223 */ /* 0x000fe20000010003 */
[----:B------:R-:W-:Y:S01]  /*9fe0*/  LOP3.LUT R10, R0, 0xffff0000, RZ, 0xc0, !PT ;  /* 0xffff0000000a7812 */ /* 0x000fe200078ec0ff */
[C---:B------:R-:W-:Y:S01]  /*9ff0*/  IMAD.U32 R0, R7.reuse, 0x10000, RZ ;  /* 0x0001000007007824 */ /* 0x040fe200078e00ff */
[----:B------:R-:W-:Y:S01]  /*a000*/  LOP3.LUT R2, R7, 0xffff0000, RZ, 0xc0, !PT ;  /* 0xffff000007027812 */ /* 0x000fe200078ec0ff */
[C---:B------:R-:W-:Y:S01]  /*a010*/  IMAD.U32 R13, R8.reuse, 0x10000, RZ ;  /* 0x00010000080d7824 */ /* 0x040fe200078e00ff */
[----:B------:R-:W-:-:S02]  /*a020*/  LOP3.LUT R8, R8, 0xffff0000, RZ, 0xc0, !PT ;  /* 0xffff000008087812 */ /* 0x000fc400078ec0ff */
[----:B------:R-:W-:Y:S01]  /*a030*/  F2FP.BF16.PACK_AB R6, R6, R12 ;  /* 0x0000000c0606723e */ /* 0x000fe200000010ff */
[CC--:B------:R-:W-:Y:S02]  /*a040*/  FMUL.FTZ R3, R2.reuse, R10.reuse ;  /* 0x0000000a02037220 */ /* 0x0c0fe40000410000 */
[-C--:B------:R-:W-:Y:S02]  /*a050*/  FMUL.FTZ R2, R2, R11.reuse ;  /* 0x0000000b02027220 */ /* 0x080fe40000410000 */
[C---:B------:R-:W-:Y:S02]  /*a060*/  FFMA.FTZ R11, R0.reuse, R11, -R3 ;  /* 0x0000000b000b7223 */ /* 0x040fe40000010803 */
[----:B------:R-:W-:Y:S01]  /*a070*/  FFMA.FTZ R7, R0, R10, R2 ;  /* 0x0000000a00077223 */ /* 0x000fe20000010002 */
[C---:B------:R-:W-:Y:S01]  /*a080*/  LOP3.LUT R0, R4.reuse, 0xffff0000, RZ, 0xc0, !PT ;  /* 0xffff000004007812 */ /* 0x040fe200078ec0ff */
[----:B------:R-:W-:Y:S01]  /*a090*/  IMAD.U32 R2, R4, 0x10000, RZ ;  /* 0x0001000004027824 */ /* 0x000fe200078e00ff */
[----:B------:R-:W-:-:S02]  /*a0a0*/  SHF.L.U32 R10, R9, 0x10, RZ ;  /* 0x00000010090a7819 */ /* 0x000fc400000006ff */
[----:B------:R-:W-:Y:S01]  /*a0b0*/  LOP3.LUT R9, R9, 0xffff0000, RZ, 0xc0, !PT ;  /* 0xffff000009097812 */ /* 0x000fe200078ec0ff */
[C---:B------:R-:W-:Y:S01]  /*a0c0*/  FMUL.FTZ R3, R0.reuse, R13 ;  /* 0x0000000d00037220 */ /* 0x040fe20000410000 */
[----:B------:R-:W-:Y:S01]  /*a0d0*/  F2FP.BF16.PACK_AB R7, R7, R11 ;  /* 0x0000000b0707723e */ /* 0x000fe200000010ff */
[-C--:B------:R-:W-:Y:S02]  /*a0e0*/  FMUL.FTZ R0, R0, R10.reuse ;  /* 0x0000000a00007220 */ /* 0x080fe40000410000 */
[C---:B------:R-:W-:Y:S02]  /*a0f0*/  FFMA.FTZ R10, R2.reuse, R10, -R3 ;  /* 0x0000000a020a7223 */ /* 0x040fe40000010803 */
[----:B------:R-:W-:Y:S01]  /*a100*/  FFMA.FTZ R4, R2, R13, R0 ;  /* 0x0000000d02047223 */ /* 0x000fe20000010000 */
[C---:B------:R-:W-:Y:S02]  /*a110*/  LOP3.LUT R2, R5.reuse, 0xffff0000, RZ, 0xc0, !PT ;  /* 0xffff000005027812 */ /* 0x040fe400078ec0ff */
[----:B------:R-:W-:-:S02]  /*a120*/  SHF.L.U32 R0, R5, 0x10, RZ ;  /* 0x0000001005007819 */ /* 0x000fc400000006ff */
[----:B------:R-:W-:Y:S01]  /*a130*/  F2FP.BF16.PACK_AB R4, R4, R10 ;  /* 0x0000000a0404723e */ /* 0x000fe200000010ff */
[CC--:B------:R-:W-:Y:S02]  /*a140*/  FMUL.FTZ R3, R2.reuse, R8.reuse ;  /* 0x0000000802037220 */ /* 0x0c0fe40000410000 */
[-C--:B------:R-:W-:Y:S02]  /*a150*/  FMUL.FTZ R2, R2, R9.reuse ;  /* 0x0000000902027220 */ /* 0x080fe40000410000 */
[C---:B------:R-:W-:Y:S02]  /*a160*/  FFMA.FTZ R3, R0.reuse, R9, -R3 ;  /* 0x0000000900037223 */ /* 0x040fe40000010803 */
[----:B------:R-:W-:-:S05]  /*a170*/  FFMA.FTZ R2, R0, R8, R2 ;  /* 0x0000000800027223 */ /* 0x000fca0000010002 */
[----:B------:R-:W-:-:S05]  /*a180*/  F2FP.BF16.PACK_AB R5, R2, R3 ;  /* 0x000000030205723e */ /* 0x000fca00000010ff */
[----:B------:R1:W-:Y:S02]  /*a190*/  STS.128 [R194+0x1c080], R4 ;  /* 0x01c08004c2007388 */ /* 0x0003e40000000c00 */
.L_x_781:
[----:B------:R-:W-:Y:S05]  /*a1a0*/  BSYNC B1 ;  /* 0x0000000000017941 */ /* 0x000fea0003800000 */
.L_x_780:
        /* <DEDUP_REMOVED lines=8> */
[----:B------:R-:W-:Y:S02]  /*a230*/  SHF.R.U32.HI R0, RZ, 0x10, R45 ;  /* 0x00000010ff007819 */ /* 0x000fe4000001162d */
[----:B------:R-:W-:Y:S02]  /*a240*/  SHF.R.U32.HI R2, RZ, 0x10, R43 ;  /* 0x00000010ff027819 */ /* 0x000fe4000001162b */
[----:B------:R-:W-:Y:S02]  /*a250*/  PRMT R0, R85, 0x5410, R0 ;  /* 0x0000541055007816 */ /* 0x000fe40000000000 */
[----:B------:R-:W-:Y:S02]  /*a260*/  PRMT R2, R86, 0x5432, R2 ;  /* 0x0000543256027816 */ /* 0x000fe40000000002 */
[C---:B------:R-:W-:Y:S01]  /*a270*/  LOP3.LUT R11, R0.reuse, 0xffff0000, RZ, 0xc0, !PT ;  /* 0xffff0000000b7812 */ /* 0x040fe200078ec0ff */
[----:B------:R-:W-:-:S02]  /*a280*/  IMAD.U32 R10, R0, 0x10000, RZ ;  /* 0x00010000000a7824 */ /* 0x000fc400078e00ff */
[----:B------:R-:W-:Y:S01]  /*a290*/  IMAD.U32 R9, R2, 0x10000, RZ ;  /* 0x0001000002097824 */ /* 0x000fe200078e00ff */
[C---:B-1----:R-:W-:Y:S01]  /*a2a0*/  LOP3.LUT R3, R6.reuse, 0xffff0000, RZ, 0xc0, !PT ;  /* 0xffff000006037812 */ /* 0x042fe200078ec0ff */
[----:B------:R-:W-:Y:S01]  /*a2b0*/  IMAD.U32 R0, R7, 0x10000, RZ ;  /* 0x0001000007007824 */ /* 0x000fe200078e00ff */
[----:B------:R-:W-:-:S03]  /*a2c0*/  SHF.L.U32 R6, R6, 0x10, RZ ;  /* 0x0000001006067819 */ /* 0x000fc600000006ff */
[CC--:B------:R-:W-:Y:S02]  /*a2d0*/  FMUL.FTZ R8, R3.reuse, R10.reuse ;  /* 0x0000000a03087220 */ /* 0x0c0fe40000410000 */
[-C--:B------:R-:W-:Y:S02]  /*a2e0*/  FMUL.FTZ R3, R3, R9.reuse ;  /* 0x0000000903037220 */ /* 0x080fe40000410000 */
[----:B------:R-:W-:Y:S01]  /*a2f0*/  FFMA.FTZ R12, R6, R9, -R8 ;  /* 0x00000009060c7223 */ /* 0x000fe20000010808 */
[----:B------:R-:W-:Y:S01]  /*a300*/  LOP3.LUT R9, R2, 0xffff0000, RZ, 0xc0, !PT ;  /* 0xffff000002097812 */ /* 0x000fe200078ec0ff */
[----:B------:R-:W-:Y:S01]  /*a310*/  FFMA.FTZ R10, R6, R10, R3 ;  /* 0x0000000a060a7223 */ /* 0x000fe20000010003 */
[----:B------:R-:W-:Y:S02]  /*a320*/  LOP3.LUT R2, R7, 0xffff0000, RZ, 0xc0, !PT ;  /* 0xffff000007027812 */ /* 0x000fe400078ec0ff */
[----:B------:R-:W-:Y:S02]  /*a330*/  SHF.R.U64 R8, R44, 0x10, R45 ;  /* 0x000000102c087819 */ /* 0x000fe4000000122d */
[----:B------:R-:W-:Y:S01]  /*a340*/  SHF.R.U64 R6, R42, 0x10, R43 ;  /* 0x000000102a067819 */ /* 0x000fe2000000122b */
[----:B------:R-:W-:-:S02]  /*a350*/  FMUL.FTZ R3, R2, R11 ;  /* 0x0000000b02037220 */ /* 0x000fc40000410000 */
[-C--:B------:R-:W-:Y:S02]  /*a360*/  FMUL.FTZ R2, R2, R9.reuse ;  /* 0x0000000902027220 */ /* 0x080fe40000410000 */
[----:B------:R-:W-:Y:S01]  /*a370*/  FFMA.FTZ R9, R0, R9, -R3 ;  /* 0x0000000900097223 */ /* 0x000fe20000010803 */
[----:B------:R-:W-:Y:S01]  /*a380*/  LOP3.LUT R3, R4, 0xffff0000, RZ, 0xc0, !PT ;  /* 0xffff000004037812 */ /* 0x000fe200078ec0ff */
[----:B------:R-:W-:Y:S01]  /*a390*/  FFMA.FTZ R7, R0, R11, R2 ;  /* 0x0000000b00077223 */ /* 0x000fe20000010002 */
[----:B------:R-:W-:Y:S01]  /*a3a0*/  PRMT R0, R88, 0x5410, R8 ;  /* 0x0000541058007816 */ /* 0x000fe20000000008 */
[----:B------:R-:W-:Y:S01]  /*a3b0*/  IMAD.U32 R4, R4, 0x10000, RZ ;  /* 0x0001000004047824 */ /* 0x000fe200078e00ff */
[----:B------:R-:W-:Y:S02]  /*a3c0*/  PRMT R2, R88, 0x5432, R6 ;  /* 0x0000543258027816 */ /* 0x000fe40000000006 */
[----:B------:R-:W-:Y:S01]  /*a3d0*/  F2FP.BF16.PACK_AB R7, R7, R9 ;  /* 0x000000090707723e */ /* 0x000fe200000010ff */
        /* <DEDUP_REMOVED lines=8> */
[C---:B------:R-:W-:Y:S02]  /*a460*/  LOP3.LUT R2, R5.reuse, 0xffff0000, RZ, 0xc0, !PT ;  /* 0xffff000005027812 */ /* 0x040fe400078ec0ff */
[----:B------:R-:W-:-:S02]  /*a470*/  SHF.L.U32 R0, R5, 0x10, RZ ;  /* 0x0000001005007819 */ /* 0x000fc400000006ff */
[----:B------:R-:W-:Y:S01]  /*a480*/  F2FP.BF16.PACK_AB R4, R4, R8 ;  /* 0x000000080404723e */ /* 0x000fe200000010ff */
[CC--:B------:R-:W-:Y:S02]  /*a490*/  FMUL.FTZ R3, R2.reuse, R6.reuse ;  /* 0x0000000602037220 */ /* 0x0c0fe40000410000 */
[-C--:B------:R-:W-:Y:S02]  /*a4a0*/  FMUL.FTZ R2, R2, R11.reuse ;  /* 0x0000000b02027220 */ /* 0x080fe40000410000 */
[C---:B------:R-:W-:Y:S02]  /*a4b0*/  FFMA.FTZ R3, R0.reuse, R11, -R3 ;  /* 0x0000000b00037223 */ /* 0x040fe40000010803 */
[----:B------:R-:W-:Y:S01]  /*a4c0*/  FFMA.FTZ R2, R0, R6, R2 ;  /* 0x0000000600027223 */ /* 0x000fe20000010002 */
[----:B------:R-:W-:-:S04]  /*a4d0*/  F2FP.BF16.PACK_AB R6, R10, R12 ;  /* 0x0000000c0a06723e */ /* 0x000fc800000010ff */
[----:B------:R-:W-:-:S05]  /*a4e0*/  F2FP.BF16.PACK_AB R5, R2, R3 ;  /* 0x000000030205723e */ /* 0x000fca00000010ff */
[----:B------:R1:W-:Y:S02]  /*a4f0*/  STS.128 [R194+0x11080], R4 ;  /* 0x01108004c2007388 */ /* 0x0003e40000000c00 */
.L_x_791:
[----:B------:R-:W-:Y:S05]  /*a500*/  BSYNC B0 ;  /* 0x0000000000007941 */ /* 0x000fea0003800000 */
.L_x_790:
[----:B------:R-:W-:Y:S01]  /*a510*/  ISETP.GE.AND P0, PT, R158, c[0x0][0x27c], PT ;  /* 0x00009f009e007a0c */ /* 0x000fe20003f06270 */
[----:B------:R-:W-:-:S12]  /*a520*/  BSSY B0, `(.L_x_792) ;  /* 0x0000030000007945 */ /* 0x000fd80003800000 */
[----:B------:R-:W-:Y:S05]  /*a530*/  @P0 BRA `(.L_x_793) ;  /* 0x000002e000000947 */ /* 0x000fea0003800000 */
[----:B-1----:R-:W1:Y:S01]  /*a540*/  LDS.128 R4, [R194+0x15080] ;  /* 0x01508000c2047984 */ /* 0x002e620000000c00 */
[----:B------:R-:W-:Y:S02]  /*a550*/  SHF.R.U32.HI R0, RZ, 0x10, R19 ;  /* 0x00000010ff007819 */ /* 0x000fe40000011613 */
[----:B------:R-:W-:Y:S02]  /*a560*/  SHF.R.U32.HI R2, RZ, 0x10, R17 ;  /* 0x00000010ff027819 */ /* 0x000fe40000011611 */
[C---:B------:R-:W-:Y:S02]  /*a570*/  PRMT R0, R89.reuse, 0x5410, R0 ;  /* 0x0000541059007816 */ /* 0x040fe40000000000 */
        /* <DEDUP_REMOVED lines=42> */
.L_x_793:
[----:B------:R-:W-:Y:S05]  /*a820*/  BSYNC B0 ;  /* 0x0000000000007941 */ /* 0x000fea0003800000 */
.L_x_792:
[----:B------:R-:W-:Y:S01]  /*a830*/  ISETP.GE.AND P0, PT, R156, c[0x0][0x27c], PT ;  /* 0x00009f009c007a0c */ /* 0x000fe20003f06270 */
[----:B------:R-:W-:-:S12]  /*a840*/  BSSY B0, `(.L_x_794) ;  /* 0x0000030000007945 */ /* 0x000fd80003800000 */
[----:B------:R-:W-:Y:S05]  /*a850*/  @P0 BRA `(.L_x_795) ;  /* 0x000002e000000947 */ /* 0x000fea0003800000 */
[----:B-1----:R-:W1:Y:S01]  /*a860*/  LDS.128 R4, [R194+0x19080] ;  /* 0x01908000c2047984 */ /* 0x002e620000000c00 */
[----:B------:R-:W-:Y:S02]  /*a870*/  SHF.R.U32.HI R8, RZ, 0x10, R47 ;  /* 0x00000010ff087819 */ /* 0x000fe4000001162f */
[--C-:B------:R-:W-:Y:S02]  /*a880*/  SHF.R.U32.HI R2, RZ, 0x10, R15.reuse ;  /* 0x00000010ff027819 */ /* 0x100fe4000001160f */
[----:B------:R-:W-:Y:S02]  /*a890*/  PRMT R8, R91, 0x5410, R8 ;  /* 0x000054105b087816 */ /* 0x000fe40000000008 */
[----:B------:R-:W-:Y:S02]  /*a8a0*/  PRMT R10, R92, 0x5410, R2 ;  /* 0x000054105c0a7816 */ /* 0x000fe40000000002 */
[----:B------:R-:W-:Y:S01]  /*a8b0*/  SHF.R.U64 R0, R14, 0x10, R15 ;  /* 0x000000100e007819 */ /* 0x000fe2000000120f */
[----:B------:R-:W-:Y:S01]  /*a8c0*/  IMAD.U32 R16, R8, 0x10000, RZ ;  /* 0x0001000008107824 */ /* 0x000fe200078e00ff */
[----:B------:R-:W-:-:S02]  /*a8d0*/  SHF.R.U64 R3, R46, 0x10, R47 ;  /* 0x000000102e037819 */ /* 0x000fc4000000122f */
[----:B------:R-:W-:Y:S02]  /*a8e0*/  SHF.L.U32 R15, R10, 0x10, RZ ;  /* 0x000000100a0f7819 */ /* 0x000fe400000006ff */
[----:B------:R-:W-:Y:S02]  /*a8f0*/  PRMT R11, R92, 0x5432, R0 ;  /* 0x000054325c0b7816 */ /* 0x000fe40000000000 */
[----:B------:R-:W-:Y:S02]  /*a900*/  PRMT R9, R91, 0x5432, R3 ;  /* 0x000054325b097816 */ /* 0x000fe40000000003 */
[----:B------:R-:W-:Y:S02]  /*a910*/  LOP3.LUT R17, R8, 0xffff0000, RZ, 0xc0, !PT ;  /* 0xffff000008117812 */ /* 0x000fe400078ec0ff */
[----:B------:R-:W-:Y:S02]  /*a920*/  LOP3.LUT R8, R10, 0xffff0000, RZ, 0xc0, !PT ;  /* 0xffff00000a087812 */ /* 0x000fe400078ec0ff */
[C---:B-1----:R-:W-:Y:S01]  /*a930*/  LOP3.LUT R13, R6.reuse, 0xffff0000, RZ, 0xc0, !PT ;  /* 0xffff0000060d7812 */ /* 0x042fe200078ec0ff */
[C---:B------:R-:W-:Y:S01]  /*a940*/  IMAD.U32 R12, R7.reuse, 0x10000, RZ ;  /* 0x00010000070c7824 */ /* 0x040fe200078e00ff */
[----:B------:R-:W-:Y:S01]  /*a950*/  LOP3.LUT R2, R7, 0xffff0000, RZ, 0xc0, !PT ;  /* 0xffff000007027812 */ /* 0x000fe200078ec0ff */
[----:B------:R-:W-:Y:S01]  /*a960*/  IMAD.U32 R14, R6, 0x10000, RZ ;  /* 0x00010000060e7824 */ /* 0x000fe200078e00ff */
[C---:B------:R-:W-:Y:S01]  /*a970*/  LOP3.LUT R0, R5.reuse, 0xffff0000, RZ, 0xc0, !PT ;  /* 0xffff000005007812 */ /* 0x040fe200078ec0ff */
[----:B------:R-:W-:Y:S01]  /*a980*/  IMAD.U32 R3, R5, 0x10000, RZ ;  /* 0x0001000005037824 */ /* 0x000fe200078e00ff */
[C---:B------:R-:W-:Y:S01]  /*a990*/  SHF.L.U32 R6, R4.reuse, 0x10, RZ ;  /* 0x0000001004067819 */ /* 0x040fe200000006ff */
[C---:B------:R-:W-:Y:S01]  /*a9a0*/  FMUL.FTZ R7, R13.reuse, R16 ;  /* 0x000000100d077220 */ /* 0x040fe20000410000 */
[----:B------:R-:W-:Y:S01]  /*a9b0*/  LOP3.LUT R4, R4, 0xffff0000, RZ, 0xc0, !PT ;  /* 0xffff000004047812 */ /* 0x000fe200078ec0ff */
[----:B------:R-:W-:-:S02]  /*a9c0*/  FMUL.FTZ R5, R13, R15 ;  /* 0x0000000f0d057220 */ /* 0x000fc40000410000 */
[----:B------:R-:W-:Y:S02]  /*a9d0*/  FFMA.FTZ R13, R14, R15, -R7 ;  /* 0x0000000f0e0d7223 */ /* 0x000fe40000010807 */
[----:B------:R-:W-:Y:S02]  /*a9e0*/  FMUL.FTZ R7, R2, R17 ;  /* 0x0000001102077220 */ /* 0x000fe40000410000 */
[----:B------:R-:W-:Y:S01]  /*a9f0*/  FFMA.FTZ R10, R14, R16, R5 ;  /* 0x000000100e0a7223 */ /* 0x000fe20000010005 */
[----:B------:R-:W-:Y:S01]  /*aa00*/  SHF.L.U32 R14, R11, 0x10, RZ ;  /* 0x000000100b0e7819 */ /* 0x000fe200000006ff */
[C---:B------:R-:W-:Y:S01]  /*aa10*/  IMAD.U32 R15, R9.reuse, 0x10000, RZ ;  /* 0x00010000090f7824 */ /* 0x040fe200078e00ff */
[----:B------:R-:W-:Y:S01]  /*aa20*/  LOP3.LUT R9, R9, 0xffff0000, RZ, 0xc0, !PT ;  /* 0xffff000009097812 */ /* 0x000fe200078ec0ff */
[-C--:B------:R-:W-:Y:S01]  /*aa30*/  FMUL.FTZ R2, R2, R8.reuse ;  /* 0x0000000802027220 */ /* 0x080fe20000410000 */
[----:B------:R-:W-:Y:S01]  /*aa40*/  LOP3.LUT R11, R11, 0xffff0000, RZ, 0xc0, !PT ;  /* 0xffff00000b0b7812 */ /* 0x000fe200078ec0ff */
[----:B------:R-:W-:-:S02]  /*aa50*/  FFMA.FTZ R8, R12, R8, -R7 ;  /* 0x000000080c087223 */ /* 0x000fc40000010807 */
[----:B------:R-:W-:Y:S02]  /*aa60*/  FFMA.FTZ R7, R12, R17, R2 ;  /* 0x000000110c077223 */ /* 0x000fe40000010002 */
[C---:B------:R-:W-:Y:S02]  /*aa70*/  FMUL.FTZ R5, R4.reuse, R15 ;  /* 0x0000000f04057220 */ /* 0x040fe40000410000 */
[----:B------:R-:W-:Y:S01]  /*aa80*/  FMUL.FTZ R4, R4, R14 ;  /* 0x0000000e04047220 */ /* 0x000fe20000410000 */
[----:B------:R-:W-:Y:S01]  /*aa90*/  F2FP.BF16.PACK_AB R7, R7, R8 ;  /* 0x000000080707723e */ /* 0x000fe200000010ff */
[C---:B------:R-:W-:Y:S02]  /*aaa0*/  FMUL.FTZ R2, R0.reuse, R9 ;  /* 0x0000000900027220 */ /* 0x040fe40000410000 */
[----:B------:R-:W-:Y:S02]  /*aab0*/  FMUL.FTZ R0, R0, R11 ;  /* 0x0000000b00007220 */ /* 0x000fe40000410000 */
[----:B------:R-:W-:-:S02]  /*aac0*/  FFMA.FTZ R5, R6, R14, -R5 ;  /* 0x0000000e06057223 */ /* 0x000fc40000010805 */
[----:B------:R-:W-:Y:S01]  /*aad0*/  FFMA.FTZ R4, R6, R15, R4 ;  /* 0x0000000f06047223 */ /* 0x000fe20000010004 */
[----:B------:R-:W-:Y:S01]  /*aae0*/  F2FP.BF16.PACK_AB R6, R10, R13 ;  /* 0x0000000d0a06723e */ /* 0x000fe200000010ff */
[C---:B------:R-:W-:Y:S02]  /*aaf0*/  FFMA.FTZ R2, R3.reuse, R11, -R2 ;  /* 0x0000000b03027223 */ /* 0x040fe40000010802 */
[----:B------:R-:W-:Y:S01]  /*ab00*/  FFMA.FTZ R0, R3, R9, R0 ;  /* 0x0000000903007223 */ /* 0x000fe20000010000 */
[----:B------:R-:W-:-:S04]  /*ab10*/  F2FP.BF16.PACK_AB R4, R4, R5 ;  /* 0x000000050404723e */ /* 0x000fc800000010ff */
[----:B------:R-:W-:-:S05]  /*ab20*/  F2FP.BF16.PACK_AB R5, R0, R2 ;  /* 0x000000020005723e */ /* 0x000fca00000010ff */
[----:B------:R1:W-:Y:S02]  /*ab30*/  STS.128 [R194+0x19080], R4 ;  /* 0x01908004c2007388 */ /* 0x0003e40000000c00 */
.L_x_795:
[----:B------:R-:W-:Y:S05]  /*ab40*/  BSYNC B0 ;  /* 0x0000000000007941 */ /* 0x000fea0003800000 */
.L_x_794:
[----:B------:R-:W-:-:S13]  /*ab50*/  ISETP.GE.AND P0, PT, R157, c[0x0][0x27c], PT ;  /* 0x00009f009d007a0c */ /* 0x000fda0003f06270 */
[----:B------:R-:W-:Y:S05]  /*ab60*/  @P0 BRA `(.L_x_789) ;  /* 0x000002e000000947 */ /* 0x000fea0003800000 */
[----:B-1----:R-:W1:Y:S01]  /*ab70*/  LDS.128 R4, [R194+0x1d080] ;  /* 0x01d08000c2047984 */ /* 0x002e620000000c00 */
[--C-:B------:R-:W-:Y:S02]  /*ab80*/  SHF.R.U64 R0, R54, 0x10, R55.reuse ;  /* 0x0000001036007819 */ /* 0x100fe40000001237 */
[----:B------:R-:W-:Y:S02]  /*ab90*/  SHF.R.U32.HI R2, RZ, 0x10, R55 ;  /* 0x00000010ff027819 */ /* 0x000fe40000011637 */
[----:B------:R-:W-:Y:S02]  /*aba0*/  SHF.R.U32.HI R9, RZ, 0x10, R49 ;  /* 0x00000010ff097819 */ /* 0x000fe40000011631 */
[C---:B------:R-:W-:Y:S02]  /*abb0*/  PRMT R11, R96.reuse, 0x5432, R0 ;  /* 0x00005432600b7816 */ /* 0x040fe40000000000 */
[----:B------:R-:W-:Y:S02]  /*abc0*/  PRMT R8, R96, 0x5410, R2 ;  /* 0x0000541060087816 */ /* 0x000fe40000000002 */
[----:B------:R-:W-:-:S02]  /*abd0*/  PRMT R0, R94, 0x5410, R9 ;  /* 0x000054105e007816 */ /* 0x000fc40000000009 */
[----:B------:R-:W-:Y:S01]  /*abe0*/  SHF.R.U64 R3, R48, 0x10, R49 ;  /* 0x0000001030037819 */ /* 0x000fe20000001231 */
[----:B------:R-:W-:Y:S01]  /*abf0*/  IMAD.U32 R14, R8, 0x10000, RZ ;  /* 0x00010000080e7824 */ /* 0x000fe200078e00ff */
[C---:B------:R-:W-:Y:S01]  /*ac00*/  LOP3.LUT R17, R0.reuse, 0xffff0000, RZ, 0xc0, !PT ;  /* 0xffff000000117812 */ /* 0x040fe200078ec0ff */
[----:B------:R-:W-:Y:S01]  /*ac10*/  IMAD.U32 R15, R0, 0x10000, RZ ;  /* 0x00010000000f7824 */ /* 0x000fe200078e00ff */
[----:B------:R-:W-:Y:S02]  /*ac20*/  PRMT R10, R94, 0x5432, R3 ;  /* 0x000054325e0a7816 */ /* 0x000fe40000000003 */
[----:B------:R-:W-:Y:S02]  /*ac30*/  LOP3.LUT R16, R8, 0xffff0000, RZ, 0xc0, !PT ;  /* 0xffff000008107812 */ /* 0x000fe400078ec0ff */
[C---:B-1----:R-:W-:Y:S01]  /*ac40*/  LOP3.LUT R9, R6.reuse, 0xffff0000, RZ, 0xc0, !PT ;  /* 0xffff000006097812 */ /* 0x042fe200078ec0ff */
[C---:B------:R-:W-:Y:S01]  /*ac50*/  IMAD.U32 R12, R7.reuse, 0x10000, RZ ;  /* 0x00010000070c7824 */ /* 0x040fe200078e00ff */
[----:B------:R-:W-:Y:S01]  /*ac60*/  LOP3.LUT R2, R7, 0xffff0000, RZ, 0xc0, !PT ;  /* 0xffff000007027812 */ /* 0x000fe200078ec0ff */
[----:B------:R-:W-:Y:S01]  /*ac70*/  IMAD.U32 R13, R6, 0x10000, RZ ;  /* 0x00010000060d7824 */ /* 0x000fe200078e00ff */
[C---:B------:R-:W-:Y:S01]  /*ac80*/  SHF.L.U32 R6, R4.reuse, 0x10, RZ ;  /* 0x0000001004067819 */ /* 0x040fe200000006ff */
[----:B------:R-:W-:Y:S01]  /*ac90*/  FMUL.FTZ R7, R9, R14 ;  /* 0x0000000e09077220 */ /* 0x000fe20000410000 */
[----:B------:R-:W-:Y:S01]  /*aca0*/  SHF.L.U32 R3, R5, 0x10, RZ ;  /* 0x0000001005037819 */ /* 0x000fe200000006ff */
[-C--:B------:R-:W-:Y:S01]  /*acb0*/  FMUL.FTZ R8, R9, R15.reuse ;  /* 0x0000000f09087220 */ /* 0x080fe20000410000 */
[----:B------:R-:W-:Y:S01]  /*acc0*/  LOP3.LUT R0, R5, 0xffff0000, RZ, 0xc0, !PT ;  /* 0xffff000005007812 */ /* 0x000fe200078ec0ff */
[----:B------:R-:W-:Y:S01]  /*acd0*/  FFMA.FTZ R9, R13, R15, R7 ;  /* 0x0000000f0d097223 */ /* 0x000fe20000010007 */
[----:B------:R-:W-:Y:S01]  /*ace0*/  LOP3.LUT R4, R4, 0xffff0000, RZ, 0xc0, !PT ;  /* 0xffff000004047812 */ /* 0x000fe200078ec0ff */
[----:B------:R-:W-:-:S02]  /*acf0*/  FMUL.FTZ R5, R2, R17 ;  /* 0x0000001102057220 */ /* 0x000fc40000410000 */
[----:B------:R-:W-:Y:S01]  /*ad00*/  FFMA.FTZ R14, R13, R14, -R8 ;  /* 0x0000000e0d0e7223 */ /* 0x000fe20000010808 */
[C---:B------:R-:W-:Y:S01]  /*ad10*/  SHF.L.U32 R13, R11.reuse, 0x10, RZ ;  /* 0x000000100b0d7819 */ /* 0x040fe200000006ff */
[C---:B------:R-:W-:Y:S01]  /*ad20*/  IMAD.U32 R15, R10.reuse, 0x10000, RZ ;  /* 0x000100000a0f7824 */ /* 0x040fe200078e00ff */
[----:B------:R-:W-:Y:S01]  /*ad30*/  LOP3.LUT R10, R10, 0xffff0000, RZ, 0xc0, !PT ;  /* 0xffff00000a0a7812 */ /* 0x000fe200078ec0ff */
[-C--:B------:R-:W-:Y:S01]  /*ad40*/  FMUL.FTZ R2, R2, R16.reuse ;  /* 0x0000001002027220 */ /* 0x080fe20000410000 */
[----:B------:R-:W-:Y:S01]  /*ad50*/  LOP3.LUT R11, R11, 0xffff0000, RZ, 0xc0, !PT ;  /* 0xffff00000b0b7812 */ /* 0x000fe200078ec0ff */
[C---:B------:R-:W-:Y:S02]  /*ad60*/  FFMA.FTZ R8, R12.reuse, R16, -R5 ;  /* 0x000000100c087223 */ /* 0x040fe40000010805 */
[----:B------:R-:W-:Y:S02]  /*ad70*/  FFMA.FTZ R7, R12, R17, R2 ;  /* 0x000000110c077223 */ /* 0x000fe40000010002 */
[----:B------:R-:W-:-:S02]  /*ad80*/  FMUL.FTZ R5, R4, R15 ;  /* 0x0000000f04057220 */ /* 0x000fc40000410000 */
[----:B------:R-:W-:Y:S01]  /*ad90*/  FMUL.FTZ R4, R4, R13 ;  /* 0x0000000d04047220 */ /* 0x000fe20000410000 */
[----:B------:R-:W-:Y:S01]  /*ada0*/  F2FP.BF16.PACK_AB R7, R7, R8 ;  /* 0x000000080707723e */ /* 0x000fe200000010ff */
[C---:B------:R-:W-:Y:S02]  /*adb0*/  FMUL.FTZ R2, R0.reuse, R10 ;  /* 0x0000000a00027220 */ /* 0x040fe40000410000 */
[----:B------:R-:W-:Y:S02]  /*adc0*/  FMUL.FTZ R0, R0, R11 ;  /* 0x0000000b00007220 */ /* 0x000fe40000410000 */
[C---:B------:R-:W-:Y:S02]  /*add0*/  FFMA.FTZ R5, R6.reuse, R13, -R5 ;  /* 0x0000000d06057223 */ /* 0x040fe40000010805 */
[----:B------:R-:W-:Y:S01]  /*ade0*/  FFMA.FTZ R4, R6, R15, R4 ;  /* 0x0000000f06047223 */ /* 0x000fe20000010004 */
[----:B------:R-:W-:Y:S01]  /*adf0*/  F2FP.BF16.PACK_AB R6, R9, R14 ;  /* 0x0000000e0906723e */ /* 0x000fe200000010ff */
[----:B------:R-:W-:-:S02]  /*ae00*/  FFMA.FTZ R2, R3, R11, -R2 ;  /* 0x0000000b03027223 */ /* 0x000fc40000010802 */
[----:B------:R-:W-:Y:S01]  /*ae10*/  FFMA.FTZ R0, R3, R10, R0 ;  /* 0x0000000a03007223 */ /* 0x000fe20000010000 */
[----:B------:R-:W-:-:S04]  /*ae20*/  F2FP.BF16.PACK_AB R4, R4, R5 ;  /* 0x000000050404723e */ /* 0x000fc800000010ff */
[----:B------:R-:W-:-:S05]  /*ae30*/  F2FP.BF16.PACK_AB R5, R0, R2 ;  /* 0x000000020005723e */ /* 0x000fca00000010ff */
[----:B------:R1:W-:Y:S02]  /*ae40*/  STS.128 [R194+0x1d080], R4 ;  /* 0x01d08004c2007388 */ /* 0x0003e40000000c00 */
.L_x_789:
[----:B------:R-:W-:Y:S05]  /*ae50*/  BSYNC B1 ;  /* 0x0000000000017941 */ /* 0x000fea0003800000 */
.L_x_788:
        /* <DEDUP_REMOVED lines=53> */
.L_x_799:
[----:B------:R-:W-:Y:S05]  /*b1b0*/  BSYNC B0 ;  /* 0x0000000000007941 */ /* 0x000fea0003800000 */
.L_x_798:
        /* <DEDUP_REMOVED lines=49> */
.L_x_801:
[----:B------:R-:W-:Y:S05]  /*b4d0*/  BSYNC B0 ;  /* 0x0000000000007941 */ /* 0x000fea0003800000 */
.L_x_800:
        /* <DEDUP_REMOVED lines=49> */
.L_x_803:
[----:B------:R-:W-:Y:S05]  /*b7f0*/  BSYNC B0 ;  /* 0x0000000000007941 */ /* 0x000fea0003800000 */
.L_x_802:
        /* <DEDUP_REMOVED lines=48> */
.L_x_797:
[----:B------:R-:W-:Y:S05]  /*bb00*/  BSYNC B1 ;  /* 0x0000000000017941 */ /* 0x000fea0003800000 */
.L_x_796:
[----:B------:R-:W-:-:S04]  /*bb10*/  IADD3 R0, R211, 0x60, RZ ;  /* 0x00000060d3007810 */ /* 0x000fc80007ffe0ff */
        /* <DEDUP_REMOVED lines=51> */
.L_x_806:
[----:B------:R-:W-:Y:S05]  /*be50*/  BSYNC B0 ;  /* 0x0000000000007941 */ /* 0x000fea0003800000 */
.L_x_805:
        /* <DEDUP_REMOVED lines=49> */
.L_x_808:
[----:B------:R-:W-:Y:S05]  /*c170*/  BSYNC B0 ;  /* 0x0000000000007941 */ /* 0x000fea0003800000 */
.L_x_807:
        /* <DEDUP_REMOVED lines=49> */
.L_x_810:
[----:B------:R-:W-:Y:S05]  /*c490*/  BSYNC B0 ;  /* 0x0000000000007941 */ /* 0x000fea0003800000 */
.L_x_809:
        /* <DEDUP_REMOVED lines=49> */
.L_x_771:
[----:B------:R-:W-:Y:S01]  /*c7b0*/  IMAD.MOV.U32 R3, RZ, RZ, c[0x0][0x2c4] ;  /* 0x0000b100ff037624 */ /* 0x000fe200078e00ff */
[----:B------:R-:W-:Y:S01]  /*c7c0*/  MOV R5, R6 ;  /* 0x0000000600057202 */ /* 0x000fe20000000f00 */
[----:B------:R-:W-:Y:S01]  /*c7d0*/  BSSY B0, `(.L_x_811) ;  /* 0x000003b000007945 */ /* 0x000fe20003800000 */
[----:B------:R-:W-:Y:S01]  /*c7e0*/  LOP3.LUT P1, RZ, R214, 0x2, RZ, 0xc0, !PT ;  /* 0x00000002d6ff7812 */ /* 0x000fe2000782c0ff */
[----:B------:R-:W-:Y:S01]  /*c7f0*/  CS2R R50, SRZ ;  /* 0x0000000000327805 */ /* 0x000fe2000001ff00 */
[----:B------:R-:W-:Y:S01]  /*c800*/  ISETP.NE.AND P0, PT, R3, 0x1, PT ;  /* 0x000000010300780c */ /* 0x000fe20003f05270 */
[----:B------:R-:W-:Y:S01]  /*c810*/  CS2R R26, SRZ ;  /* 0x00000000001a7805 */ /* 0x000fe2000001ff00 */
[----:B------:R-:W-:Y:S01]  /*c820*/  CS2R R24, SRZ ;  /* 0x0000000000187805 */ /* 0x000fe2000001ff00 */
[----:B------:R-:W-:Y:S01]  /*c830*/  CS2R R14, SRZ ;  /* 0x00000000000e7805 */ /* 0x000fe2000001ff00 */
[----:B----4-:R-:W-:Y:S01]  /*c840*/  CS2R R12, SRZ ;  /* 0x00000000000c7805 */ /* 0x010fe2000001ff00 */
[----:B------:R-:W-:Y:S01]  /*c850*/  CS2R R30, SRZ ;  /* 0x00000000001e7805 */ /* 0x000fe2000001ff00 */
[----:B------:R-:W-:Y:S01]  /*c860*/  CS2R R28, SRZ ;  /* 0x00000000001c7805 */ /* 0x000fe2000001ff00 */
[----:B------:R-:W-:Y:S01]  /*c870*/  CS2R R18, SRZ ;  /* 0x0000000000127805 */ /* 0x000fe2000001ff00 */
[----:B------:R-:W-:-:S05]  /*c880*/  CS2R R16, SRZ ;  /* 0x0000000000107805 */ /* 0x000fca000001ff00 */
[----:B------:R-:W-:-:S05]  /*c890*/  @P0 IMAD.HI.U32 R3, R0, c[0x0][0x2c8], RZ ;  /* 0x0000b20000030a27 */ /* 0x000fca00078e00ff */
[----:B------:R-:W-:-:S04]  /*c8a0*/  @P0 SHF.R.U32.HI R0, RZ, c[0x0][0x2cc], R3 ;  /* 0x0000b300ff000a19 */ /* 0x000fc80000011603 */
[----:B------:R-:W-:Y:S01]  /*c8b0*/  SHF.R.S32.HI R3, RZ, 0x1f, R0 ;  /* 0x0000001fff037819 */ /* 0x000fe20000011400 */
[----:B------:R-:W-:-:S04]  /*c8c0*/  IMAD.WIDE.U32 R4, R0, c[0x0][0x280], R4 ;  /* 0x0000a00000047a25 */ /* 0x000fc800078e0004 */
[----:B------:R-:W-:Y:S01]  /*c8d0*/  IMAD R8, R3, c[0x0][0x280], RZ ;  /* 0x0000a00003087a24 */ /* 0x000fe200078e02ff */
[----:B------:R-:W-:-:S03]  /*c8e0*/  LEA R23, P0, R4, c[0x0][0x270], 0x1 ;  /* 0x00009c0004177a11 */ /* 0x000fc600078008ff */
[----:B------:R-:W-:-:S04]  /*c8f0*/  IMAD R6, R0, c[0x0][0x284], R8 ;  /* 0x0000a10000067a24 */ /* 0x000fc800078e0208 */
[----:B------:R-:W-:-:S05]  /*c900*/  IMAD.IADD R6, R5, 0x1, R6 ;  /* 0x0000000105067824 */ /* 0x000fca00078e0206 */
[----:B------:R-:W-:Y:S01]  /*c910*/  LEA.HI.X R22, R4, c[0x0][0x274], R6, 0x1, P0 ;  /* 0x00009d0004167a11 */ /* 0x000fe200000f0c06 */
[----:B------:R-:W-:Y:S01]  /*c920*/  IMAD R4, R3, c[0x0][0x290], RZ ;  /* 0x0000a40003047a24 */ /* 0x000fe200078e02ff */
[----:B------:R-:W-:-:S03]  /*c930*/  MOV R3, R7 ;  /* 0x0000000700037202 */ /* 0x000fc60000000f00 */
[----:B------:R1:W2:Y:S02]  /*c940*/  SHFL.IDX PT, R5, R22, RZ, 0x181f ;  /* 0x00181fff16057589 */ /* 0x0002a400000e0000 */
[----:B------:R-:W-:-:S04]  /*c950*/  IMAD.WIDE.U32 R2, R0, c[0x0][0x290], R2 ;  /* 0x0000a40000027a25 */ /* 0x000fc800078e0002 */
[----:B------:R-:W-:Y:S01]  /*c960*/  IMAD R0, R0, c[0x0][0x294], R4 ;  /* 0x0000a50000007a24 */ /* 0x000fe200078e0204 */
[----:B------:R-:W-:-:S03]  /*c970*/  LEA R21, P0, R2, c[0x0][0x288], 0x1 ;  /* 0x0000a20002157a11 */ /* 0x000fc600078008ff */
[----:B------:R-:W-:Y:S02]  /*c980*/  IMAD.IADD R0, R3, 0x1, R0 ;  /* 0x0000000103007824 */ /* 0x000fe400078e0200 */
[----:B------:R1:W3:Y:S03]  /*c990*/  SHFL.IDX PT, R10, R21, RZ, 0x181f ;  /* 0x00181fff150a7589 */ /* 0x0002e600000e0000 */
[----:B------:R-:W-:Y:S02]  /*c9a0*/  LEA.HI.X R20, R2, c[0x0][0x28c], R0, 0x1, P0 ;  /* 0x0000a30002147a11 */ /* 0x000fe400000f0c00 */
[----:B------:R1:W4:Y:S04]  /*c9b0*/  SHFL.IDX PT, R2, R23, RZ, 0x181f ;  /* 0x00181fff17027589 */ /* 0x00032800000e0000 */
[----:B------:R1:W1:Y:S01]  /*c9c0*/  SHFL.IDX PT, R11, R20, RZ, 0x181f ;  /* 0x00181fff140b7589 */ /* 0x00026200000e0000 */
[----:B------:R-:W-:Y:S05]  /*c9d0*/  @P1 BRA `(.L_x_812) ;  /* 0x000001a000001947 */ /* 0x000fea0003800000 */
[----:B------:R-:W-:Y:S01]  /*c9e0*/  ISETP.GE.AND P1, PT, R132, c[0x0][0x27c], PT ;  /* 0x00009f0084007a0c */ /* 0x000fe20003f26270 */
[----:B------:R-:W-:Y:S01]  /*c9f0*/  CS2R R14, SRZ ;  /* 0x00000000000e7805 */ /* 0x000fe2000001ff00 */
[----:B------:R-:W-:Y:S01]  /*ca00*/  CS2R R12, SRZ ;  /* 0x00000000000c7805 */ /* 0x000fe2000001ff00 */
[----:B------:R-:W-:Y:S01]  /*ca10*/  CS2R R18, SRZ ;  /* 0x0000000000127805 */ /* 0x000fe2000001ff00 */
[----:B------:R-:W-:-:S09]  /*ca20*/  CS2R R16, SRZ ;  /* 0x0000000000107805 */ /* 0x000fd2000001ff00 */
[C---:B------:R-:W-:Y:S01]  /*ca30*/  @!P1 IMAD.SHL.U32 R0, R132.reuse, 0x2, RZ ;  /* 0x0000000284009824 */ /* 0x040fe200078e00ff */
[----:B------:R-:W-:-:S04]  /*ca40*/  @!P1 SHF.L.U64.HI R3, R132, 0x1, R133 ;  /* 0x0000000184039819 */ /* 0x000fc80000010285 */
[----:B----4-:R-:W-:-:S05]  /*ca50*/  @!P1 IADD3 R8, P0, R2, R0, RZ ;  /* 0x0000000002089210 */ /* 0x010fca0007f1e0ff */
[--C-:B--2---:R-:W-:Y:S01]  /*ca60*/  @!P1 IMAD.X R9, R5, 0x1, R3.reuse, P0 ;  /* 0x0000000105099824 */ /* 0x104fe200000e0603 */
[----:B---3--:R-:W-:Y:S01]  /*ca70*/  @!P1 IADD3 R6, P0, R10, R0, RZ ;  /* 0x000000000a069210 */ /* 0x008fe20007f1e0ff */
[----:B------:R-:W-:Y:S01]  /*ca80*/  CS2R R26, SRZ ;  /* 0x00000000001a7805 */ /* 0x000fe2000001ff00 */
[----:B------:R-:W-:Y:S01]  /*ca90*/  CS2R R24, SRZ ;  /* 0x0000000000187805 */ /* 0x000fe2000001ff00 */
[----:B------:R-:W-:Y:S01]  /*caa0*/  CS2R R30, SRZ ;  /* 0x00000000001e7805 */ /* 0x000fe2000001ff00 */
[----:B------:R-:W-:Y:S01]  /*cab0*/  CS2R R28, SRZ ;  /* 0x00000000001c7805 */ /* 0x000fe2000001ff00 */
[----:B-1----:R-:W-:Y:S01]  /*cac0*/  @!P1 IMAD.X R7, R11, 0x1, R3, P0 ;  /* 0x000000010b079824 */ /* 0x002fe200000e0603 */
[----:B------:R-:W-:Y:S01]  /*cad0*/  ISETP.GE.AND P0, PT, R137, c[0x0][0x27c], PT ;  /* 0x00009f0089007a0c */ /* 0x000fe20003f06270 */
[----:B------:R1:W5:Y:S04]  /*cae0*/  @!P1 LD.E.128 R12, [R8.64] ;  /* 0x00000008080c9980 */ /* 0x000368000c101d00 */
[----:B------:R1:W5:Y:S08]  /*caf0*/  @!P1 LD.E.128 R16, [R6.64] ;  /* 0x0000000806109980 */ /* 0x000370000c101d00 */
[C---:B------:R-:W-:Y:S01]  /*cb00*/  @!P0 IMAD.SHL.U32 R3, R201.reuse, 0x2, RZ ;  /* 0x00000002c9038824 */ /* 0x040fe200078e00ff */
[----:B------:R-:W-:-:S04]  /*cb10*/  @!P0 SHF.L.U64.HI R0, R201, 0x1, R205 ;  /* 0x00000001c9008819 */ /* 0x000fc800000102cd */
[----:B------:R-:W-:-:S05]  /*cb20*/  @!P0 IADD3 R4, P2, R2, R3, RZ ;  /* 0x0000000302048210 */ /* 0x000fca0007f5e0ff */
[----:B------:R-:W-:Y:S01]  /*cb30*/  @!P0 IMAD.X R5, R5, 0x1, R0, P2 ;  /* 0x0000000105058824 */ /* 0x000fe200010e0600 */
[----:B------:R-:W-:-:S04]  /*cb40*/  @!P0 IADD3 R2, P2, R10, R3, RZ ;  /* 0x000000030a028210 */ /* 0x000fc80007f5e0ff */
[----:B------:R1:W5:Y:S01]  /*cb50*/  @!P0 LD.E.128 R24, [R4.64] ;  /* 0x0000000804188980 */ /* 0x000362000c101d00 */
[----:B------:R-:W-:-:S05]  /*cb60*/  @!P0 IMAD.X R3, R11, 0x1, R0, P2 ;  /* 0x000000010b038824 */ /* 0x000fca00010e0600 */
[----:B------:R1:W5:Y:S03]  /*cb70*/  @!P0 LD.E.128 R28, [R2.64] ;  /* 0x00000008021c8980 */ /* 0x000366000c101d00 */
.L_x_812:
[----:B------:R-:W-:Y:S05]  /*cb80*/  BSYNC B0 ;  /* 0x0000000000007941 */ /* 0x000fea0003800000 */
.L_x_811:
[----:B-1--45:R-:W-:Y:S01]  /*cb90*/  IMAD.MOV.U32 R2, RZ, RZ, R26 ;  /* 0x000000ffff027224 */ /* 0x032fe200078e001a */
[----:B------:R-:W-:Y:S01]  /*cba0*/  MOV R3, R25 ;  /* 0x0000001900037202 */ /* 0x000fe20000000f00 */
[----:B------:R-:W-:Y:S01]  /*cbb0*/  IMAD.MOV.U32 R0, RZ, RZ, R27 ;  /* 0x000000ffff007224 */ /* 0x000fe200078e001b */
[----:B------:R-:W-:Y:S01]  /*cbc0*/  LOP3.LUT P0, RZ, R214, 0x4, RZ, 0xc0, !PT ;  /* 0x00000004d6ff7812 */ /* 0x000fe2000780c0ff */
[----:B------:R-:W-:Y:S01]  /*cbd0*/  IMAD.MOV.U32 R4, RZ, RZ, R24 ;  /* 0x000000ffff047224 */ /* 0x000fe200078e0018 */
[----:B------:R-:W-:Y:S01]  /*cbe0*/  MOV R6, R18 ;  /* 0x0000001200067202 */ /* 0x000fe20000000f00 */
[----:B--2---:R1:W2:Y:S01]  /*cbf0*/  SHFL.IDX PT, R5, R22, 0x1, 0x181f ;  /* 0x00381f0016057f89 */ /* 0x0042a200000e0000 */
[----:B------:R-:W-:Y:S01]  /*cc00*/  PRMT R89, R0, 0x5410, R2 ;  /* 0x0000541000597816 */ /* 0x000fe20000000002 */
[----:B------:R-:W-:Y:S01]  /*cc10*/  IMAD.MOV.U32 R2, RZ, RZ, R14 ;  /* 0x000000ffff027224 */ /* 0x000fe200078e000e */
[----:B------:R-:W-:Y:S01]  /*cc20*/  PRMT R88, R3, 0x5410, R4 ;  /* 0x0000541003587816 */ /* 0x000fe20000000004 */
[----:B------:R-:W-:Y:S01]  /*cc30*/  IMAD.MOV.U32 R0, RZ, RZ, R15 ;  /* 0x000000ffff007224 */ /* 0x000fe200078e000f */
[----:B------:R-:W-:Y:S01]  /*cc40*/  MOV R4, R12 ;  /* 0x0000000c00047202 */ /* 0x000fe20000000f00 */
[----:B------:R-:W-:Y:S01]  /*cc50*/  IMAD.MOV.U32 R3, RZ, RZ, R13 ;  /* 0x000000ffff037224 */ /* 0x000fe200078e000d */
[----:B------:R1:W4:Y:S01]  /*cc60*/  SHFL.IDX PT, R11, R20, 0x1, 0x181f ;  /* 0x00381f00140b7f89 */ /* 0x00032200000e0000 */
[----:B------:R-:W-:Y:S01]  /*cc70*/  BSSY B0, `(.L_x_813) ;  /* 0x0000032000007945 */ /* 0x000fe20003800000 */
[----:B------:R-:W-:Y:S01]  /*cc80*/  PRMT R34, R0, 0x5410, R2 ;  /* 0x0000541000227816 */ /* 0x000fe20000000002 */
[----:B------:R-:W-:Y:S01]  /*cc90*/  IMAD.MOV.U32 R2, RZ, RZ, R30 ;  /* 0x000000ffff027224 */ /* 0x000fe200078e001e */
[----:B------:R-:W-:Y:S01]  /*cca0*/  MOV R0, R31 ;  /* 0x0000001f00007202 */ /* 0x000fe20000000f00 */
[----:B---3--:R1:W3:Y:S01]  /*ccb0*/  SHFL.IDX PT, R10, R21, 0x1, 0x181f ;  /* 0x00381f00150a7f89 */ /* 0x0082e200000e0000 */
[----:B------:R-:W-:Y:S01]  /*ccc0*/  PRMT R33, R3, 0x5410, R4 ;  /* 0x0000541003217816 */ /* 0x000fe20000000004 */
[----:B------:R-:W-:Y:S01]  /*ccd0*/  IMAD.MOV.U32 R4, RZ, RZ, R19 ;  /* 0x000000ffff047224 */ /* 0x000fe200078e0013 */
[----:B------:R-:W-:Y:S01]  /*cce0*/  PRMT R90, R0, 0x5410, R2 ;  /* 0x00005410005a7816 */ /* 0x000fe20000000002 */
[----:B------:R-:W-:Y:S01]  /*ccf0*/  IMAD.MOV.U32 R2, RZ, RZ, R28 ;  /* 0x000000ffff027224 */ /* 0x000fe200078e001c */
[----:B------:R1:W1:Y:S01]  /*cd00*/  SHFL.IDX PT, R3, R23, 0x1, 0x181f ;  /* 0x00381f0017037f89 */ /* 0x00026200000e0000 */
[----:B------:R-:W-:Y:S01]  /*cd10*/  IMAD.MOV.U32 R0, RZ, RZ, R29 ;  /* 0x000000ffff007224 */ /* 0x000fe200078e001d */
[----:B------:R-:W-:Y:S01]  /*cd20*/  PRMT R61, R4, 0x5410, R6 ;  /* 0x00005410043d7816 */ /* 0x000fe20000000006 */
[----:B------:R-:W-:Y:S01]  /*cd30*/  CS2R R48, SRZ ;  /* 0x0000000000307805 */ /* 0x000fe2000001ff00 */
[----:B------:R-:W-:Y:S01]  /*cd40*/  CS2R R38, SRZ ;  /* 0x0000000000267805 */ /* 0x000fe2000001ff00 */
[----:B------:R-:W-:Y:S01]  /*cd50*/  CS2R R36, SRZ ;  /* 0x0000000000247805 */ /* 0x000fe2000001ff00 */
[----:B------:R-:W-:Y:S01]  /*cd60*/  PRMT R63, R0, 0x5410, R2 ;  /* 0x00005410003f7816 */ /* 0x000fe20000000002 */
[----:B------:R-:W-:Y:S01]  /*cd70*/  IMAD.MOV.U32 R2, RZ, RZ, R16 ;  /* 0x000000ffff027224 */ /* 0x000fe200078e0010 */
[----:B------:R-:W-:Y:S01]  /*cd80*/  MOV R0, R17 ;  /* 0x0000001100007202 */ /* 0x000fe20000000f00 */
[----:B------:R-:W-:Y:S01]  /*cd90*/  CS2R R46, SRZ ;  /* 0x00000000002e7805 */ /* 0x000fe2000001ff00 */
[----:B------:R-:W-:Y:S01]  /*cda0*/  CS2R R44, SRZ ;  /* 0x00000000002c7805 */ /* 0x000fe2000001ff00 */
[----:B------:R-:W-:Y:S01]  /*cdb0*/  CS2R R42, SRZ ;  /* 0x00000000002a7805 */ /* 0x000fe2000001ff00 */
[----:B------:R-:W-:Y:S01]  /*cdc0*/  PRMT R32, R0, 0x5410, R2 ;  /* 0x0000541000207816 */ /* 0x000fe20000000002 */
[----:B------:R-:W-:Y:S01]  /*cdd0*/  CS2R R40, SRZ ;  /* 0x0000000000287805 */ /* 0x000fe2000001ff00 */
[----:B------:R-:W-:Y:S05]  /*cde0*/  @P0 BRA `(.L_x_814) ;  /* 0x000001a000000947 */ /* 0x000fea0003800000 */
[----:B--2-4-:R-:W-:Y:S01]  /*cdf0*/  ISETP.GE.AND P1, PT, R132, c[0x0][0x27c], PT ;  /* 0x00009f0084007a0c */ /* 0x014fe20003f26270 */
[----:B------:R-:W-:Y:S01]  /*ce00*/  CS2R R38, SRZ ;  /* 0x0000000000267805 */ /* 0x000fe2000001ff00 */
[----:B------:R-:W-:Y:S01]  /*ce10*/  CS2R R36, SRZ ;  /* 0x0000000000247805 */ /* 0x000fe2000001ff00 */
[----:B------:R-:W-:Y:S01]  /*ce20*/  CS2R R42, SRZ ;  /* 0x00000000002a7805 */ /* 0x000fe2000001ff00 */
[----:B------:R-:W-:-:S09]  /*ce30*/  CS2R R40, SRZ ;  /* 0x0000000000287805 */ /* 0x000fd2000001ff00 */
[C---:B------:R-:W-:Y:S01]  /*ce40*/  @!P1 IMAD.SHL.U32 R0, R132.reuse, 0x2, RZ ;  /* 0x0000000284009824 */ /* 0x040fe200078e00ff */
[----:B------:R-:W-:-:S04]  /*ce50*/  @!P1 SHF.L.U64.HI R2, R132, 0x1, R133 ;  /* 0x0000000184029819 */ /* 0x000fc80000010285 */
[----:B-1----:R-:W-:-:S05]  /*ce60*/  @!P1 IADD3 R8, P0, R3, R0, RZ ;  /* 0x0000000003089210 */ /* 0x002fca0007f1e0ff */
[--C-:B------:R-:W-:Y:S01]  /*ce70*/  @!P1 IMAD.X R9, R5, 0x1, R2.reuse, P0 ;  /* 0x0000000105099824 */ /* 0x100fe200000e0602 */
[----:B---3--:R-:W-:Y:S01]  /*ce80*/  @!P1 IADD3 R6, P0, R10, R0, RZ ;  /* 0x000000000a069210 */ /* 0x008fe20007f1e0ff */
[----:B------:R-:W-:Y:S01]  /*ce90*/  CS2R R50, SRZ ;  /* 0x0000000000327805 */ /* 0x000fe2000001ff00 */
[----:B------:R-:W-:Y:S01]  /*cea0*/  CS2R R48, SRZ ;  /* 0x0000000000307805 */ /* 0x000fe2000001ff00 */
[----:B------:R-:W-:Y:S01]  /*ceb0*/  CS2R R46, SRZ ;  /* 0x00000000002e7805 */ /* 0x000fe2000001ff00 */
[----:B------:R-:W-:Y:S01]  /*cec0*/  CS2R R44, SRZ ;  /* 0x00000000002c7805 */ /* 0x000fe2000001ff00 */
[----:B------:R-:W-:Y:S01]  /*ced0*/  @!P1 IMAD.X R7, R11, 0x1, R2, P0 ;  /* 0x000000010b079824 */ /* 0x000fe200000e0602 */
        /* <DEDUP_REMOVED lines=11> */
.L_x_814:
[----:B--2-4-:R-:W-:Y:S05]  /*cf90*/  BSYNC B0 ;  /* 0x0000000000007941 */ /* 0x014fea0003800000 */
.L_x_813:
[----:B-1---5:R-:W-:Y:S01]  /*cfa0*/  IMAD.MOV.U32 R2, RZ, RZ, R48 ;  /* 0x000000ffff027224 */ /* 0x022fe200078e0030 */
[----:B------:R-:W-:Y:S01]  /*cfb0*/  LOP3.LUT P0, RZ, R214, 0x8, RZ, 0xc0, !PT ;  /* 0x00000008d6ff7812 */ /* 0x000fe2000780c0ff */
[----:B------:R-:W-:Y:S01]  /*cfc0*/  IMAD.MOV.U32 R0, RZ, RZ, R49 ;  /* 0x000000ffff007224 */ /* 0x000fe200078e0031 */
[----:B------:R1:W2:Y:S01]  /*cfd0*/  SHFL.IDX PT, R8, R22, 0x2, 0x181f ;  /* 0x00581f0016087f89 */ /* 0x0002a200000e0000 */
        /* <DEDUP_REMOVED lines=13> */
[----:B------:R1:W4:Y:S01]  /*d0b0*/  SHFL.IDX PT, R6, R23, 0x2, 0x181f ;  /* 0x00581f0017067f89 */ /* 0x00032200000e0000 */
[----:B------:R-:W-:Y:S01]  /*d0c0*/  IMAD.MOV.U32 R0, RZ, RZ, R45 ;  /* 0x000000ffff007224 */ /* 0x000fe200078e002d */
[----:B------:R-:W-:Y:S01]  /*d0d0*/  PRMT R93, R3, 0x5410, R4 ;  /* 0x00005410035d7816 */ /* 0x000fe20000000004 */
[----:B------:R-:W-:Y:S01]  /*d0e0*/  IMAD.MOV.U32 R3, RZ, RZ, R47 ;  /* 0x000000ffff037224 */ /* 0x000fe200078e002f */
[----:B------:R-:W-:Y:S01]  /*d0f0*/  MOV R4, R46 ;  /* 0x0000002e00047202 */ /* 0x000fe20000000f00 */
[----:B------:R1:W3:Y:S01]  /*d100*/  SHFL.IDX PT, R9, R20, 0x2, 0x181f ;  /* 0x00581f0014097f89 */ /* 0x0002e200000e0000 */
[----:B------:R-:W-:Y:S01]  /*d110*/  PRMT R95, R2, 0x7610, R95 ;  /* 0x00007610025f7816 */ /* 0x000fe2000000005f */
[----:B------:R-:W-:Y:S01]  /*d120*/  IMAD.MOV.U32 R2, RZ, RZ, R40 ;  /* 0x000000ffff027224 */ /* 0x000fe200078e0028 */
[----:B------:R-:W-:Y:S01]  /*d130*/  PRMT R98, R4, 0x7610, R98 ;  /* 0x0000761004627816 */ /* 0x000fe20000000062 */
[----:B------:R-:W-:Y:S01]  /*d140*/  IMAD.MOV.U32 R4, RZ, RZ, R42 ;  /* 0x000000ffff047224 */ /* 0x000fe200078e002a */
[----:B------:R-:W-:Y:S01]  /*d150*/  PRMT R96, R0, 0x7610, R96 ;  /* 0x0000761000607816 */ /* 0x000fe20000000060 */
[----:B------:R-:W-:Y:S01]  /*d160*/  IMAD.MOV.U32 R0, RZ, RZ, R41 ;  /* 0x000000ffff007224 */ /* 0x000fe200078e0029 */
[----:B------:R-:W-:Y:S01]  /*d170*/  PRMT R97, R3, 0x7610, R97 ;  /* 0x0000761003617816 */ /* 0x000fe20000000061 */
[----:B------:R1:W1:Y:S01]  /*d180*/  SHFL.IDX PT, R7, R21, 0x2, 0x181f ;  /* 0x00581f0015077f89 */ /* 0x00026200000e0000 */
[----:B------:R-:W-:Y:S01]  /*d190*/  MOV R3, R43 ;  /* 0x0000002b00037202 */ /* 0x000fe20000000f00 */
[----:B------:R-:W-:Y:S01]  /*d1a0*/  BSSY B0, `(.L_x_815) ;  /* 0x0000028000007945 */ /* 0x000fe20003800000 */
[----:B------:R-:W-:Y:S01]  /*d1b0*/  PRMT R91, R2, 0x7610, R91 ;  /* 0x00007610025b7816 */ /* 0x000fe2000000005b */
[----:B------:R-:W-:Y:S01]  /*d1c0*/  CS2R R86, SRZ ;  /* 0x0000000000567805 */ /* 0x000fe2000001ff00 */
[----:B------:R-:W-:Y:S01]  /*d1d0*/  PRMT R94, R3, 0x5410, R4 ;  /* 0x00005410035e7816 */ /* 0x000fe20000000004 */
[----:B------:R-:W-:Y:S01]  /*d1e0*/  CS2R R66, SRZ ;  /* 0x0000000000427805 */ /* 0x000fe2000001ff00 */
[----:B------:R-:W-:Y:S01]  /*d1f0*/  PRMT R92, R0, 0x7610, R92 ;  /* 0x00007610005c7816 */ /* 0x000fe2000000005c */
        /* <DEDUP_REMOVED lines=15> */
[----:B------:R-:W-:-:S05]  /*d2f0*/  @!P1 IADD3 R4, P0, R6, R2, RZ ;  /* 0x0000000206049210 */ /* 0x000fca0007f1e0ff */
[----:B------:R-:W-:Y:S01]  /*d300*/  @!P1 IMAD.X R5, R8, 0x1, R0, P0 ;  /* 0x0000000108059824 */ /* 0x000fe200000e0600 */
[----:B-1----:R-:W-:-:S04]  /*d310*/  @!P1 IADD3 R2, P0, R7, R2, RZ ;  /* 0x0000000207029210 */ /* 0x002fc80007f1e0ff */
[----:B------:R1:W5:Y:S01]  /*d320*/  @!P1 LD.E.128 R52, [R4.64] ;  /* 0x0000000804349980 */ /* 0x000362000c101d00 */
[----:B---3--:R-:W-:Y:S01]  /*d330*/  @!P1 IMAD.X R3, R9, 0x1, R0, P0 ;  /* 0x0000000109039824 */ /* 0x008fe200000e0600 */
[----:B------:R-:W-:-:S04]  /*d340*/  ISETP.GE.AND P0, PT, R137, c[0x0][0x27c], PT ;  /* 0x00009f0089007a0c */ /* 0x000fc80003f06270 */
[----:B------:R2:W5:Y:S09]  /*d350*/  @!P1 LD.E.128 R56, [R2.64] ;  /* 0x0000000802389980 */ /* 0x000572000c101d00 */
[----:B------:R-:W-:-:S05]  /*d360*/  @!P0 IMAD.SHL.U32 R0, R201, 0x2, RZ ;  /* 0x00000002c9008824 */ /* 0x000fca00078e00ff */
[----:B-1----:R-:W-:Y:S02]  /*d370*/  @!P0 IADD3 R4, P1, R6, R0, RZ ;  /* 0x0000000006048210 */ /* 0x002fe40007f3e0ff */
[----:B--2---:R-:W-:-:S05]  /*d380*/  @!P0 SHF.L.U64.HI R3, R201, 0x1, R205 ;  /* 0x00000001c9038819 */ /* 0x004fca00000102cd */
[--C-:B------:R-:W-:Y:S01]  /*d390*/  @!P0 IMAD.X R5, R8, 0x1, R3.reuse, P1 ;  /* 0x0000000108058824 */ /* 0x100fe200008e0603 */
[----:B------:R-:W-:Y:S01]  /*d3a0*/  @!P0 IADD3 R2, P1, R7, R0, RZ ;  /* 0x0000000007028210 */ /* 0x000fe20007f3e0ff */
[----:B------:R-:W-:Y:S01]  /*d3b0*/  CS2R R66, SRZ ;  /* 0x0000000000427805 */ /* 0x000fe2000001ff00 */
[----:B------:R-:W-:Y:S01]  /*d3c0*/  CS2R R64, SRZ ;  /* 0x0000000000407805 */ /* 0x000fe2000001ff00 */
[----:B------:R-:W-:Y:S01]  /*d3d0*/  CS2R R70, SRZ ;  /* 0x0000000000467805 */ /* 0x000fe2000001ff00 */
[----:B------:R-:W-:Y:S01]  /*d3e0*/  CS2R R68, SRZ ;  /* 0x0000000000447805 */ /* 0x000fe2000001ff00 */
[----:B------:R-:W-:-:S03]  /*d3f0*/  @!P0 IMAD.X R3, R9, 0x1, R3, P1 ;  /* 0x0000000109038824 */ /* 0x000fc600008e0603 */
[----:B------:R1:W5:Y:S04]  /*d400*/  @!P0 LD.E.128 R64, [R4.64] ;  /* 0x0000000804408980 */ /* 0x000368000c101d00 */
[----:B------:R1:W5:Y:S02]  /*d410*/  @!P0 LD.E.128 R68, [R2.64] ;  /* 0x0000000802448980 */ /* 0x000364000c101d00 */
.L_x_816:
[----:B--2-4-:R-:W-:Y:S05]  /*d420*/  BSYNC B0 ;  /* 0x0000000000007941 */ /* 0x014fea0003800000 */
.L_x_815:
[----:B-1---5:R-:W-:Y:S01]  /*d430*/  IMAD.MOV.U32 R2, RZ, RZ, R66 ;  /* 0x000000ffff027224 */ /* 0x022fe200078e0042 */
[----:B------:R1:W2:Y:S01]  /*d440*/  SHFL.IDX PT, R8, R22, 0x3, 0x181f ;  /* 0x00781f0016087f89 */ /* 0x0002a200000e0000 */
[----:B------:R-:W-:Y:S01]  /*d450*/  IMAD.MOV.U32 R0, RZ, RZ, R67 ;  /* 0x000000ffff007224 */ /* 0x000fe200078e0043 */
[----:B------:R-:W-:Y:S01]  /*d460*/  BSSY B0, `(.L_x_817) ;  /* 0x000003c000007945 */ /* 0x000fe20003800000 */
[----:B------:R-:W-:Y:S01]  /*d470*/  CS2R R84, SRZ ;  /* 0x0000000000547805 */ /* 0x000fe2000001ff00 */
[----:B------:R1:W4:Y:S01]  /*d480*/  SHFL.IDX PT, R5, R23, 0x3, 0x181f ;  /* 0x00781f0017057f89 */ /* 0x00032200000e0000 */
        /* <DEDUP_REMOVED lines=10> */
[----:B------:R-:W-:Y:S01]  /*d530*/  IMAD.MOV.U32 R0, RZ, RZ, R55 ;  /* 0x000000ffff007224 */ /* 0x000fe200078e0037 */
[----:B------:R-:W-:Y:S01]  /*d540*/  CS2R R80, SRZ ;  /* 0x0000000000507805 */ /* 0x000fe2000001ff00 */
[----:B------:R-:W-:Y:S01]  /*d550*/  CS2R R78, SRZ ;  /* 0x00000000004e7805 */ /* 0x000fe2000001ff00 */
[----:B------:R-:W-:-:S02]  /*d560*/  CS2R R76, SRZ ;  /* 0x00000000004c7805 */ /* 0x000fc4000001ff00 */
[----:B------:R-:W-:Y:S01]  /*d570*/  PRMT R102, R0, 0x5410, R2 ;  /* 0x0000541000667816 */ /* 0x000fe20000000002 */
[----:B------:R-:W-:Y:S01]  /*d580*/  IMAD.MOV.U32 R0, RZ, RZ, R53 ;  /* 0x000000ffff007224 */ /* 0x000fe200078e0035 */
[----:B------:R-:W-:-:S04]  /*d590*/  MOV R2, R52 ;  /* 0x0000003400027202 */ /* 0x000fc80000000f00 */
[----:B------:R-:W-:Y:S01]  /*d5a0*/  PRMT R101, R0, 0x5410, R2 ;  /* 0x0000541000657816 */ /* 0x000fe20000000002 */
[----:B------:R-:W-:Y:S01]  /*d5b0*/  IMAD.MOV.U32 R2, RZ, RZ, R70 ;  /* 0x000000ffff027224 */ /* 0x000fe200078e0046 */
[----:B------:R-:W-:-:S04]  /*d5c0*/  MOV R0, R71 ;  /* 0x0000004700007202 */ /* 0x000fc80000000f00 */
[----:B------:R-:W-:Y:S01]  /*d5d0*/  PRMT R104, R0, 0x5410, R2 ;  /* 0x0000541000687816 */ /* 0x000fe20000000002 */
[----:B------:R-:W-:Y:S02]  /*d5e0*/  IMAD.MOV.U32 R2, RZ, RZ, R68 ;  /* 0x000000ffff027224 */ /* 0x000fe400078e0044 */
        /* <DEDUP_REMOVED lines=8> */
[----:B------:R-:W-:Y:S05]  /*d670*/  @P6 BRA `(.L_x_818) ;  /* 0x000001a000006947 */ /* 0x000fea0003800000 */
[----:B-1234-:R-:W-:Y:S01]  /*d680*/  ISETP.GE.AND P1, PT, R132, c[0x0][0x27c], PT ;  /* 0x00009f0084007a0c */ /* 0x01efe20003f26270 */
[----:B------:R-:W-:Y:S01]  /*d690*/  CS2R R74, SRZ ;  /* 0x00000000004a7805 */ /* 0x000fe2000001ff00 */
[----:B------:R-:W-:-:S11]  /*d6a0*/  CS2R R72, SRZ ;  /* 0x0000000000487805 */ /* 0x000fd6000001ff00 */
[C---:B------:R-:W-:Y:S01]  /*d6b0*/  @!P1 IMAD.SHL.U32 R0, R132.reuse, 0x2, RZ ;  /* 0x0000000284009824 */ /* 0x040fe200078e00ff */
[----:B------:R-:W-:-:S04]  /*d6c0*/  @!P1 SHF.L.U64.HI R4, R132, 0x1, R133 ;  /* 0x0000000184049819 */ /* 0x000fc80000010285 */
[----:B------:R-:W-:-:S05]  /*d6d0*/  @!P1 IADD3 R2, P0, R5, R0, RZ ;  /* 0x0000000005029210 */ /* 0x000fca0007f1e0ff */
[----:B------:R-:W-:Y:S01]  /*d6e0*/  @!P1 IMAD.X R3, R8, 0x1, R4, P0 ;  /* 0x0000000108039824 */ /* 0x000fe200000e0604 */
[----:B------:R-:W-:-:S04]  /*d6f0*/  ISETP.GE.AND P0, PT, R137, c[0x0][0x27c], PT ;  /* 0x00009f0089007a0c */ /* 0x000fc80003f06270 */
[----:B------:R1:W5:Y:S01]  /*d700*/  @!P1 LD.E.128 R72, [R2.64] ;  /* 0x0000000802489980 */ /* 0x000362000c101d00 */
[----:B------:R-:W-:Y:S01]  /*d710*/  CS2R R78, SRZ ;  /* 0x00000000004e7805 */ /* 0x000fe2000001ff00 */
[----:B------:R-:W-:Y:S01]  /*d720*/  CS2R R76, SRZ ;  /* 0x00000000004c7805 */ /* 0x000fe2000001ff00 */
[----:B------:R-:W-:Y:S01]  /*d730*/  CS2R R86, SRZ ;  /* 0x0000000000567805 */ /* 0x000fe2000001ff00 */
[----:B------:R-:W-:Y:S01]  /*d740*/  CS2R R84, SRZ ;  /* 0x0000000000547805 */ /* 0x000fe2000001ff00 */
[----:B-1----:R-:W-:-:S05]  /*d750*/  @!P1 IADD3 R2, P2, R6, R0, RZ ;  /* 0x0000000006029210 */ /* 0x002fca0007f5e0ff */
[----:B------:R-:W-:-:S05]  /*d760*/  @!P1 IMAD.X R3, R7, 0x1, R4, P2 ;  /* 0x0000000107039824 */ /* 0x000fca00010e0604 */
[----:B------:R1:W5:Y:S01]  /*d770*/  @!P1 LD.E.128 R76, [R2.64] ;  /* 0x00000008024c9980 */ /* 0x000362000c101d00 */
[C---:B------:R-:W-:Y:S01]  /*d780*/  @!P0 SHF.L.U64.HI R0, R201.reuse, 0x1, R205 ;  /* 0x00000001c9008819 */ /* 0x040fe200000102cd */
[----:B------:R-:W-:Y:S01]  /*d790*/  CS2R R82, SRZ ;  /* 0x0000000000527805 */ /* 0x000fe2000001ff00 */
[----:B------:R-:W-:Y:S01]  /*d7a0*/  CS2R R80, SRZ ;  /* 0x0000000000507805 */ /* 0x000fe2000001ff00 */
[----:B-1----:R-:W-:-:S05]  /*d7b0*/  @!P0 IMAD.SHL.U32 R2, R201, 0x2, RZ ;  /* 0x00000002c9028824 */ /* 0x002fca00078e00ff */
[-C--:B------:R-:W-:Y:S02]  /*d7c0*/  @!P0 IADD3 R4, P2, R5, R2.reuse, RZ ;  /* 0x0000000205048210 */ /* 0x080fe40007f5e0ff */
[----:B------:R-:W-:-:S03]  /*d7d0*/  @!P0 IADD3 R2, P1, R6, R2, RZ ;  /* 0x0000000206028210 */ /* 0x000fc60007f3e0ff */
[--C-:B------:R-:W-:Y:S02]  /*d7e0*/  @!P0 IMAD.X R5, R8, 0x1, R0.reuse, P2 ;  /* 0x0000000108058824 */ /* 0x100fe400010e0600 */
[----:B------:R-:W-:-:S03]  /*d7f0*/  @!P0 IMAD.X R3, R7, 0x1, R0, P1 ;  /* 0x0000000107038824 */ /* 0x000fc600008e0600 */
[----:B------:R1:W5:Y:S04]  /*d800*/  @!P0 LD.E.128 R84, [R4.64] ;  /* 0x0000000804548980 */ /* 0x000368000c101d00 */
[----:B------:R1:W5:Y:S02]  /*d810*/  @!P0 LD.E.128 R80, [R2.64] ;  /* 0x0000000802508980 */ /* 0x000364000c101d00 */
.L_x_818:
[----:B-1234-:R-:W-:Y:S05]  /*d820*/  BSYNC B0 ;  /* 0x0000000000007941 */ /* 0x01efea0003800000 */
.L_x_817:
        /* <DEDUP_REMOVED lines=35> */
[----:B------:R-:W-:Y:S01]  /*da60*/  BSSY B0, `(.L_x_821) ;  /* 0x000006a000007945 */ /* 0x000fe20003800000 */
[----:B------:R-:W-:-:S11]  /*da70*/  SHF.R.U32.HI R121, RZ, 0x3, R229 ;  /* 0x00000003ff797819 */ /* 0x000fd600000116e5 */
[----:B------:R-:W-:Y:S05]  /*da80*/  @P0 BRA `(.L_x_822) ;  /* 0x0000067000000947 */ /* 0x000fea0003800000 */
[----:B------:R-:W-:Y:S01]  /*da90*/  IMAD.MOV.U32 R2, RZ, RZ, c[0x0][0x27c] ;  /* 0x00009f00ff027624 */ /* 0x000fe200078e00ff */
[----:B------:R-:W1:Y:S01]  /*daa0*/  LDS.128 R8, [R194+0x10080] ;  /* 0x01008000c2087984 */ /* 0x000e620000000c00 */
[--C-:B------:R-:W-:Y:S02]  /*dab0*/  SHF.R.U64 R20, R12, 0x10, R13.reuse ;  /* 0x000000100c147819 */ /* 0x100fe4000000120d */
[----:B------:R-:W-:Y:S02]  /*dac0*/  SHF.R.U32.HI R12, RZ, 0x10, R13 ;  /* 0x00000010ff0c7819 */ /* 0x000fe4000001160d */
[----:B------:R-:W-:Y:S02]  /*dad0*/  LEA.HI R2, R2, R228, RZ, 0x1d ;  /* 0x000000e402027211 */ /* 0x000fe400078fe8ff */
[----:B------:R-:W-:Y:S02]  /*dae0*/  SHF.R.U32.HI R3, RZ, 0x10, R17 ;  /* 0x00000010ff037819 */ /* 0x000fe40000011611 */
[----:B------:R-:W-:-:S02]  /*daf0*/  SHF.R.S32.HI R0, RZ, 0x1f, R2 ;  /* 0x0000001fff007819 */ /* 0x000fc40000011402 */
[----:B------:R-:W-:Y:S02]  /*db00*/  SHF.R.U64 R13, R14, 0x10, R15 ;  /* 0x000000100e0d7819 */ /* 0x000fe4000000120f */
[----:B------:R-:W-:Y:S01]  /*db10*/  LEA.HI R0, R0, R2, RZ, 0x3 ;  /* 0x0000000200007211 */ /* 0x000fe200078f18ff */
[----:B------:R-:W-:Y:S01]  /*db20*/  IMAD.SHL.U32 R2, R2, 0x8, RZ ;  /* 0x0000000802027824 */ /* 0x000fe200078e00ff */
[----:B------:R-:W-:-:S03]  /*db30*/  PRMT R14, R33, 0x5432, R20 ;  /* 0x00005432210e7816 */ /* 0x000fc60000000014 */
[----:B------:R-:W-:Y:S01]  /*db40*/  IMAD.SHL.U32 R0, R0, 0x400, RZ ;  /* 0x0000040000007824 */ /* 0x000fe200078e00ff */
[----:B------:R-:W-:-:S04]  /*db50*/  LOP3.LUT R2, R229, 0x38, R2, 0xf8, !PT ;  /* 0x00000038e5027812 */ /* 0x000fc800078ef802 */
[----:B------:R-:W-:Y:S02]  /*db60*/  LOP3.LUT R2, R2, R121, RZ, 0x3c, !PT ;  /* 0x0000007902027212 */ /* 0x000fe400078e3cff */
[----:B------:R-:W-:-:S04]  /*db70*/  LOP3.LUT R0, R0, 0x7fffe000, RZ, 0xc0, !PT ;  /* 0x7fffe00000007812 */ /* 0x000fc800078ec0ff */
[----:B------:R-:W-:Y:S02]  /*db80*/  IADD3 R0, R2, R0, R230 ;  /* 0x0000000002007210 */ /* 0x000fe40007ffe0e6 */
[----:B------:R-:W-:Y:S02]  /*db90*/  SHF.R.U64 R2, R16, 0x10, R17 ;  /* 0x0000001010027819 */ /* 0x000fe40000001211 */
[----:B------:R-:W-:Y:S01]  /*dba0*/  PRMT R17, R33, 0x5410, R12 ;  /* 0x0000541021117816 */ /* 0x000fe2000000000c */
[----:B------:R-:W-:Y:S01]  /*dbb0*/  IMAD.SHL.U32 R22, R0, 0x2, RZ ;  /* 0x0000000200167824 */ /* 0x000fe200078e00ff */
[----:B------:R-:W-:Y:S02]  /*dbc0*/  SHF.R.U32.HI R0, RZ, 0x10, R15 ;  /* 0x00000010ff007819 */ /* 0x000fe4000001160f */
[----:B------:R-:W-:Y:S02]  /*dbd0*/  PRMT R12, R32, 0x5432, R2 ;  /* 0x00005432200c7816 */ /* 0x000fe40000000002 */
[----:B------:R-:W2:Y:S01]  /*dbe0*/  LDS.128 R4, [R22+0x10080] ;  /* 0x0100800016047984 */ /* 0x000ea20000000c00 */
[----:B------:R-:W-:Y:S01]  /*dbf0*/  PRMT R20, R34, 0x5410, R0 ;  /* 0x0000541022147816 */ /* 0x000fe20000000000 */
[----:B-1----:R-:W-:Y:S01]  /*dc00*/  IMAD.U32 R2, R8, 0x10000, RZ ;  /* 0x0001000008027824 */ /* 0x002fe200078e00ff */
[--C-:B------:R-:W-:Y:S01]  /*dc10*/  SHF.R.U64 R16, R18, 0x10, R19.reuse ;  /* 0x0000001012107819 */ /* 0x100fe20000001213 */
[----:B------:R-:W-:Y:S01]  /*dc20*/  IMAD.U32 R21, R12, 0x10000, RZ ;  /* 0x000100000c157824 */ /* 0x000fe200078e00ff */
[----:B------:R-:W-:Y:S01]  /*dc30*/  SHF.R.U32.HI R15, RZ, 0x10, R19 ;  /* 0x00000010ff0f7819 */ /* 0x000fe20000011613 */
[----:B------:R-:W-:Y:S01]  /*dc40*/  IMAD.U32 R18, R14, 0x10000, RZ ;  /* 0x000100000e127824 */ /* 0x000fe200078e00ff */
[----:B------:R-:W-:-:S02]  /*dc50*/  PRMT R19, R34, 0x5432, R13 ;  /* 0x0000543222137816 */ /* 0x000fc4000000000d */
[----:B------:R-:W-:Y:S02]  /*dc60*/  PRMT R13, R32, 0x5410, R3 ;  /* 0x00005410200d7816 */ /* 0x000fe40000000003 */
[----:B------:R-:W-:Y:S02]  /*dc70*/  PRMT R16, R61, 0x5432, R16 ;  /* 0x000054323d107816 */ /* 0x000fe40000000010 */
[C---:B------:R-:W-:Y:S01]  /*dc80*/  LOP3.LUT R60, R13.reuse, 0xffff0000, RZ, 0xc0, !PT ;  /* 0xffff00000d3c7812 */ /* 0x040fe200078ec0ff */
[----:B------:R-:W-:Y:S01]  /*dc90*/  IMAD.U32 R23, R13, 0x10000, RZ ;  /* 0x000100000d177824 */ /* 0x000fe200078e00ff */
[----:B------:R-:W-:Y:S02]  /*dca0*/  LOP3.LUT R13, R20, 0xffff0000, RZ, 0xc0, !PT ;  /* 0xffff0000140d7812 */ /* 0x000fe400078ec0ff */
[----:B--2---:R-:W-:-:S05]  /*dcb0*/  SHF.L.U32 R0, R4, 0x10, RZ ;  /* 0x0000001004007819 */ /* 0x004fca00000006ff */
[CC--:B------:R-:W-:Y:S02]  /*dcc0*/  FMUL.FTZ R3, R0.reuse, R21.reuse ;  /* 0x0000001500037220 */ /* 0x0c0fe40000410000 */
[-C--:B------:R-:W-:Y:S02]  /*dcd0*/  FMUL.FTZ R0, R0, R18.reuse ;  /* 0x0000001200007220 */ /* 0x080fe40000410000 */
[C---:B------:R-:W-:Y:S01]  /*dce0*/  FFMA.FTZ R32, R2.reuse, R18, -R3 ;  /* 0x0000001202207223 */ /* 0x040fe20000010803 */
[----:B------:R-:W-:Y:S01]  /*dcf0*/  PRMT R18, R61, 0x5410, R15 ;  /* 0x000054103d127816 */ /* 0x000fe2000000000f */
[----:B------:R-:W-:Y:S01]  /*dd00*/  FFMA.FTZ R35, R2, R21, R0 ;  /* 0x0000001502237223 */ /* 0x000fe20000010000 */
[----:B------:R-:W-:Y:S01]  /*dd10*/  SHF.L.U32 R0, R5, 0x10, RZ ;  /* 0x0000001005007819 */ /* 0x000fe200000006ff */
[----:B------:R-:W-:Y:S02]  /*dd20*/  IMAD.U32 R15, R17, 0x10000, RZ ;  /* 0x00010000110f7824 */ /* 0x000fe400078e00ff */
[----:B------:R-:W-:-:S02]  /*dd30*/  IMAD.U32 R2, R9, 0x10000, RZ ;  /* 0x0001000009027824 */ /* 0x000fc400078e00ff */
[C---:B------:R-:W-:Y:S02]  /*dd40*/  FMUL.FTZ R3, R0.reuse, R23 ;  /* 0x0000001700037220 */ /* 0x040fe40000410000 */
[-C--:B------:R-:W-:Y:S02]  /*dd50*/  FMUL.FTZ R0, R0, R15.reuse ;  /* 0x0000000f00007220 */ /* 0x080fe40000410000 */
[C---:B------:R-:W-:Y:S02]  /*dd60*/  FFMA.FTZ R21, R2.reuse, R15, -R3 ;  /* 0x0000000f02157223 */ /* 0x040fe40000010803 */
[----:B------:R-:W-:Y:S01]  /*dd70*/  FFMA.FTZ R34, R2, R23, R0 ;  /* 0x0000001702227223 */ /* 0x000fe20000010000 */
[----:B------:R-:W-:Y:S01]  /*dd80*/  SHF.L.U32 R0, R7, 0x10, RZ ;  /* 0x0000001007007819 */ /* 0x000fe200000006ff */
[C---:B------:R-:W-:Y:S01]  /*dd90*/  IMAD.U32 R33, R18.reuse, 0x10000, RZ ;  /* 0x0001000012217824 */ /* 0x040fe200078e00ff */
[----:B------:R-:W-:Y:S01]  /*dda0*/  LOP3.LUT R18, R18, 0xffff0000, RZ, 0xc0, !PT ;  /* 0xffff000012127812 */ /* 0x000fe200078ec0ff */
[----:B------:R-:W-:-:S02]  /*ddb0*/  IMAD.U32 R15, R20, 0x10000, RZ ;  /* 0x00010000140f7824 */ /* 0x000fc400078e00ff */
[----:B------:R-:W-:Y:S02]  /*ddc0*/  IMAD.U32 R2, R11, 0x10000, RZ ;  /* 0x000100000b027824 */ /* 0x000fe400078e00ff */
[C---:B------:R-:W-:Y:S02]  /*ddd0*/  FMUL.FTZ R3, R0.reuse, R33 ;  /* 0x0000002100037220 */ /* 0x040fe40000410000 */
[-C--:B------:R-:W-:Y:S02]  /*dde0*/  FMUL.FTZ R0, R0, R15.reuse ;  /* 0x0000000f00007220 */ /* 0x080fe40000410000 */
[----:B------:R-:W-:Y:S01]  /*ddf0*/  FFMA.FTZ R23, R2, R15, -R3 ;  /* 0x0000000f02177223 */ /* 0x000fe20000010803 */
[----:B------:R-:W-:Y:S01]  /*de00*/  LOP3.LUT R3, R8, 0xffff0000, RZ, 0xc0, !PT ;  /* 0xffff000008037812 */ /* 0x000fe200078ec0ff */
[----:B------:R-:W-:Y:S01]  /*de10*/  FFMA.FTZ R33, R2, R33, R0 ;  /* 0x0000002102217223 */ /* 0x000fe20000010000 */
[----:B------:R-:W-:Y:S02]  /*de20*/  LOP3.LUT R8, R12, 0xffff0000, RZ, 0xc0, !PT ;  /* 0xffff00000c087812 */ /* 0x000fe400078ec0ff */
[----:B------:R-:W-:-:S02]  /*de30*/  LOP3.LUT R2, R4, 0xffff0000, RZ, 0xc0, !PT ;  /* 0xffff000004027812 */ /* 0x000fc400078ec0ff */
[----:B------:R-:W-:Y:S02]  /*de40*/  LOP3.LUT R0, R5, 0xffff0000, RZ, 0xc0, !PT ;  /* 0xffff000005007812 */ /* 0x000fe400078ec0ff */
[----:B------:R-:W-:Y:S01]  /*de50*/  LOP3.LUT R5, R14, 0xffff0000, RZ, 0xc0, !PT ;  /* 0xffff00000e057812 */ /* 0x000fe200078ec0ff */
[-C--:B------:R-:W-:Y:S01]  /*de60*/  FMUL.FTZ R4, R2, R8.reuse ;  /* 0x0000000802047220 */ /* 0x080fe20000410000 */
[----:B------:R-:W-:Y:S02]  /*de70*/  LOP3.LUT R15, R9, 0xffff0000, RZ, 0xc0, !PT ;  /* 0xffff0000090f7812 */ /* 0x000fe400078ec0ff */
[----:B------:R-:W-:Y:S01]  /*de80*/  LOP3.LUT R9, R10, 0xffff0000, RZ, 0xc0, !PT ;  /* 0xffff00000a097812 */ /* 0x000fe200078ec0ff */
[-C--:B------:R-:W-:Y:S01]  /*de90*/  FMUL.FTZ R2, R2, R5.reuse ;  /* 0x0000000502027220 */ /* 0x080fe20000410000 */
[----:B------:R-:W-:Y:S01]  /*dea0*/  LOP3.LUT R14, R19, 0xffff0000, RZ, 0xc0, !PT ;  /* 0xffff0000130e7812 */ /* 0x000fe200078ec0ff */
[C---:B------:R-:W-:Y:S02]  /*deb0*/  FFMA.FTZ R4, R3.reuse, R5, -R4 ;  /* 0x0000000503047223 */ /* 0x040fe40000010804 */
[----:B------:R-:W-:Y:S01]  /*dec0*/  FFMA.FTZ R12, R3, R8, R2 ;  /* 0x00000008030c7223 */ /* 0x000fe20000010002 */
[----:B------:R-:W-:Y:S01]  /*ded0*/  LOP3.LUT R3, R17, 0xffff0000, RZ, 0xc0, !PT ;  /* 0xffff000011037812 */ /* 0x000fe200078ec0ff */
[----:B------:R-:W-:Y:S01]  /*dee0*/  FMUL.FTZ R2, R0, R60 ;  /* 0x0000003c00027220 */ /* 0x000fe20000410000 */
[----:B------:R-:W-:Y:S01]  /*def0*/  LOP3.LUT R17, R16, 0xffff0000, RZ, 0xc0, !PT ;  /* 0xffff000010117812 */ /* 0x000fe200078ec0ff */
[----:B------:R-:W-:Y:S01]  /*df00*/  IMAD.U32 R8, R10, 0x10000, RZ ;  /* 0x000100000a087824 */ /* 0x000fe200078e00ff */
[----:B------:R-:W-:Y:S01]  /*df10*/  LOP3.LUT R10, R11, 0xffff0000, RZ, 0xc0, !PT ;  /* 0xffff00000b0a7812 */ /* 0x000fe200078ec0ff */
[-C--:B------:R-:W-:Y:S01]  /*df20*/  FFMA.FTZ R5, R15, R3.reuse, -R2 ;  /* 0x000000030f057223 */ /* 0x080fe20000010802 */
[----:B------:R-:W-:Y:S01]  /*df30*/  LOP3.LUT R2, R6, 0xffff0000, RZ, 0xc0, !PT ;  /* 0xffff000006027812 */ /* 0x000fe200078ec0ff */
[----:B------:R-:W-:Y:S01]  /*df40*/  FMUL.FTZ R11, R0, R3 ;  /* 0x00000003000b7220 */ /* 0x000fe20000410000 */
[----:B------:R-:W-:-:S02]  /*df50*/  SHF.L.U32 R3, R6, 0x10, RZ ;  /* 0x0000001006037819 */ /* 0x000fc400000006ff */
[----:B------:R-:W-:Y:S01]  /*df60*/  F2FP.BF16.PACK_AB R5, R5, R21 ;  /* 0x000000150505723e */ /* 0x000fe200000010ff */
[----:B------:R-:W-:Y:S01]  /*df70*/  IMAD.U32 R21, R16, 0x10000, RZ ;  /* 0x0001000010157824 */ /* 0x000fe200078e00ff */
[----:B------:R-:W-:Y:S01]  /*df80*/  LOP3.LUT R0, R7, 0xffff0000, RZ, 0xc0, !PT ;  /* 0xffff000007007812 */ /* 0x000fe200078ec0ff */
[----:B------:R-:W-:Y:S01]  /*df90*/  IMAD.U32 R16, R19, 0x10000, RZ ;  /* 0x0001000013107824 */ /* 0x000fe200078e00ff */
[----:B------:R-:W-:Y:S01]  /*dfa0*/  F2FP.BF16.PACK_AB R4, R4, R32 ;  /* 0x000000200404723e */ /* 0x000fe200000010ff */
[----:B------:R-:W-:Y:S02]  /*dfb0*/  FMUL.FTZ R7, R3, R21 ;  /* 0x0000001503077220 */ /* 0x000fe40000410000 */
[----:B------:R-:W-:Y:S02]  /*dfc0*/  FMUL.FTZ R6, R2, R17 ;  /* 0x0000001102067220 */ /* 0x000fe40000410000 */
[----:B------:R-:W-:Y:S02]  /*dfd0*/  FFMA.FTZ R7, R8, R16, -R7 ;  /* 0x0000001008077223 */ /* 0x000fe40000010807 */
[----:B------:R-:W-:-:S02]  /*dfe0*/  FFMA.FTZ R6, R9, R14, -R6 ;  /* 0x0000000e09067223 */ /* 0x000fc40000010806 */
[----:B------:R-:W-:Y:S02]  /*dff0*/  FMUL.FTZ R3, R3, R16 ;  /* 0x0000001003037220 */ /* 0x000fe40000410000 */
[----:B------:R-:W-:Y:S01]  /*e000*/  FMUL.FTZ R2, R2, R14 ;  /* 0x0000000e02027220 */ /* 0x000fe20000410000 */
[----:B------:R-:W-:Y:S01]  /*e010*/  F2FP.BF16.PACK_AB R6, R6, R7 ;  /* 0x000000070606723e */ /* 0x000fe200000010ff */
[C---:B------:R-:W-:Y:S02]  /*e020*/  FMUL.FTZ R7, R0.reuse, R18 ;  /* 0x0000001200077220 */ /* 0x040fe40000410000 */
[-C--:B------:R-:W-:Y:S02]  /*e030*/  FMUL.FTZ R0, R0, R13.reuse ;  /* 0x0000000d00007220 */ /* 0x080fe40000410000 */
[----:B------:R-:W-:Y:S02]  /*e040*/  FFMA.FTZ R7, R10, R13, -R7 ;  /* 0x0000000d0a077223 */ /* 0x000fe40000010807 */
[----:B------:R-:W-:-:S02]  /*e050*/  FFMA.FTZ R3, R8, R21, R3 ;  /* 0x0000001508037223 */ /* 0x000fc40000010003 */
[----:B------:R-:W-:Y:S01]  /*e060*/  FFMA.FTZ R2, R9, R17, R2 ;  /* 0x0000001109027223 */ /* 0x000fe20000010002 */
[----:B------:R-:W-:Y:S01]  /*e070*/  F2FP.BF16.PACK_AB R7, R7, R23 ;  /* 0x000000170707723e */ /* 0x000fe200000010ff */
[----:B------:R-:W-:-:S04]  /*e080*/  FFMA.FTZ R0, R10, R18, R0 ;  /* 0x000000120a007223 */ /* 0x000fc80000010000 */
[----:B------:R1:W-:Y:S02]  /*e090*/  STS.128 [R194+0x10080], R4 ;  /* 0x01008004c2007388 */ /* 0x0003e40000000c00 */
[----:B-1----:R-:W-:Y:S01]  /*e0a0*/  FFMA.FTZ R5, R15, R60, R11 ;  /* 0x0000003c0f057223 */ /* 0x002fe2000001000b */
[----:B------:R-:W-:Y:S02]  /*e0b0*/  F2FP.BF16.PACK_AB R4, R12, R35 ;  /* 0x000000230c04723e */ /* 0x000fe400000010ff */
[----:B------:R-:W-:Y:S02]  /*e0c0*/  F2FP.BF16.PACK_AB R6, R2, R3 ;  /* 0x000000030206723e */ /* 0x000fe400000010ff */
[----:B------:R-:W-:Y:S02]  /*e0d0*/  F2FP.BF16.PACK_AB R5, R5, R34 ;  /* 0x000000220505723e */ /* 0x000fe400000010ff */
[----:B------:R-:W-:-:S05]  /*e0e0*/  F2FP.BF16.PACK_AB R7, R0, R33 ;  /* 0x000000210007723e */ /* 0x000fca00000010ff */
[----:B------:R1:W-:Y:S02]  /*e0f0*/  STS.128 [R22+0x10080], R4 ;  /* 0x0100800416007388 */ /* 0x0003e40000000c00 */
.L_x_822:
[----:B------:R-:W-:Y:S05]  /*e100*/  BSYNC B0 ;  /* 0x0000000000007941 */ /* 0x000fea0003800000 */
.L_x_821:
[----:B------:R-:W-:-:S13]  /*e110*/  ISETP.GE.AND P0, PT, R137, c[0x0][0x27c], PT ;  /* 0x00009f0089007a0c */ /* 0x000fda0003f06270 */
[----:B------:R-:W-:Y:S05]  /*e120*/  @P0 BRA `(.L_x_820) ;  /* 0x0000069000000947 */ /* 0x000fea0003800000 */
[----:B------:R-:W2:Y:S04]  /*e130*/  LDL R2, [R1+0xc] ;  /* 0x00000c0001027983 */ /* 0x000ea80000100800 */
[----:B------:R-:W3:Y:S01]  /*e140*/  LDL R33, [R1+0x28] ;  /* 0x0000280001217983 */ /* 0x000ee20000100800 */
[----:B------:R-:W-:Y:S01]  /*e150*/  IMAD.MOV.U32 R0, RZ, RZ, c[0x0][0x27c] ;  /* 0x00009f00ff007624 */ /* 0x000fe200078e00ff */
[----:B------:R-:W-:Y:S02]  /*e160*/  SHF.R.U32.HI R12, RZ, 0x10, R27 ;  /* 0x00000010ff0c7819 */ /* 0x000fe4000001161b */
[----:B------:R-:W-:Y:S02]  /*e170*/  SHF.R.U64 R13, R28, 0x10, R29 ;  /* 0x000000101c0d7819 */ /* 0x000fe4000000121d */
[----:B------:R-:W-:-:S02]  /*e180*/  PRMT R20, R89, 0x5410, R12 ;  /* 0x0000541059147816 */ /* 0x000fc4000000000c */
[C---:B------:R-:W-:Y:S02]  /*e190*/  PRMT R12, R63.reuse, 0x5432, R13 ;  /* 0x000054323f0c7816 */ /* 0x040fe4000000000d */
[----:B------:R-:W-:Y:S02]  /*e1a0*/  SHF.R.U32.HI R15, RZ, 0x10, R29 ;  /* 0x00000010ff0f7819 */ /* 0x000fe4000001161d */
[----:B------:R-:W-:Y:S01]  /*e1b0*/  SHF.R.U32.HI R18, RZ, 0x10, R31 ;  /* 0x00000010ff127819 */ /* 0x000fe2000001161f */
[----:B------:R-:W-:Y:S01]  /*e1c0*/  IMAD.U32 R21, R12, 0x10000, RZ ;  /* 0x000100000c157824 */ /* 0x000fe200078e00ff */
[----:B------:R-:W-:Y:S02]  /*e1d0*/  PRMT R13, R63, 0x5410, R15 ;  /* 0x000054103f0d7816 */ /* 0x000fe4000000000f */
[----:B------:R-:W-:Y:S02]  /*e1e0*/  PRMT R18, R90, 0x5410, R18 ;  /* 0x000054105a127816 */ /* 0x000fe40000000012 */
[----:B------:R-:W-:Y:S01]  /*e1f0*/  SHF.R.U64 R16, R30, 0x10, R31 ;  /* 0x000000101e107819 */ /* 0x000fe2000000121f */
[----:B-1----:R-:W-:-:S03]  /*e200*/  IMAD.U32 R22, R13, 0x10000, RZ ;  /* 0x000100000d167824 */ /* 0x002fc600078e00ff */
[----:B------:R-:W-:Y:S02]  /*e210*/  PRMT R16, R90, 0x5432, R16 ;  /* 0x000054325a107816 */ /* 0x000fe40000000010 */
[----:B--2---:R-:W-:-:S04]  /*e220*/  LEA.HI R0, R0, R2, RZ, 0x1d ;  /* 0x0000000200007211 */ /* 0x004fc800078fe8ff */
[----:B------:R-:W-:Y:S01]  /*e230*/  SHF.R.S32.HI R2, RZ, 0x1f, R0 ;  /* 0x0000001fff027819 */ /* 0x000fe20000011400 */
[----:B------:R-:W-:Y:S01]  /*e240*/  IMAD.SHL.U32 R3, R0, 0x8, RZ ;  /* 0x0000000800037824 */ /* 0x000fe200078e00ff */
[----:B---3--:R-:W1:Y:S02]  /*e250*/  LDS.128 R8, [R33] ;  /* 0x0000000021087984 */ /* 0x008e640000000c00 */
[----:B------:R-:W-:Y:S02]  /*e260*/  LEA.HI R2, R2, R0, RZ, 0x3 ;  /* 0x0000000002027211 */ /* 0x000fe400078f18ff */
[----:B------:R-:W-:-:S03]  /*e270*/  LOP3.LUT R3, R229, 0x38, R3, 0xf8, !PT ;  /* 0x00000038e5037812 */ /* 0x000fc600078ef803 */
[----:B------:R-:W-:Y:S01]  /*e280*/  IMAD.SHL.U32 R0, R2, 0x400, RZ ;  /* 0x0000040002007824 */ /* 0x000fe200078e00ff */
[----:B------:R-:W-:Y:S02]  /*e290*/  LOP3.LUT R2, R3, R121, RZ, 0x3c, !PT ;  /* 0x0000007903027212 */ /* 0x000fe400078e3cff */
[----:B------:R-:W-:Y:S02]  /*e2a0*/  SHF.R.U64 R3, R26, 0x10, R27 ;  /* 0x000000101a037819 */ /* 0x000fe4000000121b */
[----:B------:R-:W-:Y:S02]  /*e2b0*/  LOP3.LUT R0, R0, 0x7fffe000, RZ, 0xc0, !PT ;  /* 0x7fffe00000007812 */ /* 0x000fe400078ec0ff */
[----:B------:R-:W-:Y:S02]  /*e2c0*/  PRMT R19, R89, 0x5432, R3 ;  /* 0x0000543259137816 */ /* 0x000fe40000000003 */
[----:B------:R-:W-:Y:S02]  /*e2d0*/  IADD3 R0, R2, R0, R230 ;  /* 0x0000000002007210 */ /* 0x000fe40007ffe0e6 */
[----:B------:R-:W-:-:S02]  /*e2e0*/  SHF.R.U32.HI R2, RZ, 0x10, R25 ;  /* 0x00000010ff027819 */ /* 0x000fc40000011619 */
[----:B------:R-:W-:Y:S01]  /*e2f0*/  LOP3.LUT R27, R13, 0xffff0000, RZ, 0xc0, !PT ;  /* 0xffff00000d1b7812 */ /* 0x000fe200078ec0ff */
[----:B------:R-:W-:Y:S01]  /*e300*/  IMAD.SHL.U32 R32, R0, 0x2, RZ ;  /* 0x0000000200207824 */ /* 0x000fe200078e00ff */
[----:B------:R-:W-:Y:S01]  /*e310*/  SHF.R.U64 R0, R24, 0x10, R25 ;  /* 0x0000001018007819 */ /* 0x000fe20000001219 */
[----:B------:R-:W-:Y:S01]  /*e320*/  IMAD.U32 R24, R18, 0x10000, RZ ;  /* 0x0001000012187824 */ /* 0x000fe200078e00ff */
[C---:B------:R-:W-:Y:S02]  /*e330*/  PRMT R17, R88.reuse, 0x5410, R2 ;  /* 0x0000541058117816 */ /* 0x040fe40000000002 */
[----:B------:R-:W2:Y:S01]  /*e340*/  LDS.128 R4, [R32+0x10080] ;  /* 0x0100800020047984 */ /* 0x000ea20000000c00 */
[----:B------:R-:W-:Y:S02]  /*e350*/  PRMT R14, R88, 0x5432, R0 ;  /* 0x00005432580e7816 */ /* 0x000fe40000000000 */
[----:B------:R-:W-:Y:S02]  /*e360*/  LOP3.LUT R18, R18, 0xffff0000, RZ, 0xc0, !PT ;  /* 0xffff000012127812 */ /* 0x000fe400078ec0ff */
[----:B------:R-:W-:Y:S01]  /*e370*/  LOP3.LUT R13, R20, 0xffff0000, RZ, 0xc0, !PT ;  /* 0xffff0000140d7812 */ /* 0x000fe200078ec0ff */
[----:B------:R-:W-:-:S02]  /*e380*/  IMAD.U32 R15, R14, 0x10000, RZ ;  /* 0x000100000e0f7824 */ /* 0x000fc400078e00ff */
[----:B-1----:R-:W-:Y:S01]  /*e390*/  IMAD.U32 R2, R8, 0x10000, RZ ;  /* 0x0001000008027824 */ /* 0x002fe200078e00ff */
[----:B--2---:R-:W-:-:S05]  /*e3a0*/  SHF.L.U32 R0, R4, 0x10, RZ ;  /* 0x0000001004007819 */ /* 0x004fca00000006ff */
[C---:B------:R-:W-:Y:S02]  /*e3b0*/  FMUL.FTZ R3, R0.reuse, R21 ;  /* 0x0000001500037220 */ /* 0x040fe40000410000 */
[-C--:B------:R-:W-:Y:S02]  /*e3c0*/  FMUL.FTZ R0, R0, R15.reuse ;  /* 0x0000000f00007220 */ /* 0x080fe40000410000 */
[C---:B------:R-:W-:Y:S02]  /*e3d0*/  FFMA.FTZ R23, R2.reuse, R15, -R3 ;  /* 0x0000000f02177223 */ /* 0x040fe40000010803 */
[----:B------:R-:W-:Y:S01]  /*e3e0*/  FFMA.FTZ R26, R2, R21, R0 ;  /* 0x00000015021a7223 */ /* 0x000fe20000010000 */
[----:B------:R-:W-:Y:S01]  /*e3f0*/  SHF.L.U32 R0, R5, 0x10, RZ ;  /* 0x0000001005007819 */ /* 0x000fe200000006ff */
[----:B------:R-:W-:Y:S02]  /*e400*/  IMAD.U32 R15, R17, 0x10000, RZ ;  /* 0x00010000110f7824 */ /* 0x000fe400078e00ff */
[----:B------:R-:W-:-:S02]  /*e410*/  IMAD.U32 R2, R9, 0x10000, RZ ;  /* 0x0001000009027824 */ /* 0x000fc400078e00ff */
[CC--:B------:R-:W-:Y:S02]  /*e420*/  FMUL.FTZ R3, R0.reuse, R22.reuse ;  /* 0x0000001600037220 */ /* 0x0c0fe40000410000 */
        /* <DEDUP_REMOVED lines=8> */
[----:B------:R-:W-:Y:S01]  /*e4b0*/  FFMA.FTZ R22, R2, R15, -R3 ;  /* 0x0000000f02167223 */ /* 0x000fe20000010803 */
[----:B------:R-:W-:Y:S01]  /*e4c0*/  LOP3.LUT R3, R8, 0xffff0000, RZ, 0xc0, !PT ;  /* 0xffff000008037812 */ /* 0x000fe200078ec0ff */
[----:B------:R-:W-:Y:S01]  /*e4d0*/  FFMA.FTZ R24, R2, R24, R0 ;  /* 0x0000001802187223 */ /* 0x000fe20000010000 */
[----:B------:R-:W-:Y:S02]  /*e4e0*/  LOP3.LUT R8, R12, 0xffff0000, RZ, 0xc0, !PT ;  /* 0xffff00000c087812 */ /* 0x000fe400078ec0ff */
[----:B------:R-:W-:Y:S02]  /*e4f0*/  LOP3.LUT R2, R4, 0xffff0000, RZ, 0xc0, !PT ;  /* 0xffff000004027812 */ /* 0x000fe400078ec0ff */
[----:B------:R-:W-:-:S02]  /*e500*/  LOP3.LUT R0, R5, 0xffff0000, RZ, 0xc0, !PT ;  /* 0xffff000005007812 */ /* 0x000fc400078ec0ff */
        /* <DEDUP_REMOVED lines=36> */
[----:B------:R1:W-:Y:S02]  /*e750*/  STS.128 [R33], R4 ;  /* 0x0000000421007388 */ /* 0x0003e40000000c00 */
[----:B-1----:R-:W-:Y:S01]  /*e760*/  FFMA.FTZ R5, R15, R27, R11 ;  /* 0x0000001b0f057223 */ /* 0x002fe2000001000b */
[----:B------:R-:W-:Y:S02]  /*e770*/  F2FP.BF16.PACK_AB R4, R12, R26 ;  /* 0x0000001a0c04723e */ /* 0x000fe400000010ff */
[----:B------:R-:W-:Y:S02]  /*e780*/  F2FP.BF16.PACK_AB R6, R2, R3 ;  /* 0x000000030206723e */ /* 0x000fe400000010ff */
[----:B------:R-:W-:Y:S02]  /*e790*/  F2FP.BF16.PACK_AB R5, R5, R25 ;  /* 0x000000190505723e */ /* 0x000fe400000010ff */
[----:B------:R-:W-:-:S05]  /*e7a0*/  F2FP.BF16.PACK_AB R7, R0, R24 ;  /* 0x000000180007723e */ /* 0x000fca00000010ff */
[----:B------:R1:W-:Y:S02]  /*e7b0*/  STS.128 [R32+0x10080], R4 ;  /* 0x0100800420007388 */ /* 0x0003e40000000c00 */
.L_x_820:
[----:B------:R-:W-:Y:S05]  /*e7c0*/  BSYNC B1 ;  /* 0x0000000000017941 */ /* 0x000fea0003800000 */
.L_x_819:
        /* <DEDUP_REMOVED lines=15> */
[----:B------:R-:W3:Y:S01]  /*e8c0*/  LDL R28, [R1+0x34] ;  /* 0x00003400011c7983 */ /* 0x000ee20000100800 */
[----:B------:R-:W-:Y:S01]  /*e8d0*/  IMAD.MOV.U32 R2, RZ, RZ, c[0x0][0x27c] ;  /* 0x00009f00ff027624 */ /* 0x000fe200078e00ff */
[----:B------:R-:W-:Y:S02]  /*e8e0*/  SHF.R.U64 R12, R38, 0x10, R39 ;  /* 0x00000010260c7819 */ /* 0x000fe40000001227 */
[----:B------:R-:W-:Y:S02]  /*e8f0*/  SHF.R.U32.HI R18, RZ, 0x10, R41 ;  /* 0x00000010ff127819 */ /* 0x000fe40000011629 */
[----:B------:R-:W-:-:S02]  /*e900*/  LEA.HI R2, R2, R228, RZ, 0x1d ;  /* 0x000000e402027211 */ /* 0x000fc400078fe8ff */
[----:B------:R-:W-:Y:S02]  /*e910*/  SHF.R.U32.HI R13, RZ, 0x10, R37 ;  /* 0x00000010ff0d7819 */ /* 0x000fe40000011625 */
[----:B------:R-:W-:Y:S02]  /*e920*/  SHF.R.S32.HI R0, RZ, 0x1f, R2 ;  /* 0x0000001fff007819 */ /* 0x000fe40000011402 */
[----:B------:R-:W-:Y:S02]  /*e930*/  SHF.R.U32.HI R16, RZ, 0x10, R39 ;  /* 0x00000010ff107819 */ /* 0x000fe40000011627 */
[----:B------:R-:W-:Y:S01]  /*e940*/  LEA.HI R0, R0, R2, RZ, 0x3 ;  /* 0x0000000200007211 */ /* 0x000fe200078f18ff */
[----:B------:R-:W-:Y:S01]  /*e950*/  IMAD.SHL.U32 R2, R2, 0x8, RZ ;  /* 0x0000000802027824 */ /* 0x000fe200078e00ff */
[----:B------:R-:W-:Y:S02]  /*e960*/  PRMT R13, R92, 0x5432, R13 ;  /* 0x000054325c0d7816 */ /* 0x000fe4000000000d */
[----:B------:R-:W-:Y:S01]  /*e970*/  SHF.R.U32.HI R21, RZ, 0x10, R43 ;  /* 0x00000010ff157819 */ /* 0x000fe2000001162b */
[----:B------:R-:W-:Y:S01]  /*e980*/  IMAD.SHL.U32 R0, R0, 0x400, RZ ;  /* 0x0000040000007824 */ /* 0x000fe200078e00ff */
[----:B------:R-:W-:-:S02]  /*e990*/  LOP3.LUT R2, R31, 0x38, R2, 0xf8, !PT ;  /* 0x000000381f027812 */ /* 0x000fc400078ef802 */
[----:B------:R-:W-:Y:S02]  /*e9a0*/  SHF.R.U64 R20, R42, 0x10, R43 ;  /* 0x000000102a147819 */ /* 0x000fe4000000122b */
[----:B------:R-:W-:Y:S02]  /*e9b0*/  LOP3.LUT R2, R2, R30, RZ, 0x3c, !PT ;  /* 0x0000001e02027212 */ /* 0x000fe400078e3cff */
[----:B------:R-:W-:-:S04]  /*e9c0*/  LOP3.LUT R0, R0, 0x7fffe000, RZ, 0xc0, !PT ;  /* 0x7fffe00000007812 */ /* 0x000fc800078ec0ff */
[----:B-----5:R-:W-:Y:S02]  /*e9d0*/  IADD3 R0, R2, R0, R29 ;  /* 0x0000000002007210 */ /* 0x020fe40007ffe01d */
[----:B------:R-:W-:-:S03]  /*e9e0*/  SHF.R.U64 R2, R40, 0x10, R41 ;  /* 0x0000001028027819 */ /* 0x000fc60000001229 */
[----:B-1----:R-:W-:Y:S01]  /*e9f0*/  IMAD.SHL.U32 R22, R0, 0x2, RZ ;  /* 0x0000000200167824 */ /* 0x002fe200078e00ff */
[----:B------:R-:W-:Y:S02]  /*ea00*/  SHF.R.U64 R0, R36, 0x10, R37 ;  /* 0x0000001024007819 */ /* 0x000fe40000001225 */
[C---:B------:R-:W-:Y:S02]  /*ea10*/  PRMT R14, R91.reuse, 0x5410, R2 ;  /* 0x000054105b0e7816 */ /* 0x040fe40000000002 */
[----:B------:R-:W1:Y:S01]  /*ea20*/  LDS.128 R8, [R22+0x10080] ;  /* 0x0100800016087984 */ /* 0x000e620000000c00 */
[----:B------:R-:W-:Y:S02]  /*ea30*/  PRMT R15, R91, 0x5432, R0 ;  /* 0x000054325b0f7816 */ /* 0x000fe40000000000 */
[----:B------:R-:W-:-:S03]  /*ea40*/  IMAD.U32 R17, R14, 0x10000, RZ ;  /* 0x000100000e117824 */ /* 0x000fc600078e00ff */
[----:B------:R-:W-:Y:S01]  /*ea50*/  IMAD.U32 R19, R15, 0x10000, RZ ;  /* 0x000100000f137824 */ /* 0x000fe200078e00ff */
[----:B-1----:R-:W-:-:S05]  /*ea60*/  SHF.L.U32 R0, R8, 0x10, RZ ;  /* 0x0000001008007819 */ /* 0x002fca00000006ff */
[C---:B------:R-:W-:Y:S02]  /*ea70*/  FMUL.FTZ R3, R0.reuse, R17 ;  /* 0x0000001100037220 */ /* 0x040fe40000410000 */
[----:B------:R-:W-:Y:S01]  /*ea80*/  FMUL.FTZ R0, R0, R19 ;  /* 0x0000001300007220 */ /* 0x000fe20000410000 */
[----:B---3--:R-:W1:Y:S02]  /*ea90*/  LDS.128 R4, [R28] ;  /* 0x000000001c047984 */ /* 0x008e640000000c00 */
[----:B-1----:R-:W-:-:S04]  /*eaa0*/  IMAD.U32 R2, R4, 0x10000, RZ ;  /* 0x0001000004027824 */ /* 0x002fc800078e00ff */
[C---:B------:R-:W-:Y:S01]  /*eab0*/  FFMA.FTZ R26, R2.reuse, R17, R0 ;  /* 0x00000011021a7223 */ /* 0x040fe20000010000 */
[----:B------:R-:W-:Y:S01]  /*eac0*/  PRMT R17, R93, 0x5432, R12 ;  /* 0x000054325d117816 */ /* 0x000fe2000000000c */
[----:B------:R-:W-:Y:S01]  /*ead0*/  FFMA.FTZ R27, R2, R19, -R3 ;  /* 0x00000013021b7223 */ /* 0x000fe20000010803 */
[----:B------:R-:W-:Y:S01]  /*eae0*/  PRMT R12, R92, 0x5410, R18 ;  /* 0x000054105c0c7816 */ /* 0x000fe20000000012 */
[----:B------:R-:W-:Y:S01]  /*eaf0*/  IMAD.U32 R18, R13, 0x10000, RZ ;  /* 0x000100000d127824 */ /* 0x000fe200078e00ff */
[----:B------:R-:W-:Y:S01]  /*eb00*/  PRMT R19, R93, 0x5410, R16 ;  /* 0x000054105d137816 */ /* 0x000fe20000000010 */
[----:B------:R-:W-:Y:S01]  /*eb10*/  IMAD.U32 R2, R5, 0x10000, RZ ;  /* 0x0001000005027824 */ /* 0x000fe200078e00ff */
[----:B------:R-:W-:Y:S01]  /*eb20*/  SHF.L.U32 R0, R9, 0x10, RZ ;  /* 0x0000001009007819 */ /* 0x000fe200000006ff */
[----:B------:R-:W-:-:S04]  /*eb30*/  IMAD.U32 R16, R12, 0x10000, RZ ;  /* 0x000100000c107824 */ /* 0x000fc800078e00ff */
[C---:B------:R-:W-:Y:S02]  /*eb40*/  FMUL.FTZ R3, R0.reuse, R16 ;  /* 0x0000001000037220 */ /* 0x040fe40000410000 */
[-C--:B------:R-:W-:Y:S02]  /*eb50*/  FMUL.FTZ R0, R0, R18.reuse ;  /* 0x0000001200007220 */ /* 0x080fe40000410000 */
[----:B------:R-:W-:Y:S01]  /*eb60*/  FFMA.FTZ R25, R2, R18, -R3 ;  /* 0x0000001202197223 */ /* 0x000fe20000010803 */
[----:B------:R-:W-:Y:S01]  /*eb70*/  PRMT R18, R94, 0x5410, R21 ;  /* 0x000054105e127816 */ /* 0x000fe20000000015 */
[----:B------:R-:W-:Y:S01]  /*eb80*/  FFMA.FTZ R24, R2, R16, R0 ;  /* 0x0000001002187223 */ /* 0x000fe20000010000 */
[----:B------:R-:W-:Y:S01]  /*eb90*/  SHF.L.U32 R0, R11, 0x10, RZ ;  /* 0x000000100b007819 */ /* 0x000fe200000006ff */
[----:B------:R-:W-:Y:S01]  /*eba0*/  IMAD.U32 R2, R7, 0x10000, RZ ;  /* 0x0001000007027824 */ /* 0x000fe200078e00ff */
[----:B------:R-:W-:Y:S01]  /*ebb0*/  PRMT R16, R94, 0x5432, R20 ;  /* 0x000054325e107816 */ /* 0x000fe20000000014 */
[----:B------:R-:W-:-:S02]  /*ebc0*/  IMAD.U32 R21, R18, 0x10000, RZ ;  /* 0x0001000012157824 */ /* 0x000fc400078e00ff */
[----:B------:R-:W-:Y:S02]  /*ebd0*/  IMAD.U32 R20, R19, 0x10000, RZ ;  /* 0x0001000013147824 */ /* 0x000fe400078e00ff */
[CC--:B------:R-:W-:Y:S02]  /*ebe0*/  FMUL.FTZ R3, R0.reuse, R21.reuse ;  /* 0x0000001500037220 */ /* 0x0c0fe40000410000 */
        /* <DEDUP_REMOVED lines=8> */
[CC--:B------:R-:W-:Y:S02]  /*ec70*/  FMUL.FTZ R4, R3.reuse, R9.reuse ;  /* 0x0000000903047220 */ /* 0x0c0fe40000410000 */
[-C--:B------:R-:W-:Y:S02]  /*ec80*/  FMUL.FTZ R3, R3, R8.reuse ;  /* 0x0000000803037220 */ /* 0x080fe40000410000 */
[----:B------:R-:W-:Y:S01]  /*ec90*/  FFMA.FTZ R15, R0, R8, -R4 ;  /* 0x00000008000f7223 */ /* 0x000fe20000010804 */
[----:B------:R-:W-:Y:S01]  /*eca0*/  LOP3.LUT R8, R12, 0xffff0000, RZ, 0xc0, !PT ;  /* 0xffff00000c087812 */ /* 0x000fe200078ec0ff */
[----:B------:R-:W-:Y:S01]  /*ecb0*/  FFMA.FTZ R14, R0, R9, R3 ;  /* 0x00000009000e7223 */ /* 0x000fe20000010003 */
[----:B------:R-:W-:-:S02]  /*ecc0*/  LOP3.LUT R4, R13, 0xffff0000, RZ, 0xc0, !PT ;  /* 0xffff00000d047812 */ /* 0x000fc400078ec0ff */
[----:B------:R-:W-:Y:S01]  /*ecd0*/  LOP3.LUT R0, R5, 0xffff0000, RZ, 0xc0, !PT ;  /* 0xffff000005007812 */ /* 0x000fe200078ec0ff */
[C---:B------:R-:W-:Y:S02]  /*ece0*/  FMUL.FTZ R3, R2.reuse, R8 ;  /* 0x0000000802037220 */ /* 0x040fe40000410000 */
[-C--:B------:R-:W-:Y:S02]  /*ecf0*/  FMUL.FTZ R2, R2, R4.reuse ;  /* 0x0000000402027220 */ /* 0x080fe40000410000 */
[C---:B------:R-:W-:Y:S02]  /*ed00*/  FFMA.FTZ R9, R0.reuse, R4, -R3 ;  /* 0x0000000400097223 */ /* 0x040fe40000010803 */
[----:B------:R-:W-:Y:S01]  /*ed10*/  FFMA.FTZ R5, R0, R8, R2 ;  /* 0x0000000800057223 */ /* 0x000fe20000010002 */
[----:B------:R-:W-:Y:S01]  /*ed20*/  SHF.L.U32 R0, R10, 0x10, RZ ;  /* 0x000000100a007819 */ /* 0x000fe200000006ff */
[----:B------:R-:W-:Y:S01]  /*ed30*/  IMAD.U32 R8, R16, 0x10000, RZ ;  /* 0x0001000010087824 */ /* 0x000fe200078e00ff */
[----:B------:R-:W-:Y:S01]  /*ed40*/  F2FP.BF16.PACK_AB R9, R9, R25 ;  /* 0x000000190909723e */ /* 0x000fe200000010ff */
[----:B------:R-:W-:Y:S01]  /*ed50*/  IMAD.U32 R4, R17, 0x10000, RZ ;  /* 0x0001000011047824 */ /* 0x000fe200078e00ff */
[----:B------:R-:W-:Y:S01]  /*ed60*/  F2FP.BF16.PACK_AB R5, R5, R24 ;  /* 0x000000180505723e */ /* 0x000fe200000010ff */
[----:B------:R-:W-:-:S02]  /*ed70*/  FMUL.FTZ R3, R0, R8 ;  /* 0x0000000800037220 */ /* 0x000fc40000410000 */
[----:B------:R-:W-:Y:S02]  /*ed80*/  IMAD.U32 R2, R6, 0x10000, RZ ;  /* 0x0001000006027824 */ /* 0x000fe400078e00ff */
[-C--:B------:R-:W-:Y:S02]  /*ed90*/  FMUL.FTZ R0, R0, R4.reuse ;  /* 0x0000000400007220 */ /* 0x080fe40000410000 */
[----:B------:R-:W-:Y:S01]  /*eda0*/  FFMA.FTZ R13, R2, R4, -R3 ;  /* 0x00000004020d7223 */ /* 0x000fe20000010803 */
[----:B------:R-:W-:Y:S01]  /*edb0*/  LOP3.LUT R4, R16, 0xffff0000, RZ, 0xc0, !PT ;  /* 0xffff000010047812 */ /* 0x000fe200078ec0ff */
[----:B------:R-:W-:Y:S01]  /*edc0*/  FFMA.FTZ R12, R2, R8, R0 ;  /* 0x00000008020c7223 */ /* 0x000fe20000010000 */
[----:B------:R-:W-:Y:S02]  /*edd0*/  LOP3.LUT R0, R10, 0xffff0000, RZ, 0xc0, !PT ;  /* 0xffff00000a007812 */ /* 0x000fe400078ec0ff */
[----:B------:R-:W-:Y:S02]  /*ede0*/  LOP3.LUT R8, R17, 0xffff0000, RZ, 0xc0, !PT ;  /* 0xffff000011087812 */ /* 0x000fe400078ec0ff */
[----:B------:R-:W-:Y:S01]  /*edf0*/  LOP3.LUT R2, R6, 0xffff0000, RZ, 0xc0, !PT ;  /* 0xffff000006027812 */ /* 0x000fe200078ec0ff */
[----:B------:R-:W-:-:S02]  /*ee00*/  FMUL.FTZ R3, R0, R4 ;  /* 0x0000000400037220 */ /* 0x000fc40000410000 */
[-C--:B------:R-:W-:Y:S02]  /*ee10*/  FMUL.FTZ R0, R0, R8.reuse ;  /* 0x0000000800007220 */ /* 0x080fe40000410000 */
[----:B------:R-:W-:Y:S01]  /*ee20*/  FFMA.FTZ R10, R2, R8, -R3 ;  /* 0x00000008020a7223 */ /* 0x000fe20000010803 */
[----:B------:R-:W-:Y:S01]  /*ee30*/  LOP3.LUT R8, R18, 0xffff0000, RZ, 0xc0, !PT ;  /* 0xffff000012087812 */ /* 0x000fe200078ec0ff */
[----:B------:R-:W-:Y:S01]  /*ee40*/  FFMA.FTZ R6, R2, R4, R0 ;  /* 0x0000000402067223 */ /* 0x000fe20000010000 */
[----:B------:R-:W-:Y:S02]  /*ee50*/  LOP3.LUT R2, R11, 0xffff0000, RZ, 0xc0, !PT ;  /* 0xffff00000b027812 */ /* 0x000fe400078ec0ff */
[----:B------:R-:W-:Y:S02]  /*ee60*/  LOP3.LUT R4, R19, 0xffff0000, RZ, 0xc0, !PT ;  /* 0xffff000013047812 */ /* 0x000fe400078ec0ff */
[----:B------:R-:W-:Y:S01]  /*ee70*/  LOP3.LUT R0, R7, 0xffff0000, RZ, 0xc0, !PT ;  /* 0xffff000007007812 */ /* 0x000fe200078ec0ff */
[----:B------:R-:W-:Y:S01]  /*ee80*/  FMUL.FTZ R3, R2, R8 ;  /* 0x0000000802037220 */ /* 0x000fe20000410000 */
[----:B------:R-:W-:Y:S01]  /*ee90*/  F2FP.BF16.PACK_AB R10, R10, R13 ;  /* 0x0000000d0a0a723e */ /* 0x000fe200000010ff */
[----:B------:R-:W-:Y:S01]  /*eea0*/  FMUL.FTZ R2, R2, R4 ;  /* 0x0000000402027220 */ /* 0x000fe20000410000 */
[----:B------:R-:W-:Y:S01]  /*eeb0*/  F2FP.BF16.PACK_AB R6, R6, R12 ;  /* 0x0000000c0606723e */ /* 0x000fe200000010ff */
[----:B------:R-:W-:Y:S01]  /*eec0*/  FFMA.FTZ R3, R0, R4, -R3 ;  /* 0x0000000400037223 */ /* 0x000fe20000010803 */
[----:B------:R-:W-:Y:S01]  /*eed0*/  F2FP.BF16.PACK_AB R4, R14, R26 ;  /* 0x0000001a0e04723e */ /* 0x000fe200000010ff */
[----:B------:R-:W-:Y:S01]  /*eee0*/  FFMA.FTZ R2, R0, R8, R2 ;  /* 0x0000000800027223 */ /* 0x000fe20000010002 */
[----:B------:R-:W-:-:S02]  /*eef0*/  F2FP.BF16.PACK_AB R8, R15, R27 ;  /* 0x0000001b0f08723e */ /* 0x000fc400000010ff */
[----:B------:R-:W-:Y:S02]  /*ef00*/  F2FP.BF16.PACK_AB R11, R3, R23 ;  /* 0x00000017030b723e */ /* 0x000fe400000010ff */
[----:B------:R-:W-:-:S03]  /*ef10*/  F2FP.BF16.PACK_AB R7, R2, R21 ;  /* 0x000000150207723e */ /* 0x000fc600000010ff */
[----:B------:R1:W-:Y:S04]  /*ef20*/  STS.128 [R28], R8 ;  /* 0x000000081c007388 */ /* 0x0003e80000000c00 */
[----:B------:R1:W-:Y:S02]  /*ef30*/  STS.128 [R22+0x10080], R4 ;  /* 0x0100800416007388 */ /* 0x0003e40000000c00 */
.L_x_826:
[----:B------:R-:W-:Y:S05]  /*ef40*/  BSYNC B0 ;  /* 0x0000000000007941 */ /* 0x000fea0003800000 */
.L_x_825:
[----:B------:R-:W-:-:S13]  /*ef50*/  ISETP.GE.AND P0, PT, R137, c[0x0][0x27c], PT ;  /* 0x00009f0089007a0c */ /* 0x000fda0003f06270 */
[----:B------:R-:W-:Y:S05]  /*ef60*/  @P0 BRA `(.L_x_824) ;  /* 0x0000069000000947 */ /* 0x000fea0003800000 */
[----:B------:R-:W3:Y:S04]  /*ef70*/  LDL R2, [R1+0xc] ;  /* 0x00000c0001027983 */ /* 0x000ee80000100800 */
[----:B-1----:R-:W4:Y:S01]  /*ef80*/  LDL R28, [R1+0x24] ;  /* 0x00002400011c7983 */ /* 0x002f220000100800 */
[----:B------:R-:W-:Y:S01]  /*ef90*/  IMAD.MOV.U32 R0, RZ, RZ, c[0x0][0x27c] ;  /* 0x00009f00ff007624 */ /* 0x000fe200078e00ff */
[----:B------:R-:W-:Y:S02]  /*efa0*/  SHF.R.U32.HI R15, RZ, 0x10, R45 ;  /* 0x00000010ff0f7819 */ /* 0x000fe4000001162d */
[----:B------:R-:W-:-:S04]  /*efb0*/  SHF.R.U32.HI R14, RZ, 0x10, R49 ;  /* 0x00000010ff0e7819 */ /* 0x000fc80000011631 */
[----:B------:R-:W-:Y:S02]  /*efc0*/  PRMT R14, R96, 0x5432, R14 ;  /* 0x00005432600e7816 */ /* 0x000fe4000000000e */
[----:B---3--:R-:W-:-:S04]  /*efd0*/  LEA.HI R0, R0, R2, RZ, 0x1d ;  /* 0x0000000200007211 */ /* 0x008fc800078fe8ff */
[----:B------:R-:W-:Y:S01]  /*efe0*/  SHF.R.S32.HI R2, RZ, 0x1f, R0 ;  /* 0x0000001fff027819 */ /* 0x000fe20000011400 */
[----:B------:R-:W-:Y:S01]  /*eff0*/  IMAD.SHL.U32 R3, R0, 0x8, RZ ;  /* 0x0000000800037824 */ /* 0x000fe200078e00ff */
[----:B----4-:R-:W1:Y:S02]  /*f000*/  LDS.128 R8, [R28] ;  /* 0x000000001c087984 */ /* 0x010e640000000c00 */
[----:B------:R-:W-:Y:S02]  /*f010*/  LEA.HI R0, R2, R0, RZ, 0x3 ;  /* 0x0000000002007211 */ /* 0x000fe400078f18ff */
[----:B------:R-:W-:Y:S02]  /*f020*/  LOP3.LUT R2, R31, 0x38, R3, 0xf8, !PT ;  /* 0x000000381f027812 */ /* 0x000fe400078ef803 */
[----:B------:R-:W-:Y:S01]  /*f030*/  SHF.R.U64 R3, R44, 0x10, R45 ;  /* 0x000000102c037819 */ /* 0x000fe2000000122d */
[----:B------:R-:W-:Y:S01]  /*f040*/  IMAD.SHL.U32 R0, R0, 0x400, RZ ;  /* 0x0000040000007824 */ /* 0x000fe200078e00ff */
[----:B------:R-:W-:-:S02]  /*f050*/  LOP3.LUT R2, R2, R30, RZ, 0x3c, !PT ;  /* 0x0000001e02027212 */ /* 0x000fc400078e3cff */
[----:B------:R-:W-:Y:S02]  /*f060*/  PRMT R3, R95, 0x5410, R3 ;  /* 0x000054105f037816 */ /* 0x000fe40000000003 */
[----:B------:R-:W-:-:S03]  /*f070*/  LOP3.LUT R0, R0, 0x7fffe000, RZ, 0xc0, !PT ;  /* 0x7fffe00000007812 */ /* 0x000fc600078ec0ff */
[----:B------:R-:W-:Y:S01]  /*f080*/  IMAD.U32 R16, R3, 0x10000, RZ ;  /* 0x0001000003107824 */ /* 0x000fe200078e00ff */
[----:B-----5:R-:W-:-:S05]  /*f090*/  IADD3 R0, R2, R0, R29 ;  /* 0x0000000002007210 */ /* 0x020fca0007ffe01d */
[----:B------:R-:W-:Y:S01]  /*f0a0*/  IMAD.SHL.U32 R20, R0, 0x2, RZ ;  /* 0x0000000200147824 */ /* 0x000fe200078e00ff */
[----:B------:R-:W-:-:S04]  /*f0b0*/  SHF.R.U64 R0, R48, 0x10, R49 ;  /* 0x0000001030007819 */ /* 0x000fc80000001231 */
[----:B------:R-:W3:Y:S01]  /*f0c0*/  LDS.128 R4, [R20+0x10080] ;  /* 0x0100800014047984 */ /* 0x000ee20000000c00 */
[----:B------:R-:W-:-:S05]  /*f0d0*/  PRMT R12, R95, 0x5432, R0 ;  /* 0x000054325f0c7816 */ /* 0x000fca0000000000 */
[----:B------:R-:W-:Y:S02]  /*f0e0*/  IMAD.U32 R17, R12, 0x10000, RZ ;  /* 0x000100000c117824 */ /* 0x000fe400078e00ff */
[----:B-1----:R-:W-:Y:S01]  /*f0f0*/  IMAD.U32 R2, R8, 0x10000, RZ ;  /* 0x0001000008027824 */ /* 0x002fe200078e00ff */
[----:B---3--:R-:W-:-:S05]  /*f100*/  SHF.L.U32 R0, R4, 0x10, RZ ;  /* 0x0000001004007819 */ /* 0x008fca00000006ff */
[CC--:B------:R-:W-:Y:S02]  /*f110*/  FMUL.FTZ R13, R0.reuse, R16.reuse ;  /* 0x00000010000d7220 */ /* 0x0c0fe40000410000 */
[-C--:B------:R-:W-:Y:S02]  /*f120*/  FMUL.FTZ R0, R0, R17.reuse ;  /* 0x0000001100007220 */ /* 0x080fe40000410000 */
[----:B------:R-:W-:Y:S01]  /*f130*/  FFMA.FTZ R27, R2, R17, -R13 ;  /* 0x00000011021b7223 */ /* 0x000fe2000001080d */
[----:B------:R-:W-:Y:S01]  /*f140*/  PRMT R13, R96, 0x5410, R15 ;  /* 0x00005410600d7816 */ /* 0x000fe2000000000f */
[----:B------:R-:W-:Y:S01]  /*f150*/  FFMA.FTZ R26, R2, R16, R0 ;  /* 0x00000010021a7223 */ /* 0x000fe20000010000 */
[----:B------:R-:W-:Y:S01]  /*f160*/  SHF.L.U32 R0, R5, 0x10, RZ ;  /* 0x0000001005007819 */ /* 0x000fe200000006ff */
[----:B------:R-:W-:Y:S02]  /*f170*/  IMAD.U32 R17, R14, 0x10000, RZ ;  /* 0x000100000e117824 */ /* 0x000fe400078e00ff */
[----:B------:R-:W-:-:S02]  /*f180*/  IMAD.U32 R16, R13, 0x10000, RZ ;  /* 0x000100000d107824 */ /* 0x000fc400078e00ff */
[----:B------:R-:W-:Y:S02]  /*f190*/  IMAD.U32 R2, R9, 0x10000, RZ ;  /* 0x0001000009027824 */ /* 0x000fe400078e00ff */
[CC--:B------:R-:W-:Y:S02]  /*f1a0*/  FMUL.FTZ R15, R0.reuse, R16.reuse ;  /* 0x00000010000f7220 */ /* 0x0c0fe40000410000 */
[-C--:B------:R-:W-:Y:S02]  /*f1b0*/  FMUL.FTZ R0, R0, R17.reuse ;  /* 0x0000001100007220 */ /* 0x080fe40000410000 */
[C---:B------:R-:W-:Y:S02]  /*f1c0*/  FFMA.FTZ R25, R2.reuse, R17, -R15 ;  /* 0x0000001102197223 */ /* 0x040fe4000001080f */
[----:B------:R-:W-:Y:S01]  /*f1d0*/  FFMA.FTZ R24, R2, R16, R0 ;  /* 0x0000001002187223 */ /* 0x000fe20000010000 */
[----:B------:R-:W-:Y:S02]  /*f1e0*/  SHF.R.U32.HI R2, RZ, 0x10, R47 ;  /* 0x00000010ff027819 */ /* 0x000fe4000001162f */
[----:B------:R-:W-:-:S02]  /*f1f0*/  SHF.R.U32.HI R0, RZ, 0x10, R51 ;  /* 0x00000010ff007819 */ /* 0x000fc40000011633 */
[----:B------:R-:W-:Y:S01]  /*f200*/  PRMT R15, R97, 0x5410, R2 ;  /* 0x00005410610f7816 */ /* 0x000fe20000000002 */
[----:B------:R-:W-:Y:S01]  /*f210*/  IMAD.U32 R2, R11, 0x10000, RZ ;  /* 0x000100000b027824 */ /* 0x000fe200078e00ff */
[----:B------:R-:W-:Y:S02]  /*f220*/  PRMT R17, R97, 0x5432, R0 ;  /* 0x0000543261117816 */ /* 0x000fe40000000000 */
[----:B------:R-:W-:Y:S01]  /*f230*/  SHF.L.U32 R0, R7, 0x10, RZ ;  /* 0x0000001007007819 */ /* 0x000fe200000006ff */
[----:B------:R-:W-:Y:S02]  /*f240*/  IMAD.U32 R18, R15, 0x10000, RZ ;  /* 0x000100000f127824 */ /* 0x000fe400078e00ff */
[----:B------:R-:W-:Y:S02]  /*f250*/  IMAD.U32 R19, R17, 0x10000, RZ ;  /* 0x0001000011137824 */ /* 0x000fe400078e00ff */
[C---:B------:R-:W-:Y:S02]  /*f260*/  FMUL.FTZ R16, R0.reuse, R18 ;  /* 0x0000001200107220 */ /* 0x040fe40000410000 */
[----:B------:R-:W-:-:S02]  /*f270*/  FMUL.FTZ R0, R0, R19 ;  /* 0x0000001300007220 */ /* 0x000fc40000410000 */
[----:B------:R-:W-:Y:S01]  /*f280*/  FFMA.FTZ R23, R2, R19, -R16 ;  /* 0x0000001302177223 */ /* 0x000fe20000010810 */
[----:B------:R-:W-:Y:S01]  /*f290*/  LOP3.LUT R19, R12, 0xffff0000, RZ, 0xc0, !PT ;  /* 0xffff00000c137812 */ /* 0x000fe200078ec0ff */
[----:B------:R-:W-:Y:S01]  /*f2a0*/  FFMA.FTZ R22, R2, R18, R0 ;  /* 0x0000001202167223 */ /* 0x000fe20000010000 */
[----:B------:R-:W-:Y:S02]  /*f2b0*/  LOP3.LUT R12, R3, 0xffff0000, RZ, 0xc0, !PT ;  /* 0xffff0000030c7812 */ /* 0x000fe400078ec0ff */
[----:B------:R-:W-:Y:S02]  /*f2c0*/  LOP3.LUT R0, R4, 0xffff0000, RZ, 0xc0, !PT ;  /* 0xffff000004007812 */ /* 0x000fe400078ec0ff */
[----:B------:R-:W-:Y:S02]  /*f2d0*/  LOP3.LUT R2, R8, 0xffff0000, RZ, 0xc0, !PT ;  /* 0xffff000008027812 */ /* 0x000fe400078ec0ff */
[----:B------:R-:W-:Y:S01]  /*f2e0*/  LOP3.LUT R4, R14, 0xffff0000, RZ, 0xc0, !PT ;  /* 0xffff00000e047812 */ /* 0x000fe200078ec0ff */
[-C--:B------:R-:W-:Y:S01]  /*f2f0*/  FMUL.FTZ R3, R0, R12.reuse ;  /* 0x0000000c00037220 */ /* 0x080fe20000410000 */
[----:B------:R-:W-:Y:S01]  /*f300*/  SHF.R.U64 R18, R46, 0x10, R47 ;  /* 0x000000102e127819 */ /* 0x000fe2000000122f */
[-C--:B------:R-:W-:Y:S01]  /*f310*/  FMUL.FTZ R0, R0, R19.reuse ;  /* 0x0000001300007220 */ /* 0x080fe20000410000 */
[----:B------:R-:W-:Y:S01]  /*f320*/  SHF.R.U64 R16, R50, 0x10, R51 ;  /* 0x0000001032107819 */ /* 0x000fe20000001233 */
[----:B------:R-:W-:Y:S01]  /*f330*/  FFMA.FTZ R21, R2, R19, -R3 ;  /* 0x0000001302157223 */ /* 0x000fe20000010803 */
[----:B------:R-:W-:Y:S01]  /*f340*/  PRMT R8, R98, 0x5410, R18 ;  /* 0x0000541062087816 */ /* 0x000fe20000000012 */
[----:B------:R-:W-:Y:S01]  /*f350*/  FFMA.FTZ R19, R2, R12, R0 ;  /* 0x0000000c02137223 */ /* 0x000fe20000010000 */
[----:B------:R-:W-:-:S02]  /*f360*/  LOP3.LUT R2, R5, 0xffff0000, RZ, 0xc0, !PT ;  /* 0xffff000005027812 */ /* 0x000fc400078ec0ff */
[----:B------:R-:W-:Y:S02]  /*f370*/  LOP3.LUT R5, R13, 0xffff0000, RZ, 0xc0, !PT ;  /* 0xffff00000d057812 */ /* 0x000fe400078ec0ff */
[----:B------:R-:W-:Y:S02]  /*f380*/  LOP3.LUT R0, R9, 0xffff0000, RZ, 0xc0, !PT ;  /* 0xffff000009007812 */ /* 0x000fe400078ec0ff */
[----:B------:R-:W-:Y:S01]  /*f390*/  PRMT R12, R98, 0x5432, R16 ;  /* 0x00005432620c7816 */ /* 0x000fe20000000010 */
[CC--:B------:R-:W-:Y:S02]  /*f3a0*/  FMUL.FTZ R3, R2.reuse, R5.reuse ;  /* 0x0000000502037220 */ /* 0x0c0fe40000410000 */
[-C--:B------:R-:W-:Y:S02]  /*f3b0*/  FMUL.FTZ R2, R2, R4.reuse ;  /* 0x0000000402027220 */ /* 0x080fe40000410000 */
[C---:B------:R-:W-:Y:S02]  /*f3c0*/  FFMA.FTZ R9, R0.reuse, R4, -R3 ;  /* 0x0000000400097223 */ /* 0x040fe40000010803 */
[----:B------:R-:W-:Y:S01]  /*f3d0*/  FFMA.FTZ R16, R0, R5, R2 ;  /* 0x0000000500107223 */ /* 0x000fe20000010002 */
[----:B------:R-:W-:Y:S01]  /*f3e0*/  SHF.L.U32 R0, R6, 0x10, RZ ;  /* 0x0000001006007819 */ /* 0x000fe200000006ff */
[----:B------:R-:W-:Y:S01]  /*f3f0*/  IMAD.U32 R5, R8, 0x10000, RZ ;  /* 0x0001000008057824 */ /* 0x000fe200078e00ff */
[----:B------:R-:W-:Y:S01]  /*f400*/  F2FP.BF16.PACK_AB R9, R9, R25 ;  /* 0x000000190909723e */ /* 0x000fe200000010ff */
[----:B------:R-:W-:-:S02]  /*f410*/  IMAD.U32 R4, R12, 0x10000, RZ ;  /* 0x000100000c047824 */ /* 0x000fc400078e00ff */
[-C--:B------:R-:W-:Y:S02]  /*f420*/  FMUL.FTZ R3, R0, R5.reuse ;  /* 0x0000000500037220 */ /* 0x080fe40000410000 */
[----:B------:R-:W-:Y:S02]  /*f430*/  IMAD.U32 R2, R10, 0x10000, RZ ;  /* 0x000100000a027824 */ /* 0x000fe400078e00ff */
[-C--:B------:R-:W-:Y:S02]  /*f440*/  FMUL.FTZ R0, R0, R4.reuse ;  /* 0x0000000400007220 */ /* 0x080fe40000410000 */
[C---:B------:R-:W-:Y:S01]  /*f450*/  FFMA.FTZ R14, R2.reuse, R4, -R3 ;  /* 0x00000004020e7223 */ /* 0x040fe20000010803 */
[----:B------:R-:W-:Y:S01]  /*f460*/  LOP3.LUT R3, R11, 0xffff0000, RZ, 0xc0, !PT ;  /* 0xffff00000b037812 */ /* 0x000fe200078ec0ff */
[----:B------:R-:W-:Y:S01]  /*f470*/  FFMA.FTZ R13, R2, R5, R0 ;  /* 0x00000005020d7223 */ /* 0x000fe20000010000 */
[----:B------:R-:W-:Y:S02]  /*f480*/  LOP3.LUT R0, R7, 0xffff0000, RZ, 0xc0, !PT ;  /* 0xffff000007007812 */ /* 0x000fe400078ec0ff */
[----:B------:R-:W-:-:S02]  /*f490*/  LOP3.LUT R4, R10, 0xffff0000, RZ, 0xc0, !PT ;  /* 0xffff00000a047812 */ /* 0x000fc400078ec0ff */
[----:B------:R-:W-:Y:S02]  /*f4a0*/  LOP3.LUT R11, R8, 0xffff0000, RZ, 0xc0, !PT ;  /* 0xffff0000080b7812 */ /* 0x000fe400078ec0ff */
[----:B------:R-:W-:Y:S02]  /*f4b0*/  LOP3.LUT R2, R6, 0xffff0000, RZ, 0xc0, !PT ;  /* 0xffff000006027812 */ /* 0x000fe400078ec0ff */
[----:B------:R-:W-:Y:S02]  /*f4c0*/  LOP3.LUT R7, R12, 0xffff0000, RZ, 0xc0, !PT ;  /* 0xffff00000c077812 */ /* 0x000fe400078ec0ff */
[----:B------:R-:W-:Y:S01]  /*f4d0*/  LOP3.LUT R10, R15, 0xffff0000, RZ, 0xc0, !PT ;  /* 0xffff00000f0a7812 */ /* 0x000fe200078ec0ff */
[C---:B------:R-:W-:Y:S01]  /*f4e0*/  FMUL.FTZ R5, R2.reuse, R11 ;  /* 0x0000000b02057220 */ /* 0x040fe20000410000 */
[----:B------:R-:W-:Y:S01]  /*f4f0*/  LOP3.LUT R8, R17, 0xffff0000, RZ, 0xc0, !PT ;  /* 0xffff000011087812 */ /* 0x000fe200078ec0ff */
[----:B------:R-:W-:Y:S02]  /*f500*/  FMUL.FTZ R6, R2, R7 ;  /* 0x0000000702067220 */ /* 0x000fe40000410000 */
[----:B------:R-:W-:-:S02]  /*f510*/  FMUL.FTZ R2, R0, R10 ;  /* 0x0000000a00027220 */ /* 0x000fc40000410000 */
        /* <DEDUP_REMOVED lines=8> */
[----:B------:R-:W-:Y:S02]  /*f5a0*/  F2FP.BF16.PACK_AB R10, R7, R14 ;  /* 0x0000000e070a723e */ /* 0x000fe400000010ff */
[----:B------:R-:W-:-:S02]  /*f5b0*/  F2FP.BF16.PACK_AB R11, R2, R23 ;  /* 0x00000017020b723e */ /* 0x000fc400000010ff */
[----:B------:R-:W-:Y:S02]  /*f5c0*/  F2FP.BF16.PACK_AB R6, R6, R13 ;  /* 0x0000000d0606723e */ /* 0x000fe400000010ff */
[----:B------:R-:W-:Y:S01]  /*f5d0*/  F2FP.BF16.PACK_AB R7, R0, R22 ;  /* 0x000000160007723e */ /* 0x000fe200000010ff */
[----:B------:R1:W-:Y:S04]  /*f5e0*/  STS.128 [R28], R8 ;  /* 0x000000081c007388 */ /* 0x0003e80000000c00 */
[----:B------:R1:W-:Y:S02]  /*f5f0*/  STS.128 [R20+0x10080], R4 ;  /* 0x0100800414007388 */ /* 0x0003e40000000c00 */
.L_x_824:
[----:B------:R-:W-:Y:S05]  /*f600*/  BSYNC B1 ;  /* 0x0000000000017941 */ /* 0x000fea0003800000 */
.L_x_823:
        /* <DEDUP_REMOVED lines=16> */
[----:B------:R-:W-:Y:S01]  /*f710*/  IMAD.MOV.U32 R0, RZ, RZ, c[0x0][0x27c] ;  /* 0x00009f00ff007624 */ /* 0x000fe200078e00ff */
[----:B------:R-:W-:Y:S02]  /*f720*/  SHF.R.U64 R14, R56, 0x10, R57 ;  /* 0x00000010380e7819 */ /* 0x000fe40000001239 */
[----:B------:R-:W-:Y:S02]  /*f730*/  SHF.R.U64 R17, R58, 0x10, R59 ;  /* 0x000000103a117819 */ /* 0x000fe4000000123b */
[----:B------:R-:W-:-:S02]  /*f740*/  LEA.HI R0, R0, R228, RZ, 0x1d ;  /* 0x000000e400007211 */ /* 0x000fc400078fe8ff */
[----:B------:R-:W-:Y:S02]  /*f750*/  PRMT R14, R99, 0x5432, R14 ;  /* 0x00005432630e7816 */ /* 0x000fe4000000000e */
[----:B------:R-:W-:Y:S01]  /*f760*/  SHF.R.S32.HI R3, RZ, 0x1f, R0 ;  /* 0x0000001fff037819 */ /* 0x000fe20000011400 */
[----:B------:R-:W-:Y:S01]  /*f770*/  IMAD.SHL.U32 R2, R0, 0x8, RZ ;  /* 0x0000000800027824 */ /* 0x000fe200078e00ff */
[----:B------:R-:W-:Y:S01]  /*f780*/  SHF.R.U32.HI R18, RZ, 0x10, R59 ;  /* 0x00000010ff127819 */ /* 0x000fe2000001163b */
[----:B------:R-:W-:Y:S01]  /*f790*/  IMAD.U32 R31, R14, 0x10000, RZ ;  /* 0x000100000e1f7824 */ /* 0x000fe200078e00ff */
[----:B------:R-:W-:Y:S02]  /*f7a0*/  LEA.HI R0, R3, R0, RZ, 0x3 ;  /* 0x0000000003007211 */ /* 0x000fe400078f18ff */
[----:B------:R-:W-:Y:S02]  /*f7b0*/  LOP3.LUT R2, R38, 0x38, R2, 0xf8, !PT ;  /* 0x0000003826027812 */ /* 0x000fe400078ef802 */
[----:B------:R-:W-:Y:S01]  /*f7c0*/  SHF.R.U64 R3, R54, 0x10, R55 ;  /* 0x0000001036037819 */ /* 0x000fe20000001237 */
[----:B------:R-:W-:Y:S01]  /*f7d0*/  IMAD.SHL.U32 R0, R0, 0x400, RZ ;  /* 0x0000040000007824 */ /* 0x000fe200078e00ff */
[----:B------:R-:W-:-:S02]  /*f7e0*/  LOP3.LUT R2, R2, R37, RZ, 0x3c, !PT ;  /* 0x0000002502027212 */ /* 0x000fc400078e3cff */
[----:B------:R-:W-:Y:S02]  /*f7f0*/  SHF.R.U32.HI R13, RZ, 0x10, R57 ;  /* 0x00000010ff0d7819 */ /* 0x000fe40000011639 */
[----:B------:R-:W-:Y:S02]  /*f800*/  LOP3.LUT R0, R0, 0x7fffe000, RZ, 0xc0, !PT ;  /* 0x7fffe00000007812 */ /* 0x000fe400078ec0ff */
[----:B------:R-:W-:Y:S02]  /*f810*/  PRMT R23, R100, 0x5432, R17 ;  /* 0x0000543264177816 */ /* 0x000fe40000000011 */
[----:B-----5:R-:W-:Y:S02]  /*f820*/  IADD3 R0, R2, R0, R36 ;  /* 0x0000000002007210 */ /* 0x020fe40007ffe024 */
[----:B------:R-:W-:Y:S02]  /*f830*/  SHF.R.U32.HI R2, RZ, 0x10, R53 ;  /* 0x00000010ff027819 */ /* 0x000fe40000011635 */
[----:B------:R-:W-:Y:S01]  /*f840*/  SHF.R.U32.HI R12, RZ, 0x10, R55 ;  /* 0x00000010ff0c7819 */ /* 0x000fe20000011637 */
[----:B-1----:R-:W-:Y:S01]  /*f850*/  IMAD.SHL.U32 R28, R0, 0x2, RZ ;  /* 0x00000002001c7824 */ /* 0x002fe200078e00ff */
[----:B------:R-:W-:-:S02]  /*f860*/  SHF.R.U64 R0, R52, 0x10, R53 ;  /* 0x0000001034007819 */ /* 0x000fc40000001235 */
[----:B------:R-:W-:Y:S02]  /*f870*/  PRMT R26, R102, 0x5432, R3 ;  /* 0x00005432661a7816 */ /* 0x000fe40000000003 */
[----:B------:R-:W1:Y:S01]  /*f880*/  LDS.128 R4, [R28+0x10080] ;  /* 0x010080001c047984 */ /* 0x000e620000000c00 */
[----:B------:R-:W-:Y:S02]  /*f890*/  PRMT R16, R101, 0x5432, R0 ;  /* 0x0000543265107816 */ /* 0x000fe40000000000 */
[----:B------:R-:W-:Y:S02]  /*f8a0*/  PRMT R22, R100, 0x5410, R18 ;  /* 0x0000541064167816 */ /* 0x000fe40000000012 */
[----:B------:R-:W-:Y:S01]  /*f8b0*/  PRMT R13, R99, 0x5410, R13 ;  /* 0x00005410630d7816 */ /* 0x000fe2000000000d */
[----:B------:R-:W-:Y:S01]  /*f8c0*/  IMAD.U32 R29, R16, 0x10000, RZ ;  /* 0x00010000101d7824 */ /* 0x000fe200078e00ff */
[----:B------:R-:W-:Y:S01]  /*f8d0*/  PRMT R15, R101, 0x5410, R2 ;  /* 0x00005410650f7816 */ /* 0x000fe20000000002 */
[----:B------:R-:W-:Y:S01]  /*f8e0*/  IMAD.U32 R32, R22, 0x10000, RZ ;  /* 0x0001000016207824 */ /* 0x000fe200078e00ff */
[----:B------:R-:W-:Y:S01]  /*f8f0*/  PRMT R24, R102, 0x5410, R12 ;  /* 0x0000541066187816 */ /* 0x000fe2000000000c */
[----:B------:R-:W-:Y:S01]  /*f900*/  IMAD.U32 R33, R13, 0x10000, RZ ;  /* 0x000100000d217824 */ /* 0x000fe200078e00ff */
[----:B------:R-:W-:-:S02]  /*f910*/  LOP3.LUT R34, R14, 0xffff0000, RZ, 0xc0, !PT ;  /* 0xffff00000e227812 */ /* 0x000fc400078ec0ff */
[----:B-1----:R-:W-:Y:S01]  /*f920*/  LOP3.LUT R3, R6, 0xffff0000, RZ, 0xc0, !PT ;  /* 0xffff000006037812 */ /* 0x002fe200078ec0ff */
[C---:B------:R-:W-:Y:S01]  /*f930*/  IMAD.U32 R2, R7.reuse, 0x10000, RZ ;  /* 0x0001000007027824 */ /* 0x040fe200078e00ff */
[----:B------:R-:W-:Y:S01]  /*f940*/  LOP3.LUT R0, R7, 0xffff0000, RZ, 0xc0, !PT ;  /* 0xffff000007007812 */ /* 0x000fe200078ec0ff */
[----:B----4-:R-:W1:Y:S02]  /*f950*/  LDS.128 R8, [R35] ;  /* 0x0000000023087984 */ /* 0x010e640000000c00 */
[C---:B-1----:R-:W-:Y:S01]  /*f960*/  IMAD.U32 R20, R10.reuse, 0x10000, RZ ;  /* 0x000100000a147824 */ /* 0x042fe200078e00ff */
[----:B------:R-:W-:Y:S01]  /*f970*/  LOP3.LUT R25, R10, 0xffff0000, RZ, 0xc0, !PT ;  /* 0xffff00000a197812 */ /* 0x000fe200078ec0ff */
[----:B------:R-:W-:Y:S01]  /*f980*/  IMAD.U32 R10, R4, 0x10000, RZ ;  /* 0x00010000040a7824 */ /* 0x000fe200078e00ff */
[C---:B------:R-:W-:Y:S01]  /*f990*/  SHF.L.U32 R17, R9.reuse, 0x10, RZ ;  /* 0x0000001009117819 */ /* 0x040fe200000006ff */
[----:B------:R-:W-:Y:S01]  /*f9a0*/  IMAD.U32 R18, R8, 0x10000, RZ ;  /* 0x0001000008127824 */ /* 0x000fe200078e00ff */
[----:B------:R-:W-:Y:S01]  /*f9b0*/  LOP3.LUT R19, R9, 0xffff0000, RZ, 0xc0, !PT ;  /* 0xffff000009137812 */ /* 0x000fe200078ec0ff */
[----:B------:R-:W-:Y:S01]  /*f9c0*/  FMUL.FTZ R27, R10, R31 ;  /* 0x0000001f0a1b7220 */ /* 0x000fe20000410000 */
[----:B------:R-:W-:Y:S01]  /*f9d0*/  LOP3.LUT R9, R4, 0xffff0000, RZ, 0xc0, !PT ;  /* 0xffff000004097812 */ /* 0x000fe200078ec0ff */
[----:B------:R-:W-:Y:S01]  /*f9e0*/  IMAD.U32 R12, R11, 0x10000, RZ ;  /* 0x000100000b0c7824 */ /* 0x000fe200078e00ff */
[----:B------:R-:W-:Y:S01]  /*f9f0*/  SHF.L.U32 R4, R6, 0x10, RZ ;  /* 0x0000001006047819 */ /* 0x000fe200000006ff */
[-C--:B------:R-:W-:Y:S01]  /*fa00*/  FMUL.FTZ R6, R10, R29.reuse ;  /* 0x0000001d0a067220 */ /* 0x080fe20000410000 */
[----:B------:R-:W-:Y:S01]  /*fa10*/  LOP3.LUT R21, R8, 0xffff0000, RZ, 0xc0, !PT ;  /* 0xffff000008157812 */ /* 0x000fe200078ec0ff */
[C---:B------:R-:W-:Y:S01]  /*fa20*/  FFMA.FTZ R30, R18.reuse, R29, -R27 ;  /* 0x0000001d121e7223 */ /* 0x040fe2000001081b */
[----:B------:R-:W-:Y:S01]  /*fa30*/  SHF.L.U32 R8, R5, 0x10, RZ ;  /* 0x0000001005087819 */ /* 0x000fe200000006ff */
[----:B------:R-:W-:Y:S01]  /*fa40*/  FFMA.FTZ R29, R18, R31, R6 ;  /* 0x0000001f121d7223 */ /* 0x000fe20000010006 */
[----:B------:R-:W-:Y:S01]  /*fa50*/  SHF.L.U32 R18, R24, 0x10, RZ ;  /* 0x0000001018127819 */ /* 0x000fe200000006ff */
[----:B------:R-:W-:Y:S01]  /*fa60*/  IMAD.U32 R27, R15, 0x10000, RZ ;  /* 0x000100000f1b7824 */ /* 0x000fe200078e00ff */
[----:B------:R-:W-:Y:S01]  /*fa70*/  LOP3.LUT R5, R5, 0xffff0000, RZ, 0xc0, !PT ;  /* 0xffff000005057812 */ /* 0x000fe200078ec0ff */
[C---:B------:R-:W-:Y:S01]  /*fa80*/  FMUL.FTZ R10, R8.reuse, R33 ;  /* 0x00000021080a7220 */ /* 0x040fe20000410000 */
[----:B------:R-:W-:Y:S01]  /*fa90*/  LOP3.LUT R15, R15, 0xffff0000, RZ, 0xc0, !PT ;  /* 0xffff00000f0f7812 */ /* 0x000fe200078ec0ff */
[----:B------:R-:W-:Y:S01]  /*faa0*/  FMUL.FTZ R7, R8, R27 ;  /* 0x0000001b08077220 */ /* 0x000fe20000410000 */
[----:B------:R-:W-:Y:S01]  /*fab0*/  LOP3.LUT R11, R11, 0xffff0000, RZ, 0xc0, !PT ;  /* 0xffff00000b0b7812 */ /* 0x000fe200078ec0ff */
[----:B------:R-:W-:-:S02]  /*fac0*/  FMUL.FTZ R6, R2, R32 ;  /* 0x0000002002067220 */ /* 0x000fc40000410000 */
[----:B------:R-:W-:Y:S02]  /*fad0*/  FMUL.FTZ R2, R2, R18 ;  /* 0x0000001202027220 */ /* 0x000fe40000410000 */
[C---:B------:R-:W-:Y:S02]  /*fae0*/  FFMA.FTZ R27, R17.reuse, R27, -R10 ;  /* 0x0000001b111b7223 */ /* 0x040fe4000001080a */
[----:B------:R-:W-:Y:S01]  /*faf0*/  FFMA.FTZ R17, R17, R33, R7 ;  /* 0x0000002111117223 */ /* 0x000fe20000010007 */
[----:B------:R-:W-:Y:S01]  /*fb00*/  LOP3.LUT R7, R16, 0xffff0000, RZ, 0xc0, !PT ;  /* 0xffff000010077812 */ /* 0x000fe200078ec0ff */
[C---:B------:R-:W-:Y:S01]  /*fb10*/  FFMA.FTZ R14, R12.reuse, R32, R2 ;  /* 0x000000200c0e7223 */ /* 0x040fe20000010002 */
[----:B------:R-:W-:Y:S01]  /*fb20*/  LOP3.LUT R16, R23, 0xffff0000, RZ, 0xc0, !PT ;  /* 0xffff000017107812 */ /* 0x000fe200078ec0ff */
[----:B------:R-:W-:Y:S01]  /*fb30*/  FFMA.FTZ R18, R12, R18, -R6 ;  /* 0x000000120c127223 */ /* 0x000fe20000010806 */
[----:B------:R-:W-:Y:S01]  /*fb40*/  LOP3.LUT R12, R13, 0xffff0000, RZ, 0xc0, !PT ;  /* 0xffff00000d0c7812 */ /* 0x000fe200078ec0ff */
[----:B------:R-:W-:-:S02]  /*fb50*/  FMUL.FTZ R2, R9, R34 ;  /* 0x0000002209027220 */ /* 0x000fc40000410000 */
[----:B------:R-:W-:Y:S02]  /*fb60*/  IMAD.U32 R31, R23, 0x10000, RZ ;  /* 0x00010000171f7824 */ /* 0x000fe400078e00ff */
[-C--:B------:R-:W-:Y:S02]  /*fb70*/  FFMA.FTZ R8, R21, R7.reuse, -R2 ;  /* 0x0000000715087223 */ /* 0x080fe40000010802 */
[----:B------:R-:W-:Y:S02]  /*fb80*/  FMUL.FTZ R6, R9, R7 ;  /* 0x0000000709067220 */ /* 0x000fe40000410000 */
[C---:B------:R-:W-:Y:S01]  /*fb90*/  FMUL.FTZ R2, R5.reuse, R15 ;  /* 0x0000000f05027220 */ /* 0x040fe20000410000 */
[----:B------:R-:W-:Y:S01]  /*fba0*/  F2FP.BF16.PACK_AB R8, R8, R30 ;  /* 0x0000001e0808723e */ /* 0x000fe200000010ff */
[----:B------:R-:W-:Y:S02]  /*fbb0*/  IMAD.U32 R10, R26, 0x10000, RZ ;  /* 0x000100001a0a7824 */ /* 0x000fe400078e00ff */
[----:B------:R-:W-:-:S02]  /*fbc0*/  FMUL.FTZ R7, R5, R12 ;  /* 0x0000000c05077220 */ /* 0x000fc40000410000 */
[----:B------:R-:W-:Y:S02]  /*fbd0*/  FMUL.FTZ R5, R4, R31 ;  /* 0x0000001f04057220 */ /* 0x000fe40000410000 */
[----:B------:R-:W-:Y:S02]  /*fbe0*/  FFMA.FTZ R12, R19, R12, R2 ;  /* 0x0000000c130c7223 */ /* 0x000fe40000010002 */
[----:B------:R-:W-:Y:S01]  /*fbf0*/  FFMA.FTZ R13, R21, R34, R6 ;  /* 0x00000022150d7223 */ /* 0x000fe20000010006 */
[----:B------:R-:W-:Y:S01]  /*fc00*/  LOP3.LUT R6, R26, 0xffff0000, RZ, 0xc0, !PT ;  /* 0xffff00001a067812 */ /* 0x000fe200078ec0ff */
[----:B------:R-:W-:Y:S01]  /*fc10*/  FFMA.FTZ R9, R19, R15, -R7 ;  /* 0x0000000f13097223 */ /* 0x000fe20000010807 */
[----:B------:R-:W-:Y:S01]  /*fc20*/  LOP3.LUT R15, R22, 0xffff0000, RZ, 0xc0, !PT ;  /* 0xffff0000160f7812 */ /* 0x000fe200078ec0ff */
[-C--:B------:R-:W-:Y:S02]  /*fc30*/  FMUL.FTZ R2, R4, R10.reuse ;  /* 0x0000000a04027220 */ /* 0x080fe40000410000 */
[----:B------:R-:W-:Y:S01]  /*fc40*/  FFMA.FTZ R10, R20, R10, -R5 ;  /* 0x0000000a140a7223 */ /* 0x000fe20000010805 */
[----:B------:R-:W-:Y:S01]  /*fc50*/  LOP3.LUT R5, R24, 0xffff0000, RZ, 0xc0, !PT ;  /* 0xffff000018057812 */ /* 0x000fe200078ec0ff */
[----:B------:R-:W-:Y:S01]  /*fc60*/  FFMA.FTZ R7, R20, R31, R2 ;  /* 0x0000001f14077223 */ /* 0x000fe20000010002 */
[----:B------:R-:W-:Y:S01]  /*fc70*/  F2FP.BF16.PACK_AB R9, R9, R27 ;  /* 0x0000001b0909723e */ /* 0x000fe200000010ff */
[----:B------:R-:W-:-:S02]  /*fc80*/  FMUL.FTZ R4, R3, R16 ;  /* 0x0000001003047220 */ /* 0x000fc40000410000 */
[-C--:B------:R-:W-:Y:S02]  /*fc90*/  FMUL.FTZ R3, R3, R6.reuse ;  /* 0x0000000603037220 */ /* 0x080fe40000410000 */
[C---:B------:R-:W-:Y:S02]  /*fca0*/  FMUL.FTZ R2, R0.reuse, R15 ;  /* 0x0000000f00027220 */ /* 0x040fe40000410000 */
[----:B------:R-:W-:Y:S02]  /*fcb0*/  FMUL.FTZ R0, R0, R5 ;  /* 0x0000000500007220 */ /* 0x000fe40000410000 */
[----:B------:R-:W-:Y:S01]  /*fcc0*/  FFMA.FTZ R6, R25, R6, -R4 ;  /* 0x0000000619067223 */ /* 0x000fe20000010804 */
[----:B------:R-:W-:Y:S01]  /*fcd0*/  F2FP.BF16.PACK_AB R4, R13, R29 ;  /* 0x0000001d0d04723e */ /* 0x000fe200000010ff */
[----:B------:R-:W-:Y:S02]  /*fce0*/  FFMA.FTZ R3, R25, R16, R3 ;  /* 0x0000001019037223 */ /* 0x000fe40000010003 */
[C---:B------:R-:W-:Y:S01]  /*fcf0*/  FFMA.FTZ R2, R11.reuse, R5, -R2 ;  /* 0x000000050b027223 */ /* 0x040fe20000010802 */
[----:B------:R-:W-:Y:S01]  /*fd00*/  F2FP.BF16.PACK_AB R10, R6, R10 ;  /* 0x0000000a060a723e */ /* 0x000fe200000010ff */
[----:B------:R-:W-:Y:S01]  /*fd10*/  FFMA.FTZ R0, R11, R15, R0 ;  /* 0x0000000f0b007223 */ /* 0x000fe20000010000 */
[----:B------:R-:W-:-:S02]  /*fd20*/  F2FP.BF16.PACK_AB R6, R3, R7 ;  /* 0x000000070306723e */ /* 0x000fc400000010ff */
[----:B------:R-:W-:Y:S02]  /*fd30*/  F2FP.BF16.PACK_AB R11, R2, R18 ;  /* 0x00000012020b723e */ /* 0x000fe400000010ff */
[----:B------:R-:W-:Y:S02]  /*fd40*/  F2FP.BF16.PACK_AB R5, R12, R17 ;  /* 0x000000110c05723e */ /* 0x000fe400000010ff */
[----:B------:R-:W-:Y:S01]  /*fd50*/  F2FP.BF16.PACK_AB R7, R0, R14 ;  /* 0x0000000e0007723e */ /* 0x000fe200000010ff */
[----:B------:R1:W-:Y:S04]  /*fd60*/  STS.128 [R35], R8 ;  /* 0x0000000823007388 */ /* 0x0003e80000000c00 */
[----:B------:R1:W-:Y:S02]  /*fd70*/  STS.128 [R28+0x10080], R4 ;  /* 0x010080041c007388 */ /* 0x0003e40000000c00 */
.L_x_830:
[----:B------:R-:W-:Y:S05]  /*fd80*/  BSYNC B0 ;  /* 0x0000000000007941 */ /* 0x000fea0003800000 */
.L_x_829:
[----:B------:R-:W-:-:S13]  /*fd90*/  ISETP.GE.AND P0, PT, R137, c[0x0][0x27c], PT ;  /* 0x00009f0089007a0c */ /* 0x000fda0003f06270 */
[----:B------:R-:W-:Y:S05]  /*fda0*/  @P0 BRA `(.L_x_828) ;  /* 0x0000069000000947 */ /* 0x000fea0003800000 */
[----:B------:R-:W4:Y:S04]  /*fdb0*/  LDL R2, [R1+0xc] ;  /* 0x00000c0001027983 */ /* 0x000f280000100800 */
[----:B-12---:R-:W2:Y:S01]  /*fdc0*/  LDL R35, [R1+0x20] ;  /* 0x0000200001237983 */ /* 0x006ea20000100800 */
[----:B------:R-:W-:Y:S01]  /*fdd0*/  IMAD.MOV.U32 R0, RZ, RZ, c[0x0][0x27c] ;  /* 0x00009f00ff007624 */ /* 0x000fe200078e00ff */
[----:B------:R-:W-:Y:S02]  /*fde0*/  SHF.R.U64 R14, R68, 0x10, R69 ;  /* 0x00000010440e7819 */ /* 0x000fe40000001245 */
[----:B------:R-:W-:Y:S02]  /*fdf0*/  SHF.R.U64 R17, R70, 0x10, R71 ;  /* 0x0000001046117819 */ /* 0x000fe40000001247 */
[----:B------:R-:W-:-:S02]  /*fe00*/  PRMT R14, R103, 0x5432, R14 ;  /* 0x00005432670e7816 */ /* 0x000fc4000000000e */
[----:B------:R-:W-:Y:S02]  /*fe10*/  SHF.R.U32.HI R18, RZ, 0x10, R71 ;  /* 0x00000010ff127819 */ /* 0x000fe40000011647 */
[----:B------:R-:W-:Y:S01]  /*fe20*/  SHF.R.U32.HI R13, RZ, 0x10, R69 ;  /* 0x00000010ff0d7819 */ /* 0x000fe20000011645 */
[----:B------:R-:W-:Y:S01]  /*fe30*/  IMAD.U32 R31, R14, 0x10000, RZ ;  /* 0x000100000e1f7824 */ /* 0x000fe200078e00ff */
[C---:B------:R-:W-:Y:S02]  /*fe40*/  PRMT R23, R104.reuse, 0x5432, R17 ;  /* 0x0000543268177816 */ /* 0x040fe40000000011 */
[----:B------:R-:W-:Y:S02]  /*fe50*/  SHF.R.U32.HI R12, RZ, 0x10, R67 ;  /* 0x00000010ff0c7819 */ /* 0x000fe40000011643 */
[----:B------:R-:W-:Y:S02]  /*fe60*/  PRMT R22, R104, 0x5410, R18 ;  /* 0x0000541068167816 */ /* 0x000fe40000000012 */
[----:B------:R-:W-:-:S02]  /*fe70*/  PRMT R13, R103, 0x5410, R13 ;  /* 0x00005410670d7816 */ /* 0x000fc4000000000d */
[----:B------:R-:W-:Y:S01]  /*fe80*/  PRMT R24, R106, 0x5410, R12 ;  /* 0x000054106a187816 */ /* 0x000fe2000000000c */
[----:B------:R-:W-:Y:S01]  /*fe90*/  IMAD.U32 R32, R22, 0x10000, RZ ;  /* 0x0001000016207824 */ /* 0x000fe200078e00ff */
[----:B------:R-:W-:Y:S01]  /*fea0*/  LOP3.LUT R34, R14, 0xffff0000, RZ, 0xc0, !PT ;  /* 0xffff00000e227812 */ /* 0x000fe200078ec0ff */
[----:B------:R-:W-:Y:S01]  /*feb0*/  IMAD.U32 R33, R13, 0x10000, RZ ;  /* 0x000100000d217824 */ /* 0x000fe200078e00ff */
[----:B----4-:R-:W-:-:S04]  /*fec0*/  LEA.HI R0, R0, R2, RZ, 0x1d ;  /* 0x0000000200007211 */ /* 0x010fc800078fe8ff */
[----:B------:R-:W-:Y:S01]  /*fed0*/  SHF.R.S32.HI R2, RZ, 0x1f, R0 ;  /* 0x0000001fff027819 */ /* 0x000fe20000011400 */
[----:B------:R-:W-:Y:S01]  /*fee0*/  IMAD.SHL.U32 R3, R0, 0x8, RZ ;  /* 0x0000000800037824 */ /* 0x000fe200078e00ff */
[----:B--2---:R-:W1:Y:S02]  /*fef0*/  LDS.128 R8, [R35] ;  /* 0x0000000023087984 */ /* 0x004e640000000c00 */
[----:B------:R-:W-:Y:S02]  /*ff00*/  LEA.HI R0, R2, R0, RZ, 0x3 ;  /* 0x0000000002007211 */ /* 0x000fe400078f18ff */
[----:B------:R-:W-:Y:S02]  /*ff10*/  LOP3.LUT R2, R38, 0x38, R3, 0xf8, !PT ;  /* 0x0000003826027812 */ /* 0x000fe400078ef803 */
[----:B------:R-:W-:Y:S01]  /*ff20*/  SHF.R.U64 R3, R66, 0x10, R67 ;  /* 0x0000001042037819 */ /* 0x000fe20000001243 */
[----:B------:R-:W-:Y:S01]  /*ff30*/  IMAD.SHL.U32 R0, R0, 0x400, RZ ;  /* 0x0000040000007824 */ /* 0x000fe200078e00ff */
[----:B------:R-:W-:-:S02]  /*ff40*/  LOP3.LUT R2, R2, R37, RZ, 0x3c, !PT ;  /* 0x0000002502027212 */ /* 0x000fc400078e3cff */
[----:B------:R-:W-:Y:S02]  /*ff50*/  PRMT R26, R106, 0x5432, R3 ;  /* 0x000054326a1a7816 */ /* 0x000fe40000000003 */
[----:B------:R-:W-:-:S04]  /*ff60*/  LOP3.LUT R0, R0, 0x7fffe000, RZ, 0xc0, !PT ;  /* 0x7fffe00000007812 */ /* 0x000fc800078ec0ff */
[----:B-----5:R-:W-:Y:S02]  /*ff70*/  IADD3 R0, R2, R0, R36 ;  /* 0x0000000002007210 */ /* 0x020fe40007ffe024 */
[----:B------:R-:W-:-:S03]  /*ff80*/  SHF.R.U32.HI R2, RZ, 0x10, R65 ;  /* 0x00000010ff027819 */ /* 0x000fc60000011641 */
[----:B------:R-:W-:Y:S01]  /*ff90*/  IMAD.SHL.U32 R28, R0, 0x2, RZ ;  /* 0x00000002001c7824 */ /* 0x000fe200078e00ff */
[----:B------:R-:W-:Y:S02]  /*ffa0*/  SHF.R.U64 R0, R64, 0x10, R65 ;  /* 0x0000001040007819 */ /* 0x000fe40000001241 */
[C---:B------:R-:W-:Y:S02]  /*ffb0*/  PRMT R15, R105.reuse, 0x5410, R2 ;  /* 0x00005410690f7816 */ /* 0x040fe40000000002 */
[----:B------:R-:W2:Y:S01]  /*ffc0*/  LDS.128 R4, [R28+0x10080] ;  /* 0x010080001c047984 */ /* 0x000ea20000000c00 */
[----:B------:R-:W-:-:S05]  /*ffd0*/  PRMT R16, R105, 0x5432, R0 ;  /* 0x0000543269107816 */ /* 0x000fca0000000000 */
[----:B------:R-:W-:Y:S02]  /*ffe0*/  IMAD.U32 R29, R16, 0x10000, RZ ;  /* 0x00010000101d7824 */ /* 0x000fe400078e00ff */
[C---:B-1----:R-:W-:Y:S01]  /*fff0*/  IMAD.U32 R20, R10.reuse, 0x10000, RZ ;  /* 0x000100000a147824 */ /* 0x042fe200078e00ff */
[----:B------:R-:W-:Y:S01]  /*10000*/  LOP3.LUT R25, R10, 0xffff0000, RZ, 0xc0, !PT ;  /* 0xffff00000a197812 */ /* 0x000fe200078ec0ff */
[C---:B------:R-:W-:Y:S01]  /*10010*/  IMAD.U32 R18, R8.reuse, 0x10000, RZ ;  /* 0x0001000008127824 */ /* 0x040fe200078e00ff */
[----:B------:R-:W-:Y:S01]  /*10020*/  SHF.L.U32 R17, R9, 0x10, RZ ;  /* 0x0000001009117819 */ /* 0x000fe200000006ff */
[----:B------:R-:W-:Y:S01]  /*10030*/  IMAD.U32 R12, R11, 0x10000, RZ ;  /* 0x000100000b0c7824 */ /* 0x000fe200078e00ff */
[----:B------:R-:W-:Y:S02]  /*10040*/  LOP3.LUT R19, R9, 0xffff0000, RZ, 0xc0, !PT ;  /* 0xffff000009137812 */ /* 0x000fe400078ec0ff */
[----:B------:R-:W-:Y:S02]  /*10050*/  LOP3.LUT R21, R8, 0xffff0000, RZ, 0xc0, !PT ;  /* 0xffff000008157812 */ /* 0x000fe400078ec0ff */
[----:B------:R-:W-:Y:S01]  /*10060*/  LOP3.LUT R11, R11, 0xffff0000, RZ, 0xc0, !PT ;  /* 0xffff00000b0b7812 */ /* 0x000fe200078ec0ff */
[C---:B--2---:R-:W-:Y:S01]  /*10070*/  IMAD.U32 R10, R4.reuse, 0x10000, RZ ;  /* 0x00010000040a7824 */ /* 0x044fe200078e00ff */
[----:B------:R-:W-:Y:S01]  /*10080*/  LOP3.LUT R9, R4, 0xffff0000, RZ, 0xc0, !PT ;  /* 0xffff000004097812 */ /* 0x000fe200078ec0ff */
[----:B------:R-:W-:Y:S01]  /*10090*/  IMAD.U32 R2, R7, 0x10000, RZ ;  /* 0x0001000007027824 */ /* 0x000fe200078e00ff */
[----:B------:R-:W-:Y:S01]  /*100a0*/  SHF.L.U32 R4, R6, 0x10, RZ ;  /* 0x0000001006047819 */ /* 0x000fe200000006ff */
[----:B------:R-:W-:Y:S01]  /*100b0*/  FMUL.FTZ R27, R10, R31 ;  /* 0x0000001f0a1b7220 */ /* 0x000fe20000410000 */
[----:B------:R-:W-:Y:S01]  /*100c0*/  LOP3.LUT R3, R6, 0xffff0000, RZ, 0xc0, !PT ;  /* 0xffff000006037812 */ /* 0x000fe200078ec0ff */
[-C--:B------:R-:W-:Y:S01]  /*100d0*/  FMUL.FTZ R6, R10, R29.reuse ;  /* 0x0000001d0a067220 */ /* 0x080fe20000410000 */
[----:B------:R-:W-:Y:S01]  /*100e0*/  SHF.L.U32 R8, R5, 0x10, RZ ;  /* 0x0000001005087819 */ /* 0x000fe200000006ff */
[C---:B------:R-:W-:Y:S01]  /*100f0*/  FFMA.FTZ R30, R18.reuse, R29, -R27 ;  /* 0x0000001d121e7223 */ /* 0x040fe2000001081b */
[----:B------:R-:W-:Y:S01]  /*10100*/  LOP3.LUT R0, R7, 0xffff0000, RZ, 0xc0, !PT ;  /* 0xffff000007007812 */ /* 0x000fe200078ec0ff */
[----:B------:R-:W-:Y:S01]  /*10110*/  FFMA.FTZ R29, R18, R31, R6 ;  /* 0x0000001f121d7223 */ /* 0x000fe20000010006 */
[----:B------:R-:W-:Y:S01]  /*10120*/  SHF.L.U32 R18, R24, 0x10, RZ ;  /* 0x0000001018127819 */ /* 0x000fe200000006ff */
[----:B------:R-:W-:Y:S01]  /*10130*/  IMAD.U32 R27, R15, 0x10000, RZ ;  /* 0x000100000f1b7824 */ /* 0x000fe200078e00ff */
[----:B------:R-:W-:Y:S01]  /*10140*/  LOP3.LUT R5, R5, 0xffff0000, RZ, 0xc0, !PT ;  /* 0xffff000005057812 */ /* 0x000fe200078ec0ff */
[C---:B------:R-:W-:Y:S01]  /*10150*/  FMUL.FTZ R10, R8.reuse, R33 ;  /* 0x00000021080a7220 */ /* 0x040fe20000410000 */
[----:B------:R-:W-:Y:S01]  /*10160*/  LOP3.LUT R15, R15, 0xffff0000, RZ, 0xc0, !PT ;  /* 0xffff00000f0f7812 */ /* 0x000fe200078ec0ff */
[----:B------:R-:W-:-:S02]  /*10170*/  FMUL.FTZ R7, R8, R27 ;  /* 0x0000001b08077220 */ /* 0x000fc40000410000 */
[C---:B------:R-:W-:Y:S02]  /*10180*/  FMUL.FTZ R6, R2.reuse, R32 ;  /* 0x0000002002067220 */ /* 0x040fe40000410000 */
        /* <DEDUP_REMOVED lines=43> */
.L_x_828:
[----:B------:R-:W-:Y:S05]  /*10440*/  BSYNC B1 ;  /* 0x0000000000017941 */ /* 0x000fea0003800000 */
.L_x_827:
[----:B------:R-:W-:-:S04]  /*10450*/  IADD3 R0, R211, 0x60, RZ ;  /* 0x00000060d3007810 */ /* 0x000fc80007ffe0ff */
        /* <DEDUP_REMOVED lines=13> */
[----:B-12---:R-:W2:Y:S01]  /*10530*/  LDL R35, [R1+0x2c] ;  /* 0x00002c0001237983 */ /* 0x006ea20000100800 */
        /* <DEDUP_REMOVED lines=20> */
[----:B------:R-:W-:Y:S01]  /*10680*/  IMAD.SHL.U32 R28, R0, 0x2, RZ ;  /* 0x00000002001c7824 */ /* 0x000fe200078e00ff */
        /* <DEDUP_REMOVED lines=15> */
[----:B--2---:R-:W1:Y:S02]  /*10780*/  LDS.128 R8, [R35] ;  /* 0x0000000023087984 */ /* 0x004e640000000c00 */
        /* <DEDUP_REMOVED lines=66> */
.L_x_832:
[----:B------:R-:W-:Y:S05]  /*10bb0*/  BSYNC B0 ;  /* 0x0000000000007941 */ /* 0x000fea0003800000 */
.L_x_831:
[----:B------:R-:W-:-:S13]  /*10bc0*/  ISETP.GE.AND P0, PT, R137, c[0x0][0x27c], PT ;  /* 0x00009f0089007a0c */ /* 0x000fda0003f06270 */
[----:B------:R-:W-:Y:S05]  /*10bd0*/  @P0 BRA `(.L_x_804) ;  /* 0x0000069000000947 */ /* 0x000fea0003800000 */
[----:B--2---:R-:W2:Y:S04]  /*10be0*/  LDL R2, [R1+0xc] ;  /* 0x00000c0001027983 */ /* 0x004ea80000100800 */
[----:B-1-3--:R-:W3:Y:S01]  /*10bf0*/  LDL R35, [R1+0x1c] ;  /* 0x00001c0001237983 */ /* 0x00aee20000100800 */
        /* <DEDUP_REMOVED lines=15> */
[----:B--2---:R-:W-:-:S04]  /*10cf0*/  LEA.HI R0, R0, R2, RZ, 0x1d ;  /* 0x0000000200007211 */ /* 0x004fc800078fe8ff */
[----:B------:R-:W-:Y:S01]  /*10d00*/  SHF.R.S32.HI R2, RZ, 0x1f, R0 ;  /* 0x0000001fff027819 */ /* 0x000fe20000011400 */
[----:B------:R-:W-:Y:S01]  /*10d10*/  IMAD.SHL.U32 R3, R0, 0x8, RZ ;  /* 0x0000000800037824 */ /* 0x000fe200078e00ff */
[----:B---3--:R-:W1:Y:S02]  /*10d20*/  LDS.128 R8, [R35] ;  /* 0x0000000023087984 */ /* 0x008e640000000c00 */
        /* <DEDUP_REMOVED lines=84> */
.L_x_804:
[----:B------:R-:W-:Y:S05]  /*11270*/  BSYNC B2 ;  /* 0x0000000000027941 */ /* 0x000fea0003800000 */
.L_x_770:
[----:B------:R-:W-:Y:S01]  /*11280*/  IMAD R0, R117, c[0x0][0x208], RZ ;  /* 0x0000820075007a24 */ /* 0x000fe200078e02ff */
[----:B------:R-:W-:-:S04]  /*11290*/  DEPBAR.LE SB0, 0x0 ;  /* 0x000080000000791a */ /* 0x000fc80000000000 */
[C---:B------:R-:W-:Y:S01]  /*112a0*/  IMAD.WIDE.U32 R2, R198.reuse, c[0x0][0x208], RZ ;  /* 0x00008200c6027a25 */ /* 0x040fe200078e00ff */
[----:B------:R-:W-:Y:S01]  /*112b0*/  BAR.SYNC.DEFER_BLOCKING 0x0 ;  /* 0x0000000000007b1d */ /* 0x000fe20000010000 */
[----:B------:R-:W-:Y:S02]  /*112c0*/  IADD3 R186, R177, 0x20, RZ ;  /* 0x00000020b1ba7810 */ /* 0x000fe40007ffe0ff */
[----:B------:R-:W-:Y:S02]  /*112d0*/  IMAD R0, R198, c[0x0][0x20c], R0 ;  /* 0x00008300c6007a24 */ /* 0x000fe400078e0200 */
[----:B------:R-:W-:Y:S01]  /*112e0*/  IMAD.WIDE.U32 R216, R218, c[0x0][0x210], RZ ;  /* 0x00008400dad87a25 */ /* 0x000fe200078e00ff */
[----:B------:R-:W-:Y:S03]  /*112f0*/  BSSY B0, `(.L_x_833) ;  /* 0x00000f4000007945 */ /* 0x000fe60003800000 */
[----:B------:R-:W-:-:S02]  /*11300*/  IMAD.IADD R3, R3, 0x1, R0 ;  /* 0x0000000103037824 */ /* 0x000fc400078e0200 */
[----:B------:R-:W-:Y:S02]  /*11310*/  IMAD R0, R118, c[0x0][0x218], RZ ;  /* 0x0000860076007a24 */ /* 0x000fe400078e02ff */
[----:B------:R-:W-:-:S04]  /*11320*/  IMAD.WIDE.U32 R2, R197, c[0x0][0x218], R2 ;  /* 0x00008600c5027a25 */ /* 0x000fc800078e0002 */
[----:B------:R-:W-:Y:S01]  /*11330*/  IMAD R0, R197, c[0x0][0x21c], R0 ;  /* 0x00008700c5007a24 */ /* 0x000fe200078e0200 */
[----:B------:R-:W-:Y:S01]  /*11340*/  IADD3 R2, P1, R2, R216, RZ ;  /* 0x000000d802027210 */ /* 0x000fe20007f3e0ff */
[----:B------:R-:W-:-:S03]  /*11350*/  IMAD R218, R218, c[0x0][0x214], R217 ;  /* 0x00008500dada7a24 */ /* 0x000fc600078e02d9 */
[----:B-1----:R-:W-:Y:S02]  /*11360*/  LEA R4, P0, R2, c[0x0][0x1f8], 0x1 ;  /* 0x00007e0002047a11 */ /* 0x002fe400078008ff */
[----:B------:R-:W-:Y:S01]  /*11370*/  IADD3.X R3, R218, R3, R0, P1, !PT ;  /* 0x00000003da037210 */ /* 0x000fe20000ffe400 */
[----:B----4-:R-:W-:Y:S01]  /*11380*/  LDSM.16.M88.4 R12, [R182] ;  /* 0x00000000b60c783b */ /* 0x010fe20000000200 */
[----:B------:R-:W-:Y:S02]  /*11390*/  R2P PR, R228, 0x6 ;  /* 0x00000006e4007804 */ /* 0x000fe40000000000 */
[----:B------:R-:W-:Y:S01]  /*113a0*/  LEA.HI.X R2, R2, c[0x0][0x1fc], R3, 0x1, P0 ;  /* 0x00007f0002027a11 */ /* 0x000fe200000f0c03 */
[----:B------:R-:W1:Y:S04]  /*113b0*/  SHFL.IDX PT, R0, R4, RZ, 0x181f ;  /* 0x00181fff04007589 */ /* 0x000e6800000e0000 */
[----:B------:R-:W-:Y:S04]  /*113c0*/  LDSM.16.M88.4 R24, [R177] ;  /* 0x00000000b118783b */ /* 0x000fe80000000200 */
[----:B------:R-:W4:Y:S02]  /*113d0*/  SHFL.IDX PT, R2, R2, RZ, 0x181f ;  /* 0x00181fff02027589 */ /* 0x000f2400000e0000 */
[----:B------:R-:W-:-:S02]  /*113e0*/  @P1 IADD3 R186, R177, -0x20, RZ ;  /* 0xffffffe0b1ba1810 */ /* 0x000fc40007ffe0ff */
[----:B-----5:R-:W2:Y:S02]  /*113f0*/  LDSM.16.M88.4 R36, [R177+0x800] ;  /* 0x00080000b124783b */ /* 0x020ea40000000200 */
[C---:B------:R-:W-:Y:S02]  /*11400*/  IADD3 R187, R186.reuse, 0x3000, RZ ;  /* 0x00003000babb7810 */ /* 0x040fe40007ffe0ff */
[----:B------:R-:W-:Y:S01]  /*11410*/  LDSM.16.M88.4 R8, [R183] ;  /* 0x00000000b708783b */ /* 0x000fe20000000200 */
[C---:B------:R-:W-:Y:S02]  /*11420*/  IADD3 R189, R186.reuse, 0x1000, RZ ;  /* 0x00001000babd7810 */ /* 0x040fe40007ffe0ff */
[C---:B------:R-:W-:Y:S01]  /*11430*/  IADD3 R188, R186.reuse, 0x1800, RZ ;  /* 0x00001800babc7810 */ /* 0x040fe20007ffe0ff */
[----:B------:R-:W3:Y:S01]  /*11440*/  LDSM.16.M88.4 R28, [R186] ;  /* 0x00000000ba1c783b */ /* 0x000ee20000000200 */
[C---:B------:R-:W-:Y:S02]  /*11450*/  IADD3 R191, R186.reuse, 0x2000, RZ ;  /* 0x00002000babf7810 */ /* 0x040fe40007ffe0ff */
[----:B------:R-:W-:Y:S01]  /*11460*/  IADD3 R190, R186, 0x2800, RZ ;  /* 0x00002800babe7810 */ /* 0x000fe20007ffe0ff */
[----:B------:R-:W3:Y:S01]  /*11470*/  LDSM.16.M88.4 R56, [R186+0x800] ;  /* 0x00080000ba38783b */ /* 0x000ee20000000200 */
[----:B-1----:R-:W-:-:S02]  /*11480*/  LEA R18, P1, R200, R0, 0x1 ;  /* 0x00000000c8127211 */ /* 0x002fc400078208ff */
[-C--:B------:R-:W-:Y:S02]  /*11490*/  LEA R6, P0, R132, R0.reuse, 0x1 ;  /* 0x0000000084067211 */ /* 0x080fe400078008ff */
[----:B------:R-:W-:Y:S02]  /*114a0*/  LEA R4, P3, R201, R0, 0x1 ;  /* 0x00000000c9047211 */ /* 0x000fe400078608ff */
[----:B------:R-:W-:Y:S02]  /*114b0*/  IADD3 R192, R186, 0x3800, RZ ;  /* 0x00003800bac07810 */ /* 0x000fe40007ffe0ff */
[-C--:B----4-:R-:W-:Y:S02]  /*114c0*/  LEA.HI.X R19, R200, R2.reuse, R207, 0x1, P1 ;  /* 0x00000002c8137211 */ /* 0x090fe400008f0ccf */
[----:B------:R-:W-:Y:S02]  /*114d0*/  LEA.HI.X R7, R132, R2, R133, 0x1, P0 ;  /* 0x0000000284077211 */ /* 0x000fe400000f0c85 */
[----:B------:R-:W-:Y:S01]  /*114e0*/  LEA R16, P1, R199, R0, 0x1 ;  /* 0x00000000c7107211 */ /* 0x000fe200078208ff */
[----:B------:R-:W-:Y:S01]  /*114f0*/  IMAD.MOV.U32 R0, RZ, RZ, 0x40 ;  /* 0x00000040ff007424 */ /* 0x000fe200078e00ff */
[----:B------:R-:W-:-:S02]  /*11500*/  ISETP.GT.AND P0, PT, R116, R211, PT ;  /* 0x000000d37400720c */ /* 0x000fc40003f04270 */
[-C--:B------:R-:W-:Y:S02]  /*11510*/  LEA.HI.X R17, R199, R2.reuse, R206, 0x1, P1 ;  /* 0x00000002c7117211 */ /* 0x080fe400008f0cce */
[----:B------:R-:W-:Y:S01]  /*11520*/  ISETP.GE.OR P1, PT, R132, c[0x0][0x1d4], !P0 ;  /* 0x0000750084007a0c */ /* 0x000fe20004726670 */
[----:B------:R-:W-:Y:S01]  /*11530*/  HMMA.16816.F32.BF16 R20, R12, R24, RZ ;  /* 0x000000180c14723c */ /* 0x000fe200000418ff */
[----:B------:R-:W-:Y:S02]  /*11540*/  LEA.HI.X R5, R201, R2, R205, 0x1, P3 ;  /* 0x00000002c9057211 */ /* 0x000fe400018f0ccd */
[----:B------:R-:W-:Y:S02]  /*11550*/  SEL R0, R0, 0xffffffc0, !P2 ;  /* 0xffffffc000007807 */ /* 0x000fe40005000000 */
[----:B------:R-:W-:-:S03]  /*11560*/  IADD3 R193, R186, 0x800, RZ ;  /* 0x00000800bac17810 */ /* 0x000fc60007ffe0ff */
[--C-:B------:R-:W-:Y:S01]  /*11570*/  IMAD.IADD R176, R177, 0x1, R0.reuse ;  /* 0x00000001b1b07824 */ /* 0x100fe200078e0200 */
[----:B------:R-:W-:Y:S01]  /*11580*/  HMMA.16816.F32.BF16 R24, R12, R26, RZ ;  /* 0x0000001a0c18723c */ /* 0x000fe200000418ff */
[----:B------:R-:W-:Y:S02]  /*11590*/  IMAD.IADD R159, R187, 0x1, R0 ;  /* 0x00000001bb9f7824 */ /* 0x000fe400078e0200 */
[----:B------:R-:W-:Y:S01]  /*115a0*/  @!PT LDS RZ, [RZ] ;  /* 0x00000000fffff984 */ /* 0x000fe20000000800 */
[----:B------:R-:W-:Y:S01]  /*115b0*/  @!PT LDS RZ, [RZ] ;  /* 0x00000000fffff984 */ /* 0x000fe20000000800 */
[----:B------:R-:W-:Y:S01]  /*115c0*/  @!PT LDS RZ, [RZ] ;  /* 0x00000000fffff984 */ /* 0x000fe20000000800 */
[----:B------:R1:W-:Y:S01]  /*115d0*/  LDGSTS.E.BYPASS.LTC128B.128 [R194+0x8080], [R6.64], !P1 ;  /* 0x0808000006c27fae */ /* 0x0003e2000c901d48 */
[----:B------:R-:W-:-:S04]  /*115e0*/  ISETP.GE.OR P1, PT, R137, c[0x0][0x1d4], !P0 ;  /* 0x0000750089007a0c */ /* 0x000fc80004726670 */
[----:B--2---:R-:W-:Y:S08]  /*115f0*/  HMMA.16816.F32.BF16 R32, R12, R36, RZ ;  /* 0x000000240c20723c */ /* 0x004ff000000418ff */
[----:B---3--:R-:W-:Y:S01]  /*11600*/  HMMA.16816.F32.BF16 R20, R8, R28, R20 ;  /* 0x0000001c0814723c */ /* 0x008fe20000041814 */
[----:B------:R1:W-:Y:S01]  /*11610*/  LDGSTS.E.BYPASS.LTC128B.128 [R194+0x9080], [R4.64], !P1 ;  /* 0x0908000004c27fae */ /* 0x0003e2000c901d48 */
[----:B------:R-:W-:-:S02]  /*11620*/  ISETP.GE.OR P1, PT, R200, c[0x0][0x1d4], !P0 ;  /* 0x00007500c8007a0c */ /* 0x000fc40004726670 */
[----:B------:R-:W-:-:S04]  /*11630*/  ISETP.GE.OR P0, PT, R199, c[0x0][0x1d4], !P0 ;  /* 0x00007500c7007a0c */ /* 0x000fc80004706670 */
[----:B------:R-:W-:Y:S07]  /*11640*/  HMMA.16816.F32.BF16 R28, R8, R30, R24 ;  /* 0x0000001e081c723c */ /* 0x000fee0000041818 */
[----:B------:R2:W-:Y:S01]  /*11650*/  LDGSTS.E.BYPASS.LTC128B.128 [R194+0xa080], [R18.64], !P1 ;  /* 0x0a08000012c27fae */ /* 0x0005e2000c901d48 */
[----:B------:R-:W-:Y:S03]  /*11660*/  HMMA.16816.F32.BF16 R36, R12, R38, RZ ;  /* 0x000000260c24723c */ /* 0x000fe600000418ff */
[----:B------:R2:W-:Y:S01]  /*11670*/  LDGSTS.E.BYPASS.LTC128B.128 [R194+0xb080], [R16.64], !P0 ;  /* 0x0b08000010c27fae */ /* 0x0005e2000c101d48 */
[----:B------:R-:W-:-:S03]  /*11680*/  ISETP.GT.AND P0, PT, R119, R208, PT ;  /* 0x000000d07700720c */ /* 0x000fc60003f04270 */
[----:B------:R-:W-:Y:S01]  /*11690*/  LDSM.16.M88.4 R40, [R176] ;  /* 0x00000000b028783b */ /* 0x000fe20000000200 */
[C---:B------:R-:W-:Y:S03]  /*116a0*/  HMMA.16816.F32.BF16 R32, R8.reuse, R56, R32 ;  /* 0x000000380820723c */ /* 0x040fe60000041820 */
[----:B------:R-:W-:Y:S04]  /*116b0*/  LDSM.16.M88.4 R44, [R159+-0x3000] ;  /* 0xffd000009f2c783b */ /* 0x000fe80000000200 */
[----:B-1----:R-:W1:Y:S04]  /*116c0*/  LDSM.16.M88.4 R4, [R185] ;  /* 0x00000000b904783b */ /* 0x002e680000000200 */
[----:B------:R-:W3:Y:S04]  /*116d0*/  LDSM.16.M88.4 R48, [R176+0x800] ;  /* 0x00080000b030783b */ /* 0x000ee80000000200 */
[----:B------:R-:W-:Y:S01]  /*116e0*/  LDSM.16.M88.4 R24, [R182+0x4000] ;  /* 0x00400000b618783b */ /* 0x000fe20000000200 */
[----:B------:R-:W-:Y:S03]  /*116f0*/  HMMA.16816.F32.BF16 R36, R8, R58, R36 ;  /* 0x0000003a0824723c */ /* 0x000fe60000041824 */
[----:B------:R-:W-:Y:S04]  /*11700*/  LDSM.16.M88.4 R64, [R177+0x1000] ;  /* 0x00100000b140783b */ /* 0x000fe80000000200 */
[----:B--2---:R-:W2:Y:S04]  /*11710*/  LDSM.16.M88.4 R16, [R184] ;  /* 0x00000000b810783b */ /* 0x004ea80000000200 */
[----:B------:R-:W4:Y:S04]  /*11720*/  LDSM.16.M88.4 R52, [R159+-0x2800] ;  /* 0xffd800009f34783b */ /* 0x000f280000000200 */
[----:B------:R-:W-:Y:S04]  /*11730*/  LDSM.16.M88.4 R68, [R189] ;  /* 0x00000000bd44783b */ /* 0x000fe80000000200 */
[----:B------:R-:W-:Y:S04]  /*11740*/  LDSM.16.M88.4 R60, [R176+0x1000] ;  /* 0x00100000b03c783b */ /* 0x000fe80000000200 */
[----:B------:R-:W-:Y:S04]  /*11750*/  LDSM.16.M88.4 R56, [R188] ;  /* 0x00000000bc38783b */ /* 0x000fe80000000200 */
[----:B------:R-:W-:Y:S01]  /*11760*/  LDSM.16.M88.4 R72, [R159+-0x2000] ;  /* 0xffe000009f48783b */ /* 0x000fe20000000200 */
[C---:B-1----:R-:W-:Y:S03]  /*11770*/  HMMA.16816.F32.BF16 R20, R4.reuse, R40, R20 ;  /* 0x000000280414723c */ /* 0x042fe60000041814 */
[----:B------:R-:W0:Y:S05]  /*11780*/  LDGDEPBAR ;  /* 0x00000000000079af */ /* 0x000e2a0000000000 */
[C---:B------:R-:W-:Y:S01]  /*11790*/  HMMA.16816.F32.BF16 R12, R4.reuse, R42, R28 ;  /* 0x0000002a040c723c */ /* 0x040fe2000004181c */
[----:B------:R-:W1:Y:S07]  /*117a0*/  LDSM.16.M88.4 R28, [R183+0x4000] ;  /* 0x00400000b71c783b */ /* 0x000e6e0000000200 */
[----:B---3--:R-:W-:Y:S08]  /*117b0*/  HMMA.16816.F32.BF16 R32, R4, R48, R32 ;  /* 0x000000300420723c */ /* 0x008ff00000041820 */
[C---:B--2---:R-:W-:Y:S08]  /*117c0*/  HMMA.16816.F32.BF16 R20, R16.reuse, R44, R20 ;  /* 0x0000002c1014723c */ /* 0x044ff00000041814 */
[----:B------:R-:W-:Y:S01]  /*117d0*/  HMMA.16816.F32.BF16 R12, R16, R46, R12 ;  /* 0x0000002e100c723c */ /* 0x000fe2000004180c */
[----:B------:R-:W2:Y:S07]  /*117e0*/  LDSM.16.M88.4 R44, [R177+0x1800] ;  /* 0x00180000b12c783b */ /* 0x000eae0000000200 */
[----:B------:R-:W-:Y:S01]  /*117f0*/  HMMA.16816.F32.BF16 R40, R4, R50, R36 ;  /* 0x000000320428723c */ /* 0x000fe20000041824 */
[----:B------:R-:W-:Y:S07]  /*11800*/  LDSM.16.M88.4 R48, [R176+0x1800] ;  /* 0x00180000b030783b */ /* 0x000fee0000000200 */
[----:B------:R-:W-:Y:S01]  /*11810*/  HMMA.16816.F32.BF16 R8, R24, R64, R20 ;  /* 0x000000401808723c */ /* 0x000fe20000041814 */
[----:B------:R-:W3:Y:S07]  /*11820*/  LDSM.16.M88.4 R20, [R185+0x4000] ;  /* 0x00400000b914783b */ /* 0x000eee0000000200 */
[----:B----4-:R-:W-:Y:S08]  /*11830*/  HMMA.16816.F32.BF16 R36, R16, R52, R32 ;  /* 0x000000341024723c */ /* 0x010ff00000041820 */
[----:B------:R-:W-:Y:S01]  /*11840*/  HMMA.16816.F32.BF16 R32, R24, R66, R12 ;  /* 0x000000421820723c */ /* 0x000fe2000004180c */
[----:B------:R-:W4:Y:S04]  /*11850*/  LDSM.16.M88.4 R12, [R184+0x4000] ;  /* 0x00400000b80c783b */ /* 0x000f280000000200 */
[----:B------:R-:W-:Y:S03]  /*11860*/  LDSM.16.M88.4 R64, [R177+0x2000] ;  /* 0x00200000b140783b */ /* 0x000fe60000000200 */
[----:B-1----:R-:W-:Y:S01]  /*11870*/  HMMA.16816.F32.BF16 R4, R28, R68, R8 ;  /* 0x000000441c04723c */ /* 0x002fe20000041808 */
[----:B------:R-:W1:Y:S07]  /*11880*/  LDSM.16.M88.4 R8, [R182+0x8000] ;  /* 0x00800000b608783b */ /* 0x000e6e0000000200 */
[----:B------:R-:W-:Y:S01]  /*11890*/  HMMA.16816.F32.BF16 R40, R16, R54, R40 ;  /* 0x000000361028723c */ /* 0x000fe20000041828 */
[----:B------:R-:W-:Y:S07]  /*118a0*/  LDSM.16.M88.4 R52, [R177+0x2800] ;  /* 0x00280000b134783b */ /* 0x000fee0000000200 */
[----:B--2---:R-:W-:Y:S08]  /*118b0*/  HMMA.16816.F32.BF16 R36, R24, R44, R36 ;  /* 0x0000002c1824723c */ /* 0x004ff00000041824 */
[----:B------:R-:W-:Y:S01]  /*118c0*/  HMMA.16816.F32.BF16 R16, R28, R70, R32 ;  /* 0x000000461c10723c */ /* 0x000fe20000041820 */
[----:B------:R-:W-:Y:S07]  /*118d0*/  LDSM.16.M88.4 R68, [R176+0x2000] ;  /* 0x00200000b044783b */ /* 0x000fee0000000200 */
[----:B---3--:R-:W-:Y:S08]  /*118e0*/  HMMA.16816.F32.BF16 R4, R20, R60, R4 ;  /* 0x0000003c1404723c */ /* 0x008ff00000041804 */
[----:B------:R-:W-:Y:S01]  /*118f0*/  HMMA.16816.F32.BF16 R40, R24, R46, R40 ;  /* 0x0000002e1828723c */ /* 0x000fe20000041828 */
[----:B------:R-:W2:Y:S07]  /*11900*/  LDSM.16.M88.4 R44, [R159+-0x1800] ;  /* 0xffe800009f2c783b */ /* 0x000eae0000000200 */
[----:B------:R-:W-:Y:S08]  /*11910*/  HMMA.16816.F32.BF16 R32, R28, R56, R36 ;  /* 0x000000381c20723c */ /* 0x000ff00000041824 */
[----:B------:R-:W-:Y:S01]  /*11920*/  HMMA.16816.F32.BF16 R24, R20, R62, R16 ;  /* 0x0000003e1418723c */ /* 0x000fe20000041810 */
[----:B------:R-:W-:Y:S07]  /*11930*/  LDSM.16.M88.4 R60, [R191] ;  /* 0x00000000bf3c783b */ /* 0x000fee0000000200 */
[----:B----4-:R-:W-:Y:S01]  /*11940*/  HMMA.16816.F32.BF16 R16, R12, R72, R4 ;  /* 0x000000480c10723c */ /* 0x010fe20000041804 */
[----:B------:R-:W3:Y:S07]  /*11950*/  LDSM.16.M88.4 R4, [R183+0x8000] ;  /* 0x00800000b704783b */ /* 0x000eee0000000200 */
[----:B------:R-:W-:Y:S01]  /*11960*/  HMMA.16816.F32.BF16 R36, R28, R58, R40 ;  /* 0x0000003a1c24723c */ /* 0x000fe20000041828 */
[----:B------:R-:W-:Y:S04]  /*11970*/  LDSM.16.M88.4 R56, [R159+-0x1000] ;  /* 0xfff000009f38783b */ /* 0x000fe80000000200 */
[----:B------:R-:W-:Y:S03]  /*11980*/  LDSM.16.M88.4 R40, [R176+0x2800] ;  /* 0x00280000b028783b */ /* 0x000fe60000000200 */
[----:B------:R-:W-:Y:S08]  /*11990*/  HMMA.16816.F32.BF16 R32, R20, R48, R32 ;  /* 0x000000301420723c */ /* 0x000ff00000041820 */
[----:B------:R-:W-:Y:S01]  /*119a0*/  HMMA.16816.F32.BF16 R28, R12, R74, R24 ;  /* 0x0000004a0c1c723c */ /* 0x000fe20000041818 */
[----:B------:R-:W4:Y:S07]  /*119b0*/  LDSM.16.M88.4 R24, [R185+0x8000] ;  /* 0x00800000b918783b */ /* 0x000f2e0000000200 */
[----:B-1----:R-:W-:Y:S08]  /*119c0*/  HMMA.16816.F32.BF16 R16, R8, R64, R16 ;  /* 0x000000400810723c */ /* 0x002ff00000041810 */
[----:B------:R-:W-:Y:S01]  /*119d0*/  HMMA.16816.F32.BF16 R36, R20, R50, R36 ;  /* 0x000000321424723c */ /* 0x000fe20000041824 */
[----:B------:R-:W1:Y:S04]  /*119e0*/  LDSM.16.M88.4 R48, [R190] ;  /* 0x00000000be30783b */ /* 0x000e680000000200 */
[----:B------:R-:W1:Y:S03]  /*119f0*/  LDSM.16.M88.4 R20, [R184+0x8000] ;  /* 0x00800000b814783b */ /* 0x000e660000000200 */
[----:B--2---:R-:W-:Y:S08]  /*11a00*/  HMMA.16816.F32.BF16 R32, R12, R44, R32 ;  /* 0x0000002c0c20723c */ /* 0x004ff00000041820 */
[----:B------:R-:W-:Y:S01]  /*11a10*/  HMMA.16816.F32.BF16 R28, R8, R66, R28 ;  /* 0x00000042081c723c */ /* 0x000fe2000004181c */
[----:B------:R-:W-:Y:S07]  /*11a20*/  LDSM.16.M88.4 R64, [R187] ;  /* 0x00000000bb40783b */ /* 0x000fee0000000200 */
[----:B---3--:R-:W-:Y:S08]  /*11a30*/  HMMA.16816.F32.BF16 R16, R4, R60, R16 ;  /* 0x0000003c0410723c */ /* 0x008ff00000041810 */
[----:B------:R-:W-:Y:S01]  /*11a40*/  HMMA.16816.F32.BF16 R36, R12, R46, R36 ;  /* 0x0000002e0c24723c */ /* 0x000fe20000041824 */
[----:B------:R-:W-:Y:S07]  /*11a50*/  LDSM.16.M88.4 R44, [R177+0x3000] ;  /* 0x00300000b12c783b */ /* 0x000fee0000000200 */
[----:B------:R-:W-:Y:S08]  /*11a60*/  HMMA.16816.F32.BF16 R32, R8, R52, R32 ;  /* 0x000000340820723c */ /* 0x000ff00000041820 */
[----:B------:R-:W-:Y:S01]  /*11a70*/  HMMA.16816.F32.BF16 R28, R4, R62, R28 ;  /* 0x0000003e041c723c */ /* 0x000fe2000004181c */
[----:B------:R-:W-:Y:S07]  /*11a80*/  LDSM.16.M88.4 R60, [R176+0x3000] ;  /* 0x00300000b03c783b */ /* 0x000fee0000000200 */
[----:B----4-:R-:W-:Y:S01]  /*11a90*/  HMMA.16816.F32.BF16 R12, R24, R68, R16 ;  /* 0x00000044180c723c */ /* 0x010fe20000041810 */
[----:B------:R-:W2:Y:S07]  /*11aa0*/  LDSM.16.M88.4 R16, [R182+0xc000] ;  /* 0x00c00000b610783b */ /* 0x000eae0000000200 */
[----:B------:R-:W-:Y:S01]  /*11ab0*/  HMMA.16816.F32.BF16 R36, R8, R54, R36 ;  /* 0x000000360824723c */ /* 0x000fe20000041824 */
[----:B------:R-:W3:Y:S07]  /*11ac0*/  LDSM.16.M88.4 R52, [R159+-0x800] ;  /* 0xfff800009f34783b */ /* 0x000eee0000000200 */
[----:B-1----:R-:W-:Y:S08]  /*11ad0*/  HMMA.16816.F32.BF16 R32, R4, R48, R32 ;  /* 0x000000300420723c */ /* 0x002ff00000041820 */
[----:B------:R-:W-:Y:S08]  /*11ae0*/  HMMA.16816.F32.BF16 R28, R24, R70, R28 ;  /* 0x00000046181c723c */ /* 0x000ff0000004181c */
[----:B------:R-:W-:Y:S01]  /*11af0*/  HMMA.16816.F32.BF16 R8, R20, R56, R12 ;  /* 0x000000381408723c */ /* 0x000fe2000004180c */
[----:B------:R-:W1:Y:S07]  /*11b00*/  LDSM.16.M88.4 R12, [R183+0xc000] ;  /* 0x00c00000b70c783b */ /* 0x000e6e0000000200 */
[----:B------:R-:W-:Y:S01]  /*11b10*/  HMMA.16816.F32.BF16 R36, R4, R50, R36 ;  /* 0x000000320424723c */ /* 0x000fe20000041824 */
[----:B------:R-:W4:Y:S07]  /*11b20*/  LDSM.16.M88.4 R48, [R177+0x3800] ;  /* 0x00380000b130783b */ /* 0x000f2e0000000200 */
[----:B------:R-:W-:Y:S08]  /*11b30*/  HMMA.16816.F32.BF16 R32, R24, R40, R32 ;  /* 0x000000281820723c */ /* 0x000ff00000041820 */
[----:B------:R-:W-:Y:S01]  /*11b40*/  HMMA.16816.F32.BF16 R28, R20, R58, R28 ;  /* 0x0000003a141c723c */ /* 0x000fe2000004181c */
[----:B------:R-:W-:Y:S07]  /*11b50*/  LDSM.16.M88.4 R56, [R159] ;  /* 0x000000009f38783b */ /* 0x000fee0000000200 */
[----:B--2---:R-:W-:Y:S01]  /*11b60*/  HMMA.16816.F32.BF16 R4, R16, R44, R8 ;  /* 0x0000002c1004723c */ /* 0x004fe20000041808 */
[----:B------:R-:W2:Y:S07]  /*11b70*/  LDSM.16.M88.4 R8, [R185+0xc000] ;  /* 0x00c00000b908783b */ /* 0x000eae0000000200 */
[----:B------:R-:W-:Y:S01]  /*11b80*/  HMMA.16816.F32.BF16 R36, R24, R42, R36 ;  /* 0x0000002a1824723c */ /* 0x000fe20000041824 */
[----:B------:R-:W-:Y:S07]  /*11b90*/  LDSM.16.M88.4 R40, [R176+0x3800] ;  /* 0x00380000b028783b */ /* 0x000fee0000000200 */
[----:B---3--:R-:W-:Y:S08]  /*11ba0*/  HMMA.16816.F32.BF16 R32, R20, R52, R32 ;  /* 0x000000341420723c */ /* 0x008ff00000041820 */
[----:B------:R-:W-:Y:S01]  /*11bb0*/  HMMA.16816.F32.BF16 R28, R16, R46, R28 ;  /* 0x0000002e101c723c */ /* 0x000fe2000004181c */
[----:B------:R-:W3:Y:S07]  /*11bc0*/  LDSM.16.M88.4 R44, [R192] ;  /* 0x00000000c02c783b */ /* 0x000eee0000000200 */
[----:B-1----:R-:W-:Y:S01]  /*11bd0*/  HMMA.16816.F32.BF16 R24, R12, R64, R4 ;  /* 0x000000400c18723c */ /* 0x002fe20000041804 */
[----:B------:R-:W1:Y:S07]  /*11be0*/  LDSM.16.M88.4 R4, [R184+0xc000] ;  /* 0x00c00000b804783b */ /* 0x000e6e0000000200 */
[----:B------:R-:W-:Y:S08]  /*11bf0*/  HMMA.16816.F32.BF16 R20, R20, R54, R36 ;  /* 0x000000361414723c */ /* 0x000ff00000041824 */
[----:B----4-:R-:W-:Y:S08]  /*11c00*/  HMMA.16816.F32.BF16 R36, R16, R48, R32 ;  /* 0x000000301024723c */ /* 0x010ff00000041820 */
[----:B------:R-:W-:Y:S08]  /*11c10*/  HMMA.16816.F32.BF16 R32, R12, R66, R28 ;  /* 0x000000420c20723c */ /* 0x000ff0000004181c */
[----:B--2---:R-:W-:Y:S08]  /*11c20*/  HMMA.16816.F32.BF16 R28, R8, R60, R24 ;  /* 0x0000003c081c723c */ /* 0x004ff00000041818 */
[----:B------:R-:W-:Y:S08]  /*11c30*/  HMMA.16816.F32.BF16 R16, R16, R50, R20 ;  /* 0x000000321010723c */ /* 0x000ff00000041814 */
[----:B---3--:R-:W-:Y:S08]  /*11c40*/  HMMA.16816.F32.BF16 R20, R12, R44, R36 ;  /* 0x0000002c0c14723c */ /* 0x008ff00000041824 */
[----:B------:R-:W-:Y:S01]  /*11c50*/  HMMA.16816.F32.BF16 R24, R8, R62, R32 ;  /* 0x0000003e0818723c */ /* 0x000fe20000041820 */
[----:B------:R-:W2:Y:S01]  /*11c60*/  LDSM.16.M88.4 R32, [R159+0x800] ;  /* 0x000800009f20783b */ /* 0x000ea20000000200 */
[----:B------:R-:W-:-:S06]  /*11c70*/  DEPBAR.LE SB0, 0x0 ;  /* 0x000080000000791a */ /* 0x000fcc0000000000 */
[----:B-1----:R-:W-:Y:S08]  /*11c80*/  HMMA.16816.F32.BF16 R28, R4, R56, R28 ;  /* 0x00000038041c723c */ /* 0x002ff0000004181c */
[----:B------:R-:W-:Y:S08]  /*11c90*/  HMMA.16816.F32.BF16 R12, R12, R46, R16 ;  /* 0x0000002e0c0c723c */ /* 0x000ff00000041810 */
[----:B------:R-:W-:Y:S08]  /*11ca0*/  HMMA.16816.F32.BF16 R16, R8, R40, R20 ;  /* 0x000000280810723c */ /* 0x000ff00000041814 */
[----:B------:R-:W-:Y:S01]  /*11cb0*/  HMMA.16816.F32.BF16 R20, R4, R58, R24 ;  /* 0x0000003a0414723c */ /* 0x000fe20000041818 */
[----:B------:R-:W-:-:S04]  /*11cc0*/  FMUL.FTZ R0, R28, c[0x0][0x320] ;  /* 0x0000c8001c007a20 */ /* 0x000fc80000410000 */
[----:B------:R1:W3:Y:S03]  /*11cd0*/  MUFU.TANH R28, R0 ;  /* 0x00000000001c7308 */ /* 0x0002e60000002400 */
[----:B------:R-:W-:Y:S08]  /*11ce0*/  HMMA.16816.F32.BF16 R8, R8, R42, R12 ;  /* 0x0000002a0808723c */ /* 0x000ff0000004180c */
[----:B--2---:R-:W-:Y:S01]  /*11cf0*/  HMMA.16816.F32.BF16 R12, R4, R32, R16 ;  /* 0x00000020040c723c */ /* 0x004fe20000041810 */
[----:B-1----:R-:W-:-:S04]  /*11d00*/  FMUL.FTZ R0, R29, c[0x0][0x320] ;  /* 0x0000c8001d007a20 */ /* 0x002fc80000410000 */
        /* <DEDUP_REMOVED lines=32> */
[----:B--234-:R-:W-:Y:S01]  /*11f10*/  ISETP.NE.AND P4, PT, R120, 0x1, PT ;  /* 0x000000017800780c */ /* 0x01cfe20003f85270 */
[----:B------:R-:W-:Y:S01]  /*11f20*/  IMAD.MOV.U32 R197, RZ, RZ, RZ ;  /* 0x000000ffffc57224 */ /* 0x000fe200078e00ff */
[----:B------:R-:W-:-:S04]  /*11f30*/  IADD3 R2, R212, R107, R226 ;  /* 0x0000006bd4027210 */ /* 0x000fc80007ffe0e2 */
[----:B------:R-:W-:-:S05]  /*11f40*/  IADD3 R2, R2, -0x20, RZ ;  /* 0xffffffe002027810 */ /* 0x000fca0007ffe0ff */
[----:B-1----:R-:W-:Y:S02]  /*11f50*/  IMAD.MOV.U32 R0, RZ, RZ, R2 ;  /* 0x000000ffff007224 */ /* 0x002fe400078e0002 */
[----:B------:R-:W-:-:S05]  /*11f60*/  @P4 IMAD.HI.U32 R3, R2, c[0x0][0x2bc], RZ ;  /* 0x0000af0002034a27 */ /* 0x000fca00078e00ff */
        /* <DEDUP_REMOVED lines=23> */
.L_x_983:
[----:B------:R-:W-:Y:S05]  /*120e0*/  BRA.DIV ~URZ, `(.L_x_836) ;  /* 0x0000f7827f007947 */ /* 0x000fea000b800000 */
[----:B-1----:R1:W3:Y:S02]  /*120f0*/  SHFL.IDX PT, R0, R5, RZ, 0x181f ;  /* 0x00181fff05007589 */ /* 0x0022e400000e0000 */
.L_x_984:
[C---:B------:R-:W-:Y:S02]  /*12100*/  ISETP.GE.AND P1, PT, R132.reuse, c[0x0][0x1d4], PT ;  /* 0x0000750084007a0c */ /* 0x040fe40003f26270 */
[C---:B---3--:R-:W-:Y:S02]  /*12110*/  LEA R2, P0, R132.reuse, R0, 0x1 ;  /* 0x0000000084027211 */ /* 0x048fe400078008ff */
[----:B------:R-:W-:Y:S02]  /*12120*/  ISETP.GE.AND P3, PT, R137, c[0x0][0x1d4], PT ;  /* 0x0000750089007a0c */ /* 0x000fe40003f66270 */
[----:B--2---:R-:W-:Y:S02]  /*12130*/  LEA.HI.X R3, R132, R4, R133, 0x1, P0 ;  /* 0x0000000484037211 */ /* 0x004fe400000f0c85 */
[----:B------:R-:W-:Y:S02]  /*12140*/  LEA R8, P0, R201, R0, 0x1 ;  /* 0x00000000c9087211 */ /* 0x000fe400078008ff */
[----:B------:R-:W-:-:S02]  /*12150*/  ISETP.GE.AND P2, PT, R200, c[0x0][0x1d4], PT ;  /* 0x00007500c8007a0c */ /* 0x000fc40003f46270 */
[----:B------:R-:W-:Y:S01]  /*12160*/  LEA.HI.X R9, R201, R4, R205, 0x1, P0 ;  /* 0x00000004c9097211 */ /* 0x000fe200000f0ccd */
[----:B------:R-:W-:Y:S01]  /*12170*/  @!PT LDS RZ, [RZ] ;  /* 0x00000000fffff984 */ /* 0x000fe20000000800 */
[----:B------:R-:W-:Y:S01]  /*12180*/  @!PT LDS RZ, [RZ] ;  /* 0x00000000fffff984 */ /* 0x000fe20000000800 */
[----:B------:R-:W-:Y:S01]  /*12190*/  @!PT LDS RZ, [RZ] ;  /* 0x00000000fffff984 */ /* 0x000fe20000000800 */
[----:B------:R2:W-:Y:S01]  /*121a0*/  LDGSTS.E.BYPASS.LTC128B.128 [R194+0xc080], [R2.64], !P1 ;  /* 0x0c08000002c27fae */ /* 0x0005e2000c901d48 */
[C---:B------:R-:W-:Y:S02]  /*121b0*/  LEA R6, P0, R200.reuse, R0, 0x1 ;  /* 0x00000000c8067211 */ /* 0x040fe400078008ff */
[----:B------:R-:W-:Y:S01]  /*121c0*/  ISETP.GE.AND P1, PT, R199, c[0x0][0x1d4], PT ;  /* 0x00007500c7007a0c */ /* 0x000fe20003f26270 */
[----:B------:R3:W-:Y:S01]  /*121d0*/  LDGSTS.E.BYPASS.LTC128B.128 [R194+0xd080], [R8.64], !P3 ;  /* 0x0d08000008c27fae */ /* 0x0007e2000d901d48 */
[----:B------:R-:W-:-:S05]  /*121e0*/  LEA.HI.X R7, R200, R4, R207, 0x1, P0 ;  /* 0x00000004c8077211 */ /* 0x000fca00000f0ccf */
[----:B------:R3:W-:Y:S01]  /*121f0*/  LDGSTS.E.BYPASS.LTC128B.128 [R194+0xe080], [R6.64], !P2 ;  /* 0x0e08000006c27fae */ /* 0x0007e2000d101d48 */
[----:B--2---:R-:W-:-:S04]  /*12200*/  LEA R2, P0, R199, R0, 0x1 ;  /* 0x00000000c7027211 */ /* 0x004fc800078008ff */
[----:B------:R-:W-:-:S05]  /*12210*/  LEA.HI.X R3, R199, R4, R206, 0x1, P0 ;  /* 0x00000004c7037211 */ /* 0x000fca00000f0cce */
[----:B------:R3:W-:Y:S04]  /*12220*/  LDGSTS.E.BYPASS.LTC128B.128 [R194+0xf080], [R2.64], !P1 ;  /* 0x0f08000002c27fae */ /* 0x0007e8000c901d48 */
.L_x_834:
[----:B--234-:R-:W-:Y:S05]  /*12230*/  BSYNC B0 ;  /* 0x0000000000007941 */ /* 0x01cfea0003800000 */
.L_x_833:
[----:B-1----:R-:W-:Y:S01]  /*12240*/  IMAD.MOV.U32 R0, RZ, RZ, c[0x0][0x2c4] ;  /* 0x0000b100ff007624 */ /* 0x002fe200078e00ff */
[----:B------:R-:W-:Y:S01]  /*12250*/  ULDC UR4, c[0x0][0x324] ;  /* 0x0000c90000047ab9 */ /* 0x000fe20000000800 */
[----:B------:R-:W-:Y:S01]  /*12260*/  IADD3 R2, R209, 0x1, -R107 ;  /* 0x00000001d1027810 */ /* 0x000fe20007ffe86b */
[----:B------:R-:W-:Y:S01]  /*12270*/  ULOP3.LUT UR4, URZ, UR4, URZ, 0x33, !UPT ;  /* 0x000000043f047292 */ /* 0x000fe2000f8e333f */
[----:B------:R-:W0:Y:S01]  /*12280*/  LDGDEPBAR ;  /* 0x00000000000079af */ /* 0x000e220000000000 */
[----:B------:R-:W-:Y:S01]  /*12290*/  ISETP.NE.AND P0, PT, R0, 0x1, PT ;  /* 0x000000010000780c */ /* 0x000fe20003f05270 */
[----:B------:R-:W-:Y:S02]  /*122a0*/  IMAD.IADD R0, R231, 0x1, R227 ;  /* 0x00000001e7007824 */ /* 0x000fe400078e02e3 */
[----:B------:R-:W-:Y:S02]  /*122b0*/  IMAD.IADD R7, R116, 0x1, -R215 ;  /* 0x0000000174077824 */ /* 0x000fe400078e0ad7 */
[----:B------:R-:W-:-:S08]  /*122c0*/  IMAD.MOV.U32 R4, RZ, RZ, R0 ;  /* 0x000000ffff047224 */ /* 0x000fd000078e0000 */
[----:B------:R-:W-:Y:S01]  /*122d0*/  @P0 IMAD.HI.U32 R3, R0, c[0x0][0x2c8], RZ ;  /* 0x0000b20000030a27 */ /* 0x000fe200078e00ff */
[----:B------:R-:W-:-:S04]  /*122e0*/  IADD3 R0, -R210, R2, -R215 ;  /* 0x00000002d2007210 */ /* 0x000fc80007ffe9d7 */
[C---:B------:R-:W-:Y:S02]  /*122f0*/  IADD3 R6, R0.reuse, UR4, RZ ;  /* 0x0000000400067c10 */ /* 0x040fe4000fffe0ff */
[----:B------:R-:W-:Y:S02]  /*12300*/  @P0 SHF.R.U32.HI R4, RZ, c[0x0][0x2cc], R3 ;  /* 0x0000b300ff040a19 */ /* 0x000fe40000011603 */
[----:B------:R-:W-:Y:S01]  /*12310*/  IADD3 R5, R0, c[0x0][0x328], RZ ;  /* 0x0000ca0000057a10 */ /* 0x000fe20007ffe0ff */
[----:B------:R-:W-:Y:S05]  /*12320*/  BRA.DIV ~URZ, `(.L_x_837) ;  /* 0x0000f5a27f007947 */ /* 0x000fea000b800000 */
[----:B------:R1:W2:Y:S02]  /*12330*/  SHFL.IDX PT, R3, R4, RZ, 0x1c1f ;  /* 0x001c1fff04037589 */ /* 0x0002a400000e0000 */
.L_x_985:
[----:B------:R-:W-:Y:S01]  /*12340*/  IMAD.MOV.U32 R0, RZ, RZ, c[0x0][0x32c] ;  /* 0x0000cb00ff007624 */ /* 0x000fe200078e00ff */
[----:B--2---:R-:W-:-:S04]  /*12350*/  IADD3 R2, R5, R3, RZ ;  /* 0x0000000305027210 */ /* 0x004fc80007ffe0ff */
[----:B------:R-:W-:Y:S01]  /*12360*/  ISETP.GE.AND P0, PT, R0, 0x1, PT ;  /* 0x000000010000780c */ /* 0x000fe20003f06270 */
[----:B------:R-:W-:Y:S01]  /*12370*/  IMAD.IADD R0, R6, 0x1, R3 ;  /* 0x0000000106007824 */ /* 0x000fe200078e0203 */
[----:B------:R-:W-:-:S11]  /*12380*/  IMNMX R2, R7, R2, PT ;  /* 0x0000000207027217 */ /* 0x000fd60003800200 */
[----:B------:R-:W-:Y:S05]  /*12390*/  @!P0 BRA `(.L_x_838) ;  /* 0x0000015000008947 */ /* 0x000fea0003800000 */
[----:B------:R-:W-:Y:S01]  /*123a0*/  IADD3 R3, -R210, R209, R3 ;  /* 0x000000d1d2037210 */ /* 0x000fe20007ffe103 */
[----:B------:R-:W-:Y:S03]  /*123b0*/  BSSY B0, `(.L_x_839) ;  /* 0x000000e000007945 */ /* 0x000fe60003800000 */
        /* <DEDUP_REMOVED lines=9> */
.L_x_840:
[----:B------:R-:W-:-:S04]  /*12450*/  MOV R8, c[0x0][0x32c] ;  /* 0x0000cb0000087a02 */ /* 0x000fc80000000f00 */
[----:B------:R-:W-:-:S13]  /*12460*/  ISETP.NE.AND P0, PT, R8, 0x1, PT ;  /* 0x000000010800780c */ /* 0x000fda0003f05270 */
[----:B------:R-:W-:-:S05]  /*12470*/  @P0 IMAD.HI.U32 R8, R3, c[0x0][0x330], RZ ;  /* 0x0000cc0003080a27 */ /* 0x000fca00078e00ff */
[----:B------:R-:W-:Y:S02]  /*12480*/  @P0 SHF.R.U32.HI R3, RZ, c[0x0][0x334], R8 ;  /* 0x0000cd00ff030a19 */ /* 0x000fe40000011608 */
.L_x_841:
[----:B------:R-:W-:Y:S05]  /*12490*/  BSYNC B0 ;  /* 0x0000000000007941 */ /* 0x000fea0003800000 */
.L_x_839:
[----:B------:R-:W-:-:S04]  /*124a0*/  IMAD R3, R3, c[0x0][0x32c], -R107 ;  /* 0x0000cb0003037a24 */ /* 0x000fc800078e0a6b */
[----:B------:R-:W-:-:S05]  /*124b0*/  IMAD.IADD R3, R3, 0x1, -R215 ;  /* 0x0000000103037824 */ /* 0x000fca00078e0ad7 */
[----:B------:R-:W-:Y:S02]  /*124c0*/  IADD3 R8, R3, c[0x0][0x32c], RZ ;  /* 0x0000cb0003087a10 */ /* 0x000fe40007ffe0ff */
[----:B------:R-:W-:Y:S02]  /*124d0*/  IMNMX R0, R0, R3, !PT ;  /* 0x0000000300007217 */ /* 0x000fe40007800200 */
[----:B------:R-:W-:Y:S02]  /*124e0*/  IMNMX R2, R2, R8, PT ;  /* 0x0000000802027217 */ /* 0x000fe40003800200 */
.L_x_838:
[----:B------:R-:W-:-:S04]  /*124f0*/  ISETP.GT.AND P1, PT, R195, RZ, PT ;  /* 0x000000ffc300720c */ /* 0x000fc80003f24270 */
[C---:B------:R-:W-:Y:S02]  /*12500*/  ISETP.GT.AND P2, PT, R0.reuse, RZ, P1 ;  /* 0x000000ff0000720c */ /* 0x040fe40000f44270 */
[----:B------:R-:W-:Y:S02]  /*12510*/  ISETP.GT.AND P0, PT, R0, 0x1, P1 ;  /* 0x000000010000780c */ /* 0x000fe40000f04270 */
[C---:B------:R-:W-:Y:S02]  /*12520*/  ISETP.LT.OR P2, PT, R2.reuse, 0x1, P2 ;  /* 0x000000010200780c */ /* 0x040fe40001741670 */
[----:B------:R-:W-:Y:S02]  /*12530*/  ISETP.LT.OR P0, PT, R2, 0x2, P0 ;  /* 0x000000020200780c */ /* 0x000fe40000701670 */
[----:B------:R-:W-:Y:S02]  /*12540*/  FSEL R10, R28, -INF , !P2 ;  /* 0xff8000001c0a7808 */ /* 0x000fe40005000000 */
[----:B------:R-:W-:-:S02]  /*12550*/  FSEL R11, R27, -INF , !P0 ;  /* 0xff8000001b0b7808 */ /* 0x000fc40004000000 */
[C---:B------:R-:W-:Y:S02]  /*12560*/  ISETP.GT.AND P2, PT, R0.reuse, 0x8, P1 ;  /* 0x000000080000780c */ /* 0x040fe40000f44270 */
        /* <DEDUP_REMOVED lines=16> */
[----:B------:R-:W-:Y:S01]  /*12670*/  FSEL R28, R15, -INF , !P0 ;  /* 0xff8000000f1c7808 */ /* 0x000fe20004000000 */
[----:B------:R-:W-:Y:S06]  /*12680*/  BRA.DIV ~URZ, `(.L_x_842) ;  /* 0x0000f2b27f007947 */ /* 0x000fec000b800000 */
[----:B------:R2:W3:Y:S02]  /*12690*/  SHFL.IDX PT, R3, R4, 0x1, 0x1c1f ;  /* 0x003c1f0004037f89 */ /* 0x0004e400000e0000 */
.L_x_986:
[----:B------:R-:W-:Y:S01]  /*126a0*/  IMAD.MOV.U32 R0, RZ, RZ, c[0x0][0x32c] ;  /* 0x0000cb00ff007624 */ /* 0x000fe200078e00ff */
[----:B---3--:R-:W-:-:S04]  /*126b0*/  IADD3 R2, R5, R3, RZ ;  /* 0x0000000305027210 */ /* 0x008fc80007ffe0ff */
        /* <DEDUP_REMOVED lines=8> */
[----:B-12---:R-:W-:Y:S01]  /*12740*/  IMAD.MOV.U32 R4, RZ, RZ, c[0x0][0x32c] ;  /* 0x0000cb00ff047624 */ /* 0x006fe200078e00ff */
[----:B------:R-:W-:-:S04]  /*12750*/  LOP3.LUT R3, RZ, R3, RZ, 0x33, !PT ;  /* 0x00000003ff037212 */ /* 0x000fc800078e33ff */
[----:B------:R-:W-:-:S13]  /*12760*/  ISETP.NE.AND P0, PT, R4, 0x1, PT ;  /* 0x000000010400780c */ /* 0x000fda0003f05270 */
[----:B------:R-:W-:-:S05]  /*12770*/  @P0 IMAD.HI.U32 R4, R3, c[0x0][0x330], RZ ;  /* 0x0000cc0003040a27 */ /* 0x000fca00078e00ff */
[----:B------:R-:W-:-:S04]  /*12780*/  @P0 SHF.R.U32.HI R3, RZ, c[0x0][0x334], R4 ;  /* 0x0000cd00ff030a19 */ /* 0x000fc80000011604 */
[----:B------:R-:W-:Y:S01]  /*12790*/  LOP3.LUT R3, RZ, R3, RZ, 0x33, !PT ;  /* 0x00000003ff037212 */ /* 0x000fe200078e33ff */
[----:B------:R-:W-:Y:S05]  /*127a0*/  BRA `(.L_x_846) ;  /* 0x0000004000007947 */ /* 0x000fea0003800000 */
.L_x_845:
[----:B-12---:R-:W-:-:S04]  /*127b0*/  MOV R4, c[0x0][0x32c] ;  /* 0x0000cb0000047a02 */ /* 0x006fc80000000f00 */
[----:B------:R-:W-:-:S13]  /*127c0*/  ISETP.NE.AND P0, PT, R4, 0x1, PT ;  /* 0x000000010400780c */ /* 0x000fda0003f05270 */
[----:B------:R-:W-:-:S05]  /*127d0*/  @P0 IMAD.HI.U32 R4, R3, c[0x0][0x330], RZ ;  /* 0x0000cc0003040a27 */ /* 0x000fca00078e00ff */
[----:B------:R-:W-:Y:S02]  /*127e0*/  @P0 SHF.R.U32.HI R3, RZ, c[0x0][0x334], R4 ;  /* 0x0000cd00ff030a19 */ /* 0x000fe40000011604 */
.L_x_846:
[----:B------:R-:W-:Y:S05]  /*127f0*/  BSYNC B0 ;  /* 0x0000000000007941 */ /* 0x000fea0003800000 */
.L_x_844:
[----:B------:R-:W-:-:S04]  /*12800*/  IMAD R3, R3, c[0x0][0x32c], -R107 ;  /* 0x0000cb0003037a24 */ /* 0x000fc800078e0a6b */
[----:B------:R-:W-:-:S05]  /*12810*/  IMAD.IADD R3, R3, 0x1, -R215 ;  /* 0x0000000103037824 */ /* 0x000fca00078e0ad7 */
[----:B------:R-:W-:Y:S02]  /*12820*/  IADD3 R4, R3, c[0x0][0x32c], RZ ;  /* 0x0000cb0003047a10 */ /* 0x000fe40007ffe0ff */
[----:B------:R-:W-:Y:S02]  /*12830*/  IMNMX R0, R0, R3, !PT ;  /* 0x0000000300007217 */ /* 0x000fe40007800200 */
[----:B------:R-:W-:Y:S02]  /*12840*/  IMNMX R2, R2, R4, PT ;  /* 0x0000000402027217 */ /* 0x000fe40003800200 */
.L_x_843:
[C---:B------:R-:W-:Y:S02]  /*12850*/  ISETP.GT.AND P2, PT, R0.reuse, 0x1, P1 ;  /* 0x000000010000780c */ /* 0x040fe40000f44270 */
[----:B------:R-:W-:Y:S02]  /*12860*/  ISETP.GT.AND P0, PT, R0, 0x8, P1 ;  /* 0x000000080000780c */ /* 0x000fe40000f04270 */
[C---:B------:R-:W-:Y:S02]  /*12870*/  ISETP.LT.OR P3, PT, R2.reuse, 0x2, P2 ;  /* 0x000000020200780c */ /* 0x040fe40001761670 */
[----:B------:R-:W-:-:S02]  /*12880*/  ISETP.LT.OR P2, PT, R2, 0x9, P0 ;  /* 0x000000090200780c */ /* 0x000fc40000741670 */
[----:B------:R-:W-:Y:S02]  /*12890*/  ISETP.GT.AND P0, PT, R0, 0x9, P1 ;  /* 0x000000090000780c */ /* 0x000fe40000f04270 */
[----:B------:R-:W-:Y:S02]  /*128a0*/  FSEL R8, R26, -INF , !P2 ;  /* 0xff8000001a087808 */ /* 0x000fe40005000000 */
[----:B------:R-:W-:Y:S02]  /*128b0*/  ISETP.GT.AND P2, PT, R0, RZ, P1 ;  /* 0x000000ff0000720c */ /* 0x000fe40000f44270 */
[C---:B------:R-:W-:Y:S02]  /*128c0*/  ISETP.LT.OR P0, PT, R2.reuse, 0xa, P0 ;  /* 0x0000000a0200780c */ /* 0x040fe40000701670 */
[----:B------:R-:W-:Y:S02]  /*128d0*/  ISETP.LT.OR P2, PT, R2, 0x1, P2 ;  /* 0x000000010200780c */ /* 0x000fe40001741670 */
[----:B------:R-:W-:-:S02]  /*128e0*/  FSEL R7, R29, -INF , !P3 ;  /* 0xff8000001d077808 */ /* 0x000fc40005800000 */
[----:B------:R-:W-:Y:S02]  /*128f0*/  FSEL R9, R25, -INF , !P0 ;  /* 0xff80000019097808 */ /* 0x000fe40004000000 */
[----:B------:R-:W-:Y:S02]  /*12900*/  FSEL R6, R30, -INF , !P2 ;  /* 0xff8000001e067808 */ /* 0x000fe40005000000 */
[----:B------:R-:W-:Y:S02]  /*12910*/  ISETP.GT.AND P0, PT, R0, 0x10, P1 ;  /* 0x000000100000780c */ /* 0x000fe40000f04270 */
[----:B------:R-:W-:Y:S02]  /*12920*/  FMNMX.FTZ R3, R10, R11, !PT ;  /* 0x0000000b0a037209 */ /* 0x000fe40007810000 */
[----:B-12---:R-:W-:Y:S02]  /*12930*/  FMNMX.FTZ R4, R6, R7, !PT ;  /* 0x0000000706047209 */ /* 0x006fe40007810000 */
[----:B------:R-:W-:-:S02]  /*12940*/  ISETP.LT.OR P0, PT, R2, 0x11, P0 ;  /* 0x000000110200780c */ /* 0x000fc40000701670 */
[----:B------:R-:W-:Y:S02]  /*12950*/  FMNMX.FTZ R3, R12, R3, !PT ;  /* 0x000000030c037209 */ /* 0x000fe40007810000 */
[----:B------:R-:W-:Y:S02]  /*12960*/  ISETP.GT.AND P3, PT, R0, 0x11, P1 ;  /* 0x000000110000780c */ /* 0x000fe40000f64270 */
[----:B------:R-:W-:Y:S02]  /*12970*/  FMNMX.FTZ R4, R8, R4, !PT ;  /* 0x0000000408047209 */ /* 0x000fe40007810000 */
[----:B------:R-:W-:Y:S02]  /*12980*/  FSEL R27, R22, -INF , !P0 ;  /* 0xff800000161b7808 */ /* 0x000fe40004000000 */
[C---:B------:R-:W-:Y:S02]  /*12990*/  ISETP.GT.AND P2, PT, R0.reuse, 0x18, P1 ;  /* 0x000000180000780c */ /* 0x040fe40000f44270 */
[----:B------:R-:W-:-:S02]  /*129a0*/  ISETP.GT.AND P0, PT, R0, 0x19, P1 ;  /* 0x000000190000780c */ /* 0x000fc40000f04270 */
[----:B------:R-:W-:Y:S02]  /*129b0*/  FMNMX.FTZ R0, R13, R3, !PT ;  /* 0x000000030d007209 */ /* 0x000fe40007810000 */
[C---:B------:R-:W-:Y:S02]  /*129c0*/  ISETP.LT.OR P3, PT, R2.reuse, 0x12, P3 ;  /* 0x000000120200780c */ /* 0x040fe40001f61670 */
[----:B------:R-:W-:Y:S02]  /*129d0*/  FMNMX.FTZ R3, R9, R4, !PT ;  /* 0x0000000409037209 */ /* 0x000fe40007810000 */
[----:B------:R-:W-:Y:S02]  /*129e0*/  ISETP.LT.OR P1, PT, R2, 0x19, P2 ;  /* 0x000000190200780c */ /* 0x000fe40001721670 */
[----:B------:R-:W-:Y:S02]  /*129f0*/  FSEL R24, R24, -INF , !P3 ;  /* 0xff80000018187808 */ /* 0x000fe40005800000 */
[----:B------:R-:W-:-:S02]  /*12a00*/  FMNMX.FTZ R0, R14, R0, !PT ;  /* 0x000000000e007209 */ /* 0x000fc40007810000 */
[----:B------:R-:W-:Y:S02]  /*12a10*/  FMNMX.FTZ R3, R27, R3, !PT ;  /* 0x000000031b037209 */ /* 0x000fe40007810000 */
[----:B------:R-:W-:Y:S02]  /*12a20*/  ISETP.LT.OR P0, PT, R2, 0x1a, P0 ;  /* 0x0000001a0200780c */ /* 0x000fe40000701670 */
[----:B------:R-:W-:Y:S02]  /*12a30*/  FSEL R26, R21, -INF , !P1 ;  /* 0xff800000151a7808 */ /* 0x000fe40004800000 */
[----:B------:R-:W-:Y:S02]  /*12a40*/  FMNMX.FTZ R0, R17, R0, !PT ;  /* 0x0000000011007209 */ /* 0x000fe40007810000 */
[----:B------:R-:W-:Y:S02]  /*12a50*/  FMNMX.FTZ R2, R24, R3, !PT ;  /* 0x0000000318027209 */ /* 0x000fe40007810000 */
[----:B------:R-:W-:-:S02]  /*12a60*/  FSEL R25, R23, -INF , !P0 ;  /* 0xff80000017197808 */ /* 0x000fc40004000000 */
[----:B------:R-:W-:Y:S02]  /*12a70*/  FMNMX.FTZ R0, R16, R0, !PT ;  /* 0x0000000010007209 */ /* 0x000fe40007810000 */
[----:B------:R-:W-:Y:S02]  /*12a80*/  FMNMX.FTZ R2, R26, R2, !PT ;  /* 0x000000021a027209 */ /* 0x000fe40007810000 */
[----:B------:R-:W-:Y:S02]  /*12a90*/  FMNMX.FTZ R4, R28, R0, !PT ;  /* 0x000000001c047209 */ /* 0x000fe40007810000 */
[----:B------:R-:W-:Y:S01]  /*12aa0*/  FMNMX.FTZ R5, R25, R2, !PT ;  /* 0x0000000219057209 */ /* 0x000fe20007810000 */
[----:B------:R-:W-:Y:S05]  /*12ab0*/  BRA.DIV ~URZ, `(.L_x_847) ;  /* 0x0000eef27f007947 */ /* 0x000fea000b800000 */
[----:B------:R1:W2:Y:S02]  /*12ac0*/  SHFL.BFLY PT, R0, R4, 0x2, 0x1f ;  /* 0x0c401f0004007f89 */ /* 0x0002a400000e0000 */
.L_x_987:
[----:B-12---:R-:W-:Y:S01]  /*12ad0*/  FMNMX.FTZ R4, R4, R0, !PT ;  /* 0x0000000004047209 */ /* 0x006fe20007810000 */
[----:B------:R-:W-:Y:S05]  /*12ae0*/  BRA.DIV ~URZ, `(.L_x_848) ;  /* 0x0000ef027f007947 */ /* 0x000fea000b800000 */
[----:B------:R-:W1:Y:S04]  /*12af0*/  SHFL.BFLY PT, R0, R5, 0x2, 0x1f ;  /* 0x0c401f0005007f89 */ /* 0x000e6800000e0000 */
[----:B------:R-:W2:Y:S01]  /*12b00*/  SHFL.BFLY PT, R2, R4, 0x1, 0x1f ;  /* 0x0c201f0004027f89 */ /* 0x000ea200000e0000 */
[----:B-1----:R-:W-:-:S02]  /*12b10*/  FMNMX.FTZ R5, R5, R0, !PT ;  /* 0x0000000005057209 */ /* 0x002fc40007810000 */
[----:B--2---:R-:W-:-:S03]  /*12b20*/  FMNMX.FTZ R134, R4, R2, !PT ;  /* 0x0000000204867209 */ /* 0x004fc60007810000 */
[----:B------:R1:W2:Y:S04]  /*12b30*/  SHFL.BFLY PT, R3, R5, 0x1, 0x1f ;  /* 0x0c201f0005037f89 */ /* 0x0002a800000e0000 */
.L_x_988:
[C---:B------:R-:W-:Y:S01]  /*12b40*/  FMUL.FTZ R2, R134.reuse, c[0x0][0x2d0] ;  /* 0x0000b40086027a20 */ /* 0x040fe20000410000 */
[----:B------:R-:W-:Y:S01]  /*12b50*/  FSETP.NEU.FTZ.AND P0, PT, R134, -INF , PT ;  /* 0xff8000008600780b */ /* 0x000fe20003f1d000 */
[----:B------:R-:W-:Y:S01]  /*12b60*/  WARPSYNC 0xffffffff ;  /* 0xffffffff00007948 */ /* 0x000fe20003800000 */
[----:B-12---:R-:W-:Y:S01]  /*12b70*/  FMNMX.FTZ R5, R3, R5, !PT ;  /* 0x0000000503057209 */ /* 0x006fe20007810000 */
[----:B------:R-:W-:Y:S01]  /*12b80*/  LDSM.16.MT88.4 R20, [R179] ;  /* 0x00000000b314783b */ /* 0x000fe20000004200 */
[----:B------:R-:W-:Y:S02]  /*12b90*/  FSEL R2, R2, RZ, P0 ;  /* 0x000000ff02027208 */ /* 0x000fe40000000000 */
[----:B------:R-:W-:Y:S01]  /*12ba0*/  FSETP.NEU.FTZ.AND P0, PT, R5, -INF , PT ;  /* 0xff8000000500780b */ /* 0x000fe20003f1d000 */
[----:B------:R-:W-:Y:S01]  /*12bb0*/  LDSM.16.MT88.4 R148, [R178+0x800] ;  /* 0x00080000b294783b */ /* 0x000fe20000004200 */
[----:B------:R-:W-:Y:S01]  /*12bc0*/  MOV R135, c[0x0][0x2c4] ;  /* 0x0000b10000877a02 */ /* 0x000fe20000000f00 */
[--C-:B------:R-:W-:Y:S01]  /*12bd0*/  FFMA.FTZ R0, R10, c[0x0][0x2d0], -R2.reuse ;  /* 0x0000b4000a007a23 */ /* 0x100fe20000010802 */
[----:B------:R-:W-:Y:S01]  /*12be0*/  IADD3 R195, R195, -0x2, RZ ;  /* 0xfffffffec3c37810 */ /* 0x000fe20007ffe0ff */
[----:B------:R-:W-:Y:S01]  /*12bf0*/  FFMA.FTZ R3, R13, c[0x0][0x2d0], -R2 ;  /* 0x0000b4000d037a23 */ /* 0x000fe20000010802 */
[----:B------:R-:W-:Y:S01]  /*12c00*/  LDSM.16.MT88.4 R32, [R181+0x800] ;  /* 0x00080000b520783b */ /* 0x000fe20000004200 */
[----:B------:R1:W-:Y:S01]  /*12c10*/  MUFU.EX2 R110, R0 ;  /* 0x00000000006e7308 */ /* 0x0003e20000000800 */
[----:B------:R-:W-:-:S02]  /*12c20*/  ISETP.NE.AND P1, PT, R135, 0x1, PT ;  /* 0x000000018700780c */ /* 0x000fc40003f25270 */
[----:B------:R-:W-:Y:S01]  /*12c30*/  LDSM.16.MT88.4 R36, [R180] ;  /* 0x00000000b424783b */ /* 0x000fe20000004200 */
[----:B------:R-:W-:-:S03]  /*12c40*/  MOV R135, c[0x0][0x32c] ;  /* 0x0000cb0000877a02 */ /* 0x000fc60000000f00 */
[----:B------:R-:W-:Y:S01]  /*12c50*/  LDSM.16.MT88.4 R40, [R178+0x1000] ;  /* 0x00100000b228783b */ /* 0x000fe20000004200 */
[----:B------:R2:W-:Y:S03]  /*12c60*/  MUFU.EX2 R119, R3 ;  /* 0x0000000300777308 */ /* 0x0005e60000000800 */
[----:B------:R-:W-:Y:S04]  /*12c70*/  LDSM.16.MT88.4 R52, [R180+0x800] ;  /* 0x00080000b434783b */ /* 0x000fe80000004200 */
[----:B------:R-:W-:Y:S01]  /*12c80*/  LDSM.16.MT88.4 R56, [R181+0x1000] ;  /* 0x00100000b538783b */ /* 0x000fe20000004200 */
[----:B-1----:R-:W-:-:S03]  /*12c90*/  FFMA.FTZ R0, R11, c[0x0][0x2d0], -R2 ;  /* 0x0000b4000b007a23 */ /* 0x002fc60000010802 */
[----:B------:R-:W-:Y:S01]  /*12ca0*/  LDSM.16.MT88.4 R68, [R181+0x1800] ;  /* 0x00180000b544783b */ /* 0x000fe20000004200 */
[----:B------:R1:W-:Y:S03]  /*12cb0*/  MUFU.EX2 R108, R0 ;  /* 0x00000000006c7308 */ /* 0x0003e60000000800 */
[----:B------:R-:W-:Y:S01]  /*12cc0*/  LDSM.16.MT88.4 R72, [R178+0x2000] ;  /* 0x00200000b248783b */ /* 0x000fe20000004200 */
[----:B--2---:R-:W-:-:S03]  /*12cd0*/  FFMA.FTZ R3, R14, c[0x0][0x2d0], -R2 ;  /* 0x0000b4000e037a23 */ /* 0x004fc60000010802 */
[----:B------:R-:W-:Y:S01]  /*12ce0*/  LDSM.16.MT88.4 R60, [R179+0x1000] ;  /* 0x00100000b33c783b */ /* 0x000fe20000004200 */
[----:B------:R-:W-:Y:S03]  /*12cf0*/  MUFU.EX2 R118, R3 ;  /* 0x0000000300767308 */ /* 0x000fe60000000800 */
[----:B------:R-:W-:Y:S04]  /*12d00*/  LDSM.16.MT88.4 R64, [R180+0x1000] ;  /* 0x00100000b440783b */ /* 0x000fe80000004200 */
[----:B------:R-:W-:Y:S01]  /*12d10*/  LDSM.16.MT88.4 R80, [R180+0x1800] ;  /* 0x00180000b450783b */ /* 0x000fe20000004200 */
[----:B-1----:R-:W-:-:S03]  /*12d20*/  FFMA.FTZ R0, R12, c[0x0][0x2d0], -R2 ;  /* 0x0000b4000c007a23 */ /* 0x002fc60000010802 */
[----:B------:R-:W1:Y:S01]  /*12d30*/  LDSM.16.MT88.4 R12, [R178] ;  /* 0x00000000b20c783b */ /* 0x000e620000004200 */
[----:B------:R2:W3:Y:S03]  /*12d40*/  MUFU.EX2 R109, R0 ;  /* 0x00000000006d7308 */ /* 0x0004e60000000800 */
[----:B------:R-:W4:Y:S04]  /*12d50*/  LDSM.16.MT88.4 R84, [R179+0x2000] ;  /* 0x00200000b354783b */ /* 0x000f280000004200 */
[----:B------:R-:W-:Y:S04]  /*12d60*/  LDSM.16.MT88.4 R92, [R179+0x2800] ;  /* 0x00280000b35c783b */ /* 0x000fe80000004200 */
[----:B------:R-:W-:Y:S04]  /*12d70*/  LDSM.16.MT88.4 R96, [R180+0x2800] ;  /* 0x00280000b460783b */ /* 0x000fe80000004200 */
[----:B------:R-:W-:Y:S01]  /*12d80*/  LDSM.16.MT88.4 R112, [R179+0x3000] ;  /* 0x00300000b370783b */ /* 0x000fe20000004200 */
[----:B--2---:R-:W-:Y:S01]  /*12d90*/  FMUL.FTZ R0, R5, c[0x0][0x2d0] ;  /* 0x0000b40005007a20 */ /* 0x004fe20000410000 */
[----:B---3--:R-:W-:-:S02]  /*12da0*/  F2FP.BF16.PACK_AB R10, R119, R109 ;  /* 0x0000006d770a723e */ /* 0x008fc400000010ff */
[----:B------:R-:W-:Y:S02]  /*12db0*/  LDSM.16.MT88.4 R120, [R181+0x3000] ;  /* 0x00300000b578783b */ /* 0x000fe40000004200 */
[----:B------:R-:W-:Y:S02]  /*12dc0*/  FSEL R0, R0, RZ, P0 ;  /* 0x000000ff00007208 */ /* 0x000fe40000000000 */
[----:B------:R-:W-:Y:S03]  /*12dd0*/  LDSM.16.MT88.4 R48, [R179+0x1800] ;  /* 0x00180000b330783b */ /* 0x000fe60000004200 */
[--C-:B------:R-:W-:Y:S01]  /*12de0*/  FFMA.FTZ R3, R6, c[0x0][0x2d0], -R0.reuse ;  /* 0x0000b40006037a23 */ /* 0x100fe20000010800 */
[----:B------:R-:W-:Y:S03]  /*12df0*/  LDSM.16.MT88.4 R88, [R181+0x2000] ;  /* 0x00200000b558783b */ /* 0x000fe60000004200 */
[----:B------:R2:W-:Y:S01]  /*12e00*/  MUFU.EX2 R6, R3 ;  /* 0x0000000300067308 */ /* 0x0005e20000000800 */
[----:B------:R-:W3:Y:S01]  /*12e10*/  LDSM.16.MT88.4 R104, [R178+0x3000] ;  /* 0x00300000b268783b */ /* 0x000ee20000004200 */
[----:B--2---:R-:W-:-:S06]  /*12e20*/  FFMA.FTZ R3, R7, c[0x0][0x2d0], -R0 ;  /* 0x0000b40007037a23 */ /* 0x004fcc0000010800 */
[----:B------:R2:W5:Y:S02]  /*12e30*/  MUFU.EX2 R4, R3 ;  /* 0x0000000300047308 */ /* 0x0005640000000800 */
[----:B--2---:R-:W-:Y:S01]  /*12e40*/  FFMA.FTZ R3, R8, c[0x0][0x2d0], -R0 ;  /* 0x0000b40008037a23 */ /* 0x004fe20000010800 */
[----:B------:R-:W-:-:S05]  /*12e50*/  F2FP.BF16.PACK_AB R8, R108, R110 ;  /* 0x0000006e6c08723e */ /* 0x000fca00000010ff */
[----:B------:R2:W-:Y:S02]  /*12e60*/  MUFU.EX2 R116, R3 ;  /* 0x0000000300747308 */ /* 0x0005e40000000800 */
[----:B--2---:R-:W-:Y:S01]  /*12e70*/  FFMA.FTZ R3, R9, c[0x0][0x2d0], -R0 ;  /* 0x0000b40009037a23 */ /* 0x004fe20000010800 */
[----:B-----5:R-:W-:-:S05]  /*12e80*/  F2FP.BF16.PACK_AB R9, R4, R6 ;  /* 0x000000060409723e */ /* 0x020fca00000010ff */
[----:B------:R2:W5:Y:S02]  /*12e90*/  MUFU.EX2 R7, R3 ;  /* 0x0000000300077308 */ /* 0x0005640000000800 */
[----:B--2---:R-:W-:Y:S01]  /*12ea0*/  FFMA.FTZ R3, R17, c[0x0][0x2d0], -R2 ;  /* 0x0000b40011037a23 */ /* 0x004fe20000010802 */
[----:B-----5:R-:W-:-:S05]  /*12eb0*/  F2FP.BF16.PACK_AB R11, R7, R116 ;  /* 0x00000074070b723e */ /* 0x020fca00000010ff */
[----:B------:R2:W5:Y:S02]  /*12ec0*/  MUFU.EX2 R124, R3 ;  /* 0x00000003007c7308 */ /* 0x0005640000000800 */
[C---:B-1----:R-:W-:Y:S08]  /*12ed0*/  HMMA.16816.F32.BF16 R152, R8.reuse, R12, RZ ;  /* 0x0000000c0898723c */ /* 0x042ff000000418ff */
[C---:B------:R-:W-:Y:S01]  /*12ee0*/  HMMA.16816.F32.BF16 R12, R8.reuse, R14, RZ ;  /* 0x0000000e080c723c */ /* 0x040fe200000418ff */
[--C-:B--2---:R-:W-:Y:S01]  /*12ef0*/  FFMA.FTZ R3, R16, c[0x0][0x2d0], -R2.reuse ;  /* 0x0000b40010037a23 */ /* 0x104fe20000010802 */
[----:B-----5:R-:W-:Y:S01]  /*12f00*/  F2FP.BF16.PACK_AB R128, R124, R118 ;  /* 0x000000767c80723e */ /* 0x020fe200000010ff */
[----:B------:R-:W1:Y:S01]  /*12f10*/  LDSM.16.MT88.4 R16, [R181] ;  /* 0x00000000b510783b */ /* 0x000e620000004200 */
[----:B------:R-:W-:Y:S01]  /*12f20*/  FFMA.FTZ R2, R28, c[0x0][0x2d0], -R2 ;  /* 0x0000b4001c027a23 */ /* 0x000fe20000010802 */
[----:B------:R-:W-:Y:S03]  /*12f30*/  MUFU.EX2 R125, R3 ;  /* 0x00000003007d7308 */ /* 0x000fe60000000800 */
[C---:B------:R-:W-:Y:S01]  /*12f40*/  HMMA.16816.F32.BF16 R144, R8.reuse, R20, RZ ;  /* 0x000000140890723c */ /* 0x040fe200000418ff */
[----:B------:R-:W2:Y:S04]  /*12f50*/  LDSM.16.MT88.4 R28, [R179+0x800] ;  /* 0x00080000b31c783b */ /* 0x000ea80000004200 */
[----:B------:R5:W3:Y:S03]  /*12f60*/  MUFU.EX2 R204, R2 ;  /* 0x0000000200cc7308 */ /* 0x000ae60000000800 */
[C---:B------:R-:W-:Y:S08]  /*12f70*/  HMMA.16816.F32.BF16 R140, R8.reuse, R22, RZ ;  /* 0x00000016088c723c */ /* 0x040ff000000418ff */
[----:B------:R-:W-:Y:S01]  /*12f80*/  HMMA.16816.F32.BF16 R44, R8, R60, RZ ;  /* 0x0000003c082c723c */ /* 0x000fe200000418ff */
[----:B-----5:R-:W-:Y:S01]  /*12f90*/  FFMA.FTZ R2, R27, c[0x0][0x2d0], -R0 ;  /* 0x0000b4001b027a23 */ /* 0x020fe20000010800 */
[----:B---3--:R-:W-:-:S06]  /*12fa0*/  F2FP.BF16.PACK_AB R130, R204, R125 ;  /* 0x0000007dcc82723e */ /* 0x008fcc00000010ff */
[C---:B----4-:R-:W-:Y:S01]  /*12fb0*/  HMMA.16816.F32.BF16 R76, R8.reuse, R84, RZ ;  /* 0x00000054084c723c */ /* 0x050fe200000418ff */
[----:B------:R3:W-:Y:S07]  /*12fc0*/  MUFU.EX2 R3, R2 ;  /* 0x0000000200037308 */ /* 0x0007ee0000000800 */
[C---:B------:R-:W-:Y:S08]  /*12fd0*/  HMMA.16816.F32.BF16 R100, R8.reuse, R104, RZ ;  /* 0x000000680864723c */ /* 0x040ff000000418ff */
[----:B-1----:R-:W-:Y:S01]  /*12fe0*/  HMMA.16816.F32.BF16 R20, R8, R16, RZ ;  /* 0x000000100814723c */ /* 0x002fe200000418ff */
[----:B---3--:R-:W-:-:S04]  /*12ff0*/  FFMA.FTZ R2, R24, c[0x0][0x2d0], -R0 ;  /* 0x0000b40018027a23 */ /* 0x008fc80000010800 */
[----:B------:R1:W3:Y:S03]  /*13000*/  MUFU.EX2 R117, R2 ;  /* 0x0000000200757308 */ /* 0x0002e60000000800 */
[C---:B------:R-:W-:Y:S08]  /*13010*/  HMMA.16816.F32.BF16 R16, R8.reuse, R18, RZ ;  /* 0x000000120810723c */ /* 0x040ff000000418ff */
[----:B------:R-:W-:Y:S01]  /*13020*/  HMMA.16816.F32.BF16 R104, R8, R106, RZ ;  /* 0x0000006a0868723c */ /* 0x000fe200000418ff */
[--C-:B-1----:R-:W-:Y:S01]  /*13030*/  FFMA.FTZ R2, R26, c[0x0][0x2d0], -R0.reuse ;  /* 0x0000b4001a027a23 */ /* 0x102fe20000010800 */
[----:B---3--:R-:W-:Y:S01]  /*13040*/  F2FP.BF16.PACK_AB R129, R117, R3 ;  /* 0x000000037581723e */ /* 0x008fe200000010ff */
[----:B------:R-:W-:-:S02]  /*13050*/  FFMA.FTZ R0, R25, c[0x0][0x2d0], -R0 ;  /* 0x0000b40019007a23 */ /* 0x000fc40000010800 */
[----:B------:R1:W-:Y:S08]  /*13060*/  MUFU.EX2 R126, R2 ;  /* 0x00000002007e7308 */ /* 0x0003f00000000800 */
[----:B------:R-:W3:Y:S01]  /*13070*/  MUFU.EX2 R203, R0 ;  /* 0x0000000000cb7308 */ /* 0x000ee20000000800 */
[----:B-1----:R-:W-:-:S04]  /*13080*/  FADD.FTZ R2, R6, R4 ;  /* 0x0000000406027221 */ /* 0x002fc80000010000 */
        /* <DEDUP_REMOVED lines=11> */
[----:B------:R-:W1:Y:S02]  /*13140*/  LDSM.16.MT88.4 R12, [R178+0x1800] ;  /* 0x00180000b20c783b */ /* 0x000e640000004200 */
[----:B------:R-:W-:-:S04]  /*13150*/  FADD.FTZ R0, R124, R0 ;  /* 0x000000007c007221 */ /* 0x000fc80000010000 */
[----:B------:R-:W-:Y:S01]  /*13160*/  FADD.FTZ R0, R125, R0 ;  /* 0x000000007d007221 */ /* 0x000fe20000010000 */
[C---:B--2---:R-:W-:Y:S03]  /*13170*/  HMMA.16816.F32.BF16 R144, R128.reuse, R28, R144 ;  /* 0x0000001c8090723c */ /* 0x044fe60000041890 */
[----:B------:R-:W-:Y:S02]  /*13180*/  FADD.FTZ R204, R204, R0 ;  /* 0x00000000cccc7221 */ /* 0x000fe40000010000 */
[----:B------:R-:W-:Y:S02]  /*13190*/  FADD.FTZ R0, R126, R2 ;  /* 0x000000027e007221 */ /* 0x000fe40000010000 */
[----:B------:R-:W-:Y:S01]  /*131a0*/  @P1 IMAD.HI.U32 R2, R227, c[0x0][0x2c8], RZ ;  /* 0x0000b200e3021a27 */ /* 0x000fe200078e00ff */
[----:B------:R-:W-:Y:S03]  /*131b0*/  HMMA.16816.F32.BF16 R140, R128, R30, R140 ;  /* 0x0000001e808c723c */ /* 0x000fe6000004188c */
[----:B------:R-:W-:Y:S01]  /*131c0*/  FADD.FTZ R203, R203, R0 ;  /* 0x00000000cbcb7221 */ /* 0x000fe20000010000 */
[----:B------:R-:W-:-:S02]  /*131d0*/  MOV R0, R227 ;  /* 0x000000e300007202 */ /* 0x000fc40000000f00 */
[----:B------:R-:W-:Y:S02]  /*131e0*/  @P1 SHF.R.U32.HI R0, RZ, c[0x0][0x2cc], R2 ;  /* 0x0000b300ff001a19 */ /* 0x000fe40000011602 */
[----:B------:R-:W-:Y:S01]  /*131f0*/  HMMA.16816.F32.BF16 R20, R128, R32, R20 ;  /* 0x000000208014723c */ /* 0x000fe20000041814 */
[----:B------:R-:W-:Y:S02]  /*13200*/  ISETP.GE.AND P1, PT, R135, 0x1, PT ;  /* 0x000000018700780c */ /* 0x000fe40003f26270 */
[----:B------:R-:W-:-:S04]  /*13210*/  IADD3 R2, R136, R0, RZ ;  /* 0x0000000088027210 */ /* 0x000fc80007ffe0ff */
[----:B------:R-:W-:Y:S01]  /*13220*/  IADD3 R0, R2, c[0x0][0x328], RZ ;  /* 0x0000ca0002007a10 */ /* 0x000fe20007ffe0ff */
[----:B------:R-:W-:Y:S08]  /*13230*/  HMMA.16816.F32.BF16 R24, R128, R34, R16 ;  /* 0x000000228018723c */ /* 0x000ff00000041810 */
[C---:B------:R-:W-:Y:S08]  /*13240*/  HMMA.16816.F32.BF16 R28, R8.reuse, R36, RZ ;  /* 0x00000024081c723c */ /* 0x040ff000000418ff */
[C---:B------:R-:W-:Y:S08]  /*13250*/  HMMA.16816.F32.BF16 R32, R8.reuse, R38, RZ ;  /* 0x000000260820723c */ /* 0x040ff000000418ff */
[C---:B------:R-:W-:Y:S08]  /*13260*/  HMMA.16816.F32.BF16 R36, R8.reuse, R40, RZ ;  /* 0x000000280824723c */ /* 0x040ff000000418ff */
[----:B------:R-:W-:Y:S08]  /*13270*/  HMMA.16816.F32.BF16 R40, R8, R42, RZ ;  /* 0x0000002a0828723c */ /* 0x000ff000000418ff */
[C---:B------:R-:W-:Y:S08]  /*13280*/  HMMA.16816.F32.BF16 R28, R128.reuse, R52, R28 ;  /* 0x00000034801c723c */ /* 0x040ff0000004181c */
[----:B------:R-:W-:Y:S08]  /*13290*/  HMMA.16816.F32.BF16 R32, R128, R54, R32 ;  /* 0x000000368020723c */ /* 0x000ff00000041820 */
[C---:B------:R-:W-:Y:S08]  /*132a0*/  HMMA.16816.F32.BF16 R52, R8.reuse, R56, RZ ;  /* 0x000000380834723c */ /* 0x040ff000000418ff */
[----:B------:R-:W-:Y:S08]  /*132b0*/  HMMA.16816.F32.BF16 R56, R8, R58, RZ ;  /* 0x0000003a0838723c */ /* 0x000ff000000418ff */
[C---:B-1----:R-:W-:Y:S08]  /*132c0*/  HMMA.16816.F32.BF16 R36, R128.reuse, R12, R36 ;  /* 0x0000000c8024723c */ /* 0x042ff00000041824 */
[C---:B------:R-:W-:Y:S01]  /*132d0*/  HMMA.16816.F32.BF16 R40, R128.reuse, R14, R40 ;  /* 0x0000000e8028723c */ /* 0x040fe20000041828 */
[----:B------:R-:W1:Y:S07]  /*132e0*/  LDSM.16.MT88.4 R12, [R178+0x2800] ;  /* 0x00280000b20c783b */ /* 0x000e6e0000004200 */
[C---:B------:R-:W-:Y:S08]  /*132f0*/  HMMA.16816.F32.BF16 R52, R128.reuse, R68, R52 ;  /* 0x000000448034723c */ /* 0x040ff00000041834 */
[----:B------:R-:W-:Y:S08]  /*13300*/  HMMA.16816.F32.BF16 R56, R128, R70, R56 ;  /* 0x000000468038723c */ /* 0x000ff00000041838 */
[C---:B------:R-:W-:Y:S08]  /*13310*/  HMMA.16816.F32.BF16 R68, R8.reuse, R72, RZ ;  /* 0x000000480844723c */ /* 0x040ff000000418ff */
[C---:B------:R-:W-:Y:S08]  /*13320*/  HMMA.16816.F32.BF16 R72, R8.reuse, R74, RZ ;  /* 0x0000004a0848723c */ /* 0x040ff000000418ff */
        /* <DEDUP_REMOVED lines=43> */
[----:B------:R-:W-:Y:S07]  /*135e0*/  @!P1 BRA `(.L_x_849) ;  /* 0x0000013000009947 */ /* 0x000fee0003800000 */
        /* <DEDUP_REMOVED lines=11> */
.L_x_851:
[----:B------:R-:W-:-:S04]  /*136a0*/  MOV R2, 0x1 ;  /* 0x0000000100027802 */ /* 0x000fc80000000f00 */
[----:B------:R-:W-:-:S13]  /*136b0*/  ISETP.NE.AND P0, PT, R2, c[0x0][0x32c], PT ;  /* 0x0000cb0002007a0c */ /* 0x000fda0003f05270 */
[----:B------:R-:W-:-:S05]  /*136c0*/  @P0 IMAD.HI.U32 R2, R3, c[0x0][0x330], RZ ;  /* 0x0000cc0003020a27 */ /* 0x000fca00078e00ff */
[----:B------:R-:W-:Y:S02]  /*136d0*/  @P0 SHF.R.U32.HI R3, RZ, c[0x0][0x334], R2 ;  /* 0x0000cd00ff030a19 */ /* 0x000fe40000011602 */
.L_x_852:
[----:B------:R-:W-:Y:S05]  /*136e0*/  BSYNC B0 ;  /* 0x0000000000007941 */ /* 0x000fea0003800000 */
.L_x_850:
[----:B------:R-:W-:-:S05]  /*136f0*/  MOV R2, c[0x0][0x32c] ;  /* 0x0000cb0000027a02 */ /* 0x000fca0000000f00 */
[----:B------:R-:W-:-:S05]  /*13700*/  IMAD R3, R3, R2, c[0x0][0x32c] ;  /* 0x0000cb0003037624 */ /* 0x000fca00078e0202 */
[----:B------:R-:W-:-:S04]  /*13710*/  IMNMX R0, R0, R3, PT ;  /* 0x0000000300007217 */ /* 0x000fc80003800200 */
.L_x_849:
[----:B------:R-:W-:-:S04]  /*13720*/  SHF.R.S32.HI R2, RZ, 0x1f, R0 ;  /* 0x0000001fff027819 */ /* 0x000fc80000011400 */
[----:B------:R-:W-:-:S04]  /*13730*/  LEA.HI R0, R2, R0, RZ, 0x5 ;  /* 0x0000000002007211 */ /* 0x000fc800078f28ff */
[----:B------:R-:W-:-:S04]  /*13740*/  SHF.R.S32.HI R0, RZ, 0x5, R0 ;  /* 0x00000005ff007819 */ /* 0x000fc80000011400 */
[----:B------:R-:W-:-:S04]  /*13750*/  IMNMX R213, R208, R0, !PT ;  /* 0x00000000d0d57217 */ /* 0x000fc80007800200 */
[----:B------:R-:W-:-:S13]  /*13760*/  ISETP.GE.AND P0, PT, R195, R213, PT ;  /* 0x000000d5c300720c */ /* 0x000fda0003f06270 */
[----:B------:R-:W-:Y:S05]  /*13770*/  @!P0 BRA `(.L_x_853) ;  /* 0x00002bf000008947 */ /* 0x000fea0003800000 */
[----:B------:R-:W-:Y:S01]  /*13780*/  ISETP.GE.AND P4, PT, R132, c[0x0][0x1d4], PT ;  /* 0x0000750084007a0c */ /* 0x000fe20003f86270 */
[----:B------:R-:W-:Y:S01]  /*13790*/  IMAD.MOV.U32 R136, RZ, RZ, R5 ;  /* 0x000000ffff887224 */ /* 0x000fe200078e0005 */
[----:B------:R-:W-:Y:S01]  /*137a0*/  ISETP.GE.AND P3, PT, R137, c[0x0][0x1d4], PT ;  /* 0x0000750089007a0c */ /* 0x000fe20003f66270 */
[----:B------:R-:W-:Y:S01]  /*137b0*/  IMAD.MOV.U32 R135, RZ, RZ, R134 ;  /* 0x000000ffff877224 */ /* 0x000fe200078e0086 */
[----:B------:R-:W-:Y:S01]  /*137c0*/  ISETP.GE.AND P2, PT, R200, c[0x0][0x1d4], PT ;  /* 0x00007500c8007a0c */ /* 0x000fe20003f46270 */
[----:B------:R-:W-:Y:S02]  /*137d0*/  IMAD.MOV.U32 R196, RZ, RZ, R195 ;  /* 0x000000ffffc47224 */ /* 0x000fe400078e00c3 */
.L_x_874:
[----:B------:R-:W-:Y:S04]  /*137e0*/  DEPBAR.LE SB0, 0x0 ;  /* 0x000080000000791a */ /* 0x000fe80000000000 */
[----:B------:R-:W-:Y:S01]  /*137f0*/  WARPSYNC 0xffffffff ;  /* 0xffffffff00007948 */ /* 0x000fe20003800000 */
[----:B------:R-:W-:Y:S01]  /*13800*/  BAR.SYNC.DEFER_BLOCKING 0x0 ;  /* 0x0000000000007b1d */ /* 0x000fe20000010000 */
[----:B------:R-:W-:Y:S05]  /*13810*/  ISETP.GT.AND P0, PT, R208, R196, PT ;  /* 0x000000c4d000720c */ /* 0x000fea0003f04270 */
[----:B------:R1:W2:Y:S01]  /*13820*/  LDSM.16.M88.4 R16, [R182] ;  /* 0x00000000b610783b */ /* 0x0002a20000000200 */
[----:B------:R-:W-:Y:S03]  /*13830*/  BSSY B0, `(.L_x_854) ;  /* 0x0000029000007945 */ /* 0x000fe60003800000 */
[----:B------:R1:W3:Y:S04]  /*13840*/  LDSM.16.M88.4 R8, [R177] ;  /* 0x00000000b108783b */ /* 0x0002e80000000200 */
[----:B------:R1:W4:Y:S04]  /*13850*/  LDSM.16.M88.4 R160, [R177+0x800] ;  /* 0x00080000b1a0783b */ /* 0x0003280000000200 */
[----:B------:R1:W1:Y:S04]  /*13860*/  LDSM.16.M88.4 R164, [R183] ;  /* 0x00000000b7a4783b */ /* 0x0002680000000200 */
[----:B------:R1:W1:Y:S04]  /*13870*/  LDSM.16.M88.4 R168, [R186] ;  /* 0x00000000baa8783b */ /* 0x0002680000000200 */
[----:B------:R1:W1:Y:S01]  /*13880*/  LDSM.16.M88.4 R172, [R193] ;  /* 0x00000000c1ac783b */ /* 0x0002620000000200 */
[----:B------:R-:W-:-:S05]  /*13890*/  @P0 BRA `(.L_x_855) ;  /* 0x0000022000000947 */ /* 0x000fca0003800000 */
[----:B------:R-:W-:Y:S01]  /*138a0*/  IMAD.WIDE.U32 R2, R198, c[0x0][0x208], RZ ;  /* 0x00008200c6027a25 */ /* 0x000fe200078e00ff */
[----:B------:R-:W-:Y:S05]  /*138b0*/  SHF.R.S32.HI R0, RZ, 0x1f, R198 ;  /* 0x0000001fff007819 */ /* 0x000fea00000114c6 */
[----:B------:R-:W-:Y:S04]  /*138c0*/  IMAD R0, R0, c[0x0][0x208], RZ ;  /* 0x0000820000007a24 */ /* 0x000fe800078e02ff */
[----:B------:R-:W-:Y:S05]  /*138d0*/  IMAD R0, R198, c[0x0][0x20c], R0 ;  /* 0x00008300c6007a24 */ /* 0x000fea00078e0200 */
[----:B------:R-:W-:Y:S02]  /*138e0*/  IADD3 R3, R3, R0, RZ ;  /* 0x0000000003037210 */ /* 0x000fe40007ffe0ff */
[----:B------:R-:W-:Y:S03]  /*138f0*/  SHF.R.S32.HI R0, RZ, 0x1f, R197 ;  /* 0x0000001fff007819 */ /* 0x000fe600000114c5 */
[C---:B------:R-:W-:Y:S04]  /*13900*/  IMAD.WIDE.U32 R2, R197.reuse, c[0x0][0x218], R2 ;  /* 0x00008600c5027a25 */ /* 0x040fe800078e0002 */
[----:B------:R-:W-:Y:S01]  /*13910*/  IMAD R4, R0, c[0x0][0x218], RZ ;  /* 0x0000860000047a24 */ /* 0x000fe200078e02ff */
[----:B------:R-:W-:Y:S03]  /*13920*/  IADD3 R0, P0, R216, R2, RZ ;  /* 0x00000002d8007210 */ /* 0x000fe60007f1e0ff */
[----:B------:R-:W-:Y:S05]  /*13930*/  IMAD R4, R197, c[0x0][0x21c], R4 ;  /* 0x00008700c5047a24 */ /* 0x000fea00078e0204 */
[----:B------:R-:W-:Y:S02]  /*13940*/  IADD3.X R2, R218, R3, R4, P0, !PT ;  /* 0x00000003da027210 */ /* 0x000fe400007fe404 */
[C---:B------:R-:W-:Y:S04]  /*13950*/  LEA R5, P0, R0.reuse, c[0x0][0x1f8], 0x1 ;  /* 0x00007e0000057a11 */ /* 0x040fe800078008ff */
[----:B------:R-:W-:Y:S01]  /*13960*/  LEA.HI.X R0, R0, c[0x0][0x1fc], R2, 0x1, P0 ;  /* 0x00007f0000007a11 */ /* 0x000fe200000f0c02 */
[----:B------:R-:W-:-:S06]  /*13970*/  BRA.DIV ~URZ, `(.L_x_856) ;  /* 0x0000e1627f007947 */ /* 0x000fcc000b800000 */
[----:B------:R4:W3:Y:S02]  /*13980*/  SHFL.IDX PT, R4, R0, RZ, 0x181f ;  /* 0x00181fff00047589 */ /* 0x0008e400000e0000 */
.L_x_989:
[----:B------:R-:W-:-:S05]  /*13990*/  BRA.DIV ~URZ, `(.L_x_857) ;  /* 0x0000e1a27f007947 */ /* 0x000fca000b800000 */
[----:B----4-:R4:W3:Y:S02]  /*139a0*/  SHFL.IDX PT, R0, R5, RZ, 0x181f ;  /* 0x00181fff05007589 */ /* 0x0108e400000e0000 */
.L_x_990:
[C---:B---3--:R-:W-:Y:S04]  /*139b0*/  LEA R6, P0, R132.reuse, R0, 0x1 ;  /* 0x0000000084067211 */ /* 0x048fe800078008ff */
[----:B------:R-:W-:Y:S02]  /*139c0*/  LEA.HI.X R7, R132, R4, R133, 0x1, P0 ;  /* 0x0000000484077211 */ /* 0x000fe400000f0c85 */
[C---:B------:R-:W-:Y:S03]  /*139d0*/  LEA R2, P0, R201.reuse, R0, 0x1 ;  /* 0x00000000c9027211 */ /* 0x040fe600078008ff */
[----:B------:R-:W-:Y:S01]  /*139e0*/  @!PT LDS RZ, [RZ] ;  /* 0x00000000fffff984 */ /* 0x000fe20000000800 */
[----:B------:R-:W-:Y:S01]  /*139f0*/  @!PT LDS RZ, [RZ] ;  /* 0x00000000fffff984 */ /* 0x000fe20000000800 */
[----:B------:R-:W-:Y:S01]  /*13a00*/  @!PT LDS RZ, [RZ] ;  /* 0x00000000fffff984 */ /* 0x000fe20000000800 */
[----:B------:R3:W-:Y:S01]  /*13a10*/  LDGSTS.E.BYPASS.LTC128B.128 [R194+0x8080], [R6.64], !P4 ;  /* 0x0808000006c27fae */ /* 0x0007e2000e101d48 */
[----:B------:R-:W-:Y:S05]  /*13a20*/  LEA.HI.X R3, R201, R4, R205, 0x1, P0 ;  /* 0x00000004c9037211 */ /* 0x000fea00000f0ccd */
[----:B------:R5:W-:Y:S02]  /*13a30*/  LDGSTS.E.BYPASS.LTC128B.128 [R194+0x9080], [R2.64], !P3 ;  /* 0x0908000002c27fae */ /* 0x000be4000d901d48 */
[C---:B-----5:R-:W-:Y:S04]  /*13a40*/  LEA R2, P0, R200.reuse, R0, 0x1 ;  /* 0x00000000c8027211 */ /* 0x060fe800078008ff */
[----:B------:R-:W-:Y:S05]  /*13a50*/  LEA.HI.X R3, R200, R4, R207, 0x1, P0 ;  /* 0x00000004c8037211 */ /* 0x000fea00000f0ccf */
[----:B------:R5:W-:Y:S02]  /*13a60*/  LDGSTS.E.BYPASS.LTC128B.128 [R194+0xa080], [R2.64], !P2 ;  /* 0x0a08000002c27fae */ /* 0x000be4000d101d48 */
[C---:B-----5:R-:W-:Y:S04]  /*13a70*/  LEA R2, P0, R199.reuse, R0, 0x1 ;  /* 0x00000000c7027211 */ /* 0x060fe800078008ff */
[C---:B------:R-:W-:Y:S02]  /*13a80*/  LEA.HI.X R3, R199.reuse, R4, R206, 0x1, P0 ;  /* 0x00000004c7037211 */ /* 0x040fe400000f0cce */
[----:B------:R-:W-:Y:S11]  /*13a90*/  ISETP.GE.AND P0, PT, R199, c[0x0][0x1d4], PT ;  /* 0x00007500c7007a0c */ /* 0x000ff60003f06270 */
[----:B------:R-:W-:Y:S02]  /*13aa0*/  @!UPT UIADD3 URZ, URZ, URZ, URZ ;  /* 0x0000003f3f3ff290 */ /* 0x000fe4000fffe03f */
[----:B------:R3:W-:Y:S02]  /*13ab0*/  LDGSTS.E.BYPASS.LTC128B.128 [R194+0xb080], [R2.64], !P0 ;  /* 0x0b08000002c27fae */ /* 0x0007e4000c101d48 */
.L_x_855:
[----:B------:R-:W-:Y:S05]  /*13ac0*/  BSYNC B0 ;  /* 0x0000000000007941 */ /* 0x000fea0003800000 */
.L_x_854:
[----:B------:R-:W0:Y:S01]  /*13ad0*/  LDGDEPBAR ;  /* 0x00000000000079af */ /* 0x000e220000000000 */
[----:B------:R-:W-:Y:S01]  /*13ae0*/  WARPSYNC 0xffffffff ;  /* 0xffffffff00007948 */ /* 0x000fe20003800000 */
[C---:B--234-:R-:W-:Y:S01]  /*13af0*/  HMMA.16816.F32.BF16 R4, R16.reuse, R8, RZ ;  /* 0x000000081004723c */ /* 0x05cfe200000418ff */
[----:B------:R-:W-:Y:S02]  /*13b00*/  BSSY B0, `(.L_x_858) ;  /* 0x00000bf000007945 */ /* 0x000fe40003800000 */
[----:B------:R-:W-:Y:S05]  /*13b10*/  ISETP.GT.AND P0, PT, R196, R208, PT ;  /* 0x000000d0c400720c */ /* 0x000fea0003f04270 */
[C---:B------:R-:W-:Y:S08]  /*13b20*/  HMMA.16816.F32.BF16 R8, R16.reuse, R10, RZ ;  /* 0x0000000a1008723c */ /* 0x040ff000000418ff */
[C---:B------:R-:W-:Y:S08]  /*13b30*/  HMMA.16816.F32.BF16 R12, R16.reuse, R160, RZ ;  /* 0x000000a0100c723c */ /* 0x040ff000000418ff */
[----:B------:R-:W-:Y:S01]  /*13b40*/  HMMA.16816.F32.BF16 R16, R16, R162, RZ ;  /* 0x000000a21010723c */ /* 0x000fe200000418ff */
[----:B------:R-:W-:Y:S07]  /*13b50*/  LDSM.16.M88.4 R160, [R185] ;  /* 0x00000000b9a0783b */ /* 0x000fee0000000200 */
[C---:B-1----:R-:W-:Y:S08]  /*13b60*/  HMMA.16816.F32.BF16 R4, R164.reuse, R168, R4 ;  /* 0x000000a8a404723c */ /* 0x042ff00000041804 */
[C---:B------:R-:W-:Y:S01]  /*13b70*/  HMMA.16816.F32.BF16 R8, R164.reuse, R170, R8 ;  /* 0x000000aaa408723c */ /* 0x040fe20000041808 */
[----:B------:R-:W-:Y:S07]  /*13b80*/  LDSM.16.M88.4 R168, [R176+0x800] ;  /* 0x00080000b0a8783b */ /* 0x000fee0000000200 */
[C---:B------:R-:W-:Y:S08]  /*13b90*/  HMMA.16816.F32.BF16 R12, R164.reuse, R172, R12 ;  /* 0x000000aca40c723c */ /* 0x040ff0000004180c */
[----:B------:R-:W-:Y:S01]  /*13ba0*/  HMMA.16816.F32.BF16 R16, R164, R174, R16 ;  /* 0x000000aea410723c */ /* 0x000fe20000041810 */
[----:B------:R-:W1:Y:S07]  /*13bb0*/  LDSM.16.M88.4 R164, [R176] ;  /* 0x00000000b0a4783b */ /* 0x000e6e0000000200 */
[C---:B-1----:R-:W-:Y:S08]  /*13bc0*/  HMMA.16816.F32.BF16 R4, R160.reuse, R164, R4 ;  /* 0x000000a4a004723c */ /* 0x042ff00000041804 */
[C---:B------:R-:W-:Y:S01]  /*13bd0*/  HMMA.16816.F32.BF16 R8, R160.reuse, R166, R8 ;  /* 0x000000a6a008723c */ /* 0x040fe20000041808 */
[----:B------:R-:W-:Y:S07]  /*13be0*/  LDSM.16.M88.4 R164, [R184] ;  /* 0x00000000b8a4783b */ /* 0x000fee0000000200 */
[C---:B------:R-:W-:Y:S08]  /*13bf0*/  HMMA.16816.F32.BF16 R12, R160.reuse, R168, R12 ;  /* 0x000000a8a00c723c */ /* 0x040ff0000004180c */
[----:B------:R-:W-:Y:S01]  /*13c00*/  HMMA.16816.F32.BF16 R16, R160, R170, R16 ;  /* 0x000000aaa010723c */ /* 0x000fe20000041810 */
[----:B------:R-:W1:Y:S06]  /*13c10*/  LDSM.16.M88.4 R160, [R159+-0x3000] ;  /* 0xffd000009fa0783b */ /* 0x000e6c0000000200 */
[----:B------:R-:W2:Y:S01]  /*13c20*/  LDSM.16.M88.4 R168, [R159+-0x2800] ;  /* 0xffd800009fa8783b */ /* 0x000ea20000000200 */
[C---:B-1----:R-:W-:Y:S08]  /*13c30*/  HMMA.16816.F32.BF16 R4, R164.reuse, R160, R4 ;  /* 0x000000a0a404723c */ /* 0x042ff00000041804 */
[C---:B------:R-:W-:Y:S01]  /*13c40*/  HMMA.16816.F32.BF16 R8, R164.reuse, R162, R8 ;  /* 0x000000a2a408723c */ /* 0x040fe20000041808 */
[----:B------:R-:W-:Y:S07]  /*13c50*/  LDSM.16.M88.4 R160, [R182+0x4000] ;  /* 0x00400000b6a0783b */ /* 0x000fee0000000200 */
[C---:B--2---:R-:W-:Y:S08]  /*13c60*/  HMMA.16816.F32.BF16 R12, R164.reuse, R168, R12 ;  /* 0x000000a8a40c723c */ /* 0x044ff0000004180c */
[----:B------:R-:W-:Y:S01]  /*13c70*/  HMMA.16816.F32.BF16 R16, R164, R170, R16 ;  /* 0x000000aaa410723c */ /* 0x000fe20000041810 */
[----:B------:R-:W1:Y:S06]  /*13c80*/  LDSM.16.M88.4 R164, [R177+0x1000] ;  /* 0x00100000b1a4783b */ /* 0x000e6c0000000200 */
[----:B------:R-:W2:Y:S01]  /*13c90*/  LDSM.16.M88.4 R168, [R177+0x1800] ;  /* 0x00180000b1a8783b */ /* 0x000ea20000000200 */
[C---:B-1----:R-:W-:Y:S08]  /*13ca0*/  HMMA.16816.F32.BF16 R4, R160.reuse, R164, R4 ;  /* 0x000000a4a004723c */ /* 0x042ff00000041804 */
[C---:B------:R-:W-:Y:S01]  /*13cb0*/  HMMA.16816.F32.BF16 R8, R160.reuse, R166, R8 ;  /* 0x000000a6a008723c */ /* 0x040fe20000041808 */
[----:B------:R-:W-:Y:S07]  /*13cc0*/  LDSM.16.M88.4 R164, [R183+0x4000] ;  /* 0x00400000b7a4783b */ /* 0x000fee0000000200 */
[C---:B--2---:R-:W-:Y:S08]  /*13cd0*/  HMMA.16816.F32.BF16 R12, R160.reuse, R168, R12 ;  /* 0x000000a8a00c723c */ /* 0x044ff0000004180c */
[----:B------:R-:W-:Y:S01]  /*13ce0*/  HMMA.16816.F32.BF16 R16, R160, R170, R16 ;  /* 0x000000aaa010723c */ /* 0x000fe20000041810 */
[----:B------:R-:W1:Y:S06]  /*13cf0*/  LDSM.16.M88.4 R160, [R189] ;  /* 0x00000000bda0783b */ /* 0x000e6c0000000200 */
[----:B------:R-:W2:Y:S01]  /*13d00*/  LDSM.16.M88.4 R168, [R188] ;  /* 0x00000000bca8783b */ /* 0x000ea20000000200 */
        /* <DEDUP_REMOVED lines=69> */
[----:B------:R-:W2:Y:S01]  /*14160*/  LDSM.16.M88.4 R168, [R159+0x800] ;  /* 0x000800009fa8783b */ /* 0x000ea20000000200 */
[----:B------:R-:W-:Y:S05]  /*14170*/  DEPBAR.LE SB0, 0x0 ;  /* 0x000080000000791a */ /* 0x000fea0000000000 */
[----:B------:R-:W-:Y:S01]  /*14180*/  BAR.SYNC.DEFER_BLOCKING 0x0 ;  /* 0x0000000000007b1d */ /* 0x000fe20000010000 */
[C---:B-1----:R-:W-:Y:S08]  /*14190*/  HMMA.16816.F32.BF16 R4, R164.reuse, R160, R4 ;  /* 0x000000a0a404723c */ /* 0x042ff00000041804 */
[C---:B------:R-:W-:Y:S08]  /*141a0*/  HMMA.16816.F32.BF16 R8, R164.reuse, R162, R8 ;  /* 0x000000a2a408723c */ /* 0x040ff00000041808 */
[C---:B--2---:R-:W-:Y:S08]  /*141b0*/  HMMA.16816.F32.BF16 R12, R164.reuse, R168, R12 ;  /* 0x000000a8a40c723c */ /* 0x044ff0000004180c */
        /* <DEDUP_REMOVED lines=34> */
[----:B--234-:R-:W-:Y:S02]  /*143e0*/  IMAD.MOV.U32 R2, RZ, RZ, c[0x0][0x2b8] ;  /* 0x0000ae00ff027624 */ /* 0x01cfe400078e00ff */
[----:B------:R-:W-:Y:S03]  /*143f0*/  IMAD.MOV.U32 R197, RZ, RZ, RZ ;  /* 0x000000ffffc57224 */ /* 0x000fe600078e00ff */
[----:B------:R-:W-:Y:S01]  /*14400*/  ISETP.NE.AND P1, PT, R2, 0x1, PT ;  /* 0x000000010200780c */ /* 0x000fe20003f25270 */
[----:B------:R-:W-:Y:S05]  /*14410*/  IMAD R2, R196, 0x20, R226 ;  /* 0x00000020c4027824 */ /* 0x000fea00078e02e2 */
[----:B------:R-:W-:Y:S05]  /*14420*/  IADD3 R2, R2, -0x20, R212 ;  /* 0xffffffe002027810 */ /* 0x000fea0007ffe0d4 */
[--C-:B-1----:R-:W-:Y:S02]  /*14430*/  IMAD.MOV.U32 R0, RZ, RZ, R2.reuse ;  /* 0x000000ffff007224 */ /* 0x102fe400078e0002 */
[----:B------:R-:W-:Y:S05]  /*14440*/  @P1 IMAD.HI.U32 R3, R2, c[0x0][0x2bc], RZ ;  /* 0x0000af0002031a27 */ /* 0x000fea00078e00ff */
[----:B------:R-:W-:Y:S04]  /*14450*/  @P1 SHF.R.U32.HI R0, RZ, c[0x0][0x2c0], R3 ;  /* 0x0000b000ff001a19 */ /* 0x000fe80000011603 */
[C---:B------:R-:W-:Y:S04]  /*14460*/  @!P5 IADD3 R3, P0, R0.reuse, R222, RZ ;  /* 0x000000de0003d210 */ /* 0x040fe80007f1e0ff */
[C---:B------:R-:W-:Y:S02]  /*14470*/  @!P5 LEA.HI.X.SX32 R5, R0.reuse, R225, 0x1, P0 ;  /* 0x000000e10005d211 */ /* 0x040fe400000f0eff */
[C---:B------:R-:W-:Y:S02]  /*14480*/  @!P5 LEA R4, P0, R3.reuse, c[0x0][0x2a0], 0x2 ;  /* 0x0000a8000304da11 */ /* 0x040fe400078010ff */
[----:B------:R-:W-:Y:S02]  /*14490*/  IADD3 R0, -R0, RZ, RZ ;  /* 0x000000ff00007210 */ /* 0x000fe40007ffe1ff */
[----:B------:R-:W-:Y:S03]  /*144a0*/  @!P5 LEA.HI.X R5, R3, c[0x0][0x2a4], R5, 0x2, P0 ;  /* 0x0000a9000305da11 */ /* 0x000fe600000f1405 */
[----:B------:R-:W-:Y:S02]  /*144b0*/  IMAD R198, R0, c[0x0][0x2b8], R2 ;  /* 0x0000ae0000c67a24 */ /* 0x000fe400078e0202 */
[----:B------:R-:W2:Y:S02]  /*144c0*/  @!P5 LDG.E R197, [R4.64] ;  /* 0x0000000804c5d981 */ /* 0x000ea4000c1e1900 */
[----:B------:R-:W-:Y:S01]  /*144d0*/  IMAD.WIDE.U32 R2, R198, c[0x0][0x1e0], RZ ;  /* 0x00007800c6027a25 */ /* 0x000fe200078e00ff */
[----:B------:R-:W-:Y:S05]  /*144e0*/  SHF.R.S32.HI R0, RZ, 0x1f, R198 ;  /* 0x0000001fff007819 */ /* 0x000fea00000114c6 */
[----:B------:R-:W-:Y:S04]  /*144f0*/  IMAD R0, R0, c[0x0][0x1e0], RZ ;  /* 0x0000780000007a24 */ /* 0x000fe800078e02ff */
[----:B------:R-:W-:Y:S05]  /*14500*/  IMAD R0, R198, c[0x0][0x1e4], R0 ;  /* 0x00007900c6007a24 */ /* 0x000fea00078e0200 */
[----:B------:R-:W-:Y:S02]  /*14510*/  IADD3 R3, R3, R0, RZ ;  /* 0x0000000003037210 */ /* 0x000fe40007ffe0ff */
        /* <DEDUP_REMOVED lines=10> */
.L_x_991:
[----:B------:R-:W-:-:S05]  /*145c0*/  BRA.DIV ~URZ, `(.L_x_861) ;  /* 0x0000d6327f007947 */ /* 0x000fca000b800000 */
[----:B-1----:R1:W3:Y:S02]  /*145d0*/  SHFL.IDX PT, R0, R5, RZ, 0x181f ;  /* 0x00181fff05007589 */ /* 0x0022e400000e0000 */
.L_x_992:
[C---:B---3--:R-:W-:Y:S04]  /*145e0*/  LEA R6, P0, R132.reuse, R0, 0x1 ;  /* 0x0000000084067211 */ /* 0x048fe800078008ff */
[----:B--2---:R-:W-:Y:S02]  /*145f0*/  LEA.HI.X R7, R132, R4, R133, 0x1, P0 ;  /* 0x0000000484077211 */ /* 0x004fe400000f0c85 */
[C---:B------:R-:W-:Y:S03]  /*14600*/  LEA R2, P0, R201.reuse, R0, 0x1 ;  /* 0x00000000c9027211 */ /* 0x040fe600078008ff */
[----:B------:R-:W-:Y:S01]  /*14610*/  @!PT LDS RZ, [RZ] ;  /* 0x00000000fffff984 */ /* 0x000fe20000000800 */
[----:B------:R-:W-:Y:S01]  /*14620*/  @!PT LDS RZ, [RZ] ;  /* 0x00000000fffff984 */ /* 0x000fe20000000800 */
[----:B------:R-:W-:Y:S01]  /*14630*/  @!PT LDS RZ, [RZ] ;  /* 0x00000000fffff984 */ /* 0x000fe20000000800 */
[----:B------:R2:W-:Y:S01]  /*14640*/  LDGSTS.E.BYPASS.LTC128B.128 [R194+0xc080], [R6.64], !P4 ;  /* 0x0c08000006c27fae */ /* 0x0005e2000e101d48 */
[----:B------:R-:W-:Y:S05]  /*14650*/  LEA.HI.X R3, R201, R4, R205, 0x1, P0 ;  /* 0x00000004c9037211 */ /* 0x000fea00000f0ccd */
[----:B------:R3:W-:Y:S02]  /*14660*/  LDGSTS.E.BYPASS.LTC128B.128 [R194+0xd080], [R2.64], !P3 ;  /* 0x0d08000002c27fae */ /* 0x0007e4000d901d48 */
[C---:B---3--:R-:W-:Y:S04]  /*14670*/  LEA R2, P0, R200.reuse, R0, 0x1 ;  /* 0x00000000c8027211 */ /* 0x048fe800078008ff */
[----:B------:R-:W-:Y:S05]  /*14680*/  LEA.HI.X R3, R200, R4, R207, 0x1, P0 ;  /* 0x00000004c8037211 */ /* 0x000fea00000f0ccf */
[----:B------:R3:W-:Y:S02]  /*14690*/  LDGSTS.E.BYPASS.LTC128B.128 [R194+0xe080], [R2.64], !P2 ;  /* 0x0e08000002c27fae */ /* 0x0007e4000d101d48 */
[C---:B---3--:R-:W-:Y:S04]  /*146a0*/  LEA R2, P0, R199.reuse, R0, 0x1 ;  /* 0x00000000c7027211 */ /* 0x048fe800078008ff */
[C---:B------:R-:W-:Y:S02]  /*146b0*/  LEA.HI.X R3, R199.reuse, R4, R206, 0x1, P0 ;  /* 0x00000004c7037211 */ /* 0x040fe400000f0cce */
[----:B------:R-:W-:Y:S11]  /*146c0*/  ISETP.GE.AND P0, PT, R199, c[0x0][0x1d4], PT ;  /* 0x00007500c7007a0c */ /* 0x000ff60003f06270 */
[----:B------:R-:W-:Y:S02]  /*146d0*/  @!UPT UIADD3 URZ, URZ, URZ, URZ ;  /* 0x0000003f3f3ff290 */ /* 0x000fe4000fffe03f */
[----:B------:R2:W-:Y:S02]  /*146e0*/  LDGSTS.E.BYPASS.LTC128B.128 [R194+0xf080], [R2.64], !P0 ;  /* 0x0f08000002c27fae */ /* 0x0005e4000c101d48 */
.L_x_859:
[----:B--234-:R-:W-:Y:S05]  /*146f0*/  BSYNC B0 ;  /* 0x0000000000007941 */ /* 0x01cfea0003800000 */
.L_x_858:
[----:B-1----:R-:W-:Y:S01]  /*14700*/  IMAD.MOV.U32 R0, RZ, RZ, c[0x0][0x2c4] ;  /* 0x0000b100ff007624 */ /* 0x002fe200078e00ff */
[----:B------:R-:W0:Y:S01]  /*14710*/  LDGDEPBAR ;  /* 0x00000000000079af */ /* 0x000e220000000000 */
[----:B------:R-:W-:Y:S01]  /*14720*/  IMAD.IADD R4, R231, 0x1, R227 ;  /* 0x00000001e7047824 */ /* 0x000fe200078e02e3 */
[----:B------:R-:W-:Y:S01]  /*14730*/  ULDC UR4, c[0x0][0x324] ;  /* 0x0000c90000047ab9 */ /* 0x000fe20000000800 */
[----:B------:R-:W-:Y:S01]  /*14740*/  IMAD.SHL.U32 R5, R196, 0x20, RZ ;  /* 0x00000020c4057824 */ /* 0x000fe200078e00ff */
[----:B------:R-:W-:Y:S01]  /*14750*/  ISETP.NE.AND P0, PT, R0, 0x1, PT ;  /* 0x000000010000780c */ /* 0x000fe20003f05270 */
[----:B------:R-:W-:Y:S11]  /*14760*/  ULOP3.LUT UR4, URZ, UR4, URZ, 0x33, !UPT ;  /* 0x000000043f047292 */ /* 0x000ff6000f8e333f */
[----:B------:R-:W-:Y:S01]  /*14770*/  @!UPT UIADD3 URZ, URZ, URZ, URZ ;  /* 0x0000003f3f3ff290 */ /* 0x000fe2000fffe03f */
[----:B------:R-:W-:Y:S05]  /*14780*/  @P0 IMAD.HI.U32 R0, R4, c[0x0][0x2c8], RZ ;  /* 0x0000b20004000a27 */ /* 0x000fea00078e00ff */
[----:B------:R-:W-:Y:S02]  /*14790*/  @P0 SHF.R.U32.HI R4, RZ, c[0x0][0x2cc], R0 ;  /* 0x0000b300ff040a19 */ /* 0x000fe40000011600 */
[----:B------:R-:W-:Y:S04]  /*147a0*/  IADD3 R0, -R215, 0x1, -R5 ;  /* 0x00000001d7007810 */ /* 0x000fe80007ffe905 */
[----:B------:R-:W-:Y:S04]  /*147b0*/  IADD3 R0, -R210, R0, R209 ;  /* 0x00000000d2007210 */ /* 0x000fe80007ffe1d1 */
[C---:B------:R-:W-:Y:S02]  /*147c0*/  IADD3 R6, R0.reuse, UR4, RZ ;  /* 0x0000000400067c10 */ /* 0x040fe4000fffe0ff */
[----:B------:R-:W-:Y:S01]  /*147d0*/  IADD3 R7, R0, c[0x0][0x328], RZ ;  /* 0x0000ca0000077a10 */ /* 0x000fe20007ffe0ff */
[----:B------:R-:W-:-:S05]  /*147e0*/  BRA.DIV ~URZ, `(.L_x_862) ;  /* 0x0000d4727f007947 */ /* 0x000fca000b800000 */
[----:B------:R1:W2:Y:S02]  /*147f0*/  SHFL.IDX PT, R3, R4, RZ, 0x1c1f ;  /* 0x001c1fff04037589 */ /* 0x0002a400000e0000 */
.L_x_993:
[----:B--2---:R-:W-:Y:S01]  /*14800*/  IADD3 R2, R7, R3, RZ ;  /* 0x0000000307027210 */ /* 0x004fe20007ffe0ff */
[----:B------:R-:W-:Y:S05]  /*14810*/  IMAD.MOV.U32 R0, RZ, RZ, c[0x0][0x32c] ;  /* 0x0000cb00ff007624 */ /* 0x000fea00078e00ff */
[----:B------:R-:W-:Y:S01]  /*14820*/  ISETP.GE.AND P0, PT, R0, 0x1, PT ;  /* 0x000000010000780c */ /* 0x000fe20003f06270 */
[----:B------:R-:W-:Y:S11]  /*14830*/  IMAD.IADD R0, R6, 0x1, R3 ;  /* 0x0000000106007824 */ /* 0x000ff600078e0203 */
[----:B------:R-:W-:Y:S01]  /*14840*/  @!UPT UIADD3 URZ, URZ, URZ, URZ ;  /* 0x0000003f3f3ff290 */ /* 0x000fe2000fffe03f */
[----:B------:R-:W-:-:S05]  /*14850*/  @!P0 BRA `(.L_x_863) ;  /* 0x0000018000008947 */ /* 0x000fca0003800000 */
[----:B------:R-:W-:Y:S01]  /*14860*/  IADD3 R3, -R210, R209, R3 ;  /* 0x000000d1d2037210 */ /* 0x000fe20007ffe103 */
[----:B------:R-:W-:Y:S03]  /*14870*/  BSSY B0, `(.L_x_864) ;  /* 0x0000011000007945 */ /* 0x000fe60003800000 */
        /* <DEDUP_REMOVED lines=11> */
.L_x_865:
[----:B------:R-:W-:Y:S04]  /*14930*/  MOV R8, c[0x0][0x32c] ;  /* 0x0000cb0000087a02 */ /* 0x000fe80000000f00 */
[----:B------:R-:W-:Y:S11]  /*14940*/  ISETP.NE.AND P0, PT, R8, 0x1, PT ;  /* 0x000000010800780c */ /* 0x000ff60003f05270 */
[----:B------:R-:W-:Y:S02]  /*14950*/  @!UPT UIADD3 URZ, URZ, URZ, URZ ;  /* 0x0000003f3f3ff290 */ /* 0x000fe4000fffe03f */
[----:B------:R-:W-:Y:S05]  /*14960*/  @P0 IMAD.HI.U32 R8, R3, c[0x0][0x330], RZ ;  /* 0x0000cc0003080a27 */ /* 0x000fea00078e00ff */
[----:B------:R-:W-:Y:S02]  /*14970*/  @P0 SHF.R.U32.HI R3, RZ, c[0x0][0x334], R8 ;  /* 0x0000cd00ff030a19 */ /* 0x000fe40000011608 */
.L_x_866:
[----:B------:R-:W-:Y:S05]  /*14980*/  BSYNC B0 ;  /* 0x0000000000007941 */ /* 0x000fea0003800000 */
.L_x_864:
[----:B------:R-:W-:Y:S04]  /*14990*/  IMAD R3, R3, c[0x0][0x32c], -R5 ;  /* 0x0000cb0003037a24 */ /* 0x000fe800078e0a05 */
[----:B------:R-:W-:Y:S05]  /*149a0*/  IMAD.IADD R3, R3, 0x1, -R215 ;  /* 0x0000000103037824 */ /* 0x000fea00078e0ad7 */
[----:B------:R-:W-:Y:S02]  /*149b0*/  IMNMX R0, R0, R3, !PT ;  /* 0x0000000300007217 */ /* 0x000fe40007800200 */
[----:B------:R-:W-:Y:S04]  /*149c0*/  IADD3 R3, R3, c[0x0][0x32c], RZ ;  /* 0x0000cb0003037a10 */ /* 0x000fe80007ffe0ff */
[----:B------:R-:W-:Y:S02]  /*149d0*/  IMNMX R2, R2, R3, PT ;  /* 0x0000000302027217 */ /* 0x000fe40003800200 */
.L_x_863:
[----:B------:R-:W-:Y:S04]  /*149e0*/  ISETP.GT.AND P1, PT, R196, -0x1, PT ;  /* 0xffffffffc400780c */ /* 0x000fe80003f24270 */
[----:B------:R-:W-:Y:S04]  /*149f0*/  ISETP.GT.AND P0, PT, R0, RZ, P1 ;  /* 0x000000ff0000720c */ /* 0x000fe80000f04270 */
[----:B------:R-:W-:Y:S04]  /*14a00*/  ISETP.LT.OR P0, PT, R2, 0x1, P0 ;  /* 0x000000010200780c */ /* 0x000fe80000701670 */
[----:B------:R-:W-:Y:S02]  /*14a10*/  FSEL R14, R172, -INF , !P0 ;  /* 0xff800000ac0e7808 */ /* 0x000fe40004000000 */
[----:B------:R-:W-:Y:S04]  /*14a20*/  ISETP.GT.AND P0, PT, R0, 0x1, P1 ;  /* 0x000000010000780c */ /* 0x000fe80000f04270 */
        /* <DEDUP_REMOVED lines=19> */
[----:B------:R-:W-:Y:S01]  /*14b60*/  FSEL R15, R9, -INF , !P0 ;  /* 0xff800000090f7808 */ /* 0x000fe20004000000 */
[----:B------:R-:W-:-:S06]  /*14b70*/  BRA.DIV ~URZ, `(.L_x_867) ;  /* 0x0000d1527f007947 */ /* 0x000fcc000b800000 */
[----:B------:R2:W3:Y:S02]  /*14b80*/  SHFL.IDX PT, R3, R4, 0x1, 0x1c1f ;  /* 0x003c1f0004037f89 */ /* 0x0004e400000e0000 */
.L_x_994:
[----:B---3--:R-:W-:Y:S01]  /*14b90*/  IADD3 R2, R7, R3, RZ ;  /* 0x0000000307027210 */ /* 0x008fe20007ffe0ff */
        /* <DEDUP_REMOVED lines=11> */
[----:B-12---:R-:W-:Y:S05]  /*14c50*/  IMAD.MOV.U32 R4, RZ, RZ, c[0x0][0x32c] ;  /* 0x0000cb00ff047624 */ /* 0x006fea00078e00ff */
[----:B------:R-:W-:Y:S11]  /*14c60*/  ISETP.NE.AND P0, PT, R4, 0x1, PT ;  /* 0x000000010400780c */ /* 0x000ff60003f05270 */
[----:B------:R-:W-:Y:S02]  /*14c70*/  @!UPT UIADD3 URZ, URZ, URZ, URZ ;  /* 0x0000003f3f3ff290 */ /* 0x000fe4000fffe03f */
[----:B------:R-:W-:Y:S05]  /*14c80*/  @P0 IMAD.HI.U32 R4, R3, c[0x0][0x330], RZ ;  /* 0x0000cc0003040a27 */ /* 0x000fea00078e00ff */
[----:B------:R-:W-:Y:S04]  /*14c90*/  @P0 SHF.R.U32.HI R3, RZ, c[0x0][0x334], R4 ;  /* 0x0000cd00ff030a19 */ /* 0x000fe80000011604 */
[----:B------:R-:W-:Y:S01]  /*14ca0*/  LOP3.LUT R3, RZ, R3, RZ, 0x33, !PT ;  /* 0x00000003ff037212 */ /* 0x000fe200078e33ff */
[----:B------:R-:W-:-:S05]  /*14cb0*/  BRA `(.L_x_871) ;  /* 0x0000005000007947 */ /* 0x000fca0003800000 */
.L_x_870:
[----:B-12---:R-:W-:Y:S04]  /*14cc0*/  MOV R4, c[0x0][0x32c] ;  /* 0x0000cb0000047a02 */ /* 0x006fe80000000f00 */
[----:B------:R-:W-:Y:S11]  /*14cd0*/  ISETP.NE.AND P0, PT, R4, 0x1, PT ;  /* 0x000000010400780c */ /* 0x000ff60003f05270 */
[----:B------:R-:W-:Y:S02]  /*14ce0*/  @!UPT UIADD3 URZ, URZ, URZ, URZ ;  /* 0x0000003f3f3ff290 */ /* 0x000fe4000fffe03f */
[----:B------:R-:W-:Y:S05]  /*14cf0*/  @P0 IMAD.HI.U32 R4, R3, c[0x0][0x330], RZ ;  /* 0x0000cc0003040a27 */ /* 0x000fea00078e00ff */
[----:B------:R-:W-:Y:S02]  /*14d00*/  @P0 SHF.R.U32.HI R3, RZ, c[0x0][0x334], R4 ;  /* 0x0000cd00ff030a19 */ /* 0x000fe40000011604 */
.L_x_871:
[----:B------:R-:W-:Y:S05]  /*14d10*/  BSYNC B0 ;  /* 0x0000000000007941 */ /* 0x000fea0003800000 */
.L_x_869:
[----:B------:R-:W-:Y:S04]  /*14d20*/  IMAD R5, R3, c[0x0][0x32c], -R5 ;  /* 0x0000cb0003057a24 */ /* 0x000fe800078e0a05 */
[----:B------:R-:W-:Y:S05]  /*14d30*/  IMAD.IADD R3, R5, 0x1, -R215 ;  /* 0x0000000105037824 */ /* 0x000fea00078e0ad7 */
[----:B------:R-:W-:Y:S02]  /*14d40*/  IMNMX R0, R0, R3, !PT ;  /* 0x0000000300007217 */ /* 0x000fe40007800200 */
[----:B------:R-:W-:Y:S04]  /*14d50*/  IADD3 R3, R3, c[0x0][0x32c], RZ ;  /* 0x0000cb0003037a10 */ /* 0x000fe80007ffe0ff */
[----:B------:R-:W-:Y:S02]  /*14d60*/  IMNMX R2, R2, R3, PT ;  /* 0x0000000302027217 */ /* 0x000fe40003800200 */
.L_x_868:
        /* <DEDUP_REMOVED lines=21> */
[----:B------:R-:W-:Y:S02]  /*14ec0*/  ISETP.GT.AND P0, PT, R0, 0x19, P1 ;  /* 0x000000190000780c */ /* 0x000fe40000f04270 */
        /* <DEDUP_REMOVED lines=13> */
[----:B------:R-:W-:Y:S02]  /*14fa0*/  FSEL R7, R162, -INF , !P0 ;  /* 0xff800000a2077808 */ /* 0x000fe40004000000 */
[----:B------:R-:W-:Y:S02]  /*14fb0*/  FMNMX.FTZ R0, R16, R0, !PT ;  /* 0x0000000010007209 */ /* 0x000fe40007810000 */
[----:B------:R-:W-:Y:S02]  /*14fc0*/  FMNMX.FTZ R2, R8, R2, !PT ;  /* 0x0000000208027209 */ /* 0x000fe40007810000 */
[----:B-12---:R-:W-:Y:S02]  /*14fd0*/  FMNMX.FTZ R4, R15, R0, !PT ;  /* 0x000000000f047209 */ /* 0x006fe40007810000 */
[----:B------:R-:W-:Y:S01]  /*14fe0*/  FMNMX.FTZ R5, R7, R2, !PT ;  /* 0x0000000207057209 */ /* 0x000fe20007810000 */
[----:B------:R-:W-:-:S05]  /*14ff0*/  BRA.DIV ~URZ, `(.L_x_872) ;  /* 0x0000cd427f007947 */ /* 0x000fca000b800000 */
[----:B------:R1:W2:Y:S02]  /*15000*/  SHFL.BFLY PT, R0, R4, 0x2, 0x1f ;  /* 0x0c401f0004007f89 */ /* 0x0002a400000e0000 */
.L_x_995:
[----:B-12---:R-:W-:Y:S01]  /*15010*/  FMNMX.FTZ R4, R4, R0, !PT ;  /* 0x0000000004047209 */ /* 0x006fe20007810000 */
[----:B------:R-:W-:-:S05]  /*15020*/  BRA.DIV ~URZ, `(.L_x_873) ;  /* 0x0000cd527f007947 */ /* 0x000fca000b800000 */
[----:B------:R-:W1:Y:S02]  /*15030*/  SHFL.BFLY PT, R0, R4, 0x1, 0x1f ;  /* 0x0c201f0004007f89 */ /* 0x000e6400000e0000 */
[----:B-1----:R-:W-:Y:S02]  /*15040*/  FMNMX.FTZ R134, R4, R0, !PT ;  /* 0x0000000004867209 */ /* 0x002fe40007810000 */
[----:B------:R-:W1:Y:S02]  /*15050*/  SHFL.BFLY PT, R0, R5, 0x2, 0x1f ;  /* 0x0c401f0005007f89 */ /* 0x000e6400000e0000 */
[----:B-1----:R-:W-:Y:S05]  /*15060*/  FMNMX.FTZ R4, R5, R0, !PT ;  /* 0x0000000005047209 */ /* 0x002fea0007810000 */
[----:B------:R1:W2:Y:S02]  /*15070*/  SHFL.BFLY PT, R0, R4, 0x1, 0x1f ;  /* 0x0c201f0004007f89 */ /* 0x0002a400000e0000 */
.L_x_996:
[C---:B------:R-:W-:Y:S01]  /*15080*/  FSETP.NEU.FTZ.AND P0, PT, R134.reuse, -INF , PT ;  /* 0xff8000008600780b */ /* 0x040fe20003f1d000 */
[----:B------:R-:W-:Y:S01]  /*15090*/  FMUL.FTZ R2, R134, c[0x0][0x2d0] ;  /* 0x0000b40086027a20 */ /* 0x000fe20000410000 */
[----:B--2---:R-:W-:Y:S01]  /*150a0*/  FMNMX.FTZ R3, R0, R4, !PT ;  /* 0x0000000400037209 */ /* 0x004fe20007810000 */
[----:B------:R-:W-:Y:S01]  /*150b0*/  WARPSYNC 0xffffffff ;  /* 0xffffffff00007948 */ /* 0x000fe20003800000 */
[----:B------:R-:W-:Y:S02]  /*150c0*/  FSEL R0, R134, RZ, P0 ;  /* 0x000000ff86007208 */ /* 0x000fe40000000000 */
[----:B------:R-:W-:Y:S02]  /*150d0*/  FSEL R2, R2, RZ, P0 ;  /* 0x000000ff02027208 */ /* 0x000fe40000000000 */
[----:B------:R-:W-:Y:S01]  /*150e0*/  FSETP.NEU.FTZ.AND P0, PT, R3, -INF , PT ;  /* 0xff8000000300780b */ /* 0x000fe20003f1d000 */
[----:B------:R-:W-:Y:S01]  /*150f0*/  FADD.FTZ R0, -R0, R135 ;  /* 0x0000008700007221 */ /* 0x000fe20000010100 */
[----:B------:R-:W-:Y:S01]  /*15100*/  IADD3 R195, R196, -0x1, RZ ;  /* 0xffffffffc4c37810 */ /* 0x000fe20007ffe0ff */
[--C-:B-1----:R-:W-:Y:S02]  /*15110*/  FFMA.FTZ R4, R14, c[0x0][0x2d0], -R2.reuse ;  /* 0x0000b4000e047a23 */ /* 0x102fe40000010802 */
[----:B------:R-:W-:Y:S02]  /*15120*/  FMUL.FTZ R0, R0, c[0x0][0x2d0] ;  /* 0x0000b40000007a20 */ /* 0x000fe40000410000 */
[--C-:B------:R-:W-:Y:S02]  /*15130*/  FFMA.FTZ R5, R161, c[0x0][0x2d0], -R2.reuse ;  /* 0x0000b400a1057a23 */ /* 0x100fe40000010802 */
[--C-:B------:R-:W-:Y:S02]  /*15140*/  FFMA.FTZ R169, R15, c[0x0][0x2d0], -R2.reuse ;  /* 0x0000b4000fa97a23 */ /* 0x100fe40000010802 */
[----:B------:R-:W1:Y:S01]  /*15150*/  MUFU.EX2 R0, R0 ;  /* 0x0000000000007308 */ /* 0x000e620000000800 */
[--C-:B------:R-:W-:Y:S02]  /*15160*/  FFMA.FTZ R14, R19, c[0x0][0x2d0], -R2.reuse ;  /* 0x0000b400130e7a23 */ /* 0x100fe40000010802 */
[--C-:B------:R-:W-:Y:S02]  /*15170*/  FFMA.FTZ R135, R160, c[0x0][0x2d0], -R2.reuse ;  /* 0x0000b400a0877a23 */ /* 0x100fe40000010802 */
[--C-:B------:R-:W-:Y:S02]  /*15180*/  FFMA.FTZ R172, R18, c[0x0][0x2d0], -R2.reuse ;  /* 0x0000b40012ac7a23 */ /* 0x100fe40000010802 */
[--C-:B------:R-:W-:Y:S02]  /*15190*/  FFMA.FTZ R171, R17, c[0x0][0x2d0], -R2.reuse ;  /* 0x0000b40011ab7a23 */ /* 0x100fe40000010802 */
[----:B------:R-:W-:Y:S01]  /*151a0*/  FFMA.FTZ R170, R16, c[0x0][0x2d0], -R2 ;  /* 0x0000b40010aa7a23 */ /* 0x000fe20000010802 */
[----:B------:R-:W2:Y:S10]  /*151b0*/  MUFU.EX2 R15, R4 ;  /* 0x00000004000f7308 */ /* 0x000eb40000000800 */
[----:B------:R-:W3:Y:S10]  /*151c0*/  MUFU.EX2 R4, R5 ;  /* 0x0000000500047308 */ /* 0x000ef40000000800 */
[----:B------:R4:W-:Y:S01]  /*151d0*/  MUFU.EX2 R16, R135 ;  /* 0x0000008700107308 */ /* 0x0009e20000000800 */
[C---:B-1----:R-:W-:Y:S02]  /*151e0*/  FMUL.FTZ R17, R0.reuse, R141 ;  /* 0x0000008d00117220 */ /* 0x042fe40000410000 */
[C---:B------:R-:W-:Y:S02]  /*151f0*/  FMUL.FTZ R20, R0.reuse, R20 ;  /* 0x0000001400147220 */ /* 0x040fe40000410000 */
[C---:B--2---:R-:W-:Y:S02]  /*15200*/  FFMA.FTZ R2, R0.reuse, R204, R15 ;  /* 0x000000cc00027223 */ /* 0x044fe4000001000f */
[C---:B------:R-:W-:Y:S02]  /*15210*/  FMUL.FTZ R21, R0.reuse, R21 ;  /* 0x0000001500157220 */ /* 0x040fe40000410000 */
[C---:B------:R-:W-:Y:S02]  /*15220*/  FMUL.FTZ R24, R0.reuse, R24 ;  /* 0x0000001800187220 */ /* 0x040fe40000410000 */
[C---:B------:R-:W-:Y:S02]  /*15230*/  FMUL.FTZ R25, R0.reuse, R25 ;  /* 0x0000001900197220 */ /* 0x040fe40000410000 */
[----:B------:R-:W-:Y:S01]  /*15240*/  FMUL.FTZ R28, R0, R28 ;  /* 0x0000001c001c7220 */ /* 0x000fe20000410000 */
[C---:B---3--:R-:W-:Y:S01]  /*15250*/  F2FP.BF16.PACK_AB R160, R4.reuse, R15 ;  /* 0x0000000f04a0723e */ /* 0x048fe200000010ff */
[----:B------:R-:W-:Y:S01]  /*15260*/  FADD.FTZ R5, R4, R2 ;  /* 0x0000000204057221 */ /* 0x000fe20000010000 */
[----:B------:R-:W1:Y:S01]  /*15270*/  MUFU.EX2 R15, R14 ;  /* 0x0000000e000f7308 */ /* 0x000e620000000800 */
[C---:B------:R-:W-:Y:S01]  /*15280*/  FSEL R2, R3.reuse, RZ, P0 ;  /* 0x000000ff03027208 */ /* 0x040fe20000000000 */
[----:B------:R-:W-:Y:S02]  /*15290*/  FMUL.FTZ R4, R3, c[0x0][0x2d0] ;  /* 0x0000b40003047a20 */ /* 0x000fe40000410000 */
[----:B------:R-:W-:Y:S02]  /*152a0*/  FMUL.FTZ R29, R0, R29 ;  /* 0x0000001d001d7220 */ /* 0x000fe40000410000 */
[----:B------:R-:W-:Y:S01]  /*152b0*/  FADD.FTZ R2, -R2, R136 ;  /* 0x0000008802027221 */ /* 0x000fe20000010100 */
[----:B------:R-:W-:Y:S01]  /*152c0*/  FSEL R4, R4, RZ, P0 ;  /* 0x000000ff04047208 */ /* 0x000fe20000000000 */
[----:B------:R-:W-:Y:S01]  /*152d0*/  FMUL.FTZ R32, R0, R32 ;  /* 0x0000002000207220 */ /* 0x000fe20000410000 */
[----:B------:R-:W-:Y:S01]  /*152e0*/  ISETP.GT.AND P0, PT, R196, R213, PT ;  /* 0x000000d5c400720c */ /* 0x000fe20003f04270 */
[----:B------:R-:W-:Y:S01]  /*152f0*/  FMUL.FTZ R2, R2, c[0x0][0x2d0] ;  /* 0x0000b40002027a20 */ /* 0x000fe20000410000 */
[----:B------:R-:W-:Y:S01]  /*15300*/  MOV R196, R195 ;  /* 0x000000c300c47202 */ /* 0x000fe20000000f00 */
[--C-:B------:R-:W-:Y:S02]  /*15310*/  FFMA.FTZ R136, R11, c[0x0][0x2d0], -R4.reuse ;  /* 0x0000b4000b887a23 */ /* 0x100fe40000010804 */
[--C-:B------:R-:W-:Y:S02]  /*15320*/  FFMA.FTZ R166, R10, c[0x0][0x2d0], -R4.reuse ;  /* 0x0000b4000aa67a23 */ /* 0x100fe40000010804 */
[----:B------:R-:W2:Y:S01]  /*15330*/  MUFU.EX2 R2, R2 ;  /* 0x0000000200027308 */ /* 0x000ea20000000800 */
[--C-:B------:R-:W-:Y:S02]  /*15340*/  FFMA.FTZ R165, R9, c[0x0][0x2d0], -R4.reuse ;  /* 0x0000b40009a57a23 */ /* 0x100fe40000010804 */
[--C-:B------:R-:W-:Y:S02]  /*15350*/  FFMA.FTZ R167, R8, c[0x0][0x2d0], -R4.reuse ;  /* 0x0000b40008a77a23 */ /* 0x100fe40000010804 */
[--C-:B------:R-:W-:Y:S02]  /*15360*/  FFMA.FTZ R6, R6, c[0x0][0x2d0], -R4.reuse ;  /* 0x0000b40006067a23 */ /* 0x100fe40000010804 */
[--C-:B----4-:R-:W-:Y:S01]  /*15370*/  FFMA.FTZ R135, R12, c[0x0][0x2d0], -R4.reuse ;  /* 0x0000b4000c877a23 */ /* 0x110fe20000010804 */
[----:B-1----:R-:W-:Y:S01]  /*15380*/  F2FP.BF16.PACK_AB R162, R15, R16 ;  /* 0x000000100fa2723e */ /* 0x002fe200000010ff */
[--C-:B------:R-:W-:Y:S01]  /*15390*/  FFMA.FTZ R14, R13, c[0x0][0x2d0], -R4.reuse ;  /* 0x0000b4000d0e7a23 */ /* 0x100fe20000010804 */
[----:B------:R1:W3:Y:S01]  /*153a0*/  MUFU.EX2 R161, R6 ;  /* 0x0000000600a17308 */ /* 0x0002e20000000800 */
[----:B------:R-:W-:Y:S02]  /*153b0*/  FFMA.FTZ R168, R7, c[0x0][0x2d0], -R4 ;  /* 0x0000b40007a87a23 */ /* 0x000fe40000010804 */
[----:B------:R-:W-:Y:S02]  /*153c0*/  FADD.FTZ R4, R16, R5 ;  /* 0x0000000510047221 */ /* 0x000fe40000010000 */
[C---:B------:R-:W-:Y:S02]  /*153d0*/  FMUL.FTZ R16, R0.reuse, R140 ;  /* 0x0000008c00107220 */ /* 0x040fe40000410000 */
[----:B------:R-:W-:Y:S02]  /*153e0*/  FADD.FTZ R164, R15, R4 ;  /* 0x000000040fa47221 */ /* 0x000fe40000010000 */
[C---:B------:R-:W-:Y:S01]  /*153f0*/  FMUL.FTZ R4, R0.reuse, R152 ;  /* 0x0000009800047220 */ /* 0x040fe20000410000 */
[----:B------:R-:W-:Y:S01]  /*15400*/  MUFU.EX2 R173, R136 ;  /* 0x0000008800ad7308 */ /* 0x000fe20000000800 */
[C---:B------:R-:W-:Y:S02]  /*15410*/  FMUL.FTZ R5, R0.reuse, R153 ;  /* 0x0000009900057220 */ /* 0x040fe40000410000 */
[----:B------:R-:W-:Y:S02]  /*15420*/  FMUL.FTZ R13, R0, R145 ;  /* 0x00000091000d7220 */ /* 0x000fe40000410000 */
[C---:B--2---:R-:W-:Y:S02]  /*15430*/  FMUL.FTZ R18, R2.reuse, R142 ;  /* 0x0000008e02127220 */ /* 0x044fe40000410000 */
[C---:B------:R-:W-:Y:S02]  /*15440*/  FMUL.FTZ R19, R2.reuse, R143 ;  /* 0x0000008f02137220 */ /* 0x040fe40000410000 */
[----:B------:R-:W2:Y:S01]  /*15450*/  LDSM.16.MT88.4 R140, [R178] ;  /* 0x00000000b28c783b */ /* 0x000ea20000004200 */
[----:B------:R-:W4:Y:S01]  /*15460*/  MUFU.EX2 R152, R14 ;  /* 0x0000000e00987308 */ /* 0x000f220000000800 */
[----:B------:R-:W-:Y:S02]  /*15470*/  FMUL.FTZ R7, R2, R155 ;  /* 0x0000009b02077220 */ /* 0x000fe40000410000 */
[----:B------:R-:W-:Y:S02]  /*15480*/  FMUL.FTZ R8, R0, R148 ;  /* 0x0000009400087220 */ /* 0x000fe40000410000 */
[C---:B-1----:R-:W-:Y:S02]  /*15490*/  FMUL.FTZ R6, R2.reuse, R154 ;  /* 0x0000009a02067220 */ /* 0x042fe40000410000 */
[----:B---3--:R-:W-:Y:S02]  /*154a0*/  FFMA.FTZ R145, R2, R203, R161 ;  /* 0x000000cb02917223 */ /* 0x008fe400000100a1 */
[----:B------:R-:W-:Y:S01]  /*154b0*/  FMUL.FTZ R9, R0, R149 ;  /* 0x0000009500097220 */ /* 0x000fe20000410000 */
[----:B------:R-:W-:Y:S01]  /*154c0*/  MUFU.EX2 R136, R169 ;  /* 0x000000a900887308 */ /* 0x000fe20000000800 */
[C---:B------:R-:W-:Y:S02]  /*154d0*/  FMUL.FTZ R10, R2.reuse, R150 ;  /* 0x00000096020a7220 */ /* 0x040fe40000410000 */
[----:B------:R-:W-:Y:S02]  /*154e0*/  FMUL.FTZ R11, R2, R151 ;  /* 0x00000097020b7220 */ /* 0x000fe40000410000 */
[----:B------:R-:W-:Y:S01]  /*154f0*/  FMUL.FTZ R12, R0, R144 ;  /* 0x00000090000c7220 */ /* 0x000fe20000410000 */
[----:B------:R-:W-:Y:S01]  /*15500*/  LDSM.16.MT88.4 R148, [R178+0x800] ;  /* 0x00080000b294783b */ /* 0x000fe20000004200 */
[C---:B------:R-:W-:Y:S02]  /*15510*/  FMUL.FTZ R15, R2.reuse, R147 ;  /* 0x00000093020f7220 */ /* 0x040fe40000410000 */
[C---:B------:R-:W-:Y:S01]  /*15520*/  FMUL.FTZ R22, R2.reuse, R22 ;  /* 0x0000001602167220 */ /* 0x040fe20000410000 */
[----:B------:R-:W-:Y:S01]  /*15530*/  MUFU.EX2 R144, R170 ;  /* 0x000000aa00907308 */ /* 0x000fe20000000800 */
[C---:B------:R-:W-:Y:S02]  /*15540*/  FMUL.FTZ R23, R2.reuse, R23 ;  /* 0x0000001702177220 */ /* 0x040fe40000410000 */
[----:B------:R-:W-:Y:S01]  /*15550*/  FMUL.FTZ R26, R2, R26 ;  /* 0x0000001a021a7220 */ /* 0x000fe20000410000 */
[----:B----4-:R-:W-:Y:S01]  /*15560*/  F2FP.BF16.PACK_AB R161, R152, R161 ;  /* 0x000000a198a1723e */ /* 0x010fe200000010ff */
[C---:B------:R-:W-:Y:S02]  /*15570*/  FMUL.FTZ R14, R2.reuse, R146 ;  /* 0x00000092020e7220 */ /* 0x040fe40000410000 */
[C---:B------:R-:W-:Y:S02]  /*15580*/  FMUL.FTZ R27, R2.reuse, R27 ;  /* 0x0000001b021b7220 */ /* 0x040fe40000410000 */
[C---:B------:R-:W-:Y:S01]  /*15590*/  FMUL.FTZ R30, R2.reuse, R30 ;  /* 0x0000001e021e7220 */ /* 0x040fe20000410000 */
[----:B------:R-:W1:Y:S01]  /*155a0*/  MUFU.EX2 R146, R135 ;  /* 0x0000008700927308 */ /* 0x000e620000000800 */
[----:B------:R-:W-:Y:S02]  /*155b0*/  FMUL.FTZ R31, R2, R31 ;  /* 0x0000001f021f7220 */ /* 0x000fe40000410000 */
        /* <DEDUP_REMOVED lines=12> */
[----:B------:R-:W-:Y:S01]  /*15680*/  FMUL.FTZ R43, R2, R43 ;  /* 0x0000002b022b7220 */ /* 0x000fe20000410000 */
[----:B-1----:R-:W-:Y:S01]  /*15690*/  F2FP.BF16.PACK_AB R163, R173, R146 ;  /* 0x00000092ada3723e */ /* 0x002fe200000010ff */
[C---:B------:R-:W-:Y:S02]  /*156a0*/  FMUL.FTZ R44, R0.reuse, R44 ;  /* 0x0000002c002c7220 */ /* 0x040fe40000410000 */
[----:B------:R-:W-:Y:S02]  /*156b0*/  FMUL.FTZ R45, R0, R45 ;  /* 0x0000002d002d7220 */ /* 0x000fe40000410000 */
[C---:B------:R-:W-:Y:S01]  /*156c0*/  FMUL.FTZ R46, R2.reuse, R46 ;  /* 0x0000002e022e7220 */ /* 0x040fe20000410000 */
[----:B------:R-:W1:Y:S01]  /*156d0*/  MUFU.EX2 R169, R165 ;  /* 0x000000a500a97308 */ /* 0x000e620000000800 */
[C---:B--2---:R-:W-:Y:S05]  /*156e0*/  HMMA.16816.F32.BF16 R4, R160.reuse, R140, R4 ;  /* 0x0000008ca004723c */ /* 0x044fea0000041804 */
[----:B------:R-:W-:Y:S02]  /*156f0*/  FMUL.FTZ R47, R2, R47 ;  /* 0x0000002f022f7220 */ /* 0x000fe40000410000 */
[C---:B------:R-:W-:Y:S01]  /*15700*/  FMUL.FTZ R48, R0.reuse, R48 ;  /* 0x0000003000307220 */ /* 0x040fe20000410000 */
[C---:B------:R-:W-:Y:S01]  /*15710*/  HMMA.16816.F32.BF16 R8, R160.reuse, R142, R8 ;  /* 0x0000008ea008723c */ /* 0x040fe20000041808 */
[----:B------:R-:W2:Y:S03]  /*15720*/  LDSM.16.MT88.4 R140, [R179] ;  /* 0x00000000b38c783b */ /* 0x000ea60000004200 */
[----:B------:R-:W-:Y:S01]  /*15730*/  FMUL.FTZ R49, R0, R49 ;  /* 0x0000003100317220 */ /* 0x000fe20000410000 */
[----:B---3--:R-:W-:Y:S01]  /*15740*/  F2FP.BF16.PACK_AB R166, R136, R144 ;  /* 0x0000009088a6723e */ /* 0x008fe200000010ff */
[C---:B------:R-:W-:Y:S02]  /*15750*/  FMUL.FTZ R50, R2.reuse, R50 ;  /* 0x0000003202327220 */ /* 0x040fe40000410000 */
[----:B------:R-:W-:Y:S04]  /*15760*/  FMUL.FTZ R51, R2, R51 ;  /* 0x0000003302337220 */ /* 0x000fe80000410000 */
[C---:B------:R-:W-:Y:S02]  /*15770*/  FMUL.FTZ R52, R0.reuse, R52 ;  /* 0x0000003400347220 */ /* 0x040fe40000410000 */
[----:B------:R-:W-:Y:S01]  /*15780*/  FMUL.FTZ R53, R0, R53 ;  /* 0x0000003500357220 */ /* 0x000fe20000410000 */
[----:B-1----:R-:W-:Y:S01]  /*15790*/  F2FP.BF16.PACK_AB R165, R169, R170 ;  /* 0x000000aaa9a5723e */ /* 0x002fe200000010ff */
        /* <DEDUP_REMOVED lines=13> */
[C---:B--2---:R-:W-:Y:S03]  /*15870*/  HMMA.16816.F32.BF16 R12, R160.reuse, R140, R12 ;  /* 0x0000008ca00c723c */ /* 0x044fe6000004180c */
        /* <DEDUP_REMOVED lines=69> */
[C---:B------:R-:W-:Y:S01]  /*15cd0*/  FMUL.FTZ R124, R0.reuse, R124 ;  /* 0x0000007c007c7220 */ /* 0x040fe20000410000 */
[----:B------:R-:W2:Y:S01]  /*15ce0*/  MUFU.EX2 R2, R171 ;  /* 0x000000ab00027308 */ /* 0x000ea20000000800 */
[C---:B------:R-:W-:Y:S01]  /*15cf0*/  FMUL.FTZ R125, R0.reuse, R125 ;  /* 0x0000007d007d7220 */ /* 0x040fe20000410000 */
[C---:B-1----:R-:W-:Y:S03]  /*15d00*/  HMMA.16816.F32.BF16 R36, R160.reuse, R140, R36 ;  /* 0x0000008ca024723c */ /* 0x042fe60000041824 */
[C---:B------:R-:W-:Y:S02]  /*15d10*/  FMUL.FTZ R128, R0.reuse, R128 ;  /* 0x0000008000807220 */ /* 0x040fe40000410000 */
[----:B------:R-:W-:Y:S02]  /*15d20*/  FMUL.FTZ R129, R0, R129 ;  /* 0x0000008100817220 */ /* 0x000fe40000410000 */
[----:B------:R-:W-:Y:S01]  /*15d30*/  FADD.FTZ R0, R135, R164 ;  /* 0x000000a487007221 */ /* 0x000fe20000010000 */
[C---:B------:R-:W-:Y:S01]  /*15d40*/  HMMA.16816.F32.BF16 R40, R160.reuse, R142, R40 ;  /* 0x0000008ea028723c */ /* 0x040fe20000041828 */
[----:B------:R-:W1:Y:S03]  /*15d50*/  LDSM.16.MT88.4 R140, [R179+0x1000] ;  /* 0x00100000b38c783b */ /* 0x000e660000004200 */
[C---:B--2---:R-:W-:Y:S01]  /*15d60*/  F2FP.BF16.PACK_AB R164, R2.reuse, R135 ;  /* 0x0000008702a4723e */ /* 0x044fe200000010ff */
[----:B------:R-:W-:Y:S01]  /*15d70*/  FADD.FTZ R0, R2, R0 ;  /* 0x0000000002007221 */ /* 0x000fe20000010000 */
[----:B------:R-:W-:Y:S01]  /*15d80*/  MUFU.EX2 R135, R168 ;  /* 0x000000a800877308 */ /* 0x000fe20000000800 */
[----:B------:R-:W-:Y:S02]  /*15d90*/  FADD.FTZ R2, R152, R145 ;  /* 0x0000009198027221 */ /* 0x000fe40000010000 */
[----:B------:R-:W-:Y:S04]  /*15da0*/  FADD.FTZ R0, R144, R0 ;  /* 0x0000000090007221 */ /* 0x000fe80000010000 */
[----:B------:R-:W-:Y:S01]  /*15db0*/  FADD.FTZ R204, R136, R0 ;  /* 0x0000000088cc7221 */ /* 0x000fe20000010000 */
[-C--:B------:R-:W-:Y:S01]  /*15dc0*/  MOV R136, R3.reuse ;  /* 0x0000000300887202 */ /* 0x080fe20000000f00 */
        /* <DEDUP_REMOVED lines=36> */
[----:B------:R-:W1:Y:S01]  /*16010*/  MUFU.EX2 R160, R167 ;  /* 0x000000a700a07308 */ /* 0x000e620000000800 */
[----:B------:R-:W2:Y:S02]  /*16020*/  LDSM.16.MT88.4 R140, [R179+0x800] ;  /* 0x00080000b38c783b */ /* 0x000ea40000004200 */
[C---:B-1----:R-:W-:Y:S01]  /*16030*/  F2FP.BF16.PACK_AB R167, R135.reuse, R160 ;  /* 0x000000a087a7723e */ /* 0x042fe200000010ff */
[----:B------:R-:W-:Y:S04]  /*16040*/  FADD.FTZ R0, R160, R0 ;  /* 0x00000000a0007221 */ /* 0x000fe80000010000 */
[----:B------:R-:W-:Y:S03]  /*16050*/  FADD.FTZ R203, R135, R0 ;  /* 0x0000000087cb7221 */ /* 0x000fe60000010000 */
[----:B------:R-:W-:Y:S01]  /*16060*/  MOV R135, R134 ;  /* 0x0000008600877202 */ /* 0x000fe20000000f00 */
[C---:B------:R-:W-:Y:S01]  /*16070*/  HMMA.16816.F32.BF16 R152, R164.reuse, R148, R4 ;  /* 0x00000094a498723c */ /* 0x040fe20000041804 */
[----:B------:R-:W1:Y:S07]  /*16080*/  LDSM.16.MT88.4 R4, [R181+0x800] ;  /* 0x00080000b504783b */ /* 0x000e6e0000004200 */
[C---:B------:R-:W-:Y:S01]  /*16090*/  HMMA.16816.F32.BF16 R148, R164.reuse, R150, R8 ;  /* 0x00000096a494723c */ /* 0x040fe20000041808 */
[----:B------:R-:W3:Y:S07]  /*160a0*/  LDSM.16.MT88.4 R8, [R180+0x800] ;  /* 0x00080000b408783b */ /* 0x000eee0000004200 */
[C---:B--2---:R-:W-:Y:S08]  /*160b0*/  HMMA.16816.F32.BF16 R144, R164.reuse, R140, R12 ;  /* 0x0000008ca490723c */ /* 0x044ff0000004180c */
[C---:B------:R-:W-:Y:S08]  /*160c0*/  HMMA.16816.F32.BF16 R140, R164.reuse, R142, R16 ;  /* 0x0000008ea48c723c */ /* 0x040ff00000041810 */
[C---:B-1----:R-:W-:Y:S08]  /*160d0*/  HMMA.16816.F32.BF16 R20, R164.reuse, R4, R20 ;  /* 0x00000004a414723c */ /* 0x042ff00000041814 */
[C---:B------:R-:W-:Y:S01]  /*160e0*/  HMMA.16816.F32.BF16 R24, R164.reuse, R6, R24 ;  /* 0x00000006a418723c */ /* 0x040fe20000041818 */
[----:B------:R-:W1:Y:S07]  /*160f0*/  LDSM.16.MT88.4 R4, [R178+0x1800] ;  /* 0x00180000b204783b */ /* 0x000e6e0000004200 */
        /* <DEDUP_REMOVED lines=33> */
[C---:B-1----:R-:W-:Y:S07]  /*16310*/  HMMA.16816.F32.BF16 R116, R164.reuse, R4, R116 ;  /* 0x00000004a474723c */ /* 0x042fee0000041874 */
[----:B------:R-:W-:Y:S01]  /*16320*/  MOV R5, R3 ;  /* 0x0000000300057202 */ /* 0x000fe20000000f00 */
[C---:B------:R-:W-:Y:S08]  /*16330*/  HMMA.16816.F32.BF16 R120, R164.reuse, R6, R120 ;  /* 0x00000006a478723c */ /* 0x040ff00000041878 */
[C---:B--2---:R-:W-:Y:S08]  /*16340*/  HMMA.16816.F32.BF16 R124, R164.reuse, R8, R124 ;  /* 0x00000008a47c723c */ /* 0x044ff0000004187c */
[----:B------:R-:W-:Y:S01]  /*16350*/  HMMA.16816.F32.BF16 R128, R164, R10, R128 ;  /* 0x0000000aa480723c */ /* 0x000fe20000041880 */
[----:B------:R-:W-:-:S07]  /*16360*/  @P0 BRA `(.L_x_874) ;  /* 0xffffd47000000947 */ /* 0x000fce000383ffff */
.L_x_853:
[----:B------:R-:W-:Y:S02]  /*16370*/  IMAD.MOV.U32 R0, RZ, RZ, c[0x0][0x2c4] ;  /* 0x0000b100ff007624 */ /* 0x000fe400078e00ff */
[----:B------:R-:W-:-:S03]  /*16380*/  IMAD.MOV.U32 R3, RZ, RZ, c[0x0][0x32c] ;  /* 0x0000cb00ff037624 */ /* 0x000fc600078e00ff */
[----:B------:R-:W-:Y:S02]  /*16390*/  ISETP.NE.AND P0, PT, R0, 0x1, PT ;  /* 0x000000010000780c */ /* 0x000fe40003f05270 */
[----:B------:R-:W-:-:S11]  /*163a0*/  IADD3 R0, R227, 0x7f, RZ ;  /* 0x0000007fe3007810 */ /* 0x000fd60007ffe0ff */
[----:B------:R-:W-:-:S05]  /*163b0*/  @P0 IMAD.HI.U32 R2, R0, c[0x0][0x2c8], RZ ;  /* 0x0000b20000020a27 */ /* 0x000fca00078e00ff */
[----:B------:R-:W-:Y:S02]  /*163c0*/  @P0 SHF.R.U32.HI R0, RZ, c[0x0][0x2cc], R2 ;  /* 0x0000b300ff000a19 */ /* 0x000fe40000011602 */
[----:B------:R-:W-:Y:S02]  /*163d0*/  ISETP.GE.AND P0, PT, R3, 0x1, PT ;  /* 0x000000010300780c */ /* 0x000fe40003f06270 */
[----:B------:R-:W-:-:S05]  /*163e0*/  IADD3 R2, R209, 0x1, -R210 ;  /* 0x00000001d1027810 */ /* 0x000fca0007ffe8d2 */
        /* <DEDUP_REMOVED lines=13> */
.L_x_877:
[----:B------:R-:W-:-:S04]  /*164c0*/  MOV R3, 0x1 ;  /* 0x0000000100037802 */ /* 0x000fc80000000f00 */
[----:B------:R-:W-:-:S13]  /*164d0*/  ISETP.NE.AND P0, PT, R3, c[0x0][0x32c], PT ;  /* 0x0000cb0003007a0c */ /* 0x000fda0003f05270 */
[----:B------:R-:W-:-:S05]  /*164e0*/  @P0 IMAD.HI.U32 R3, R0, c[0x0][0x330], RZ ;  /* 0x0000cc0000030a27 */ /* 0x000fca00078e00ff */
[----:B------:R-:W-:Y:S02]  /*164f0*/  @P0 SHF.R.U32.HI R0, RZ, c[0x0][0x334], R3 ;  /* 0x0000cd00ff000a19 */ /* 0x000fe40000011603 */
.L_x_878:
[----:B------:R-:W-:Y:S05]  /*16500*/  BSYNC B0 ;  /* 0x0000000000007941 */ /* 0x000fea0003800000 */
.L_x_876:
[----:B------:R-:W-:-:S05]  /*16510*/  IMAD R0, R0, c[0x0][0x32c], RZ ;  /* 0x0000cb0000007a24 */ /* 0x000fca00078e02ff */
[----:B------:R-:W-:-:S04]  /*16520*/  IMNMX R2, R2, R0, !PT ;  /* 0x0000000002027217 */ /* 0x000fc80007800200 */
.L_x_875:
[----:B------:R-:W-:-:S04]  /*16530*/  IADD3 R2, R2, 0x1f, RZ ;  /* 0x0000001f02027810 */ /* 0x000fc80007ffe0ff */
[----:B------:R-:W-:-:S04]  /*16540*/  SHF.R.S32.HI R0, RZ, 0x1f, R2 ;  /* 0x0000001fff007819 */ /* 0x000fc80000011402 */
[----:B------:R-:W-:-:S04]  /*16550*/  LEA.HI R0, R0, R2, RZ, 0x5 ;  /* 0x0000000200007211 */ /* 0x000fc800078f28ff */
[----:B------:R-:W-:-:S04]  /*16560*/  SHF.R.S32.HI R0, RZ, 0x5, R0 ;  /* 0x00000005ff007819 */ /* 0x000fc80000011400 */
[----:B------:R-:W-:-:S04]  /*16570*/  IMNMX R196, R208, R0, !PT ;  /* 0x00000000d0c47217 */ /* 0x000fc80007800200 */
[----:B------:R-:W-:-:S13]  /*16580*/  ISETP.GE.AND P0, PT, R195, R196, PT ;  /* 0x000000c4c300720c */ /* 0x000fda0003f06270 */
[----:B------:R-:W-:Y:S05]  /*16590*/  @!P0 BRA `(.L_x_879) ;  /* 0x000023c000008947 */ /* 0x000fea0003800000 */
[----:B------:R-:W-:Y:S02]  /*165a0*/  MOV R136, R5 ;  /* 0x0000000500887202 */ /* 0x000fe40000000f00 */
[----:B------:R-:W-:Y:S02]  /*165b0*/  MOV R135, R134 ;  /* 0x0000008600877202 */ /* 0x000fe40000000f00 */
.L_x_890:
        /* <DEDUP_REMOVED lines=27> */
.L_x_997:
[----:B------:R-:W-:-:S05]  /*16770*/  BRA.DIV ~URZ, `(.L_x_883) ;  /* 0x0000b7327f007947 */ /* 0x000fca000b800000 */
[----:B----4-:R4:W3:Y:S02]  /*16780*/  SHFL.IDX PT, R0, R5, RZ, 0x181f ;  /* 0x00181fff05007589 */ /* 0x0108e400000e0000 */
.L_x_998:
[C---:B------:R-:W-:Y:S02]  /*16790*/  ISETP.GE.AND P0, PT, R132.reuse, c[0x0][0x1d4], PT ;  /* 0x0000750084007a0c */ /* 0x040fe40003f06270 */
[C---:B---3--:R-:W-:Y:S04]  /*167a0*/  LEA R6, P1, R132.reuse, R0, 0x1 ;  /* 0x0000000084067211 */ /* 0x048fe800078208ff */
[----:B------:R-:W-:Y:S02]  /*167b0*/  LEA.HI.X R7, R132, R4, R133, 0x1, P1 ;  /* 0x0000000484077211 */ /* 0x000fe400008f0c85 */
[C---:B------:R-:W-:Y:S04]  /*167c0*/  LEA R2, P1, R201.reuse, R0, 0x1 ;  /* 0x00000000c9027211 */ /* 0x040fe800078208ff */
[----:B------:R-:W-:Y:S01]  /*167d0*/  LEA.HI.X R3, R201, R4, R205, 0x1, P1 ;  /* 0x00000004c9037211 */ /* 0x000fe200008f0ccd */
[----:B------:R-:W-:Y:S01]  /*167e0*/  @!PT LDS RZ, [RZ] ;  /* 0x00000000fffff984 */ /* 0x000fe20000000800 */
[----:B------:R-:W-:Y:S01]  /*167f0*/  @!PT LDS RZ, [RZ] ;  /* 0x00000000fffff984 */ /* 0x000fe20000000800 */
[----:B------:R-:W-:Y:S01]  /*16800*/  @!PT LDS RZ, [RZ] ;  /* 0x00000000fffff984 */ /* 0x000fe20000000800 */
[----:B------:R3:W-:Y:S01]  /*16810*/  LDGSTS.E.BYPASS.LTC128B.128 [R194+0x8080], [R6.64], !P0 ;  /* 0x0808000006c27fae */ /* 0x0007e2000c101d48 */
[----:B------:R-:W-:Y:S11]  /*16820*/  ISETP.GE.AND P0, PT, R137, c[0x0][0x1d4], PT ;  /* 0x0000750089007a0c */ /* 0x000ff60003f06270 */
[----:B------:R-:W-:Y:S02]  /*16830*/  @!UPT UIADD3 URZ, URZ, URZ, URZ ;  /* 0x0000003f3f3ff290 */ /* 0x000fe4000fffe03f */
[----:B------:R5:W-:Y:S01]  /*16840*/  LDGSTS.E.BYPASS.LTC128B.128 [R194+0x9080], [R2.64], !P0 ;  /* 0x0908000002c27fae */ /* 0x000be2000c101d48 */
[C---:B------:R-:W-:Y:S02]  /*16850*/  ISETP.GE.AND P0, PT, R200.reuse, c[0x0][0x1d4], PT ;  /* 0x00007500c8007a0c */ /* 0x040fe40003f06270 */
[C---:B-----5:R-:W-:Y:S04]  /*16860*/  LEA R2, P1, R200.reuse, R0, 0x1 ;  /* 0x00000000c8027211 */ /* 0x060fe800078208ff */
[----:B------:R-:W-:Y:S07]  /*16870*/  LEA.HI.X R3, R200, R4, R207, 0x1, P1 ;  /* 0x00000004c8037211 */ /* 0x000fee00008f0ccf */
[----:B------:R5:W-:Y:S01]  /*16880*/  LDGSTS.E.BYPASS.LTC128B.128 [R194+0xa080], [R2.64], !P0 ;  /* 0x0a08000002c27fae */ /* 0x000be2000c101d48 */
[C---:B------:R-:W-:Y:S02]  /*16890*/  ISETP.GE.AND P0, PT, R199.reuse, c[0x0][0x1d4], PT ;  /* 0x00007500c7007a0c */ /* 0x040fe40003f06270 */
[C---:B-----5:R-:W-:Y:S04]  /*168a0*/  LEA R2, P1, R199.reuse, R0, 0x1 ;  /* 0x00000000c7027211 */ /* 0x060fe800078208ff */
[----:B------:R-:W-:Y:S07]  /*168b0*/  LEA.HI.X R3, R199, R4, R206, 0x1, P1 ;  /* 0x00000004c7037211 */ /* 0x000fee00008f0cce */
[----:B------:R3:W-:Y:S02]  /*168c0*/  LDGSTS.E.BYPASS.LTC128B.128 [R194+0xb080], [R2.64], !P0 ;  /* 0x0b08000002c27fae */ /* 0x0007e4000c101d48 */
.L_x_881:
[----:B------:R-:W-:Y:S05]  /*168d0*/  BSYNC B0 ;  /* 0x0000000000007941 */ /* 0x000fea0003800000 */
.L_x_880:
        /* <DEDUP_REMOVED lines=153> */
[C---:B------:R-:W-:Y:S02]  /*17270*/  IADD3 R4, -R0.reuse, RZ, RZ ;  /* 0x000000ff00047210 */ /* 0x040fe40007ffe1ff */
[----:B------:R-:W-:Y:S03]  /*17280*/  @!P5 IADD3 R3, P0, R0, R222, RZ ;  /* 0x000000de0003d210 */ /* 0x000fe60007f1e0ff */
[----:B------:R-:W-:Y:S01]  /*17290*/  IMAD R198, R4, c[0x0][0x2b8], R2 ;  /* 0x0000ae0004c67a24 */ /* 0x000fe200078e0202 */
[----:B------:R-:W-:Y:S02]  /*172a0*/  @!P5 LEA.HI.X.SX32 R0, R0, R225, 0x1, P0 ;  /* 0x000000e10000d211 */ /* 0x000fe400000f0eff */
[C---:B------:R-:W-:Y:S04]  /*172b0*/  @!P5 LEA R2, P0, R3.reuse, c[0x0][0x2a0], 0x2 ;  /* 0x0000a8000302da11 */ /* 0x040fe800078010ff */
[----:B------:R-:W-:Y:S02]  /*172c0*/  @!P5 LEA.HI.X R3, R3, c[0x0][0x2a4], R0, 0x2, P0 ;  /* 0x0000a9000303da11 */ /* 0x000fe400000f1400 */
[----:B------:R-:W-:Y:S03]  /*172d0*/  SHF.R.S32.HI R0, RZ, 0x1f, R198 ;  /* 0x0000001fff007819 */ /* 0x000fe600000114c6 */
[----:B------:R1:W2:Y:S02]  /*172e0*/  @!P5 LDG.E R197, [R2.64] ;  /* 0x0000000802c5d981 */ /* 0x0002a4000c1e1900 */
[----:B------:R-:W-:Y:S04]  /*172f0*/  IMAD R0, R0, c[0x0][0x1e0], RZ ;  /* 0x0000780000007a24 */ /* 0x000fe800078e02ff */
[C---:B------:R-:W-:Y:S02]  /*17300*/  IMAD R0, R198.reuse, c[0x0][0x1e4], R0 ;  /* 0x00007900c6007a24 */ /* 0x040fe400078e0200 */
[----:B-1----:R-:W-:Y:S05]  /*17310*/  IMAD.WIDE.U32 R2, R198, c[0x0][0x1e0], RZ ;  /* 0x00007800c6027a25 */ /* 0x002fea00078e00ff */
        /* <DEDUP_REMOVED lines=11> */
.L_x_999:
[----:B------:R-:W-:-:S05]  /*173d0*/  BRA.DIV ~URZ, `(.L_x_887) ;  /* 0x0000ab927f007947 */ /* 0x000fca000b800000 */
[----:B-1----:R1:W3:Y:S02]  /*173e0*/  SHFL.IDX PT, R0, R5, RZ, 0x181f ;  /* 0x00181fff05007589 */ /* 0x0022e400000e0000 */
.L_x_1000:
[C---:B------:R-:W-:Y:S02]  /*173f0*/  ISETP.GE.AND P0, PT, R132.reuse, c[0x0][0x1d4], PT ;  /* 0x0000750084007a0c */ /* 0x040fe40003f06270 */
[C---:B---3--:R-:W-:Y:S04]  /*17400*/  LEA R6, P1, R132.reuse, R0, 0x1 ;  /* 0x0000000084067211 */ /* 0x048fe800078208ff */
[----:B--2---:R-:W-:Y:S02]  /*17410*/  LEA.HI.X R7, R132, R4, R133, 0x1, P1 ;  /* 0x0000000484077211 */ /* 0x004fe400008f0c85 */
        /* <DEDUP_REMOVED lines=10> */
[C---:B---3--:R-:W-:Y:S04]  /*174c0*/  LEA R2, P1, R200.reuse, R0, 0x1 ;  /* 0x00000000c8027211 */ /* 0x048fe800078208ff */
[----:B------:R-:W-:Y:S07]  /*174d0*/  LEA.HI.X R3, R200, R4, R207, 0x1, P1 ;  /* 0x00000004c8037211 */ /* 0x000fee00008f0ccf */
[----:B------:R3:W-:Y:S01]  /*174e0*/  LDGSTS.E.BYPASS.LTC128B.128 [R194+0xe080], [R2.64], !P0 ;  /* 0x0e08000002c27fae */ /* 0x0007e2000c101d48 */
[C---:B------:R-:W-:Y:S02]  /*174f0*/  ISETP.GE.AND P0, PT, R199.reuse, c[0x0][0x1d4], PT ;  /* 0x00007500c7007a0c */ /* 0x040fe40003f06270 */
[C---:B---3--:R-:W-:Y:S04]  /*17500*/  LEA R2, P1, R199.reuse, R0, 0x1 ;  /* 0x00000000c7027211 */ /* 0x048fe800078208ff */
[----:B------:R-:W-:Y:S07]  /*17510*/  LEA.HI.X R3, R199, R4, R206, 0x1, P1 ;  /* 0x00000004c7037211 */ /* 0x000fee00008f0cce */
[----:B------:R2:W-:Y:S02]  /*17520*/  LDGSTS.E.BYPASS.LTC128B.128 [R194+0xf080], [R2.64], !P0 ;  /* 0x0f08000002c27fae */ /* 0x0005e4000c101d48 */
.L_x_885:
[----:B--234-:R-:W-:Y:S05]  /*17530*/  BSYNC B0 ;  /* 0x0000000000007941 */ /* 0x01cfea0003800000 */
.L_x_884:
        /* <DEDUP_REMOVED lines=19> */
.L_x_1001:
[----:B-12---:R-:W-:Y:S01]  /*17670*/  FMNMX.FTZ R4, R4, R0, !PT ;  /* 0x0000000004047209 */ /* 0x006fe20007810000 */
[----:B------:R-:W-:-:S05]  /*17680*/  BRA.DIV ~URZ, `(.L_x_889) ;  /* 0x0000a9827f007947 */ /* 0x000fca000b800000 */
[----:B------:R-:W1:Y:S02]  /*17690*/  SHFL.BFLY PT, R0, R4, 0x1, 0x1f ;  /* 0x0c201f0004007f89 */ /* 0x000e6400000e0000 */
[----:B-1----:R-:W-:Y:S02]  /*176a0*/  FMNMX.FTZ R134, R4, R0, !PT ;  /* 0x0000000004867209 */ /* 0x002fe40007810000 */
[----:B------:R-:W1:Y:S02]  /*176b0*/  SHFL.BFLY PT, R0, R5, 0x2, 0x1f ;  /* 0x0c401f0005007f89 */ /* 0x000e6400000e0000 */
[----:B-1----:R-:W-:Y:S05]  /*176c0*/  FMNMX.FTZ R4, R5, R0, !PT ;  /* 0x0000000005047209 */ /* 0x002fea0007810000 */
[----:B------:R1:W2:Y:S02]  /*176d0*/  SHFL.BFLY PT, R0, R4, 0x1, 0x1f ;  /* 0x0c201f0004007f89 */ /* 0x0002a400000e0000 */
.L_x_1002:
[----:B--2---:R-:W-:Y:S01]  /*176e0*/  FMNMX.FTZ R3, R0, R4, !PT ;  /* 0x0000000400037209 */ /* 0x004fe20007810000 */
[C---:B------:R-:W-:Y:S01]  /*176f0*/  FADD.FTZ R0, -R134.reuse, R135 ;  /* 0x0000008786007221 */ /* 0x040fe20000010100 */
[----:B------:R-:W-:Y:S01]  /*17700*/  WARPSYNC 0xffffffff ;  /* 0xffffffff00007948 */ /* 0x000fe20003800000 */
[----:B-1----:R-:W-:Y:S01]  /*17710*/  FMUL.FTZ R4, R134, c[0x0][0x2d0] ;  /* 0x0000b40086047a20 */ /* 0x002fe20000410000 */
[C---:B------:R-:W-:Y:S01]  /*17720*/  ISETP.GT.AND P0, PT, R195.reuse, R196, PT ;  /* 0x000000c4c300720c */ /* 0x040fe20003f04270 */
[----:B------:R-:W-:Y:S01]  /*17730*/  FMUL.FTZ R0, R0, c[0x0][0x2d0] ;  /* 0x0000b40000007a20 */ /* 0x000fe20000410000 */
[----:B------:R-:W-:Y:S01]  /*17740*/  IADD3 R195, R195, -0x1, RZ ;  /* 0xffffffffc3c37810 */ /* 0x000fe20007ffe0ff */
        /* <DEDUP_REMOVED lines=55> */
[----:B------:R-:W3:Y:S01]  /*17ac0*/  MUFU.EX2 R135, R171 ;  /* 0x000000ab00877308 */ /* 0x000ee20000000800 */
        /* <DEDUP_REMOVED lines=132> */
[----:B---3--:R-:W-:Y:S03]  /*18310*/  FADD.FTZ R0, R135, R172 ;  /* 0x000000ac87007221 */ /* 0x008fe60000010000 */
[----:B------:R-:W3:Y:S01]  /*18320*/  MUFU.EX2 R170, R165 ;  /* 0x000000a500aa7308 */ /* 0x000ee20000000800 */
        /* <DEDUP_REMOVED lines=9> */
[----:B---3--:R-:W-:Y:S01]  /*183c0*/  F2FP.BF16.PACK_AB R165, R169, R170 ;  /* 0x000000aaa9a5723e */ /* 0x008fe200000010ff */
        /* <DEDUP_REMOVED lines=38> */
[-C--:B------:R-:W-:Y:S01]  /*18630*/  MOV R136, R3.reuse ;  /* 0x0000000300887202 */ /* 0x080fe20000000f00 */
[----:B------:R-:W-:Y:S03]  /*18640*/  FADD.FTZ R203, R135, R0 ;  /* 0x0000000087cb7221 */ /* 0x000fe60000010000 */
[----:B------:R-:W-:Y:S01]  /*18650*/  MOV R135, R134 ;  /* 0x0000008600877202 */ /* 0x000fe20000000f00 */
[C---:B------:R-:W-:Y:S01]  /*18660*/  HMMA.16816.F32.BF16 R152, R164.reuse, R148, R4 ;  /* 0x00000094a498723c */ /* 0x040fe20000041804 */
[----:B------:R-:W1:Y:S07]  /*18670*/  LDSM.16.MT88.4 R4, [R181+0x800] ;  /* 0x00080000b504783b */ /* 0x000e6e0000004200 */
        /* <DEDUP_REMOVED lines=46> */
.L_x_879:
[----:B------:R-:W-:-:S13]  /*18960*/  ISETP.GE.AND P0, PT, R195, R208, PT ;  /* 0x000000d0c300720c */ /* 0x000fda0003f06270 */
[----:B------:R-:W-:Y:S05]  /*18970*/  @!P0 BRA `(.L_x_891) ;  /* 0x00002b3000008947 */ /* 0x000fea0003800000 */
[----:B------:R-:W-:Y:S02]  /*18980*/  MOV R136, R5 ;  /* 0x0000000500887202 */ /* 0x000fe40000000f00 */
[----:B------:R-:W-:Y:S02]  /*18990*/  MOV R135, R134 ;  /* 0x0000008600877202 */ /* 0x000fe40000000f00 */
.L_x_909:
[----:B------:R-:W-:Y:S04]  /*189a0*/  DEPBAR.LE SB0, 0x0 ;  /* 0x000080000000791a */ /* 0x000fe80000000000 */
[----:B------:R-:W-:Y:S01]  /*189b0*/  WARPSYNC 0xffffffff ;  /* 0xffffffff00007948 */ /* 0x000fe20003800000 */
[----:B------:R-:W-:Y:S01]  /*189c0*/  BAR.SYNC.DEFER_BLOCKING 0x0 ;  /* 0x0000000000007b1d */ /* 0x000fe20000010000 */
[----:B------:R-:W-:Y:S01]  /*189d0*/  SHF.R.S32.HI R0, RZ, 0x1f, R198 ;  /* 0x0000001fff007819 */ /* 0x000fe200000114c6 */
[----:B------:R-:W-:Y:S01]  /*189e0*/  IMAD.WIDE.U32 R2, R198, c[0x0][0x208], RZ ;  /* 0x00008200c6027a25 */ /* 0x000fe200078e00ff */
[----:B------:R-:W-:Y:S03]  /*189f0*/  SHF.R.S32.HI R4, RZ, 0x1f, R197 ;  /* 0x0000001fff047819 */ /* 0x000fe600000114c5 */
[----:B------:R-:W-:Y:S02]  /*18a00*/  IMAD R0, R0, c[0x0][0x208], RZ ;  /* 0x0000820000007a24 */ /* 0x000fe400078e02ff */
[----:B------:R-:W-:Y:S02]  /*18a10*/  IMAD R4, R4, c[0x0][0x218], RZ ;  /* 0x0000860004047a24 */ /* 0x000fe400078e02ff */
[----:B------:R-:W-:Y:S02]  /*18a20*/  IMAD R0, R198, c[0x0][0x20c], R0 ;  /* 0x00008300c6007a24 */ /* 0x000fe400078e0200 */
[----:B------:R-:W-:Y:S03]  /*18a30*/  IMAD R4, R197, c[0x0][0x21c], R4 ;  /* 0x00008700c5047a24 */ /* 0x000fe600078e0204 */
[----:B------:R-:W-:Y:S05]  /*18a40*/  IADD3 R3, R3, R0, RZ ;  /* 0x0000000003037210 */ /* 0x000fea0007ffe0ff */
[----:B------:R-:W-:Y:S01]  /*18a50*/  IMAD.WIDE.U32 R2, R197, c[0x0][0x218], R2 ;  /* 0x00008600c5027a25 */ /* 0x000fe200078e0002 */
[----:B------:R1:W2:Y:S04]  /*18a60*/  LDSM.16.M88.4 R16, [R182] ;  /* 0x00000000b610783b */ /* 0x0002a80000000200 */
[----:B------:R-:W-:Y:S01]  /*18a70*/  IADD3 R0, P0, R216, R2, RZ ;  /* 0x00000002d8007210 */ /* 0x000fe20007f1e0ff */
[----:B------:R1:W3:Y:S03]  /*18a80*/  LDSM.16.M88.4 R8, [R177] ;  /* 0x00000000b108783b */ /* 0x0002e60000000200 */
[----:B------:R-:W-:Y:S02]  /*18a90*/  IADD3.X R2, R218, R3, R4, P0, !PT ;  /* 0x00000003da027210 */ /* 0x000fe400007fe404 */
[C---:B------:R-:W-:Y:S01]  /*18aa0*/  LEA R134, P0, R0.reuse, c[0x0][0x1f8], 0x1 ;  /* 0x00007e0000867a11 */ /* 0x040fe200078008ff */
[----:B------:R1:W4:Y:S03]  /*18ab0*/  LDSM.16.M88.4 R160, [R177+0x800] ;  /* 0x00080000b1a0783b */ /* 0x0003260000000200 */
[----:B------:R-:W-:Y:S01]  /*18ac0*/  LEA.HI.X R0, R0, c[0x0][0x1fc], R2, 0x1, P0 ;  /* 0x00007f0000007a11 */ /* 0x000fe200000f0c02 */
[----:B------:R1:W1:Y:S04]  /*18ad0*/  LDSM.16.M88.4 R164, [R183] ;  /* 0x00000000b7a4783b */ /* 0x0002680000000200 */
[----:B------:R1:W1:Y:S04]  /*18ae0*/  LDSM.16.M88.4 R168, [R186] ;  /* 0x00000000baa8783b */ /* 0x0002680000000200 */
[----:B------:R1:W1:Y:S01]  /*18af0*/  LDSM.16.M88.4 R172, [R193] ;  /* 0x00000000c1ac783b */ /* 0x0002620000000200 */
[----:B------:R-:W-:-:S05]  /*18b00*/  BRA.DIV ~URZ, `(.L_x_892) ;  /* 0x000095d27f007947 */ /* 0x000fca000b800000 */
[----:B------:R-:W4:Y:S02]  /*18b10*/  SHFL.IDX PT, R0, R0, RZ, 0x181f ;  /* 0x00181fff00007589 */ /* 0x000f2400000e0000 */
.L_x_1003:
[C---:B--23--:R-:W-:Y:S01]  /*18b20*/  HMMA.16816.F32.BF16 R4, R16.reuse, R8, RZ ;  /* 0x000000081004723c */ /* 0x04cfe200000418ff */
[----:B------:R-:W2:Y:S01]  /*18b30*/  SHFL.IDX PT, R2, R134, RZ, 0x181f ;  /* 0x00181fff86027589 */ /* 0x000ea200000e0000 */
[----:B------:R-:W-:Y:S01]  /*18b40*/  BSSY B0, `(.L_x_893) ;  /* 0x00000d0000007945 */ /* 0x000fe20003800000 */
[----:B------:R-:W-:Y:S02]  /*18b50*/  ISETP.GE.AND P4, PT, R132, c[0x0][0x1d4], PT ;  /* 0x0000750084007a0c */ /* 0x000fe40003f86270 */
[----:B------:R-:W-:Y:S02]  /*18b60*/  ISETP.GE.AND P3, PT, R200, c[0x0][0x1d4], PT ;  /* 0x00007500c8007a0c */ /* 0x000fe40003f66270 */
[----:B------:R-:W-:Y:S01]  /*18b70*/  ISETP.GE.AND P2, PT, R199, c[0x0][0x1d4], PT ;  /* 0x00007500c7007a0c */ /* 0x000fe20003f46270 */
[C---:B------:R-:W-:Y:S08]  /*18b80*/  HMMA.16816.F32.BF16 R8, R16.reuse, R10, RZ ;  /* 0x0000000a1008723c */ /* 0x040ff000000418ff */
[C---:B----4-:R-:W-:Y:S08]  /*18b90*/  HMMA.16816.F32.BF16 R12, R16.reuse, R160, RZ ;  /* 0x000000a0100c723c */ /* 0x050ff000000418ff */
[----:B------:R-:W-:Y:S01]  /*18ba0*/  HMMA.16816.F32.BF16 R16, R16, R162, RZ ;  /* 0x000000a21010723c */ /* 0x000fe200000418ff */
[C---:B--2---:R-:W-:Y:S04]  /*18bb0*/  LEA R160, P0, R132.reuse, R2, 0x1 ;  /* 0x0000000284a07211 */ /* 0x044fe800078008ff */
[----:B------:R-:W-:Y:S02]  /*18bc0*/  LEA.HI.X R161, R132, R0, R133, 0x1, P0 ;  /* 0x0000000084a17211 */ /* 0x000fe400000f0c85 */
[C---:B------:R-:W-:Y:S01]  /*18bd0*/  LEA R162, P1, R200.reuse, R2, 0x1 ;  /* 0x00000002c8a27211 */ /* 0x040fe200078208ff */
[C---:B-1----:R-:W-:Y:S02]  /*18be0*/  HMMA.16816.F32.BF16 R4, R164.reuse, R168, R4 ;  /* 0x000000a8a404723c */ /* 0x042fe40000041804 */
[----:B------:R-:W-:Y:S01]  /*18bf0*/  @!PT LDS RZ, [RZ] ;  /* 0x00000000fffff984 */ /* 0x000fe20000000800 */
[----:B------:R-:W-:Y:S01]  /*18c00*/  @!PT LDS RZ, [RZ] ;  /* 0x00000000fffff984 */ /* 0x000fe20000000800 */
[----:B------:R1:W-:Y:S03]  /*18c10*/  LDGSTS.E.BYPASS.LTC128B.128 [R219+0x8080], [R160.64], !P4 ;  /* 0x08080000a0db7fae */ /* 0x0003e6000e101d48 */
[----:B------:R-:W-:Y:S02]  /*18c20*/  LEA.HI.X R163, R200, R0, R207, 0x1, P1 ;  /* 0x00000000c8a37211 */ /* 0x000fe400008f0ccf */
[----:B------:R-:W-:Y:S01]  /*18c30*/  ISETP.GE.AND P1, PT, R137, c[0x0][0x1d4], PT ;  /* 0x0000750089007a0c */ /* 0x000fe20003f26270 */
[C---:B------:R-:W-:Y:S08]  /*18c40*/  HMMA.16816.F32.BF16 R8, R164.reuse, R170, R8 ;  /* 0x000000aaa408723c */ /* 0x040ff00000041808 */
[C---:B------:R-:W-:Y:S08]  /*18c50*/  HMMA.16816.F32.BF16 R12, R164.reuse, R172, R12 ;  /* 0x000000aca40c723c */ /* 0x040ff0000004180c */
[----:B------:R-:W-:Y:S04]  /*18c60*/  HMMA.16816.F32.BF16 R16, R164, R174, R16 ;  /* 0x000000aea410723c */ /* 0x000fe80000041810 */
[C---:B-1----:R-:W-:Y:S04]  /*18c70*/  LEA R160, P0, R201.reuse, R2, 0x1 ;  /* 0x00000002c9a07211 */ /* 0x042fe800078008ff */
[----:B------:R-:W-:Y:S04]  /*18c80*/  LEA.HI.X R161, R201, R0, R205, 0x1, P0 ;  /* 0x00000000c9a17211 */ /* 0x000fe800000f0ccd */
[C---:B------:R-:W-:Y:S01]  /*18c90*/  LEA R2, P0, R199.reuse, R2, 0x1 ;  /* 0x00000002c7027211 */ /* 0x040fe200078008ff */
[----:B------:R1:W-:Y:S03]  /*18ca0*/  LDGSTS.E.BYPASS.LTC128B.128 [R219+0x9080], [R160.64], !P1 ;  /* 0x09080000a0db7fae */ /* 0x0003e6000c901d48 */
[----:B------:R-:W-:Y:S02]  /*18cb0*/  LEA.HI.X R3, R199, R0, R206, 0x1, P0 ;  /* 0x00000000c7037211 */ /* 0x000fe400000f0cce */
[----:B------:R-:W-:Y:S01]  /*18cc0*/  ISETP.GT.AND P0, PT, R195, R208, PT ;  /* 0x000000d0c300720c */ /* 0x000fe20003f04270 */
[----:B------:R1:W-:Y:S06]  /*18cd0*/  LDGSTS.E.BYPASS.LTC128B.128 [R219+0xa080], [R162.64], !P3 ;  /* 0x0a080000a2db7fae */ /* 0x0003ec000d901d48 */
[----:B------:R2:W-:Y:S06]  /*18ce0*/  LDGSTS.E.BYPASS.LTC128B.128 [R219+0xb080], [R2.64], !P2 ;  /* 0x0b08000002db7fae */ /* 0x0005ec000d101d48 */
[----:B------:R-:W-:Y:S06]  /*18cf0*/  LDSM.16.M88.4 R168, [R176] ;  /* 0x00000000b0a8783b */ /* 0x000fec0000000200 */
[----:B------:R-:W-:Y:S06]  /*18d00*/  LDSM.16.M88.4 R164, [R176+0x800] ;  /* 0x00080000b0a4783b */ /* 0x000fec0000000200 */
[----:B------:R-:W-:Y:S06]  /*18d10*/  LDSM.16.M88.4 R172, [R159+-0x3000] ;  /* 0xffd000009fac783b */ /* 0x000fec0000000200 */
[----:B-1----:R-:W1:Y:S06]  /*18d20*/  LDSM.16.M88.4 R160, [R185] ;  /* 0x00000000b9a0783b */ /* 0x002e6c0000000200 */
[----:B------:R-:W0:Y:S01]  /*18d30*/  LDGDEPBAR ;  /* 0x00000000000079af */ /* 0x000e220000000000 */
[C---:B-1----:R-:W-:Y:S08]  /*18d40*/  HMMA.16816.F32.BF16 R4, R160.reuse, R168, R4 ;  /* 0x000000a8a004723c */ /* 0x042ff00000041804 */
[C---:B------:R-:W-:Y:S01]  /*18d50*/  HMMA.16816.F32.BF16 R8, R160.reuse, R170, R8 ;  /* 0x000000aaa008723c */ /* 0x040fe20000041808 */
[----:B------:R-:W1:Y:S07]  /*18d60*/  LDSM.16.M88.4 R168, [R184] ;  /* 0x00000000b8a8783b */ /* 0x000e6e0000000200 */
[C---:B------:R-:W-:Y:S08]  /*18d70*/  HMMA.16816.F32.BF16 R12, R160.reuse, R164, R12 ;  /* 0x000000a4a00c723c */ /* 0x040ff0000004180c */
[----:B------:R-:W-:Y:S01]  /*18d80*/  HMMA.16816.F32.BF16 R16, R160, R166, R16 ;  /* 0x000000a6a010723c */ /* 0x000fe20000041810 */
[----:B------:R-:W3:Y:S06]  /*18d90*/  LDSM.16.M88.4 R160, [R159+-0x2800] ;  /* 0xffd800009fa0783b */ /* 0x000eec0000000200 */
[----:B------:R-:W-:Y:S01]  /*18da0*/  LDSM.16.M88.4 R164, [R182+0x4000] ;  /* 0x00400000b6a4783b */ /* 0x000fe20000000200 */
[C---:B-1----:R-:W-:Y:S08]  /*18db0*/  HMMA.16816.F32.BF16 R4, R168.reuse, R172, R4 ;  /* 0x000000aca804723c */ /* 0x042ff00000041804 */
[C---:B------:R-:W-:Y:S01]  /*18dc0*/  HMMA.16816.F32.BF16 R8, R168.reuse, R174, R8 ;  /* 0x000000aea808723c */ /* 0x040fe20000041808 */
[----:B------:R-:W1:Y:S07]  /*18dd0*/  LDSM.16.M88.4 R172, [R177+0x1000] ;  /* 0x00100000b1ac783b */ /* 0x000e6e0000000200 */
[C---:B---3--:R-:W-:Y:S08]  /*18de0*/  HMMA.16816.F32.BF16 R12, R168.reuse, R160, R12 ;  /* 0x000000a0a80c723c */ /* 0x048ff0000004180c */
[----:B------:R-:W-:Y:S01]  /*18df0*/  HMMA.16816.F32.BF16 R16, R168, R162, R16 ;  /* 0x000000a2a810723c */ /* 0x000fe20000041810 */
[----:B------:R-:W3:Y:S06]  /*18e00*/  LDSM.16.M88.4 R160, [R177+0x1800] ;  /* 0x00180000b1a0783b */ /* 0x000eec0000000200 */
[----:B------:R-:W-:Y:S01]  /*18e10*/  LDSM.16.M88.4 R168, [R183+0x4000] ;  /* 0x00400000b7a8783b */ /* 0x000fe20000000200 */
[C---:B-1----:R-:W-:Y:S08]  /*18e20*/  HMMA.16816.F32.BF16 R4, R164.reuse, R172, R4 ;  /* 0x000000aca404723c */ /* 0x042ff00000041804 */
[C---:B------:R-:W-:Y:S01]  /*18e30*/  HMMA.16816.F32.BF16 R8, R164.reuse, R174, R8 ;  /* 0x000000aea408723c */ /* 0x040fe20000041808 */
[----:B------:R-:W1:Y:S07]  /*18e40*/  LDSM.16.M88.4 R172, [R189] ;  /* 0x00000000bdac783b */ /* 0x000e6e0000000200 */
[C---:B---3--:R-:W-:Y:S08]  /*18e50*/  HMMA.16816.F32.BF16 R12, R164.reuse, R160, R12 ;  /* 0x000000a0a40c723c */ /* 0x048ff0000004180c */
[----:B------:R-:W-:Y:S01]  /*18e60*/  HMMA.16816.F32.BF16 R16, R164, R162, R16 ;  /* 0x000000a2a410723c */ /* 0x000fe20000041810 */
[----:B------:R-:W3:Y:S06]  /*18e70*/  LDSM.16.M88.4 R160, [R188] ;  /* 0x00000000bca0783b */ /* 0x000eec0000000200 */
        /* <DEDUP_REMOVED lines=10> */
[----:B------:R-:W1:Y:S07]  /*18f20*/  LDSM.16.M88.4 R172, [R159+-0x2000] ;  /* 0xffe000009fac783b */ /* 0x000e6e0000000200 */
[C---:B---3--:R-:W-:Y:S08]  /*18f30*/  HMMA.16816.F32.BF16 R12, R164.reuse, R160, R12 ;  /* 0x000000a0a40c723c */ /* 0x048ff0000004180c */
        /* <DEDUP_REMOVED lines=57> */
[----:B------:R-:W3:Y:S01]  /*192d0*/  LDSM.16.M88.4 R160, [R159+0x800] ;  /* 0x000800009fa0783b */ /* 0x000ee20000000200 */
[----:B------:R-:W-:Y:S05]  /*192e0*/  DEPBAR.LE SB0, 0x0 ;  /* 0x000080000000791a */ /* 0x000fea0000000000 */
[----:B------:R-:W-:Y:S01]  /*192f0*/  BAR.SYNC.DEFER_BLOCKING 0x0 ;  /* 0x0000000000007b1d */ /* 0x000fe20000010000 */
[C---:B-1----:R-:W-:Y:S08]  /*19300*/  HMMA.16816.F32.BF16 R4, R168.reuse, R172, R4 ;  /* 0x000000aca804723c */ /* 0x042ff00000041804 */
[C---:B------:R-:W-:Y:S08]  /*19310*/  HMMA.16816.F32.BF16 R8, R168.reuse, R174, R8 ;  /* 0x000000aea808723c */ /* 0x040ff00000041808 */
[C---:B---3--:R-:W-:Y:S08]  /*19320*/  HMMA.16816.F32.BF16 R12, R168.reuse, R160, R12 ;  /* 0x000000a0a80c723c */ /* 0x048ff0000004180c */
[----:B------:R-:W-:Y:S01]  /*19330*/  FMUL.FTZ R0, R4, c[0x0][0x320] ;  /* 0x0000c80004007a20 */ /* 0x000fe20000410000 */
[----:B------:R-:W-:Y:S03]  /*19340*/  HMMA.16816.F32.BF16 R16, R168, R162, R16 ;  /* 0x000000a2a810723c */ /* 0x000fe60000041810 */
        /* <DEDUP_REMOVED lines=32> */
[----:B---34-:R-:W-:Y:S02]  /*19550*/  IMAD.MOV.U32 R196, RZ, RZ, c[0x0][0x2b8] ;  /* 0x0000ae00ffc47624 */ /* 0x018fe400078e00ff */
[----:B------:R-:W-:Y:S02]  /*19560*/  IMAD.MOV.U32 R197, RZ, RZ, RZ ;  /* 0x000000ffffc57224 */ /* 0x000fe400078e00ff */
[----:B--2---:R-:W-:Y:S01]  /*19570*/  IMAD R2, R195, 0x20, R226 ;  /* 0x00000020c3027824 */ /* 0x004fe200078e02e2 */
[----:B------:R-:W-:Y:S04]  /*19580*/  ISETP.NE.AND P6, PT, R196, 0x1, PT ;  /* 0x00000001c400780c */ /* 0x000fe80003fc5270 */
[----:B------:R-:W-:Y:S05]  /*19590*/  IADD3 R2, R2, -0x20, R212 ;  /* 0xffffffe002027810 */ /* 0x000fea0007ffe0d4 */
[--C-:B------:R-:W-:Y:S04]  /*195a0*/  IMAD.MOV.U32 R0, RZ, RZ, R2.reuse ;  /* 0x000000ffff007224 */ /* 0x100fe800078e0002 */
        /* <DEDUP_REMOVED lines=24> */
.L_x_1004:
[----:B------:R-:W-:-:S05]  /*19730*/  BRA.DIV ~URZ, `(.L_x_896) ;  /* 0x00008a527f007947 */ /* 0x000fca000b800000 */
[----:B--2---:R2:W4:Y:S02]  /*19740*/  SHFL.IDX PT, R0, R5, RZ, 0x181f ;  /* 0x00181fff05007589 */ /* 0x00452400000e0000 */
.L_x_1005:
[C---:B----4-:R-:W-:Y:S04]  /*19750*/  LEA R2, P0, R132.reuse, R0, 0x1 ;  /* 0x0000000084027211 */ /* 0x050fe800078008ff */
[----:B---3--:R-:W-:Y:S05]  /*19760*/  LEA.HI.X R3, R132, R4, R133, 0x1, P0 ;  /* 0x0000000484037211 */ /* 0x008fea00000f0c85 */
[----:B------:R-:W-:Y:S01]  /*19770*/  @!PT LDS RZ, [RZ] ;  /* 0x00000000fffff984 */ /* 0x000fe20000000800 */
[----:B------:R-:W-:Y:S01]  /*19780*/  @!PT LDS RZ, [RZ] ;  /* 0x00000000fffff984 */ /* 0x000fe20000000800 */
[----:B------:R-:W-:Y:S01]  /*19790*/  @!PT LDS RZ, [RZ] ;  /* 0x00000000fffff984 */ /* 0x000fe20000000800 */
[----:B------:R3:W-:Y:S02]  /*197a0*/  LDGSTS.E.BYPASS.LTC128B.128 [R194+0xc080], [R2.64], !P4 ;  /* 0x0c08000002c27fae */ /* 0x0007e4000e101d48 */
[C---:B---3--:R-:W-:Y:S04]  /*197b0*/  LEA R2, P0, R201.reuse, R0, 0x1 ;  /* 0x00000000c9027211 */ /* 0x048fe800078008ff */
[----:B------:R-:W-:Y:S02]  /*197c0*/  LEA.HI.X R3, R201, R4, R205, 0x1, P0 ;  /* 0x00000004c9037211 */ /* 0x000fe400000f0ccd */
[C---:B------:R-:W-:Y:S03]  /*197d0*/  LEA R6, P0, R200.reuse, R0, 0x1 ;  /* 0x00000000c8067211 */ /* 0x040fe600078008ff */
[----:B------:R3:W-:Y:S01]  /*197e0*/  LDGSTS.E.BYPASS.LTC128B.128 [R194+0xd080], [R2.64], !P1 ;  /* 0x0d08000002c27fae */ /* 0x0007e2000c901d48 */
[----:B------:R-:W-:Y:S05]  /*197f0*/  LEA.HI.X R7, R200, R4, R207, 0x1, P0 ;  /* 0x00000004c8077211 */ /* 0x000fea00000f0ccf */
[----:B------:R4:W-:Y:S01]  /*19800*/  LDGSTS.E.BYPASS.LTC128B.128 [R194+0xe080], [R6.64], !P3 ;  /* 0x0e08000006c27fae */ /* 0x0009e2000d901d48 */
[C---:B---3--:R-:W-:Y:S04]  /*19810*/  LEA R2, P0, R199.reuse, R0, 0x1 ;  /* 0x00000000c7027211 */ /* 0x048fe800078008ff */
[----:B------:R-:W-:Y:S05]  /*19820*/  LEA.HI.X R3, R199, R4, R206, 0x1, P0 ;  /* 0x00000004c7037211 */ /* 0x000fea00000f0cce */
[----:B------:R4:W-:Y:S04]  /*19830*/  LDGSTS.E.BYPASS.LTC128B.128 [R194+0xf080], [R2.64], !P2 ;  /* 0x0f08000002c27fae */ /* 0x0009e8000d101d48 */
.L_x_894:
[----:B---34-:R-:W-:Y:S05]  /*19840*/  BSYNC B0 ;  /* 0x0000000000007941 */ /* 0x018fea0003800000 */
.L_x_893:
[----:B------:R-:W-:Y:S01]  /*19850*/  LOP3.LUT R8, RZ, c[0x0][0x324], RZ, 0x33, !PT ;  /* 0x0000c900ff087a12 */ /* 0x000fe200078e33ff */
[----:B--2---:R-:W-:Y:S01]  /*19860*/  IMAD.MOV.U32 R0, RZ, RZ, c[0x0][0x2c4] ;  /* 0x0000b100ff007624 */ /* 0x004fe200078e00ff */
[----:B------:R-:W0:Y:S01]  /*19870*/  LDGDEPBAR ;  /* 0x00000000000079af */ /* 0x000e220000000000 */
[----:B------:R-:W-:Y:S02]  /*19880*/  IMAD.IADD R4, R231, 0x1, R227 ;  /* 0x00000001e7047824 */ /* 0x000fe400078e02e3 */
[----:B------:R-:W-:Y:S01]  /*19890*/  IMAD.SHL.U32 R5, R195, 0x20, RZ ;  /* 0x00000020c3057824 */ /* 0x000fe200078e00ff */
[----:B------:R-:W-:Y:S11]  /*198a0*/  ISETP.NE.AND P0, PT, R0, 0x1, PT ;  /* 0x000000010000780c */ /* 0x000ff60003f05270 */
[----:B------:R-:W-:Y:S02]  /*198b0*/  @!UPT UIADD3 URZ, URZ, URZ, URZ ;  /* 0x0000003f3f3ff290 */ /* 0x000fe4000fffe03f */
[----:B------:R-:W-:Y:S05]  /*198c0*/  @P0 IMAD.HI.U32 R0, R4, c[0x0][0x2c8], RZ ;  /* 0x0000b20004000a27 */ /* 0x000fea00078e00ff */
[----:B------:R-:W-:Y:S02]  /*198d0*/  @P0 SHF.R.U32.HI R4, RZ, c[0x0][0x2cc], R0 ;  /* 0x0000b300ff040a19 */ /* 0x000fe40000011600 */
[----:B------:R-:W-:Y:S04]  /*198e0*/  IADD3 R0, -R215, 0x1, -R5 ;  /* 0x00000001d7007810 */ /* 0x000fe80007ffe905 */
[----:B------:R-:W-:Y:S04]  /*198f0*/  IADD3 R6, -R210, R0, R209 ;  /* 0x00000000d2067210 */ /* 0x000fe80007ffe1d1 */
[----:B------:R-:W-:Y:S01]  /*19900*/  IADD3 R7, R6, c[0x0][0x328], RZ ;  /* 0x0000ca0006077a10 */ /* 0x000fe20007ffe0ff */
[----:B------:R-:W-:-:S05]  /*19910*/  BRA.DIV ~URZ, `(.L_x_897) ;  /* 0x000088d27f007947 */ /* 0x000fca000b800000 */
[----:B------:R2:W3:Y:S02]  /*19920*/  SHFL.IDX PT, R3, R4, RZ, 0x1c1f ;  /* 0x001c1fff04037589 */ /* 0x0004e400000e0000 */
.L_x_1006:
[-C--:B---3--:R-:W-:Y:S01]  /*19930*/  IADD3 R2, R7, R3.reuse, RZ ;  /* 0x0000000307027210 */ /* 0x088fe20007ffe0ff */
[----:B------:R-:W-:Y:S02]  /*19940*/  IMAD.MOV.U32 R0, RZ, RZ, c[0x0][0x32c] ;  /* 0x0000cb00ff007624 */ /* 0x000fe400078e00ff */
[----:B------:R-:W-:Y:S03]  /*19950*/  IMAD.IADD R6, R8, 0x1, R6 ;  /* 0x0000000108067824 */ /* 0x000fe600078e0206 */
[----:B------:R-:W-:Y:S02]  /*19960*/  ISETP.GE.AND P0, PT, R0, 0x1, PT ;  /* 0x000000010000780c */ /* 0x000fe40003f06270 */
[----:B------:R-:W-:Y:S11]  /*19970*/  IADD3 R0, R6, R3, RZ ;  /* 0x0000000306007210 */ /* 0x000ff60007ffe0ff */
        /* <DEDUP_REMOVED lines=14> */
.L_x_900:
[----:B------:R-:W-:Y:S04]  /*19a60*/  MOV R8, c[0x0][0x32c] ;  /* 0x0000cb0000087a02 */ /* 0x000fe80000000f00 */
[----:B------:R-:W-:Y:S11]  /*19a70*/  ISETP.NE.AND P0, PT, R8, 0x1, PT ;  /* 0x000000010800780c */ /* 0x000ff60003f05270 */
[----:B------:R-:W-:Y:S02]  /*19a80*/  @!UPT UIADD3 URZ, URZ, URZ, URZ ;  /* 0x0000003f3f3ff290 */ /* 0x000fe4000fffe03f */
[----:B------:R-:W-:Y:S05]  /*19a90*/  @P0 IMAD.HI.U32 R8, R3, c[0x0][0x330], RZ ;  /* 0x0000cc0003080a27 */ /* 0x000fea00078e00ff */
[----:B------:R-:W-:Y:S02]  /*19aa0*/  @P0 SHF.R.U32.HI R3, RZ, c[0x0][0x334], R8 ;  /* 0x0000cd00ff030a19 */ /* 0x000fe40000011608 */
.L_x_901:
[----:B------:R-:W-:Y:S05]  /*19ab0*/  BSYNC B0 ;  /* 0x0000000000007941 */ /* 0x000fea0003800000 */
.L_x_899:
[----:B------:R-:W-:Y:S04]  /*19ac0*/  IMAD R3, R3, c[0x0][0x32c], -R5 ;  /* 0x0000cb0003037a24 */ /* 0x000fe800078e0a05 */
[----:B------:R-:W-:Y:S05]  /*19ad0*/  IMAD.IADD R3, R3, 0x1, -R215 ;  /* 0x0000000103037824 */ /* 0x000fea00078e0ad7 */
[----:B------:R-:W-:Y:S02]  /*19ae0*/  IMNMX R0, R0, R3, !PT ;  /* 0x0000000300007217 */ /* 0x000fe40007800200 */
[----:B------:R-:W-:Y:S04]  /*19af0*/  IADD3 R3, R3, c[0x0][0x32c], RZ ;  /* 0x0000cb0003037a10 */ /* 0x000fe80007ffe0ff */
[----:B------:R-:W-:Y:S02]  /*19b00*/  IMNMX R2, R2, R3, PT ;  /* 0x0000000302027217 */ /* 0x000fe40003800200 */
.L_x_898:
[----:B------:R-:W-:Y:S04]  /*19b10*/  ISETP.GT.AND P1, PT, R195, -0x1, PT ;  /* 0xffffffffc300780c */ /* 0x000fe80003f24270 */
[C---:B------:R-:W-:Y:S02]  /*19b20*/  ISETP.GT.AND P2, PT, R0.reuse, RZ, P1 ;  /* 0x000000ff0000720c */ /* 0x040fe40000f44270 */
[----:B------:R-:W-:Y:S02]  /*19b30*/  ISETP.GT.AND P0, PT, R0, 0x1, P1 ;  /* 0x000000010000780c */ /* 0x000fe40000f04270 */
[C---:B------:R-:W-:Y:S02]  /*19b40*/  ISETP.LT.OR P2, PT, R2.reuse, 0x1, P2 ;  /* 0x000000010200780c */ /* 0x040fe40001741670 */
[----:B------:R-:W-:Y:S02]  /*19b50*/  ISETP.LT.OR P0, PT, R2, 0x2, P0 ;  /* 0x000000020200780c */ /* 0x000fe40000701670 */
[----:B------:R-:W-:Y:S02]  /*19b60*/  FSEL R14, R167, -INF , !P2 ;  /* 0xff800000a70e7808 */ /* 0x000fe40005000000 */
[----:B------:R-:W-:Y:S02]  /*19b70*/  ISETP.GT.AND P2, PT, R0, 0x8, P1 ;  /* 0x000000080000780c */ /* 0x000fe40000f44270 */
[----:B------:R-:W-:Y:S02]  /*19b80*/  FSEL R161, R164, -INF , !P0 ;  /* 0xff800000a4a17808 */ /* 0x000fe40004000000 */
        /* <DEDUP_REMOVED lines=10> */
[C---:B------:R-:W-:Y:S02]  /*19c30*/  ISETP.GT.AND P2, PT, R0.reuse, 0x18, P1 ;  /* 0x000000180000780c */ /* 0x040fe40000f44270 */
[----:B------:R-:W-:Y:S02]  /*19c40*/  FSEL R17, R11, -INF , !P0 ;  /* 0xff8000000b117808 */ /* 0x000fe40004000000 */
[----:B------:R-:W-:Y:S02]  /*19c50*/  ISETP.GT.AND P0, PT, R0, 0x19, P1 ;  /* 0x000000190000780c */ /* 0x000fe40000f04270 */
[C---:B------:R-:W-:Y:S02]  /*19c60*/  ISETP.LT.OR P2, PT, R2.reuse, 0x19, P2 ;  /* 0x000000190200780c */ /* 0x040fe40001741670 */
[----:B------:R-:W-:Y:S02]  /*19c70*/  ISETP.LT.OR P0, PT, R2, 0x1a, P0 ;  /* 0x0000001a0200780c */ /* 0x000fe40000701670 */
[----:B------:R-:W-:Y:S02]  /*19c80*/  FSEL R16, R10, -INF , !P2 ;  /* 0xff8000000a107808 */ /* 0x000fe40005000000 */
[----:B------:R-:W-:Y:S01]  /*19c90*/  FSEL R15, R9, -INF , !P0 ;  /* 0xff800000090f7808 */ /* 0x000fe20004000000 */
[----:B------:R-:W-:-:S06]  /*19ca0*/  BRA.DIV ~URZ, `(.L_x_902) ;  /* 0x000085b27f007947 */ /* 0x000fcc000b800000 */
[----:B------:R3:W4:Y:S02]  /*19cb0*/  SHFL.IDX PT, R3, R4, 0x1, 0x1c1f ;  /* 0x003c1f0004037f89 */ /* 0x00072400000e0000 */
.L_x_1007:
[----:B----4-:R-:W-:Y:S01]  /*19cc0*/  IADD3 R2, R7, R3, RZ ;  /* 0x0000000307027210 */ /* 0x010fe20007ffe0ff */
        /* <DEDUP_REMOVED lines=11> */
[----:B--23--:R-:W-:Y:S05]  /*19d80*/  IMAD.MOV.U32 R4, RZ, RZ, c[0x0][0x32c] ;  /* 0x0000cb00ff047624 */ /* 0x00cfea00078e00ff */
[----:B------:R-:W-:Y:S11]  /*19d90*/  ISETP.NE.AND P0, PT, R4, 0x1, PT ;  /* 0x000000010400780c */ /* 0x000ff60003f05270 */
[----:B------:R-:W-:Y:S02]  /*19da0*/  @!UPT UIADD3 URZ, URZ, URZ, URZ ;  /* 0x0000003f3f3ff290 */ /* 0x000fe4000fffe03f */
[----:B------:R-:W-:Y:S05]  /*19db0*/  @P0 IMAD.HI.U32 R4, R3, c[0x0][0x330], RZ ;  /* 0x0000cc0003040a27 */ /* 0x000fea00078e00ff */
[----:B------:R-:W-:Y:S04]  /*19dc0*/  @P0 SHF.R.U32.HI R3, RZ, c[0x0][0x334], R4 ;  /* 0x0000cd00ff030a19 */ /* 0x000fe80000011604 */
[----:B------:R-:W-:Y:S01]  /*19dd0*/  LOP3.LUT R3, RZ, R3, RZ, 0x33, !PT ;  /* 0x00000003ff037212 */ /* 0x000fe200078e33ff */
[----:B------:R-:W-:-:S05]  /*19de0*/  BRA `(.L_x_906) ;  /* 0x0000005000007947 */ /* 0x000fca0003800000 */
.L_x_905:
[----:B--23--:R-:W-:Y:S04]  /*19df0*/  MOV R4, c[0x0][0x32c] ;  /* 0x0000cb0000047a02 */ /* 0x00cfe80000000f00 */
[----:B------:R-:W-:Y:S11]  /*19e00*/  ISETP.NE.AND P0, PT, R4, 0x1, PT ;  /* 0x000000010400780c */ /* 0x000ff60003f05270 */
[----:B------:R-:W-:Y:S02]  /*19e10*/  @!UPT UIADD3 URZ, URZ, URZ, URZ ;  /* 0x0000003f3f3ff290 */ /* 0x000fe4000fffe03f */
[----:B------:R-:W-:Y:S05]  /*19e20*/  @P0 IMAD.HI.U32 R4, R3, c[0x0][0x330], RZ ;  /* 0x0000cc0003040a27 */ /* 0x000fea00078e00ff */
[----:B------:R-:W-:Y:S02]  /*19e30*/  @P0 SHF.R.U32.HI R3, RZ, c[0x0][0x334], R4 ;  /* 0x0000cd00ff030a19 */ /* 0x000fe40000011604 */
.L_x_906:
[----:B------:R-:W-:Y:S05]  /*19e40*/  BSYNC B0 ;  /* 0x0000000000007941 */ /* 0x000fea0003800000 */
.L_x_904:
[----:B------:R-:W-:Y:S04]  /*19e50*/  IMAD R5, R3, c[0x0][0x32c], -R5 ;  /* 0x0000cb0003057a24 */ /* 0x000fe800078e0a05 */
[----:B------:R-:W-:Y:S05]  /*19e60*/  IMAD.IADD R3, R5, 0x1, -R215 ;  /* 0x0000000105037824 */ /* 0x000fea00078e0ad7 */
[----:B------:R-:W-:Y:S02]  /*19e70*/  IMNMX R0, R0, R3, !PT ;  /* 0x0000000300007217 */ /* 0x000fe40007800200 */
[----:B------:R-:W-:Y:S04]  /*19e80*/  IADD3 R3, R3, c[0x0][0x32c], RZ ;  /* 0x0000cb0003037a10 */ /* 0x000fe80007ffe0ff */
[----:B------:R-:W-:Y:S02]  /*19e90*/  IMNMX R2, R2, R3, PT ;  /* 0x0000000302027217 */ /* 0x000fe40003800200 */
.L_x_903:
[C---:B------:R-:W-:Y:S02]  /*19ea0*/  ISETP.GT.AND P0, PT, R0.reuse, RZ, P1 ;  /* 0x000000ff0000720c */ /* 0x040fe40000f04270 */
[----:B------:R-:W-:Y:S02]  /*19eb0*/  ISETP.GT.AND P2, PT, R0, 0x1, P1 ;  /* 0x000000010000780c */ /* 0x000fe40000f44270 */
[C---:B------:R-:W-:Y:S02]  /*19ec0*/  ISETP.LT.OR P0, PT, R2.reuse, 0x1, P0 ;  /* 0x000000010200780c */ /* 0x040fe40000701670 */
[----:B------:R-:W-:Y:S02]  /*19ed0*/  ISETP.LT.OR P2, PT, R2, 0x2, P2 ;  /* 0x000000020200780c */ /* 0x000fe40001741670 */
[----:B------:R-:W-:Y:S02]  /*19ee0*/  FSEL R6, R175, -INF , !P0 ;  /* 0xff800000af067808 */ /* 0x000fe40004000000 */
[----:B------:R-:W-:Y:S02]  /*19ef0*/  ISETP.GT.AND P0, PT, R0, 0x8, P1 ;  /* 0x000000080000780c */ /* 0x000fe40000f04270 */
[----:B------:R-:W-:Y:S02]  /*19f00*/  FSEL R13, R174, -INF , !P2 ;  /* 0xff800000ae0d7808 */ /* 0x000fe40005000000 */
[----:B------:R-:W-:Y:S02]  /*19f10*/  ISETP.LT.OR P0, PT, R2, 0x9, P0 ;  /* 0x000000090200780c */ /* 0x000fe40000701670 */
[C---:B------:R-:W-:Y:S02]  /*19f20*/  ISETP.GT.AND P2, PT, R0.reuse, 0x9, P1 ;  /* 0x000000090000780c */ /* 0x040fe40000f44270 */
[----:B------:R-:W-:Y:S02]  /*19f30*/  FSEL R12, R173, -INF , !P0 ;  /* 0xff800000ad0c7808 */ /* 0x000fe40004000000 */
[----:B------:R-:W-:Y:S02]  /*19f40*/  ISETP.GT.AND P0, PT, R0, 0x10, P1 ;  /* 0x000000100000780c */ /* 0x000fe40000f04270 */
[C---:B------:R-:W-:Y:S02]  /*19f50*/  ISETP.LT.OR P2, PT, R2.reuse, 0xa, P2 ;  /* 0x0000000a0200780c */ /* 0x040fe40001741670 */
[----:B------:R-:W-:Y:S02]  /*19f60*/  ISETP.LT.OR P0, PT, R2, 0x11, P0 ;  /* 0x000000110200780c */ /* 0x000fe40000701670 */
[----:B------:R-:W-:Y:S02]  /*19f70*/  FSEL R11, R172, -INF , !P2 ;  /* 0xff800000ac0b7808 */ /* 0x000fe40005000000 */
[----:B------:R-:W-:Y:S02]  /*19f80*/  ISETP.GT.AND P3, PT, R0, 0x11, P1 ;  /* 0x000000110000780c */ /* 0x000fe40000f64270 */
[----:B------:R-:W-:Y:S02]  /*19f90*/  FSEL R10, R162, -INF , !P0 ;  /* 0xff800000a20a7808 */ /* 0x000fe40004000000 */
[C---:B------:R-:W-:Y:S02]  /*19fa0*/  ISETP.GT.AND P2, PT, R0.reuse, 0x18, P1 ;  /* 0x000000180000780c */ /* 0x040fe40000f44270 */
[----:B------:R-:W-:Y:S02]  /*19fb0*/  ISETP.GT.AND P0, PT, R0, 0x19, P1 ;  /* 0x000000190000780c */ /* 0x000fe40000f04270 */
[----:B------:R-:W-:Y:S02]  /*19fc0*/  FMNMX.FTZ R0, R14, R135, !PT ;  /* 0x000000870e007209 */ /* 0x000fe40007810000 */
[----:B------:R-:W-:Y:S02]  /*19fd0*/  FMNMX.FTZ R3, R6, R136, !PT ;  /* 0x0000008806037209 */ /* 0x000fe40007810000 */
[----:B------:R-:W-:Y:S02]  /*19fe0*/  FMNMX.FTZ R0, R161, R0, !PT ;  /* 0x00000000a1007209 */ /* 0x000fe40007810000 */
[----:B------:R-:W-:Y:S02]  /*19ff0*/  FMNMX.FTZ R3, R13, R3, !PT ;  /* 0x000000030d037209 */ /* 0x000fe40007810000 */
[C---:B------:R-:W-:Y:S02]  /*1a000*/  ISETP.LT.OR P3, PT, R2.reuse, 0x12, P3 ;  /* 0x000000120200780c */ /* 0x040fe40001f61670 */
[C---:B------:R-:W-:Y:S02]  /*1a010*/  ISETP.LT.OR P1, PT, R2.reuse, 0x19, P2 ;  /* 0x000000190200780c */ /* 0x040fe40001721670 */
[----:B------:R-:W-:Y:S02]  /*1a020*/  ISETP.LT.OR P0, PT, R2, 0x1a, P0 ;  /* 0x0000001a0200780c */ /* 0x000fe40000701670 */
[----:B------:R-:W-:Y:S02]  /*1a030*/  FMNMX.FTZ R2, R160, R0, !PT ;  /* 0x00000000a0027209 */ /* 0x000fe40007810000 */
[----:B------:R-:W-:Y:S02]  /*1a040*/  FMNMX.FTZ R0, R12, R3, !PT ;  /* 0x000000030c007209 */ /* 0x000fe40007810000 */
[----:B------:R-:W-:Y:S02]  /*1a050*/  FMNMX.FTZ R2, R19, R2, !PT ;  /* 0x0000000213027209 */ /* 0x000fe40007810000 */
[----:B------:R-:W-:Y:S02]  /*1a060*/  FMNMX.FTZ R0, R11, R0, !PT ;  /* 0x000000000b007209 */ /* 0x000fe40007810000 */
[----:B------:R-:W-:Y:S02]  /*1a070*/  FSEL R9, R165, -INF , !P3 ;  /* 0xff800000a5097808 */ /* 0x000fe40005800000 */
[----:B------:R-:W-:Y:S02]  /*1a080*/  FMNMX.FTZ R2, R18, R2, !PT ;  /* 0x0000000212027209 */ /* 0x000fe40007810000 */
[----:B------:R-:W-:Y:S02]  /*1a090*/  FMNMX.FTZ R0, R10, R0, !PT ;  /* 0x000000000a007209 */ /* 0x000fe40007810000 */
[----:B------:R-:W-:Y:S02]  /*1a0a0*/  FSEL R8, R163, -INF , !P1 ;  /* 0xff800000a3087808 */ /* 0x000fe40004800000 */
[----:B------:R-:W-:Y:S02]  /*1a0b0*/  FMNMX.FTZ R2, R17, R2, !PT ;  /* 0x0000000211027209 */ /* 0x000fe40007810000 */
[----:B------:R-:W-:Y:S02]  /*1a0c0*/  FMNMX.FTZ R0, R9, R0, !PT ;  /* 0x0000000009007209 */ /* 0x000fe40007810000 */
[----:B-1----:R-:W-:Y:S02]  /*1a0d0*/  FSEL R7, R166, -INF , !P0 ;  /* 0xff800000a6077808 */ /* 0x002fe40004000000 */
[----:B------:R-:W-:Y:S02]  /*1a0e0*/  FMNMX.FTZ R2, R16, R2, !PT ;  /* 0x0000000210027209 */ /* 0x000fe40007810000 */
[----:B------:R-:W-:Y:S02]  /*1a0f0*/  FMNMX.FTZ R0, R8, R0, !PT ;  /* 0x0000000008007209 */ /* 0x000fe40007810000 */
[----:B--23--:R-:W-:Y:S02]  /*1a100*/  FMNMX.FTZ R4, R15, R2, !PT ;  /* 0x000000020f047209 */ /* 0x00cfe40007810000 */
[----:B------:R-:W-:Y:S01]  /*1a110*/  FMNMX.FTZ R5, R7, R0, !PT ;  /* 0x0000000007057209 */ /* 0x000fe20007810000 */
[----:B------:R-:W-:-:S05]  /*1a120*/  BRA.DIV ~URZ, `(.L_x_907) ;  /* 0x000081a27f007947 */ /* 0x000fca000b800000 */
[----:B------:R1:W2:Y:S02]  /*1a130*/  SHFL.BFLY PT, R0, R4, 0x2, 0x1f ;  /* 0x0c401f0004007f89 */ /* 0x0002a400000e0000 */
.L_x_1008:
[----:B-12---:R-:W-:Y:S01]  /*1a140*/  FMNMX.FTZ R4, R4, R0, !PT ;  /* 0x0000000004047209 */ /* 0x006fe20007810000 */
[----:B------:R-:W-:-:S05]  /*1a150*/  BRA.DIV ~URZ, `(.L_x_908) ;  /* 0x000081b27f007947 */ /* 0x000fca000b800000 */
[----:B------:R-:W1:Y:S02]  /*1a160*/  SHFL.BFLY PT, R0, R4, 0x1, 0x1f ;  /* 0x0c201f0004007f89 */ /* 0x000e6400000e0000 */
[----:B-1----:R-:W-:Y:S02]  /*1a170*/  FMNMX.FTZ R134, R4, R0, !PT ;  /* 0x0000000004867209 */ /* 0x002fe40007810000 */
[----:B------:R-:W1:Y:S02]  /*1a180*/  SHFL.BFLY PT, R0, R5, 0x2, 0x1f ;  /* 0x0c401f0005007f89 */ /* 0x000e6400000e0000 */
[----:B-1----:R-:W-:Y:S05]  /*1a190*/  FMNMX.FTZ R4, R5, R0, !PT ;  /* 0x0000000005047209 */ /* 0x002fea0007810000 */
[----:B------:R1:W2:Y:S02]  /*1a1a0*/  SHFL.BFLY PT, R0, R4, 0x1, 0x1f ;  /* 0x0c201f0004007f89 */ /* 0x0002a400000e0000 */
.L_x_1009:
[C---:B------:R-:W-:Y:S01]  /*1a1b0*/  FSETP.NEU.FTZ.AND P0, PT, R134.reuse, -INF , PT ;  /* 0xff8000008600780b */ /* 0x040fe20003f1d000 */
[----:B------:R-:W-:Y:S01]  /*1a1c0*/  FMUL.FTZ R2, R134, c[0x0][0x2d0] ;  /* 0x0000b40086027a20 */ /* 0x000fe20000410000 */
[----:B--2---:R-:W-:Y:S01]  /*1a1d0*/  FMNMX.FTZ R3, R0, R4, !PT ;  /* 0x0000000400037209 */ /* 0x004fe20007810000 */
[----:B------:R-:W-:Y:S01]  /*1a1e0*/  WARPSYNC 0xffffffff ;  /* 0xffffffff00007948 */ /* 0x000fe20003800000 */
[----:B------:R-:W-:Y:S02]  /*1a1f0*/  FSEL R0, R134, RZ, P0 ;  /* 0x000000ff86007208 */ /* 0x000fe40000000000 */
[----:B------:R-:W-:Y:S02]  /*1a200*/  FSEL R2, R2, RZ, P0 ;  /* 0x000000ff02027208 */ /* 0x000fe40000000000 */
[----:B------:R-:W-:Y:S01]  /*1a210*/  FSETP.NEU.FTZ.AND P0, PT, R3, -INF , PT ;  /* 0xff8000000300780b */ /* 0x000fe20003f1d000 */
[----:B------:R-:W-:Y:S02]  /*1a220*/  FADD.FTZ R0, -R0, R135 ;  /* 0x0000008700007221 */ /* 0x000fe40000010100 */
        /* <DEDUP_REMOVED lines=20> */
[----:B---3--:R-:W-:Y:S01]  /*1a370*/  F2FP.BF16.PACK_AB R160, R4, R15 ;  /* 0x0000000f04a0723e */ /* 0x008fe200000010ff */
[C---:B------:R-:W-:Y:S01]  /*1a380*/  FMUL.FTZ R29, R0.reuse, R29 ;  /* 0x0000001d001d7220 */ /* 0x040fe20000410000 */
[----:B------:R-:W1:Y:S01]  /*1a390*/  MUFU.EX2 R15, R19 ;  /* 0x00000013000f7308 */ /* 0x000e620000000800 */
[C---:B------:R-:W-:Y:S02]  /*1a3a0*/  FMUL.FTZ R32, R0.reuse, R32 ;  /* 0x0000002000207220 */ /* 0x040fe40000410000 */
[C---:B------:R-:W-:Y:S02]  /*1a3b0*/  FMUL.FTZ R33, R0.reuse, R33 ;  /* 0x0000002100217220 */ /* 0x040fe40000410000 */
[C---:B------:R-:W-:Y:S02]  /*1a3c0*/  FMUL.FTZ R36, R0.reuse, R36 ;  /* 0x0000002400247220 */ /* 0x040fe40000410000 */
[----:B------:R-:W-:Y:S02]  /*1a3d0*/  FMUL.FTZ R37, R0, R37 ;  /* 0x0000002500257220 */ /* 0x000fe40000410000 */
[----:B----4-:R-:W-:Y:S01]  /*1a3e0*/  FADD.FTZ R5, R4, R2 ;  /* 0x0000000204057221 */ /* 0x010fe20000010000 */
[C---:B------:R-:W-:Y:S01]  /*1a3f0*/  FSEL R2, R3.reuse, RZ, P0 ;  /* 0x000000ff03027208 */ /* 0x040fe20000000000 */
[----:B------:R-:W-:Y:S02]  /*1a400*/  FMUL.FTZ R4, R3, c[0x0][0x2d0] ;  /* 0x0000b40003047a20 */ /* 0x000fe40000410000 */
[----:B------:R-:W-:Y:S02]  /*1a410*/  FMUL.FTZ R40, R0, R40 ;  /* 0x0000002800287220 */ /* 0x000fe40000410000 */
[----:B------:R-:W-:Y:S01]  /*1a420*/  FADD.FTZ R2, -R2, R136 ;  /* 0x0000008802027221 */ /* 0x000fe20000010100 */
[----:B------:R-:W-:Y:S01]  /*1a430*/  FSEL R4, R4, RZ, P0 ;  /* 0x000000ff04047208 */ /* 0x000fe20000000000 */
[----:B------:R-:W-:Y:S01]  /*1a440*/  FMUL.FTZ R41, R0, R41 ;  /* 0x0000002900297220 */ /* 0x000fe20000410000 */
[----:B------:R-:W-:Y:S01]  /*1a450*/  ISETP.GT.AND P0, PT, R195, R208, PT ;  /* 0x000000d0c300720c */ /* 0x000fe20003f04270 */
[----:B------:R-:W-:Y:S02]  /*1a460*/  FMUL.FTZ R2, R2, c[0x0][0x2d0] ;  /* 0x0000b40002027a20 */ /* 0x000fe40000410000 */
[--C-:B------:R-:W-:Y:S02]  /*1a470*/  FFMA.FTZ R136, R11, c[0x0][0x2d0], -R4.reuse ;  /* 0x0000b4000b887a23 */ /* 0x100fe40000010804 */
[--C-:B------:R-:W-:Y:S01]  /*1a480*/  FFMA.FTZ R166, R10, c[0x0][0x2d0], -R4.reuse ;  /* 0x0000b4000aa67a23 */ /* 0x100fe20000010804 */
[----:B-1----:R-:W-:Y:S01]  /*1a490*/  F2FP.BF16.PACK_AB R162, R15, R16 ;  /* 0x000000100fa2723e */ /* 0x002fe200000010ff */
[----:B------:R-:W1:Y:S01]  /*1a4a0*/  MUFU.EX2 R2, R2 ;  /* 0x0000000200027308 */ /* 0x000e620000000800 */
[--C-:B------:R-:W-:Y:S02]  /*1a4b0*/  FFMA.FTZ R165, R9, c[0x0][0x2d0], -R4.reuse ;  /* 0x0000b40009a57a23 */ /* 0x100fe40000010804 */
[--C-:B------:R-:W-:Y:S02]  /*1a4c0*/  FFMA.FTZ R167, R8, c[0x0][0x2d0], -R4.reuse ;  /* 0x0000b40008a77a23 */ /* 0x100fe40000010804 */
[--C-:B------:R-:W-:Y:S02]  /*1a4d0*/  FFMA.FTZ R6, R6, c[0x0][0x2d0], -R4.reuse ;  /* 0x0000b40006067a23 */ /* 0x100fe40000010804 */
[--C-:B------:R-:W-:Y:S02]  /*1a4e0*/  FFMA.FTZ R14, R13, c[0x0][0x2d0], -R4.reuse ;  /* 0x0000b4000d0e7a23 */ /* 0x100fe40000010804 */
        /* <DEDUP_REMOVED lines=10> */
[C---:B-1----:R-:W-:Y:S02]  /*1a590*/  FMUL.FTZ R18, R2.reuse, R142 ;  /* 0x0000008e02127220 */ /* 0x042fe40000410000 */
[C---:B------:R-:W-:Y:S02]  /*1a5a0*/  FMUL.FTZ R19, R2.reuse, R143 ;  /* 0x0000008f02137220 */ /* 0x040fe40000410000 */
[----:B------:R-:W1:Y:S01]  /*1a5b0*/  LDSM.16.MT88.4 R140, [R178] ;  /* 0x00000000b28c783b */ /* 0x000e620000004200 */
[----:B------:R-:W4:Y:S01]  /*1a5c0*/  MUFU.EX2 R152, R14 ;  /* 0x0000000e00987308 */ /* 0x000f220000000800 */
[----:B------:R-:W-:Y:S02]  /*1a5d0*/  FMUL.FTZ R7, R2, R155 ;  /* 0x0000009b02077220 */ /* 0x000fe40000410000 */
[----:B------:R-:W-:Y:S02]  /*1a5e0*/  FMUL.FTZ R8, R0, R148 ;  /* 0x0000009400087220 */ /* 0x000fe40000410000 */
[C---:B--2---:R-:W-:Y:S02]  /*1a5f0*/  FMUL.FTZ R6, R2.reuse, R154 ;  /* 0x0000009a02067220 */ /* 0x044fe40000410000 */
        /* <DEDUP_REMOVED lines=16> */
[----:B------:R-:W2:Y:S01]  /*1a700*/  MUFU.EX2 R146, R135 ;  /* 0x0000008700927308 */ /* 0x000ea20000000800 */
[C---:B------:R-:W-:Y:S02]  /*1a710*/  FMUL.FTZ R31, R2.reuse, R31 ;  /* 0x0000001f021f7220 */ /* 0x040fe40000410000 */
[C---:B------:R-:W-:Y:S02]  /*1a720*/  FMUL.FTZ R34, R2.reuse, R34 ;  /* 0x0000002202227220 */ /* 0x040fe40000410000 */
[C---:B------:R-:W-:Y:S02]  /*1a730*/  FMUL.FTZ R35, R2.reuse, R35 ;  /* 0x0000002302237220 */ /* 0x040fe40000410000 */
[C---:B------:R-:W-:Y:S02]  /*1a740*/  FMUL.FTZ R38, R2.reuse, R38 ;  /* 0x0000002602267220 */ /* 0x040fe40000410000 */
[C---:B------:R-:W-:Y:S01]  /*1a750*/  FMUL.FTZ R39, R2.reuse, R39 ;  /* 0x0000002702277220 */ /* 0x040fe20000410000 */
[----:B------:R-:W-:Y:S01]  /*1a760*/  MUFU.EX2 R135, R172 ;  /* 0x000000ac00877308 */ /* 0x000fe20000000800 */
[C---:B------:R-:W-:Y:S02]  /*1a770*/  FMUL.FTZ R42, R2.reuse, R42 ;  /* 0x0000002a022a7220 */ /* 0x040fe40000410000 */
[----:B------:R-:W-:Y:S02]  /*1a780*/  FMUL.FTZ R43, R2, R43 ;  /* 0x0000002b022b7220 */ /* 0x000fe40000410000 */
[C---:B------:R-:W-:Y:S02]  /*1a790*/  FMUL.FTZ R44, R0.reuse, R44 ;  /* 0x0000002c002c7220 */ /* 0x040fe40000410000 */
[----:B------:R-:W-:Y:S02]  /*1a7a0*/  FMUL.FTZ R45, R0, R45 ;  /* 0x0000002d002d7220 */ /* 0x000fe40000410000 */
[C---:B------:R-:W-:Y:S01]  /*1a7b0*/  FMUL.FTZ R46, R2.reuse, R46 ;  /* 0x0000002e022e7220 */ /* 0x040fe20000410000 */
[----:B------:R3:W-:Y:S01]  /*1a7c0*/  MUFU.EX2 R170, R166 ;  /* 0x000000a600aa7308 */ /* 0x0007e20000000800 */
[----:B------:R-:W-:Y:S02]  /*1a7d0*/  FMUL.FTZ R47, R2, R47 ;  /* 0x0000002f022f7220 */ /* 0x000fe40000410000 */
[C---:B------:R-:W-:Y:S01]  /*1a7e0*/  FMUL.FTZ R48, R0.reuse, R48 ;  /* 0x0000003000307220 */ /* 0x040fe20000410000 */
[----:B--2---:R-:W-:Y:S01]  /*1a7f0*/  F2FP.BF16.PACK_AB R163, R173, R146 ;  /* 0x00000092ada3723e */ /* 0x004fe200000010ff */
[----:B------:R-:W-:Y:S02]  /*1a800*/  FMUL.FTZ R49, R0, R49 ;  /* 0x0000003100317220 */ /* 0x000fe40000410000 */
[C---:B------:R-:W-:Y:S02]  /*1a810*/  FMUL.FTZ R50, R2.reuse, R50 ;  /* 0x0000003202327220 */ /* 0x040fe40000410000 */
[----:B------:R-:W-:Y:S01]  /*1a820*/  FMUL.FTZ R51, R2, R51 ;  /* 0x0000003302337220 */ /* 0x000fe20000410000 */
[----:B------:R-:W2:Y:S01]  /*1a830*/  MUFU.EX2 R169, R165 ;  /* 0x000000a500a97308 */ /* 0x000ea20000000800 */
[C---:B-1----:R-:W-:Y:S05]  /*1a840*/  HMMA.16816.F32.BF16 R4, R160.reuse, R140, R4 ;  /* 0x0000008ca004723c */ /* 0x042fea0000041804 */
[C---:B------:R-:W-:Y:S02]  /*1a850*/  FMUL.FTZ R52, R0.reuse, R52 ;  /* 0x0000003400347220 */ /* 0x040fe40000410000 */
[----:B------:R-:W-:Y:S01]  /*1a860*/  FMUL.FTZ R53, R0, R53 ;  /* 0x0000003500357220 */ /* 0x000fe20000410000 */
[C---:B------:R-:W-:Y:S01]  /*1a870*/  HMMA.16816.F32.BF16 R8, R160.reuse, R142, R8 ;  /* 0x0000008ea008723c */ /* 0x040fe20000041808 */
[----:B------:R-:W1:Y:S03]  /*1a880*/  LDSM.16.MT88.4 R140, [R179] ;  /* 0x00000000b38c783b */ /* 0x000e660000004200 */
[----:B------:R-:W-:Y:S01]  /*1a890*/  FMUL.FTZ R54, R2, R54 ;  /* 0x0000003602367220 */ /* 0x000fe20000410000 */
[----:B---3--:R-:W-:Y:S01]  /*1a8a0*/  F2FP.BF16.PACK_AB R166, R136, R144 ;  /* 0x0000009088a6723e */ /* 0x008fe200000010ff */
[----:B------:R-:W-:Y:S02]  /*1a8b0*/  FMUL.FTZ R55, R2, R55 ;  /* 0x0000003702377220 */ /* 0x000fe40000410000 */
[C---:B------:R-:W-:Y:S04]  /*1a8c0*/  FMUL.FTZ R56, R0.reuse, R56 ;  /* 0x0000003800387220 */ /* 0x040fe80000410000 */
[----:B------:R-:W-:Y:S02]  /*1a8d0*/  FMUL.FTZ R57, R0, R57 ;  /* 0x0000003900397220 */ /* 0x000fe40000410000 */
[C---:B------:R-:W-:Y:S01]  /*1a8e0*/  FMUL.FTZ R58, R2.reuse, R58 ;  /* 0x0000003a023a7220 */ /* 0x040fe20000410000 */
[----:B--2---:R-:W-:Y:S01]  /*1a8f0*/  F2FP.BF16.PACK_AB R165, R169, R170 ;  /* 0x000000aaa9a5723e */ /* 0x004fe200000010ff */
        /* <DEDUP_REMOVED lines=132> */
[----:B-1----:R-:W-:Y:S01]  /*1b140*/  F2FP.BF16.PACK_AB R167, R135, R160 ;  /* 0x000000a087a7723e */ /* 0x002fe200000010ff */
[----:B------:R-:W-:Y:S01]  /*1b150*/  FADD.FTZ R2, R160, R0 ;  /* 0x00000000a0027221 */ /* 0x000fe20000010000 */
[----:B------:R-:W-:Y:S03]  /*1b160*/  IADD3 R0, R195, -0x1, RZ ;  /* 0xffffffffc3007810 */ /* 0x000fe60007ffe0ff */
[----:B------:R-:W-:Y:S03]  /*1b170*/  FADD.FTZ R203, R135, R2 ;  /* 0x0000000287cb7221 */ /* 0x000fe60000010000 */
[----:B------:R-:W-:Y:S01]  /*1b180*/  MOV R195, R0 ;  /* 0x0000000000c37202 */ /* 0x000fe20000000f00 */
[C---:B------:R-:W-:Y:S01]  /*1b190*/  HMMA.16816.F32.BF16 R152, R164.reuse, R148, R4 ;  /* 0x00000094a498723c */ /* 0x040fe20000041804 */
[----:B------:R-:W1:Y:S04]  /*1b1a0*/  LDSM.16.MT88.4 R4, [R181+0x800] ;  /* 0x00080000b504783b */ /* 0x000e680000004200 */
[----:B------:R-:W-:Y:S03]  /*1b1b0*/  MOV R135, R134 ;  /* 0x0000008600877202 */ /* 0x000fe60000000f00 */
        /* <DEDUP_REMOVED lines=45> */
[----:B------:R-:W-:Y:S07]  /*1b490*/  @!UPT UIADD3 URZ, URZ, URZ, URZ ;  /* 0x0000003f3f3ff290 */ /* 0x000fee000fffe03f */
[----:B------:R-:W-:-:S11]  /*1b4a0*/  @P0 BRA `(.L_x_909) ;  /* 0xffffd4f000000947 */ /* 0x000fd6000383ffff */
.L_x_891:
[----:B------:R-:W-:Y:S05]  /*1b4b0*/  BRA.DIV ~URZ, `(.L_x_910) ;  /* 0x00006f227f007947 */ /* 0x000fea000b800000 */
[----:B------:R1:W2:Y:S02]  /*1b4c0*/  SHFL.BFLY PT, R0, R204, 0x2, 0x1f ;  /* 0x0c401f00cc007f89 */ /* 0x0002a400000e0000 */
.L_x_1010:
[----:B--2---:R-:W-:Y:S01]  /*1b4d0*/  FADD.FTZ R6, R0, R204 ;  /* 0x000000cc00067221 */ /* 0x004fe20000010000 */
[----:B------:R-:W-:Y:S05]  /*1b4e0*/  BRA.DIV ~URZ, `(.L_x_911) ;  /* 0x00006f427f007947 */ /* 0x000fea000b800000 */
[----:B------:R-:W2:Y:S02]  /*1b4f0*/  SHFL.BFLY PT, R0, R6, 0x1, 0x1f ;  /* 0x0c201f0006007f89 */ /* 0x000ea400000e0000 */
[----:B--2---:R-:W-:-:S02]  /*1b500*/  FADD.FTZ R6, R6, R0 ;  /* 0x0000000006067221 */ /* 0x004fc40000010000 */
[----:B------:R-:W2:Y:S02]  /*1b510*/  SHFL.BFLY PT, R0, R203, 0x2, 0x1f ;  /* 0x0c401f00cb007f89 */ /* 0x000ea400000e0000 */
[----:B--2---:R-:W-:-:S05]  /*1b520*/  FADD.FTZ R4, R0, R203 ;  /* 0x000000cb00047221 */ /* 0x004fca0000010000 */
[----:B------:R2:W3:Y:S02]  /*1b530*/  SHFL.BFLY PT, R3, R4, 0x1, 0x1f ;  /* 0x0c201f0004037f89 */ /* 0x0004e400000e0000 */
.L_x_1011:
        /* <DEDUP_REMOVED lines=10> */
[----:B------:R-:W-:Y:S02]  /*1b5e0*/  FMUL.FTZ R167, R2, R101 ;  /* 0x0000006502a77220 */ /* 0x000fe40000410000 */
        /* <DEDUP_REMOVED lines=39> */
[----:B---3--:R-:W-:Y:S02]  /*1b860*/  @P0 FMUL.FTZ R3, R3, 0.69314718246459960938 ;  /* 0x3f31721803030820 */ /* 0x008fe40000410000 */
[----:B------:R-:W-:Y:S02]  /*1b870*/  @P0 FMUL.FTZ R4, R4, c[0x0][0x2d0] ;  /* 0x0000b40004040a20 */ /* 0x000fe40000410000 */
        /* <DEDUP_REMOVED lines=53> */
[----:B------:R-:W-:Y:S01]  /*1bbd0*/  FMUL.FTZ R67, R0, R131 ;  /* 0x0000008300437220 */ /* 0x000fe20000410000 */
[----:B------:R-:W-:Y:S01]  /*1bbe0*/  MOV R0, 0x1 ;  /* 0x0000000100007802 */ /* 0x000fe20000000f00 */
[----:B------:R-:W-:Y:S02]  /*1bbf0*/  @P0 FFMA.FTZ R18, R4, R5, R3 ;  /* 0x0000000504120223 */ /* 0x000fe40000010003 */
        /* <DEDUP_REMOVED lines=40> */
.L_x_756:
[----:B------:R-:W2:Y:S01]  /*1be80*/  S2R R106, SR_TID.X ;  /* 0x00000000006a7919 */ /* 0x000ea20000002100 */
[----:B------:R-:W-:Y:S01]  /*1be90*/  BSSY B0, `(.L_x_912) ;  /* 0x0000010000007945 */ /* 0x000fe20003800000 */
[----:B--2---:R-:W-:-:S13]  /*1bea0*/  LOP3.LUT P0, RZ, R106, 0xff, RZ, 0xc0, !PT ;  /* 0x000000ff6aff7812 */ /* 0x004fda000780c0ff */
[----:B------:R-:W-:Y:S05]  /*1beb0*/  @P0 BRA `(.L_x_913) ;  /* 0x000000d000000947 */ /* 0x000fea0003800000 */
[----:B------:R-:W2:Y:S01]  /*1bec0*/  S2R R2, SR_LANEID ;  /* 0x0000000000027919 */ /* 0x000ea20000000000 */
[----:B------:R-:W-:Y:S01]  /*1bed0*/  VOTEU.ANY UR4, UPT, PT ;  /* 0x0000000000047886 */ /* 0x000fe200038e0100 */
[----:B------:R-:W-:Y:S01]  /*1bee0*/  IMAD.MOV.U32 R4, RZ, RZ, c[0x0][0x560] ;  /* 0x00015800ff047624 */ /* 0x000fe200078e00ff */
[----:B------:R-:W2:Y:S01]  /*1bef0*/  FLO.U32 R3, UR4 ;  /* 0x0000000400037d00 */ /* 0x000ea200080e0000 */
[----:B------:R-:W-:Y:S01]  /*1bf00*/  IMAD.MOV.U32 R5, RZ, RZ, c[0x0][0x564] ;  /* 0x00015900ff057624 */ /* 0x000fe200078e00ff */
[----:B--2---:R-:W-:-:S06]  /*1bf10*/  ISETP.EQ.U32.AND P0, PT, R3, R2, PT ;  /* 0x000000020300720c */ /* 0x004fcc0003f02070 */
[----:B------:R-:W2:Y:S07]  /*1bf20*/  POPC R2, UR4 ;  /* 0x0000000400027d09 */ /* 0x000eae0008000000 */
[----:B--2---:R-:W2:Y:S04]  /*1bf30*/  @P0 ATOMG.E.ADD.STRONG.GPU PT, R2, [R4.64], R2 ;  /* 0x00000002040209a8 */ /* 0x004ea800081ee1c8 */
[----:B--2---:R2:W3:Y:S04]  /*1bf40*/  SHFL.IDX PT, R3, R2, R3, 0x1f ;  /* 0x00001f0302037589 */ /* 0x0044e800000e0000 */
[----:B--2---:R-:W2:Y:S02]  /*1bf50*/  S2R R2, SR_LTMASK ;  /* 0x0000000000027919 */ /* 0x004ea40000003900 */
[----:B--2---:R-:W-:-:S06]  /*1bf60*/  LOP3.LUT R2, R2, UR4, RZ, 0xc0, !PT ;  /* 0x0000000402027c12 */ /* 0x004fcc000f8ec0ff */
[----:B------:R-:W3:Y:S02]  /*1bf70*/  POPC R2, R2 ;  /* 0x0000000200027309 */ /* 0x000ee40000000000 */
[----:B---3--:R-:W-:-:S06]  /*1bf80*/  IADD3 R232, R3, c[0x0][0xc], R2 ;  /* 0x0000030003e87a10 */ /* 0x008fcc0007ffe002 */
.L_x_913:
[----:B------:R-:W-:Y:S05]  /*1bf90*/  BSYNC B0 ;  /* 0x0000000000007941 */ /* 0x000fea0003800000 */
.L_x_912:
        /* <DEDUP_REMOVED lines=8> */
[----:B------:R-:W-:Y:S01]  /*1c020*/  IMAD.MOV.U32 R4, RZ, RZ, 0x4 ;  /* 0x00000004ff047424 */ /* 0x000fe200078e00ff */
[----:B------:R-:W-:Y:S01]  /*1c030*/  F2FP.BF16.PACK_AB R0, R49, R48 ;  /* 0x000000303100723e */ /* 0x000fe200000010ff */
[----:B------:R-:W-:Y:S01]  /*1c040*/  IMAD.MOV.U32 R12, RZ, RZ, c[0x0][0x388] ;  /* 0x0000e200ff0c7624 */ /* 0x000fe200078e00ff */
[----:B------:R-:W-:Y:S02]  /*1c050*/  ISETP.NE.U32.AND P0, PT, RZ, c[0x0][0x508], PT ;  /* 0x00014200ff007a0c */ /* 0x000fe40003f05070 */
[----:B------:R-:W-:Y:S02]  /*1c060*/  ISETP.NE.U32.AND P2, PT, RZ, c[0x0][0x500], PT ;  /* 0x00014000ff007a0c */ /* 0x000fe40003f45070 */
[----:B------:R-:W-:-:S02]  /*1c070*/  ISETP.NE.AND.EX P1, PT, RZ, c[0x0][0x50c], PT, P0 ;  /* 0x00014300ff007a0c */ /* 0x000fc40003f25300 */
        /* <DEDUP_REMOVED lines=127> */
[----:B--2---:R-:W-:-:S03]  /*1c870*/  @P1 IMAD.WIDE R2, R235, R4, c[0x0][0x508] ;  /* 0x00014200eb021625 */ /* 0x004fc600078e0204 */
[----:B------:R-:W-:Y:S01]  /*1c880*/  BAR.SYNC.DEFER_BLOCKING 0x1, 0x100 ;  /* 0x0044000000007b1d */ /* 0x000fe20000010000 */
[----:B------:R-:W-:-:S05]  /*1c890*/  IMAD.WIDE R4, R235, R4, c[0x0][0x500] ;  /* 0x00014000eb047625 */ /* 0x000fca00078e0204 */
[----:B------:R2:W5:Y:S02]  /*1c8a0*/  @P1 LDG.E R12, [R2.64] ;  /* 0x00000008020c1981 */ /* 0x000564000c1e1900 */
[----:B--2---:R-:W-:-:S06]  /*1c8b0*/  IMAD.MOV.U32 R2, RZ, RZ, RZ ;  /* 0x000000ffff027224 */ /* 0x004fcc00078e00ff */
[----:B------:R3:W5:Y:S01]  /*1c8c0*/  @P2 LDG.E R2, [R4.64] ;  /* 0x0000000804022981 */ /* 0x000762000c1e1900 */
[----:B------:R-:W-:-:S04]  /*1c8d0*/  ISETP.NE.AND P0, PT, R233, RZ, PT ;  /* 0x000000ffe900720c */ /* 0x000fc80003f05270 */
[----:B------:R-:W-:Y:S01]  /*1c8e0*/  SEL R3, R233, c[0x0][0x3d4], P0 ;  /* 0x0000f500e9037a07 */ /* 0x000fe20000000000 */
[----:B------:R-:W-:Y:S05]  /*1c8f0*/  @P1 BRA `(.L_x_916) ;  /* 0x0000004000001947 */ /* 0x000fea0003800000 */
[----:B------:R-:W-:Y:S05]  /*1c900*/  @!P2 BRA `(.L_x_916) ;  /* 0x000000300000a947 */ /* 0x000fea0003800000 */
[----:B---3--:R2:W3:Y:S04]  /*1c910*/  LDG.E R0, [R4.64] ;  /* 0x0000000804007981 */ /* 0x0084e8000c1e1900 */
[----:B--2---:R-:W3:Y:S02]  /*1c920*/  LDG.E R4, [R4.64+0x4] ;  /* 0x0000040804047981 */ /* 0x004ee4000c1e1900 */
[----:B---3-5:R-:W-:Y:S02]  /*1c930*/  IADD3 R12, -R0, R4, RZ ;  /* 0x00000004000c7210 */ /* 0x028fe40007ffe1ff */
.L_x_916:
[----:B------:R-:W2:Y:S01]  /*1c940*/  LDL R97, [R1+0x40] ;  /* 0x0000400001617983 */ /* 0x000ea20000100800 */
[----:B------:R-:W-:Y:S01]  /*1c950*/  IMAD.MOV.U32 R16, RZ, RZ, 0x368 ;  /* 0x00000368ff107424 */ /* 0x000fe200078e00ff */
[----:B------:R-:W-:Y:S01]  /*1c960*/  ISETP.GT.AND P2, PT, R3, 0x1, PT ;  /* 0x000000010300780c */ /* 0x000fe20003f44270 */
[----:B-----5:R-:W-:Y:S01]  /*1c970*/  IMAD R12, R12, c[0x0][0x4e8], RZ ;  /* 0x00013a000c0c7a24 */ /* 0x020fe200078e02ff */
[----:B------:R-:W-:-:S02]  /*1c980*/  ISETP.NE.U32.AND P0, PT, RZ, c[0x0][0x500], PT ;  /* 0x00014000ff007a0c */ /* 0x000fc40003f05070 */
[----:B------:R-:W-:Y:S02]  /*1c990*/  SEL R16, R16, 0x328, P2 ;  /* 0x0000032810107807 */ /* 0x000fe40001000000 */
[----:B------:R-:W-:Y:S02]  /*1c9a0*/  ISETP.NE.AND.EX P0, PT, RZ, c[0x0][0x504], PT, P0 ;  /* 0x00014100ff007a0c */ /* 0x000fe40003f05300 */
[----:B------:R-:W4:Y:S01]  /*1c9b0*/  LDC.64 R6, c[0x0][R16+0x170] ;  /* 0x00005c0010067b82 */ /* 0x000f220000000a00 */
[----:B------:R-:W-:Y:S02]  /*1c9c0*/  SHF.R.S32.HI R3, RZ, 0x1f, R235 ;  /* 0x0000001fff037819 */ /* 0x000fe400000114eb */
[----:B---3--:R-:W-:Y:S02]  /*1c9d0*/  SEL R0, R235, RZ, !P0 ;  /* 0x000000ffeb007207 */ /* 0x008fe40004000000 */
[----:B------:R-:W-:Y:S02]  /*1c9e0*/  SEL R5, R3, RZ, !P0 ;  /* 0x000000ff03057207 */ /* 0x000fe40004000000 */
[----:B------:R-:W-:Y:S01]  /*1c9f0*/  LOP3.LUT R4, R234, 0xffff, RZ, 0xc0, !PT ;  /* 0x0000ffffea047812 */ /* 0x000fe200078ec0ff */
[----:B------:R-:W3:Y:S01]  /*1ca00*/  LDC.64 R10, c[0x0][R16+0x168] ;  /* 0x00005a00100a7b82 */ /* 0x000ee20000000a00 */
[----:B------:R-:W-:-:S04]  /*1ca10*/  SHF.R.S32.HI R19, RZ, 0x1f, R106 ;  /* 0x0000001fff137819 */ /* 0x000fc8000001146a */
[----:B------:R-:W-:-:S03]  /*1ca20*/  LEA.HI R19, R19, R106, RZ, 0x5 ;  /* 0x0000006a13137211 */ /* 0x000fc600078f28ff */
[----:B------:R-:W1:Y:S01]  /*1ca30*/  LDC.64 R14, c[0x0][R16+0x178] ;  /* 0x00005e00100e7b82 */ /* 0x000e620000000a00 */
[----:B------:R-:W-:-:S05]  /*1ca40*/  LOP3.LUT R19, R19, 0xffffffe0, RZ, 0xc0, !PT ;  /* 0xffffffe013137812 */ /* 0x000fca00078ec0ff */
[----:B------:R-:W-:Y:S02]  /*1ca50*/  IMAD.IADD R19, R106, 0x1, -R19 ;  /* 0x000000016a137824 */ /* 0x000fe400078e0a13 */
[----:B----4-:R-:W-:-:S04]  /*1ca60*/  IMAD R3, R7, R0, RZ ;  /* 0x0000000007037224 */ /* 0x010fc800078e02ff */
[C---:B------:R-:W-:Y:S02]  /*1ca70*/  IMAD R5, R6.reuse, R5, R3 ;  /* 0x0000000506057224 */ /* 0x040fe400078e0203 */
[----:B------:R-:W-:-:S04]  /*1ca80*/  IMAD.WIDE.U32 R6, R6, R0, RZ ;  /* 0x0000000006067225 */ /* 0x000fc800078e00ff */
[----:B---3--:R-:W-:-:S04]  /*1ca90*/  IMAD.WIDE.U32 R8, R10, R4, RZ ;  /* 0x000000040a087225 */ /* 0x008fc800078e00ff */
[----:B------:R-:W-:Y:S01]  /*1caa0*/  IMAD R3, R11, R4, RZ ;  /* 0x000000040b037224 */ /* 0x000fe200078e02ff */
[--C-:B------:R-:W-:Y:S01]  /*1cab0*/  IADD3 R13, P1, P0, R6, R8, R2.reuse ;  /* 0x00000008060d7210 */ /* 0x100fe2000783e002 */
[----:B------:R-:W-:Y:S01]  /*1cac0*/  IMAD.IADD R5, R7, 0x1, R5 ;  /* 0x0000000107057824 */ /* 0x000fe200078e0205 */
[----:B------:R-:W-:Y:S01]  /*1cad0*/  SHF.R.S32.HI R11, RZ, 0x1f, R2 ;  /* 0x0000001fff0b7819 */ /* 0x000fe20000011402 */
[----:B------:R-:W-:Y:S01]  /*1cae0*/  IMAD.IADD R8, R9, 0x1, R3 ;  /* 0x0000000109087824 */ /* 0x000fe200078e0203 */
[----:B------:R-:W-:Y:S01]  /*1caf0*/  SEL R6, R244, RZ, P2 ;  /* 0x000000fff4067207 */ /* 0x000fe20001000000 */
[----:B------:R-:W-:-:S03]  /*1cb00*/  IMAD.MOV.U32 R3, RZ, RZ, c[0x0][0x4e8] ;  /* 0x00013a00ff037624 */ /* 0x000fc600078e00ff */
[----:B------:R-:W-:Y:S01]  /*1cb10*/  IADD3.X R10, R5, R8, R11, P1, P0 ;  /* 0x00000008050a7210 */ /* 0x000fe20000fe040b */
[-C--:B-1----:R-:W-:Y:S01]  /*1cb20*/  IMAD R9, R15, R6.reuse, RZ ;  /* 0x000000060f097224 */ /* 0x082fe200078e02ff */
[----:B------:R-:W-:Y:S01]  /*1cb30*/  ISETP.NE.AND P3, PT, R3, 0x1, PT ;  /* 0x000000010300780c */ /* 0x000fe20003f65270 */
[----:B------:R-:W-:Y:S02]  /*1cb40*/  IMAD.IADD R3, R231, 0x1, R227 ;  /* 0x00000001e7037824 */ /* 0x000fe400078e02e3 */
[----:B------:R-:W-:-:S04]  /*1cb50*/  IMAD.WIDE.U32 R6, R14, R6, RZ ;  /* 0x000000060e067225 */ /* 0x000fc800078e00ff */
[----:B------:R-:W-:Y:S02]  /*1cb60*/  IMAD.MOV.U32 R5, RZ, RZ, R3 ;  /* 0x000000ffff057224 */ /* 0x000fe400078e0003 */
[----:B------:R-:W-:-:S04]  /*1cb70*/  IMAD.IADD R9, R7, 0x1, R9 ;  /* 0x0000000107097824 */ /* 0x000fc800078e0209 */
[----:B------:R-:W-:-:S05]  /*1cb80*/  @P3 IMAD.HI.U32 R8, R3, c[0x0][0x4ec], RZ ;  /* 0x00013b0003083a27 */ /* 0x000fca00078e00ff */
[----:B------:R-:W-:-:S04]  /*1cb90*/  @P3 SHF.R.U32.HI R5, RZ, c[0x0][0x4f0], R8 ;  /* 0x00013c00ff053a19 */ /* 0x000fc80000011608 */
[----:B------:R-:W-:Y:S02]  /*1cba0*/  IADD3 R6, P1, P0, R5, R13, R6 ;  /* 0x0000000d05067210 */ /* 0x000fe4000783e006 */
[--C-:B------:R-:W-:Y:S01]  /*1cbb0*/  SHF.R.S32.HI R7, RZ, 0x1f, R5.reuse ;  /* 0x0000001fff077819 */ /* 0x100fe20000011405 */
[----:B------:R-:W-:-:S03]  /*1cbc0*/  IMAD.MOV R5, RZ, RZ, -R5 ;  /* 0x000000ffff057224 */ /* 0x000fc600078e0a05 */
[----:B------:R-:W-:Y:S01]  /*1cbd0*/  IADD3.X R7, R7, R10, R9, P1, P0 ;  /* 0x0000000a07077210 */ /* 0x000fe20000fe0409 */
[----:B------:R-:W-:Y:S01]  /*1cbe0*/  IMAD R5, R5, c[0x0][0x4e8], R3 ;  /* 0x00013a0005057a24 */ /* 0x000fe200078e0203 */
[----:B------:R-:W1:Y:S04]  /*1cbf0*/  LDC.64 R8, c[0x0][R16+0x160] ;  /* 0x0000580010087b82 */ /* 0x000e680000000a00 */
[----:B------:R-:W-:Y:S01]  /*1cc00*/  SHF.R.S32.HI R10, RZ, 0x1f, R5 ;  /* 0x0000001fff0a7819 */ /* 0x000fe20000011405 */
[----:B-1----:R-:W-:-:S04]  /*1cc10*/  IMAD.WIDE.U32 R6, R8, R5, R6 ;  /* 0x0000000508067225 */ /* 0x002fc800078e0006 */
[----:B------:R-:W-:Y:S02]  /*1cc20*/  IMAD R5, R9, R5, RZ ;  /* 0x0000000509057224 */ /* 0x000fe400078e02ff */
[----:B------:R-:W-:Y:S02]  /*1cc30*/  IMAD.MOV.U32 R9, RZ, RZ, c[0x0][0x4ac] ;  /* 0x00012b00ff097624 */ /* 0x000fe400078e00ff */
[----:B------:R-:W-:Y:S02]  /*1cc40*/  IMAD R5, R8, R10, R5 ;  /* 0x0000000a08057224 */ /* 0x000fe400078e0205 */
[----:B------:R-:W-:Y:S01]  /*1cc50*/  IMAD.MOV.U32 R8, RZ, RZ, c[0x0][0x4a8] ;  /* 0x00012a00ff087624 */ /* 0x000fe200078e00ff */
[----:B------:R-:W-:Y:S01]  /*1cc60*/  SEL R9, R9, c[0x0][0x454], P2 ;  /* 0x0001150009097a07 */ /* 0x000fe20001000000 */
[----:B------:R-:W-:-:S03]  /*1cc70*/  IMAD.IADD R7, R7, 0x1, R5 ;  /* 0x0000000107077824 */ /* 0x000fc600078e0205 */
[----:B------:R-:W-:-:S04]  /*1cc80*/  SEL R8, R8, c[0x0][0x450], P2 ;  /* 0x0001140008087a07 */ /* 0x000fc80001000000 */
[----:B------:R-:W-:-:S04]  /*1cc90*/  LEA R5, P0, R6, R8, 0x2 ;  /* 0x0000000806057211 */ /* 0x000fc800078010ff */
[----:B------:R-:W-:Y:S01]  /*1cca0*/  LEA.HI.X R7, R6, R9, R7, 0x2, P0 ;  /* 0x0000000906077211 */ /* 0x000fe200000f1407 */
[----:B------:R-:W-:Y:S01]  /*1ccb0*/  SHFL.IDX PT, R8, R5, RZ, 0x1c1f ;  /* 0x001c1fff05087589 */ /* 0x000fe200000e0000 */
[----:B------:R-:W-:-:S03]  /*1ccc0*/  LOP3.LUT P0, RZ, R19, 0x3, RZ, 0xc0, !PT ;  /* 0x0000000313ff7812 */ /* 0x000fc6000780c0ff */
[----:B------:R-:W1:Y:S04]  /*1ccd0*/  SHFL.IDX PT, R9, R7, RZ, 0x1c1f ;  /* 0x001c1fff07097589 */ /* 0x000e6800000e0000 */
[----:B------:R2:W-:Y:S04]  /*1cce0*/  SHFL.IDX PT, R6, R5, 0x1, 0x1c1f ;  /* 0x003c1f0005067f89 */ /* 0x0005e800000e0000 */
        /* <DEDUP_REMOVED lines=11> */
[----:B------:R-:W-:Y:S01]  /*1cda0*/  IMAD R11, R11, c[0x0][0x3a0], RZ ;  /* 0x0000e8000b0b7a24 */ /* 0x000fe200078e02ff */
[----:B-1----:R-:W-:Y:S01]  /*1cdb0*/  IADD3 R8, R212, R227, RZ ;  /* 0x000000e3d4087210 */ /* 0x002fe20007ffe0ff */
        /* <DEDUP_REMOVED lines=33> */
[----:B------:R-:W-:Y:S02]  /*1cfd0*/  IADD3 R5, R211, R227, RZ ;  /* 0x000000e3d3057210 */ /* 0x000fe40007ffe0ff */
        /* <DEDUP_REMOVED lines=14> */
.L_x_1012:
[----:B------:R-:W-:Y:S05]  /*1d0c0*/  BRA.DIV ~URZ, `(.L_x_919) ;  /* 0x000054c27f007947 */ /* 0x000fea000b800000 */
[----:B------:R4:W2:Y:S02]  /*1d0d0*/  SHFL.IDX PT, R0, R14, RZ, 0x181f ;  /* 0x00181fff0e007589 */ /* 0x0008a400000e0000 */
.L_x_1013:
        /* <DEDUP_REMOVED lines=9> */
[----:B------:R-:W-:Y:S02]  /*1d170*/  @!P1 LEA R6, P5, R200, R0, 0x1 ;  /* 0x00000000c8069211 */ /* 0x000fe400078a08ff */
        /* <DEDUP_REMOVED lines=9> */
.L_x_921:
[----:B------:R-:W-:Y:S05]  /*1d210*/  BSYNC B0 ;  /* 0x0000000000007941 */ /* 0x000fea0003800000 */
.L_x_920:
[----:B------:R-:W-:Y:S05]  /*1d220*/  BRA.DIV ~URZ, `(.L_x_922) ;  /* 0x000053c27f007947 */ /* 0x000fea000b800000 */
[----:B---3--:R3:W4:Y:S04]  /*1d230*/  SHFL.IDX PT, R4, R13, 0x1, 0x181f ;  /* 0x00381f000d047f89 */ /* 0x00872800000e0000 */
[----:B--2---:R3:W2:Y:S02]  /*1d240*/  SHFL.IDX PT, R0, R14, 0x1, 0x181f ;  /* 0x00381f000e007f89 */ /* 0x0046a400000e0000 */
.L_x_1014:
        /* <DEDUP_REMOVED lines=20> */
.L_x_924:
[----:B------:R-:W-:Y:S05]  /*1d390*/  BSYNC B0 ;  /* 0x0000000000007941 */ /* 0x000fea0003800000 */
.L_x_923:
[----:B------:R-:W-:Y:S05]  /*1d3a0*/  BRA.DIV ~URZ, `(.L_x_925) ;  /* 0x000053027f007947 */ /* 0x000fea000b800000 */
[----:B----4-:R4:W3:Y:S02]  /*1d3b0*/  SHFL.IDX PT, R4, R13, 0x2, 0x181f ;  /* 0x00581f000d047f89 */ /* 0x0108e400000e0000 */
.L_x_1015:
[----:B------:R-:W-:Y:S05]  /*1d3c0*/  BRA.DIV ~URZ, `(.L_x_926) ;  /* 0x000053527f007947 */ /* 0x000fea000b800000 */
[----:B--2---:R2:W4:Y:S02]  /*1d3d0*/  SHFL.IDX PT, R0, R14, 0x2, 0x181f ;  /* 0x00581f000e007f89 */ /* 0x00452400000e0000 */
.L_x_1016:
        /* <DEDUP_REMOVED lines=20> */
.L_x_928:
[----:B------:R-:W-:Y:S05]  /*1d520*/  BSYNC B0 ;  /* 0x0000000000007941 */ /* 0x000fea0003800000 */
.L_x_927:
[----:B------:R-:W-:Y:S05]  /*1d530*/  BRA.DIV ~URZ, `(.L_x_929) ;  /* 0x000052427f007947 */ /* 0x000fea000b800000 */
[----:B---3--:R3:W2:Y:S04]  /*1d540*/  SHFL.IDX PT, R4, R13, 0x3, 0x181f ;  /* 0x00781f000d047f89 */ /* 0x0086a800000e0000 */
[----:B----4-:R3:W4:Y:S02]  /*1d550*/  SHFL.IDX PT, R0, R14, 0x3, 0x181f ;  /* 0x00781f000e007f89 */ /* 0x01072400000e0000 */
.L_x_1017:
[----:B------:R-:W-:-:S04]  /*1d560*/  IADD3 R2, R5, 0x60, RZ ;  /* 0x0000006005027810 */ /* 0x000fc80007ffe0ff */
[----:B------:R-:W-:-:S13]  /*1d570*/  ISETP.GE.AND P0, PT, R2, R12, PT ;  /* 0x0000000c0200720c */ /* 0x000fda0003f06270 */
[----:B------:R-:W-:Y:S05]  /*1d580*/  @P0 BRA `(.L_x_930) ;  /* 0x00002b7000000947 */ /* 0x000fea0003800000 */
[----:B------:R-:W-:Y:S02]  /*1d590*/  ISETP.GE.AND P2, PT, R132, c[0x0][0x3c8], PT ;  /* 0x0000f20084007a0c */ /* 0x000fe40003f46270 */
[----:B------:R-:W-:Y:S02]  /*1d5a0*/  ISETP.GE.AND P1, PT, R137, c[0x0][0x3c8], PT ;  /* 0x0000f20089007a0c */ /* 0x000fe40003f26270 */
[----:B------:R-:W-:-:S09]  /*1d5b0*/  ISETP.GE.AND P0, PT, R200, c[0x0][0x3c8], PT ;  /* 0x0000f200c8007a0c */ /* 0x000fd20003f06270 */
[-C--:B----4-:R-:W-:Y:S02]  /*1d5c0*/  @!P2 LEA R8, P5, R132, R0.reuse, 0x1 ;  /* 0x000000008408a211 */ /* 0x090fe400078a08ff */
[CC--:B------:R-:W-:Y:S02]  /*1d5d0*/  @!P1 LEA R6, P4, R201.reuse, R0.reuse, 0x1 ;  /* 0x00000000c9069211 */ /* 0x0c0fe400078808ff */
[----:B------:R-:W-:Y:S02]  /*1d5e0*/  @!P0 LEA R2, P3, R200, R0, 0x1 ;  /* 0x00000000c8028211 */ /* 0x000fe400078608ff */
        /* <DEDUP_REMOVED lines=12> */
.L_x_917:
        /* <DEDUP_REMOVED lines=33> */
.L_x_1018:
[----:B------:R-:W-:Y:S05]  /*1d8c0*/  BRA.DIV ~URZ, `(.L_x_932) ;  /* 0x00004fe27f007947 */ /* 0x000fea000b800000 */
[----:B------:R3:W4:Y:S02]  /*1d8d0*/  SHFL.IDX PT, R0, R12, RZ, 0x1c1f ;  /* 0x001c1fff0c007589 */ /* 0x00072400000e0000 */
.L_x_1019:
[----:B------:R-:W-:Y:S01]  /*1d8e0*/  BSSY B0, `(.L_x_933) ;  /* 0x00000d0000007945 */ /* 0x000fe20003800000 */
[----:B------:R-:W-:Y:S05]  /*1d8f0*/  @P0 BRA `(.L_x_934) ;  /* 0x00000ce000000947 */ /* 0x000fea0003800000 */
[C---:B------:R-:W-:Y:S02]  /*1d900*/  ISETP.GE.AND P0, PT, R215.reuse, c[0x0][0x3c8], PT ;  /* 0x0000f200d7007a0c */ /* 0x040fe40003f06270 */
[----:B------:R-:W-:Y:S02]  /*1d910*/  SHF.R.S32.HI R6, RZ, 0x1f, R215 ;  /* 0x0000001fff067819 */ /* 0x000fe400000114d7 */
[C---:B------:R-:W-:Y:S02]  /*1d920*/  IADD3 R8, R215.reuse, 0x8, RZ ;  /* 0x00000008d7087810 */ /* 0x040fe40007ffe0ff */
[C---:B------:R-:W-:Y:S02]  /*1d930*/  IADD3 R9, R215.reuse, 0x8, RZ ;  /* 0x00000008d7097810 */ /* 0x040fe40007ffe0ff */
[----:B------:R-:W-:-:S02]  /*1d940*/  IADD3 R7, R215, 0x10, RZ ;  /* 0x00000010d7077810 */ /* 0x000fc40007ffe0ff */
[----:B------:R-:W-:Y:S02]  /*1d950*/  SHF.R.S32.HI R9, RZ, 0x1f, R9 ;  /* 0x0000001fff097819 */ /* 0x000fe40000011409 */
[C---:B------:R-:W-:Y:S02]  /*1d960*/  IADD3 R10, R215.reuse, 0x60, RZ ;  /* 0x00000060d70a7810 */ /* 0x040fe40007ffe0ff */
[C---:B----4-:R-:W-:Y:S02]  /*1d970*/  @!P0 LEA R2, P1, R215.reuse, R0, 0x2 ;  /* 0x00000000d7028211 */ /* 0x050fe400078210ff */
[----:B------:R-:W-:Y:S02]  /*1d980*/  ISETP.GE.AND P3, PT, R10, c[0x0][0x3c8], PT ;  /* 0x0000f2000a007a0c */ /* 0x000fe40003f66270 */
[C---:B--2---:R-:W-:Y:S02]  /*1d990*/  @!P0 LEA.HI.X R3, R215.reuse, R4, R6, 0x2, P1 ;  /* 0x00000004d7038211 */ /* 0x044fe400008f1406 */
[----:B------:R-:W-:-:S02]  /*1d9a0*/  IADD3 R6, R215, 0x18, RZ ;  /* 0x00000018d7067810 */ /* 0x000fc40007ffe0ff */
[C---:B------:R-:W-:Y:S01]  /*1d9b0*/  IADD3 R14, R215.reuse, 0x70, RZ ;  /* 0x00000070d70e7810 */ /* 0x040fe20007ffe0ff */
[----:B------:R2:W-:Y:S01]  /*1d9c0*/  @!P0 ST.E.64 [R2.64], R134 ;  /* 0x0000008602008985 */ /* 0x0005e2000c101b08 */
[----:B------:R-:W-:Y:S02]  /*1d9d0*/  ISETP.GE.AND P0, PT, R8, c[0x0][0x3c8], PT ;  /* 0x0000f20008007a0c */ /* 0x000fe40003f06270 */
[----:B------:R-:W-:Y:S02]  /*1d9e0*/  ISETP.GE.AND P2, PT, R6, c[0x0][0x3c8], PT ;  /* 0x0000f20006007a0c */ /* 0x000fe40003f46270 */
[C---:B------:R-:W-:Y:S02]  /*1d9f0*/  IADD3 R15, R215.reuse, 0x60, RZ ;  /* 0x00000060d70f7810 */ /* 0x040fe40007ffe0ff */
[----:B------:R-:W-:Y:S02]  /*1da00*/  IADD3 R11, R215, 0x68, RZ ;  /* 0x00000068d70b7810 */ /* 0x000fe40007ffe0ff */
[----:B------:R-:W-:-:S02]  /*1da10*/  ISETP.GE.AND P4, PT, R14, c[0x0][0x3c8], PT ;  /* 0x0000f2000e007a0c */ /* 0x000fc40003f86270 */
[----:B------:R-:W-:Y:S02]  /*1da20*/  SHF.R.S32.HI R15, RZ, 0x1f, R15 ;  /* 0x0000001fff0f7819 */ /* 0x000fe4000001140f */
[----:B------:R-:W-:Y:S02]  /*1da30*/  SHF.R.S32.HI R11, RZ, 0x1f, R11 ;  /* 0x0000001fff0b7819 */ /* 0x000fe4000001140b */
[----:B------:R-:W-:Y:S02]  /*1da40*/  ISETP.GE.AND P6, PT, R252, c[0x0][0x3c8], PT ;  /* 0x0000f200fc007a0c */ /* 0x000fe40003fc6270 */
[----:B------:R-:W-:Y:S02]  /*1da50*/  SHF.R.S32.HI R16, RZ, 0x1f, R249 ;  /* 0x0000001fff107819 */ /* 0x000fe400000114f9 */
        /* <DEDUP_REMOVED lines=68> */
[----:B------:R-:W-:-:S03]  /*1dea0*/  @!P3 LEA R6, P5, R10, R0, 0x2 ;  /* 0x000000000a06b211 */ /* 0x000fc600078a10ff */
[----:B------:R2:W-:Y:S01]  /*1deb0*/  @!P2 ST.E.64 [R2.64], R160 ;  /* 0x000000a00200a985 */ /* 0x0005e2000c101b08 */
[----:B------:R-:W-:Y:S02]  /*1dec0*/  ISETP.GE.AND P2, PT, R8, c[0x0][0x3c8], PT ;  /* 0x0000f20008007a0c */ /* 0x000fe40003f46270 */
[----:B------:R-:W-:Y:S02]  /*1ded0*/  @!P3 LEA.HI.X R7, R10, R4, R15, 0x2, P5 ;  /* 0x000000040a07b211 */ /* 0x000fe400028f140f */
[C---:B------:R-:W-:Y:S02]  /*1dee0*/  IADD3 R10, R215.reuse, 0x80, RZ ;  /* 0x00000080d70a7810 */ /* 0x040fe40007ffe0ff */
[----:B------:R-:W-:Y:S01]  /*1def0*/  IADD3 R15, R215, 0x70, RZ ;  /* 0x00000070d70f7810 */ /* 0x000fe20007ffe0ff */
[----:B------:R4:W-:Y:S01]  /*1df00*/  @!P3 ST.E.64 [R6.64], R162 ;  /* 0x000000a20600b985 */ /* 0x0009e2000c101b08 */
[----:B------:R-:W-:Y:S02]  /*1df10*/  ISETP.GE.AND P3, PT, R10, c[0x0][0x3c8], PT ;  /* 0x0000f2000a007a0c */ /* 0x000fe40003f66270 */
[----:B------:R-:W-:-:S02]  /*1df20*/  SHF.R.S32.HI R15, RZ, 0x1f, R15 ;  /* 0x0000001fff0f7819 */ /* 0x000fc4000001140f */
[----:B--2---:R-:W-:-:S04]  /*1df30*/  @!P1 LEA R2, P0, R9, R0, 0x2 ;  /* 0x0000000009029211 */ /* 0x004fc800078010ff */
[----:B------:R-:W-:Y:S02]  /*1df40*/  @!P1 LEA.HI.X R3, R9, R4, R11, 0x2, P0 ;  /* 0x0000000409039211 */ /* 0x000fe400000f140b */
[C---:B------:R-:W-:Y:S02]  /*1df50*/  IADD3 R9, R215.reuse, 0x88, RZ ;  /* 0x00000088d7097810 */ /* 0x040fe40007ffe0ff */
[----:B------:R-:W-:Y:S01]  /*1df60*/  IADD3 R11, R215, 0x78, RZ ;  /* 0x00000078d70b7810 */ /* 0x000fe20007ffe0ff */
[----:B------:R2:W-:Y:S01]  /*1df70*/  @!P1 ST.E.64 [R2.64], R56 ;  /* 0x0000003802009985 */ /* 0x0005e2000c101b08 */
[----:B------:R-:W-:Y:S02]  /*1df80*/  ISETP.GE.AND P1, PT, R9, c[0x0][0x3c8], PT ;  /* 0x0000f20009007a0c */ /* 0x000fe40003f26270 */
[----:B----4-:R-:W-:Y:S02]  /*1df90*/  @!P4 LEA R6, P5, R14, R0, 0x2 ;  /* 0x000000000e06c211 */ /* 0x010fe400078a10ff */
[----:B------:R-:W-:-:S02]  /*1dfa0*/  SHF.R.S32.HI R11, RZ, 0x1f, R11 ;  /* 0x0000001fff0b7819 */ /* 0x000fc4000001140b */
        /* <DEDUP_REMOVED lines=60> */
[----:B------:R-:W-:Y:S02]  /*1e370*/  SHF.R.S32.HI R15, RZ, 0x1f, R15 ;  /* 0x0000001fff0f7819 */ /* 0x000fe4000001140f */
[----:B------:R-:W-:Y:S02]  /*1e380*/  ISETP.GE.AND P5, PT, R251, c[0x0][0x3c8], PT ;  /* 0x0000f200fb007a0c */ /* 0x000fe40003fa6270 */
[----:B------:R-:W-:-:S02]  /*1e390*/  SHF.R.S32.HI R14, RZ, 0x1f, R14 ;  /* 0x0000001fff0e7819 */ /* 0x000fc4000001140e */
[----:B------:R-:W-:Y:S02]  /*1e3a0*/  ISETP.GE.AND P4, PT, R250, c[0x0][0x3c8], PT ;  /* 0x0000f200fa007a0c */ /* 0x000fe40003f86270 */
[----:B--2---:R-:W-:-:S04]  /*1e3b0*/  @!P2 LEA R2, P0, R8, R0, 0x2 ;  /* 0x000000000802a211 */ /* 0x004fc800078010ff */
[----:B------:R-:W-:Y:S02]  /*1e3c0*/  @!P2 LEA.HI.X R3, R8, R4, R9, 0x2, P0 ;  /* 0x000000040803a211 */ /* 0x000fe400000f1409 */
[----:B------:R-:W-:-:S03]  /*1e3d0*/  @!P3 LEA R8, P0, R10, R0, 0x2 ;  /* 0x000000000a08b211 */ /* 0x000fc600078010ff */
[----:B------:R2:W-:Y:S01]  /*1e3e0*/  @!P2 ST.E.64 [R2.64], R164 ;  /* 0x000000a40200a985 */ /* 0x0005e2000c101b08 */
[----:B------:R-:W-:Y:S02]  /*1e3f0*/  @!P3 LEA.HI.X R9, R10, R4, R15, 0x2, P0 ;  /* 0x000000040a09b211 */ /* 0x000fe400000f140f */
[C---:B----4-:R-:W-:Y:S02]  /*1e400*/  @!P6 LEA R6, P0, R252.reuse, R0, 0x2 ;  /* 0x00000000fc06e211 */ /* 0x050fe400078010ff */
[----:B------:R-:W-:Y:S01]  /*1e410*/  SHF.R.S32.HI R10, RZ, 0x1f, R252 ;  /* 0x0000001fff0a7819 */ /* 0x000fe200000114fc */
[----:B------:R-:W-:Y:S01]  /*1e420*/  @!P3 ST.E.64 [R8.64], R166 ;  /* 0x000000a60800b985 */ /* 0x000fe2000c101b08 */
[----:B------:R-:W-:Y:S02]  /*1e430*/  SHF.R.S32.HI R15, RZ, 0x1f, R248 ;  /* 0x0000001fff0f7819 */ /* 0x000fe400000114f8 */
[----:B------:R-:W-:Y:S02]  /*1e440*/  @!P6 LEA.HI.X R7, R252, R4, R10, 0x2, P0 ;  /* 0x00000004fc07e211 */ /* 0x000fe400000f140a */
[----:B------:R-:W-:-:S02]  /*1e450*/  ISETP.GE.AND P0, PT, R247, c[0x0][0x3c8], PT ;  /* 0x0000f200f7007a0c */ /* 0x000fc40003f06270 */
[----:B------:R-:W-:Y:S02]  /*1e460*/  SHF.R.S32.HI R10, RZ, 0x1f, R251 ;  /* 0x0000001fff0a7819 */ /* 0x000fe400000114fb */
[----:B--2---:R-:W-:-:S04]  /*1e470*/  @!P1 LEA R2, P2, R11, R0, 0x2 ;  /* 0x000000000b029211 */ /* 0x004fc800078410ff */
[----:B------:R-:W-:Y:S02]  /*1e480*/  @!P1 LEA.HI.X R3, R11, R4, R14, 0x2, P2 ;  /* 0x000000040b039211 */ /* 0x000fe400010f140e */
[----:B------:R-:W-:Y:S02]  /*1e490*/  ISETP.GE.AND P2, PT, R249, c[0x0][0x3c8], PT ;  /* 0x0000f200f9007a0c */ /* 0x000fe40003f46270 */
[----:B------:R-:W-:Y:S01]  /*1e4a0*/  SHF.R.S32.HI R14, RZ, 0x1f, R250 ;  /* 0x0000001fff0e7819 */ /* 0x000fe200000114fa */
[----:B------:R2:W-:Y:S01]  /*1e4b0*/  @!P1 ST.E.64 [R2.64], R100 ;  /* 0x0000006402009985 */ /* 0x0005e2000c101b08 */
[----:B------:R-:W-:-:S03]  /*1e4c0*/  ISETP.GE.AND P1, PT, R248, c[0x0][0x3c8], PT ;  /* 0x0000f200f8007a0c */ /* 0x000fc60003f26270 */
        /* <DEDUP_REMOVED lines=17> */
.L_x_934:
[----:B------:R-:W-:Y:S05]  /*1e5e0*/  BSYNC B0 ;  /* 0x0000000000007941 */ /* 0x000fea0003800000 */
.L_x_933:
[----:B------:R-:W-:Y:S05]  /*1e5f0*/  BRA.DIV ~URZ, `(.L_x_935) ;  /* 0x000043127f007947 */ /* 0x000fea000b800000 */
[----:B--2---:R2:W1:Y:S04]  /*1e600*/  SHFL.IDX PT, R4, R5, 0x1, 0x1c1f ;  /* 0x003c1f0005047f89 */ /* 0x00446800000e0000 */
[----:B----4-:R2:W4:Y:S02]  /*1e610*/  SHFL.IDX PT, R0, R12, 0x1, 0x1c1f ;  /* 0x003c1f000c007f89 */ /* 0x01052400000e0000 */
.L_x_1020:
[----:B------:R-:W-:-:S13]  /*1e620*/  ISETP.NE.AND P0, PT, R13, RZ, PT ;  /* 0x000000ff0d00720c */ /* 0x000fda0003f05270 */
[----:B------:R-:W-:Y:S05]  /*1e630*/  @P0 BRA `(.L_x_930) ;  /* 0x00001ac000000947 */ /* 0x000fea0003800000 */
[C---:B------:R-:W-:Y:S02]  /*1e640*/  ISETP.GE.AND P3, PT, R215.reuse, c[0x0][0x3c8], PT ;  /* 0x0000f200d7007a0c */ /* 0x040fe40003f66270 */
[----:B------:R-:W-:Y:S02]  /*1e650*/  IADD3 R11, R215, 0x8, RZ ;  /* 0x00000008d70b7810 */ /* 0x000fe40007ffe0ff */
[----:B-12---:R-:W-:Y:S02]  /*1e660*/  SHF.R.S32.HI R5, RZ, 0x1f, R215 ;  /* 0x0000001fff057819 */ /* 0x006fe400000114d7 */
[----:B------:R-:W-:Y:S02]  /*1e670*/  ISETP.GE.AND P2, PT, R11, c[0x0][0x3c8], PT ;  /* 0x0000f2000b007a0c */ /* 0x000fe40003f46270 */
[C---:B---3--:R-:W-:Y:S02]  /*1e680*/  IADD3 R12, R215.reuse, 0x10, RZ ;  /* 0x00000010d70c7810 */ /* 0x048fe40007ffe0ff */
[----:B------:R-:W-:-:S02]  /*1e690*/  IADD3 R14, R215, 0x8, RZ ;  /* 0x00000008d70e7810 */ /* 0x000fc40007ffe0ff */
[----:B------:R-:W-:Y:S02]  /*1e6a0*/  ISETP.GE.AND P1, PT, R12, c[0x0][0x3c8], PT ;  /* 0x0000f2000c007a0c */ /* 0x000fe40003f26270 */
[C---:B----4-:R-:W-:Y:S02]  /*1e6b0*/  @!P3 LEA R2, P4, R215.reuse, R0, 0x2 ;  /* 0x00000000d702b211 */ /* 0x050fe400078810ff */
[C---:B------:R-:W-:Y:S02]  /*1e6c0*/  IADD3 R10, R215.reuse, 0x18, RZ ;  /* 0x00000018d70a7810 */ /* 0x040fe40007ffe0ff */
[----:B------:R-:W-:Y:S02]  /*1e6d0*/  @!P3 LEA.HI.X R3, R215, R4, R5, 0x2, P4 ;  /* 0x00000004d703b211 */ /* 0x000fe400020f1405 */
[----:B------:R-:W-:Y:S02]  /*1e6e0*/  SHF.R.S32.HI R14, RZ, 0x1f, R14 ;  /* 0x0000001fff0e7819 */ /* 0x000fe4000001140e */
[----:B------:R-:W-:Y:S01]  /*1e6f0*/  ISETP.GE.AND P0, PT, R10, c[0x0][0x3c8], PT ;  /* 0x0000f2000a007a0c */ /* 0x000fe20003f06270 */
[----:B------:R1:W-:Y:S01]  /*1e700*/  @!P3 ST.E.64 [R2.64], R48 ;  /* 0x000000300200b985 */ /* 0x0003e2000c101b08 */
[----:B------:R-:W-:-:S02]  /*1e710*/  @!P2 LEA R8, P3, R11, R0, 0x2 ;  /* 0x000000000b08a211 */ /* 0x000fc400078610ff */
[----:B------:R-:W-:Y:S02]  /*1e720*/  @!P1 LEA R6, P4, R12, R0, 0x2 ;  /* 0x000000000c069211 */ /* 0x000fe400078810ff */
[----:B------:R-:W-:Y:S02]  /*1e730*/  @!P2 LEA.HI.X R9, R11, R4, R14, 0x2, P3 ;  /* 0x000000040b09a211 */ /* 0x000fe400018f140e */
[C---:B------:R-:W-:Y:S02]  /*1e740*/  IADD3 R14, R215.reuse, 0x10, RZ ;  /* 0x00000010d70e7810 */ /* 0x040fe40007ffe0ff */
[----:B------:R-:W-:Y:S01]  /*1e750*/  IADD3 R11, R215, 0x18, RZ ;  /* 0x00000018d70b7810 */ /* 0x000fe20007ffe0ff */
[----:B------:R2:W-:Y:S01]  /*1e760*/  @!P2 ST.E.64 [R8.64], R124 ;  /* 0x0000007c0800a985 */ /* 0x0005e2000c101b08 */
[----:B------:R-:W-:Y:S02]  /*1e770*/  SHF.R.S32.HI R14, RZ, 0x1f, R14 ;  /* 0x0000001fff0e7819 */ /* 0x000fe4000001140e */
[----:B------:R-:W-:-:S02]  /*1e780*/  SHF.R.S32.HI R11, RZ, 0x1f, R11 ;  /* 0x0000001fff0b7819 */ /* 0x000fc4000001140b */
[----:B------:R-:W-:Y:S02]  /*1e790*/  @!P1 LEA.HI.X R7, R12, R4, R14, 0x2, P4 ;  /* 0x000000040c079211 */ /* 0x000fe400020f140e */
[----:B------:R-:W-:Y:S02]  /*1e7a0*/  ISETP.GE.AND P4, PT, R246, c[0x0][0x3c8], PT ;  /* 0x0000f200f6007a0c */ /* 0x000fe40003f86270 */
[----:B------:R-:W-:Y:S01]  /*1e7b0*/  IADD3 R5, R215, 0x30, RZ ;  /* 0x00000030d7057810 */ /* 0x000fe20007ffe0ff */
[----:B------:R3:W-:Y:S01]  /*1e7c0*/  @!P1 ST.E.64 [R6.64], R116 ;  /* 0x0000007406009985 */ /* 0x0007e2000c101b08 */
[----:B------:R-:W-:Y:S02]  /*1e7d0*/  SHF.R.S32.HI R15, RZ, 0x1f, R245 ;  /* 0x0000001fff0f7819 */ /* 0x000fe400000114f5 */
[----:B------:R-:W-:Y:S02]  /*1e7e0*/  ISETP.GE.AND P6, PT, R5, c[0x0][0x3c8], PT ;  /* 0x0000f20005007a0c */ /* 0x000fe40003fc6270 */
[----:B------:R-:W-:-:S02]  /*1e7f0*/  IADD3 R14, R215, 0x40, RZ ;  /* 0x00000040d70e7810 */ /* 0x000fc40007ffe0ff */
[----:B------:R-:W-:Y:S02]  /*1e800*/  IADD3 R12, R215, 0x30, RZ ;  /* 0x00000030d70c7810 */ /* 0x000fe40007ffe0ff */
[C---:B-1----:R-:W-:Y:S02]  /*1e810*/  @!P0 LEA R2, P3, R10.reuse, R0, 0x2 ;  /* 0x000000000a028211 */ /* 0x042fe400078610ff */
[----:B------:R-:W-:Y:S02]  /*1e820*/  SHF.R.S32.HI R12, RZ, 0x1f, R12 ;  /* 0x0000001fff0c7819 */ /* 0x000fe4000001140c */
[----:B------:R-:W-:Y:S02]  /*1e830*/  @!P0 LEA.HI.X R3, R10, R4, R11, 0x2, P3 ;  /* 0x000000040a038211 */ /* 0x000fe400018f140b */
[----:B------:R-:W-:Y:S02]  /*1e840*/  ISETP.GE.AND P3, PT, R245, c[0x0][0x3c8], PT ;  /* 0x0000f200f5007a0c */ /* 0x000fe40003f66270 */
[----:B------:R-:W-:Y:S01]  /*1e850*/  SHF.R.S32.HI R11, RZ, 0x1f, R246 ;  /* 0x0000001fff0b7819 */ /* 0x000fe200000114f6 */
[----:B------:R1:W-:Y:S01]  /*1e860*/  @!P0 ST.E.64 [R2.64], R52 ;  /* 0x0000003402008985 */ /* 0x0003e2000c101b08 */
[----:B--2---:R-:W-:-:S02]  /*1e870*/  @!P4 LEA R8, P0, R246, R0, 0x2 ;  /* 0x00000000f608c211 */ /* 0x004fc400078010ff */
[----:B------:R-:W-:Y:S02]  /*1e880*/  IADD3 R10, R215, 0x38, RZ ;  /* 0x00000038d70a7810 */ /* 0x000fe40007ffe0ff */
[----:B------:R-:W-:Y:S02]  /*1e890*/  @!P4 LEA.HI.X R9, R246, R4, R11, 0x2, P0 ;  /* 0x00000004f609c211 */ /* 0x000fe400000f140b */
[C---:B------:R-:W-:Y:S02]  /*1e8a0*/  ISETP.GE.AND P0, PT, R245.reuse, c[0x0][0x3c8], PT ;  /* 0x0000f200f5007a0c */ /* 0x040fe40003f06270 */
[----:B------:R-:W-:Y:S02]  /*1e8b0*/  ISETP.GE.AND P4, PT, R14, c[0x0][0x3c8], PT ;  /* 0x0000f2000e007a0c */ /* 0x000fe40003f86270 */
[----:B---3--:R-:W-:Y:S02]  /*1e8c0*/  @!P3 LEA R6, P1, R245, R0, 0x2 ;  /* 0x00000000f506b211 */ /* 0x008fe400078210ff */
[----:B------:R-:W-:-:S02]  /*1e8d0*/  ISETP.GE.AND P5, PT, R10, c[0x0][0x3c8], PT ;  /* 0x0000f2000a007a0c */ /* 0x000fc40003fa6270 */
[C---:B------:R-:W-:Y:S02]  /*1e8e0*/  IADD3 R11, R215.reuse, 0x48, RZ ;  /* 0x00000048d70b7810 */ /* 0x040fe40007ffe0ff */
[----:B------:R-:W-:Y:S02]  /*1e8f0*/  IADD3 R13, R215, 0x58, RZ ;  /* 0x00000058d70d7810 */ /* 0x000fe40007ffe0ff */
[----:B------:R-:W-:-:S05]  /*1e900*/  ISETP.GE.AND P3, PT, R11, c[0x0][0x3c8], PT ;  /* 0x0000f2000b007a0c */ /* 0x000fca0003f66270 */
[----:B------:R-:W-:Y:S02]  /*1e910*/  @!P0 LEA.HI.X R7, R245, R4, R15, 0x2, P1 ;  /* 0x00000004f5078211 */ /* 0x000fe400008f140f */
[----:B------:R-:W-:Y:S02]  /*1e920*/  ISETP.GE.AND P1, PT, R246, c[0x0][0x3c8], PT ;  /* 0x0000f200f6007a0c */ /* 0x000fe40003f26270 */
[----:B------:R-:W-:Y:S02]  /*1e930*/  IADD3 R15, R215, 0x40, RZ ;  /* 0x00000040d70f7810 */ /* 0x000fe40007ffe0ff */
[C---:B-1----:R-:W-:Y:S02]  /*1e940*/  @!P6 LEA R2, P2, R5.reuse, R0, 0x2 ;  /* 0x000000000502e211 */ /* 0x042fe400078410ff */
[----:B------:R-:W-:Y:S02]  /*1e950*/  SHF.R.S32.HI R15, RZ, 0x1f, R15 ;  /* 0x0000001fff0f7819 */ /* 0x000fe4000001140f */
[----:B------:R-:W-:-:S02]  /*1e960*/  @!P6 LEA.HI.X R3, R5, R4, R12, 0x2, P2 ;  /* 0x000000040503e211 */ /* 0x000fc400010f140c */
        /* <DEDUP_REMOVED lines=26> */
[----:B------:R-:W-:Y:S02]  /*1eb10*/  IADD3 R11, R215, 0x68, RZ ;  /* 0x00000068d70b7810 */ /* 0x000fe40007ffe0ff */
        /* <DEDUP_REMOVED lines=19> */
[----:B------:R-:W-:Y:S01]  /*1ec50*/  IADD3 R13, R215, 0x88, RZ ;  /* 0x00000088d70d7810 */ /* 0x000fe20007ffe0ff */
[----:B------:R3:W-:Y:S01]  /*1ec60*/  @!P0 ST.E.64 [R2.64], R30 ;  /* 0x0000001e02008985 */ /* 0x0007e2000c101b08 */
[----:B-1----:R-:W-:Y:S02]  /*1ec70*/  @!P5 LEA R8, P0, R11, R0, 0x2 ;  /* 0x000000000b08d211 */ /* 0x002fe400078010ff */
[----:B------:R-:W-:Y:S02]  /*1ec80*/  SHF.R.S32.HI R12, RZ, 0x1f, R12 ;  /* 0x0000001fff0c7819 */ /* 0x000fe4000001140c */
[----:B------:R-:W-:Y:S02]  /*1ec90*/  IADD3 R15, R215, 0x70, RZ ;  /* 0x00000070d70f7810 */ /* 0x000fe40007ffe0ff */
[----:B------:R-:W-:Y:S02]  /*1eca0*/  @!P5 LEA.HI.X R9, R11, R4, R12, 0x2, P0 ;  /* 0x000000040b09d211 */ /* 0x000fe400000f140c */
[----:B------:R-:W-:-:S02]  /*1ecb0*/  SHF.R.S32.HI R15, RZ, 0x1f, R15 ;  /* 0x0000001fff0f7819 */ /* 0x000fc4000001140f */
[C---:B------:R-:W-:Y:S01]  /*1ecc0*/  IADD3 R12, R215.reuse, 0x78, RZ ;  /* 0x00000078d70c7810 */ /* 0x040fe20007ffe0ff */
[----:B------:R1:W-:Y:S01]  /*1ecd0*/  @!P5 ST.E.64 [R8.64], R150 ;  /* 0x000000960800d985 */ /* 0x0003e2000c101b08 */
[C---:B------:R-:W-:Y:S02]  /*1ece0*/  IADD3 R10, R215.reuse, 0x80, RZ ;  /* 0x00000080d70a7810 */ /* 0x040fe40007ffe0ff */
        /* <DEDUP_REMOVED lines=23> */
[----:B------:R-:W-:Y:S02]  /*1ee60*/  IADD3 R12, R215, 0x90, RZ ;  /* 0x00000090d70c7810 */ /* 0x000fe40007ffe0ff */
        /* <DEDUP_REMOVED lines=19> */
[----:B------:R-:W-:Y:S02]  /*1efa0*/  SHF.R.S32.HI R15, RZ, 0x1f, R15 ;  /* 0x0000001fff0f7819 */ /* 0x000fe4000001140f */
[C---:B------:R-:W-:Y:S01]  /*1efb0*/  IADD3 R11, R215.reuse, 0xb0, RZ ;  /* 0x000000b0d70b7810 */ /* 0x040fe20007ffe0ff */
[----:B------:R1:W-:Y:S01]  /*1efc0*/  @!P5 ST.E.64 [R8.64], R172 ;  /* 0x000000ac0800d985 */ /* 0x0003e2000c101b08 */
[----:B------:R-:W-:Y:S02]  /*1efd0*/  IADD3 R13, R215, 0xa8, RZ ;  /* 0x000000a8d70d7810 */ /* 0x000fe40007ffe0ff */
        /* <DEDUP_REMOVED lines=9> */
[----:B------:R-:W-:Y:S01]  /*1f070*/  IADD3 R13, R215, 0xb0, RZ ;  /* 0x000000b0d70d7810 */ /* 0x000fe20007ffe0ff */
[----:B------:R2:W-:Y:S01]  /*1f080*/  @!P4 ST.E.64 [R6.64], R70 ;  /* 0x000000460600c985 */ /* 0x0005e2000c101b08 */
[----:B------:R-:W-:-:S02]  /*1f090*/  ISETP.GE.AND P0, PT, R5, c[0x0][0x3c8], PT ;  /* 0x0000f20005007a0c */ /* 0x000fc40003f06270 */
[----:B------:R-:W-:Y:S01]  /*1f0a0*/  SHF.R.S32.HI R13, RZ, 0x1f, R13 ;  /* 0x0000001fff0d7819 */ /* 0x000fe2000001140d */
[----:B------:R3:W-:Y:S01]  /*1f0b0*/  @!P3 ST.E.64 [R2.64], R54 ;  /* 0x000000360200b985 */ /* 0x0007e2000c101b08 */
[----:B-1----:R-:W-:Y:S02]  /*1f0c0*/  @!P2 LEA R8, P3, R11, R0, 0x2 ;  /* 0x000000000b08a211 */ /* 0x002fe400078610ff */
[----:B------:R-:W-:Y:S02]  /*1f0d0*/  IADD3 R10, R215, 0xc8, RZ ;  /* 0x000000c8d70a7810 */ /* 0x000fe40007ffe0ff */
[----:B------:R-:W-:Y:S02]  /*1f0e0*/  @!P2 LEA.HI.X R9, R11, R4, R13, 0x2, P3 ;  /* 0x000000040b09a211 */ /* 0x000fe400018f140d */
[C---:B------:R-:W-:Y:S02]  /*1f0f0*/  IADD3 R13, R215.reuse, 0xb8, RZ ;  /* 0x000000b8d70d7810 */ /* 0x040fe40007ffe0ff */
[----:B------:R-:W-:Y:S01]  /*1f100*/  IADD3 R11, R215, 0xc0, RZ ;  /* 0x000000c0d70b7810 */ /* 0x000fe20007ffe0ff */
[----:B------:R-:W-:Y:S01]  /*1f110*/  @!P2 ST.E.64 [R8.64], R94 ;  /* 0x0000005e0800a985 */ /* 0x000fe2000c101b08 */
[----:B------:R-:W-:-:S02]  /*1f120*/  ISETP.GE.AND P5, PT, R10, c[0x0][0x3c8], PT ;  /* 0x0000f2000a007a0c */ /* 0x000fc40003fa6270 */
[----:B------:R-:W-:Y:S02]  /*1f130*/  SHF.R.S32.HI R13, RZ, 0x1f, R13 ;  /* 0x0000001fff0d7819 */ /* 0x000fe4000001140d */
[----:B------:R-:W-:Y:S02]  /*1f140*/  SHF.R.S32.HI R11, RZ, 0x1f, R11 ;  /* 0x0000001fff0b7819 */ /* 0x000fe4000001140b */
[----:B------:R-:W-:Y:S02]  /*1f150*/  ISETP.GE.AND P2, PT, R250, c[0x0][0x3c8], PT ;  /* 0x0000f200fa007a0c */ /* 0x000fe40003f46270 */
[-C--:B--2---:R-:W-:Y:S02]  /*1f160*/  @!P1 LEA R6, P4, R12, R0.reuse, 0x2 ;  /* 0x000000000c069211 */ /* 0x084fe400078810ff */
[----:B---3--:R-:W-:-:S11]  /*1f170*/  @!P0 LEA R2, P6, R5, R0, 0x2 ;  /* 0x0000000005028211 */ /* 0x008fd600078c10ff */
[----:B------:R-:W-:Y:S02]  /*1f180*/  P2R R3, PR, RZ, 0x10 ;  /* 0x00000010ff037803 */ /* 0x000fe40000000000 */
[----:B------:R-:W-:Y:S02]  /*1f190*/  ISETP.GE.AND P4, PT, R252, c[0x0][0x3c8], PT ;  /* 0x0000f200fc007a0c */ /* 0x000fe40003f86270 */
[----:B------:R-:W-:Y:S02]  /*1f1a0*/  ISETP.NE.AND P3, PT, R3, RZ, PT ;  /* 0x000000ff0300720c */ /* 0x000fe40003f65270 */
[-C--:B------:R-:W-:Y:S02]  /*1f1b0*/  @!P0 LEA.HI.X R3, R5, R4.reuse, R11, 0x2, P6 ;  /* 0x0000000405038211 */ /* 0x080fe400030f140b */
[----:B------:R-:W-:Y:S02]  /*1f1c0*/  @!P1 LEA.HI.X R7, R12, R4, R13, 0x2, P3 ;  /* 0x000000040c079211 */ /* 0x000fe400018f140d */
[----:B------:R-:W-:-:S02]  /*1f1d0*/  IADD3 R11, R215, 0xc8, RZ ;  /* 0x000000c8d70b7810 */ /* 0x000fc40007ffe0ff */
[----:B------:R-:W-:Y:S01]  /*1f1e0*/  ISETP.GE.AND P3, PT, R251, c[0x0][0x3c8], PT ;  /* 0x0000f200fb007a0c */ /* 0x000fe20003f66270 */
[----:B------:R1:W-:Y:S01]  /*1f1f0*/  @!P1 ST.E.64 [R6.64], R78 ;  /* 0x0000004e06009985 */ /* 0x0003e2000c101b08 */
[----:B------:R-:W-:Y:S02]  /*1f200*/  SHF.R.S32.HI R11, RZ, 0x1f, R11 ;  /* 0x0000001fff0b7819 */ /* 0x000fe4000001140b */
[----:B------:R-:W-:Y:S01]  /*1f210*/  SHF.R.S32.HI R5, RZ, 0x1f, R252 ;  /* 0x0000001fff057819 */ /* 0x000fe200000114fc */
[----:B------:R2:W-:Y:S01]  /*1f220*/  @!P0 ST.E.64 [R2.64], R62 ;  /* 0x0000003e02008985 */ /* 0x0005e2000c101b08 */
[----:B------:R-:W-:Y:S02]  /*1f230*/  ISETP.GE.AND P1, PT, R249, c[0x0][0x3c8], PT ;  /* 0x0000f200f9007a0c */ /* 0x000fe40003f26270 */
[----:B------:R-:W-:Y:S02]  /*1f240*/  SHF.R.S32.HI R13, RZ, 0x1f, R250 ;  /* 0x0000001fff0d7819 */ /* 0x000fe400000114fa */
[----:B------:R-:W-:-:S02]  /*1f250*/  SHF.R.S32.HI R12, RZ, 0x1f, R249 ;  /* 0x0000001fff0c7819 */ /* 0x000fc400000114f9 */
[----:B-1----:R-:W-:-:S04]  /*1f260*/  @!P5 LEA R6, P0, R10, R0, 0x2 ;  /* 0x000000000a06d211 */ /* 0x002fc800078010ff */
[----:B------:R-:W-:Y:S02]  /*1f270*/  @!P5 LEA.HI.X R7, R10, R4, R11, 0x2, P0 ;  /* 0x000000040a07d211 */ /* 0x000fe400000f140b */
[-C--:B--2---:R-:W-:Y:S02]  /*1f280*/  @!P4 LEA R2, P6, R252, R0.reuse, 0x2 ;  /* 0x00000000fc02c211 */ /* 0x084fe400078c10ff */
[----:B------:R-:W-:Y:S01]  /*1f290*/  ISETP.GE.AND P0, PT, R248, c[0x0][0x3c8], PT ;  /* 0x0000f200f8007a0c */ /* 0x000fe20003f06270 */
[----:B------:R-:W-:Y:S01]  /*1f2a0*/  @!P5 ST.E.64 [R6.64], R82 ;  /* 0x000000520600d985 */ /* 0x000fe2000c101b08 */
[----:B------:R-:W-:Y:S02]  /*1f2b0*/  @!P3 LEA R10, P5, R251, R0, 0x2 ;  /* 0x00000000fb0ab211 */ /* 0x000fe400078a10ff */
[----:B------:R-:W-:Y:S02]  /*1f2c0*/  @!P4 LEA.HI.X R3, R252, R4, R5, 0x2, P6 ;  /* 0x00000004fc03c211 */ /* 0x000fe400030f1405 */
[----:B------:R-:W-:-:S02]  /*1f2d0*/  SHF.R.S32.HI R5, RZ, 0x1f, R251 ;  /* 0x0000001fff057819 */ /* 0x000fc400000114fb */
[C---:B------:R-:W-:Y:S01]  /*1f2e0*/  @!P2 LEA R8, P6, R250.reuse, R0, 0x2 ;  /* 0x00000000fa08a211 */ /* 0x040fe200078c10ff */
[----:B------:R1:W-:Y:S03]  /*1f2f0*/  @!P4 ST.E.64 [R2.64], R86 ;  /* 0x000000560200c985 */ /* 0x0003e6000c101b08 */
[----:B------:R-:W-:-:S03]  /*1f300*/  @!P2 LEA.HI.X R9, R250, R4, R13, 0x2, P6 ;  /* 0x00000004fa09a211 */ /* 0x000fc600030f140d */
[----:B-1----:R-:W-:Y:S02]  /*1f310*/  P2R R2, PR, RZ, 0x20 ;  /* 0x00000020ff027803 */ /* 0x002fe40000000000 */
[C---:B------:R-:W-:Y:S02]  /*1f320*/  @!P1 LEA R6, P5, R249.reuse, R0, 0x2 ;  /* 0x00000000f9069211 */ /* 0x040fe400078a10ff */
[----:B------:R-:W-:Y:S02]  /*1f330*/  ISETP.NE.AND P4, PT, R2, RZ, PT ;  /* 0x000000ff0200720c */ /* 0x000fe40003f85270 */
[-C--:B------:R-:W-:Y:S02]  /*1f340*/  @!P1 LEA.HI.X R7, R249, R4.reuse, R12, 0x2, P5 ;  /* 0x00000004f9079211 */ /* 0x080fe400028f140c */
[----:B------:R-:W-:Y:S02]  /*1f350*/  @!P3 LEA.HI.X R11, R251, R4, R5, 0x2, P4 ;  /* 0x00000004fb0bb211 */ /* 0x000fe400020f1405 */
[----:B------:R-:W-:-:S02]  /*1f360*/  SHF.R.S32.HI R5, RZ, 0x1f, R248 ;  /* 0x0000001fff057819 */ /* 0x000fc400000114f8 */
[C---:B------:R-:W-:Y:S01]  /*1f370*/  @!P0 LEA R2, P4, R248.reuse, R0, 0x2 ;  /* 0x00000000f8028211 */ /* 0x040fe200078810ff */
[----:B------:R1:W-:Y:S03]  /*1f380*/  @!P3 ST.E.64 [R10.64], R102 ;  /* 0x000000660a00b985 */ /* 0x0003e6000c101b08 */
[----:B------:R-:W-:Y:S01]  /*1f390*/  @!P0 LEA.HI.X R3, R248, R4, R5, 0x2, P4 ;  /* 0x00000004f8038211 */ /* 0x000fe200020f1405 */
[----:B------:R1:W-:Y:S04]  /*1f3a0*/  @!P2 ST.E.64 [R8.64], R98 ;  /* 0x000000620800a985 */ /* 0x0003e8000c101b08 */
        /* <DEDUP_REMOVED lines=9> */
.L_x_915:
[----:B------:R-:W-:Y:S01]  /*1f440*/  ISETP.NE.U32.AND P0, PT, RZ, c[0x0][0x508], PT ;  /* 0x00014200ff007a0c */ /* 0x000fe20003f05070 */
[----:B------:R-:W-:Y:S01]  /*1f450*/  IMAD.MOV.U32 R4, RZ, RZ, 0x4 ;  /* 0x00000004ff047424 */ /* 0x000fe200078e00ff */
[----:B------:R-:W-:Y:S01]  /*1f460*/  ISETP.NE.U32.AND P2, PT, RZ, c[0x0][0x500], PT ;  /* 0x00014000ff007a0c */ /* 0x000fe20003f45070 */
[----:B------:R-:W-:Y:S01]  /*1f470*/  IMAD.MOV.U32 R20, RZ, RZ, c[0x0][0x388] ;  /* 0x0000e200ff147624 */ /* 0x000fe200078e00ff */
[----:B------:R-:W-:Y:S01]  /*1f480*/  ISETP.NE.AND.EX P0, PT, RZ, c[0x0][0x50c], PT, P0 ;  /* 0x00014300ff007a0c */ /* 0x000fe20003f05300 */
[----:B------:R-:W-:Y:S01]  /*1f490*/  IMAD.MOV.U32 R0, RZ, RZ, RZ ;  /* 0x000000ffff007224 */ /* 0x000fe200078e00ff */
[----:B------:R-:W-:Y:S01]  /*1f4a0*/  ISETP.NE.AND.EX P2, PT, RZ, c[0x0][0x504], PT, P2 ;  /* 0x00014100ff007a0c */ /* 0x000fe20003f45320 */
[----:B------:R-:W-:-:S10]  /*1f4b0*/  IMAD.WIDE R2, R235, R4, c[0x0][0x500] ;  /* 0x00014000eb027625 */ /* 0x000fd400078e0204 */
[----:B------:R-:W-:Y:S02]  /*1f4c0*/  @P0 IMAD.WIDE R4, R235, R4, c[0x0][0x508] ;  /* 0x00014200eb040625 */ /* 0x000fe400078e0204 */
[----:B------:R2:W5:Y:S04]  /*1f4d0*/  @P2 LDG.E R0, [R2.64] ;  /* 0x0000000802002981 */ /* 0x000568000c1e1900 */
[----:B------:R2:W5:Y:S01]  /*1f4e0*/  @P0 LDG.E R20, [R4.64] ;  /* 0x0000000804140981 */ /* 0x000562000c1e1900 */
[----:B------:R-:W-:-:S04]  /*1f4f0*/  ISETP.NE.AND P1, PT, R233, RZ, PT ;  /* 0x000000ffe900720c */ /* 0x000fc80003f25270 */
[----:B------:R-:W-:Y:S01]  /*1f500*/  SEL R19, R233, c[0x0][0x3d4], P1 ;  /* 0x0000f500e9137a07 */ /* 0x000fe20000800000 */
[----:B------:R-:W-:Y:S05]  /*1f510*/  @P0 BRA `(.L_x_936) ;  /* 0x0000004000000947 */ /* 0x000fea0003800000 */
[----:B------:R-:W-:Y:S05]  /*1f520*/  @!P2 BRA `(.L_x_936) ;  /* 0x000000300000a947 */ /* 0x000fea0003800000 */
[----:B--2---:R2:W3:Y:S04]  /*1f530*/  LDG.E R4, [R2.64] ;  /* 0x0000000802047981 */ /* 0x0044e8000c1e1900 */
[----:B--2---:R-:W3:Y:S02]  /*1f540*/  LDG.E R2, [R2.64+0x4] ;  /* 0x0000040802027981 */ /* 0x004ee4000c1e1900 */
[----:B---3-5:R-:W-:Y:S02]  /*1f550*/  IADD3 R20, -R4, R2, RZ ;  /* 0x0000000204147210 */ /* 0x028fe40007ffe1ff */
.L_x_936:
[----:B--2---:R-:W2:Y:S01]  /*1f560*/  S2R R3, SR_TID.X ;  /* 0x0000000000037919 */ /* 0x004ea20000002100 */
[----:B------:R-:W-:Y:S01]  /*1f570*/  SHF.R.S32.HI R2, RZ, 0x1f, R235 ;  /* 0x0000001fff027819 */ /* 0x000fe200000114eb */
[----:B------:R-:W-:Y:S01]  /*1f580*/  BSSY B0, `(.L_x_937) ;  /* 0x0000036000007945 */ /* 0x000fe20003800000 */
[----:B------:R-:W-:-:S02]  /*1f590*/  LOP3.LUT R12, R234, 0xffff, RZ, 0xc0, !PT ;  /* 0x0000ffffea0c7812 */ /* 0x000fc400078ec0ff */
[----:B-----5:R-:W-:Y:S02]  /*1f5a0*/  SHF.R.S32.HI R18, RZ, 0x1f, R0 ;  /* 0x0000001fff127819 */ /* 0x020fe40000011400 */
[----:B------:R-:W-:Y:S02]  /*1f5b0*/  SEL R13, R235, RZ, !P2 ;  /* 0x000000ffeb0d7207 */ /* 0x000fe40005000000 */
[----:B------:R-:W-:Y:S02]  /*1f5c0*/  SEL R21, R2, RZ, !P2 ;  /* 0x000000ff02157207 */ /* 0x000fe40005000000 */
[----:B--2---:R-:W-:-:S13]  /*1f5d0*/  ISETP.GT.AND P0, PT, R3, 0x7f, PT ;  /* 0x0000007f0300780c */ /* 0x004fda0003f04270 */
[----:B------:R-:W-:Y:S05]  /*1f5e0*/  @P0 BRA `(.L_x_938) ;  /* 0x000002f000000947 */ /* 0x000fea0003800000 */
[----:B------:R-:W-:Y:S01]  /*1f5f0*/  IMAD R2, R20, c[0x0][0x4e8], RZ ;  /* 0x00013a0014027a24 */ /* 0x000fe200078e02ff */
[----:B------:R-:W-:-:S04]  /*1f600*/  IADD3 R16, R227, R3, RZ ;  /* 0x00000003e3107210 */ /* 0x000fc80007ffe0ff */
[----:B------:R-:W-:-:S13]  /*1f610*/  ISETP.GE.AND P0, PT, R16, R2, PT ;  /* 0x000000021000720c */ /* 0x000fda0003f06270 */
[----:B------:R-:W-:Y:S05]  /*1f620*/  @P0 BRA `(.L_x_938) ;  /* 0x000002b000000947 */ /* 0x000fea0003800000 */
[----:B------:R-:W-:Y:S01]  /*1f630*/  IMAD.MOV.U32 R2, RZ, RZ, 0x368 ;  /* 0x00000368ff027424 */ /* 0x000fe200078e00ff */
[----:B------:R-:W-:-:S04]  /*1f640*/  ISETP.GT.AND P2, PT, R19, 0x1, PT ;  /* 0x000000011300780c */ /* 0x000fc80003f44270 */
[----:B------:R-:W-:-:S04]  /*1f650*/  SEL R2, R2, 0x328, P2 ;  /* 0x0000032802027807 */ /* 0x000fc80001000000 */
[----:B------:R2:W3:Y:S08]  /*1f660*/  LDC.64 R8, c[0x0][R2+0x170] ;  /* 0x00005c0002087b82 */ /* 0x0004f00000000a00 */
[----:B------:R2:W4:Y:S08]  /*1f670*/  LDC.64 R6, c[0x0][R2+0x168] ;  /* 0x00005a0002067b82 */ /* 0x0005300000000a00 */
[----:B------:R2:W5:Y:S08]  /*1f680*/  LDC.64 R14, c[0x0][R2+0x178] ;  /* 0x00005e00020e7b82 */ /* 0x0005700000000a00 */
[----:B------:R2:W1:Y:S02]  /*1f690*/  LDC.64 R10, c[0x0][R2+0x160] ;  /* 0x00005800020a7b82 */ /* 0x0004640000000a00 */
[----:B--2---:R-:W-:-:S02]  /*1f6a0*/  IMAD.MOV.U32 R2, RZ, RZ, c[0x0][0x4e8] ;  /* 0x00013a00ff027624 */ /* 0x004fc400078e00ff */
[-C--:B---3--:R-:W-:Y:S02]  /*1f6b0*/  IMAD R3, R9, R13.reuse, RZ ;  /* 0x0000000d09037224 */ /* 0x088fe400078e02ff */
[----:B------:R-:W-:Y:S01]  /*1f6c0*/  IMAD.WIDE.U32 R4, R8, R13, RZ ;  /* 0x0000000d08047225 */ /* 0x000fe200078e00ff */
[----:B------:R-:W-:Y:S02]  /*1f6d0*/  ISETP.NE.AND P0, PT, R2, 0x1, PT ;  /* 0x000000010200780c */ /* 0x000fe40003f05270 */
[----:B------:R-:W-:Y:S01]  /*1f6e0*/  MOV R2, R16 ;  /* 0x0000001000027202 */ /* 0x000fe20000000f00 */
[----:B------:R-:W-:Y:S01]  /*1f6f0*/  IMAD R8, R8, R21, R3 ;  /* 0x0000001508087224 */ /* 0x000fe200078e0203 */
[----:B------:R-:W-:Y:S01]  /*1f700*/  SEL R3, R244, RZ, P2 ;  /* 0x000000fff4037207 */ /* 0x000fe20001000000 */
[-C--:B----4-:R-:W-:Y:S02]  /*1f710*/  IMAD R9, R7, R12.reuse, RZ ;  /* 0x0000000c07097224 */ /* 0x090fe400078e02ff */
[----:B------:R-:W-:-:S04]  /*1f720*/  IMAD.WIDE.U32 R6, R6, R12, RZ ;  /* 0x0000000c06067225 */ /* 0x000fc800078e00ff */
[----:B------:R-:W-:Y:S01]  /*1f730*/  IMAD.IADD R9, R7, 0x1, R9 ;  /* 0x0000000107097824 */ /* 0x000fe200078e0209 */
[----:B------:R-:W-:Y:S01]  /*1f740*/  IADD3 R7, R5, R8, RZ ;  /* 0x0000000805077210 */ /* 0x000fe20007ffe0ff */
[----:B------:R-:W-:-:S04]  /*1f750*/  @P0 IMAD.HI.U32 R17, R16, c[0x0][0x4ec], RZ ;  /* 0x00013b0010110a27 */ /* 0x000fc800078e00ff */
[-C--:B-----5:R-:W-:Y:S01]  /*1f760*/  IMAD R8, R15, R3.reuse, RZ ;  /* 0x000000030f087224 */ /* 0x0a0fe200078e02ff */
[----:B------:R-:W-:Y:S02]  /*1f770*/  @P0 SHF.R.U32.HI R2, RZ, c[0x0][0x4f0], R17 ;  /* 0x00013c00ff020a19 */ /* 0x000fe40000011611 */
[----:B------:R-:W-:Y:S01]  /*1f780*/  IADD3 R17, P1, P0, R4, R6, R0 ;  /* 0x0000000604117210 */ /* 0x000fe2000783e000 */
[----:B------:R-:W-:-:S03]  /*1f790*/  IMAD.WIDE.U32 R4, R14, R3, RZ ;  /* 0x000000030e047225 */ /* 0x000fc600078e00ff */
[----:B------:R-:W-:Y:S01]  /*1f7a0*/  IADD3.X R9, R7, R9, R18, P1, P0 ;  /* 0x0000000907097210 */ /* 0x000fe20000fe0412 */
[----:B------:R-:W-:Y:S01]  /*1f7b0*/  IMAD.MOV R6, RZ, RZ, -R2 ;  /* 0x000000ffff067224 */ /* 0x000fe200078e0a02 */
[----:B------:R-:W-:Y:S02]  /*1f7c0*/  IADD3 R7, R5, R8, RZ ;  /* 0x0000000805077210 */ /* 0x000fe40007ffe0ff */
[----:B------:R-:W-:Y:S01]  /*1f7d0*/  IADD3 R4, P1, P0, R2, R17, R4 ;  /* 0x0000001102047210 */ /* 0x000fe2000783e004 */
[----:B------:R-:W-:Y:S01]  /*1f7e0*/  IMAD R3, R6, c[0x0][0x4e8], R16 ;  /* 0x00013a0006037a24 */ /* 0x000fe200078e0210 */
[----:B------:R-:W-:-:S03]  /*1f7f0*/  SHF.R.S32.HI R5, RZ, 0x1f, R2 ;  /* 0x0000001fff057819 */ /* 0x000fc60000011402 */
[----:B-1----:R-:W-:Y:S01]  /*1f800*/  IMAD R2, R11, R3, RZ ;  /* 0x000000030b027224 */ /* 0x002fe200078e02ff */
[----:B------:R-:W-:Y:S02]  /*1f810*/  SHF.R.S32.HI R6, RZ, 0x1f, R3 ;  /* 0x0000001fff067819 */ /* 0x000fe40000011403 */
[----:B------:R-:W-:Y:S01]  /*1f820*/  IADD3.X R5, R5, R9, R7, P1, P0 ;  /* 0x0000000905057210 */ /* 0x000fe20000fe0407 */
[----:B------:R-:W-:Y:S02]  /*1f830*/  IMAD.MOV.U32 R7, RZ, RZ, c[0x0][0x4a8] ;  /* 0x00012a00ff077624 */ /* 0x000fe400078e00ff */
[C---:B------:R-:W-:Y:S02]  /*1f840*/  IMAD R6, R10.reuse, R6, R2 ;  /* 0x000000060a067224 */ /* 0x040fe400078e0202 */
[----:B------:R-:W-:Y:S01]  /*1f850*/  IMAD.WIDE.U32 R2, R10, R3, R4 ;  /* 0x000000030a027225 */ /* 0x000fe200078e0004 */
[----:B------:R-:W-:Y:S02]  /*1f860*/  MOV R5, c[0x0][0x4ac] ;  /* 0x00012b0000057a02 */ /* 0x000fe40000000f00 */
[----:B------:R-:W-:Y:S01]  /*1f870*/  SEL R4, R7, c[0x0][0x450], P2 ;  /* 0x0001140007047a07 */ /* 0x000fe20001000000 */
[----:B------:R-:W-:Y:S01]  /*1f880*/  IMAD.IADD R3, R3, 0x1, R6 ;  /* 0x0000000103037824 */ /* 0x000fe200078e0206 */
[----:B------:R-:W-:-:S02]  /*1f890*/  SEL R5, R5, c[0x0][0x454], P2 ;  /* 0x0001150005057a07 */ /* 0x000fc40001000000 */
[----:B------:R-:W-:-:S04]  /*1f8a0*/  LEA R4, P0, R2, R4, 0x2 ;  /* 0x0000000402047211 */ /* 0x000fc800078010ff */
[----:B------:R-:W-:Y:S02]  /*1f8b0*/  LEA.HI.X R5, R2, R5, R3, 0x2, P0 ;  /* 0x0000000502057211 */ /* 0x000fe400000f1403 */
[----:B------:R-:W-:-:S05]  /*1f8c0*/  MOV R2, 0xff800000 ;  /* 0xff80000000027802 */ /* 0x000fca0000000f00 */
[----:B------:R1:W-:Y:S02]  /*1f8d0*/  STG.E [R4.64], R2 ;  /* 0x0000000204007986 */ /* 0x0003e4000c101908 */
.L_x_938:
[----:B------:R-:W-:Y:S05]  /*1f8e0*/  BSYNC B0 ;  /* 0x0000000000007941 */ /* 0x000fea0003800000 */
.L_x_937:
[----:B------:R-:W-:-:S13]  /*1f8f0*/  ISETP.GT.AND P0, PT, R19, 0x1, PT ;  /* 0x000000011300780c */ /* 0x000fda0003f04270 */
[----:B------:R-:W-:Y:S05]  /*1f900*/  @P0 BRA `(.L_x_930) ;  /* 0x000007f000000947 */ /* 0x000fea0003800000 */
[----:B-1----:R-:W-:Y:S01]  /*1f910*/  MOV R2, c[0x0][0x4e8] ;  /* 0x00013a0000027a02 */ /* 0x002fe20000000f00 */
[----:B------:R-:W-:Y:S02]  /*1f920*/  IMAD R4, R18, c[0x0][0x3a0], RZ ;  /* 0x0000e80012047a24 */ /* 0x000fe400078e02ff */
[----:B------:R-:W-:Y:S01]  /*1f930*/  IMAD R5, R21, c[0x0][0x3f0], RZ ;  /* 0x0000fc0015057a24 */ /* 0x000fe200078e02ff */
[----:B------:R-:W-:Y:S01]  /*1f940*/  ISETP.NE.AND P0, PT, R2, 0x1, PT ;  /* 0x000000010200780c */ /* 0x000fe20003f05270 */
[----:B------:R-:W-:-:S04]  /*1f950*/  IMAD.WIDE.U32 R2, R0, c[0x0][0x3a0], RZ ;  /* 0x0000e80000027a25 */ /* 0x000fc800078e00ff */
[----:B------:R-:W-:Y:S01]  /*1f960*/  IMAD R0, R0, c[0x0][0x3a4], R4 ;  /* 0x0000e90000007a24 */ /* 0x000fe200078e0204 */
[----:B------:R-:W-:Y:S01]  /*1f970*/  IADD3 R4, R212, R227, RZ ;  /* 0x000000e3d4047210 */ /* 0x000fe20007ffe0ff */
[----:B------:R-:W-:-:S03]  /*1f980*/  IMAD R7, R13, c[0x0][0x3f4], R5 ;  /* 0x0000fd000d077a24 */ /* 0x000fc600078e0205 */
[----:B------:R-:W-:Y:S02]  /*1f990*/  IADD3 R3, R3, R0, RZ ;  /* 0x0000000003037210 */ /* 0x000fe40007ffe0ff */
[----:B------:R-:W-:Y:S01]  /*1f9a0*/  MOV R0, R4 ;  /* 0x0000000400007202 */ /* 0x000fe20000000f00 */
[----:B------:R-:W-:-:S04]  /*1f9b0*/  @P0 IMAD.HI.U32 R6, R4, c[0x0][0x4ec], RZ ;  /* 0x00013b0004060a27 */ /* 0x000fc800078e00ff */
[----:B------:R-:W-:Y:S01]  /*1f9c0*/  IMAD.WIDE.U32 R2, R12, c[0x0][0x3e8], R2 ;  /* 0x0000fa000c027a25 */ /* 0x000fe200078e0002 */
[----:B------:R-:W-:-:S03]  /*1f9d0*/  @P0 SHF.R.U32.HI R0, RZ, c[0x0][0x4f0], R6 ;  /* 0x00013c00ff000a19 */ /* 0x000fc60000011606 */
[----:B------:R-:W-:Y:S01]  /*1f9e0*/  IMAD R3, R12, c[0x0][0x3ec], R3 ;  /* 0x0000fb000c037a24 */ /* 0x000fe200078e0203 */
[----:B------:R-:W-:Y:S02]  /*1f9f0*/  SHF.R.S32.HI R6, RZ, 0x1f, R0 ;  /* 0x0000001fff067819 */ /* 0x000fe40000011400 */
[----:B------:R-:W-:Y:S01]  /*1fa00*/  IADD3 R5, -R0, RZ, RZ ;  /* 0x000000ff00057210 */ /* 0x000fe20007ffe1ff */
[----:B------:R-:W-:Y:S01]  /*1fa10*/  IMAD.WIDE.U32 R2, R13, c[0x0][0x3f0], R2 ;  /* 0x0000fc000d027a25 */ /* 0x000fe200078e0002 */
[----:B------:R-:W-:-:S03]  /*1fa20*/  IADD3 R13, R211, R227, RZ ;  /* 0x000000e3d30d7210 */ /* 0x000fc60007ffe0ff */
        /* <DEDUP_REMOVED lines=15> */
.L_x_1021:
[----:B------:R-:W-:Y:S05]  /*1fb20*/  BRA.DIV ~URZ, `(.L_x_940) ;  /* 0x00002f127f007947 */ /* 0x000fea000b800000 */
[----:B------:R3:W4:Y:S02]  /*1fb30*/  SHFL.IDX PT, R0, R14, RZ, 0x181f ;  /* 0x00181fff0e007589 */ /* 0x00072400000e0000 */
.L_x_1022:
        /* <DEDUP_REMOVED lines=20> */
.L_x_942:
[----:B------:R-:W-:Y:S05]  /*1fc80*/  BSYNC B0 ;  /* 0x0000000000007941 */ /* 0x000fea0003800000 */
.L_x_941:
[----:B------:R-:W-:Y:S05]  /*1fc90*/  BRA.DIV ~URZ, `(.L_x_943) ;  /* 0x00002e027f007947 */ /* 0x000fea000b800000 */
[----:B--2---:R2:W1:Y:S04]  /*1fca0*/  SHFL.IDX PT, R4, R5, 0x1, 0x181f ;  /* 0x00381f0005047f89 */ /* 0x00446800000e0000 */
[----:B----4-:R2:W4:Y:S02]  /*1fcb0*/  SHFL.IDX PT, R0, R14, 0x1, 0x181f ;  /* 0x00381f000e007f89 */ /* 0x01052400000e0000 */
.L_x_1023:
        /* <DEDUP_REMOVED lines=20> */
.L_x_945:
[----:B------:R-:W-:Y:S05]  /*1fe00*/  BSYNC B0 ;  /* 0x0000000000007941 */ /* 0x000fea0003800000 */
.L_x_944:
[----:B------:R-:W-:Y:S05]  /*1fe10*/  BRA.DIV ~URZ, `(.L_x_946) ;  /* 0x00002d427f007947 */ /* 0x000fea000b800000 */
[----:B-1----:R1:W2:Y:S02]  /*1fe20*/  SHFL.IDX PT, R4, R5, 0x2, 0x181f ;  /* 0x00581f0005047f89 */ /* 0x0022a400000e0000 */
.L_x_1024:
[----:B------:R-:W-:Y:S05]  /*1fe30*/  BRA.DIV ~URZ, `(.L_x_947) ;  /* 0x00002d927f007947 */ /* 0x000fea000b800000 */
[----:B----4-:R4:W1:Y:S02]  /*1fe40*/  SHFL.IDX PT, R0, R14, 0x2, 0x181f ;  /* 0x00581f000e007f89 */ /* 0x01086400000e0000 */
.L_x_1025:
        /* <DEDUP_REMOVED lines=20> */
.L_x_949:
[----:B------:R-:W-:Y:S05]  /*1ff90*/  BSYNC B0 ;  /* 0x0000000000007941 */ /* 0x000fea0003800000 */
.L_x_948:
[----:B------:R-:W-:Y:S05]  /*1ffa0*/  BRA.DIV ~URZ, `(.L_x_950) ;  /* 0x00002c827f007947 */ /* 0x000fea000b800000 */
[----:B--2---:R2:W3:Y:S04]  /*1ffb0*/  SHFL.IDX PT, R4, R5, 0x3, 0x181f ;  /* 0x00781f0005047f89 */ /* 0x0044e800000e0000 */
[----:B-1----:R2:W1:Y:S02]  /*1ffc0*/  SHFL.IDX PT, R0, R14, 0x3, 0x181f ;  /* 0x00781f000e007f89 */ /* 0x00246400000e0000 */
.L_x_1026:
        /* <DEDUP_REMOVED lines=19> */
.L_x_930:
[----:B------:R-:W-:Y:S05]  /*20100*/  BSYNC B1 ;  /* 0x0000000000017941 */ /* 0x000fea0003800000 */
.L_x_914:
        /* <DEDUP_REMOVED lines=13> */
.L_x_1027:
[----:B------:R-:W-:Y:S05]  /*201e0*/  BRA.DIV ~URZ, `(.L_x_953) ;  /* 0x00002b727f007947 */ /* 0x000fea000b800000 */
[----:B------:R3:W4:Y:S02]  /*201f0*/  SHFL.IDX PT, R6, R96, 0x1, 0x1f ;  /* 0x00201f0060067f89 */ /* 0x00072400000e0000 */
.L_x_1028:
        /* <DEDUP_REMOVED lines=18> */
.L_x_1029:
        /* <DEDUP_REMOVED lines=16> */
.L_x_1030:
[----:B--2---:R-:W-:Y:S01]  /*20420*/  IMAD R0, R0, c[0x0][0x538], RZ ;  /* 0x00014e0000007a24 */ /* 0x004fe200078e02ff */
[----:B------:R-:W-:Y:S04]  /*20430*/  BSSY B1, `(.L_x_956) ;  /* 0x00000c8000017945 */ /* 0x000fe80003800000 */
[----:B----4-:R-:W-:-:S04]  /*20440*/  IADD3 R6, R0, R6, RZ ;  /* 0x0000000600067210 */ /* 0x010fc80007ffe0ff */
[----:B------:R-:W-:-:S13]  /*20450*/  ISETP.GT.AND P0, PT, R6, R9, PT ;  /* 0x000000090600720c */ /* 0x000fda0003f04270 */
[----:B------:R-:W-:Y:S05]  /*20460*/  @P0 BRA `(.L_x_957) ;  /* 0x0000025000000947 */ /* 0x000fea0003800000 */
.L_x_961:
        /* <DEDUP_REMOVED lines=17> */
.L_x_1031:
        /* <DEDUP_REMOVED lines=16> */
.L_x_1032:
[----:B--2---:R-:W-:-:S05]  /*20680*/  IMAD R0, R0, c[0x0][0x538], RZ ;  /* 0x00014e0000007a24 */ /* 0x004fca00078e02ff */
[----:B------:R-:W-:-:S04]  /*20690*/  IADD3 R6, R0, R6, RZ ;  /* 0x0000000600067210 */ /* 0x000fc80007ffe0ff */
[----:B------:R-:W-:-:S13]  /*206a0*/  ISETP.GT.AND P0, PT, R6, R9, PT ;  /* 0x000000090600720c */ /* 0x000fda0003f04270 */
[----:B-1-3--:R-:W-:Y:S05]  /*206b0*/  @!P0 BRA `(.L_x_961) ;  /* 0xfffffdb000008947 */ /* 0x00afea000383ffff */
.L_x_957:
[----:B------:R-:W-:-:S05]  /*206c0*/  IADD3 R11, -R0, R6, RZ ;  /* 0x00000006000b7210 */ /* 0x000fca0007ffe1ff */
[----:B------:R-:W-:-:S05]  /*206d0*/  IMAD R0, R4, c[0x0][0x538], R11 ;  /* 0x00014e0004007a24 */ /* 0x000fca00078e020b */
[----:B------:R-:W-:Y:S01]  /*206e0*/  ISETP.GT.AND P0, PT, R0, R9, PT ;  /* 0x000000090000720c */ /* 0x000fe20003f04270 */
[----:B------:R-:W-:-:S12]  /*206f0*/  BRA.DIV ~URZ, `(.L_x_962) ;  /* 0x00002aa27f007947 */ /* 0x000fd8000b800000 */
[----:B------:R-:W-:-:S04]  /*20700*/  VOTE.ANY R10, PT, !P0 ;  /* 0x00000000000a7806 */ /* 0x000fc800040e0100 */
.L_x_1033:
[----:B------:R-:W2:Y:S02]  /*20710*/  POPC R6, R10 ;  /* 0x0000000a00067309 */ /* 0x000ea40000000000 */
[----:B--2---:R-:W-:Y:S01]  /*20720*/  IADD3 R235, R6, R235, RZ ;  /* 0x000000eb06eb7210 */ /* 0x004fe20007ffe0ff */
[----:B------:R-:W-:Y:S05]  /*20730*/  BRA.DIV ~URZ, `(.L_x_963) ;  /* 0x00002ab27f007947 */ /* 0x000fea000b800000 */
[----:B------:R2:W4:Y:S04]  /*20740*/  SHFL.IDX PT, R7, R7, R6, 0x1f ;  /* 0x00001f0607077589 */ /* 0x00052800000e0000 */
[----:B------:R2:W1:Y:S02]  /*20750*/  SHFL.IDX PT, R5, R8, R6, 0x1f ;  /* 0x00001f0608057589 */ /* 0x00046400000e0000 */
.L_x_1034:
[----:B------:R-:W-:Y:S01]  /*20760*/  ISETP.NE.AND P0, PT, R10, RZ, PT ;  /* 0x000000ff0a00720c */ /* 0x000fe20003f05270 */
[----:B------:R-:W-:-:S12]  /*20770*/  BSSY B0, `(.L_x_964) ;  /* 0x0000005000007945 */ /* 0x000fd80003800000 */
[----:B------:R-:W-:Y:S05]  /*20780*/  @!P0 BRA `(.L_x_965) ;  /* 0x0000003000008947 */ /* 0x000fea0003800000 */
[----:B--2---:R-:W-:Y:S01]  /*20790*/  IADD3 R6, R6, -0x1, RZ ;  /* 0xffffffff06067810 */ /* 0x004fe20007ffe0ff */
[----:B------:R-:W-:Y:S05]  /*207a0*/  BRA.DIV ~URZ, `(.L_x_966) ;  /* 0x00002b127f007947 */ /* 0x000fea000b800000 */
[----:B------:R2:W3:Y:S02]  /*207b0*/  SHFL.IDX PT, R12, R4, R6, 0x1f ;  /* 0x00001f06040c7589 */ /* 0x0004e400000e0000 */
.L_x_965:
[----:B------:R-:W-:Y:S05]  /*207c0*/  BSYNC B0 ;  /* 0x0000000000007941 */ /* 0x000fea0003800000 */
.L_x_964:
[----:B-1----:R-:W-:Y:S01]  /*207d0*/  ISETP.NE.AND P0, PT, R5, 0x1, PT ;  /* 0x000000010500780c */ /* 0x002fe20003f05270 */
[----:B---3--:R-:W-:Y:S01]  /*207e0*/  IMAD R232, R12, c[0x0][0x538], R11 ;  /* 0x00014e000ce87a24 */ /* 0x008fe200078e020b */
[----:B------:R-:W-:Y:S04]  /*207f0*/  BSSY B0, `(.L_x_967) ;  /* 0x0000084000007945 */ /* 0x000fe80003800000 */
[----:B--2---:R-:W-:-:S07]  /*20800*/  IADD3 R8, -R232, R9, RZ ;  /* 0x00000009e8087210 */ /* 0x004fce0007ffe1ff */
[----:B------:R-:W-:Y:S05]  /*20810*/  @!P0 BRA `(.L_x_968) ;  /* 0x000003e000008947 */ /* 0x000fea0003800000 */
[-C--:B----4-:R-:W-:Y:S02]  /*20820*/  IABS R0, R7.reuse ;  /* 0x0000000700007213 */ /* 0x090fe40000000000 */
        /* <DEDUP_REMOVED lines=15> */
[----:B------:R-:W-:-:S04]  /*20920*/  IMAD.MOV R0, RZ, RZ, -R10 ;  /* 0x000000ffff007224 */ /* 0x000fc800078e0a0a */
[----:B------:R-:W-:Y:S02]  /*20930*/  IMAD.MOV.U32 R3, RZ, RZ, R0 ;  /* 0x000000ffff037224 */ /* 0x000fe400078e0000 */
        /* <DEDUP_REMOVED lines=13> */
[----:B-1----:R-:W-:-:S04]  /*20a10*/  IADD3 R2, RZ, -R3, RZ ;  /* 0x80000003ff027210 */ /* 0x002fc80007ffe0ff */
[----:B------:R-:W-:Y:S01]  /*20a20*/  @!P1 IMAD.MOV R0, RZ, RZ, -R0 ;  /* 0x000000ffff009224 */ /* 0x000fe200078e0a00 */
[----:B------:R-:W-:Y:S01]  /*20a30*/  @!P0 LOP3.LUT R0, RZ, R7, RZ, 0x33, !PT ;  /* 0x00000007ff008212 */ /* 0x000fe200078e33ff */
[----:B------:R-:W-:Y:S01]  /*20a40*/  IMAD.MOV.U32 R4, RZ, RZ, R2 ;  /* 0x000000ffff047224 */ /* 0x000fe200078e0002 */
[----:B------:R-:W-:Y:S02]  /*20a50*/  IABS R2, R5 ;  /* 0x0000000500027213 */ /* 0x000fe40000000000 */
[----:B------:R-:W-:Y:S01]  /*20a60*/  IABS R10, R0 ;  /* 0x00000000000a7213 */ /* 0x000fe20000000000 */
[----:B------:R-:W-:Y:S02]  /*20a70*/  IMAD R4, R4, R6, RZ ;  /* 0x0000000604047224 */ /* 0x000fe400078e02ff */
[----:B------:R-:W-:Y:S01]  /*20a80*/  IMAD.MOV R9, RZ, RZ, -R2 ;  /* 0x000000ffff097224 */ /* 0x000fe200078e0a02 */
[----:B------:R-:W-:-:S05]  /*20a90*/  MOV R2, RZ ;  /* 0x000000ff00027202 */ /* 0x000fca0000000f00 */
        /* <DEDUP_REMOVED lines=22> */
.L_x_968:
[----:B------:R-:W-:-:S04]  /*20c00*/  IMAD.MOV.U32 R2, RZ, RZ, 0x4 ;  /* 0x00000004ff027424 */ /* 0x000fc800078e00ff */
[----:B------:R-:W-:-:S05]  /*20c10*/  IMAD.WIDE R2, R235, R2, c[0x0][0x590] ;  /* 0x00016400eb027625 */ /* 0x000fca00078e0202 */
        /* <DEDUP_REMOVED lines=64> */
[----:B------:R-:W-:Y:S02]  /*21020*/  IMAD R234, R2, R3, R5 ;  /* 0x0000000302ea7224 */ /* 0x000fe400078e0205 */
.L_x_969:
[----:B------:R-:W-:Y:S05]  /*21030*/  BSYNC B0 ;  /* 0x0000000000007941 */ /* 0x000fea0003800000 */
.L_x_967:
[----:B------:R-:W-:-:S04]  /*21040*/  LOP3.LUT R2, RZ, R2, RZ, 0x33, !PT ;  /* 0x00000002ff027212 */ /* 0x000fc800078e33ff */
[----:B------:R-:W-:Y:S01]  /*21050*/  IADD3 R233, R2, R7, RZ ;  /* 0x0000000702e97210 */ /* 0x000fe20007ffe0ff */
[----:B------:R-:W-:Y:S05]  /*21060*/  BRA `(.L_x_970) ;  /* 0x0000004000007947 */ /* 0x000fea0003800000 */
.L_x_958:
[----:B------:R-:W-:Y:S01]  /*21070*/  IMAD.MOV.U32 R232, RZ, RZ, R9 ;  /* 0x000000ffffe87224 */ /* 0x000fe200078e0009 */
[----:B------:R-:W-:Y:S01]  /*21080*/  MOV R234, RZ ;  /* 0x000000ff00ea7202 */ /* 0x000fe20000000f00 */
[----:B------:R-:W-:Y:S01]  /*21090*/  IMAD.MOV.U32 R233, RZ, RZ, RZ ;  /* 0x000000ffffe97224 */ /* 0x000fe200078e00ff */
[----:B------:R-:W-:Y:S02]  /*210a0*/  MOV R235, c[0x0][0x53c] ;  /* 0x00014f0000eb7a02 */ /* 0x000fe40000000f00 */
.L_x_970:
[----:B------:R-:W-:Y:S05]  /*210b0*/  BSYNC B1 ;  /* 0x0000000000017941 */ /* 0x000fea0003800000 */
.L_x_956:
[----:B------:R-:W-:Y:S01]  /*210c0*/  WARPSYNC 0xffffffff ;  /* 0xffffffff00007948 */ /* 0x000fe20003800000 */
[----:B------:R-:W-:Y:S01]  /*210d0*/  BAR.SYNC.DEFER_BLOCKING 0x4, 0x100 ;  /* 0x0104000000007b1d */ /* 0x000fe20000010000 */
[----:B------:R-:W-:-:S13]  /*210e0*/  ISETP.NE.AND P0, PT, R13, RZ, PT ;  /* 0x000000ff0d00720c */ /* 0x000fda0003f05270 */
[----:B------:R2:W-:Y:S04]  /*210f0*/  @!P0 STS.128 [0x20080], R232 ;  /* 0x020080e8ff008388 */ /* 0x0005e80000000c00 */
[----:B------:R-:W-:Y:S06]  /*21100*/  BAR.ARV 0x5, 0x100 ;  /* 0x0144000000007b1d */ /* 0x000fec0000002000 */
.L_x_951:
[----:B-1----:R-:W-:-:S13]  /*21110*/  ISETP.GE.AND P0, PT, R235, c[0x0][0x53c], PT ;  /* 0x00014f00eb007a0c */ /* 0x002fda0003f06270 */
[----:B--23--:R-:W-:Y:S01]  /*21120*/  @P0 CALL.REL.NOINC `(.L_x_971) ;  /* 0x0000001000000944 */ /* 0x00cfe20003c00000 */
[----:B------:R-:W-:Y:S05]  /*21130*/  BRA `(.L_x_972) ;  /* 0xfffe0f1000007947 */ /* 0x000fea000383ffff */
.L_x_971:
[----:B------:R-:W-:Y:S05]  /*21140*/  EXIT ;  /* 0x000000000000794d */ /* 0x000fea0003800000 */
.L_x_701:
[----:B------:R-:W-:Y:S01]  /*21150*/  IMAD.MOV.U32 R0, RZ, RZ, R5 ;  /* 0x000000ffff007224 */ /* 0x000fe200078e0005 */
[----:B------:R-:W-:Y:S02]  /*21160*/  MOV R3, 0x1 ;  /* 0x0000000100037802 */ /* 0x000fe40000000f00 */
[----:B------:R-:W-:Y:S02]  /*21170*/  MOV R2, 0x21190 ;  /* 0x0002119000027802 */ /* 0x000fe40000000f00 */
[----:B--2---:R-:W-:Y:S05]  /*21180*/  CALL.REL.NOINC `($__internal_15_$__cuda_sm70_shflsync_up_p) ;  /* 0x0000228000007944 */ /* 0x004fea0003c00000 */
[----:B------:R-:W-:Y:S01]  /*21190*/  MOV R0, R4 ;  /* 0x0000000400007202 */ /* 0x000fe20000000f00 */
[----:B------:R-:W-:Y:S05]  /*211a0*/  BRA `(.L_x_973) ;  /* 0xfffdf29000007947 */ /* 0x000fea000383ffff */
.L_x_702:
[----:B------:R-:W-:Y:S01]  /*211b0*/  IMAD.MOV.U32 R0, RZ, RZ, R5 ;  /* 0x000000ffff007224 */ /* 0x000fe200078e0005 */
[----:B------:R-:W-:Y:S02]  /*211c0*/  MOV R3, 0x2 ;  /* 0x0000000200037802 */ /* 0x000fe40000000f00 */
[----:B------:R-:W-:Y:S02]  /*211d0*/  MOV R2, 0x211f0 ;  /* 0x000211f000027802 */ /* 0x000fe40000000f00 */
[----:B--2---:R-:W-:Y:S05]  /*211e0*/  CALL.REL.NOINC `($__internal_15_$__cuda_sm70_shflsync_up_p) ;  /* 0x0000222000007944 */ /* 0x004fea0003c00000 */
[----:B------:R-:W-:Y:S01]  /*211f0*/  SEL R4, R4, RZ, P4 ;  /* 0x000000ff04047207 */ /* 0x000fe20002000000 */
[----:B------:R-:W-:Y:S01]  /*21200*/  IMAD.MOV.U32 R3, RZ, RZ, 0x4 ;  /* 0x00000004ff037424 */ /* 0x000fe200078e00ff */
[----:B------:R-:W-:-:S03]  /*21210*/  MOV R2, 0x21240 ;  /* 0x0002124000027802 */ /* 0x000fc60000000f00 */
[----:B------:R-:W-:Y:S02]  /*21220*/  IMAD.IADD R0, R5, 0x1, R4 ;  /* 0x0000000105007824 */ /* 0x000fe400078e0204 */
[----:B------:R-:W-:Y:S05]  /*21230*/  CALL.REL.NOINC `($__internal_15_$__cuda_sm70_shflsync_up_p) ;  /* 0x000021d000007944 */ /* 0x000fea0003c00000 */
        /* <DEDUP_REMOVED lines=12> */
[----:B------:R-:W-:Y:S02]  /*21300*/  MOV R202, 0x1f ;  /* 0x0000001f00ca7802 */ /* 0x000fe40000000f00 */
[----:B------:R-:W-:Y:S01]  /*21310*/  MOV R3, 0x21350 ;  /* 0x0002135000037802 */ /* 0x000fe20000000f00 */
[----:B------:R-:W-:-:S04]  /*21320*/  IMAD.IADD R4, R0, 0x1, R4 ;  /* 0x0000000100047824 */ /* 0x000fc800078e0204 */
[----:B------:R-:W-:Y:S02]  /*21330*/  IMAD.MOV.U32 R0, RZ, RZ, R4 ;  /* 0x000000ffff007224 */ /* 0x000fe400078e0004 */
[----:B------:R-:W-:Y:S05]  /*21340*/  CALL.REL.NOINC `($__internal_14_$__cuda_sm70_shflsync_idx_p) ;  /* 0x0000204000007944 */ /* 0x000fea0003c00000 */
[----:B-1---5:R-:W-:Y:S05]  /*21350*/  BRA `(.L_x_974) ;  /* 0xfffdf1e000007947 */ /* 0x022fea000383ffff */
.L_x_704:
[----:B------:R-:W-:Y:S02]  /*21360*/  SEL R0, RZ, 0x1, P0 ;  /* 0x00000001ff007807 */ /* 0x000fe40000000000 */
[----:B------:R-:W-:Y:S02]  /*21370*/  MOV R2, 0x21390 ;  /* 0x0002139000027802 */ /* 0x000fe40000000f00 */
[----:B--2---:R-:W-:Y:S05]  /*21380*/  CALL.REL.NOINC `($__internal_16_$__cuda_sm70_votesync_ballot) ;  /* 0x000020e000007944 */ /* 0x004fea0003c00000 */
[----:B------:R-:W-:Y:S01]  /*21390*/  MOV R10, R0 ;  /* 0x00000000000a7202 */ /* 0x000fe20000000f00 */
[----:B------:R-:W-:Y:S05]  /*213a0*/  BRA `(.L_x_975) ;  /* 0xfffdf22000007947 */ /* 0x000fea000383ffff */
.L_x_705:
[----:B------:R-:W-:Y:S01]  /*213b0*/  IMAD.MOV.U32 R0, RZ, RZ, R9 ;  /* 0x000000ffff007224 */ /* 0x000fe200078e0009 */
[----:B------:R-:W-:Y:S01]  /*213c0*/  MOV R2, R5 ;  /* 0x0000000500027202 */ /* 0x000fe20000000f00 */
[----:B------:R-:W-:Y:S01]  /*213d0*/  IMAD.MOV.U32 R202, RZ, RZ, 0x1f ;  /* 0x0000001fffca7424 */ /* 0x000fe200078e00ff */
[----:B------:R-:W-:Y:S02]  /*213e0*/  MOV R3, 0x21400 ;  /* 0x0002140000037802 */ /* 0x000fe40000000f00 */
[----:B------:R-:W-:Y:S05]  /*213f0*/  CALL.REL.NOINC `($__internal_14_$__cuda_sm70_shflsync_idx_p) ;  /* 0x00001f9000007944 */ /* 0x000fea0003c00000 */
[----:B------:R-:W-:Y:S01]  /*21400*/  IMAD.MOV.U32 R12, RZ, RZ, R0 ;  /* 0x000000ffff0c7224 */ /* 0x000fe200078e0000 */
[----:B------:R-:W-:Y:S01]  /*21410*/  MOV R0, R8 ;  /* 0x0000000800007202 */ /* 0x000fe20000000f00 */
[----:B------:R-:W-:Y:S01]  /*21420*/  IMAD.MOV.U32 R6, RZ, RZ, RZ ;  /* 0x000000ffff067224 */ /* 0x000fe200078e00ff */
[----:B------:R-:W-:Y:S01]  /*21430*/  MOV R2, R5 ;  /* 0x0000000500027202 */ /* 0x000fe20000000f00 */
[----:B------:R-:W-:Y:S01]  /*21440*/  IMAD.MOV.U32 R202, RZ, RZ, 0x1f ;  /* 0x0000001fffca7424 */ /* 0x000fe200078e00ff */
[----:B------:R-:W-:-:S02]  /*21450*/  MOV R3, 0x21470 ;  /* 0x0002147000037802 */ /* 0x000fc40000000f00 */
[----:B-1---5:R-:W-:Y:S05]  /*21460*/  CALL.REL.NOINC `($__internal_14_$__cuda_sm70_shflsync_idx_p) ;  /* 0x00001f2000007944 */ /* 0x022fea0003c00000 */
[----:B------:R-:W-:Y:S01]  /*21470*/  MOV R9, R0 ;  /* 0x0000000000097202 */ /* 0x000fe20000000f00 */
[----:B-1---5:R-:W-:Y:S05]  /*21480*/  BRA `(.L_x_976) ;  /* 0xfffdf1a000007947 */ /* 0x022fea000383ffff */
.L_x_708:
[----:B------:R-:W-:Y:S01]  /*21490*/  IMAD.MOV.U32 R0, RZ, RZ, R4 ;  /* 0x000000ffff007224 */ /* 0x000fe200078e0004 */
[----:B------:R-:W-:-:S02]  /*214a0*/  MOV R202, 0x1f ;  /* 0x0000001f00ca7802 */ /* 0x000fc40000000f00 */
[----:B------:R-:W-:Y:S02]  /*214b0*/  MOV R3, 0x214d0 ;  /* 0x000214d000037802 */ /* 0x000fe40000000f00 */
[----:B-123--:R-:W-:Y:S05]  /*214c0*/  CALL.REL.NOINC `($__internal_14_$__cuda_sm70_shflsync_idx_p) ;  /* 0x00001ec000007944 */ /* 0x00efea0003c00000 */
[----:B------:R-:W-:Y:S01]  /*214d0*/  MOV R6, R0 ;  /* 0x0000000000067202 */ /* 0x000fe20000000f00 */
[----:B-1---5:R-:W-:Y:S05]  /*214e0*/  BRA `(.L_x_707) ;  /* 0xfffdf1a000007947 */ /* 0x022fea000383ffff */
.L_x_757:
[----:B------:R-:W-:Y:S01]  /*214f0*/  IMAD.MOV.U32 R0, RZ, RZ, R5 ;  /* 0x000000ffff007224 */ /* 0x000fe200078e0005 */
[----:B------:R-:W-:Y:S01]  /*21500*/  MOV R2, RZ ;  /* 0x000000ff00027202 */ /* 0x000fe20000000f00 */
[----:B------:R-:W-:Y:S01]  /*21510*/  IMAD.MOV.U32 R202, RZ, RZ, 0x181f ;  /* 0x0000181fffca7424 */ /* 0x000fe200078e00ff */
[----:B------:R-:W-:Y:S02]  /*21520*/  MOV R3, 0x21540 ;  /* 0x0002154000037802 */ /* 0x000fe40000000f00 */
[----:B-----5:R-:W-:Y:S05]  /*21530*/  CALL.REL.NOINC `($__internal_14_$__cuda_sm70_shflsync_idx_p) ;  /* 0x00001e5000007944 */ /* 0x020fea0003c00000 */
[----:B-----5:R-:W-:Y:S01]  /*21540*/  MOV R4, R0 ;  /* 0x0000000000047202 */ /* 0x020fe20000000f00 */
[----:B-1----:R-:W-:Y:S05]  /*21550*/  BRA `(.L_x_977) ;  /* 0xfffe5d6000007947 */ /* 0x002fea000383ffff */
.L_x_758:
[----:B------:R-:W-:Y:S01]  /*21560*/  IMAD.MOV.U32 R0, RZ, RZ, R12 ;  /* 0x000000ffff007224 */ /* 0x000fe200078e000c */
[----:B------:R-:W-:Y:S01]  /*21570*/  MOV R2, RZ ;  /* 0x000000ff00027202 */ /* 0x000fe20000000f00 */
[----:B------:R-:W-:Y:S01]  /*21580*/  IMAD.MOV.U32 R202, RZ, RZ, 0x181f ;  /* 0x0000181fffca7424 */ /* 0x000fe200078e00ff */
[----:B------:R-:W-:Y:S02]  /*21590*/  MOV R3, 0x215b0 ;  /* 0x000215b000037802 */ /* 0x000fe40000000f00 */
[----:B-12--5:R-:W-:Y:S05]  /*215a0*/  CALL.REL.NOINC `($__internal_14_$__cuda_sm70_shflsync_idx_p) ;  /* 0x00001de000007944 */ /* 0x026fea0003c00000 */
[----:B-1---5:R-:W-:Y:S05]  /*215b0*/  BRA `(.L_x_978) ;  /* 0xfffe5d2000007947 */ /* 0x022fea000383ffff */
.L_x_761:
[----:B----4-:R-:W-:Y:S01]  /*215c0*/  IMAD.MOV.U32 R0, RZ, RZ, R5 ;  /* 0x000000ffff007224 */ /* 0x010fe200078e0005 */
[----:B--2---:R-:W-:Y:S01]  /*215d0*/  MOV R2, 0x1 ;  /* 0x0000000100027802 */ /* 0x004fe20000000f00 */
[----:B------:R-:W-:Y:S01]  /*215e0*/  IMAD.MOV.U32 R202, RZ, RZ, 0x181f ;  /* 0x0000181fffca7424 */ /* 0x000fe200078e00ff */
[----:B------:R-:W-:-:S02]  /*215f0*/  MOV R3, 0x21610 ;  /* 0x0002161000037802 */ /* 0x000fc40000000f00 */
[----:B-1-3-5:R-:W-:Y:S05]  /*21600*/  CALL.REL.NOINC `($__internal_14_$__cuda_sm70_shflsync_idx_p) ;  /* 0x00001d8000007944 */ /* 0x02afea0003c00000 */
[----:B-----5:R-:W-:Y:S01]  /*21610*/  IMAD.MOV.U32 R4, RZ, RZ, R0 ;  /* 0x000000ffff047224 */ /* 0x020fe200078e0000 */
[----:B------:R-:W-:Y:S01]  /*21620*/  MOV R2, 0x1 ;  /* 0x0000000100027802 */ /* 0x000fe20000000f00 */
[----:B------:R-:W-:Y:S01]  /*21630*/  IMAD.MOV.U32 R0, RZ, RZ, R12 ;  /* 0x000000ffff007224 */ /* 0x000fe200078e000c */
[----:B------:R-:W-:-:S02]  /*21640*/  MOV R202, 0x181f ;  /* 0x0000181f00ca7802 */ /* 0x000fc40000000f00 */
[----:B------:R-:W-:Y:S02]  /*21650*/  MOV R3, 0x21670 ;  /* 0x0002167000037802 */ /* 0x000fe40000000f00 */
[----:B-1----:R-:W-:Y:S05]  /*21660*/  CALL.REL.NOINC `($__internal_14_$__cuda_sm70_shflsync_idx_p) ;  /* 0x00001d2000007944 */ /* 0x002fea0003c00000 */
[----:B-1---5:R-:W-:Y:S05]  /*21670*/  BRA `(.L_x_979) ;  /* 0xfffe5df000007947 */ /* 0x022fea000383ffff */
.L_x_764:
[----:B----4-:R-:W-:Y:S01]  /*21680*/  IMAD.MOV.U32 R0, RZ, RZ, R5 ;  /* 0x000000ffff007224 */ /* 0x010fe200078e0005 */
[----:B-1----:R-:W-:Y:S01]  /*21690*/  MOV R2, 0x2 ;  /* 0x0000000200027802 */ /* 0x002fe20000000f00 */
[----:B------:R-:W-:Y:S01]  /*216a0*/  IMAD.MOV.U32 R202, RZ, RZ, 0x181f ;  /* 0x0000181fffca7424 */ /* 0x000fe200078e00ff */
[----:B------:R-:W-:Y:S02]  /*216b0*/  MOV R3, 0x216d0 ;  /* 0x000216d000037802 */ /* 0x000fe40000000f00 */
[----:B--23-5:R-:W-:Y:S05]  /*216c0*/  CALL.REL.NOINC `($__internal_14_$__cuda_sm70_shflsync_idx_p) ;  /* 0x00001cc000007944 */ /* 0x02cfea0003c00000 */
[----:B-----5:R-:W-:Y:S01]  /*216d0*/  MOV R4, R0 ;  /* 0x0000000000047202 */ /* 0x020fe20000000f00 */
[----:B-1----:R-:W-:Y:S05]  /*216e0*/  BRA `(.L_x_980) ;  /* 0xfffe5f0000007947 */ /* 0x002fea000383ffff */
.L_x_765:
[----:B----4-:R-:W-:Y:S01]  /*216f0*/  IMAD.MOV.U32 R0, RZ, RZ, R12 ;  /* 0x000000ffff007224 */ /* 0x010fe200078e000c */
[----:B------:R-:W-:Y:S01]  /*21700*/  MOV R2, 0x2 ;  /* 0x0000000200027802 */ /* 0x000fe20000000f00 */
[----:B------:R-:W-:Y:S01]  /*21710*/  IMAD.MOV.U32 R202, RZ, RZ, 0x181f ;  /* 0x0000181fffca7424 */ /* 0x000fe200078e00ff */
[----:B------:R-:W-:Y:S02]  /*21720*/  MOV R3, 0x21740 ;  /* 0x0002174000037802 */ /* 0x000fe40000000f00 */
[----:B-123-5:R-:W-:Y:S05]  /*21730*/  CALL.REL.NOINC `($__internal_14_$__cuda_sm70_shflsync_idx_p) ;  /* 0x00001c5000007944 */ /* 0x02efea0003c00000 */
[----:B-1---5:R-:W-:Y:S05]  /*21740*/  BRA `(.L_x_981) ;  /* 0xfffe5ec000007947 */ /* 0x022fea000383ffff */
.L_x_768:
[----:B-1----:R-:W-:Y:S01]  /*21750*/  IMAD.MOV.U32 R0, RZ, RZ, R5 ;  /* 0x000000ffff007224 */ /* 0x002fe200078e0005 */
[----:B------:R-:W-:Y:S01]  /*21760*/  MOV R2, 0x3 ;  /* 0x0000000300027802 */ /* 0x000fe20000000f00 */
[----:B------:R-:W-:Y:S01]  /*21770*/  IMAD.MOV.U32 R202, RZ, RZ, 0x181f ;  /* 0x0000181fffca7424 */ /* 0x000fe200078e00ff */
[----:B------:R-:W-:-:S02]  /*21780*/  MOV R3, 0x217a0 ;  /* 0x000217a000037802 */ /* 0x000fc40000000f00 */
[----:B--2345:R-:W-:Y:S05]  /*21790*/  CALL.REL.NOINC `($__internal_14_$__cuda_sm70_shflsync_idx_p) ;  /* 0x00001bf000007944 */ /* 0x03cfea0003c00000 */
[----:B-----5:R-:W-:Y:S01]  /*217a0*/  IMAD.MOV.U32 R4, RZ, RZ, R0 ;  /* 0x000000ffff047224 */ /* 0x020fe200078e0000 */
[----:B------:R-:W-:Y:S01]  /*217b0*/  MOV R2, 0x3 ;  /* 0x0000000300027802 */ /* 0x000fe20000000f00 */
[----:B------:R-:W-:Y:S01]  /*217c0*/  IMAD.MOV.U32 R0, RZ, RZ, R12 ;  /* 0x000000ffff007224 */ /* 0x000fe200078e000c */
[----:B------:R-:W-:-:S02]  /*217d0*/  MOV R202, 0x181f ;  /* 0x0000181f00ca7802 */ /* 0x000fc40000000f00 */
[----:B------:R-:W-:Y:S02]  /*217e0*/  MOV R3, 0x21800 ;  /* 0x0002180000037802 */ /* 0x000fe40000000f00 */
[----:B-1----:R-:W-:Y:S05]  /*217f0*/  CALL.REL.NOINC `($__internal_14_$__cuda_sm70_shflsync_idx_p) ;  /* 0x00001b9000007944 */ /* 0x002fea0003c00000 */
[----:B-1---5:R-:W-:Y:S05]  /*21800*/  BRA `(.L_x_982) ;  /* 0xfffe5f9000007947 */ /* 0x022fea000383ffff */
.L_x_835:
[----:B------:R-:W-:Y:S01]  /*21810*/  IMAD.MOV.U32 R2, RZ, RZ, RZ ;  /* 0x000000ffff027224 */ /* 0x000fe200078e00ff */
[----:B------:R-:W-:Y:S02]  /*21820*/  MOV R202, 0x181f ;  /* 0x0000181f00ca7802 */ /* 0x000fe40000000f00 */
[----:B------:R-:W-:Y:S02]  /*21830*/  MOV R3, 0x21850 ;  /* 0x0002185000037802 */ /* 0x000fe40000000f00 */
[----:B------:R-:W-:Y:S05]  /*21840*/  CALL.REL.NOINC `($__internal_14_$__cuda_sm70_shflsync_idx_p) ;  /* 0x00001b4000007944 */ /* 0x000fea0003c00000 */
[----:B-----5:R-:W-:Y:S01]  /*21850*/  MOV R4, R0 ;  /* 0x0000000000047202 */ /* 0x020fe20000000f00 */
[----:B-1----:R-:W-:Y:S05]  /*21860*/  BRA `(.L_x_983) ;  /* 0xffff087000007947 */ /* 0x002fea000383ffff */
.L_x_836:
[----:B-1----:R-:W-:Y:S01]  /*21870*/  IMAD.MOV.U32 R0, RZ, RZ, R5 ;  /* 0x000000ffff007224 */ /* 0x002fe200078e0005 */
[----:B------:R-:W-:Y:S01]  /*21880*/  MOV R2, RZ ;  /* 0x000000ff00027202 */ /* 0x000fe20000000f00 */
[----:B------:R-:W-:Y:S01]  /*21890*/  IMAD.MOV.U32 R202, RZ, RZ, 0x181f ;  /* 0x0000181fffca7424 */ /* 0x000fe200078e00ff */
[----:B------:R-:W-:Y:S02]  /*218a0*/  MOV R3, 0x218c0 ;  /* 0x000218c000037802 */ /* 0x000fe40000000f00 */
[----:B--2---:R-:W-:Y:S05]  /*218b0*/  CALL.REL.NOINC `($__internal_14_$__cuda_sm70_shflsync_idx_p) ;  /* 0x00001ad000007944 */ /* 0x004fea0003c00000 */
[----:B-1---5:R-:W-:Y:S05]  /*218c0*/  BRA `(.L_x_984) ;  /* 0xffff083000007947 */ /* 0x022fea000383ffff */
.L_x_837:
[----:B------:R-:W-:Y:S01]  /*218d0*/  IMAD.MOV.U32 R0, RZ, RZ, R4 ;  /* 0x000000ffff007224 */ /* 0x000fe200078e0004 */
[----:B------:R-:W-:Y:S01]  /*218e0*/  MOV R2, RZ ;  /* 0x000000ff00027202 */ /* 0x000fe20000000f00 */
[----:B------:R-:W-:Y:S01]  /*218f0*/  IMAD.MOV.U32 R202, RZ, RZ, 0x1c1f ;  /* 0x00001c1fffca7424 */ /* 0x000fe200078e00ff */
[----:B------:R-:W-:-:S02]  /*21900*/  MOV R3, 0x21920 ;  /* 0x0002192000037802 */ /* 0x000fc40000000f00 */
[----:B------:R-:W-:Y:S05]  /*21910*/  CALL.REL.NOINC `($__internal_14_$__cuda_sm70_shflsync_idx_p) ;  /* 0x00001a7000007944 */ /* 0x000fea0003c00000 */
[----:B------:R-:W-:Y:S01]  /*21920*/  MOV R3, R0 ;  /* 0x0000000000037202 */ /* 0x000fe20000000f00 */
[----:B-1---5:R-:W-:Y:S05]  /*21930*/  BRA `(.L_x_985) ;  /* 0xffff0a0000007947 */ /* 0x022fea000383ffff */
.L_x_842:
[----:B------:R-:W-:Y:S01]  /*21940*/  IMAD.MOV.U32 R0, RZ, RZ, R4 ;  /* 0x000000ffff007224 */ /* 0x000fe200078e0004 */
[----:B------:R-:W-:Y:S01]  /*21950*/  MOV R2, 0x1 ;  /* 0x0000000100027802 */ /* 0x000fe20000000f00 */
[----:B------:R-:W-:Y:S01]  /*21960*/  IMAD.MOV.U32 R202, RZ, RZ, 0x1c1f ;  /* 0x00001c1fffca7424 */ /* 0x000fe200078e00ff */
[----:B------:R-:W-:-:S02]  /*21970*/  MOV R3, 0x21990 ;  /* 0x0002199000037802 */ /* 0x000fc40000000f00 */
[----:B-1----:R-:W-:Y:S05]  /*21980*/  CALL.REL.NOINC `($__internal_14_$__cuda_sm70_shflsync_idx_p) ;  /* 0x00001a0000007944 */ /* 0x002fea0003c00000 */
[----:B------:R-:W-:Y:S01]  /*21990*/  MOV R3, R0 ;  /* 0x0000000000037202 */ /* 0x000fe20000000f00 */
[----:B-1---5:R-:W-:Y:S05]  /*219a0*/  BRA `(.L_x_986) ;  /* 0xffff0cf000007947 */ /* 0x022fea000383ffff */
.L_x_847:
[----:B------:R-:W-:Y:S02]  /*219b0*/  MOV R0, 0x2 ;  /* 0x0000000200007802 */ /* 0x000fe40000000f00 */
[----:B------:R-:W-:-:S02]  /*219c0*/  MOV R2, 0x219e0 ;  /* 0x000219e000027802 */ /* 0x000fc40000000f00 */
[----:B------:R-:W-:Y:S05]  /*219d0*/  CALL.REL.NOINC `($__internal_13_$__cuda_sm70_shflsync_bfly_p) ;  /* 0x0000195000007944 */ /* 0x000fea0003c00000 */
[----:B------:R-:W-:Y:S05]  /*219e0*/  BRA `(.L_x_987) ;  /* 0xffff10e000007947 */ /* 0x000fea000383ffff */
.L_x_848:
[----:B------:R-:W-:Y:S02]  /*219f0*/  MOV R0, 0x1 ;  /* 0x0000000100007802 */ /* 0x000fe40000000f00 */
[----:B------:R-:W-:-:S02]  /*21a00*/  MOV R2, 0x21a20 ;  /* 0x00021a2000027802 */ /* 0x000fc40000000f00 */
[----:B------:R-:W-:Y:S05]  /*21a10*/  CALL.REL.NOINC `($__internal_13_$__cuda_sm70_shflsync_bfly_p) ;  /* 0x0000191000007944 */ /* 0x000fea0003c00000 */
[----:B------:R-:W-:Y:S01]  /*21a20*/  FMNMX.FTZ R134, R4, R0, !PT ;  /* 0x0000000004867209 */ /* 0x000fe20007810000 */
[----:B------:R-:W-:Y:S01]  /*21a30*/  IMAD.MOV.U32 R4, RZ, RZ, R5 ;  /* 0x000000ffff047224 */ /* 0x000fe200078e0005 */
[----:B------:R-:W-:Y:S01]  /*21a40*/  MOV R2, 0x21a70 ;  /* 0x00021a7000027802 */ /* 0x000fe20000000f00 */
[----:B------:R-:W-:-:S02]  /*21a50*/  IMAD.MOV.U32 R0, RZ, RZ, 0x2 ;  /* 0x00000002ff007424 */ /* 0x000fc400078e00ff */
[----:B------:R-:W-:Y:S05]  /*21a60*/  CALL.REL.NOINC `($__internal_13_$__cuda_sm70_shflsync_bfly_p) ;  /* 0x000018c000007944 */ /* 0x000fea0003c00000 */
[----:B------:R-:W-:Y:S01]  /*21a70*/  FMNMX.FTZ R5, R5, R0, !PT ;  /* 0x0000000005057209 */ /* 0x000fe20007810000 */
[----:B------:R-:W-:Y:S01]  /*21a80*/  IMAD.MOV.U32 R0, RZ, RZ, 0x1 ;  /* 0x00000001ff007424 */ /* 0x000fe200078e00ff */
[----:B------:R-:W-:-:S03]  /*21a90*/  MOV R2, 0x21ac0 ;  /* 0x00021ac000027802 */ /* 0x000fc60000000f00 */
[----:B------:R-:W-:Y:S02]  /*21aa0*/  IMAD.MOV.U32 R4, RZ, RZ, R5 ;  /* 0x000000ffff047224 */ /* 0x000fe400078e0005 */
[----:B------:R-:W-:Y:S05]  /*21ab0*/  CALL.REL.NOINC `($__internal_13_$__cuda_sm70_shflsync_bfly_p) ;  /* 0x0000187000007944 */ /* 0x000fea0003c00000 */
[----:B------:R-:W-:Y:S01]  /*21ac0*/  MOV R3, R0 ;  /* 0x0000000000037202 */ /* 0x000fe20000000f00 */
[----:B------:R-:W-:Y:S05]  /*21ad0*/  BRA `(.L_x_988) ;  /* 0xffff106000007947 */ /* 0x000fea000383ffff */
.L_x_856:
[----:B------:R-:W-:Y:S01]  /*21ae0*/  MOV R202, 0x181f ;  /* 0x0000181f00ca7802 */ /* 0x000fe20000000f00 */
[----:B------:R-:W-:Y:S01]  /*21af0*/  IMAD.MOV.U32 R2, RZ, RZ, RZ ;  /* 0x000000ffff027224 */ /* 0x000fe200078e00ff */
[----:B------:R-:W-:Y:S02]  /*21b00*/  MOV R3, 0x21b20 ;  /* 0x00021b2000037802 */ /* 0x000fe40000000f00 */
[----:B-1234-:R-:W-:Y:S05]  /*21b10*/  CALL.REL.NOINC `($__internal_14_$__cuda_sm70_shflsync_idx_p) ;  /* 0x0000187000007944 */ /* 0x01efea0003c00000 */
[----:B-----5:R-:W-:Y:S01]  /*21b20*/  MOV R4, R0 ;  /* 0x0000000000047202 */ /* 0x020fe20000000f00 */
[----:B-1----:R-:W-:-:S05]  /*21b30*/  BRA `(.L_x_989) ;  /* 0xffff1e5000007947 */ /* 0x002fca000383ffff */
.L_x_857:
[----:B------:R-:W-:Y:S01]  /*21b40*/  MOV R2, RZ ;  /* 0x000000ff00027202 */ /* 0x000fe20000000f00 */
[----:B----4-:R-:W-:Y:S01]  /*21b50*/  IMAD.MOV.U32 R0, RZ, RZ, R5 ;  /* 0x000000ffff007224 */ /* 0x010fe200078e0005 */
[----:B------:R-:W-:Y:S01]  /*21b60*/  MOV R3, 0x21b90 ;  /* 0x00021b9000037802 */ /* 0x000fe20000000f00 */
[----:B------:R-:W-:Y:S02]  /*21b70*/  IMAD.MOV.U32 R202, RZ, RZ, 0x181f ;  /* 0x0000181fffca7424 */ /* 0x000fe400078e00ff */
[----:B-123--:R-:W-:Y:S05]  /*21b80*/  CALL.REL.NOINC `($__internal_14_$__cuda_sm70_shflsync_idx_p) ;  /* 0x0000180000007944 */ /* 0x00efea0003c00000 */
[----:B-1---5:R-:W-:-:S05]  /*21b90*/  BRA `(.L_x_990) ;  /* 0xffff1e1000007947 */ /* 0x022fca000383ffff */
.L_x_860:
[----:B------:R-:W-:Y:S01]  /*21ba0*/  MOV R202, 0x181f ;  /* 0x0000181f00ca7802 */ /* 0x000fe20000000f00 */
[----:B------:R-:W-:Y:S01]  /*21bb0*/  IMAD.MOV.U32 R2, RZ, RZ, RZ ;  /* 0x000000ffff027224 */ /* 0x000fe200078e00ff */
[----:B------:R-:W-:Y:S02]  /*21bc0*/  MOV R3, 0x21be0 ;  /* 0x00021be000037802 */ /* 0x000fe40000000f00 */
[----:B------:R-:W-:Y:S05]  /*21bd0*/  CALL.REL.NOINC `($__internal_14_$__cuda_sm70_shflsync_idx_p) ;  /* 0x000017b000007944 */ /* 0x000fea0003c00000 */
[----:B-----5:R-:W-:Y:S01]  /*21be0*/  MOV R4, R0 ;  /* 0x0000000000047202 */ /* 0x020fe20000000f00 */
[----:B-1----:R-:W-:-:S05]  /*21bf0*/  BRA `(.L_x_991) ;  /* 0xffff29c000007947 */ /* 0x002fca000383ffff */
.L_x_861:
[----:B------:R-:W-:Y:S01]  /*21c00*/  MOV R2, RZ ;  /* 0x000000ff00027202 */ /* 0x000fe20000000f00 */
[----:B-1----:R-:W-:Y:S01]  /*21c10*/  IMAD.MOV.U32 R0, RZ, RZ, R5 ;  /* 0x000000ffff007224 */ /* 0x002fe200078e0005 */
[----:B------:R-:W-:Y:S01]  /*21c20*/  MOV R3, 0x21c50 ;  /* 0x00021c5000037802 */ /* 0x000fe20000000f00 */
[----:B------:R-:W-:Y:S02]  /*21c30*/  IMAD.MOV.U32 R202, RZ, RZ, 0x181f ;  /* 0x0000181fffca7424 */ /* 0x000fe400078e00ff */
[----:B--2---:R-:W-:Y:S05]  /*21c40*/  CALL.REL.NOINC `($__internal_14_$__cuda_sm70_shflsync_idx_p) ;  /* 0x0000174000007944 */ /* 0x004fea0003c00000 */
[----:B-1---5:R-:W-:-:S05]  /*21c50*/  BRA `(.L_x_992) ;  /* 0xffff298000007947 */ /* 0x022fca000383ffff */
.L_x_862:
[----:B------:R-:W-:Y:S01]  /*21c60*/  MOV R2, RZ ;  /* 0x000000ff00027202 */ /* 0x000fe20000000f00 */
[----:B------:R-:W-:Y:S01]  /*21c70*/  IMAD.MOV.U32 R0, RZ, RZ, R4 ;  /* 0x000000ffff007224 */ /* 0x000fe200078e0004 */
[----:B------:R-:W-:Y:S01]  /*21c80*/  MOV R3, 0x21cb0 ;  /* 0x00021cb000037802 */ /* 0x000fe20000000f00 */
[----:B------:R-:W-:Y:S02]  /*21c90*/  IMAD.MOV.U32 R202, RZ, RZ, 0x1c1f ;  /* 0x00001c1fffca7424 */ /* 0x000fe400078e00ff */
[----:B------:R-:W-:Y:S05]  /*21ca0*/  CALL.REL.NOINC `($__internal_14_$__cuda_sm70_shflsync_idx_p) ;  /* 0x000016e000007944 */ /* 0x000fea0003c00000 */
[----:B------:R-:W-:Y:S01]  /*21cb0*/  MOV R3, R0 ;  /* 0x0000000000037202 */ /* 0x000fe20000000f00 */
[----:B-1---5:R-:W-:-:S05]  /*21cc0*/  BRA `(.L_x_993) ;  /* 0xffff2b3000007947 */ /* 0x022fca000383ffff */
.L_x_867:
[----:B------:R-:W-:Y:S01]  /*21cd0*/  MOV R2, 0x1 ;  /* 0x0000000100027802 */ /* 0x000fe20000000f00 */
[----:B------:R-:W-:Y:S01]  /*21ce0*/  IMAD.MOV.U32 R0, RZ, RZ, R4 ;  /* 0x000000ffff007224 */ /* 0x000fe200078e0004 */
[----:B------:R-:W-:Y:S01]  /*21cf0*/  MOV R3, 0x21d20 ;  /* 0x00021d2000037802 */ /* 0x000fe20000000f00 */
[----:B------:R-:W-:Y:S02]  /*21d00*/  IMAD.MOV.U32 R202, RZ, RZ, 0x1c1f ;  /* 0x00001c1fffca7424 */ /* 0x000fe400078e00ff */
[----:B-1----:R-:W-:Y:S05]  /*21d10*/  CALL.REL.NOINC `($__internal_14_$__cuda_sm70_shflsync_idx_p) ;  /* 0x0000167000007944 */ /* 0x002fea0003c00000 */
[----:B------:R-:W-:Y:S01]  /*21d20*/  MOV R3, R0 ;  /* 0x0000000000037202 */ /* 0x000fe20000000f00 */
[----:B-1---5:R-:W-:-:S05]  /*21d30*/  BRA `(.L_x_994) ;  /* 0xffff2e5000007947 */ /* 0x022fca000383ffff */
.L_x_872:
[----:B------:R-:W-:Y:S02]  /*21d40*/  MOV R0, 0x2 ;  /* 0x0000000200007802 */ /* 0x000fe40000000f00 */
[----:B------:R-:W-:Y:S02]  /*21d50*/  MOV R2, 0x21d70 ;  /* 0x00021d7000027802 */ /* 0x000fe40000000f00 */
[----:B------:R-:W-:Y:S05]  /*21d60*/  CALL.REL.NOINC `($__internal_13_$__cuda_sm70_shflsync_bfly_p) ;  /* 0x000015c000007944 */ /* 0x000fea0003c00000 */
[----:B------:R-:W-:-:S05]  /*21d70*/  BRA `(.L_x_995) ;  /* 0xffff329000007947 */ /* 0x000fca000383ffff */
.L_x_873:
[----:B------:R-:W-:Y:S02]  /*21d80*/  MOV R0, 0x1 ;  /* 0x0000000100007802 */ /* 0x000fe40000000f00 */
[----:B------:R-:W-:Y:S02]  /*21d90*/  MOV R2, 0x21db0 ;  /* 0x00021db000027802 */ /* 0x000fe40000000f00 */
[----:B------:R-:W-:Y:S05]  /*21da0*/  CALL.REL.NOINC `($__internal_13_$__cuda_sm70_shflsync_bfly_p) ;  /* 0x0000158000007944 */ /* 0x000fea0003c00000 */
[----:B------:R-:W-:Y:S01]  /*21db0*/  FMNMX.FTZ R134, R4, R0, !PT ;  /* 0x0000000004867209 */ /* 0x000fe20007810000 */
[----:B------:R-:W-:Y:S01]  /*21dc0*/  IMAD.MOV.U32 R4, RZ, RZ, R5 ;  /* 0x000000ffff047224 */ /* 0x000fe200078e0005 */
[----:B------:R-:W-:Y:S01]  /*21dd0*/  MOV R2, 0x21e00 ;  /* 0x00021e0000027802 */ /* 0x000fe20000000f00 */
[----:B------:R-:W-:Y:S02]  /*21de0*/  IMAD.MOV.U32 R0, RZ, RZ, 0x2 ;  /* 0x00000002ff007424 */ /* 0x000fe400078e00ff */
[----:B------:R-:W-:Y:S05]  /*21df0*/  CALL.REL.NOINC `($__internal_13_$__cuda_sm70_shflsync_bfly_p) ;  /* 0x0000153000007944 */ /* 0x000fea0003c00000 */
[----:B------:R-:W-:Y:S01]  /*21e00*/  FMNMX.FTZ R4, R5, R0, !PT ;  /* 0x0000000005047209 */ /* 0x000fe20007810000 */
[----:B------:R-:W-:Y:S01]  /*21e10*/  IMAD.MOV.U32 R0, RZ, RZ, 0x1 ;  /* 0x00000001ff007424 */ /* 0x000fe200078e00ff */
[----:B------:R-:W-:Y:S02]  /*21e20*/  MOV R2, 0x21e40 ;  /* 0x00021e4000027802 */ /* 0x000fe40000000f00 */
[----:B------:R-:W-:Y:S05]  /*21e30*/  CALL.REL.NOINC `($__internal_13_$__cuda_sm70_shflsync_bfly_p) ;  /* 0x000014f000007944 */ /* 0x000fea0003c00000 */
[----:B------:R-:W-:-:S05]  /*21e40*/  BRA `(.L_x_996) ;  /* 0xffff323000007947 */ /* 0x000fca000383ffff */
.L_x_882:
[----:B------:R-:W-:Y:S01]  /*21e50*/  MOV R202, 0x181f ;  /* 0x0000181f00ca7802 */ /* 0x000fe20000000f00 */
[----:B------:R-:W-:Y:S01]  /*21e60*/  IMAD.MOV.U32 R2, RZ, RZ, RZ ;  /* 0x000000ffff027224 */ /* 0x000fe200078e00ff */
[----:B------:R-:W-:Y:S02]  /*21e70*/  MOV R3, 0x21e90 ;  /* 0x00021e9000037802 */ /* 0x000fe40000000f00 */
[----:B-1234-:R-:W-:Y:S05]  /*21e80*/  CALL.REL.NOINC `($__internal_14_$__cuda_sm70_shflsync_idx_p) ;  /* 0x0000150000007944 */ /* 0x01efea0003c00000 */
[----:B-----5:R-:W-:Y:S01]  /*21e90*/  MOV R4, R0 ;  /* 0x0000000000047202 */ /* 0x020fe20000000f00 */
[----:B-1----:R-:W-:-:S05]  /*21ea0*/  BRA `(.L_x_997) ;  /* 0xffff48c000007947 */ /* 0x002fca000383ffff */
.L_x_883:
[----:B------:R-:W-:Y:S01]  /*21eb0*/  MOV R2, RZ ;  /* 0x000000ff00027202 */ /* 0x000fe20000000f00 */
[----:B----4-:R-:W-:Y:S01]  /*21ec0*/  IMAD.MOV.U32 R0, RZ, RZ, R5 ;  /* 0x000000ffff007224 */ /* 0x010fe200078e0005 */
[----:B------:R-:W-:Y:S01]  /*21ed0*/  MOV R3, 0x21f00 ;  /* 0x00021f0000037802 */ /* 0x000fe20000000f00 */
[----:B------:R-:W-:Y:S02]  /*21ee0*/  IMAD.MOV.U32 R202, RZ, RZ, 0x181f ;  /* 0x0000181fffca7424 */ /* 0x000fe400078e00ff */
[----:B-123--:R-:W-:Y:S05]  /*21ef0*/  CALL.REL.NOINC `($__internal_14_$__cuda_sm70_shflsync_idx_p) ;  /* 0x0000149000007944 */ /* 0x00efea0003c00000 */
[----:B-1---5:R-:W-:-:S05]  /*21f00*/  BRA `(.L_x_998) ;  /* 0xffff488000007947 */ /* 0x022fca000383ffff */
.L_x_886:
[----:B------:R-:W-:Y:S01]  /*21f10*/  MOV R202, 0x181f ;  /* 0x0000181f00ca7802 */ /* 0x000fe20000000f00 */
[----:B------:R-:W-:Y:S01]  /*21f20*/  IMAD.MOV.U32 R2, RZ, RZ, RZ ;  /* 0x000000ffff027224 */ /* 0x000fe200078e00ff */
[----:B------:R-:W-:Y:S02]  /*21f30*/  MOV R3, 0x21f50 ;  /* 0x00021f5000037802 */ /* 0x000fe40000000f00 */
[----:B------:R-:W-:Y:S05]  /*21f40*/  CALL.REL.NOINC `($__internal_14_$__cuda_sm70_shflsync_idx_p) ;  /* 0x0000144000007944 */ /* 0x000fea0003c00000 */
[----:B-----5:R-:W-:Y:S01]  /*21f50*/  MOV R4, R0 ;  /* 0x0000000000047202 */ /* 0x020fe20000000f00 */
[----:B-1----:R-:W-:-:S05]  /*21f60*/  BRA `(.L_x_999) ;  /* 0xffff546000007947 */ /* 0x002fca000383ffff */
.L_x_887:
[----:B------:R-:W-:Y:S01]  /*21f70*/  MOV R2, RZ ;  /* 0x000000ff00027202 */ /* 0x000fe20000000f00 */
[----:B-1----:R-:W-:Y:S01]  /*21f80*/  IMAD.MOV.U32 R0, RZ, RZ, R5 ;  /* 0x000000ffff007224 */ /* 0x002fe200078e0005 */
[----:B------:R-:W-:Y:S01]  /*21f90*/  MOV R3, 0x21fc0 ;  /* 0x00021fc000037802 */ /* 0x000fe20000000f00 */
[----:B------:R-:W-:Y:S02]  /*21fa0*/  IMAD.MOV.U32 R202, RZ, RZ, 0x181f ;  /* 0x0000181fffca7424 */ /* 0x000fe400078e00ff */
[----:B--2---:R-:W-:Y:S05]  /*21fb0*/  CALL.REL.NOINC `($__internal_14_$__cuda_sm70_shflsync_idx_p) ;  /* 0x000013d000007944 */ /* 0x004fea0003c00000 */
[----:B-1---5:R-:W-:-:S05]  /*21fc0*/  BRA `(.L_x_1000) ;  /* 0xffff542000007947 */ /* 0x022fca000383ffff */
.L_x_888:
[----:B------:R-:W-:Y:S02]  /*21fd0*/  MOV R0, 0x2 ;  /* 0x0000000200007802 */ /* 0x000fe40000000f00 */
[----:B------:R-:W-:Y:S02]  /*21fe0*/  MOV R2, 0x22000 ;  /* 0x0002200000027802 */ /* 0x000fe40000000f00 */
[----:B------:R-:W-:Y:S05]  /*21ff0*/  CALL.REL.NOINC `($__internal_13_$__cuda_sm70_shflsync_bfly_p) ;  /* 0x0000133000007944 */ /* 0x000fea0003c00000 */
[----:B------:R-:W-:-:S05]  /*22000*/  BRA `(.L_x_1001) ;  /* 0xffff566000007947 */ /* 0x000fca000383ffff */
.L_x_889:
        /* <DEDUP_REMOVED lines=13> */
.L_x_892:
[----:B------:R-:W-:Y:S01]  /*220e0*/  MOV R202, 0x181f ;  /* 0x0000181f00ca7802 */ /* 0x000fe20000000f00 */
[----:B------:R-:W-:Y:S01]  /*220f0*/  IMAD.MOV.U32 R2, RZ, RZ, RZ ;  /* 0x000000ffff027224 */ /* 0x000fe200078e00ff */
[----:B------:R-:W-:Y:S02]  /*22100*/  MOV R3, 0x22120 ;  /* 0x0002212000037802 */ /* 0x000fe40000000f00 */
[----:B-1234-:R-:W-:Y:S05]  /*22110*/  CALL.REL.NOINC `($__internal_14_$__cuda_sm70_shflsync_idx_p) ;  /* 0x0000127000007944 */ /* 0x01efea0003c00000 */
[----:B-1---5:R-:W-:-:S05]  /*22120*/  BRA `(.L_x_1003) ;  /* 0xffff69f000007947 */ /* 0x022fca000383ffff */
.L_x_895:
[----:B------:R-:W-:Y:S01]  /*22130*/  MOV R202, 0x181f ;  /* 0x0000181f00ca7802 */ /* 0x000fe20000000f00 */
[----:B------:R-:W-:Y:S01]  /*22140*/  IMAD.MOV.U32 R2, RZ, RZ, RZ ;  /* 0x000000ffff027224 */ /* 0x000fe200078e00ff */
[----:B------:R-:W-:Y:S02]  /*22150*/  MOV R3, 0x22170 ;  /* 0x0002217000037802 */ /* 0x000fe40000000f00 */
[----:B-1----:R-:W-:Y:S05]  /*22160*/  CALL.REL.NOINC `($__internal_14_$__cuda_sm70_shflsync_idx_p) ;  /* 0x0000122000007944 */ /* 0x002fea0003c00000 */
[----:B-----5:R-:W-:Y:S01]  /*22170*/  MOV R4, R0 ;  /* 0x0000000000047202 */ /* 0x020fe20000000f00 */
[----:B-1----:R-:W-:-:S05]  /*22180*/  BRA `(.L_x_1004) ;  /* 0xffff75a000007947 */ /* 0x002fca000383ffff */
.L_x_896:
[----:B------:R-:W-:Y:S01]  /*22190*/  MOV R2, RZ ;  /* 0x000000ff00027202 */ /* 0x000fe20000000f00 */
[----:B--2---:R-:W-:Y:S01]  /*221a0*/  IMAD.MOV.U32 R0, RZ, RZ, R5 ;  /* 0x000000ffff007224 */ /* 0x004fe200078e0005 */
[----:B------:R-:W-:Y:S01]  /*221b0*/  MOV R3, 0x221e0 ;  /* 0x000221e000037802 */ /* 0x000fe20000000f00 */
[----:B------:R-:W-:Y:S02]  /*221c0*/  IMAD.MOV.U32 R202, RZ, RZ, 0x181f ;  /* 0x0000181fffca7424 */ /* 0x000fe400078e00ff */
[----:B-1-3--:R-:W-:Y:S05]  /*221d0*/  CALL.REL.NOINC `($__internal_14_$__cuda_sm70_shflsync_idx_p) ;  /* 0x000011b000007944 */ /* 0x00afea0003c00000 */
[----:B-1---5:R-:W-:-:S05]  /*221e0*/  BRA `(.L_x_1005) ;  /* 0xffff756000007947 */ /* 0x022fca000383ffff */
.L_x_897:
[----:B------:R-:W-:Y:S01]  /*221f0*/  MOV R2, RZ ;  /* 0x000000ff00027202 */ /* 0x000fe20000000f00 */
[----:B------:R-:W-:Y:S01]  /*22200*/  IMAD.MOV.U32 R0, RZ, RZ, R4 ;  /* 0x000000ffff007224 */ /* 0x000fe200078e0004 */
[----:B------:R-:W-:Y:S01]  /*22210*/  MOV R3, 0x22240 ;  /* 0x0002224000037802 */ /* 0x000fe20000000f00 */
[----:B------:R-:W-:Y:S02]  /*22220*/  IMAD.MOV.U32 R202, RZ, RZ, 0x1c1f ;  /* 0x00001c1fffca7424 */ /* 0x000fe400078e00ff */
[----:B-1----:R-:W-:Y:S05]  /*22230*/  CALL.REL.NOINC `($__internal_14_$__cuda_sm70_shflsync_idx_p) ;  /* 0x0000115000007944 */ /* 0x002fea0003c00000 */
[----:B------:R-:W-:Y:S01]  /*22240*/  MOV R3, R0 ;  /* 0x0000000000037202 */ /* 0x000fe20000000f00 */
[----:B-1---5:R-:W-:-:S05]  /*22250*/  BRA `(.L_x_1006) ;  /* 0xffff76d000007947 */ /* 0x022fca000383ffff */
.L_x_902:
[----:B------:R-:W-:Y:S01]  /*22260*/  MOV R2, 0x1 ;  /* 0x0000000100027802 */ /* 0x000fe20000000f00 */
[----:B------:R-:W-:Y:S01]  /*22270*/  IMAD.MOV.U32 R0, RZ, RZ, R4 ;  /* 0x000000ffff007224 */ /* 0x000fe200078e0004 */
[----:B------:R-:W-:Y:S01]  /*22280*/  MOV R3, 0x222b0 ;  /* 0x000222b000037802 */ /* 0x000fe20000000f00 */
[----:B------:R-:W-:Y:S02]  /*22290*/  IMAD.MOV.U32 R202, RZ, RZ, 0x1c1f ;  /* 0x00001c1fffca7424 */ /* 0x000fe400078e00ff */
[----:B-12---:R-:W-:Y:S05]  /*222a0*/  CALL.REL.NOINC `($__internal_14_$__cuda_sm70_shflsync_idx_p) ;  /* 0x000010e000007944 */ /* 0x006fea0003c00000 */
[----:B------:R-:W-:Y:S01]  /*222b0*/  MOV R3, R0 ;  /* 0x0000000000037202 */ /* 0x000fe20000000f00 */
[----:B-1---5:R-:W-:-:S05]  /*222c0*/  BRA `(.L_x_1007) ;  /* 0xffff79f000007947 */ /* 0x022fca000383ffff */
.L_x_907:
[----:B------:R-:W-:Y:S02]  /*222d0*/  MOV R0, 0x2 ;  /* 0x0000000200007802 */ /* 0x000fe40000000f00 */
[----:B------:R-:W-:Y:S02]  /*222e0*/  MOV R2, 0x22300 ;  /* 0x0002230000027802 */ /* 0x000fe40000000f00 */
[----:B------:R-:W-:Y:S05]  /*222f0*/  CALL.REL.NOINC `($__internal_13_$__cuda_sm70_shflsync_bfly_p) ;  /* 0x0000103000007944 */ /* 0x000fea0003c00000 */
[----:B------:R-:W-:-:S05]  /*22300*/  BRA `(.L_x_1008) ;  /* 0xffff7e3000007947 */ /* 0x000fca000383ffff */
.L_x_908:
        /* <DEDUP_REMOVED lines=13> */
.L_x_910:
[----:B------:R-:W-:Y:S01]  /*223e0*/  IMAD.MOV.U32 R4, RZ, RZ, R204 ;  /* 0x000000ffff047224 */ /* 0x000fe200078e00cc */
[----:B------:R-:W-:-:S02]  /*223f0*/  MOV R0, 0x2 ;  /* 0x0000000200007802 */ /* 0x000fc40000000f00 */
[----:B------:R-:W-:Y:S02]  /*22400*/  MOV R2, 0x22420 ;  /* 0x0002242000027802 */ /* 0x000fe40000000f00 */
[----:B------:R-:W-:Y:S05]  /*22410*/  CALL.REL.NOINC `($__internal_13_$__cuda_sm70_shflsync_bfly_p) ;  /* 0x00000f1000007944 */ /* 0x000fea0003c00000 */
[----:B------:R-:W-:Y:S05]  /*22420*/  BRA `(.L_x_1010) ;  /* 0xffff90a000007947 */ /* 0x000fea000383ffff */
.L_x_911:
[----:B------:R-:W-:Y:S01]  /*22430*/  IMAD.MOV.U32 R4, RZ, RZ, R6 ;  /* 0x000000ffff047224 */ /* 0x000fe200078e0006 */
[----:B------:R-:W-:Y:S02]  /*22440*/  MOV R0, 0x1 ;  /* 0x0000000100007802 */ /* 0x000fe40000000f00 */
[----:B------:R-:W-:Y:S02]  /*22450*/  MOV R2, 0x22470 ;  /* 0x0002247000027802 */ /* 0x000fe40000000f00 */
[----:B-1----:R-:W-:Y:S05]  /*22460*/  CALL.REL.NOINC `($__internal_13_$__cuda_sm70_shflsync_bfly_p) ;  /* 0x00000ec000007944 */ /* 0x002fea0003c00000 */
[----:B------:R-:W-:Y:S01]  /*22470*/  FADD.FTZ R6, R6, R0 ;  /* 0x0000000006067221 */ /* 0x000fe20000010000 */
[----:B------:R-:W-:Y:S02]  /*22480*/  MOV R4, R203 ;  /* 0x000000cb00047202 */ /* 0x000fe40000000f00 */
[----:B------:R-:W-:Y:S02]  /*22490*/  MOV R0, 0x2 ;  /* 0x0000000200007802 */ /* 0x000fe40000000f00 */
[----:B------:R-:W-:Y:S02]  /*224a0*/  MOV R2, 0x224c0 ;  /* 0x000224c000027802 */ /* 0x000fe40000000f00 */
[----:B------:R-:W-:Y:S05]  /*224b0*/  CALL.REL.NOINC `($__internal_13_$__cuda_sm70_shflsync_bfly_p) ;  /* 0x00000e7000007944 */ /* 0x000fea0003c00000 */
[----:B------:R-:W-:Y:S01]  /*224c0*/  FADD.FTZ R4, R203, R0 ;  /* 0x00000000cb047221 */ /* 0x000fe20000010000 */
[----:B------:R-:W-:Y:S02]  /*224d0*/  MOV R0, 0x1 ;  /* 0x0000000100007802 */ /* 0x000fe40000000f00 */
[----:B------:R-:W-:-:S02]  /*224e0*/  MOV R2, 0x22500 ;  /* 0x0002250000027802 */ /* 0x000fc40000000f00 */
[----:B------:R-:W-:Y:S05]  /*224f0*/  CALL.REL.NOINC `($__internal_13_$__cuda_sm70_shflsync_bfly_p) ;  /* 0x00000e3000007944 */ /* 0x000fea0003c00000 */
[----:B------:R-:W-:Y:S01]  /*22500*/  MOV R3, R0 ;  /* 0x0000000000037202 */ /* 0x000fe20000000f00 */
[----:B------:R-:W-:Y:S05]  /*22510*/  BRA `(.L_x_1011) ;  /* 0xffff902000007947 */ /* 0x000fea000383ffff */
.L_x_918:
[----:B--234-:R-:W-:Y:S01]  /*22520*/  IMAD.MOV.U32 R0, RZ, RZ, R13 ;  /* 0x000000ffff007224 */ /* 0x01cfe200078e000d */
[----:B------:R-:W-:Y:S01]  /*22530*/  MOV R2, RZ ;  /* 0x000000ff00027202 */ /* 0x000fe20000000f00 */
[----:B------:R-:W-:Y:S01]  /*22540*/  IMAD.MOV.U32 R202, RZ, RZ, 0x181f ;  /* 0x0000181fffca7424 */ /* 0x000fe200078e00ff */
[----:B------:R-:W-:-:S02]  /*22550*/  MOV R3, 0x22570 ;  /* 0x0002257000037802 */ /* 0x000fc40000000f00 */
[----:B-1----:R-:W-:Y:S05]  /*22560*/  CALL.REL.NOINC `($__internal_14_$__cuda_sm70_shflsync_idx_p) ;  /* 0x00000e2000007944 */ /* 0x002fea0003c00000 */
[----:B-----5:R-:W-:Y:S01]  /*22570*/  MOV R4, R0 ;  /* 0x0000000000047202 */ /* 0x020fe20000000f00 */
[----:B-1----:R-:W-:Y:S05]  /*22580*/  BRA `(.L_x_1012) ;  /* 0xffffab3000007947 */ /* 0x002fea000383ffff */
.L_x_919:
[----:B------:R-:W-:Y:S01]  /*22590*/  IMAD.MOV.U32 R0, RZ, RZ, R14 ;  /* 0x000000ffff007224 */ /* 0x000fe200078e000e */
[----:B------:R-:W-:Y:S01]  /*225a0*/  MOV R2, RZ ;  /* 0x000000ff00027202 */ /* 0x000fe20000000f00 */
[----:B------:R-:W-:Y:S01]  /*225b0*/  IMAD.MOV.U32 R202, RZ, RZ, 0x181f ;  /* 0x0000181fffca7424 */ /* 0x000fe200078e00ff */
[----:B------:R-:W-:-:S02]  /*225c0*/  MOV R3, 0x225e0 ;  /* 0x000225e000037802 */ /* 0x000fc40000000f00 */
[----:B-123--:R-:W-:Y:S05]  /*225d0*/  CALL.REL.NOINC `($__internal_14_$__cuda_sm70_shflsync_idx_p) ;  /* 0x00000db000007944 */ /* 0x00efea0003c00000 */
[----:B-1---5:R-:W-:Y:S05]  /*225e0*/  BRA `(.L_x_1013) ;  /* 0xffffaaf000007947 */ /* 0x022fea000383ffff */
.L_x_922:
[----:B--2---:R-:W-:Y:S01]  /*225f0*/  IMAD.MOV.U32 R0, RZ, RZ, R13 ;  /* 0x000000ffff007224 */ /* 0x004fe200078e000d */
[----:B------:R-:W-:Y:S01]  /*22600*/  MOV R2, 0x1 ;  /* 0x0000000100027802 */ /* 0x000fe20000000f00 */
[----:B------:R-:W-:Y:S01]  /*22610*/  IMAD.MOV.U32 R202, RZ, RZ, 0x181f ;  /* 0x0000181fffca7424 */ /* 0x000fe200078e00ff */
[----:B------:R-:W-:-:S02]  /*22620*/  MOV R3, 0x22640 ;  /* 0x0002264000037802 */ /* 0x000fc40000000f00 */
[----:B-1-34-:R-:W-:Y:S05]  /*22630*/  CALL.REL.NOINC `($__internal_14_$__cuda_sm70_shflsync_idx_p) ;  /* 0x00000d5000007944 */ /* 0x01afea0003c00000 */
[----:B-----5:R-:W-:Y:S01]  /*22640*/  IMAD.MOV.U32 R4, RZ, RZ, R0 ;  /* 0x000000ffff047224 */ /* 0x020fe200078e0000 */
[----:B------:R-:W-:Y:S01]  /*22650*/  MOV R2, 0x1 ;  /* 0x0000000100027802 */ /* 0x000fe20000000f00 */
[----:B------:R-:W-:Y:S01]  /*22660*/  IMAD.MOV.U32 R0, RZ, RZ, R14 ;  /* 0x000000ffff007224 */ /* 0x000fe200078e000e */
[----:B------:R-:W-:-:S02]  /*22670*/  MOV R202, 0x181f ;  /* 0x0000181f00ca7802 */ /* 0x000fc40000000f00 */
[----:B------:R-:W-:Y:S02]  /*22680*/  MOV R3, 0x226a0 ;  /* 0x000226a000037802 */ /* 0x000fe40000000f00 */
[----:B-1----:R-:W-:Y:S05]  /*22690*/  CALL.REL.NOINC `($__internal_14_$__cuda_sm70_shflsync_idx_p) ;  /* 0x00000cf000007944 */ /* 0x002fea0003c00000 */
[----:B-1---5:R-:W-:Y:S05]  /*226a0*/  BRA `(.L_x_1014) ;  /* 0xffffaba000007947 */ /* 0x022fea000383ffff */
.L_x_925:
[----:B--2---:R-:W-:Y:S01]  /*226b0*/  IMAD.MOV.U32 R0, RZ, RZ, R13 ;  /* 0x000000ffff007224 */ /* 0x004fe200078e000d */
[----:B------:R-:W-:Y:S01]  /*226c0*/  MOV R2, 0x2 ;  /* 0x0000000200027802 */ /* 0x000fe20000000f00 */
[----:B------:R-:W-:Y:S01]  /*226d0*/  IMAD.MOV.U32 R202, RZ, RZ, 0x181f ;  /* 0x0000181fffca7424 */ /* 0x000fe200078e00ff */
[----:B------:R-:W-:Y:S02]  /*226e0*/  MOV R3, 0x22700 ;  /* 0x0002270000037802 */ /* 0x000fe40000000f00 */
[----:B-1-34-:R-:W-:Y:S05]  /*226f0*/  CALL.REL.NOINC `($__internal_14_$__cuda_sm70_shflsync_idx_p) ;  /* 0x00000c9000007944 */ /* 0x01afea0003c00000 */
[----:B-----5:R-:W-:Y:S01]  /*22700*/  MOV R4, R0 ;  /* 0x0000000000047202 */ /* 0x020fe20000000f00 */
[----:B-1----:R-:W-:Y:S05]  /*22710*/  BRA `(.L_x_1015) ;  /* 0xffffaca000007947 */ /* 0x002fea000383ffff */
.L_x_926:
[----:B--2---:R-:W-:Y:S01]  /*22720*/  IMAD.MOV.U32 R0, RZ, RZ, R14 ;  /* 0x000000ffff007224 */ /* 0x004fe200078e000e */
[----:B------:R-:W-:Y:S01]  /*22730*/  MOV R2, 0x2 ;  /* 0x0000000200027802 */ /* 0x000fe20000000f00 */
[----:B------:R-:W-:Y:S01]  /*22740*/  IMAD.MOV.U32 R202, RZ, RZ, 0x181f ;  /* 0x0000181fffca7424 */ /* 0x000fe200078e00ff */
[----:B------:R-:W-:Y:S02]  /*22750*/  MOV R3, 0x22770 ;  /* 0x0002277000037802 */ /* 0x000fe40000000f00 */
[----:B-1-34-:R-:W-:Y:S05]  /*22760*/  CALL.REL.NOINC `($__internal_14_$__cuda_sm70_shflsync_idx_p) ;  /* 0x00000c2000007944 */ /* 0x01afea0003c00000 */
[----:B-1---5:R-:W-:Y:S05]  /*22770*/  BRA `(.L_x_1016) ;  /* 0xffffac6000007947 */ /* 0x022fea000383ffff */
.L_x_929:
[----:B----4-:R-:W-:Y:S01]  /*22780*/  IMAD.MOV.U32 R0, RZ, RZ, R13 ;  /* 0x000000ffff007224 */ /* 0x010fe200078e000d */
[----:B---3--:R-:W-:Y:S01]  /*22790*/  MOV R2, 0x3 ;  /* 0x0000000300027802 */ /* 0x008fe20000000f00 */
[----:B------:R-:W-:Y:S01]  /*227a0*/  IMAD.MOV.U32 R202, RZ, RZ, 0x181f ;  /* 0x0000181fffca7424 */ /* 0x000fe200078e00ff */
[----:B------:R-:W-:-:S02]  /*227b0*/  MOV R3, 0x227d0 ;  /* 0x000227d000037802 */ /* 0x000fc40000000f00 */
[----:B-12---:R-:W-:Y:S05]  /*227c0*/  CALL.REL.NOINC `($__internal_14_$__cuda_sm70_shflsync_idx_p) ;  /* 0x00000bc000007944 */ /* 0x006fea0003c00000 */
[----:B-----5:R-:W-:Y:S01]  /*227d0*/  IMAD.MOV.U32 R4, RZ, RZ, R0 ;  /* 0x000000ffff047224 */ /* 0x020fe200078e0000 */
[----:B------:R-:W-:Y:S01]  /*227e0*/  MOV R2, 0x3 ;  /* 0x0000000300027802 */ /* 0x000fe20000000f00 */
[----:B------:R-:W-:Y:S01]  /*227f0*/  IMAD.MOV.U32 R0, RZ, RZ, R14 ;  /* 0x000000ffff007224 */ /* 0x000fe200078e000e */
[----:B------:R-:W-:-:S02]  /*22800*/  MOV R202, 0x181f ;  /* 0x0000181f00ca7802 */ /* 0x000fc40000000f00 */
[----:B------:R-:W-:Y:S02]  /*22810*/  MOV R3, 0x22830 ;  /* 0x0002283000037802 */ /* 0x000fe40000000f00 */
[----:B-1----:R-:W-:Y:S05]  /*22820*/  CALL.REL.NOINC `($__internal_14_$__cuda_sm70_shflsync_idx_p) ;  /* 0x00000b6000007944 */ /* 0x002fea0003c00000 */
[----:B-1---5:R-:W-:Y:S05]  /*22830*/  BRA `(.L_x_1017) ;  /* 0xffffad2000007947 */ /* 0x022fea000383ffff */
.L_x_931:
[----:B------:R-:W-:Y:S01]  /*22840*/  IMAD.MOV.U32 R0, RZ, RZ, R5 ;  /* 0x000000ffff007224 */ /* 0x000fe200078e0005 */
[----:B------:R-:W-:Y:S01]  /*22850*/  MOV R2, RZ ;  /* 0x000000ff00027202 */ /* 0x000fe20000000f00 */
[----:B------:R-:W-:Y:S01]  /*22860*/  IMAD.MOV.U32 R202, RZ, RZ, 0x1c1f ;  /* 0x00001c1fffca7424 */ /* 0x000fe200078e00ff */
[----:B------:R-:W-:Y:S02]  /*22870*/  MOV R3, 0x22890 ;  /* 0x0002289000037802 */ /* 0x000fe40000000f00 */
[----:B------:R-:W-:Y:S05]  /*22880*/  CALL.REL.NOINC `($__internal_14_$__cuda_sm70_shflsync_idx_p) ;  /* 0x00000b0000007944 */ /* 0x000fea0003c00000 */
[----:B-----5:R-:W-:Y:S01]  /*22890*/  MOV R4, R0 ;  /* 0x0000000000047202 */ /* 0x020fe20000000f00 */
[----:B-1----:R-:W-:Y:S05]  /*228a0*/  BRA `(.L_x_1018) ;  /* 0xffffb01000007947 */ /* 0x002fea000383ffff */
.L_x_932:
[----:B------:R-:W-:Y:S01]  /*228b0*/  IMAD.MOV.U32 R0, RZ, RZ, R12 ;  /* 0x000000ffff007224 */ /* 0x000fe200078e000c */
[----:B------:R-:W-:Y:S01]  /*228c0*/  MOV R2, RZ ;  /* 0x000000ff00027202 */ /* 0x000fe20000000f00 */
[----:B------:R-:W-:Y:S01]  /*228d0*/  IMAD.MOV.U32 R202, RZ, RZ, 0x1c1f ;  /* 0x00001c1fffca7424 */ /* 0x000fe200078e00ff */
[----:B------:R-:W-:Y:S02]  /*228e0*/  MOV R3, 0x22900 ;  /* 0x0002290000037802 */ /* 0x000fe40000000f00 */
[----:B-12---:R-:W-:Y:S05]  /*228f0*/  CALL.REL.NOINC `($__internal_14_$__cuda_sm70_shflsync_idx_p) ;  /* 0x00000a9000007944 */ /* 0x006fea0003c00000 */
[----:B-1---5:R-:W-:Y:S05]  /*22900*/  BRA `(.L_x_1019) ;  /* 0xffffafd000007947 */ /* 0x022fea000383ffff */
.L_x_935:
[----:B----4-:R-:W-:Y:S01]  /*22910*/  IMAD.MOV.U32 R0, RZ, RZ, R5 ;  /* 0x000000ffff007224 */ /* 0x010fe200078e0005 */
[----:B------:R-:W-:Y:S01]  /*22920*/  MOV R2, 0x1 ;  /* 0x0000000100027802 */ /* 0x000fe20000000f00 */
[----:B------:R-:W-:Y:S01]  /*22930*/  IMAD.MOV.U32 R202, RZ, RZ, 0x1c1f ;  /* 0x00001c1fffca7424 */ /* 0x000fe200078e00ff */
[----:B------:R-:W-:-:S02]  /*22940*/  MOV R3, 0x22960 ;  /* 0x0002296000037802 */ /* 0x000fc40000000f00 */
[----:B-123--:R-:W-:Y:S05]  /*22950*/  CALL.REL.NOINC `($__internal_14_$__cuda_sm70_shflsync_idx_p) ;  /* 0x00000a3000007944 */ /* 0x00efea0003c00000 */
[----:B-----5:R-:W-:Y:S01]  /*22960*/  IMAD.MOV.U32 R4, RZ, RZ, R0 ;  /* 0x000000ffff047224 */ /* 0x020fe200078e0000 */
[----:B------:R-:W-:Y:S01]  /*22970*/  MOV R2, 0x1 ;  /* 0x0000000100027802 */ /* 0x000fe20000000f00 */
[----:B------:R-:W-:Y:S01]  /*22980*/  IMAD.MOV.U32 R0, RZ, RZ, R12 ;  /* 0x000000ffff007224 */ /* 0x000fe200078e000c */
[----:B------:R-:W-:-:S02]  /*22990*/  MOV R202, 0x1c1f ;  /* 0x00001c1f00ca7802 */ /* 0x000fc40000000f00 */
[----:B------:R-:W-:Y:S02]  /*229a0*/  MOV R3, 0x229c0 ;  /* 0x000229c000037802 */ /* 0x000fe40000000f00 */
[----:B-1----:R-:W-:Y:S05]  /*229b0*/  CALL.REL.NOINC `($__internal_14_$__cuda_sm70_shflsync_idx_p) ;  /* 0x000009d000007944 */ /* 0x002fea0003c00000 */
[----:B-1---5:R-:W-:Y:S05]  /*229c0*/  BRA `(.L_x_1020) ;  /* 0xffffbc5000007947 */ /* 0x022fea000383ffff */
.L_x_939:
[----:B------:R-:W-:Y:S01]  /*229d0*/  IMAD.MOV.U32 R0, RZ, RZ, R5 ;  /* 0x000000ffff007224 */ /* 0x000fe200078e0005 */
[----:B------:R-:W-:Y:S01]  /*229e0*/  MOV R2, RZ ;  /* 0x000000ff00027202 */ /* 0x000fe20000000f00 */
[----:B------:R-:W-:Y:S01]  /*229f0*/  IMAD.MOV.U32 R202, RZ, RZ, 0x181f ;  /* 0x0000181fffca7424 */ /* 0x000fe200078e00ff */
[----:B------:R-:W-:Y:S02]  /*22a00*/  MOV R3, 0x22a20 ;  /* 0x00022a2000037802 */ /* 0x000fe40000000f00 */
[----:B------:R-:W-:Y:S05]  /*22a10*/  CALL.REL.NOINC `($__internal_14_$__cuda_sm70_shflsync_idx_p) ;  /* 0x0000097000007944 */ /* 0x000fea0003c00000 */
[----:B-----5:R-:W-:Y:S01]  /*22a20*/  MOV R4, R0 ;  /* 0x0000000000047202 */ /* 0x020fe20000000f00 */
[----:B-1----:R-:W-:Y:S05]  /*22a30*/  BRA `(.L_x_1021) ;  /* 0xffffd0e000007947 */ /* 0x002fea000383ffff */
.L_x_940:
[----:B------:R-:W-:Y:S01]  /*22a40*/  IMAD.MOV.U32 R0, RZ, RZ, R14 ;  /* 0x000000ffff007224 */ /* 0x000fe200078e000e */
[----:B------:R-:W-:Y:S01]  /*22a50*/  MOV R2, RZ ;  /* 0x000000ff00027202 */ /* 0x000fe20000000f00 */
[----:B------:R-:W-:Y:S01]  /*22a60*/  IMAD.MOV.U32 R202, RZ, RZ, 0x181f ;  /* 0x0000181fffca7424 */ /* 0x000fe200078e00ff */
[----:B------:R-:W-:Y:S02]  /*22a70*/  MOV R3, 0x22a90 ;  /* 0x00022a9000037802 */ /* 0x000fe40000000f00 */
[----:B-12---:R-:W-:Y:S05]  /*22a80*/  CALL.REL.NOINC `($__internal_14_$__cuda_sm70_shflsync_idx_p) ;  /* 0x0000090000007944 */ /* 0x006fea0003c00000 */
[----:B-1---5:R-:W-:Y:S05]  /*22a90*/  BRA `(.L_x_1022) ;  /* 0xffffd0a000007947 */ /* 0x022fea000383ffff */
.L_x_943:
[----:B----4-:R-:W-:Y:S01]  /*22aa0*/  IMAD.MOV.U32 R0, RZ, RZ, R5 ;  /* 0x000000ffff007224 */ /* 0x010fe200078e0005 */
[----:B--2---:R-:W-:Y:S01]  /*22ab0*/  MOV R2, 0x1 ;  /* 0x0000000100027802 */ /* 0x004fe20000000f00 */
[----:B------:R-:W-:Y:S01]  /*22ac0*/  IMAD.MOV.U32 R202, RZ, RZ, 0x181f ;  /* 0x0000181fffca7424 */ /* 0x000fe200078e00ff */
[----:B------:R-:W-:-:S02]  /*22ad0*/  MOV R3, 0x22af0 ;  /* 0x00022af000037802 */ /* 0x000fc40000000f00 */
[----:B-1-3--:R-:W-:Y:S05]  /*22ae0*/  CALL.REL.NOINC `($__internal_14_$__cuda_sm70_shflsync_idx_p) ;  /* 0x000008a000007944 */ /* 0x00afea0003c00000 */
[----:B-----5:R-:W-:Y:S01]  /*22af0*/  IMAD.MOV.U32 R4, RZ, RZ, R0 ;  /* 0x000000ffff047224 */ /* 0x020fe200078e0000 */
[----:B------:R-:W-:Y:S01]  /*22b00*/  MOV R2, 0x1 ;  /* 0x0000000100027802 */ /* 0x000fe20000000f00 */
[----:B------:R-:W-:Y:S01]  /*22b10*/  IMAD.MOV.U32 R0, RZ, RZ, R14 ;  /* 0x000000ffff007224 */ /* 0x000fe200078e000e */
[----:B------:R-:W-:-:S02]  /*22b20*/  MOV R202, 0x181f ;  /* 0x0000181f00ca7802 */ /* 0x000fc40000000f00 */
[----:B------:R-:W-:Y:S02]  /*22b30*/  MOV R3, 0x22b50 ;  /* 0x00022b5000037802 */ /* 0x000fe40000000f00 */
[----:B-1----:R-:W-:Y:S05]  /*22b40*/  CALL.REL.NOINC `($__internal_14_$__cuda_sm70_shflsync_idx_p) ;  /* 0x0000084000007944 */ /* 0x002fea0003c00000 */
[----:B-1---5:R-:W-:Y:S05]  /*22b50*/  BRA `(.L_x_1023) ;  /* 0xffffd16000007947 */ /* 0x022fea000383ffff */
.L_x_946:
[----:B----4-:R-:W-:Y:S01]  /*22b60*/  IMAD.MOV.U32 R0, RZ, RZ, R5 ;  /* 0x000000ffff007224 */ /* 0x010fe200078e0005 */
[----:B-1----:R-:W-:Y:S01]  /*22b70*/  MOV R2, 0x2 ;  /* 0x0000000200027802 */ /* 0x002fe20000000f00 */
[----:B------:R-:W-:Y:S01]  /*22b80*/  IMAD.MOV.U32 R202, RZ, RZ, 0x181f ;  /* 0x0000181fffca7424 */ /* 0x000fe200078e00ff */
[----:B------:R-:W-:Y:S02]  /*22b90*/  MOV R3, 0x22bb0 ;  /* 0x00022bb000037802 */ /* 0x000fe40000000f00 */
[----:B--23--:R-:W-:Y:S05]  /*22ba0*/  CALL.REL.NOINC `($__internal_14_$__cuda_sm70_shflsync_idx_p) ;  /* 0x000007e000007944 */ /* 0x00cfea0003c00000 */
[----:B-----5:R-:W-:Y:S01]  /*22bb0*/  MOV R4, R0 ;  /* 0x0000000000047202 */ /* 0x020fe20000000f00 */
[----:B-1----:R-:W-:Y:S05]  /*22bc0*/  BRA `(.L_x_1024) ;  /* 0xffffd26000007947 */ /* 0x002fea000383ffff */
.L_x_947:
[----:B----4-:R-:W-:Y:S01]  /*22bd0*/  IMAD.MOV.U32 R0, RZ, RZ, R14 ;  /* 0x000000ffff007224 */ /* 0x010fe200078e000e */
[----:B------:R-:W-:Y:S01]  /*22be0*/  MOV R2, 0x2 ;  /* 0x0000000200027802 */ /* 0x000fe20000000f00 */
[----:B------:R-:W-:Y:S01]  /*22bf0*/  IMAD.MOV.U32 R202, RZ, RZ, 0x181f ;  /* 0x0000181fffca7424 */ /* 0x000fe200078e00ff */
[----:B------:R-:W-:Y:S02]  /*22c00*/  MOV R3, 0x22c20 ;  /* 0x00022c2000037802 */ /* 0x000fe40000000f00 */
[----:B-123--:R-:W-:Y:S05]  /*22c10*/  CALL.REL.NOINC `($__internal_14_$__cuda_sm70_shflsync_idx_p) ;  /* 0x0000077000007944 */ /* 0x00efea0003c00000 */
[----:B-1---5:R-:W-:Y:S05]  /*22c20*/  BRA `(.L_x_1025) ;  /* 0xffffd22000007947 */ /* 0x022fea000383ffff */
.L_x_950:
[----:B-1----:R-:W-:Y:S01]  /*22c30*/  IMAD.MOV.U32 R0, RZ, RZ, R5 ;  /* 0x000000ffff007224 */ /* 0x002fe200078e0005 */
[----:B------:R-:W-:Y:S01]  /*22c40*/  MOV R2, 0x3 ;  /* 0x0000000300027802 */ /* 0x000fe20000000f00 */
[----:B------:R-:W-:Y:S01]  /*22c50*/  IMAD.MOV.U32 R202, RZ, RZ, 0x181f ;  /* 0x0000181fffca7424 */ /* 0x000fe200078e00ff */
[----:B------:R-:W-:-:S02]  /*22c60*/  MOV R3, 0x22c80 ;  /* 0x00022c8000037802 */ /* 0x000fc40000000f00 */
[----:B--234-:R-:W-:Y:S05]  /*22c70*/  CALL.REL.NOINC `($__internal_14_$__cuda_sm70_shflsync_idx_p) ;  /* 0x0000071000007944 */ /* 0x01cfea0003c00000 */
[----:B-----5:R-:W-:Y:S01]  /*22c80*/  IMAD.MOV.U32 R4, RZ, RZ, R0 ;  /* 0x000000ffff047224 */ /* 0x020fe200078e0000 */
[----:B------:R-:W-:Y:S01]  /*22c90*/  MOV R2, 0x3 ;  /* 0x0000000300027802 */ /* 0x000fe20000000f00 */
[----:B------:R-:W-:Y:S01]  /*22ca0*/  IMAD.MOV.U32 R0, RZ, RZ, R14 ;  /* 0x000000ffff007224 */ /* 0x000fe200078e000e */
[----:B------:R-:W-:-:S02]  /*22cb0*/  MOV R202, 0x181f ;  /* 0x0000181f00ca7802 */ /* 0x000fc40000000f00 */
[----:B------:R-:W-:Y:S02]  /*22cc0*/  MOV R3, 0x22ce0 ;  /* 0x00022ce000037802 */ /* 0x000fe40000000f00 */
[----:B-1----:R-:W-:Y:S05]  /*22cd0*/  CALL.REL.NOINC `($__internal_14_$__cuda_sm70_shflsync_idx_p) ;  /* 0x000006b000007944 */ /* 0x002fea0003c00000 */
[----:B-1---5:R-:W-:Y:S05]  /*22ce0*/  BRA `(.L_x_1026) ;  /* 0xffffd2e000007947 */ /* 0x022fea000383ffff */
.L_x_952:
[----:B------:R-:W-:Y:S01]  /*22cf0*/  IMAD.MOV.U32 R0, RZ, RZ, R96 ;  /* 0x000000ffff007224 */ /* 0x000fe200078e0060 */
[----:B------:R-:W-:Y:S01]  /*22d00*/  MOV R2, RZ ;  /* 0x000000ff00027202 */ /* 0x000fe20000000f00 */
[----:B------:R-:W-:Y:S01]  /*22d10*/  IMAD.MOV.U32 R202, RZ, RZ, 0x1f ;  /* 0x0000001fffca7424 */ /* 0x000fe200078e00ff */
[----:B------:R-:W-:Y:S02]  /*22d20*/  MOV R3, 0x22d40 ;  /* 0x00022d4000037802 */ /* 0x000fe40000000f00 */
[----:B-12---:R-:W-:Y:S05]  /*22d30*/  CALL.REL.NOINC `($__internal_14_$__cuda_sm70_shflsync_idx_p) ;  /* 0x0000065000007944 */ /* 0x006fea0003c00000 */
[----:B------:R-:W-:Y:S01]  /*22d40*/  MOV R9, R0 ;  /* 0x0000000000097202 */ /* 0x000fe20000000f00 */
[----:B-1---5:R-:W-:Y:S05]  /*22d50*/  BRA `(.L_x_1027) ;  /* 0xffffd48000007947 */ /* 0x022fea000383ffff */
.L_x_953:
[----:B------:R-:W-:Y:S01]  /*22d60*/  IMAD.MOV.U32 R0, RZ, RZ, R96 ;  /* 0x000000ffff007224 */ /* 0x000fe200078e0060 */
[----:B------:R-:W-:Y:S01]  /*22d70*/  MOV R2, 0x1 ;  /* 0x0000000100027802 */ /* 0x000fe20000000f00 */
[----:B------:R-:W-:Y:S01]  /*22d80*/  IMAD.MOV.U32 R202, RZ, RZ, 0x1f ;  /* 0x0000001fffca7424 */ /* 0x000fe200078e00ff */
[----:B------:R-:W-:Y:S02]  /*22d90*/  MOV R3, 0x22db0 ;  /* 0x00022db000037802 */ /* 0x000fe40000000f00 */
[----:B-1234-:R-:W-:Y:S05]  /*22da0*/  CALL.REL.NOINC `($__internal_14_$__cuda_sm70_shflsync_idx_p) ;  /* 0x000005e000007944 */ /* 0x01efea0003c00000 */
[----:B------:R-:W-:Y:S01]  /*22db0*/  MOV R6, R0 ;  /* 0x0000000000067202 */ /* 0x000fe20000000f00 */
[----:B-1---5:R-:W-:Y:S05]  /*22dc0*/  BRA `(.L_x_1028) ;  /* 0xffffd43000007947 */ /* 0x022fea000383ffff */
.L_x_954:
[----:B------:R-:W-:Y:S02]  /*22dd0*/  MOV R3, 0x1 ;  /* 0x0000000100037802 */ /* 0x000fe40000000f00 */
[----:B------:R-:W-:-:S02]  /*22de0*/  MOV R2, 0x22e00 ;  /* 0x00022e0000027802 */ /* 0x000fc40000000f00 */
[----:B---34-:R-:W-:Y:S05]  /*22df0*/  CALL.REL.NOINC `($__internal_15_$__cuda_sm70_shflsync_up_p) ;  /* 0x0000061000007944 */ /* 0x018fea0003c00000 */
[----:B------:R-:W-:Y:S05]  /*22e00*/  BRA `(.L_x_1029) ;  /* 0xffffd51000007947 */ /* 0x000fea000383ffff */
.L_x_955:
[----:B------:R-:W-:Y:S02]  /*22e10*/  MOV R3, 0x2 ;  /* 0x0000000200037802 */ /* 0x000fe40000000f00 */
[----:B------:R-:W-:-:S02]  /*22e20*/  MOV R2, 0x22e40 ;  /* 0x00022e4000027802 */ /* 0x000fc40000000f00 */
[----:B---34-:R-:W-:Y:S05]  /*22e30*/  CALL.REL.NOINC `($__internal_15_$__cuda_sm70_shflsync_up_p) ;  /* 0x000005d000007944 */ /* 0x018fea0003c00000 */
[----:B------:R-:W-:Y:S02]  /*22e40*/  SEL R3, R4, RZ, P1 ;  /* 0x000000ff04037207 */ /* 0x000fe40000800000 */
[----:B------:R-:W-:-:S03]  /*22e50*/  MOV R2, 0x22e90 ;  /* 0x00022e9000027802 */ /* 0x000fc60000000f00 */
[----:B------:R-:W-:Y:S02]  /*22e60*/  IMAD.IADD R0, R0, 0x1, R3 ;  /* 0x0000000100007824 */ /* 0x000fe400078e0203 */
[----:B------:R-:W-:Y:S02]  /*22e70*/  IMAD.MOV.U32 R3, RZ, RZ, 0x4 ;  /* 0x00000004ff037424 */ /* 0x000fe400078e00ff */
        /* <DEDUP_REMOVED lines=19> */
.L_x_959:
[----:B------:R-:W-:Y:S02]  /*22fb0*/  MOV R3, 0x1 ;  /* 0x0000000100037802 */ /* 0x000fe40000000f00 */
[----:B------:R-:W-:Y:S02]  /*22fc0*/  MOV R2, 0x22fe0 ;  /* 0x00022fe000027802 */ /* 0x000fe40000000f00 */
[----:B---3--:R-:W-:Y:S05]  /*22fd0*/  CALL.REL.NOINC `($__internal_15_$__cuda_sm70_shflsync_up_p) ;  /* 0x0000043000007944 */ /* 0x008fea0003c00000 */
[----:B------:R-:W-:Y:S01]  /*22fe0*/  MOV R2, R4 ;  /* 0x0000000400027202 */ /* 0x000fe20000000f00 */
[----:B------:R-:W-:Y:S05]  /*22ff0*/  BRA `(.L_x_1031) ;  /* 0xffffd58000007947 */ /* 0x000fea000383ffff */
.L_x_960:
[----:B------:R-:W-:Y:S02]  /*23000*/  MOV R3, 0x2 ;  /* 0x0000000200037802 */ /* 0x000fe40000000f00 */
[----:B------:R-:W-:Y:S02]  /*23010*/  MOV R2, 0x23030 ;  /* 0x0002303000027802 */ /* 0x000fe40000000f00 */
[----:B---3--:R-:W-:Y:S05]  /*23020*/  CALL.REL.NOINC `($__internal_15_$__cuda_sm70_shflsync_up_p) ;  /* 0x000003e000007944 */ /* 0x008fea0003c00000 */
        /* <DEDUP_REMOVED lines=23> */
.L_x_962:
[----:B------:R-:W-:Y:S02]  /*231a0*/  SEL R0, RZ, 0x1, P0 ;  /* 0x00000001ff007807 */ /* 0x000fe40000000000 */
[----:B------:R-:W-:Y:S02]  /*231b0*/  MOV R2, 0x231d0 ;  /* 0x000231d000027802 */ /* 0x000fe40000000f00 */
[----:B-1-3--:R-:W-:Y:S05]  /*231c0*/  CALL.REL.NOINC `($__internal_16_$__cuda_sm70_votesync_ballot) ;  /* 0x000002a000007944 */ /* 0x00afea0003c00000 */
[----:B------:R-:W-:Y:S01]  /*231d0*/  MOV R10, R0 ;  /* 0x00000000000a7202 */ /* 0x000fe20000000f00 */
[----:B------:R-:W-:Y:S05]  /*231e0*/  BRA `(.L_x_1033) ;  /* 0xffffd52000007947 */ /* 0x000fea000383ffff */
.L_x_963:
[----:B------:R-:W-:Y:S01]  /*231f0*/  IMAD.MOV.U32 R0, RZ, RZ, R7 ;  /* 0x000000ffff007224 */ /* 0x000fe200078e0007 */
[----:B------:R-:W-:Y:S01]  /*23200*/  MOV R2, R6 ;  /* 0x0000000600027202 */ /* 0x000fe20000000f00 */
[----:B------:R-:W-:Y:S01]  /*23210*/  IMAD.MOV.U32 R202, RZ, RZ, 0x1f ;  /* 0x0000001fffca7424 */ /* 0x000fe200078e00ff */
[----:B------:R-:W-:Y:S02]  /*23220*/  MOV R3, 0x23240 ;  /* 0x0002324000037802 */ /* 0x000fe40000000f00 */
[----:B-1-3--:R-:W-:Y:S05]  /*23230*/  CALL.REL.NOINC `($__internal_14_$__cuda_sm70_shflsync_idx_p) ;  /* 0x0000015000007944 */ /* 0x00afea0003c00000 */
[----:B------:R-:W-:Y:S01]  /*23240*/  IMAD.MOV.U32 R7, RZ, RZ, R0 ;  /* 0x000000ffff077224 */ /* 0x000fe200078e0000 */
[----:B------:R-:W-:Y:S01]  /*23250*/  MOV R2, R6 ;  /* 0x0000000600027202 */ /* 0x000fe20000000f00 */
[----:B------:R-:W-:Y:S01]  /*23260*/  IMAD.MOV.U32 R0, RZ, RZ, R8 ;  /* 0x000000ffff007224 */ /* 0x000fe200078e0008 */
[----:B------:R-:W-:Y:S02]  /*23270*/  MOV R202, 0x1f ;  /* 0x0000001f00ca7802 */ /* 0x000fe40000000f00 */
[----:B------:R-:W-:-:S02]  /*23280*/  MOV R3, 0x232a0 ;  /* 0x000232a000037802 */ /* 0x000fc40000000f00 */
[----:B-1---5:R-:W-:Y:S05]  /*23290*/  CALL.REL.NOINC `($__internal_14_$__cuda_sm70_shflsync_idx_p) ;  /* 0x000000f000007944 */ /* 0x022fea0003c00000 */
[----:B------:R-:W-:Y:S01]  /*232a0*/  MOV R5, R0 ;  /* 0x0000000000057202 */ /* 0x000fe20000000f00 */
[----:B-1---5:R-:W-:Y:S05]  /*232b0*/  BRA `(.L_x_1034) ;  /* 0xffffd4a000007947 */ /* 0x022fea000383ffff */
.L_x_966:
[----:B------:R-:W-:Y:S01]  /*232c0*/  IMAD.MOV.U32 R0, RZ, RZ, R4 ;  /* 0x000000ffff007224 */ /* 0x000fe200078e0004 */
[----:B------:R-:W-:Y:S01]  /*232d0*/  MOV R2, R6 ;  /* 0x0000000600027202 */ /* 0x000fe20000000f00 */
[----:B------:R-:W-:Y:S01]  /*232e0*/  IMAD.MOV.U32 R202, RZ, RZ, 0x1f ;  /* 0x0000001fffca7424 */ /* 0x000fe200078e00ff */
[----:B------:R-:W-:-:S02]  /*232f0*/  MOV R3, 0x23310 ;  /* 0x0002331000037802 */ /* 0x000fc40000000f00 */
[----:B-1-34-:R-:W-:Y:S05]  /*23300*/  CALL.REL.NOINC `($__internal_14_$__cuda_sm70_shflsync_idx_p) ;  /* 0x0000008000007944 */ /* 0x01afea0003c00000 */
[----:B------:R-:W-:Y:S01]  /*23310*/  MOV R12, R0 ;  /* 0x00000000000c7202 */ /* 0x000fe20000000f00 */
[----:B-1---5:R-:W-:Y:S05]  /*23320*/  BRA `(.L_x_965) ;  /* 0xffffd49000007947 */ /* 0x022fea000383ffff */
        .weak           $__internal_13_$__cuda_sm70_shflsync_bfly_p
        .type           $__internal_13_$__cuda_sm70_shflsync_bfly_p,@function
        .size           $__internal_13_$__cuda_sm70_shflsync_bfly_p,($__internal_14_$__cuda_sm70_shflsync_idx_p - $__internal_13_$__cuda_sm70_shflsync_bfly_p)
$__internal_13_$__cuda_sm70_shflsync_bfly_p:
[----:B------:R-:W-:Y:S02]  /*23330*/  MOV R164, 0xffffffff ;  /* 0xffffffff00a47802 */ /* 0x000fe40000000f00 */
[----:B------:R-:W-:-:S02]  /*23340*/  MOV R3, 0x1f ;  /* 0x0000001f00037802 */ /* 0x000fc40000000f00 */
[----:B------:R-:W-:Y:S04]  /*23350*/  WARPSYNC R164 ;  /* 0x000000a400007348 */ /* 0x000fe80003800000 */
[----:B------:R1:W2:Y:S02]  /*23360*/  SHFL.BFLY PT, R0, R4, R0, R3 ;  /* 0x0c00000004007389 */ /* 0x0002a400000e0003 */
[----:B-1----:R-:W-:-:S04]  /*23370*/  MOV R3, 0x0 ;  /* 0x0000000000037802 */ /* 0x002fc80000000f00 */
[----:B--2---:R-:W-:Y:S05]  /*23380*/  RET.REL.NODEC R2 `(_ZN7cutlass13device_kernelIN5flash19enable_sm80_to_sm89INS1_16FlashAttnFwdSm80INS1_25CollectiveMainloopFwdSm80ILi8ELi1ELb0EN4cute5tupleIJNS5_1CILi128EEENS7_ILi32EEENS7_ILi256EEEEEELi256ENS_10bfloat16_tEfNS_4arch4Sm80ELb0ELb1ELb1ELb1ELb1ELb1ELb1ELb1EEENS1_21CollectiveEpilogueFwdINS6_IJS8_SA_S9_EEENS6_IJNS7_ILi1EEESI_SI_EEESC_SE_Li256ELb1ELb1ELb1ELb0EEENS1_36VarlenDynamicPersistentTileSchedulerILi128ELi32ELi256ELi256ELb1ELb1ELb0ELb1ELb0ELb1EEEEEEEEEvNT_6ParamsE) ;  /* 0xfffdcc7002007950 */ /* 0x004fea0003c3ffff */
        .weak           $__internal_14_$__cuda_sm70_shflsync_idx_p
        .type           $__internal_14_$__cuda_sm70_shflsync_idx_p,@function
        .size           $__internal_14_$__cuda_sm70_shflsync_idx_p,($__internal_15_$__cuda_sm70_shflsync_up_p - $__internal_14_$__cuda_sm70_shflsync_idx_p)
$__internal_14_$__cuda_sm70_shflsync_idx_p:
[----:B------:R1:W-:Y:S02]  /*23390*/  STL [R1+0x44], R4 ;  /* 0x0000440401007387 */ /* 0x0003e40000100800 */
[----:B-1----:R-:W-:-:S04]  /*233a0*/  MOV R4, 0xffffffff ;  /* 0xffffffff00047802 */ /* 0x002fc80000000f00 */
[----:B------:R-:W-:Y:S04]  /*233b0*/  WARPSYNC R4 ;  /* 0x0000000400007348 */ /* 0x000fe80003800000 */
[----:B------:R1:W2:Y:S04]  /*233c0*/  SHFL.IDX PT, R0, R0, R2, R202 ;  /* 0x0000000200007389 */ /* 0x0002a800000e00ca */
[----:B-1----:R1:W5:Y:S01]  /*233d0*/  LDL.LU R4, [R1+0x44] ;  /* 0x0000440001047983 */ /* 0x0023620000300800 */
[----:B------:R-:W-:Y:S02]  /*233e0*/  MOV R2, R3 ;  /* 0x0000000300027202 */ /* 0x000fe40000000f00 */
[----:B------:R-:W-:-:S04]  /*233f0*/  MOV R3, 0x0 ;  /* 0x0000000000037802 */ /* 0x000fc80000000f00 */
[----:B--2---:R-:W-:Y:S05]  /*23400*/  RET.REL.NODEC R2 `(_ZN7cutlass13device_kernelIN5flash19enable_sm80_to_sm89INS1_16FlashAttnFwdSm80INS1_25CollectiveMainloopFwdSm80ILi8ELi1ELb0EN4cute5tupleIJNS5_1CILi128EEENS7_ILi32EEENS7_ILi256EEEEEELi256ENS_10bfloat16_tEfNS_4arch4Sm80ELb0ELb1ELb1ELb1ELb1ELb1ELb1ELb1EEENS1_21CollectiveEpilogueFwdINS6_IJS8_SA_S9_EEENS6_IJNS7_ILi1EEESI_SI_EEESC_SE_Li256ELb1ELb1ELb1ELb0EEENS1_36VarlenDynamicPersistentTileSchedulerILi128ELi32ELi256ELi256ELb1ELb1ELb0ELb1ELb0ELb1EEEEEEEEEvNT_6ParamsE) ;  /* 0xfffdcbf002007950 */ /* 0x004fea0003c3ffff */
        .weak           $__internal_15_$__cuda_sm70_shflsync_up_p
        .type           $__internal_15_$__cuda_sm70_shflsync_up_p,@function
        .size           $__internal_15_$__cuda_sm70_shflsync_up_p,($__internal_16_$__cuda_sm70_votesync_ballot - $__internal_15_$__cuda_sm70_shflsync_up_p)
$__internal_15_$__cuda_sm70_shflsync_up_p:
[----:B------:R-:W-:Y:S02]  /*23410*/  MOV R4, RZ ;  /* 0x000000ff00047202 */ /* 0x000fe40000000f00 */
[----:B------:R-:W-:-:S04]  /*23420*/  MOV R10, 0xffffffff ;  /* 0xffffffff000a7802 */ /* 0x000fc80000000f00 */
[----:B------:R-:W-:Y:S04]  /*23430*/  WARPSYNC R10 ;  /* 0x0000000a00007348 */ /* 0x000fe80003800000 */
[----:B------:R1:W2:Y:S02]  /*23440*/  SHFL.UP PT, R4, R0, R3, R4 ;  /* 0x0400000300047389 */ /* 0x0002a400000e0004 */
[----:B-1----:R-:W-:-:S04]  /*23450*/  MOV R3, 0x0 ;  /* 0x0000000000037802 */ /* 0x002fc80000000f00 */
[----:B--2---:R-:W-:Y:S05]  /*23460*/  RET.REL.NODEC R2 `(_ZN7cutlass13device_kernelIN5flash19enable_sm80_to_sm89INS1_16FlashAttnFwdSm80INS1_25CollectiveMainloopFwdSm80ILi8ELi1ELb0EN4cute5tupleIJNS5_1CILi128EEENS7_ILi32EEENS7_ILi256EEEEEELi256ENS_10bfloat16_tEfNS_4arch4Sm80ELb0ELb1ELb1ELb1ELb1ELb1ELb1ELb1EEENS1_21CollectiveEpilogueFwdINS6_IJS8_SA_S9_EEENS6_IJNS7_ILi1EEESI_SI_EEESC_SE_Li256ELb1ELb1ELb1ELb0EEENS1_36VarlenDynamicPersistentTileSchedulerILi128ELi32ELi256ELi256ELb1ELb1ELb0ELb1ELb0ELb1EEEEEEEEEvNT_6ParamsE) ;  /* 0xfffdcb9002007950 */ /* 0x004fea0003c3ffff */
        .weak           $__internal_16_$__cuda_sm70_votesync_ballot
        .type           $__internal_16_$__cuda_sm70_votesync_ballot,@function
        .size           $__internal_16_$__cuda_sm70_votesync_ballot,(.L_x_6503 - $__internal_16_$__cuda_sm70_votesync_ballot)
$__internal_16_$__cuda_sm70_votesync_ballot:
[----:B------:R-:W-:Y:S01]  /*23470*/  ISETP.NE.U32.AND P0, PT, R0, 0x1, PT ;  /* 0x000000010000780c */ /* 0x000fe20003f05070 */
[----:B------:R-:W-:-:S04]  /*23480*/  IMAD.MOV.U32 R3, RZ, RZ, -0x1 ;  /* 0xffffffffff037424 */ /* 0x000fc800078e00ff */
[----:B------:R-:W-:Y:S08]  /*23490*/  WARPSYNC R3 ;  /* 0x0000000300007348 */ /* 0x000ff00003800000 */
[----:B------:R-:W-:-:S04]  /*234a0*/  VOTE.ANY R0, PT, !P0 ;  /* 0x0000000000007806 */ /* 0x000fc800040e0100 */
[----:B------:R-:W-:Y:S01]  /*234b0*/  LOP3.LUT R0, R0, R3, RZ, 0xc0, !PT ;  /* 0x0000000300007212 */ /* 0x000fe200078ec0ff */
[----:B------:R-:W-:-:S04]  /*234c0*/  IMAD.MOV.U32 R3, RZ, RZ, 0x0 ;  /* 0x00000000ff037424 */ /* 0x000fc800078e00ff */
[----:B------:R-:W-:Y:S05]  /*234d0*/  RET.REL.NODEC R2 `(_ZN7cutlass13device_kernelIN5flash19enable_sm80_to_sm89INS1_16FlashAttnFwdSm80INS1_25CollectiveMainloopFwdSm80ILi8ELi1ELb0EN4cute5tupleIJNS5_1CILi128EEENS7_ILi32EEENS7_ILi256EEEEEELi256ENS_10bfloat16_tEfNS_4arch4Sm80ELb0ELb1ELb1ELb1ELb1ELb1ELb1ELb1EEENS1_21CollectiveEpilogueFwdINS6_IJS8_SA_S9_EEENS6_IJNS7_ILi1EEESI_SI_EEESC_SE_Li256ELb1ELb1ELb1ELb0EEENS1_36VarlenDynamicPersistentTileSchedulerILi128ELi32ELi256ELi256ELb1ELb1ELb0ELb1ELb0ELb1EEEEEEEEEvNT_6ParamsE) ;  /* 0xfffdcb2002007950 */ /* 0x000fea0003c3ffff */
.L_x_1035:
        /* <DEDUP_REMOVED lines=10> */
.L_x_6503:


//--------------------- .text._ZN7cutlass13device_kernelIN5flash19enable_sm80_to_sm89INS1_16FlashAttnFwdSm80INS1_25CollectiveMainloopFwdSm80ILi8ELi1ELb1EN4cute5tupleIJNS5_1CILi128EEENS7_ILi64EEENS7_ILi256EEEEEELi256ENS_10bfloat16_tEfNS_4arch4Sm80ELb1ELb0ELb1ELb0ELb1ELb0ELb1ELb1EEENS1_21CollectiveEpilogueFwdINS6_IJS8_SA_S9_EEENS6_IJNS7_ILi1EEESI_SI_EEESC_SE_Li256ELb0ELb1ELb1ELb0EEENS1_30DynamicPersistentTileSchedulerILi256ELi256ELb1ELb1ELb0EEEEEEEEEvNT_6ParamsE --------------------------
	.section	.text._ZN7cutlass13device_kernelIN5flash19enable_sm80_to_sm89INS1_16FlashAttnFwdSm80INS1_25CollectiveMainloopFwdSm80ILi8ELi1ELb1EN4cute5tupleIJNS5_1CILi128EEENS7_ILi64EEENS7_ILi256EEEEEELi256ENS_10bfloat16_tEfNS_4arch4Sm80ELb1ELb0ELb1ELb0ELb1ELb0ELb1ELb1EEENS1_21CollectiveEpilogueFwdINS6_IJS8_SA_S9_EEENS6_IJNS7_ILi1EEESI_SI_EEESC_SE_Li256ELb0ELb1ELb1ELb0EEENS1_30DynamicPersistentTileSchedulerILi256ELi256ELb1ELb1ELb0EEEEEEEEEvNT_6ParamsE,"ax",@progbits
	.sectioninfo	@"SHI_REGISTERS=255"
	.align	128
.text._ZN7cutlass13device_kernelIN5flash19enable_sm80_to_sm89INS1_16FlashAttnFwdSm80INS1_25CollectiveMainloopFwdSm80ILi8ELi1ELb1EN4cute5tupleIJNS5_1CILi128EEENS7_ILi64EEENS7_ILi256EEEEEELi256ENS_10bfloat16_tEfNS_4arch4Sm80ELb1ELb0ELb1ELb0ELb1ELb0ELb1ELb1EEENS1_21CollectiveEpilogueFwdINS6_IJS8_SA_S9_EEENS6_IJNS7_ILi1EEESI_SI_EEESC_SE_Li256ELb0ELb1ELb1ELb0EEENS1_30DynamicPersistentTileSchedulerILi256ELi256ELb1ELb1ELb0EEEEEEEEEvNT_6ParamsE:
        .type           _ZN7cutlass13device_kernelIN5flash19enable_sm80_to_sm89INS1_16FlashAttnFwdSm80INS1_25CollectiveMainloopFwdSm80ILi8ELi1ELb1EN4cute5tupleIJNS5_1CILi128EEENS7_ILi64EEENS7_ILi256EEEEEELi256ENS_10bfloat16_tEfNS_4arch4Sm80ELb1ELb0ELb1ELb0ELb1ELb0ELb1ELb1EEENS1_21CollectiveEpilogueFwdINS6_IJS8_SA_S9_EEENS6_IJNS7_ILi1EEESI_SI_EEESC_SE_Li256ELb0ELb1ELb1ELb0EEENS1_30DynamicPersistentTileSchedulerILi256ELi256ELb1ELb1ELb0EEEEEEEEEvNT_6ParamsE,@function
        .size           _ZN7cutlass13device_kernelIN5flash19enable_sm80_to_sm89INS1_16FlashAttnFwdSm80INS1_25CollectiveMainloopFwdSm80ILi8ELi1ELb1EN4cute5tupleIJNS5_1CILi128EEENS7_ILi64EEENS7_ILi256EEEEEELi256ENS_10bfloat16_tEfNS_4arch4Sm80ELb1ELb0ELb1ELb0ELb1ELb0ELb1ELb1EEENS1_21CollectiveEpilogueFwdINS6_IJS8_SA_S9_EEENS6_IJNS7_ILi1EEESI_SI_EEESC_SE_Li256ELb0ELb1ELb1ELb0EEENS1_30DynamicPersistentTileSchedulerILi256ELi256ELb1ELb1ELb0EEEEEEEEEvNT_6ParamsE,(.L_x_6508 - _ZN7cutlass13device_kernelIN5flash19enable_sm80_to_sm89INS1_16FlashAttnFwdSm80INS1_25CollectiveMainloopFwdSm80ILi8ELi1ELb1EN4cute5tupleIJNS5_1CILi128EEENS7_ILi64EEENS7_ILi256EEEEEELi256ENS_10bfloat16_tEfNS_4arch4Sm80ELb1ELb0ELb1ELb0ELb1ELb0ELb1ELb1EEENS1_21CollectiveEpilogueFwdINS6_IJS8_SA_S9_EEENS6_IJNS7_ILi1EEESI_SI_EEESC_SE_Li256ELb0ELb1ELb1ELb0EEENS1_30DynamicPersistentTileSchedulerILi256ELi256ELb1ELb1ELb0EEEEEEEEEvNT_6ParamsE)
        .other          _ZN7cutlass13device_kernelIN5flash19enable_sm80_to_sm89INS1_16FlashAttnFwdSm80INS1_25CollectiveMainloopFwdSm80ILi8ELi1ELb1EN4cute5tupleIJNS5_1CILi128EEENS7_ILi64EEENS7_ILi256EEEEEELi256ENS_10bfloat16_tEfNS_4arch4Sm80ELb1ELb0ELb1ELb0ELb1ELb0ELb1ELb1EEENS1_21CollectiveEpilogueFwdINS6_IJS8_SA_S9_EEENS6_IJNS7_ILi1EEESI_SI_EEESC_SE_Li256ELb0ELb1ELb1ELb0EEENS1_30DynamicPersistentTileSchedulerILi256ELi256ELb1ELb1ELb0EEEEEEEEEvNT_6ParamsE,@"STO_CUDA_ENTRY STV_DEFAULT"
_ZN7cutlass13device_kernelIN5flash19enable_sm80_to_sm89INS1_16FlashAttnFwdSm80INS1_25CollectiveMainloopFwdSm80ILi8ELi1ELb1EN4cute5tupleIJNS5_1CILi128EEENS7_ILi64EEENS7_ILi256EEEEEELi256ENS_10bfloat16_tEfNS_4arch4Sm80ELb1ELb0ELb1ELb0ELb1ELb0ELb1ELb1EEENS1_21CollectiveEpilogueFwdINS6_IJS8_SA_S9_EEENS6_IJNS7_ILi1EEESI_SI_EEESC_SE_Li256ELb0ELb1ELb1ELb0EEENS1_30DynamicPersistentTileSchedulerILi256ELi256ELb1ELb1ELb0EEEEEEEEEvNT_6ParamsE:
[----:B------:R-:W-:-:S03]  /*0000*/  MOV R1, c[0x0][0x28] ;  /* 0x00000a0000017a02 */ /* 0x000fc60000000f00 */
[----:B------:R-:W1:Y:S01]  /*0010*/  S2R R17, SR_TID.X ;  /* 0x0000000000117919 */ /* 0x000e620000002100 */
[----:B------:R-:W-:-:S03]  /*0020*/  IADD3 R1, R1, -0x210, RZ ;  /* 0xfffffdf001017810 */ /* 0x000fc60007ffe0ff */
[----:B------:R-:W2:Y:S01]  /*0030*/  S2R R13, SR_CTAID.X ;  /* 0x00000000000d7919 */ /* 0x000ea20000002500 */
[----:B-1----:R-:W-:-:S05]  /*0040*/  SHF.R.U32.HI R2, RZ, 0x5, R17 ;  /* 0x00000005ff027819 */ /* 0x002fca0000011611 */
[----:B------:R-:W1:Y:S02]  /*0050*/  SHFL.IDX PT, R0, R2, RZ, 0x1f ;  /* 0x00001fff02007589 */ /* 0x000e6400000e0000 */
[----:B-1----:R-:W-:Y:S02]  /*0060*/  ISETP.GE.AND P0, PT, R0, 0x1, PT ;  /* 0x000000010000780c */ /* 0x002fe40003f06270 */
[----:B------:R1:W-:Y:S11]  /*0070*/  STL [R1+0x204], R0 ;  /* 0x0002040001007387 */ /* 0x0003f60000100800 */
[----:B------:R-:W-:Y:S06]  /*0080*/  @P0 BAR.ARV 0x4, 0x100 ;  /* 0x0104000000000b1d */ /* 0x000fec0000002000 */
[----:B--2---:R-:W-:-:S13]  /*0090*/  ISETP.GE.AND P0, PT, R13, c[0x0][0x538], PT ;  /* 0x00014e000d007a0c */ /* 0x004fda0003f06270 */
[----:B------:R-:W-:Y:S05]  /*00a0*/  @P0 EXIT ;  /* 0x000000000000094d */ /* 0x000fea0003800000 */
[----:B-1----:R-:W-:Y:S01]  /*00b0*/  SHF.R.S32.HI R11, RZ, 0x1f, R17 ;  /* 0x0000001fff0b7819 */ /* 0x002fe20000011411 */
[----:B------:R-:W-:Y:S01]  /*00c0*/  IMAD.MOV.U32 R12, RZ, RZ, 0x10 ;  /* 0x00000010ff0c7424 */ /* 0x000fe200078e00ff */
[----:B------:R-:W-:Y:S02]  /*00d0*/  ULDC.64 UR6, c[0x0][0x118] ;  /* 0x0000460000067ab9 */ /* 0x000fe40000000a00 */
[CC--:B------:R-:W-:Y:S02]  /*00e0*/  LEA.HI R2, R11.reuse, R17.reuse, RZ, 0x4 ;  /* 0x000000110b027211 */ /* 0x0c0fe400078f20ff */
[CC--:B------:R-:W-:Y:S02]  /*00f0*/  LEA.HI R8, R11.reuse, R17.reuse, RZ, 0x3 ;  /* 0x000000110b087211 */ /* 0x0c0fe400078f18ff */
[----:B------:R-:W-:Y:S02]  /*0100*/  SHF.R.S32.HI R3, RZ, 0x4, R2 ;  /* 0x00000004ff037819 */ /* 0x000fe40000011402 */
[----:B------:R-:W-:-:S02]  /*0110*/  LEA.HI R4, R11, R17, RZ, 0x2 ;  /* 0x000000110b047211 */ /* 0x000fc400078f10ff */
[----:B------:R-:W-:Y:S02]  /*0120*/  LEA.HI R0, R2, R3, RZ, 0x1 ;  /* 0x0000000302007211 */ /* 0x000fe400078f08ff */
[----:B------:R-:W-:Y:S02]  /*0130*/  SHF.R.S32.HI R6, RZ, 0x3, R8 ;  /* 0x00000003ff067819 */ /* 0x000fe40000011408 */
[----:B------:R-:W-:Y:S02]  /*0140*/  LOP3.LUT R0, R0, 0xfffffffe, RZ, 0xc0, !PT ;  /* 0xfffffffe00007812 */ /* 0x000fe400078ec0ff */
[----:B------:R-:W-:-:S03]  /*0150*/  LOP3.LUT R5, R8, 0xfffffff8, RZ, 0xc0, !PT ;  /* 0xfffffff808057812 */ /* 0x000fc600078ec0ff */
[----:B------:R-:W-:Y:S01]  /*0160*/  IMAD.IADD R9, R3, 0x1, -R0 ;  /* 0x0000000103097824 */ /* 0x000fe200078e0a00 */
[----:B------:R-:W-:Y:S01]  /*0170*/  LOP3.LUT R3, R4, 0xfffffffc, RZ, 0xc0, !PT ;  /* 0xfffffffc04037812 */ /* 0x000fe200078ec0ff */
[----:B------:R-:W-:Y:S01]  /*0180*/  IMAD.SHL.U32 R4, R6, 0x40, RZ ;  /* 0x0000004006047824 */ /* 0x000fe200078e00ff */
[----:B------:R-:W-:Y:S01]  /*0190*/  LOP3.LUT R0, R2, 0xfffffff0, RZ, 0xc0, !PT ;  /* 0xfffffff002007812 */ /* 0x000fe200078ec0ff */
[C---:B------:R-:W-:Y:S02]  /*01a0*/  IMAD.IADD R5, R17.reuse, 0x1, -R5 ;  /* 0x0000000111057824 */ /* 0x040fe400078e0a05 */
[C---:B------:R-:W-:Y:S02]  /*01b0*/  IMAD.IADD R3, R17.reuse, 0x1, -R3 ;  /* 0x0000000111037824 */ /* 0x040fe400078e0a03 */
[----:B------:R-:W-:Y:S01]  /*01c0*/  IMAD.IADD R2, R17, 0x1, -R0 ;  /* 0x0000000111027824 */ /* 0x000fe200078e0a00 */
[----:B------:R-:W-:Y:S01]  /*01d0*/  LOP3.LUT R0, R4, 0x1c0, RZ, 0xc0, !PT ;  /* 0x000001c004007812 */ /* 0x000fe200078ec0ff */
[----:B------:R-:W-:Y:S01]  /*01e0*/  IMAD.SHL.U32 R16, R5, 0x8, RZ ;  /* 0x0000000805107824 */ /* 0x000fe200078e00ff */
[----:B------:R-:W-:Y:S01]  /*01f0*/  LEA.HI R4, R3, R3, RZ, 0x1 ;  /* 0x0000000303047211 */ /* 0x000fe200078f08ff */
[----:B------:R-:W-:Y:S01]  /*0200*/  IMAD.SHL.U32 R6, R5, 0x40, RZ ;  /* 0x0000004005067824 */ /* 0x000fe200078e00ff */
[----:B------:R-:W-:-:S02]  /*0210*/  SHF.R.S32.HI R250, RZ, 0x1f, R2 ;  /* 0x0000001ffffa7819 */ /* 0x000fc40000011402 */
[----:B------:R-:W-:Y:S01]  /*0220*/  LOP3.LUT R4, R4, 0x1ffffffe, RZ, 0xc0, !PT ;  /* 0x1ffffffe04047812 */ /* 0x000fe200078ec0ff */
[----:B------:R-:W-:Y:S01]  /*0230*/  STL [R1+0x88], R16 ;  /* 0x0000881001007387 */ /* 0x000fe20000100800 */
[----:B------:R-:W-:Y:S02]  /*0240*/  SHF.R.U32.HI R7, RZ, 0x3, R0 ;  /* 0x00000003ff077819 */ /* 0x000fe40000011600 */
[----:B------:R-:W-:Y:S01]  /*0250*/  LOP3.LUT R5, R0, 0x38, R16, 0xf8, !PT ;  /* 0x0000003800057812 */ /* 0x000fe200078ef810 */
[----:B------:R-:W-:Y:S01]  /*0260*/  IMAD.IADD R10, R3, 0x1, -R4 ;  /* 0x00000001030a7824 */ /* 0x000fe200078e0a04 */
[----:B------:R-:W-:Y:S02]  /*0270*/  LEA.HI R250, R250, R2, RZ, 0x3 ;  /* 0x00000002fafa7211 */ /* 0x000fe400078f18ff */
[----:B------:R-:W-:Y:S02]  /*0280*/  LOP3.LUT R0, R6, 0x1c0, RZ, 0xc0, !PT ;  /* 0x000001c006007812 */ /* 0x000fe400078ec0ff */
[----:B------:R-:W-:-:S02]  /*0290*/  LOP3.LUT R7, R5, R7, RZ, 0x3c, !PT ;  /* 0x0000000705077212 */ /* 0x000fc400078e3cff */
[C---:B------:R-:W-:Y:S01]  /*02a0*/  LOP3.LUT R3, R250.reuse, 0xfffffff8, RZ, 0xc0, !PT ;  /* 0xfffffff8fa037812 */ /* 0x040fe200078ec0ff */
[----:B------:R-:W-:Y:S01]  /*02b0*/  IMAD.SHL.U32 R250, R250, 0x40, RZ ;  /* 0x00000040fafa7824 */ /* 0x000fe200078e00ff */
[----:B------:R-:W-:Y:S02]  /*02c0*/  LOP3.LUT R5, R0, 0x8, R8, 0xf8, !PT ;  /* 0x0000000800057812 */ /* 0x000fe400078ef808 */
[CC--:B------:R-:W-:Y:S02]  /*02d0*/  LEA.HI R8, R11.reuse, R17.reuse, RZ, 0x5 ;  /* 0x000000110b087211 */ /* 0x0c0fe400078f28ff */
[----:B------:R-:W-:Y:S01]  /*02e0*/  SHF.R.U32.HI R4, RZ, 0x3, R0 ;  /* 0x00000003ff047819 */ /* 0x000fe20000011600 */
[----:B------:R-:W-:Y:S01]  /*02f0*/  IMAD.IADD R0, R2, 0x1, -R3 ;  /* 0x0000000102007824 */ /* 0x000fe200078e0a03 */
[----:B------:R-:W-:Y:S02]  /*0300*/  LEA.HI R6, R11, R17, RZ, 0x6 ;  /* 0x000000110b067211 */ /* 0x000fe400078f30ff */
[----:B------:R-:W-:-:S02]  /*0310*/  LOP3.LUT R2, R8, 0xffffffe0, RZ, 0xc0, !PT ;  /* 0xffffffe008027812 */ /* 0x000fc400078ec0ff */
[----:B------:R-:W-:Y:S01]  /*0320*/  LOP3.LUT R135, R5, R4, RZ, 0x3c, !PT ;  /* 0x0000000405877212 */ /* 0x000fe200078e3cff */
[----:B------:R-:W-:Y:S01]  /*0330*/  IMAD.SHL.U32 R4, R6, 0x8, RZ ;  /* 0x0000000806047824 */ /* 0x000fe200078e00ff */
[----:B------:R-:W-:Y:S01]  /*0340*/  SHF.R.S32.HI R6, RZ, 0x5, R8 ;  /* 0x00000005ff067819 */ /* 0x000fe20000011408 */
[----:B------:R-:W-:Y:S01]  /*0350*/  IMAD.IADD R15, R17, 0x1, -R2 ;  /* 0x00000001110f7824 */ /* 0x000fe200078e0a02 */
[----:B------:R-:W-:Y:S01]  /*0360*/  SHF.R.S32.HI R3, RZ, 0x1f, R8 ;  /* 0x0000001fff037819 */ /* 0x000fe20000011408 */
[----:B------:R-:W-:Y:S01]  /*0370*/  IMAD.MOV.U32 R8, RZ, RZ, 0x20 ;  /* 0x00000020ff087424 */ /* 0x000fe200078e00ff */
[C---:B------:R-:W-:Y:S01]  /*0380*/  R2P PR, R0.reuse, 0x6 ;  /* 0x0000000600007804 */ /* 0x040fe20000000000 */
[----:B------:R-:W-:Y:S01]  /*0390*/  IMAD.SHL.U32 R0, R0, 0x40, RZ ;  /* 0x0000004000007824 */ /* 0x000fe200078e00ff */
[----:B------:R-:W-:Y:S01]  /*03a0*/  LEA.HI R2, R3, R6, RZ, 0x3 ;  /* 0x0000000603027211 */ /* 0x000fe200078f18ff */
[----:B------:R-:W-:Y:S01]  /*03b0*/  IMAD R135, R9, 0x200, R135 ;  /* 0x0000020009877824 */ /* 0x000fe200078e0287 */
[----:B------:R-:W-:-:S02]  /*03c0*/  SHF.R.S32.HI R5, RZ, 0x1f, R15 ;  /* 0x0000001fff057819 */ /* 0x000fc4000001140f */
[----:B------:R-:W-:Y:S02]  /*03d0*/  LOP3.LUT R2, R2, 0xffffff8, RZ, 0xc0, !PT ;  /* 0x0ffffff802027812 */ /* 0x000fe400078ec0ff */
[----:B------:R-:W-:Y:S02]  /*03e0*/  LEA.HI R5, R5, R15, RZ, 0x2 ;  /* 0x0000000f05057211 */ /* 0x000fe400078f10ff */
[----:B------:R-:W-:Y:S01]  /*03f0*/  LOP3.LUT R7, R7, 0x7ffffe00, R4, 0xf8, !PT ;  /* 0x7ffffe0007077812 */ /* 0x000fe200078ef804 */
[----:B------:R-:W-:Y:S01]  /*0400*/  IMAD.IADD R3, R6, 0x1, -R2 ;  /* 0x0000000106037824 */ /* 0x000fe200078e0a02 */
[----:B------:R-:W-:Y:S01]  /*0410*/  SHF.R.S32.HI R2, RZ, 0x2, R5 ;  /* 0x00000002ff027819 */ /* 0x000fe20000011405 */
[----:B------:R-:W-:Y:S01]  /*0420*/  IMAD.SHL.U32 R4, R9, 0x8, RZ ;  /* 0x0000000809047824 */ /* 0x000fe200078e00ff */
[----:B------:R-:W-:Y:S02]  /*0430*/  LOP3.LUT R0, R0, 0x1c0, RZ, 0xc0, !PT ;  /* 0x000001c000007812 */ /* 0x000fe400078ec0ff */
[----:B------:R-:W-:Y:S01]  /*0440*/  IADD3 R9, R16, 0x80, RZ ;  /* 0x0000008010097810 */ /* 0x000fe20007ffe0ff */
[----:B------:R-:W-:Y:S01]  /*0450*/  IMAD R14, R3, 0x10, R2 ;  /* 0x00000010030e7824 */ /* 0x000fe200078e0202 */
[----:B------:R-:W-:-:S02]  /*0460*/  LOP3.LUT R4, R0, 0x8, R4, 0xf8, !PT ;  /* 0x0000000800047812 */ /* 0x000fc400078ef804 */
[----:B------:R-:W-:Y:S02]  /*0470*/  SEL R2, R12, 0xfffffff0, !P1 ;  /* 0xfffffff00c027807 */ /* 0x000fe40004800000 */
[----:B------:R-:W-:Y:S01]  /*0480*/  SEL R3, R8, 0xffffffe0, !P2 ;  /* 0xffffffe008037807 */ /* 0x000fe20005000000 */
[----:B------:R-:W-:Y:S01]  /*0490*/  STL [R1+0x208], R14 ;  /* 0x0002080e01007387 */ /* 0x000fe20000100800 */
[----:B------:R-:W-:Y:S02]  /*04a0*/  SHF.R.U32.HI R0, RZ, 0x3, R0 ;  /* 0x00000003ff007819 */ /* 0x000fe40000011600 */
[----:B------:R-:W-:Y:S01]  /*04b0*/  LEA R135, R135, 0x10100, 0x1 ;  /* 0x0001010087877811 */ /* 0x000fe200078e08ff */
[----:B------:R-:W-:Y:S01]  /*04c0*/  IMAD.IADD R3, R2, 0x1, R3 ;  /* 0x0000000102037824 */ /* 0x000fe200078e0203 */
[----:B------:R-:W-:Y:S01]  /*04d0*/  LOP3.LUT R0, R4, R0, RZ, 0x3c, !PT ;  /* 0x0000000004007212 */ /* 0x000fe200078e3cff */
[----:B------:R-:W-:Y:S01]  /*04e0*/  STL [R1+0xf4], R13 ;  /* 0x0000f40d01007387 */ /* 0x000fe20000100800 */
[----:B------:R-:W-:Y:S01]  /*04f0*/  LEA.HI R2, R11, R17, RZ, 0x7 ;  /* 0x000000110b027211 */ /* 0x000fe200078f38ff */
[----:B------:R-:W-:Y:S01]  /*0500*/  IMAD.MOV.U32 R4, RZ, RZ, 0x40 ;  /* 0x00000040ff047424 */ /* 0x000fe200078e00ff */
[----:B------:R-:W-:-:S02]  /*0510*/  LOP3.LUT R250, R0, 0x7ffffe00, R250, 0xf8, !PT ;  /* 0x7ffffe0000fa7812 */ /* 0x000fc400078ef8fa */
[----:B------:R-:W-:Y:S02]  /*0520*/  SHF.R.S32.HI R0, RZ, 0x7, R2 ;  /* 0x00000007ff007819 */ /* 0x000fe40000011402 */
[----:B------:R-:W-:Y:S02]  /*0530*/  SHF.R.S32.HI R2, RZ, 0x1f, R16 ;  /* 0x0000001fff027819 */ /* 0x000fe40000011410 */
[----:B------:R-:W-:Y:S02]  /*0540*/  IADD3 R11, R16, 0x40, RZ ;  /* 0x00000040100b7810 */ /* 0x000fe40007ffe0ff */
[----:B------:R-:W-:Y:S01]  /*0550*/  LOP3.LUT R0, R5, 0x7ffffffc, RZ, 0xc0, !PT ;  /* 0x7ffffffc05007812 */ /* 0x000fe200078ec0ff */
[----:B------:R1:W-:Y:S01]  /*0560*/  STL [R1+0x180], R2 ;  /* 0x0001800201007387 */ /* 0x0003e20000100800 */
[----:B------:R-:W-:Y:S02]  /*0570*/  SHF.R.S32.HI R5, RZ, 0x1f, R11 ;  /* 0x0000001fff057819 */ /* 0x000fe4000001140b */
[----:B------:R-:W-:Y:S01]  /*0580*/  LEA R250, R250, 0x100, 0x1 ;  /* 0x00000100fafa7811 */ /* 0x000fe200078e08ff */
[----:B------:R-:W-:Y:S01]  /*0590*/  STL [R1+0x9c], R11 ;  /* 0x00009c0b01007387 */ /* 0x000fe20000100800 */
[----:B------:R-:W-:-:S03]  /*05a0*/  IMAD.IADD R0, R15, 0x1, -R0 ;  /* 0x000000010f007824 */ /* 0x000fc600078e0a00 */
[----:B------:R-:W-:Y:S01]  /*05b0*/  STL [R1+0x98], R9 ;  /* 0x0000980901007387 */ /* 0x000fe20000100800 */
[----:B------:R-:W-:Y:S01]  /*05c0*/  IMAD.SHL.U32 R38, R0, 0x2, RZ ;  /* 0x0000000200267824 */ /* 0x000fe200078e00ff */
[----:B------:R-:W-:Y:S01]  /*05d0*/  SEL R0, R8, 0xffffffe0, !P1 ;  /* 0xffffffe008007807 */ /* 0x000fe20004800000 */
[----:B------:R-:W-:Y:S01]  /*05e0*/  IMAD R3, R3, 0x2, R250 ;  /* 0x0000000203037824 */ /* 0x000fe200078e02fa */
[----:B------:R2:W-:Y:S02]  /*05f0*/  STL [R1+0x17c], R5 ;  /* 0x00017c0501007387 */ /* 0x0005e40000100800 */
[----:B------:R-:W-:Y:S01]  /*0600*/  IADD3 R37, R38, 0x8, RZ ;  /* 0x0000000826257810 */ /* 0x000fe20007ffe0ff */
[----:B------:R-:W-:Y:S01]  /*0610*/  IMAD.IADD R252, R250, 0x1, R0 ;  /* 0x00000001fafc7824 */ /* 0x000fe200078e0200 */
[C---:B------:R-:W-:Y:S02]  /*0620*/  IADD3 R36, R38.reuse, 0x10, RZ ;  /* 0x0000001026247810 */ /* 0x040fe40007ffe0ff */
[----:B------:R-:W-:-:S02]  /*0630*/  IADD3 R35, R38, 0x18, RZ ;  /* 0x0000001826237810 */ /* 0x000fc40007ffe0ff */
[C---:B------:R-:W-:Y:S02]  /*0640*/  IADD3 R34, R38.reuse, 0x20, RZ ;  /* 0x0000002026227810 */ /* 0x040fe40007ffe0ff */
[C---:B------:R-:W-:Y:S02]  /*0650*/  IADD3 R33, R38.reuse, 0x28, RZ ;  /* 0x0000002826217810 */ /* 0x040fe40007ffe0ff */
[----:B------:R-:W-:Y:S02]  /*0660*/  IADD3 R32, R38, 0x30, RZ ;  /* 0x0000003026207810 */ /* 0x000fe40007ffe0ff */
[----:B-1----:R-:W-:Y:S02]  /*0670*/  IADD3 R2, R16, 0xc0, RZ ;  /* 0x000000c010027810 */ /* 0x002fe40007ffe0ff */
[C---:B------:R-:W-:Y:S02]  /*0680*/  IADD3 R31, R38.reuse, 0x38, RZ ;  /* 0x00000038261f7810 */ /* 0x040fe40007ffe0ff */
[C---:B------:R-:W-:Y:S01]  /*0690*/  IADD3 R30, R38.reuse, 0x40, RZ ;  /* 0x00000040261e7810 */ /* 0x040fe20007ffe0ff */
[----:B------:R1:W-:Y:S01]  /*06a0*/  STL [R1+0x94], R2 ;  /* 0x0000940201007387 */ /* 0x0003e20000100800 */
[----:B------:R-:W-:-:S02]  /*06b0*/  IADD3 R29, R38, 0x48, RZ ;  /* 0x00000048261d7810 */ /* 0x000fc40007ffe0ff */
[C---:B------:R-:W-:Y:S02]  /*06c0*/  IADD3 R28, R38.reuse, 0x50, RZ ;  /* 0x00000050261c7810 */ /* 0x040fe40007ffe0ff */
[C---:B------:R-:W-:Y:S02]  /*06d0*/  IADD3 R27, R38.reuse, 0x58, RZ ;  /* 0x00000058261b7810 */ /* 0x040fe40007ffe0ff */
[----:B--2---:R-:W-:Y:S02]  /*06e0*/  SHF.R.S32.HI R5, RZ, 0x1f, R9 ;  /* 0x0000001fff057819 */ /* 0x004fe40000011409 */
[C---:B------:R-:W-:Y:S02]  /*06f0*/  IADD3 R26, R38.reuse, 0x60, RZ ;  /* 0x00000060261a7810 */ /* 0x040fe40007ffe0ff */
[C---:B------:R-:W-:Y:S01]  /*0700*/  IADD3 R25, R38.reuse, 0x68, RZ ;  /* 0x0000006826197810 */ /* 0x040fe20007ffe0ff */
[----:B------:R2:W-:Y:S01]  /*0710*/  STL [R1+0x178], R5 ;  /* 0x0001780501007387 */ /* 0x0005e20000100800 */
[----:B------:R-:W-:-:S02]  /*0720*/  IADD3 R24, R38, 0x70, RZ ;  /* 0x0000007026187810 */ /* 0x000fc40007ffe0ff */
[C---:B------:R-:W-:Y:S02]  /*0730*/  IADD3 R23, R38.reuse, 0x78, RZ ;  /* 0x0000007826177810 */ /* 0x040fe40007ffe0ff */
[C---:B------:R-:W-:Y:S02]  /*0740*/  IADD3 R22, R38.reuse, 0x80, RZ ;  /* 0x0000008026167810 */ /* 0x040fe40007ffe0ff */
[C---:B------:R-:W-:Y:S02]  /*0750*/  IADD3 R21, R38.reuse, 0x88, RZ ;  /* 0x0000008826157810 */ /* 0x040fe40007ffe0ff */
[C---:B------:R-:W-:Y:S02]  /*0760*/  IADD3 R20, R38.reuse, 0x90, RZ ;  /* 0x0000009026147810 */ /* 0x040fe40007ffe0ff */
[----:B------:R-:W-:Y:S02]  /*0770*/  IADD3 R19, R38, 0x98, RZ ;  /* 0x0000009826137810 */ /* 0x000fe40007ffe0ff */
[----:B-1----:R-:W-:-:S02]  /*0780*/  SHF.R.S32.HI R2, RZ, 0x1f, R2 ;  /* 0x0000001fff027819 */ /* 0x002fc40000011402 */
[C---:B------:R-:W-:Y:S02]  /*0790*/  IADD3 R18, R38.reuse, 0xa0, RZ ;  /* 0x000000a026127810 */ /* 0x040fe40007ffe0ff */
[C---:B------:R-:W-:Y:S01]  /*07a0*/  IADD3 R17, R38.reuse, 0xa8, RZ ;  /* 0x000000a826117810 */ /* 0x040fe20007ffe0ff */
[----:B------:R1:W-:Y:S01]  /*07b0*/  STL [R1+0x174], R2 ;  /* 0x0001740201007387 */ /* 0x0003e20000100800 */
[C---:B------:R-:W-:Y:S02]  /*07c0*/  IADD3 R16, R38.reuse, 0xb0, RZ ;  /* 0x000000b026107810 */ /* 0x040fe40007ffe0ff */
[C---:B------:R-:W-:Y:S02]  /*07d0*/  IADD3 R15, R38.reuse, 0xb8, RZ ;  /* 0x000000b8260f7810 */ /* 0x040fe40007ffe0ff */
[C---:B------:R-:W-:Y:S01]  /*07e0*/  IADD3 R13, R38.reuse, 0xc8, RZ ;  /* 0x000000c8260d7810 */ /* 0x040fe20007ffe0ff */
[----:B--2---:R-:W-:Y:S01]  /*07f0*/  IMAD.SHL.U32 R5, R7, 0x2, RZ ;  /* 0x0000000207057824 */ /* 0x004fe200078e00ff */
[----:B------:R-:W-:-:S02]  /*0800*/  IADD3 R12, R38, 0xd0, RZ ;  /* 0x000000d0260c7810 */ /* 0x000fc40007ffe0ff */
[C---:B------:R-:W-:Y:S02]  /*0810*/  IADD3 R11, R38.reuse, 0xd8, RZ ;  /* 0x000000d8260b7810 */ /* 0x040fe40007ffe0ff */
[----:B------:R2:W-:Y:S01]  /*0820*/  STL [R1+0x54], R5 ;  /* 0x0000540501007387 */ /* 0x0005e20000100800 */
[C---:B------:R-:W-:Y:S02]  /*0830*/  IADD3 R9, R38.reuse, 0xe0, RZ ;  /* 0x000000e026097810 */ /* 0x040fe40007ffe0ff */
[----:B------:R-:W-:Y:S02]  /*0840*/  IADD3 R7, R38, 0xe8, RZ ;  /* 0x000000e826077810 */ /* 0x000fe40007ffe0ff */
[----:B------:R-:W-:Y:S01]  /*0850*/  SHF.R.S32.HI R8, RZ, 0x1f, R37 ;  /* 0x0000001fff087819 */ /* 0x000fe20000011425 */
[----:B-1----:R-:W-:Y:S01]  /*0860*/  IMAD R2, R10, 0x8, R14 ;  /* 0x000000080a027824 */ /* 0x002fe200078e020e */
[----:B------:R-:W-:Y:S02]  /*0870*/  IADD3 R14, R38, 0xc0, RZ ;  /* 0x000000c0260e7810 */ /* 0x000fe40007ffe0ff */
[----:B------:R-:W-:-:S02]  /*0880*/  SHF.R.S32.HI R10, RZ, 0x1f, R36 ;  /* 0x0000001fff0a7819 */ /* 0x000fc40000011424 */
[----:B------:R1:W-:Y:S04]  /*0890*/  STL [R1+0x200], R2 ;  /* 0x0002000201007387 */ /* 0x0003e80000100800 */
[----:B------:R-:W-:Y:S01]  /*08a0*/  STL [R1+0xdc], R38 ;  /* 0x0000dc2601007387 */ /* 0x000fe20000100800 */
[----:B--2---:R-:W-:-:S03]  /*08b0*/  IADD3 R5, R38, 0xf0, RZ ;  /* 0x000000f026057810 */ /* 0x004fc60007ffe0ff */
[----:B------:R-:W-:Y:S04]  /*08c0*/  STL [R1+0x170], R37 ;  /* 0x0001702501007387 */ /* 0x000fe80000100800 */
[----:B------:R-:W-:Y:S04]  /*08d0*/  STL [R1+0x16c], R36 ;  /* 0x00016c2401007387 */ /* 0x000fe80000100800 */
[----:B------:R-:W-:Y:S04]  /*08e0*/  STL [R1+0x168], R35 ;  /* 0x0001682301007387 */ /* 0x000fe80000100800 */
[----:B------:R2:W-:Y:S04]  /*08f0*/  STL [R1+0x164], R34 ;  /* 0x0001642201007387 */ /* 0x0005e80000100800 */
[----:B------:R-:W-:Y:S01]  /*0900*/  STL [R1+0x160], R33 ;  /* 0x0001602101007387 */ /* 0x000fe20000100800 */
[----:B-1----:R-:W-:-:S02]  /*0910*/  SEL R2, R4, 0xffffffc0, !P2 ;  /* 0xffffffc004027807 */ /* 0x002fc40005000000 */
[----:B------:R-:W-:Y:S01]  /*0920*/  IADD3 R4, R38, 0xf8, RZ ;  /* 0x000000f826047810 */ /* 0x000fe20007ffe0ff */
[----:B------:R-:W-:Y:S02]  /*0930*/  STL [R1+0x15c], R32 ;  /* 0x00015c2001007387 */ /* 0x000fe40000100800 */
[----:B------:R-:W-:Y:S02]  /*0940*/  IMAD.IADD R251, R250, 0x1, R2 ;  /* 0x00000001fafb7824 */ /* 0x000fe400078e0202 */
[----:B------:R1:W-:Y:S04]  /*0950*/  STL [R1+0x158], R31 ;  /* 0x0001581f01007387 */ /* 0x0003e80000100800 */
[----:B------:R-:W-:Y:S04]  /*0960*/  STL [R1+0x154], R30 ;  /* 0x0001541e01007387 */ /* 0x000fe80000100800 */
[----:B------:R-:W-:Y:S04]  /*0970*/  STL [R1+0x150], R29 ;  /* 0x0001501d01007387 */ /* 0x000fe80000100800 */
[----:B------:R3:W-:Y:S01]  /*0980*/  STL [R1+0x14c], R28 ;  /* 0x00014c1c01007387 */ /* 0x0007e20000100800 */
[----:B--2---:R-:W-:-:S03]  /*0990*/  SHF.R.S32.HI R34, RZ, 0x1f, R34 ;  /* 0x0000001fff227819 */ /* 0x004fc60000011422 */
[----:B------:R-:W-:Y:S04]  /*09a0*/  STL [R1+0x148], R27 ;  /* 0x0001481b01007387 */ /* 0x000fe80000100800 */
[----:B------:R-:W-:Y:S04]  /*09b0*/  STL [R1+0x144], R26 ;  /* 0x0001441a01007387 */ /* 0x000fe80000100800 */
[----:B------:R2:W-:Y:S01]  /*09c0*/  STL [R1+0x140], R25 ;  /* 0x0001401901007387 */ /* 0x0005e20000100800 */
[----:B-1----:R-:W-:-:S03]  /*09d0*/  SHF.R.S32.HI R31, RZ, 0x1f, R31 ;  /* 0x0000001fff1f7819 */ /* 0x002fc6000001141f */
[----:B------:R-:W-:Y:S04]  /*09e0*/  STL [R1+0x13c], R24 ;  /* 0x00013c1801007387 */ /* 0x000fe80000100800 */
[----:B------:R-:W-:Y:S04]  /*09f0*/  STL [R1+0x138], R23 ;  /* 0x0001381701007387 */ /* 0x000fe80000100800 */
[----:B------:R1:W-:Y:S01]  /*0a00*/  STL [R1+0x134], R22 ;  /* 0x0001341601007387 */ /* 0x0003e20000100800 */
[----:B---3--:R-:W-:-:S03]  /*0a10*/  SHF.R.S32.HI R28, RZ, 0x1f, R28 ;  /* 0x0000001fff1c7819 */ /* 0x008fc6000001141c */
        /* <DEDUP_REMOVED lines=17> */
[----:B------:R2:W-:Y:S04]  /*0b30*/  STL [R1+0x1fc], R8 ;  /* 0x0001fc0801007387 */ /* 0x0005e80000100800 */
[----:B------:R-:W-:Y:S01]  /*0b40*/  STL [R1+0xfc], R5 ;  /* 0x0000fc0501007387 */ /* 0x000fe20000100800 */
[----:B-1----:R-:W-:-:S03]  /*0b50*/  SHF.R.S32.HI R13, RZ, 0x1f, R13 ;  /* 0x0000001fff0d7819 */ /* 0x002fc6000001140d */
[----:B------:R1:W-:Y:S04]  /*0b60*/  STL [R1+0x1f8], R10 ;  /* 0x0001f80a01007387 */ /* 0x0003e80000100800 */
[----:B------:R4:W-:Y:S01]  /*0b70*/  STL [R1+0xf8], R4 ;  /* 0x0000f80401007387 */ /* 0x0009e20000100800 */
[----:B---3--:R-:W-:Y:S02]  /*0b80*/  SHF.R.S32.HI R9, RZ, 0x1f, R9 ;  /* 0x0000001fff097819 */ /* 0x008fe40000011409 */
[----:B--2---:R-:W-:-:S05]  /*0b90*/  SHF.R.S32.HI R8, RZ, 0x1f, R35 ;  /* 0x0000001fff087819 */ /* 0x004fca0000011423 */
[----:B------:R2:W-:Y:S01]  /*0ba0*/  STL [R1+0x1f4], R8 ;  /* 0x0001f40801007387 */ /* 0x0005e20000100800 */
[----:B-1----:R-:W-:-:S03]  /*0bb0*/  SHF.R.S32.HI R10, RZ, 0x1f, R33 ;  /* 0x0000001fff0a7819 */ /* 0x002fc60000011421 */
[----:B------:R-:W-:Y:S01]  /*0bc0*/  STL [R1+0x1f0], R34 ;  /* 0x0001f02201007387 */ /* 0x000fe20000100800 */
[----:B----4-:R-:W-:-:S03]  /*0bd0*/  SHF.R.S32.HI R4, RZ, 0x1f, R4 ;  /* 0x0000001fff047819 */ /* 0x010fc60000011404 */
[----:B------:R1:W-:Y:S01]  /*0be0*/  STL [R1+0x1ec], R10 ;  /* 0x0001ec0a01007387 */ /* 0x0003e20000100800 */
[----:B--2---:R-:W-:-:S05]  /*0bf0*/  SHF.R.S32.HI R8, RZ, 0x1f, R32 ;  /* 0x0000001fff087819 */ /* 0x004fca0000011420 */
[----:B------:R2:W-:Y:S01]  /*0c00*/  STL [R1+0x1e8], R8 ;  /* 0x0001e80801007387 */ /* 0x0005e20000100800 */
[----:B-1----:R-:W-:-:S03]  /*0c10*/  SHF.R.S32.HI R10, RZ, 0x1f, R30 ;  /* 0x0000001fff0a7819 */ /* 0x002fc6000001141e */
[----:B------:R-:W-:Y:S04]  /*0c20*/  STL [R1+0x1e4], R31 ;  /* 0x0001e41f01007387 */ /* 0x000fe80000100800 */
        /* <DEDUP_REMOVED lines=30> */
[----:B------:R-:W-:Y:S01]  /*0e10*/  STL [R1+0x198], R10 ;  /* 0x0001980a01007387 */ /* 0x000fe20000100800 */
[----:B--2---:R-:W-:-:S05]  /*0e20*/  SHF.R.S32.HI R8, RZ, 0x1f, R11 ;  /* 0x0000001fff087819 */ /* 0x004fca000001140b */
[----:B------:R1:W-:Y:S04]  /*0e30*/  STL [R1+0x194], R8 ;  /* 0x0001940801007387 */ /* 0x0003e80000100800 */
[----:B------:R-:W-:Y:S01]  /*0e40*/  STL [R1+0x190], R9 ;  /* 0x0001900901007387 */ /* 0x000fe20000100800 */
[----:B-1----:R-:W-:Y:S02]  /*0e50*/  SHF.R.S32.HI R8, RZ, 0x1f, R7 ;  /* 0x0000001fff087819 */ /* 0x002fe40000011407 */
[----:B------:R-:W-:Y:S01]  /*0e60*/  SHF.R.S32.HI R7, RZ, 0x1f, R5 ;  /* 0x0000001fff077819 */ /* 0x000fe20000011405 */
[----:B------:R-:W-:Y:S02]  /*0e70*/  IMAD R5, R6, 0x800, R250 ;  /* 0x0000080006057824 */ /* 0x000fe400078e02fa */
[----:B------:R-:W-:Y:S04]  /*0e80*/  STL [R1+0x18c], R8 ;  /* 0x00018c0801007387 */ /* 0x000fe80000100800 */
[----:B------:R-:W-:Y:S04]  /*0e90*/  STL [R1+0x188], R7 ;  /* 0x0001880701007387 */ /* 0x000fe80000100800 */
[----:B------:R1:W-:Y:S04]  /*0ea0*/  STL [R1+0x184], R4 ;  /* 0x0001840401007387 */ /* 0x0003e80000100800 */
[----:B------:R2:W-:Y:S01]  /*0eb0*/  STL [R1+0x38], R3 ;  /* 0x0000380301007387 */ /* 0x0005e20000100800 */
[--C-:B-1----:R-:W-:Y:S01]  /*0ec0*/  IMAD.IADD R4, R0, 0x1, R5.reuse ;  /* 0x0000000100047824 */ /* 0x102fe200078e0205 */
[C---:B------:R-:W-:Y:S01]  /*0ed0*/  IADD3 R0, R2.reuse, R250, R0 ;  /* 0x000000fa02007210 */ /* 0x040fe20007ffe000 */
[----:B--2---:R-:W-:-:S04]  /*0ee0*/  IMAD.IADD R3, R2, 0x1, R5 ;  /* 0x0000000102037824 */ /* 0x004fc800078e0205 */
[----:B------:R1:W-:Y:S04]  /*0ef0*/  STL [R1], R0 ;  /* 0x0000000001007387 */ /* 0x0003e80000100800 */
[----:B------:R2:W-:Y:S04]  /*0f00*/  STL [R1+0x48], R4 ;  /* 0x0000480401007387 */ /* 0x0005e80000100800 */
[----:B------:R2:W-:Y:S01]  /*0f10*/  STL [R1+0x50], R3 ;  /* 0x0000500301007387 */ /* 0x0005e20000100800 */
[----:B-1----:R-:W-:-:S05]  /*0f20*/  IMAD.IADD R0, R2, 0x1, R4 ;  /* 0x0000000102007824 */ /* 0x002fca00078e0204 */
[----:B------:R2:W-:Y:S02]  /*0f30*/  STL [R1+0x4c], R0 ;  /* 0x00004c0001007387 */ /* 0x0005e40000100800 */
.L_x_1081:
[----:B--2---:R-:W2:Y:S01]  /*0f40*/  LDL R4, [R1+0xf4] ;  /* 0x0000f40001047983 */ /* 0x004ea20000100800 */
[----:B------:R-:W-:Y:S01]  /*0f50*/  IMAD.MOV.U32 R0, RZ, RZ, c[0x0][0x560] ;  /* 0x00015800ff007624 */ /* 0x000fe200078e00ff */
[----:B------:R-:W-:Y:S01]  /*0f60*/  YIELD ;  /* 0x0000000000007946 */ /* 0x000fe20003800000 */
[----:B------:R-:W-:Y:S03]  /*0f70*/  BSSY B0, `(.L_x_1036) ;  /* 0x0000016000007945 */ /* 0x000fe60003800000 */
[----:B------:R-:W-:-:S13]  /*0f80*/  ISETP.NE.AND P0, PT, R0, 0x1, PT ;  /* 0x000000010000780c */ /* 0x000fda0003f05270 */
[----:B--2---:R-:W-:Y:S01]  /*0f90*/  @P0 IMAD.HI.U32 R0, R4, c[0x0][0x564], RZ ;  /* 0x0001590004000a27 */ /* 0x004fe200078e00ff */
[----:B------:R-:W-:-:S04]  /*0fa0*/  MOV R3, R4 ;  /* 0x0000000400037202 */ /* 0x000fc80000000f00 */
[----:B------:R-:W-:-:S04]  /*0fb0*/  @P0 SHF.R.U32.HI R3, RZ, c[0x0][0x568], R0 ;  /* 0x00015a00ff030a19 */ /* 0x000fc80000011600 */
[----:B------:R-:W-:Y:S01]  /*0fc0*/  ISETP.GE.AND P0, PT, R3, c[0x0][0x578], PT ;  /* 0x00015e0003007a0c */ /* 0x000fe20003f06270 */
[----:B------:R-:W-:-:S04]  /*0fd0*/  IMAD.MOV R2, RZ, RZ, -R3 ;  /* 0x000000ffff027224 */ /* 0x000fc800078e0a03 */
[----:B------:R-:W-:-:S08]  /*0fe0*/  IMAD R2, R2, c[0x0][0x560], R4 ;  /* 0x0001580002027a24 */ /* 0x000fd000078e0204 */
[----:B------:R-:W-:Y:S05]  /*0ff0*/  @!P0 BRA `(.L_x_1037) ;  /* 0x0000007000008947 */ /* 0x000fea0003800000 */
[----:B------:R-:W-:-:S04]  /*1000*/  MOV R0, c[0x0][0x56c] ;  /* 0x00015b0000007a02 */ /* 0x000fc80000000f00 */
[----:B------:R-:W-:Y:S02]  /*1010*/  ISETP.NE.AND P0, PT, R0, 0x1, PT ;  /* 0x000000010000780c */ /* 0x000fe40003f05270 */
[----:B------:R-:W-:-:S11]  /*1020*/  MOV R0, R2 ;  /* 0x0000000200007202 */ /* 0x000fd60000000f00 */
[----:B------:R-:W-:-:S05]  /*1030*/  @P0 IMAD.HI.U32 R4, R2, c[0x0][0x570], RZ ;  /* 0x00015c0002040a27 */ /* 0x000fca00078e00ff */
[----:B------:R-:W-:-:S05]  /*1040*/  @P0 SHF.R.U32.HI R0, RZ, c[0x0][0x574], R4 ;  /* 0x00015d00ff000a19 */ /* 0x000fca0000011604 */
[----:B------:R-:W-:Y:S01]  /*1050*/  IMAD R4, R0, c[0x0][0x56c], RZ ;  /* 0x00015b0000047a24 */ /* 0x000fe200078e02ff */
[----:B------:R-:W-:Y:S05]  /*1060*/  BRA `(.L_x_1038) ;  /* 0x0000006000007947 */ /* 0x000fea0003800000 */
.L_x_1037:
[----:B------:R-:W-:-:S04]  /*1070*/  MOV R0, c[0x0][0x554] ;  /* 0x0001550000007a02 */ /* 0x000fc80000000f00 */
[----:B------:R-:W-:Y:S02]  /*1080*/  ISETP.NE.AND P0, PT, R0, 0x1, PT ;  /* 0x000000010000780c */ /* 0x000fe40003f05270 */
[----:B------:R-:W-:-:S11]  /*1090*/  MOV R0, R2 ;  /* 0x0000000200007202 */ /* 0x000fd60000000f00 */
[----:B------:R-:W-:-:S05]  /*10a0*/  @P0 IMAD.HI.U32 R4, R2, c[0x0][0x558], RZ ;  /* 0x0001560002040a27 */ /* 0x000fca00078e00ff */
[----:B------:R-:W-:-:S05]  /*10b0*/  @P0 SHF.R.U32.HI R0, RZ, c[0x0][0x55c], R4 ;  /* 0x00015700ff000a19 */ /* 0x000fca0000011604 */
[----:B------:R-:W-:Y:S02]  /*10c0*/  IMAD R4, R0, c[0x0][0x554], RZ ;  /* 0x0001550000047a24 */ /* 0x000fe400078e02ff */
.L_x_1038:
[----:B------:R-:W-:Y:S05]  /*10d0*/  BSYNC B0 ;  /* 0x0000000000007941 */ /* 0x000fea0003800000 */
.L_x_1036:
[----:B------:R-:W-:Y:S01]  /*10e0*/  IMAD.MOV.U32 R5, RZ, RZ, c[0x0][0x548] ;  /* 0x00015200ff057624 */ /* 0x000fe200078e00ff */
[----:B------:R-:W-:Y:S01]  /*10f0*/  ISETP.NE.U32.AND P0, PT, RZ, c[0x0][0x370], PT ;  /* 0x0000dc00ff007a0c */ /* 0x000fe20003f05070 */
[----:B------:R-:W2:Y:S01]  /*1100*/  LDL.LU R16, [R1+0xec] ;  /* 0x0000ec0001107983 */ /* 0x000ea20000300800 */
[----:B------:R-:W-:Y:S02]  /*1110*/  IMAD.IADD R4, R2, 0x1, -R4 ;  /* 0x0000000102047824 */ /* 0x000fe400078e0a04 */
[----:B------:R-:W-:Y:S01]  /*1120*/  ISETP.NE.AND P1, PT, R5, 0x1, PT ;  /* 0x000000010500780c */ /* 0x000fe20003f25270 */
[----:B------:R-:W-:Y:S01]  /*1130*/  IMAD.MOV.U32 R132, RZ, RZ, RZ ;  /* 0x000000ffff847224 */ /* 0x000fe200078e00ff */
[----:B------:R-:W-:Y:S01]  /*1140*/  ISETP.NE.AND.EX P0, PT, RZ, c[0x0][0x374], PT, P0 ;  /* 0x0000dd00ff007a0c */ /* 0x000fe20003f05300 */
[----:B------:R-:W-:-:S04]  /*1150*/  IMAD R4, R3, c[0x0][0x554], R4 ;  /* 0x0001550003047a24 */ /* 0x000fc800078e0204 */
[----:B------:R-:W-:-:S06]  /*1160*/  IMAD.MOV.U32 R15, RZ, RZ, R4 ;  /* 0x000000ffff0f7224 */ /* 0x000fcc00078e0004 */
[----:B------:R-:W-:-:S04]  /*1170*/  @P1 IMAD.HI.U32 R2, R4, c[0x0][0x54c], RZ ;  /* 0x0001530004021a27 */ /* 0x000fc800078e00ff */
[----:B------:R-:W-:Y:S01]  /*1180*/  @P0 IMAD.MOV.U32 R3, RZ, RZ, 0x4 ;  /* 0x00000004ff030424 */ /* 0x000fe200078e00ff */
[----:B------:R-:W-:-:S05]  /*1190*/  @P1 SHF.R.U32.HI R15, RZ, c[0x0][0x550], R2 ;  /* 0x00015400ff0f1a19 */ /* 0x000fca0000011602 */
[----:B------:R-:W-:Y:S01]  /*11a0*/  @P0 IMAD.WIDE R2, R15, R3, c[0x0][0x370] ;  /* 0x0000dc000f020625 */ /* 0x000fe200078e0203 */
[----:B------:R1:W-:Y:S04]  /*11b0*/  STL [R1+0xe0], R15 ;  /* 0x0000e00f01007387 */ /* 0x0003e80000100800 */
[----:B------:R3:W4:Y:S01]  /*11c0*/  @P0 LDG.E R132, [R2.64] ;  /* 0x0000000602840981 */ /* 0x000722000c1e1900 */
[----:B------:R-:W-:Y:S01]  /*11d0*/  IMAD.MOV.U32 R12, RZ, RZ, R0 ;  /* 0x000000ffff0c7224 */ /* 0x000fe200078e0000 */
[----:B------:R-:W-:Y:S01]  /*11e0*/  BSSY B0, `(.L_x_1039) ;  /* 0x0000047000007945 */ /* 0x000fe20003800000 */
[----:B------:R-:W-:Y:S02]  /*11f0*/  IMAD.MOV.U32 R14, RZ, RZ, c[0x0][0x2c4] ;  /* 0x0000b100ff0e7624 */ /* 0x000fe400078e00ff */
[----:B------:R-:W-:-:S03]  /*1200*/  IMAD.MOV.U32 R28, RZ, RZ, 0x40 ;  /* 0x00000040ff1c7424 */ /* 0x000fc600078e00ff */
[----:B------:R-:W-:Y:S02]  /*1210*/  ISETP.NE.AND P3, PT, R14, 0x1, PT ;  /* 0x000000010e00780c */ /* 0x000fe40003f65270 */
[----:B------:R-:W-:Y:S01]  /*1220*/  IADD3 R5, R28, -c[0x0][0x168], RZ ;  /* 0x80005a001c057a10 */ /* 0x000fe20007ffe0ff */
[----:B---3--:R-:W-:-:S05]  /*1230*/  IMAD.MOV.U32 R2, RZ, RZ, c[0x0][0x53c] ;  /* 0x00014f00ff027624 */ /* 0x008fca00078e00ff */
[----:B------:R-:W-:Y:S02]  /*1240*/  ISETP.NE.AND P0, PT, R2, 0x1, PT ;  /* 0x000000010200780c */ /* 0x000fe40003f05270 */
[----:B------:R-:W-:-:S11]  /*1250*/  LOP3.LUT R2, R0, 0x1ffffff, RZ, 0x3c, !PT ;  /* 0x01ffffff00027812 */ /* 0x000fd600078e3cff */
[----:B------:R-:W-:Y:S01]  /*1260*/  @P0 IMAD.HI.U32 R3, R0, c[0x0][0x540], RZ ;  /* 0x0001500000030a27 */ /* 0x000fe200078e00ff */
[----:B------:R-:W-:-:S03]  /*1270*/  IADD3 R0, R2, c[0x0][0x53c], RZ ;  /* 0x00014f0002007a10 */ /* 0x000fc60007ffe0ff */
[----:B------:R-:W-:Y:S01]  /*1280*/  IMAD.MOV.U32 R2, RZ, RZ, c[0x0][0x2ac] ;  /* 0x0000ab00ff027624 */ /* 0x000fe200078e00ff */
[----:B------:R-:W-:-:S03]  /*1290*/  @P0 SHF.R.U32.HI R12, RZ, c[0x0][0x544], R3 ;  /* 0x00015100ff0c0a19 */ /* 0x000fc60000011603 */
[----:B------:R-:W-:Y:S02]  /*12a0*/  IMAD R169, R2, c[0x0][0x1d0], RZ ;  /* 0x0000740002a97a24 */ /* 0x000fe400078e02ff */
[----:B------:R-:W-:Y:S01]  /*12b0*/  IMAD R0, R12, c[0x0][0x53c], R0 ;  /* 0x00014f000c007a24 */ /* 0x000fe200078e0200 */
[----:B------:R1:W-:Y:S01]  /*12c0*/  STL [R1+0xe8], R12 ;  /* 0x0000e80c01007387 */ /* 0x0003e20000100800 */
[----:B------:R-:W-:Y:S01]  /*12d0*/  IMAD R2, R2, c[0x0][0x1d0], R5 ;  /* 0x0000740002027a24 */ /* 0x000fe200078e0205 */
[----:B------:R-:W-:Y:S01]  /*12e0*/  IADD3 R5, R169, 0x3f, RZ ;  /* 0x0000003fa9057810 */ /* 0x000fe20007ffe0ff */
[----:B------:R-:W-:-:S05]  /*12f0*/  IMAD.SHL.U32 R11, R0, 0x80, RZ ;  /* 0x00000080000b7824 */ /* 0x000fca00078e00ff */
[----:B------:R-:W-:Y:S01]  /*1300*/  IADD3 R0, R11, 0x7f, RZ ;  /* 0x0000007f0b007810 */ /* 0x000fe20007ffe0ff */
[----:B------:R1:W-:Y:S04]  /*1310*/  STL [R1+0xf0], R11 ;  /* 0x0000f00b01007387 */ /* 0x0003e80000100800 */
[----:B------:R-:W-:-:S05]  /*1320*/  @P3 IMAD.HI.U32 R3, R0, c[0x0][0x2c8], RZ ;  /* 0x0000b20000033a27 */ /* 0x000fca00078e00ff */
[----:B------:R-:W-:-:S05]  /*1330*/  @P3 SHF.R.U32.HI R0, RZ, c[0x0][0x2cc], R3 ;  /* 0x0000b300ff003a19 */ /* 0x000fca0000011603 */
[----:B------:R-:W-:Y:S01]  /*1340*/  IMAD.IADD R0, R2, 0x1, R0 ;  /* 0x0000000102007824 */ /* 0x000fe200078e0200 */
[----:B------:R-:W-:-:S04]  /*1350*/  SHF.R.S32.HI R2, RZ, 0x1f, R5 ;  /* 0x0000001fff027819 */ /* 0x000fc80000011405 */
[----:B------:R-:W-:Y:S02]  /*1360*/  SHF.R.S32.HI R3, RZ, 0x1f, R0 ;  /* 0x0000001fff037819 */ /* 0x000fe40000011400 */
[----:B------:R-:W-:Y:S02]  /*1370*/  LEA.HI R2, R2, R5, RZ, 0x6 ;  /* 0x0000000502027211 */ /* 0x000fe400078f30ff */
[----:B------:R-:W-:Y:S02]  /*1380*/  LEA.HI R3, R3, R0, RZ, 0x6 ;  /* 0x0000000003037211 */ /* 0x000fe400078f30ff */
[----:B------:R-:W-:Y:S02]  /*1390*/  SHF.R.S32.HI R0, RZ, 0x6, R2 ;  /* 0x00000006ff007819 */ /* 0x000fe40000011402 */
[----:B------:R-:W-:-:S04]  /*13a0*/  SHF.R.S32.HI R2, RZ, 0x6, R3 ;  /* 0x00000006ff027819 */ /* 0x000fc80000011403 */
[----:B------:R-:W-:Y:S01]  /*13b0*/  IMNMX R7, R0, R2, PT ;  /* 0x0000000200077217 */ /* 0x000fe20003800200 */
[----:B------:R-:W-:Y:S02]  /*13c0*/  IMAD.MOV R0, RZ, RZ, -R15 ;  /* 0x000000ffff007224 */ /* 0x000fe400078e0a0f */
[----:B------:R-:W-:Y:S01]  /*13d0*/  IMAD.MOV.U32 R2, RZ, RZ, RZ ;  /* 0x000000ffff027224 */ /* 0x000fe200078e00ff */
[----:B------:R-:W-:Y:S01]  /*13e0*/  ISETP.GE.AND P0, PT, R7, 0x1, PT ;  /* 0x000000010700780c */ /* 0x000fe20003f06270 */
[----:B------:R-:W-:Y:S01]  /*13f0*/  IMAD R134, R0, c[0x0][0x548], R4 ;  /* 0x0001520000867a24 */ /* 0x000fe200078e0204 */
[----:B--2---:R-:W-:-:S04]  /*1400*/  LOP3.LUT R16, R16, 0xfffffffd, RZ, 0xc0, !PT ;  /* 0xfffffffd10107812 */ /* 0x004fc800078ec0ff */
[----:B------:R-:W-:-:S05]  /*1410*/  @P3 LOP3.LUT R16, R16, 0x2, RZ, 0xfc, !PT ;  /* 0x0000000210103812 */ /* 0x000fca00078efcff */
[----:B------:R1:W-:Y:S04]  /*1420*/  STL [R1+0xec], R16 ;  /* 0x0000ec1001007387 */ /* 0x0003e80000100800 */
[----:B----4-:R1:W-:Y:S04]  /*1430*/  STL [R1+0xb4], R132 ;  /* 0x0000b48401007387 */ /* 0x0103e80000100800 */
[----:B------:R1:W-:Y:S01]  /*1440*/  STL [R1+0xe4], R134 ;  /* 0x0000e48601007387 */ /* 0x0003e20000100800 */
[----:B------:R-:W-:Y:S05]  /*1450*/  @!P0 BRA `(.L_x_1040) ;  /* 0x000001f000008947 */ /* 0x000fea0003800000 */
[----:B------:R-:W-:-:S04]  /*1460*/  SHF.R.U32.HI R0, RZ, 0x10, R12 ;  /* 0x00000010ff007819 */ /* 0x000fc8000001160c */
[----:B------:R-:W-:-:S04]  /*1470*/  ISETP.NE.AND P0, PT, R0, RZ, PT ;  /* 0x000000ff0000720c */ /* 0x000fc80003f05270 */
[----:B------:R-:W-:-:S04]  /*1480*/  SEL R0, R0, c[0x0][0x338], P0 ;  /* 0x0000ce0000007a07 */ /* 0x000fc80000000000 */
[----:B------:R-:W-:Y:S02]  /*1490*/  IABS R3, R0 ;  /* 0x0000000000037213 */ /* 0x000fe40000000000 */
[----:B------:R-:W-:Y:S02]  /*14a0*/  IADD3 R6, R0, -0x1, R7 ;  /* 0xffffffff00067810 */ /* 0x000fe40007ffe007 */
[----:B------:R-:W2:Y:S02]  /*14b0*/  I2F.RP R4, R3 ;  /* 0x0000000300047306 */ /* 0x000ea40000209400 */
[----:B------:R-:W-:Y:S02]  /*14c0*/  IABS R10, R6 ;  /* 0x00000006000a7213 */ /* 0x000fe40000000000 */
[----:B------:R-:W-:-:S04]  /*14d0*/  LOP3.LUT R6, R6, R0, RZ, 0x3c, !PT ;  /* 0x0000000006067212 */ /* 0x000fc800078e3cff */
[----:B------:R-:W-:Y:S01]  /*14e0*/  ISETP.GE.AND P1, PT, R6, RZ, PT ;  /* 0x000000ff0600720c */ /* 0x000fe20003f26270 */
[----:B--2---:R-:W2:Y:S02]  /*14f0*/  MUFU.RCP R4, R4 ;  /* 0x0000000400047308 */ /* 0x004ea40000001000 */
[----:B--2---:R-:W-:-:S06]  /*1500*/  IADD3 R4, R4, 0xffffffe, RZ ;  /* 0x0ffffffe04047810 */ /* 0x004fcc0007ffe0ff */
[----:B------:R-:W2:Y:S02]  /*1510*/  F2I.FTZ.U32.TRUNC.NTZ R5, R4 ;  /* 0x0000000400057305 */ /* 0x000ea4000021f000 */
[----:B--2---:R-:W-:Y:S02]  /*1520*/  IMAD.MOV R2, RZ, RZ, -R5 ;  /* 0x000000ffff027224 */ /* 0x004fe400078e0a05 */
[----:B------:R-:W-:Y:S02]  /*1530*/  IMAD.MOV.U32 R4, RZ, RZ, RZ ;  /* 0x000000ffff047224 */ /* 0x000fe400078e00ff */
        /* <DEDUP_REMOVED lines=13> */
[----:B------:R-:W-:-:S13]  /*1610*/  ISETP.GE.U32.AND P2, PT, R4, R3, PT ;  /* 0x000000030400720c */ /* 0x000fda0003f46070 */
[----:B------:R-:W-:-:S05]  /*1620*/  @P2 IADD3 R2, R2, 0x1, RZ ;  /* 0x0000000102022810 */ /* 0x000fca0007ffe0ff */
[----:B------:R-:W-:Y:S01]  /*1630*/  @!P1 IMAD.MOV R2, RZ, RZ, -R2 ;  /* 0x000000ffff029224 */ /* 0x000fe200078e0a02 */
[----:B------:R-:W-:Y:S02]  /*1640*/  @!P0 LOP3.LUT R2, RZ, R0, RZ, 0x33, !PT ;  /* 0x00000000ff028212 */ /* 0x000fe400078e33ff */
.L_x_1040:
[----:B------:R-:W-:Y:S05]  /*1650*/  BSYNC B0 ;  /* 0x0000000000007941 */ /* 0x000fea0003800000 */
.L_x_1039:
[----:B------:R-:W-:Y:S01]  /*1660*/  LOP3.LUT R0, R12, 0xffff, RZ, 0xc0, !PT ;  /* 0x0000ffff0c007812 */ /* 0x000fe200078ec0ff */
[----:B------:R-:W-:Y:S01]  /*1670*/  CS2R R130, SRZ ;  /* 0x0000000000827805 */ /* 0x000fe2000001ff00 */
[----:B-1----:R-:W-:Y:S01]  /*1680*/  CS2R R12, SRZ ;  /* 0x00000000000c7805 */ /* 0x002fe2000001ff00 */
[----:B------:R-:W-:Y:S01]  /*1690*/  CS2R R128, SRZ ;  /* 0x0000000000807805 */ /* 0x000fe2000001ff00 */
[----:B------:R-:W-:Y:S01]  /*16a0*/  CS2R R126, SRZ ;  /* 0x00000000007e7805 */ /* 0x000fe2000001ff00 */
[----:B------:R-:W-:Y:S01]  /*16b0*/  IMAD R133, R0, R2, RZ ;  /* 0x0000000200857224 */ /* 0x000fe200078e02ff */
[----:B------:R-:W-:Y:S01]  /*16c0*/  PRMT R0, RZ, 0x7610, R0 ;  /* 0x00007610ff007816 */ /* 0x000fe20000000000 */
[----:B------:R-:W-:Y:S01]  /*16d0*/  CS2R R124, SRZ ;  /* 0x00000000007c7805 */ /* 0x000fe2000001ff00 */
        /* <DEDUP_REMOVED lines=66> */
[----:B-1----:R-:W-:-:S04]  /*1b00*/  ISETP.NE.U32.AND P0, PT, RZ, c[0x0][0x340], PT ;  /* 0x0000d000ff007a0c */ /* 0x002fc80003f05070 */
[----:B------:R-:W-:-:S13]  /*1b10*/  ISETP.NE.AND.EX P0, PT, RZ, c[0x0][0x344], PT, P0 ;  /* 0x0000d100ff007a0c */ /* 0x000fda0003f05300 */
[----:B------:R-:W-:-:S04]  /*1b20*/  @P0 IMAD.MOV.U32 R2, RZ, RZ, 0x4 ;  /* 0x00000004ff020424 */ /* 0x000fc800078e00ff */
[----:B------:R-:W-:-:S05]  /*1b30*/  @P0 IMAD.WIDE R2, R15, R2, c[0x0][0x340] ;  /* 0x0000d0000f020625 */ /* 0x000fca00078e0202 */
[----:B------:R1:W5:Y:S01]  /*1b40*/  @P0 LDG.E R0, [R2.64] ;  /* 0x0000000602000981 */ /* 0x000362000c1e1900 */
[----:B------:R-:W-:Y:S01]  /*1b50*/  WARPSYNC 0xffffffff ;  /* 0xffffffff00007948 */ /* 0x000fe20003800000 */
[----:B------:R-:W-:Y:S02]  /*1b60*/  @!P0 MOV R0, R15 ;  /* 0x0000000f00008202 */ /* 0x000fe40000000f00 */
[----:B-1----:R-:W1:Y:S01]  /*1b70*/  S2R R6, SR_TID.X ;  /* 0x0000000000067919 */ /* 0x002e620000002100 */
[----:B------:R-:W-:Y:S01]  /*1b80*/  IMAD.MOV.U32 R87, RZ, RZ, c[0x0][0x2b8] ;  /* 0x0000ae00ff577624 */ /* 0x000fe200078e00ff */
[----:B------:R-:W-:Y:S01]  /*1b90*/  IADD3 R72, R5, -0x1, RZ ;  /* 0xffffffff05487810 */ /* 0x000fe20007ffe0ff */
[----:B------:R-:W-:Y:S01]  /*1ba0*/  IMAD.MOV.U32 R4, RZ, RZ, R16 ;  /* 0x000000ffff047224 */ /* 0x000fe200078e0010 */
[----:B-----5:R-:W-:Y:S01]  /*1bb0*/  SHF.R.S32.HI R3, RZ, 0x1f, R0 ;  /* 0x0000001fff037819 */ /* 0x020fe20000011400 */
[----:B------:R-:W-:Y:S01]  /*1bc0*/  IMAD.WIDE.U32 R88, R0, c[0x0][0x2b0], RZ ;  /* 0x0000ac0000587a25 */ /* 0x000fe200078e00ff */
[----:B------:R-:W-:Y:S01]  /*1bd0*/  ISETP.NE.AND P1, PT, R87, 0x1, PT ;  /* 0x000000015700780c */ /* 0x000fe20003f25270 */
[----:B------:R-:W-:Y:S01]  /*1be0*/  BAR.SYNC.DEFER_BLOCKING 0x0 ;  /* 0x0000000000007b1d */ /* 0x000fe20000010000 */
[----:B------:R-:W-:Y:S01]  /*1bf0*/  LOP3.LUT R4, R4, 0xfffffffe, RZ, 0xc0, !PT ;  /* 0xfffffffe04047812 */ /* 0x000fe200078ec0ff */
[----:B------:R-:W-:-:S10]  /*1c00*/  IMAD.MOV.U32 R36, RZ, RZ, RZ ;  /* 0x000000ffff247224 */ /* 0x000fd400078e00ff */
[----:B------:R-:W-:Y:S02]  /*1c10*/  @P1 LOP3.LUT R4, R4, 0x1, RZ, 0xfc, !PT ;  /* 0x0000000104041812 */ /* 0x000fe400078efcff */
[----:B-1----:R-:W-:-:S03]  /*1c20*/  SHF.R.S32.HI R25, RZ, 0x1f, R6 ;  /* 0x0000001fff197819 */ /* 0x002fc60000011406 */
[----:B------:R1:W-:Y:S01]  /*1c30*/  STL [R1+0xec], R4 ;  /* 0x0000ec0401007387 */ /* 0x0003e20000100800 */
[----:B------:R-:W-:Y:S02]  /*1c40*/  SHF.R.S32.HI R168, RZ, 0x1f, R6 ;  /* 0x0000001fffa87819 */ /* 0x000fe40000011406 */
[-C--:B------:R-:W-:Y:S01]  /*1c50*/  LEA.HI R25, R25, R6.reuse, RZ, 0x3 ;  /* 0x0000000619197211 */ /* 0x080fe200078f18ff */
[----:B------:R-:W-:Y:S01]  /*1c60*/  STL.64 [R1+0xc0], R88 ;  /* 0x0000c05801007387 */ /* 0x000fe20000100a00 */
[----:B------:R-:W-:Y:S02]  /*1c70*/  LEA.HI R168, R168, R6, RZ, 0x3 ;  /* 0x00000006a8a87211 */ /* 0x000fe400078f18ff */
[----:B------:R-:W-:Y:S02]  /*1c80*/  LOP3.LUT R25, R25, 0xfffffff8, RZ, 0xc0, !PT ;  /* 0xfffffff819197812 */ /* 0x000fe400078ec0ff */
[----:B------:R-:W-:-:S03]  /*1c90*/  SHF.R.S32.HI R168, RZ, 0x3, R168 ;  /* 0x00000003ffa87819 */ /* 0x000fc600000114a8 */
[----:B------:R-:W-:-:S04]  /*1ca0*/  IMAD.IADD R25, R6, 0x1, -R25 ;  /* 0x0000000106197824 */ /* 0x000fc800078e0a19 */
[----:B------:R-:W-:-:S04]  /*1cb0*/  IMAD R77, R25, 0x20, R168 ;  /* 0x00000020194d7824 */ /* 0x000fc800078e02a8 */
[----:B------:R-:W-:-:S04]  /*1cc0*/  IMAD R2, R72, 0x40, R77 ;  /* 0x0000004048027824 */ /* 0x000fc800078e024d */
        /* <DEDUP_REMOVED lines=9> */
[----:B------:R-:W-:Y:S01]  /*1d60*/  STL [R1+0xd4], R86 ;  /* 0x0000d45601007387 */ /* 0x000fe20000100800 */
        /* <DEDUP_REMOVED lines=14> */
[----:B------:R-:W-:Y:S01]  /*1e50*/  SHF.R.S32.HI R23, RZ, 0x1f, R134 ;  /* 0x0000001fff177819 */ /* 0x000fe20000011486 */
[----:B-1----:R-:W-:Y:S01]  /*1e60*/  IMAD.IADD R4, R11, 0x1, R77 ;  /* 0x000000010b047824 */ /* 0x002fe200078e024d */
[----:B------:R-:W-:-:S03]  /*1e70*/  SHF.R.S32.HI R6, RZ, 0x1f, R15 ;  /* 0x0000001fff067819 */ /* 0x000fc6000001140f */
[----:B------:R-:W-:Y:S02]  /*1e80*/  IMAD R5, R23, c[0x0][0x1b8], RZ ;  /* 0x00006e0017057a24 */ /* 0x000fe400078e02ff */
[----:B------:R-:W-:-:S04]  /*1e90*/  @P3 IMAD.HI.U32 R7, R4, c[0x0][0x2c8], RZ ;  /* 0x0000b20004073a27 */ /* 0x000fc800078e00ff */
[C---:B------:R-:W-:Y:S02]  /*1ea0*/  IMAD R5, R134.reuse, c[0x0][0x1bc], R5 ;  /* 0x00006f0086057a24 */ /* 0x040fe400078e0205 */
[----:B------:R-:W-:Y:S01]  /*1eb0*/  IMAD.MOV.U32 R0, RZ, RZ, R4 ;  /* 0x000000ffff007224 */ /* 0x000fe200078e0004 */
[----:B------:R-:W-:Y:S01]  /*1ec0*/  @P3 SHF.R.U32.HI R0, RZ, c[0x0][0x2cc], R7 ;  /* 0x0000b300ff003a19 */ /* 0x000fe20000011607 */
[----:B------:R-:W-:-:S04]  /*1ed0*/  IMAD.WIDE.U32 R2, R134, c[0x0][0x1b8], RZ ;  /* 0x00006e0086027a25 */ /* 0x000fc800078e00ff */
[----:B------:R-:W-:Y:S02]  /*1ee0*/  IMAD.IADD R3, R3, 0x1, R5 ;  /* 0x0000000103037824 */ /* 0x000fe400078e0205 */
[----:B------:R-:W-:Y:S01]  /*1ef0*/  IMAD R5, R6, c[0x0][0x1c0], RZ ;  /* 0x0000700006057a24 */ /* 0x000fe200078e02ff */
[----:B------:R-:W-:Y:S01]  /*1f00*/  SHF.R.S32.HI R7, RZ, 0x1f, R0 ;  /* 0x0000001fff077819 */ /* 0x000fe20000011400 */
[----:B------:R-:W-:-:S04]  /*1f10*/  IMAD.WIDE.U32 R2, R15, c[0x0][0x1c0], R2 ;  /* 0x000070000f027a25 */ /* 0x000fc800078e0002 */
[----:B------:R-:W-:Y:S02]  /*1f20*/  IMAD R6, R15, c[0x0][0x1c4], R5 ;  /* 0x000071000f067a24 */ /* 0x000fe400078e0205 */
        /* <DEDUP_REMOVED lines=14> */
[----:B------:R-:W2:Y:S01]  /*2010*/  SHFL.IDX PT, R3, R17, RZ, 0x181f ;  /* 0x00181fff11037589 */ /* 0x000ea200000e0000 */
[----:B------:R-:W-:-:S03]  /*2020*/  IMAD R24, R14, c[0x0][0x168], RZ ;  /* 0x00005a000e187a24 */ /* 0x000fc600078e02ff */
[----:B------:R-:W3:Y:S01]  /*2030*/  SHFL.IDX PT, R4, R16, RZ, 0x181f ;  /* 0x00181fff10047589 */ /* 0x000ee200000e0000 */
[----:B------:R-:W-:-:S05]  /*2040*/  IMAD.IADD R20, R168, 0x1, R11 ;  /* 0x00000001a8147824 */ /* 0x000fca00078e020b */
[C---:B------:R-:W-:Y:S01]  /*2050*/  ISETP.GE.AND P0, PT, R20.reuse, R24, PT ;  /* 0x000000181400720c */ /* 0x040fe20003f06270 */
[----:B------:R-:W1:Y:S01]  /*2060*/  SHFL.IDX PT, R0, R17, 0x1, 0x181f ;  /* 0x00381f0011007f89 */ /* 0x000e6200000e0000 */
[----:B------:R-:W-:-:S03]  /*2070*/  IADD3 R5, R20, 0x20, RZ ;  /* 0x0000002014057810 */ /* 0x000fc60007ffe0ff */
[----:B------:R-:W1:Y:S01]  /*2080*/  SHFL.IDX PT, R2, R16, 0x1, 0x181f ;  /* 0x00381f0010027f89 */ /* 0x000e6200000e0000 */
[----:B------:R-:W-:Y:S01]  /*2090*/  ISETP.GE.AND P1, PT, R5, R24, PT ;  /* 0x000000180500720c */ /* 0x000fe20003f26270 */
[----:B------:R-:W-:-:S06]  /*20a0*/  IMAD.WIDE.U32 R84, R134, c[0x0][0x1e8], RZ ;  /* 0x00007a0086547a25 */ /* 0x000fcc00078e00ff */
[----:B--2---:R-:W-:-:S04]  /*20b0*/  @!P0 LEA R10, P3, R32, R3, 0x1 ;  /* 0x00000003200a8211 */ /* 0x004fc800078608ff */
[-C--:B---3--:R-:W-:Y:S02]  /*20c0*/  @!P0 LEA.HI.X R11, R32, R4.reuse, R35, 0x1, P3 ;  /* 0x00000004200b8211 */ /* 0x088fe400018f0c23 */
[-C--:B----4-:R-:W-:Y:S02]  /*20d0*/  @!P0 LEA R6, P3, R30, R3.reuse, 0x1 ;  /* 0x000000031e068211 */ /* 0x090fe400078608ff */
[----:B------:R-:W-:Y:S02]  /*20e0*/  ISETP.GE.AND P4, PT, R32, c[0x0][0x198], PT ;  /* 0x0000660020007a0c */ /* 0x000fe40003f86270 */
[----:B------:R-:W-:Y:S02]  /*20f0*/  @!P0 LEA.HI.X R7, R30, R4, R33, 0x1, P3 ;  /* 0x000000041e078211 */ /* 0x000fe400018f0c21 */
[C---:B------:R-:W-:Y:S02]  /*2100*/  ISETP.GE.AND P3, PT, R26.reuse, c[0x0][0x198], PT ;  /* 0x000066001a007a0c */ /* 0x040fe40003f66270 */
[----:B------:R-:W-:-:S02]  /*2110*/  @!P0 LEA R12, P2, R26, R3, 0x1 ;  /* 0x000000031a0c8211 */ /* 0x000fc400078408ff */
[C---:B------:R-:W-:Y:S02]  /*2120*/  ISETP.GE.AND P5, PT, R31.reuse, c[0x0][0x198], PT ;  /* 0x000066001f007a0c */ /* 0x040fe40003fa6270 */
        /* <DEDUP_REMOVED lines=18> */
[----:B------:R-:W3:Y:S02]  /*2250*/  SHFL.IDX PT, R0, R17, 0x2, 0x181f ;  /* 0x00581f0011007f89 */ /* 0x000ee400000e0000 */
[----:B------:R-:W-:Y:S02]  /*2260*/  @!P1 LEA.HI.X R5, R30, R2, R33, 0x1, P0 ;  /* 0x000000021e059211 */ /* 0x000fe400000f0c21 */
[----:B------:R-:W4:Y:S01]  /*2270*/  SHFL.IDX PT, R2, R16, 0x2, 0x181f ;  /* 0x00581f0010027f89 */ /* 0x000f2200000e0000 */
[----:B------:R-:W-:-:S03]  /*2280*/  ISETP.GE.AND P0, PT, R3, R24, PT ;  /* 0x000000180300720c */ /* 0x000fc60003f06270 */
[----:B------:R1:W-:Y:S04]  /*2290*/  @!P1 LDGSTS.E.BYPASS.LTC128B.128 [R29+0x9100], [R6.64], !P5 ;  /* 0x09100000061d9fae */ /* 0x0003e8000e901d46 */
[----:B------:R1:W-:Y:S04]  /*22a0*/  @!P1 LDGSTS.E.BYPASS.LTC128B.128 [R29+0xd100], [R4.64], !P6 ;  /* 0x0d100000041d9fae */ /* 0x0003e8000f101d46 */
[----:B------:R-:W1:Y:S02]  /*22b0*/  SHFL.IDX PT, R12, R17, 0x3, 0x181f ;  /* 0x00781f00110c7f89 */ /* 0x000e6400000e0000 */
[----:B---3--:R-:W-:-:S04]  /*22c0*/  @!P0 LEA R10, P1, R32, R0, 0x1 ;  /* 0x00000000200a8211 */ /* 0x008fc800078208ff */
[----:B----4-:R-:W-:Y:S02]  /*22d0*/  @!P0 LEA.HI.X R11, R32, R2, R35, 0x1, P1 ;  /* 0x00000002200b8211 */ /* 0x010fe400008f0c23 */
[CC--:B--2---:R-:W-:Y:S01]  /*22e0*/  @!P0 LEA R8, P1, R31.reuse, R0.reuse, 0x1 ;  /* 0x000000001f088211 */ /* 0x0c4fe200078208ff */
[----:B------:R-:W2:Y:S01]  /*22f0*/  SHFL.IDX PT, R13, R16, 0x3, 0x181f ;  /* 0x00781f00100d7f89 */ /* 0x000ea200000e0000 */
[----:B------:R-:W-:Y:S02]  /*2300*/  @!P0 LEA R14, P2, R26, R0, 0x1 ;  /* 0x000000001a0e8211 */ /* 0x000fe400078408ff */
[----:B------:R-:W-:Y:S02]  /*2310*/  @!P0 LEA.HI.X R9, R31, R2, R34, 0x1, P1 ;  /* 0x000000021f098211 */ /* 0x000fe400008f0c22 */
[----:B------:R-:W-:Y:S02]  /*2320*/  IADD3 R20, R20, 0x60, RZ ;  /* 0x0000006014147810 */ /* 0x000fe40007ffe0ff */
[----:B-1----:R-:W-:Y:S01]  /*2330*/  @!P0 LEA R4, P1, R30, R0, 0x1 ;  /* 0x000000001e048211 */ /* 0x002fe200078208ff */
[----:B------:R-:W-:Y:S01]  /*2340*/  IMAD.MOV R0, RZ, RZ, -R21 ;  /* 0x000000ffff007224 */ /* 0x000fe200078e0a15 */
[----:B------:R-:W-:-:S02]  /*2350*/  @!P0 LEA.HI.X R15, R26, R2, R27, 0x1, P2 ;  /* 0x000000021a0f8211 */ /* 0x000fc400010f0c1b */
[----:B------:R-:W-:Y:S01]  /*2360*/  ISETP.GE.AND P2, PT, R20, R24, PT ;  /* 0x000000181400720c */ /* 0x000fe20003f46270 */
[----:B------:R-:W-:Y:S02]  /*2370*/  IMAD R22, R0, c[0x0][0x2b8], R22 ;  /* 0x0000ae0000167a24 */ /* 0x000fe400078e0216 */
[----:B------:R1:W-:Y:S04]  /*2380*/  @!P0 LDGSTS.E.BYPASS.LTC128B.128 [R29+0x2100], [R14.64], !P3 ;  /* 0x021000000e1d8fae */ /* 0x0003e8000d901d46 */
[----:B------:R3:W-:Y:S04]  /*2390*/  @!P0 LDGSTS.E.BYPASS.LTC128B.128 [R29+0x6100], [R10.64], !P4 ;  /* 0x061000000a1d8fae */ /* 0x0007e8000e101d46 */
[----:B------:R4:W-:Y:S01]  /*23a0*/  @!P0 LDGSTS.E.BYPASS.LTC128B.128 [R29+0xa100], [R8.64], !P5 ;  /* 0x0a100000081d8fae */ /* 0x0009e2000e901d46 */
[----:B------:R-:W-:Y:S01]  /*23b0*/  @!P0 LEA.HI.X R5, R30, R2, R33, 0x1, P1 ;  /* 0x000000021e058211 */ /* 0x000fe200008f0c21 */
[----:B------:R-:W-:Y:S01]  /*23c0*/  IMAD.WIDE.U32 R2, R22, c[0x0][0x1e0], RZ ;  /* 0x0000780016027a25 */ /* 0x000fe200078e00ff */
[----:B------:R-:W-:-:S03]  /*23d0*/  @!P2 LEA R6, P1, R26, R12, 0x1 ;  /* 0x0000000c1a06a211 */ /* 0x000fc600078208ff */
[----:B------:R1:W-:Y:S01]  /*23e0*/  @!P0 LDGSTS.E.BYPASS.LTC128B.128 [R29+0xe100], [R4.64], !P6 ;  /* 0x0e100000041d8fae */ /* 0x0003e2000f101d46 */
[----:B--2---:R-:W-:-:S05]  /*23f0*/  @!P2 LEA.HI.X R7, R26, R13, R27, 0x1, P1 ;  /* 0x0000000d1a07a211 */ /* 0x004fca00008f0c1b */
[----:B------:R2:W-:Y:S01]  /*2400*/  @!P2 LDGSTS.E.BYPASS.LTC128B.128 [R29+0x3100], [R6.64], !P3 ;  /* 0x03100000061dafae */ /* 0x0005e2000d901d46 */
[----:B----4-:R-:W-:-:S05]  /*2410*/  SHF.R.S32.HI R8, RZ, 0x1f, R22 ;  /* 0x0000001fff087819 */ /* 0x010fca0000011416 */
[----:B------:R-:W-:-:S04]  /*2420*/  IMAD R0, R8, c[0x0][0x1e0], RZ ;  /* 0x0000780008007a24 */ /* 0x000fc800078e02ff */
[----:B------:R-:W-:Y:S01]  /*2430*/  IMAD R0, R22, c[0x0][0x1e4], R0 ;  /* 0x0000790016007a24 */ /* 0x000fe200078e0200 */
[----:B-1----:R-:W-:-:S03]  /*2440*/  SHF.R.S32.HI R15, RZ, 0x1f, R36 ;  /* 0x0000001fff0f7819 */ /* 0x002fc60000011424 */
[----:B------:R-:W-:Y:S02]  /*2450*/  IMAD.IADD R3, R3, 0x1, R0 ;  /* 0x0000000103037824 */ /* 0x000fe400078e0200 */
[----:B------:R-:W-:Y:S01]  /*2460*/  IMAD R0, R23, c[0x0][0x1e8], RZ ;  /* 0x00007a0017007a24 */ /* 0x000fe200078e02ff */
[----:B------:R-:W-:Y:S01]  /*2470*/  @!P2 LEA R4, P0, R32, R12, 0x1 ;  /* 0x0000000c2004a211 */ /* 0x000fe200078008ff */
[----:B--2---:R-:W-:Y:S02]  /*2480*/  IMAD R6, R15, c[0x0][0x1f0], RZ ;  /* 0x00007c000f067a24 */ /* 0x004fe400078e02ff */
[----:B------:R-:W-:Y:S02]  /*2490*/  IMAD R0, R134, c[0x0][0x1ec], R0 ;  /* 0x00007b0086007a24 */ /* 0x000fe400078e0200 */
[----:B------:R-:W-:Y:S01]  /*24a0*/  IMAD.WIDE.U32 R2, R36, c[0x0][0x1f0], R2 ;  /* 0x00007c0024027a25 */ /* 0x000fe200078e0002 */
[----:B------:R-:W-:-:S03]  /*24b0*/  @!P2 LEA.HI.X R5, R32, R13, R35, 0x1, P0 ;  /* 0x0000000d2005a211 */ /* 0x000fc600000f0c23 */
[----:B------:R-:W-:Y:S01]  /*24c0*/  IMAD.IADD R83, R85, 0x1, R0 ;  /* 0x0000000155537824 */ /* 0x000fe200078e0200 */
[----:B------:R-:W-:Y:S01]  /*24d0*/  IADD3 R0, P0, R2, R84, RZ ;  /* 0x0000005402007210 */ /* 0x000fe20007f1e0ff */
[----:B------:R-:W-:Y:S01]  /*24e0*/  IMAD R6, R36, c[0x0][0x1f4], R6 ;  /* 0x00007d0024067a24 */ /* 0x000fe200078e0206 */
[----:B------:R1:W-:Y:S04]  /*24f0*/  @!P2 LDGSTS.E.BYPASS.LTC128B.128 [R29+0x7100], [R4.64], !P4 ;  /* 0x07100000041dafae */ /* 0x0003e8000e101d46 */
[----:B------:R-:W-:Y:S02]  /*2500*/  IADD3.X R2, R83, R3, R6, P0, !PT ;  /* 0x0000000353027210 */ /* 0x000fe400007fe406 */
[----:B---3--:R-:W-:-:S04]  /*2510*/  LEA R10, P0, R0, c[0x0][0x1c8], 0x1 ;  /* 0x00007200000a7a11 */ /* 0x008fc800078008ff */
[----:B------:R-:W-:Y:S02]  /*2520*/  LEA.HI.X R11, R0, c[0x0][0x1cc], R2, 0x1, P0 ;  /* 0x00007300000b7a11 */ /* 0x000fe400000f0c02 */
[CC--:B------:R-:W-:Y:S01]  /*2530*/  @!P2 LEA R2, P0, R31.reuse, R12.reuse, 0x1 ;  /* 0x0000000c1f02a211 */ /* 0x0c0fe200078008ff */
[----:B------:R-:W-:Y:S03]  /*2540*/  STL [R1+0x84], R36 ;  /* 0x0000842401007387 */ /* 0x000fe60000100800 */
[----:B------:R-:W-:Y:S01]  /*2550*/  @!P2 LEA.HI.X R3, R31, R13, R34, 0x1, P0 ;  /* 0x0000000d1f03a211 */ /* 0x000fe200000f0c22 */
[----:B------:R-:W-:Y:S04]  /*2560*/  STL [R1+0x8c], R22 ;  /* 0x00008c1601007387 */ /* 0x000fe80000100800 */
[----:B------:R-:W-:Y:S01]  /*2570*/  STL.64 [R1+0xb8], R84 ;  /* 0x0000b85401007387 */ /* 0x000fe20000100a00 */
[----:B-1----:R-:W-:-:S03]  /*2580*/  @!P2 LEA R4, P0, R30, R12, 0x1 ;  /* 0x0000000c1e04a211 */ /* 0x002fc600078008ff */
[----:B------:R-:W-:Y:S01]  /*2590*/  STL [R1+0xd0], R83 ;  /* 0x0000d05301007387 */ /* 0x000fe20000100800 */
[----:B------:R-:W-:-:S03]  /*25a0*/  @!P2 LEA.HI.X R5, R30, R13, R33, 0x1, P0 ;  /* 0x0000000d1e05a211 */ /* 0x000fc600000f0c21 */
[----:B------:R-:W2:Y:S04]  /*25b0*/  LDL R16, [R1+0x48] ;  /* 0x0000480001107983 */ /* 0x000ea80000100800 */
[----:B------:R-:W3:Y:S04]  /*25c0*/  LDL R13, [R1+0x50] ;  /* 0x00005000010d7983 */ /* 0x000ee80000100800 */
[----:B------:R-:W4:Y:S01]  /*25d0*/  LDL R12, [R1+0x4c] ;  /* 0x00004c00010c7983 */ /* 0x000f220000100800 */
[----:B------:R-:W-:-:S03]  /*25e0*/  IMAD R78, R72, -0x40, R169 ;  /* 0xffffffc0484e7824 */ /* 0x000fc600078e02a9 */
[----:B------:R-:W1:Y:S01]  /*25f0*/  SHFL.IDX PT, R0, R10, RZ, 0x181f ;  /* 0x00181fff0a007589 */ /* 0x000e6200000e0000 */
[----:B------:R-:W-:-:S03]  /*2600*/  IMAD.IADD R14, R78, 0x1, -R168 ;  /* 0x000000014e0e7824 */ /* 0x000fc600078e0aa8 */
[----:B------:R-:W1:Y:S02]  /*2610*/  SHFL.IDX PT, R7, R11, RZ, 0x181f ;  /* 0x00181fff0b077589 */ /* 0x000e6400000e0000 */
[----:B------:R-:W-:Y:S02]  /*2620*/  ISETP.GE.AND P1, PT, R14, 0x1, PT ;  /* 0x000000010e00780c */ /* 0x000fe40003f26270 */
[----:B------:R1:W-:Y:S04]  /*2630*/  @!P2 LDGSTS.E.BYPASS.LTC128B.128 [R29+0xb100], [R2.64], !P5 ;  /* 0x0b100000021dafae */ /* 0x0003e8000e901d46 */
[----:B------:R1:W-:Y:S04]  /*2640*/  @!P2 LDGSTS.E.BYPASS.LTC128B.128 [R29+0xf100], [R4.64], !P6 ;  /* 0x0f100000041dafae */ /* 0x0003e8000f101d46 */
[----:B------:R-:W1:Y:S03]  /*2650*/  SHFL.IDX PT, R10, R10, 0x1, 0x181f ;  /* 0x00381f000a0a7f89 */ /* 0x000e6600000e0000 */
[----:B------:R-:W-:Y:S01]  /*2660*/  @P1 ISETP.GE.AND P4, PT, R26, c[0x0][0x1d4], PT ;  /* 0x000075001a001a0c */ /* 0x000fe20003f86270 */
[----:B------:R-:W1:Y:S01]  /*2670*/  SHFL.IDX PT, R11, R11, 0x1, 0x181f ;  /* 0x00381f000b0b7f89 */ /* 0x000e6200000e0000 */
[----:B------:R-:W-:-:S03]  /*2680*/  @P1 ISETP.GE.AND P3, PT, R32, c[0x0][0x1d4], PT ;  /* 0x0000750020001a0c */ /* 0x000fc60003f66270 */
[----:B------:R-:W0:Y:S01]  /*2690*/  LDGDEPBAR ;  /* 0x00000000000079af */ /* 0x000e220000000000 */
[-C--:B-1----:R-:W-:Y:S02]  /*26a0*/  @P1 LEA R2, P0, R26, R0.reuse, 0x1 ;  /* 0x000000001a021211 */ /* 0x082fe400078008ff */
[----:B------:R-:W-:Y:S02]  /*26b0*/  @P1 LEA R4, P2, R32, R0, 0x1 ;  /* 0x0000000020041211 */ /* 0x000fe400078408ff */
[-C--:B------:R-:W-:Y:S02]  /*26c0*/  @P1 LEA.HI.X R3, R26, R7.reuse, R27, 0x1, P0 ;  /* 0x000000071a031211 */ /* 0x080fe400000f0c1b */
[----:B------:R-:W-:-:S03]  /*26d0*/  @P1 LEA.HI.X R5, R32, R7, R35, 0x1, P2 ;  /* 0x0000000720051211 */ /* 0x000fc600010f0c23 */
[----:B------:R1:W-:Y:S01]  /*26e0*/  @P1 LDGSTS.E.BYPASS.LTC128B.128 [R29+0x10100], [R2.64], !P4 ;  /* 0x10100000021d1fae */ /* 0x0003e2000e101d46 */
[C---:B------:R-:W-:Y:S02]  /*26f0*/  @P1 ISETP.GE.AND P4, PT, R31.reuse, c[0x0][0x1d4], PT ;  /* 0x000075001f001a0c */ /* 0x040fe40003f86270 */
[----:B------:R-:W-:Y:S01]  /*2700*/  ISETP.GE.AND P0, PT, R14, 0x21, PT ;  /* 0x000000210e00780c */ /* 0x000fe20003f06270 */
[----:B------:R1:W-:Y:S01]  /*2710*/  @P1 LDGSTS.E.BYPASS.LTC128B.128 [R29+0x12100], [R4.64], !P3 ;  /* 0x12100000041d1fae */ /* 0x0003e2000d901d46 */
[----:B------:R-:W-:Y:S02]  /*2720*/  @P1 ISETP.GE.AND P3, PT, R30, c[0x0][0x1d4], PT ;  /* 0x000075001e001a0c */ /* 0x000fe40003f66270 */
[----:B-1----:R-:W-:-:S04]  /*2730*/  @P1 LEA R2, P2, R31, R0, 0x1 ;  /* 0x000000001f021211 */ /* 0x002fc800078408ff */
[----:B------:R-:W-:Y:S02]  /*2740*/  @P1 LEA.HI.X R3, R31, R7, R34, 0x1, P2 ;  /* 0x000000071f031211 */ /* 0x000fe400010f0c22 */
[----:B------:R-:W-:-:S03]  /*2750*/  @P1 LEA R6, P2, R30, R0, 0x1 ;  /* 0x000000001e061211 */ /* 0x000fc600078408ff */
[----:B------:R1:W-:Y:S01]  /*2760*/  @P1 LDGSTS.E.BYPASS.LTC128B.128 [R29+0x14100], [R2.64], !P4 ;  /* 0x14100000021d1fae */ /* 0x0003e2000e101d46 */
[----:B------:R-:W-:Y:S02]  /*2770*/  @P1 LEA.HI.X R7, R30, R7, R33, 0x1, P2 ;  /* 0x000000071e071211 */ /* 0x000fe400010f0c21 */
[----:B------:R-:W-:-:S03]  /*2780*/  @P0 ISETP.GE.AND P4, PT, R26, c[0x0][0x1d4], PT ;  /* 0x000075001a000a0c */ /* 0x000fc60003f86270 */
[----:B------:R1:W-:Y:S01]  /*2790*/  @P1 LDGSTS.E.BYPASS.LTC128B.128 [R29+0x16100], [R6.64], !P3 ;  /* 0x16100000061d1fae */ /* 0x0003e2000d901d46 */
[----:B------:R-:W-:Y:S01]  /*27a0*/  @P0 ISETP.GE.AND P1, PT, R32, c[0x0][0x1d4], PT ;  /* 0x0000750020000a0c */ /* 0x000fe20003f26270 */
[----:B------:R-:W-:Y:S01]  /*27b0*/  IMAD R0, R8, c[0x0][0x208], RZ ;  /* 0x0000820008007a24 */ /* 0x000fe200078e02ff */
[-C--:B------:R-:W-:Y:S02]  /*27c0*/  @P0 LEA R4, P2, R26, R10.reuse, 0x1 ;  /* 0x0000000a1a040211 */ /* 0x080fe400078408ff */
[----:B------:R-:W-:Y:S02]  /*27d0*/  @P0 LEA R8, P3, R32, R10, 0x1 ;  /* 0x0000000a20080211 */ /* 0x000fe400078608ff */
[----:B------:R-:W-:Y:S02]  /*27e0*/  @P0 ISETP.GE.AND P5, PT, R31, c[0x0][0x1d4], PT ;  /* 0x000075001f000a0c */ /* 0x000fe40003fa6270 */
[-C--:B------:R-:W-:Y:S02]  /*27f0*/  @P0 LEA.HI.X R5, R26, R11.reuse, R27, 0x1, P2 ;  /* 0x0000000b1a050211 */ /* 0x080fe400010f0c1b */
[----:B------:R-:W-:Y:S01]  /*2800*/  @P0 LEA.HI.X R9, R32, R11, R35, 0x1, P3 ;  /* 0x0000000b20090211 */ /* 0x000fe200018f0c23 */
[----:B------:R-:W-:-:S02]  /*2810*/  IMAD R0, R22, c[0x0][0x20c], R0 ;  /* 0x0000830016007a24 */ /* 0x000fc400078e0200 */
[----:B------:R1:W-:Y:S04]  /*2820*/  @P0 LDGSTS.E.BYPASS.LTC128B.128 [R29+0x11100], [R4.64], !P4 ;  /* 0x11100000041d0fae */ /* 0x0003e8000e101d46 */
[----:B------:R2:W-:Y:S01]  /*2830*/  @P0 LDGSTS.E.BYPASS.LTC128B.128 [R29+0x13100], [R8.64], !P1 ;  /* 0x13100000081d0fae */ /* 0x0005e2000c901d46 */
[----:B-1----:R-:W-:Y:S01]  /*2840*/  IMAD.WIDE.U32 R2, R22, c[0x0][0x208], RZ ;  /* 0x0000820016027a25 */ /* 0x002fe200078e00ff */
[----:B------:R-:W-:Y:S02]  /*2850*/  @P0 ISETP.GE.AND P1, PT, R30, c[0x0][0x1d4], PT ;  /* 0x000075001e000a0c */ /* 0x000fe40003f26270 */
[----:B------:R-:W-:Y:S01]  /*2860*/  @P0 LEA R6, P2, R31, R10, 0x1 ;  /* 0x0000000a1f060211 */ /* 0x000fe200078408ff */
[----:B------:R-:W-:-:S03]  /*2870*/  IMAD.IADD R3, R3, 0x1, R0 ;  /* 0x0000000103037824 */ /* 0x000fc600078e0200 */
[----:B------:R-:W-:Y:S01]  /*2880*/  @P0 LEA.HI.X R7, R31, R11, R34, 0x1, P2 ;  /* 0x0000000b1f070211 */ /* 0x000fe200010f0c22 */
[----:B------:R-:W-:-:S04]  /*2890*/  IMAD.WIDE.U32 R18, R134, c[0x0][0x210], RZ ;  /* 0x0000840086127a25 */ /* 0x000fc800078e00ff */
[----:B------:R-:W-:Y:S01]  /*28a0*/  IMAD.WIDE.U32 R2, R36, c[0x0][0x218], R2 ;  /* 0x0000860024027a25 */ /* 0x000fe200078e0002 */
[----:B------:R1:W-:Y:S01]  /*28b0*/  @P0 LDGSTS.E.BYPASS.LTC128B.128 [R29+0x15100], [R6.64], !P5 ;  /* 0x15100000061d0fae */ /* 0x0003e2000e901d46 */
[----:B------:R-:W-:-:S03]  /*28c0*/  @P0 LEA R4, P4, R30, R10, 0x1 ;  /* 0x0000000a1e040211 */ /* 0x000fc600078808ff */
[----:B------:R-:W-:Y:S02]  /*28d0*/  IADD3 R0, P3, R2, R18, RZ ;  /* 0x0000001202007210 */ /* 0x000fe40007f7e0ff */
[----:B------:R-:W-:Y:S01]  /*28e0*/  @P0 LEA.HI.X R5, R30, R11, R33, 0x1, P4 ;  /* 0x0000000b1e050211 */ /* 0x000fe200020f0c21 */
[----:B------:R-:W-:-:S04]  /*28f0*/  IMAD R2, R15, c[0x0][0x218], RZ ;  /* 0x000086000f027a24 */ /* 0x000fc800078e02ff */
[----:B------:R1:W-:Y:S01]  /*2900*/  @P0 LDGSTS.E.BYPASS.LTC128B.128 [R29+0x17100], [R4.64], !P1 ;  /* 0x17100000041d0fae */ /* 0x0003e2000c901d46 */
[----:B------:R-:W-:Y:S02]  /*2910*/  IMAD R2, R36, c[0x0][0x21c], R2 ;  /* 0x0000870024027a24 */ /* 0x000fe400078e0202 */
[----:B-1----:R-:W-:Y:S01]  /*2920*/  IMAD R6, R23, c[0x0][0x210], RZ ;  /* 0x0000840017067a24 */ /* 0x002fe200078e02ff */
[----:B------:R-:W0:Y:S03]  /*2930*/  LDGDEPBAR ;  /* 0x00000000000079af */ /* 0x000e260000000000 */
[----:B------:R-:W-:Y:S01]  /*2940*/  IMAD R6, R134, c[0x0][0x214], R6 ;  /* 0x0000850086067a24 */ /* 0x000fe200078e0206 */
[----:B------:R-:W-:-:S03]  /*2950*/  LEA R10, P2, R0, c[0x0][0x1f8], 0x1 ;  /* 0x00007e00000a7a11 */ /* 0x000fc600078408ff */
[----:B------:R-:W-:-:S05]  /*2960*/  IMAD.IADD R4, R19, 0x1, R6 ;  /* 0x0000000113047824 */ /* 0x000fca00078e0206 */
[----:B------:R-:W-:-:S04]  /*2970*/  IADD3.X R2, R4, R3, R2, P3, !PT ;  /* 0x0000000304027210 */ /* 0x000fc80001ffe402 */
[----:B------:R-:W-:Y:S02]  /*2980*/  LEA.HI.X R0, R0, c[0x0][0x1fc], R2, 0x1, P2 ;  /* 0x00007f0000007a11 */ /* 0x000fe400010f0c02 */
[----:B------:R-:W-:Y:S01]  /*2990*/  R2P PR, R25, 0x6 ;  /* 0x0000000619007804 */ /* 0x000fe20000000000 */
[----:B------:R-:W-:-:S04]  /*29a0*/  DEPBAR.LE SB0, 0x1 ;  /* 0x000080400000791a */ /* 0x000fc80000000000 */
[----:B------:R-:W1:Y:S04]  /*29b0*/  S2R R25, SR_TID.X ;  /* 0x0000000000197919 */ /* 0x000e680000002100 */
[----:B------:R-:W-:Y:S01]  /*29c0*/  BAR.SYNC.DEFER_BLOCKING 0x0 ;  /* 0x0000000000007b1d */ /* 0x000fe20000010000 */
[----:B-1----:R-:W-:-:S04]  /*29d0*/  SHF.R.S32.HI R17, RZ, 0x1f, R25 ;  /* 0x0000001fff117819 */ /* 0x002fc80000011419 */
        /* <DEDUP_REMOVED lines=8> */
[----:B------:R-:W-:Y:S04]  /*2a60*/  STL.64 [R1+0xc8], R18 ;  /* 0x0000c81201007387 */ /* 0x000fe80000100a00 */
[----:B------:R-:W-:Y:S04]  /*2a70*/  STL [R1+0xd8], R4 ;  /* 0x0000d80401007387 */ /* 0x000fe80000100800 */
[----:B--2---:R-:W-:Y:S04]  /*2a80*/  LDSM.16.M88.4 R172, [R16] ;  /* 0x0000000010ac783b */ /* 0x004fe80000000200 */
[----:B---3--:R-:W-:Y:S04]  /*2a90*/  LDSM.16.M88.4 R192, [R13] ;  /* 0x000000000dc0783b */ /* 0x008fe80000000200 */
[----:B----4-:R-:W-:Y:S04]  /*2aa0*/  LDSM.16.M88.4 R196, [R12] ;  /* 0x000000000cc4783b */ /* 0x010fe80000000200 */
[----:B------:R-:W-:Y:S04]  /*2ab0*/  LDSM.16.M88.4 R204, [R16+0x4000] ;  /* 0x0040000010cc783b */ /* 0x000fe80000000200 */
        /* <DEDUP_REMOVED lines=8> */
[----:B------:R-:W-:Y:S06]  /*2b40*/  BAR.SYNC.DEFER_BLOCKING 0x0 ;  /* 0x0000000000007b1d */ /* 0x000fec0000010000 */
[----:B------:R-:W2:Y:S01]  /*2b50*/  SHFL.IDX PT, R4, R0, RZ, 0x181f ;  /* 0x00181fff00047589 */ /* 0x000ea200000e0000 */
[----:B------:R-:W-:-:S04]  /*2b60*/  DEPBAR.LE SB0, 0x0 ;  /* 0x000080000000791a */ /* 0x000fc80000000000 */
[----:B------:R-:W-:Y:S01]  /*2b70*/  BAR.SYNC.DEFER_BLOCKING 0x0 ;  /* 0x0000000000007b1d */ /* 0x000fe20000010000 */
[C---:B------:R-:W-:Y:S01]  /*2b80*/  ISETP.GE.AND P5, PT, R26.reuse, c[0x0][0x1d4], PT ;  /* 0x000075001a007a0c */ /* 0x040fe20003fa6270 */
[----:B------:R-:W-:-:S04]  /*2b90*/  IMAD.SHL.U32 R80, R26, 0x2, RZ ;  /* 0x000000021a507824 */ /* 0x000fc800078e00ff */
[----:B------:R-:W3:Y:S01]  /*2ba0*/  SHFL.IDX PT, R2, R10, 0x1, 0x181f ;  /* 0x00381f000a027f89 */ /* 0x000ee200000e0000 */
[----:B------:R-:W-:-:S03]  /*2bb0*/  ISETP.LT.OR P3, PT, R14, 0x1, P5 ;  /* 0x000000010e00780c */ /* 0x000fc60002f61670 */
[----:B------:R-:W4:Y:S01]  /*2bc0*/  SHFL.IDX PT, R3, R0, 0x1, 0x181f ;  /* 0x00381f0000037f89 */ /* 0x000f2200000e0000 */
[----:B------:R-:W-:Y:S02]  /*2bd0*/  SHF.L.U64.HI R73, R26, 0x1, R27 ;  /* 0x000000011a497819 */ /* 0x000fe4000001021b */
[----:B-1----:R-:W-:Y:S01]  /*2be0*/  IADD3 R8, P0, R7, R80, RZ ;  /* 0x0000005007087210 */ /* 0x002fe20007f1e0ff */
[----:B------:R-:W1:Y:S01]  /*2bf0*/  LDSM.16.M88.4 R20, [R135] ;  /* 0x000000008714783b */ /* 0x000e620000000200 */
[----:B------:R-:W-:-:S03]  /*2c00*/  IADD3 R90, R135, 0x20, RZ ;  /* 0x00000020875a7810 */ /* 0x000fc60007ffe0ff */
[----:B--2---:R-:W-:Y:S01]  /*2c10*/  IMAD.X R9, R4, 0x1, R73, P0 ;  /* 0x0000000104097824 */ /* 0x004fe200000e0649 */
[----:B------:R-:W-:Y:S01]  /*2c20*/  @P1 IADD3 R90, R135, -0x20, RZ ;  /* 0xffffffe0875a1810 */ /* 0x000fe20007ffe0ff */
[----:B------:R-:W-:Y:S01]  /*2c30*/  IMAD.SHL.U32 R79, R32, 0x2, RZ ;  /* 0x00000002204f7824 */ /* 0x000fe200078e00ff */
[----:B------:R-:W2:Y:S01]  /*2c40*/  LDSM.16.M88.4 R24, [R135+0x800] ;  /* 0x000800008718783b */ /* 0x000ea20000000200 */
[----:B------:R-:W-:Y:S02]  /*2c50*/  IMAD.SHL.U32 R81, R31, 0x2, RZ ;  /* 0x000000021f517824 */ /* 0x000fe400078e00ff */
[----:B------:R-:W-:Y:S01]  /*2c60*/  IMAD.SHL.U32 R82, R30, 0x2, RZ ;  /* 0x000000021e527824 */ /* 0x000fe200078e00ff */
[----:B------:R-:W-:Y:S01]  /*2c70*/  LDSM.16.M88.4 R44, [R135+0x1000] ;  /* 0x00100000872c783b */ /* 0x000fe20000000200 */
[----:B------:R-:W-:-:S03]  /*2c80*/  SHF.L.U64.HI R74, R32, 0x1, R35 ;  /* 0x00000001204a7819 */ /* 0x000fc60000010223 */
[----:B------:R-:W-:Y:S01]  /*2c90*/  LDSM.16.M88.4 R64, [R135+0x1800] ;  /* 0x001800008740783b */ /* 0x000fe20000000200 */
[----:B------:R-:W-:-:S03]  /*2ca0*/  SHF.L.U64.HI R75, R31, 0x1, R34 ;  /* 0x000000011f4b7819 */ /* 0x000fc60000010222 */
[----:B------:R-:W1:Y:S01]  /*2cb0*/  LDSM.16.M88.4 R36, [R90] ;  /* 0x000000005a24783b */ /* 0x000e620000000200 */
[----:B------:R-:W-:-:S03]  /*2cc0*/  SHF.L.U64.HI R76, R30, 0x1, R33 ;  /* 0x000000011e4c7819 */ /* 0x000fc60000010221 */
[----:B------:R-:W1:Y:S01]  /*2cd0*/  LDSM.16.M88.4 R40, [R90+0x800] ;  /* 0x000800005a28783b */ /* 0x000e620000000200 */
[----:B------:R-:W-:-:S03]  /*2ce0*/  IADD3 R12, P1, R7, R81, RZ ;  /* 0x00000051070c7210 */ /* 0x000fc60007f3e0ff */
[----:B------:R-:W1:Y:S01]  /*2cf0*/  LDSM.16.M88.4 R52, [R90+0x1000] ;  /* 0x001000005a34783b */ /* 0x000e620000000200 */
[----:B------:R-:W-:-:S03]  /*2d00*/  IADD3 R6, P0, R7, R82, RZ ;  /* 0x0000005207067210 */ /* 0x000fc60007f1e0ff */
[----:B------:R-:W-:Y:S04]  /*2d10*/  LDSM.16.M88.4 R68, [R90+0x1800] ;  /* 0x001800005a44783b */ /* 0x000fe80000000200 */
[----:B------:R-:W-:Y:S01]  /*2d20*/  @!PT LDS RZ, [RZ] ;  /* 0x00000000fffff984 */ /* 0x000fe20000000800 */
[----:B------:R-:W-:Y:S01]  /*2d30*/  @!PT LDS RZ, [RZ] ;  /* 0x00000000fffff984 */ /* 0x000fe20000000800 */
[----:B------:R-:W-:Y:S01]  /*2d40*/  @!PT LDS RZ, [RZ] ;  /* 0x00000000fffff984 */ /* 0x000fe20000000800 */
[----:B------:R2:W-:Y:S01]  /*2d50*/  LDGSTS.E.BYPASS.LTC128B.128 [R29+0x100], [R8.64], !P3 ;  /* 0x00100000081d7fae */ /* 0x0005e2000d901d46 */
[----:B------:R-:W-:Y:S01]  /*2d60*/  IMAD.X R13, R4, 0x1, R75, P1 ;  /* 0x00000001040d7824 */ /* 0x000fe200008e064b */
[----:B------:R-:W-:Y:S02]  /*2d70*/  ISETP.GE.AND P4, PT, R32, c[0x0][0x1d4], PT ;  /* 0x0000750020007a0c */ /* 0x000fe40003f86270 */
[----:B--2---:R-:W-:Y:S01]  /*2d80*/  IADD3 R8, P3, R7, R79, RZ ;  /* 0x0000004f07087210 */ /* 0x004fe20007f7e0ff */
[----:B------:R-:W-:-:S04]  /*2d90*/  IMAD.X R7, R4, 0x1, R76, P0 ;  /* 0x0000000104077824 */ /* 0x000fc800000e064c */
[----:B------:R-:W-:Y:S01]  /*2da0*/  IMAD.X R9, R4, 0x1, R74, P3 ;  /* 0x0000000104097824 */ /* 0x000fe200018e064a */
[----:B---3--:R-:W-:-:S05]  /*2db0*/  IADD3 R4, P0, R2, R79, RZ ;  /* 0x0000004f02047210 */ /* 0x008fca0007f1e0ff */
[----:B----4-:R-:W-:Y:S01]  /*2dc0*/  IMAD.X R5, R3, 0x1, R74, P0 ;  /* 0x0000000103057824 */ /* 0x010fe200000e064a */
[----:B------:R-:W-:Y:S01]  /*2dd0*/  ISETP.LT.OR P0, PT, R14, 0x1, P4 ;  /* 0x000000010e00780c */ /* 0x000fe20002701670 */
[----:B-1----:R-:W-:Y:S01]  /*2de0*/  HMMA.16816.F32.BF16 R16, R168, R20, RZ ;  /* 0x00000014a810723c */ /* 0x002fe200000418ff */
[----:B------:R-:W-:-:S04]  /*2df0*/  ISETP.GE.AND P3, PT, R31, c[0x0][0x1d4], PT ;  /* 0x000075001f007a0c */ /* 0x000fc80003f66270 */
[----:B------:R-:W-:Y:S02]  /*2e00*/  ISETP.LT.OR P1, PT, R14, 0x1, P3 ;  /* 0x000000010e00780c */ /* 0x000fe40001f21670 */
[----:B------:R-:W-:-:S05]  /*2e10*/  SEL R0, R28, 0xffffffc0, !P2 ;  /* 0xffffffc01c007807 */ /* 0x000fca0005000000 */
[----:B------:R1:W-:Y:S01]  /*2e20*/  LDGSTS.E.BYPASS.LTC128B.128 [R29+0x2100], [R8.64], !P0 ;  /* 0x02100000081d7fae */ /* 0x0003e2000c101d46 */
[----:B------:R-:W-:Y:S02]  /*2e30*/  IADD3 R10, P2, R2, R80, RZ ;  /* 0x00000050020a7210 */ /* 0x000fe40007f5e0ff */
[----:B------:R-:W-:-:S03]  /*2e40*/  ISETP.LT.OR P5, PT, R14, 0x21, P5 ;  /* 0x000000210e00780c */ /* 0x000fc60002fa1670 */
[----:B------:R-:W-:Y:S01]  /*2e50*/  IMAD.X R11, R3, 0x1, R73, P2 ;  /* 0x00000001030b7824 */ /* 0x000fe200010e0649 */
[C---:B------:R-:W-:Y:S01]  /*2e60*/  ISETP.LT.OR P4, PT, R14.reuse, 0x21, P4 ;  /* 0x000000210e00780c */ /* 0x040fe20002781670 */
[----:B------:R2:W-:Y:S01]  /*2e70*/  LDGSTS.E.BYPASS.LTC128B.128 [R29+0x4100], [R12.64], !P1 ;  /* 0x041000000c1d7fae */ /* 0x0005e2000c901d46 */
[----:B------:R-:W-:Y:S02]  /*2e80*/  ISETP.LT.OR P3, PT, R14, 0x21, P3 ;  /* 0x000000210e00780c */ /* 0x000fe40001f61670 */
[----:B-1----:R-:W-:-:S05]  /*2e90*/  IADD3 R8, P0, R2, R81, RZ ;  /* 0x0000005102087210 */ /* 0x002fca0007f1e0ff */
[----:B------:R-:W-:Y:S01]  /*2ea0*/  IMAD.X R9, R3, 0x1, R75, P0 ;  /* 0x0000000103097824 */ /* 0x000fe200000e064b */
[----:B------:R-:W-:-:S04]  /*2eb0*/  ISETP.GE.AND P0, PT, R30, c[0x0][0x1d4], PT ;  /* 0x000075001e007a0c */ /* 0x000fc80003f06270 */
[C---:B------:R-:W-:Y:S02]  /*2ec0*/  ISETP.LT.OR P2, PT, R14.reuse, 0x1, P0 ;  /* 0x000000010e00780c */ /* 0x040fe40000741670 */
[----:B------:R-:W-:Y:S02]  /*2ed0*/  ISETP.LT.OR P1, PT, R14, 0x21, P0 ;  /* 0x000000210e00780c */ /* 0x000fe40000721670 */
[----:B------:R-:W-:Y:S01]  /*2ee0*/  IADD3 R2, P0, R2, R82, RZ ;  /* 0x0000005202027210 */ /* 0x000fe20007f1e0ff */
[----:B--2---:R-:W-:Y:S01]  /*2ef0*/  HMMA.16816.F32.BF16 R12, R168, R24, RZ ;  /* 0x00000018a80c723c */ /* 0x004fe200000418ff */
[----:B------:R-:W-:-:S03]  /*2f00*/  IMAD.IADD R249, R135, 0x1, R0 ;  /* 0x0000000187f97824 */ /* 0x000fc600078e0200 */
[----:B------:R-:W-:-:S04]  /*2f10*/  IMAD.X R3, R3, 0x1, R76, P0 ;  /* 0x0000000103037824 */ /* 0x000fc800000e064c */
[----:B------:R-:W-:Y:S01]  /*2f20*/  HMMA.16816.F32.BF16 R48, R172, R36, R16 ;  /* 0x00000024ac30723c */ /* 0x000fe20000041810 */
[----:B------:R1:W-:Y:S04]  /*2f30*/  LDGSTS.E.BYPASS.LTC128B.128 [R29+0x6100], [R6.64], !P2 ;  /* 0x06100000061d7fae */ /* 0x0003e8000d101d46 */
[----:B------:R2:W-:Y:S03]  /*2f40*/  LDGSTS.E.BYPASS.LTC128B.128 [R29+0x1100], [R10.64], !P5 ;  /* 0x011000000a1d7fae */ /* 0x0005e6000e901d46 */
[C---:B------:R-:W-:Y:S01]  /*2f50*/  HMMA.16816.F32.BF16 R16, R168.reuse, R22, RZ ;  /* 0x00000016a810723c */ /* 0x040fe200000418ff */
[----:B------:R1:W-:Y:S04]  /*2f60*/  LDGSTS.E.BYPASS.LTC128B.128 [R29+0x3100], [R4.64], !P4 ;  /* 0x03100000041d7fae */ /* 0x0003e8000e101d46 */
[----:B------:R2:W-:Y:S04]  /*2f70*/  LDGSTS.E.BYPASS.LTC128B.128 [R29+0x5100], [R8.64], !P3 ;  /* 0x05100000081d7fae */ /* 0x0005e8000d901d46 */
[----:B------:R2:W-:Y:S04]  /*2f80*/  LDGSTS.E.BYPASS.LTC128B.128 [R29+0x7100], [R2.64], !P1 ;  /* 0x07100000021d7fae */ /* 0x0005e8000c901d46 */
[----:B------:R-:W3:Y:S01]  /*2f90*/  LDSM.16.M88.4 R32, [R249] ;  /* 0x00000000f920783b */ /* 0x000ee20000000200 */
[----:B------:R-:W-:Y:S01]  /*2fa0*/  HMMA.16816.F32.BF16 R24, R168, R26, RZ ;  /* 0x0000001aa818723c */ /* 0x000fe200000418ff */
[----:B------:R-:W-:-:S02]  /*2fb0*/  IADD3 R91, R90, 0x6000, RZ ;  /* 0x000060005a5b7810 */ /* 0x000fc40007ffe0ff */
[----:B------:R-:W-:Y:S01]  /*2fc0*/  IADD3 R92, R90, 0x2000, RZ ;  /* 0x000020005a5c7810 */ /* 0x000fe20007ffe0ff */
[----:B------:R-:W-:Y:S04]  /*2fd0*/  STL [R1+0x4], R90 ;  /* 0x0000045a01007387 */ /* 0x000fe80000100800 */
[----:B------:R-:W0:Y:S02]  /*2fe0*/  LDGDEPBAR ;  /* 0x00000000000079af */ /* 0x000e240000000000 */
[C---:B------:R-:W-:Y:S08]  /*2ff0*/  HMMA.16816.F32.BF16 R20, R172.reuse, R38, R16 ;  /* 0x00000026ac14723c */ /* 0x040ff00000041810 */
[----:B-1----:R-:W-:Y:S01]  /*3000*/  HMMA.16816.F32.BF16 R4, R172, R40, R12 ;  /* 0x00000028ac04723c */ /* 0x002fe2000004180c */
[----:B--2---:R-:W1:Y:S07]  /*3010*/  LDSM.16.M88.4 R28, [R249+0x800] ;  /* 0x00080000f91c783b */ /* 0x004e6e0000000200 */
[C---:B------:R-:W-:Y:S08]  /*3020*/  HMMA.16816.F32.BF16 R12, R168.reuse, R44, RZ ;  /* 0x0000002ca80c723c */ /* 0x040ff000000418ff */
[----:B------:R-:W-:Y:S08]  /*3030*/  HMMA.16816.F32.BF16 R8, R168, R46, RZ ;  /* 0x0000002ea808723c */ /* 0x000ff000000418ff */
[C---:B------:R-:W-:Y:S08]  /*3040*/  HMMA.16816.F32.BF16 R16, R172.reuse, R42, R24 ;  /* 0x0000002aac10723c */ /* 0x040ff00000041818 */
[C---:B------:R-:W-:Y:S08]  /*3050*/  HMMA.16816.F32.BF16 R36, R172.reuse, R52, R12 ;  /* 0x00000034ac24723c */ /* 0x040ff0000004180c */
[----:B------:R-:W-:Y:S08]  /*3060*/  HMMA.16816.F32.BF16 R24, R172, R54, R8 ;  /* 0x00000036ac18723c */ /* 0x000ff00000041808 */
[----:B---3--:R-:W-:Y:S01]  /*3070*/  HMMA.16816.F32.BF16 R52, R192, R34, R20 ;  /* 0x00000022c034723c */ /* 0x008fe20000041814 */
[----:B------:R-:W2:Y:S01]  /*3080*/  LDSM.16.M88.4 R20, [R249+0x1000] ;  /* 0x00100000f914783b */ /* 0x000ea20000000200 */
[----:B------:R-:W-:-:S06]  /*3090*/  IMAD.IADD R248, R91, 0x1, R0 ;  /* 0x000000015bf87824 */ /* 0x000fcc00078e0200 */
[----:B-1----:R-:W-:Y:S08]  /*30a0*/  HMMA.16816.F32.BF16 R60, R192, R28, R4 ;  /* 0x0000001cc03c723c */ /* 0x002ff00000041804 */
[C---:B------:R-:W-:Y:S08]  /*30b0*/  HMMA.16816.F32.BF16 R4, R168.reuse, R64, RZ ;  /* 0x00000040a804723c */ /* 0x040ff000000418ff */
[----:B------:R-:W-:Y:S08]  /*30c0*/  HMMA.16816.F32.BF16 R12, R168, R66, RZ ;  /* 0x00000042a80c723c */ /* 0x000ff000000418ff */
[----:B------:R-:W-:Y:S01]  /*30d0*/  HMMA.16816.F32.BF16 R56, R192, R30, R16 ;  /* 0x0000001ec038723c */ /* 0x000fe20000041810 */
[----:B------:R-:W1:Y:S04]  /*30e0*/  LDSM.16.M88.4 R16, [R249+0x1800] ;  /* 0x00180000f910783b */ /* 0x000e680000000200 */
[----:B------:R-:W3:Y:S03]  /*30f0*/  LDSM.16.M88.4 R28, [R248+-0x6000] ;  /* 0xffa00000f81c783b */ /* 0x000ee60000000200 */
[----:B------:R-:W-:Y:S08]  /*3100*/  HMMA.16816.F32.BF16 R8, R172, R68, R4 ;  /* 0x00000044ac08723c */ /* 0x000ff00000041804 */
[----:B------:R-:W-:Y:S08]  /*3110*/  HMMA.16816.F32.BF16 R48, R192, R32, R48 ;  /* 0x00000020c030723c */ /* 0x000ff00000041830 */
[----:B------:R-:W-:Y:S01]  /*3120*/  HMMA.16816.F32.BF16 R4, R172, R70, R12 ;  /* 0x00000046ac04723c */ /* 0x000fe2000004180c */
[----:B------:R-:W-:Y:S07]  /*3130*/  LDSM.16.M88.4 R12, [R135+0x2000] ;  /* 0x00200000870c783b */ /* 0x000fee0000000200 */
[C---:B--2---:R-:W-:Y:S01]  /*3140*/  HMMA.16816.F32.BF16 R44, R192.reuse, R20, R36 ;  /* 0x00000014c02c723c */ /* 0x044fe20000041824 */
[----:B------:R-:W2:Y:S07]  /*3150*/  LDSM.16.M88.4 R36, [R248+-0x5800] ;  /* 0xffa80000f824783b */ /* 0x000eae0000000200 */
[C---:B------:R-:W-:Y:S01]  /*3160*/  HMMA.16816.F32.BF16 R40, R192.reuse, R22, R24 ;  /* 0x00000016c028723c */ /* 0x040fe20000041818 */
[----:B------:R-:W4:Y:S04]  /*3170*/  LDSM.16.M88.4 R24, [R248+-0x5000] ;  /* 0xffb00000f818783b */ /* 0x000f280000000200 */
[----:B------:R-:W4:Y:S03]  /*3180*/  LDSM.16.M88.4 R20, [R248+-0x4800] ;  /* 0xffb80000f814783b */ /* 0x000f260000000200 */
[C---:B-1----:R-:W-:Y:S08]  /*3190*/  HMMA.16816.F32.BF16 R32, R192.reuse, R16, R8 ;  /* 0x00000010c020723c */ /* 0x042ff00000041808 */
[----:B------:R-:W-:Y:S08]  /*31a0*/  HMMA.16816.F32.BF16 R16, R192, R18, R4 ;  /* 0x00000012c010723c */ /* 0x000ff00000041804 */
[C---:B---3--:R-:W-:Y:S08]  /*31b0*/  HMMA.16816.F32.BF16 R8, R196.reuse, R28, R48 ;  /* 0x0000001cc408723c */ /* 0x048ff00000041830 */
[----:B------:R-:W-:Y:S01]  /*31c0*/  HMMA.16816.F32.BF16 R4, R196, R30, R52 ;  /* 0x0000001ec404723c */ /* 0x000fe20000041834 */
[----:B------:R-:W1:Y:S01]  /*31d0*/  LDSM.16.M88.4 R52, [R135+0x2800] ;  /* 0x002800008734783b */ /* 0x000e620000000200 */
[----:B------:R-:W-:-:S06]  /*31e0*/  IADD3 R0, R90, 0x2800, RZ ;  /* 0x000028005a007810 */ /* 0x000fcc0007ffe0ff */
[C---:B--2---:R-:W-:Y:S08]  /*31f0*/  HMMA.16816.F32.BF16 R28, R196.reuse, R36, R60 ;  /* 0x00000024c41c723c */ /* 0x044ff0000004183c */
[C---:B------:R-:W-:Y:S08]  /*3200*/  HMMA.16816.F32.BF16 R36, R196.reuse, R38, R56 ;  /* 0x00000026c424723c */ /* 0x040ff00000041838 */
[C---:B----4-:R-:W-:Y:S08]  /*3210*/  HMMA.16816.F32.BF16 R56, R196.reuse, R24, R44 ;  /* 0x00000018c438723c */ /* 0x050ff0000004182c */
[C---:B------:R-:W-:Y:S08]  /*3220*/  HMMA.16816.F32.BF16 R48, R196.reuse, R26, R40 ;  /* 0x0000001ac430723c */ /* 0x040ff00000041828 */
[C---:B------:R-:W-:Y:S01]  /*3230*/  HMMA.16816.F32.BF16 R44, R196.reuse, R20, R32 ;  /* 0x00000014c42c723c */ /* 0x040fe20000041820 */
[----:B------:R-:W-:Y:S07]  /*3240*/  LDSM.16.M88.4 R32, [R0] ;  /* 0x000000000020783b */ /* 0x000fee0000000200 */
[----:B------:R-:W-:Y:S08]  /*3250*/  HMMA.16816.F32.BF16 R40, R196, R22, R16 ;  /* 0x00000016c428723c */ /* 0x000ff00000041810 */
[C---:B------:R-:W-:Y:S01]  /*3260*/  HMMA.16816.F32.BF16 R24, R200.reuse, R12, R8 ;  /* 0x0000000cc818723c */ /* 0x040fe20000041808 */
[----:B------:R-:W2:Y:S07]  /*3270*/  LDSM.16.M88.4 R8, [R135+0x3000] ;  /* 0x003000008708783b */ /* 0x000eae0000000200 */
[C---:B------:R-:W-:Y:S01]  /*3280*/  HMMA.16816.F32.BF16 R20, R200.reuse, R14, R4 ;  /* 0x0000000ec814723c */ /* 0x040fe20000041804 */
[----:B------:R-:W3:Y:S04]  /*3290*/  LDSM.16.M88.4 R4, [R135+0x3800] ;  /* 0x003800008704783b */ /* 0x000ee80000000200 */
[----:B------:R-:W4:Y:S03]  /*32a0*/  LDSM.16.M88.4 R12, [R92] ;  /* 0x000000005c0c783b */ /* 0x000f260000000200 */
[C---:B-1----:R-:W-:Y:S01]  /*32b0*/  HMMA.16816.F32.BF16 R16, R200.reuse, R52, R28 ;  /* 0x00000034c810723c */ /* 0x042fe2000004181c */
[----:B------:R-:W-:Y:S04]  /*32c0*/  STL [R1+0x8], R91 ;  /* 0x0000085b01007387 */ /* 0x000fe80000100800 */
[----:B------:R-:W-:Y:S04]  /*32d0*/  STL [R1+0x18], R92 ;  /* 0x0000185c01007387 */ /* 0x000fe80000100800 */
[----:B------:R1:W-:Y:S01]  /*32e0*/  STL [R1+0xc], R0 ;  /* 0x00000c0001007387 */ /* 0x0003e20000100800 */
[C---:B------:R-:W-:Y:S08]  /*32f0*/  HMMA.16816.F32.BF16 R36, R200.reuse, R54, R36 ;  /* 0x00000036c824723c */ /* 0x040ff00000041824 */
[----:B--2---:R-:W-:Y:S01]  /*3300*/  HMMA.16816.F32.BF16 R52, R200, R10, R48 ;  /* 0x0000000ac834723c */ /* 0x004fe20000041830 */
[----:B-1----:R-:W-:-:S07]  /*3310*/  IADD3 R0, R90, 0x3000, RZ ;  /* 0x000030005a007810 */ /* 0x002fce0007ffe0ff */
[C---:B---3--:R-:W-:Y:S01]  /*3320*/  HMMA.16816.F32.BF16 R48, R200.reuse, R4, R44 ;  /* 0x00000004c830723c */ /* 0x048fe2000004182c */
[----:B------:R-:W-:Y:S04]  /*3330*/  STL [R1+0x10], R0 ;  /* 0x0000100001007387 */ /* 0x000fe80000100800 */
[----:B------:R1:W2:Y:S03]  /*3340*/  LDSM.16.M88.4 R28, [R0] ;  /* 0x00000000001c783b */ /* 0x0002a60000000200 */
[----:B------:R-:W-:Y:S08]  /*3350*/  HMMA.16816.F32.BF16 R44, R200, R6, R40 ;  /* 0x00000006c82c723c */ /* 0x000ff00000041828 */
[----:B----4-:R-:W-:Y:S08]  /*3360*/  HMMA.16816.F32.BF16 R40, R204, R12, R24 ;  /* 0x0000000ccc28723c */ /* 0x010ff00000041818 */
[----:B------:R-:W-:Y:S01]  /*3370*/  HMMA.16816.F32.BF16 R60, R200, R8, R56 ;  /* 0x00000008c83c723c */ /* 0x000fe20000041838 */
[----:B------:R-:W-:Y:S01]  /*3380*/  LDSM.16.M88.4 R56, [R249+0x3000] ;  /* 0x00300000f938783b */ /* 0x000fe20000000200 */
[----:B-1----:R-:W-:-:S06]  /*3390*/  IADD3 R0, R90, 0x3800, RZ ;  /* 0x000038005a007810 */ /* 0x002fcc0007ffe0ff */
[C---:B------:R-:W-:Y:S01]  /*33a0*/  HMMA.16816.F32.BF16 R24, R204.reuse, R14, R20 ;  /* 0x0000000ecc18723c */ /* 0x040fe20000041814 */
[----:B------:R-:W1:Y:S04]  /*33b0*/  LDSM.16.M88.4 R12, [R249+0x2800] ;  /* 0x00280000f90c783b */ /* 0x000e680000000200 */
[----:B------:R-:W3:Y:S03]  /*33c0*/  LDSM.16.M88.4 R20, [R0] ;  /* 0x000000000014783b */ /* 0x000ee60000000200 */
[C---:B------:R-:W-:Y:S01]  /*33d0*/  HMMA.16816.F32.BF16 R8, R204.reuse, R32, R16 ;  /* 0x00000020cc08723c */ /* 0x040fe20000041810 */
[----:B------:R-:W4:Y:S07]  /*33e0*/  LDSM.16.M88.4 R16, [R249+0x2000] ;  /* 0x00200000f910783b */ /* 0x000f2e0000000200 */
[C---:B------:R-:W-:Y:S08]  /*33f0*/  HMMA.16816.F32.BF16 R4, R204.reuse, R34, R36 ;  /* 0x00000022cc04723c */ /* 0x040ff00000041824 */
[C---:B--2---:R-:W-:Y:S01]  /*3400*/  HMMA.16816.F32.BF16 R32, R204.reuse, R28, R60 ;  /* 0x0000001ccc20723c */ /* 0x044fe2000004183c */
[----:B------:R-:W-:Y:S07]  /*3410*/  LDSM.16.M88.4 R60, [R135+0x5800] ;  /* 0x00580000873c783b */ /* 0x000fee0000000200 */
[----:B------:R-:W-:Y:S08]  /*3420*/  HMMA.16816.F32.BF16 R52, R204, R30, R52 ;  /* 0x0000001ecc34723c */ /* 0x000ff00000041834 */
[----:B-1----:R-:W-:Y:S08]  /*3430*/  HMMA.16816.F32.BF16 R28, R208, R12, R8 ;  /* 0x0000000cd01c723c */ /* 0x002ff00000041808 */
[C---:B---3--:R-:W-:Y:S08]  /*3440*/  HMMA.16816.F32.BF16 R48, R204.reuse, R20, R48 ;  /* 0x00000014cc30723c */ /* 0x048ff00000041830 */
[----:B------:R-:W-:Y:S01]  /*3450*/  HMMA.16816.F32.BF16 R44, R204, R22, R44 ;  /* 0x00000016cc2c723c */ /* 0x000fe2000004182c */
[----:B------:R-:W1:Y:S07]  /*3460*/  LDSM.16.M88.4 R20, [R249+0x3800] ;  /* 0x00380000f914783b */ /* 0x000e6e0000000200 */
[C---:B----4-:R-:W-:Y:S08]  /*3470*/  HMMA.16816.F32.BF16 R40, R208.reuse, R16, R40 ;  /* 0x00000010d028723c */ /* 0x050ff00000041828 */
[C---:B------:R-:W-:Y:S01]  /*3480*/  HMMA.16816.F32.BF16 R36, R208.reuse, R18, R24 ;  /* 0x00000012d024723c */ /* 0x040fe20000041818 */
[----:B------:R-:W2:Y:S04]  /*3490*/  LDSM.16.M88.4 R16, [R248+-0x4000] ;  /* 0xffc00000f810783b */ /* 0x000ea80000000200 */
[----:B------:R-:W-:Y:S03]  /*34a0*/  LDSM.16.M88.4 R24, [R248+-0x3000] ;  /* 0xffd00000f818783b */ /* 0x000fe60000000200 */
[C---:B------:R-:W-:Y:S01]  /*34b0*/  HMMA.16816.F32.BF16 R8, R208.reuse, R14, R4 ;  /* 0x0000000ed008723c */ /* 0x040fe20000041804 */
[----:B------:R-:W3:Y:S07]  /*34c0*/  LDSM.16.M88.4 R12, [R248+-0x3800] ;  /* 0xffc80000f80c783b */ /* 0x000eee0000000200 */
[C---:B------:R-:W-:Y:S08]  /*34d0*/  HMMA.16816.F32.BF16 R4, R208.reuse, R56, R32 ;  /* 0x00000038d004723c */ /* 0x040ff00000041820 */
[C---:B------:R-:W-:Y:S08]  /*34e0*/  HMMA.16816.F32.BF16 R32, R208.reuse, R58, R52 ;  /* 0x0000003ad020723c */ /* 0x040ff00000041834 */
[C---:B-1----:R-:W-:Y:S08]  /*34f0*/  HMMA.16816.F32.BF16 R56, R208.reuse, R20, R48 ;  /* 0x00000014d038723c */ /* 0x042ff00000041830 */
[----:B------:R-:W-:Y:S01]  /*3500*/  HMMA.16816.F32.BF16 R52, R208, R22, R44 ;  /* 0x00000016d034723c */ /* 0x000fe2000004182c */
[----:B------:R-:W-:Y:S07]  /*3510*/  LDSM.16.M88.4 R20, [R135+0x4000] ;  /* 0x004000008714783b */ /* 0x000fee0000000200 */
[C---:B--2---:R-:W-:Y:S08]  /*3520*/  HMMA.16816.F32.BF16 R48, R212.reuse, R16, R40 ;  /* 0x00000010d430723c */ /* 0x044ff00000041828 */
[C---:B------:R-:W-:Y:S01]  /*3530*/  HMMA.16816.F32.BF16 R44, R212.reuse, R18, R36 ;  /* 0x00000012d42c723c */ /* 0x040fe20000041824 */
[----:B------:R-:W1:Y:S04]  /*3540*/  LDSM.16.M88.4 R16, [R135+0x4800] ;  /* 0x004800008710783b */ /* 0x000e680000000200 */
[----:B------:R-:W2:Y:S03]  /*3550*/  LDSM.16.M88.4 R36, [R248+-0x2800] ;  /* 0xffd80000f824783b */ /* 0x000ea60000000200 */
[C---:B---3--:R-:W-:Y:S08]  /*3560*/  HMMA.16816.F32.BF16 R40, R212.reuse, R12, R28 ;  /* 0x0000000cd428723c */ /* 0x048ff0000004181c */
[C---:B------:R-:W-:Y:S01]  /*3570*/  HMMA.16816.F32.BF16 R28, R212.reuse, R14, R8 ;  /* 0x0000000ed41c723c */ /* 0x040fe20000041808 */
[----:B------:R-:W3:Y:S07]  /*3580*/  LDSM.16.M88.4 R12, [R135+0x5000] ;  /* 0x00500000870c783b */ /* 0x000eee0000000200 */
[C---:B------:R-:W-:Y:S08]  /*3590*/  HMMA.16816.F32.BF16 R8, R212.reuse, R24, R4 ;  /* 0x00000018d408723c */ /* 0x040ff00000041804 */
[----:B------:R-:W-:Y:S01]  /*35a0*/  HMMA.16816.F32.BF16 R4, R212, R26, R32 ;  /* 0x0000001ad404723c */ /* 0x000fe20000041820 */
[----:B------:R-:W-:-:S02]  /*35b0*/  IADD3 R2, R90, 0x5000, RZ ;  /* 0x000050005a027810 */ /* 0x000fc40007ffe0ff */
[C---:B------:R-:W-:Y:S02]  /*35c0*/  IADD3 R64, R90.reuse, 0x4000, RZ ;  /* 0x000040005a407810 */ /* 0x040fe40007ffe0ff */
[----:B------:R-:W-:-:S03]  /*35d0*/  IADD3 R3, R90, 0x4800, RZ ;  /* 0x000048005a037810 */ /* 0x000fc60007ffe0ff */
[----:B-1----:R-:W-:Y:S08]  /*35e0*/  HMMA.16816.F32.BF16 R32, R216, R18, R28 ;  /* 0x00000012d820723c */ /* 0x002ff0000004181c */
[----:B--2---:R-:W-:Y:S08]  /*35f0*/  HMMA.16816.F32.BF16 R24, R212, R36, R56 ;  /* 0x00000024d418723c */ /* 0x004ff00000041838 */
[----:B---3--:R-:W-:Y:S01]  /*3600*/  HMMA.16816.F32.BF16 R28, R216, R12, R8 ;  /* 0x0000000cd81c723c */ /* 0x008fe20000041808 */
[----:B------:R-:W1:Y:S07]  /*3610*/  LDSM.16.M88.4 R8, [R2] ;  /* 0x000000000208783b */ /* 0x000e6e0000000200 */
[----:B------:R-:W-:Y:S08]  /*3620*/  HMMA.16816.F32.BF16 R56, R212, R38, R52 ;  /* 0x00000026d438723c */ /* 0x000ff00000041834 */
[C---:B------:R-:W-:Y:S01]  /*3630*/  HMMA.16816.F32.BF16 R36, R216.reuse, R16, R40 ;  /* 0x00000010d824723c */ /* 0x040fe20000041828 */
[----:B------:R-:W2:Y:S07]  /*3640*/  LDSM.16.M88.4 R16, [R64] ;  /* 0x000000004010783b */ /* 0x000eae0000000200 */
[C---:B------:R-:W-:Y:S01]  /*3650*/  HMMA.16816.F32.BF16 R4, R216.reuse, R14, R4 ;  /* 0x0000000ed804723c */ /* 0x040fe20000041804 */
[----:B------:R-:W3:Y:S04]  /*3660*/  LDSM.16.M88.4 R12, [R3] ;  /* 0x00000000030c783b */ /* 0x000ee80000000200 */
[----:B------:R4:W-:Y:S03]  /*3670*/  STL [R1+0x14], R0 ;  /* 0x0000140001007387 */ /* 0x0009e60000100800 */
[C---:B------:R-:W-:Y:S08]  /*3680*/  HMMA.16816.F32.BF16 R52, R216.reuse, R20, R48 ;  /* 0x00000014d834723c */ /* 0x040ff00000041830 */
[----:B------:R-:W-:Y:S01]  /*3690*/  HMMA.16816.F32.BF16 R44, R216, R22, R44 ;  /* 0x00000016d82c723c */ /* 0x000fe2000004182c */
[----:B----4-:R-:W-:-:S05]  /*36a0*/  IADD3 R0, R90, 0x5800, RZ ;  /* 0x000058005a007810 */ /* 0x010fca0007ffe0ff */
[----:B------:R-:W4:Y:S02]  /*36b0*/  LDSM.16.M88.4 R48, [R0] ;  /* 0x000000000030783b */ /* 0x000f240000000200 */
[----:B------:R-:W-:Y:S08]  /*36c0*/  HMMA.16816.F32.BF16 R20, R216, R60, R24 ;  /* 0x0000003cd814723c */ /* 0x000ff00000041818 */
[C---:B-1----:R-:W-:Y:S08]  /*36d0*/  HMMA.16816.F32.BF16 R24, R220.reuse, R8, R28 ;  /* 0x00000008dc18723c */ /* 0x042ff0000004181c */
[----:B------:R-:W-:Y:S01]  /*36e0*/  HMMA.16816.F32.BF16 R4, R220, R10, R4 ;  /* 0x0000000adc04723c */ /* 0x000fe20000041804 */
[----:B------:R-:W1:Y:S07]  /*36f0*/  LDSM.16.M88.4 R8, [R249+0x5000] ;  /* 0x00500000f908783b */ /* 0x000e6e0000000200 */
[----:B------:R-:W-:Y:S08]  /*3700*/  HMMA.16816.F32.BF16 R60, R216, R62, R56 ;  /* 0x0000003ed83c723c */ /* 0x000ff00000041838 */
[C---:B--2---:R-:W-:Y:S01]  /*3710*/  HMMA.16816.F32.BF16 R56, R220.reuse, R16, R52 ;  /* 0x00000010dc38723c */ /* 0x044fe20000041834 */
[----:B------:R-:W2:Y:S07]  /*3720*/  LDSM.16.M88.4 R52, [R249+0x5800] ;  /* 0x00580000f934783b */ /* 0x000eae0000000200 */
[C---:B------:R-:W-:Y:S01]  /*3730*/  HMMA.16816.F32.BF16 R40, R220.reuse, R18, R44 ;  /* 0x00000012dc28723c */ /* 0x040fe2000004182c */
[----:B------:R-:W2:Y:S07]  /*3740*/  LDSM.16.M88.4 R16, [R249+0x4000] ;  /* 0x00400000f910783b */ /* 0x000eae0000000200 */
[C---:B---3--:R-:W-:Y:S08]  /*3750*/  HMMA.16816.F32.BF16 R36, R220.reuse, R12, R36 ;  /* 0x0000000cdc24723c */ /* 0x048ff00000041824 */
[C---:B------:R-:W-:Y:S01]  /*3760*/  HMMA.16816.F32.BF16 R32, R220.reuse, R14, R32 ;  /* 0x0000000edc20723c */ /* 0x040fe20000041820 */
[----:B------:R-:W3:Y:S07]  /*3770*/  LDSM.16.M88.4 R12, [R249+0x4800] ;  /* 0x00480000f90c783b */ /* 0x000eee0000000200 */
[----:B----4-:R-:W-:Y:S08]  /*3780*/  HMMA.16816.F32.BF16 R20, R220, R48, R20 ;  /* 0x00000030dc14723c */ /* 0x010ff00000041814 */
[C---:B-1----:R-:W-:Y:S08]  /*3790*/  HMMA.16816.F32.BF16 R24, R224.reuse, R8, R24 ;  /* 0x00000008e018723c */ /* 0x042ff00000041818 */
[C---:B------:R-:W-:Y:S08]  /*37a0*/  HMMA.16816.F32.BF16 R8, R224.reuse, R10, R4 ;  /* 0x0000000ae008723c */ /* 0x040ff00000041804 */
[----:B--2---:R-:W-:Y:S01]  /*37b0*/  HMMA.16816.F32.BF16 R4, R224, R52, R20 ;  /* 0x00000034e004723c */ /* 0x004fe20000041814 */
[----:B------:R-:W1:Y:S07]  /*37c0*/  LDSM.16.M88.4 R20, [R248+-0x2000] ;  /* 0xffe00000f814783b */ /* 0x000e6e0000000200 */
[----:B------:R-:W-:Y:S08]  /*37d0*/  HMMA.16816.F32.BF16 R60, R220, R50, R60 ;  /* 0x00000032dc3c723c */ /* 0x000ff0000004183c */
[C---:B------:R-:W-:Y:S08]  /*37e0*/  HMMA.16816.F32.BF16 R48, R224.reuse, R16, R56 ;  /* 0x00000010e030723c */ /* 0x040ff00000041838 */
[C---:B------:R-:W-:Y:S01]  /*37f0*/  HMMA.16816.F32.BF16 R44, R224.reuse, R18, R40 ;  /* 0x00000012e02c723c */ /* 0x040fe20000041828 */
[----:B------:R-:W2:Y:S04]  /*3800*/  LDSM.16.M88.4 R16, [R248+-0x1800] ;  /* 0xffe80000f810783b */ /* 0x000ea80000000200 */
[----:B------:R-:W-:Y:S03]  /*3810*/  LDSM.16.M88.4 R40, [R248+-0x800] ;  /* 0xfff80000f828783b */ /* 0x000fe60000000200 */
[C---:B---3--:R-:W-:Y:S08]  /*3820*/  HMMA.16816.F32.BF16 R36, R224.reuse, R12, R36 ;  /* 0x0000000ce024723c */ /* 0x048ff00000041824 */
[C---:B------:R-:W-:Y:S01]  /*3830*/  HMMA.16816.F32.BF16 R28, R224.reuse, R14, R32 ;  /* 0x0000000ee01c723c */ /* 0x040fe20000041820 */
[----:B------:R-:W3:Y:S07]  /*3840*/  LDSM.16.M88.4 R12, [R248+-0x1000] ;  /* 0xfff00000f80c783b */ /* 0x000eee0000000200 */
[----:B------:R-:W-:Y:S08]  /*3850*/  HMMA.16816.F32.BF16 R56, R224, R54, R60 ;  /* 0x00000036e038723c */ /* 0x000ff0000004183c */
[C---:B-1----:R-:W-:Y:S08]  /*3860*/  HMMA.16816.F32.BF16 R52, R228.reuse, R20, R48 ;  /* 0x00000014e434723c */ /* 0x042ff00000041830 */
[C---:B------:R-:W-:Y:S01]  /*3870*/  HMMA.16816.F32.BF16 R48, R228.reuse, R22, R44 ;  /* 0x00000016e430723c */ /* 0x040fe2000004182c */
[----:B------:R-:W1:Y:S07]  /*3880*/  LDSM.16.M88.4 R20, [R135+0x6800] ;  /* 0x006800008714783b */ /* 0x000e6e0000000200 */
[C---:B--2---:R-:W-:Y:S08]  /*3890*/  HMMA.16816.F32.BF16 R44, R228.reuse, R16, R36 ;  /* 0x00000010e42c723c */ /* 0x044ff00000041824 */
[C---:B------:R-:W-:Y:S01]  /*38a0*/  HMMA.16816.F32.BF16 R36, R228.reuse, R18, R28 ;  /* 0x00000012e424723c */ /* 0x040fe2000004181c */
[----:B------:R-:W-:Y:S07]  /*38b0*/  LDSM.16.M88.4 R16, [R135+0x7000] ;  /* 0x007000008710783b */ /* 0x000fee0000000200 */
[C---:B---3--:R-:W-:Y:S01]  /*38c0*/  HMMA.16816.F32.BF16 R32, R228.reuse, R12, R24 ;  /* 0x0000000ce420723c */ /* 0x048fe20000041818 */
[----:B------:R-:W2:Y:S07]  /*38d0*/  LDSM.16.M88.4 R24, [R135+0x6000] ;  /* 0x006000008718783b */ /* 0x000eae0000000200 */
[C---:B------:R-:W-:Y:S01]  /*38e0*/  HMMA.16816.F32.BF16 R28, R228.reuse, R14, R8 ;  /* 0x0000000ee41c723c */ /* 0x040fe20000041808 */
[----:B------:R-:W3:Y:S07]  /*38f0*/  LDSM.16.M88.4 R12, [R135+0x7800] ;  /* 0x00780000870c783b */ /* 0x000eee0000000200 */
[C---:B------:R-:W-:Y:S08]  /*3900*/  HMMA.16816.F32.BF16 R8, R228.reuse, R40, R4 ;  /* 0x00000028e408723c */ /* 0x040ff00000041804 */
[----:B------:R-:W-:Y:S01]  /*3910*/  HMMA.16816.F32.BF16 R4, R228, R42, R56 ;  /* 0x0000002ae404723c */ /* 0x000fe20000041838 */
[----:B------:R-:W-:Y:S04]  /*3920*/  STL [R1+0x28], R64 ;  /* 0x0000284001007387 */ /* 0x000fe80000100800 */
[----:B------:R-:W-:Y:S04]  /*3930*/  STL [R1+0x1c], R3 ;  /* 0x00001c0301007387 */ /* 0x000fe80000100800 */
[----:B------:R4:W-:Y:S04]  /*3940*/  STL [R1+0x20], R2 ;  /* 0x0000200201007387 */ /* 0x0009e80000100800 */
[----:B------:R3:W-:Y:S01]  /*3950*/  STL [R1+0x24], R0 ;  /* 0x0000240001007387 */ /* 0x0007e20000100800 */
[C---:B-1----:R-:W-:Y:S08]  /*3960*/  HMMA.16816.F32.BF16 R40, R232.reuse, R20, R44 ;  /* 0x00000014e828723c */ /* 0x042ff0000004182c */
[C---:B--2---:R-:W-:Y:S08]  /*3970*/  HMMA.16816.F32.BF16 R52, R232.reuse, R24, R52 ;  /* 0x00000018e834723c */ /* 0x044ff00000041834 */
[----:B------:R-:W-:Y:S01]  /*3980*/  HMMA.16816.F32.BF16 R48, R232, R26, R48 ;  /* 0x0000001ae830723c */ /* 0x000fe20000041830 */
[----:B----4-:R-:W-:-:S02]  /*3990*/  IADD3 R2, R90, 0x7000, RZ ;  /* 0x000070005a027810 */ /* 0x010fc40007ffe0ff */
[----:B---3--:R-:W-:-:S05]  /*39a0*/  IADD3 R0, R90, 0x7800, RZ ;  /* 0x000078005a007810 */ /* 0x008fca0007ffe0ff */
[C---:B------:R-:W-:Y:S01]  /*39b0*/  HMMA.16816.F32.BF16 R36, R232.reuse, R22, R36 ;  /* 0x00000016e824723c */ /* 0x040fe20000041824 */
[----:B------:R-:W1:Y:S07]  /*39c0*/  LDSM.16.M88.4 R20, [R91] ;  /* 0x000000005b14783b */ /* 0x000e6e0000000200 */
[C---:B------:R-:W-:Y:S01]  /*39d0*/  HMMA.16816.F32.BF16 R24, R232.reuse, R12, R8 ;  /* 0x0000000ce818723c */ /* 0x040fe20000041808 */
[----:B------:R-:W-:Y:S07]  /*39e0*/  LDSM.16.M88.4 R8, [R0] ;  /* 0x000000000008783b */ /* 0x000fee0000000200 */
[----:B------:R-:W-:Y:S01]  /*39f0*/  HMMA.16816.F32.BF16 R4, R232, R14, R4 ;  /* 0x0000000ee804723c */ /* 0x000fe20000041804 */
[----:B------:R-:W2:Y:S01]  /*3a00*/  LDSM.16.M88.4 R12, [R2] ;  /* 0x00000000020c783b */ /* 0x000ea20000000200 */
[----:B------:R-:W-:-:S06]  /*3a10*/  IADD3 R3, R90, 0x6800, RZ ;  /* 0x000068005a037810 */ /* 0x000fcc0007ffe0ff */
[C---:B------:R-:W-:Y:S08]  /*3a20*/  HMMA.16816.F32.BF16 R32, R232.reuse, R16, R32 ;  /* 0x00000010e820723c */ /* 0x040ff00000041820 */
[----:B------:R-:W-:Y:S01]  /*3a30*/  HMMA.16816.F32.BF16 R28, R232, R18, R28 ;  /* 0x00000012e81c723c */ /* 0x000fe2000004181c */
[----:B------:R-:W3:Y:S07]  /*3a40*/  LDSM.16.M88.4 R16, [R3] ;  /* 0x000000000310783b */ /* 0x000eee0000000200 */
[C---:B-1----:R-:W-:Y:S08]  /*3a50*/  HMMA.16816.F32.BF16 R68, R236.reuse, R20, R52 ;  /* 0x00000014ec44723c */ /* 0x042ff00000041834 */
[C---:B------:R-:W-:Y:S08]  /*3a60*/  HMMA.16816.F32.BF16 R44, R236.reuse, R22, R48 ;  /* 0x00000016ec2c723c */ /* 0x040ff00000041830 */
[C---:B--2---:R-:W-:Y:S08]  /*3a70*/  HMMA.16816.F32.BF16 R32, R236.reuse, R12, R32 ;  /* 0x0000000cec20723c */ /* 0x044ff00000041820 */
[C---:B------:R-:W-:Y:S01]  /*3a80*/  HMMA.16816.F32.BF16 R28, R236.reuse, R14, R28 ;  /* 0x0000000eec1c723c */ /* 0x040fe2000004181c */
[----:B------:R-:W1:Y:S07]  /*3a90*/  LDSM.16.M88.4 R12, [R249+0x6000] ;  /* 0x00600000f90c783b */ /* 0x000e6e0000000200 */
[C---:B------:R-:W-:Y:S08]  /*3aa0*/  HMMA.16816.F32.BF16 R24, R236.reuse, R8, R24 ;  /* 0x00000008ec18723c */ /* 0x040ff00000041818 */
[C---:B------:R-:W-:Y:S01]  /*3ab0*/  HMMA.16816.F32.BF16 R20, R236.reuse, R10, R4 ;  /* 0x0000000aec14723c */ /* 0x040fe20000041804 */
[----:B------:R-:W2:Y:S04]  /*3ac0*/  LDSM.16.M88.4 R8, [R249+0x6800] ;  /* 0x00680000f908783b */ /* 0x000ea80000000200 */
[----:B------:R-:W4:Y:S03]  /*3ad0*/  LDSM.16.M88.4 R4, [R249+0x7000] ;  /* 0x00700000f904783b */ /* 0x000f260000000200 */
        /* <DEDUP_REMOVED lines=9> */
[C---:B----4-:R-:W-:Y:S08]  /*3b70*/  HMMA.16816.F32.BF16 R52, R240.reuse, R4, R32 ;  /* 0x00000004f034723c */ /* 0x050ff00000041820 */
[----:B------:R-:W-:Y:S01]  /*3b80*/  HMMA.16816.F32.BF16 R48, R240, R6, R28 ;  /* 0x00000006f030723c */ /* 0x000fe2000004181c */
[----:B------:R-:W4:Y:S04]  /*3b90*/  LDSM.16.M88.4 R4, [R248+0x1000] ;  /* 0x00100000f804783b */ /* 0x000f280000000200 */
[----:B------:R-:W4:Y:S01]  /*3ba0*/  LDSM.16.M88.4 R28, [R248+0x1800] ;  /* 0x00180000f81c783b */ /* 0x000f220000000200 */
[----:B------:R-:W-:Y:S01]  /*3bb0*/  ISETP.GT.AND P0, PT, R72, R133, PT ;  /* 0x000000854800720c */ /* 0x000fe20003f04270 */
[----:B------:R-:W-:-:S04]  /*3bc0*/  DEPBAR.LE SB0, 0x0 ;  /* 0x000080000000791a */ /* 0x000fc80000000000 */
[C---:B---3--:R-:W-:Y:S08]  /*3bd0*/  HMMA.16816.F32.BF16 R44, R240.reuse, R16, R24 ;  /* 0x00000010f02c723c */ /* 0x048ff00000041818 */
[----:B------:R-:W-:Y:S08]  /*3be0*/  HMMA.16816.F32.BF16 R36, R240, R18, R20 ;  /* 0x00000012f024723c */ /* 0x000ff00000041814 */
[C---:B-1----:R-:W-:Y:S08]  /*3bf0*/  HMMA.16816.F32.BF16 R40, R244.reuse, R12, R68 ;  /* 0x0000000cf428723c */ /* 0x042ff00000041844 */
[C---:B--2---:R-:W-:Y:S08]  /*3c00*/  HMMA.16816.F32.BF16 R24, R244.reuse, R8, R60 ;  /* 0x00000008f418723c */ /* 0x044ff0000004183c */
[C---:B------:R-:W-:Y:S08]  /*3c10*/  HMMA.16816.F32.BF16 R32, R244.reuse, R14, R64 ;  /* 0x0000000ef420723c */ /* 0x040ff00000041840 */
[C---:B------:R-:W-:Y:S08]  /*3c20*/  HMMA.16816.F32.BF16 R20, R244.reuse, R10, R56 ;  /* 0x0000000af414723c */ /* 0x040ff00000041838 */
[C---:B----4-:R-:W-:Y:S08]  /*3c30*/  HMMA.16816.F32.BF16 R16, R244.reuse, R4, R52 ;  /* 0x00000004f410723c */ /* 0x050ff00000041834 */
[C---:B------:R-:W-:Y:S08]  /*3c40*/  HMMA.16816.F32.BF16 R12, R244.reuse, R6, R48 ;  /* 0x00000006f40c723c */ /* 0x040ff00000041830 */
[C---:B------:R-:W-:Y:S08]  /*3c50*/  HMMA.16816.F32.BF16 R8, R244.reuse, R28, R44 ;  /* 0x0000001cf408723c */ /* 0x040ff0000004182c */
[----:B------:R-:W-:Y:S01]  /*3c60*/  HMMA.16816.F32.BF16 R4, R244, R30, R36 ;  /* 0x0000001ef404723c */ /* 0x000fe20000041824 */
[----:B------:R1:W-:Y:S04]  /*3c70*/  STL [R1+0x2c], R3 ;  /* 0x00002c0301007387 */ /* 0x0003e80000100800 */
[----:B------:R2:W-:Y:S04]  /*3c80*/  STL [R1+0x30], R2 ;  /* 0x0000300201007387 */ /* 0x0005e80000100800 */
[----:B------:R3:W-:Y:S01]  /*3c90*/  STL [R1+0x34], R0 ;  /* 0x0000340001007387 */ /* 0x0007e20000100800 */
[----:B------:R-:W-:-:S02]  /*3ca0*/  FMUL.FTZ R40, R40, c[0x0][0x320] ;  /* 0x0000c80028287a20 */ /* 0x000fc40000410000 */
[----:B------:R-:W-:Y:S02]  /*3cb0*/  FMUL.FTZ R42, R42, c[0x0][0x320] ;  /* 0x0000c8002a2a7a20 */ /* 0x000fe40000410000 */
[----:B------:R-:W-:Y:S02]  /*3cc0*/  FMUL.FTZ R43, R43, c[0x0][0x320] ;  /* 0x0000c8002b2b7a20 */ /* 0x000fe40000410000 */
[----:B------:R-:W-:Y:S02]  /*3cd0*/  FMUL.FTZ R24, R24, c[0x0][0x320] ;  /* 0x0000c80018187a20 */ /* 0x000fe40000410000 */
[----:B------:R-:W-:Y:S01]  /*3ce0*/  FMUL.FTZ R25, R25, c[0x0][0x320] ;  /* 0x0000c80019197a20 */ /* 0x000fe20000410000 */
[C---:B-1----:R-:W-:Y:S02]  /*3cf0*/  IADD3 R3, R90.reuse, 0x1800, RZ ;  /* 0x000018005a037810 */ /* 0x042fe40007ffe0ff */
[C---:B--2---:R-:W-:Y:S02]  /*3d00*/  IADD3 R2, R90.reuse, 0x1000, RZ ;  /* 0x000010005a027810 */ /* 0x044fe40007ffe0ff */
[----:B---3--:R-:W-:Y:S01]  /*3d10*/  IADD3 R0, R90, 0x800, RZ ;  /* 0x000008005a007810 */ /* 0x008fe20007ffe0ff */
[----:B------:R1:W-:Y:S01]  /*3d20*/  STL [R1+0x44], R3 ;  /* 0x0000440301007387 */ /* 0x0003e20000100800 */
[----:B------:R-:W-:-:S03]  /*3d30*/  FMUL.FTZ R41, R41, c[0x0][0x320] ;  /* 0x0000c80029297a20 */ /* 0x000fc60000410000 */
[----:B------:R1:W-:Y:S01]  /*3d40*/  STL [R1+0x3c], R0 ;  /* 0x00003c0001007387 */ /* 0x0003e20000100800 */
[----:B------:R-:W-:-:S03]  /*3d50*/  FMUL.FTZ R32, R32, c[0x0][0x320] ;  /* 0x0000c80020207a20 */ /* 0x000fc60000410000 */
[----:B------:R1:W-:Y:S01]  /*3d60*/  STL [R1+0x40], R2 ;  /* 0x0000400201007387 */ /* 0x0003e20000100800 */
[----:B------:R-:W-:Y:S02]  /*3d70*/  FMUL.FTZ R33, R33, c[0x0][0x320] ;  /* 0x0000c80021217a20 */ /* 0x000fe40000410000 */
[----:B------:R-:W-:Y:S02]  /*3d80*/  FMUL.FTZ R34, R34, c[0x0][0x320] ;  /* 0x0000c80022227a20 */ /* 0x000fe40000410000 */
[----:B------:R-:W-:Y:S02]  /*3d90*/  FMUL.FTZ R35, R35, c[0x0][0x320] ;  /* 0x0000c80023237a20 */ /* 0x000fe40000410000 */
[----:B------:R-:W-:Y:S02]  /*3da0*/  FMUL.FTZ R26, R26, c[0x0][0x320] ;  /* 0x0000c8001a1a7a20 */ /* 0x000fe40000410000 */
[----:B------:R-:W-:Y:S02]  /*3db0*/  FMUL.FTZ R27, R27, c[0x0][0x320] ;  /* 0x0000c8001b1b7a20 */ /* 0x000fe40000410000 */
[----:B------:R-:W-:-:S02]  /*3dc0*/  FMUL.FTZ R20, R20, c[0x0][0x320] ;  /* 0x0000c80014147a20 */ /* 0x000fc40000410000 */
        /* <DEDUP_REMOVED lines=18> */
[----:B------:R-:W-:Y:S01]  /*3ef0*/  FMUL.FTZ R7, R7, c[0x0][0x320] ;  /* 0x0000c80007077a20 */ /* 0x000fe20000410000 */
[----:B------:R1:W2:Y:S08]  /*3f00*/  MUFU.TANH R44, R40 ;  /* 0x00000028002c7308 */ /* 0x0002b00000002400 */
[----:B------:R1:W3:Y:S08]  /*3f10*/  MUFU.TANH R49, R42 ;  /* 0x0000002a00317308 */ /* 0x0002f00000002400 */
[----:B------:R1:W4:Y:S08]  /*3f20*/  MUFU.TANH R48, R43 ;  /* 0x0000002b00307308 */ /* 0x0003300000002400 */
[----:B------:R1:W1:Y:S08]  /*3f30*/  MUFU.TANH R31, R24 ;  /* 0x00000018001f7308 */ /* 0x0002700000002400 */
        /* <DEDUP_REMOVED lines=13> */
[----:B------:R-:W1:Y:S08]  /*4010*/  MUFU.TANH R41, R41 ;  /* 0x0000002900297308 */ /* 0x000e700000002400 */
        /* <DEDUP_REMOVED lines=13> */
[----:B------:R1:W1:Y:S01]  /*40f0*/  MUFU.TANH R26, R7 ;  /* 0x00000007001a7308 */ /* 0x0002620000002400 */
[----:B------:R-:W-:Y:S01]  /*4100*/  BSSY B0, `(.L_x_1042) ;  /* 0x000005c000007945 */ /* 0x000fe20003800000 */
[----:B------:R-:W-:Y:S01]  /*4110*/  BAR.SYNC.DEFER_BLOCKING 0x0 ;  /* 0x0000000000007b1d */ /* 0x000fe20000010000 */
[----:B------:R-:W-:-:S05]  /*4120*/  ISETP.GT.AND P6, PT, R77, 0x3f, PT ;  /* 0x0000003f4d00780c */ /* 0x000fca0003fc4270 */
[----:B------:R-:W-:Y:S05]  /*4130*/  @!P0 BRA `(.L_x_1043) ;  /* 0x0000058000008947 */ /* 0x000fea0003800000 */
[----:B--234-:R-:W-:Y:S01]  /*4140*/  ISETP.NE.AND P2, PT, R87, 0x1, PT ;  /* 0x000000015700780c */ /* 0x01cfe20003f45270 */
[----:B-1----:R-:W-:Y:S02]  /*4150*/  IMAD R2, R72, 0x40, R132 ;  /* 0x0000004048027824 */ /* 0x002fe400078e0284 */
[----:B------:R-:W-:-:S03]  /*4160*/  IMAD.MOV.U32 R6, RZ, RZ, RZ ;  /* 0x000000ffff067224 */ /* 0x000fc600078e00ff */
[----:B------:R-:W-:-:S05]  /*4170*/  IADD3 R2, R2, -0x40, R77 ;  /* 0xffffffc002027810 */ /* 0x000fca0007ffe04d */
[----:B------:R-:W-:Y:S02]  /*4180*/  IMAD.MOV.U32 R0, RZ, RZ, R2 ;  /* 0x000000ffff007224 */ /* 0x000fe400078e0002 */
        /* <DEDUP_REMOVED lines=8> */
[----:B------:R-:W-:-:S05]  /*4210*/  IMAD R2, R0, c[0x0][0x2b8], R2 ;  /* 0x0000ae0000027a24 */ /* 0x000fca00078e0202 */
[----:B------:R-:W-:Y:S01]  /*4220*/  SHF.R.S32.HI R0, RZ, 0x1f, R2 ;  /* 0x0000001fff007819 */ /* 0x000fe20000011402 */
[----:B------:R1:W-:Y:S04]  /*4230*/  STL [R1+0x8c], R2 ;  /* 0x00008c0201007387 */ /* 0x0003e80000100800 */
[----:B------:R-:W-:-:S04]  /*4240*/  IMAD R0, R0, c[0x0][0x1e0], RZ ;  /* 0x0000780000007a24 */ /* 0x000fc800078e02ff */
[C---:B------:R-:W-:Y:S02]  /*4250*/  IMAD R0, R2.reuse, c[0x0][0x1e4], R0 ;  /* 0x0000790002007a24 */ /* 0x040fe400078e0200 */
[----:B-1----:R-:W-:-:S04]  /*4260*/  IMAD.WIDE.U32 R2, R2, c[0x0][0x1e0], RZ ;  /* 0x0000780002027a25 */ /* 0x002fc800078e00ff */
[----:B------:R-:W-:Y:S01]  /*4270*/  IMAD.IADD R3, R3, 0x1, R0 ;  /* 0x0000000103037824 */ /* 0x000fe200078e0200 */
[----:B--2---:R1:W-:Y:S01]  /*4280*/  STL [R1+0x84], R6 ;  /* 0x0000840601007387 */ /* 0x0043e20000100800 */
[----:B------:R-:W-:Y:S02]  /*4290*/  SHF.R.S32.HI R0, RZ, 0x1f, R6 ;  /* 0x0000001fff007819 */ /* 0x000fe40000011406 */
[----:B------:R-:W-:-:S04]  /*42a0*/  IMAD.WIDE.U32 R2, R6, c[0x0][0x1f0], R2 ;  /* 0x00007c0006027a25 */ /* 0x000fc800078e0002 */
[----:B------:R-:W-:-:S04]  /*42b0*/  IMAD R0, R0, c[0x0][0x1f0], RZ ;  /* 0x00007c0000007a24 */ /* 0x000fc800078e02ff */
[----:B------:R-:W-:Y:S01]  /*42c0*/  IMAD R5, R6, c[0x0][0x1f4], R0 ;  /* 0x00007d0006057a24 */ /* 0x000fe200078e0200 */
[----:B------:R-:W-:-:S04]  /*42d0*/  IADD3 R0, P0, R84, R2, RZ ;  /* 0x0000000254007210 */ /* 0x000fc80007f1e0ff */
[----:B------:R-:W-:Y:S02]  /*42e0*/  IADD3.X R5, R83, R3, R5, P0, !PT ;  /* 0x0000000353057210 */ /* 0x000fe400007fe405 */
[----:B------:R-:W-:-:S04]  /*42f0*/  LEA R15, P0, R0, c[0x0][0x1c8], 0x1 ;  /* 0x00007200000f7a11 */ /* 0x000fc800078008ff */
[----:B------:R-:W-:Y:S01]  /*4300*/  LEA.HI.X R5, R0, c[0x0][0x1cc], R5, 0x1, P0 ;  /* 0x0000730000057a11 */ /* 0x000fe200000f0c05 */
[----:B------:R-:W-:Y:S06]  /*4310*/  BRA.DIV ~URZ, `(.L_x_1044) ;  /* 0x0000d7a27f007947 */ /* 0x000fec000b800000 */
[----:B------:R2:W3:Y:S02]  /*4320*/  SHFL.IDX PT, R4, R5, RZ, 0x181f ;  /* 0x00181fff05047589 */ /* 0x0004e400000e0000 */
.L_x_1082:
[----:B------:R-:W-:Y:S05]  /*4330*/  BRA.DIV ~URZ, `(.L_x_1045) ;  /* 0x0000d7f27f007947 */ /* 0x000fea000b800000 */
[----:B------:R-:W4:Y:S04]  /*4340*/  LDL R2, [R1+0x88] ;  /* 0x0000880001027983 */ /* 0x000f280000100800 */
[----:B------:R-:W5:Y:S04]  /*4350*/  LDL R51, [R1+0x9c] ;  /* 0x00009c0001337983 */ /* 0x000f680000100800 */
[----:B--2---:R-:W2:Y:S04]  /*4360*/  LDL R50, [R1+0x98] ;  /* 0x0000980001327983 */ /* 0x004ea80000100800 */
[----:B---3--:R-:W3:Y:S04]  /*4370*/  LDL R19, [R1+0x94] ;  /* 0x0000940001137983 */ /* 0x008ee80000100800 */
[----:B------:R-:W3:Y:S04]  /*4380*/  LDL R18, [R1+0x54] ;  /* 0x0000540001127983 */ /* 0x000ee80000100800 */
[----:B------:R-:W1:Y:S02]  /*4390*/  SHFL.IDX PT, R0, R15, RZ, 0x181f ;  /* 0x00181fff0f007589 */ /* 0x000e6400000e0000 */
[----:B-1----:R-:W-:-:S02]  /*43a0*/  IADD3 R10, P1, R0, R80, RZ ;  /* 0x00000050000a7210 */ /* 0x002fc40007f3e0ff */
[C---:B------:R-:W-:Y:S02]  /*43b0*/  IADD3 R8, P0, R0.reuse, R79, RZ ;  /* 0x0000004f00087210 */ /* 0x040fe40007f1e0ff */
[----:B------:R-:W-:Y:S01]  /*43c0*/  IADD3 R6, P5, R0, R81, RZ ;  /* 0x0000005100067210 */ /* 0x000fe20007fbe0ff */
[C---:B------:R-:W-:Y:S02]  /*43d0*/  IMAD.X R11, R4.reuse, 0x1, R73, P1 ;  /* 0x00000001040b7824 */ /* 0x040fe400008e0649 */
[C---:B------:R-:W-:Y:S02]  /*43e0*/  IMAD.X R9, R4.reuse, 0x1, R74, P0 ;  /* 0x0000000104097824 */ /* 0x040fe400000e064a */
[----:B------:R-:W-:Y:S01]  /*43f0*/  IMAD.X R7, R4, 0x1, R75, P5 ;  /* 0x0000000104077824 */ /* 0x000fe200028e064b */
[----:B----4-:R-:W-:Y:S02]  /*4400*/  ISETP.GE.AND P3, PT, R2, c[0x0][0x1d4], PT ;  /* 0x0000750002007a0c */ /* 0x010fe40003f66270 */
[----:B------:R-:W-:-:S02]  /*4410*/  IADD3 R2, P4, R0, R82, RZ ;  /* 0x0000005200027210 */ /* 0x000fc40007f9e0ff */
[----:B-----5:R-:W-:Y:S01]  /*4420*/  ISETP.GE.AND P2, PT, R51, c[0x0][0x1d4], PT ;  /* 0x0000750033007a0c */ /* 0x020fe20003f46270 */
[----:B------:R-:W1:Y:S01]  /*4430*/  SHFL.IDX PT, R0, R15, 0x1, 0x181f ;  /* 0x00381f000f007f89 */ /* 0x000e6200000e0000 */
[----:B------:R-:W-:Y:S01]  /*4440*/  SEL R14, RZ, 0x10, P3 ;  /* 0x00000010ff0e7807 */ /* 0x000fe20001800000 */
[----:B------:R-:W-:Y:S01]  /*4450*/  IMAD.X R3, R4, 0x1, R76, P4 ;  /* 0x0000000104037824 */ /* 0x000fe200020e064c */
[----:B--2---:R-:W-:Y:S01]  /*4460*/  ISETP.GE.AND P1, PT, R50, c[0x0][0x1d4], PT ;  /* 0x0000750032007a0c */ /* 0x004fe20003f26270 */
[----:B------:R2:W4:Y:S01]  /*4470*/  SHFL.IDX PT, R4, R5, 0x1, 0x181f ;  /* 0x00381f0005047f89 */ /* 0x00052200000e0000 */
[----:B------:R-:W-:Y:S02]  /*4480*/  SEL R13, RZ, 0x10, P2 ;  /* 0x00000010ff0d7807 */ /* 0x000fe40001000000 */
[----:B---3--:R-:W-:Y:S02]  /*4490*/  ISETP.GE.AND P0, PT, R19, c[0x0][0x1d4], PT ;  /* 0x0000750013007a0c */ /* 0x008fe40003f06270 */
[----:B------:R-:W-:Y:S01]  /*44a0*/  SEL R12, RZ, 0x10, P1 ;  /* 0x00000010ff0c7807 */ /* 0x000fe20000800000 */
[----:B------:R3:W-:Y:S04]  /*44b0*/  LDGSTS.E.BYPASS.LTC128B.128 [R18+0x10100], [R10.64], !P3 ;  /* 0x101000000a127fae */ /* 0x0007e8000d901d46 */
[----:B------:R3:W-:Y:S04]  /*44c0*/  LDGSTS.E.BYPASS.LTC128B.128 [R18+0x12100], [R8.64], !P2 ;  /* 0x1210000008127fae */ /* 0x0007e8000d101d46 */
[----:B------:R3:W-:Y:S04]  /*44d0*/  LDGSTS.E.BYPASS.LTC128B.128 [R18+0x14100], [R6.64], !P1 ;  /* 0x1410000006127fae */ /* 0x0007e8000c901d46 */
[----:B------:R3:W-:Y:S01]  /*44e0*/  LDGSTS.E.BYPASS.LTC128B.128 [R18+0x16100], [R2.64], !P0 ;  /* 0x1610000002127fae */ /* 0x0007e2000c101d46 */
[----:B--2---:R-:W-:-:S03]  /*44f0*/  SEL R5, RZ, 0x10, P0 ;  /* 0x00000010ff057807 */ /* 0x004fc60000000000 */
.L_x_1083:
[----:B-1----:R-:W2:Y:S01]  /*4500*/  LDL R15, [R1+0x54] ;  /* 0x00005400010f7983 */ /* 0x002ea20000100800 */
[----:B---3--:R-:W-:-:S02]  /*4510*/  IADD3 R2, -R13, 0x10, RZ ;  /* 0x000000100d027810 */ /* 0x008fc40007ffe1ff */
[----:B------:R-:W-:Y:S02]  /*4520*/  IADD3 R10, -R14, 0x10, RZ ;  /* 0x000000100e0a7810 */ /* 0x000fe40007ffe1ff */
[----:B------:R-:W-:Y:S02]  /*4530*/  LOP3.LUT R2, R2, 0xf, RZ, 0xc0, !PT ;  /* 0x0000000f02027812 */ /* 0x000fe400078ec0ff */
[----:B------:R-:W-:Y:S02]  /*4540*/  IADD3 R6, -R12, 0x10, RZ ;  /* 0x000000100c067810 */ /* 0x000fe40007ffe1ff */
[----:B------:R-:W-:Y:S02]  /*4550*/  LOP3.LUT R10, R10, 0xf, RZ, 0xc0, !PT ;  /* 0x0000000f0a0a7812 */ /* 0x000fe400078ec0ff */
[----:B------:R-:W-:Y:S02]  /*4560*/  IADD3 R8, P5, P4, R2, R0, R79 ;  /* 0x0000000002087210 */ /* 0x000fe40007cbe04f */
[----:B------:R-:W-:-:S02]  /*4570*/  IADD3 R2, -R5, 0x10, RZ ;  /* 0x0000001005027810 */ /* 0x000fc40007ffe1ff */
[----:B------:R-:W-:Y:S02]  /*4580*/  LOP3.LUT R6, R6, 0xf, RZ, 0xc0, !PT ;  /* 0x0000000f06067812 */ /* 0x000fe400078ec0ff */
[-C--:B------:R-:W-:Y:S02]  /*4590*/  IADD3 R10, P1, P0, R10, R0.reuse, R80 ;  /* 0x000000000a0a7210 */ /* 0x080fe4000783e050 */
[----:B------:R-:W-:Y:S02]  /*45a0*/  LOP3.LUT R2, R2, 0xf, RZ, 0xc0, !PT ;  /* 0x0000000f02027812 */ /* 0x000fe400078ec0ff */
[----:B------:R-:W-:Y:S02]  /*45b0*/  IADD3 R6, P3, P2, R6, R0, R81 ;  /* 0x0000000006067210 */ /* 0x000fe40007a7e051 */
[----:B----4-:R-:W-:Y:S02]  /*45c0*/  IADD3.X R11, RZ, R4, R73, P1, P0 ;  /* 0x00000004ff0b7210 */ /* 0x010fe40000fe0449 */
[----:B------:R-:W-:-:S02]  /*45d0*/  IADD3 R2, P1, P0, R2, R0, R82 ;  /* 0x0000000002027210 */ /* 0x000fc4000783e052 */
[-C--:B------:R-:W-:Y:S02]  /*45e0*/  IADD3.X R7, RZ, R4.reuse, R75, P3, P2 ;  /* 0x00000004ff077210 */ /* 0x080fe40001fe444b */
[----:B------:R-:W-:Y:S02]  /*45f0*/  ISETP.NE.U32.AND P3, PT, R14, RZ, PT ;  /* 0x000000ff0e00720c */ /* 0x000fe40003f65070 */
[----:B------:R-:W-:Y:S02]  /*4600*/  ISETP.NE.U32.AND P2, PT, R13, RZ, PT ;  /* 0x000000ff0d00720c */ /* 0x000fe40003f45070 */
[----:B------:R-:W-:Y:S02]  /*4610*/  IADD3.X R3, RZ, R4, R76, P1, P0 ;  /* 0x00000004ff037210 */ /* 0x000fe40000fe044c */
[----:B------:R-:W-:Y:S02]  /*4620*/  ISETP.NE.U32.AND P1, PT, R12, RZ, PT ;  /* 0x000000ff0c00720c */ /* 0x000fe40003f25070 */
[----:B------:R-:W-:-:S02]  /*4630*/  ISETP.NE.U32.AND P0, PT, R5, RZ, PT ;  /* 0x000000ff0500720c */ /* 0x000fc40003f05070 */
[----:B------:R-:W-:-:S03]  /*4640*/  IADD3.X R9, RZ, R4, R74, P5, P4 ;  /* 0x00000004ff097210 */ /* 0x000fc60002fe844a */
[----:B------:R-:W-:Y:S01]  /*4650*/  @!PT LDS RZ, [RZ] ;  /* 0x00000000fffff984 */ /* 0x000fe20000000800 */
[----:B------:R-:W-:Y:S01]  /*4660*/  @!PT LDS RZ, [RZ] ;  /* 0x00000000fffff984 */ /* 0x000fe20000000800 */
[----:B------:R-:W-:Y:S01]  /*4670*/  @!PT LDS RZ, [RZ] ;  /* 0x00000000fffff984 */ /* 0x000fe20000000800 */
[----:B--2---:R1:W-:Y:S04]  /*4680*/  LDGSTS.E.BYPASS.LTC128B.128.ZFILL [R15+0x11100], [R10.64], P3 ;  /* 0x111000000a0f7fae */ /* 0x0043e80009941d46 */
[----:B------:R1:W-:Y:S04]  /*4690*/  LDGSTS.E.BYPASS.LTC128B.128.ZFILL [R15+0x13100], [R8.64], P2 ;  /* 0x13100000080f7fae */ /* 0x0003e80009141d46 */
[----:B------:R1:W-:Y:S04]  /*46a0*/  LDGSTS.E.BYPASS.LTC128B.128.ZFILL [R15+0x15100], [R6.64], P1 ;  /* 0x15100000060f7fae */ /* 0x0003e80008941d46 */
[----:B------:R1:W-:Y:S02]  /*46b0*/  LDGSTS.E.BYPASS.LTC128B.128.ZFILL [R15+0x17100], [R2.64], P0 ;  /* 0x17100000020f7fae */ /* 0x0003e40008141d46 */
.L_x_1043:
[----:B--234-:R-:W-:Y:S05]  /*46c0*/  BSYNC B0 ;  /* 0x0000000000007941 */ /* 0x01cfea0003800000 */
.L_x_1042:
[----:B-1----:R-:W2:Y:S04]  /*46d0*/  LDL R3, [R1+0xf0] ;  /* 0x0000f00001037983 */ /* 0x002ea80000100800 */
[----:B------:R-:W2:Y:S01]  /*46e0*/  LDL R2, [R1+0x200] ;  /* 0x0002000001027983 */ /* 0x000ea20000100800 */
[----:B------:R-:W-:-:S03]  /*46f0*/  MOV R4, c[0x0][0x2c4] ;  /* 0x0000b10000047a02 */ /* 0x000fc60000000f00 */
[----:B------:R-:W3:Y:S01]  /*4700*/  LDL R5, [R1+0xdc] ;  /* 0x0000dc0001057983 */ /* 0x000ee20000100800 */
[----:B------:R-:W-:Y:S02]  /*4710*/  ISETP.NE.AND P0, PT, R4, 0x1, PT ;  /* 0x000000010400780c */ /* 0x000fe40003f05270 */
[----:B------:R-:W-:Y:S01]  /*4720*/  MOV R0, 0x1 ;  /* 0x0000000100007802 */ /* 0x000fe20000000f00 */
[----:B------:R-:W0:Y:S04]  /*4730*/  LDGDEPBAR ;  /* 0x00000000000079af */ /* 0x000e280000000000 */
[----:B------:R-:W-:Y:S02]  /*4740*/  IMAD R0, R72, -0x40, R0 ;  /* 0xffffffc048007824 */ /* 0x000fe400078e0200 */
[----:B--2---:R-:W-:Y:S01]  /*4750*/  IMAD.IADD R4, R2, 0x1, R3 ;  /* 0x0000000102047824 */ /* 0x004fe200078e0203 */
[----:B------:R-:W-:-:S03]  /*4760*/  MOV R3, c[0x0][0x2ac] ;  /* 0x0000ab0000037a02 */ /* 0x000fc60000000f00 */
[----:B------:R-:W-:Y:S01]  /*4770*/  @P0 IMAD.HI.U32 R2, R4, c[0x0][0x2c8], RZ ;  /* 0x0000b20004020a27 */ /* 0x000fe200078e00ff */
[----:B------:R1:W-:Y:S03]  /*4780*/  STL [R1+0xac], R4 ;  /* 0x0000ac0401007387 */ /* 0x0003e60000100800 */
[----:B------:R-:W-:Y:S02]  /*4790*/  IMAD R0, R3, c[0x0][0x1d0], R0 ;  /* 0x0000740003007a24 */ /* 0x000fe400078e0200 */
[----:B---3--:R-:W-:-:S03]  /*47a0*/  IMAD.IADD R6, R78, 0x1, -R5 ;  /* 0x000000014e067824 */ /* 0x008fc600078e0a05 */
[----:B------:R-:W-:Y:S02]  /*47b0*/  IADD3 R5, R0, -c[0x0][0x168], -R5 ;  /* 0x80005a0000057a10 */ /* 0x000fe40007ffe805 */
[----:B-1----:R-:W-:Y:S01]  /*47c0*/  @P0 SHF.R.U32.HI R4, RZ, c[0x0][0x2cc], R2 ;  /* 0x0000b300ff040a19 */ /* 0x002fe20000011602 */
[----:B------:R-:W-:Y:S05]  /*47d0*/  BRA.DIV ~URZ, `(.L_x_1046) ;  /* 0x0000d6227f007947 */ /* 0x000fea000b800000 */
[----:B------:R1:W2:Y:S02]  /*47e0*/  SHFL.IDX PT, R0, R4, RZ, 0x1c1f ;  /* 0x001c1fff04007589 */ /* 0x0002a400000e0000 */
.L_x_1084:
[----:B--2---:R-:W-:-:S05]  /*47f0*/  IMAD.IADD R0, R5, 0x1, R0 ;  /* 0x0000000105007824 */ /* 0x004fca00078e0200 */
[----:B------:R-:W-:-:S04]  /*4800*/  IMNMX R0, R6, R0, PT ;  /* 0x0000000006007217 */ /* 0x000fc80003800200 */
[C---:B------:R-:W-:Y:S02]  /*4810*/  ISETP.GT.AND P0, PT, R0.reuse, RZ, PT ;  /* 0x000000ff0000720c */ /* 0x040fe40003f04270 */
[----:B------:R-:W-:Y:S02]  /*4820*/  ISETP.GT.AND P2, PT, R0, 0x1, PT ;  /* 0x000000010000780c */ /* 0x000fe40003f44270 */
[----:B------:R-:W-:Y:S02]  /*4830*/  FSEL R13, R44, -INF , P0 ;  /* 0xff8000002c0d7808 */ /* 0x000fe40000000000 */
[C---:B------:R-:W-:Y:S02]  /*4840*/  ISETP.GT.AND P3, PT, R0.reuse, 0x8, PT ;  /* 0x000000080000780c */ /* 0x040fe40003f64270 */
[C---:B------:R-:W-:Y:S02]  /*4850*/  ISETP.GT.AND P4, PT, R0.reuse, 0x9, PT ;  /* 0x000000090000780c */ /* 0x040fe40003f84270 */
[----:B------:R-:W-:-:S02]  /*4860*/  ISETP.GT.AND P1, PT, R0, 0x10, PT ;  /* 0x000000100000780c */ /* 0x000fc40003f24270 */
[----:B------:R-:W-:Y:S02]  /*4870*/  ISETP.GT.AND P0, PT, R0, 0x11, PT ;  /* 0x000000110000780c */ /* 0x000fe40003f04270 */
[----:B------:R-:W-:Y:S02]  /*4880*/  FSEL R12, R41, -INF , P2 ;  /* 0xff800000290c7808 */ /* 0x000fe40001000000 */
        /* <DEDUP_REMOVED lines=11> */
[----:B------:R-:W-:Y:S02]  /*4940*/  FSEL R87, R25, -INF , P2 ;  /* 0xff80000019577808 */ /* 0x000fe40001000000 */
[----:B------:R-:W-:Y:S02]  /*4950*/  FSEL R86, R24, -INF , P1 ;  /* 0xff80000018567808 */ /* 0x000fe40000800000 */
[----:B------:R-:W-:Y:S02]  /*4960*/  FSEL R85, R23, -INF , P0 ;  /* 0xff80000017557808 */ /* 0x000fe40000000000 */
[C---:B------:R-:W-:Y:S02]  /*4970*/  ISETP.GT.AND P4, PT, R0.reuse, 0x29, PT ;  /* 0x000000290000780c */ /* 0x040fe40003f84270 */
[----:B------:R-:W-:-:S02]  /*4980*/  ISETP.GT.AND P3, PT, R0, 0x30, PT ;  /* 0x000000300000780c */ /* 0x000fc40003f64270 */
[C---:B------:R-:W-:Y:S02]  /*4990*/  ISETP.GT.AND P2, PT, R0.reuse, 0x31, PT ;  /* 0x000000310000780c */ /* 0x040fe40003f44270 */
[C---:B------:R-:W-:Y:S02]  /*49a0*/  ISETP.GT.AND P1, PT, R0.reuse, 0x38, PT ;  /* 0x000000380000780c */ /* 0x040fe40003f24270 */
[----:B------:R-:W-:Y:S02]  /*49b0*/  ISETP.GT.AND P0, PT, R0, 0x39, PT ;  /* 0x000000390000780c */ /* 0x000fe40003f04270 */
[----:B------:R-:W-:Y:S02]  /*49c0*/  FSEL R84, R22, -INF , P4 ;  /* 0xff80000016547808 */ /* 0x000fe40002000000 */
[----:B------:R-:W-:Y:S02]  /*49d0*/  FSEL R83, R21, -INF , P3 ;  /* 0xff80000015537808 */ /* 0x000fe40001800000 */
[----:B------:R-:W-:-:S02]  /*49e0*/  FSEL R82, R20, -INF , P2 ;  /* 0xff80000014527808 */ /* 0x000fc40001000000 */
[----:B------:R-:W-:Y:S02]  /*49f0*/  FSEL R81, R17, -INF , P1 ;  /* 0xff80000011517808 */ /* 0x000fe40000800000 */
[----:B------:R-:W-:Y:S01]  /*4a00*/  FSEL R80, R16, -INF , P0 ;  /* 0xff80000010507808 */ /* 0x000fe20000000000 */
[----:B------:R-:W-:Y:S05]  /*4a10*/  BRA.DIV ~URZ, `(.L_x_1047) ;  /* 0x0000d4427f007947 */ /* 0x000fea000b800000 */
[----:B------:R-:W2:Y:S01]  /*4a20*/  SHFL.IDX PT, R0, R4, 0x1, 0x1c1f ;  /* 0x003c1f0004007f89 */ /* 0x000ea200000e0000 */
[----:B------:R-:W-:-:S04]  /*4a30*/  FMNMX.FTZ R2, R13, R12, !PT ;  /* 0x0000000c0d027209 */ /* 0x000fc80007810000 */
[----:B------:R-:W-:-:S04]  /*4a40*/  FMNMX.FTZ R2, R14, R2, !PT ;  /* 0x000000020e027209 */ /* 0x000fc80007810000 */
[----:B------:R-:W-:-:S04]  /*4a50*/  FMNMX.FTZ R2, R15, R2, !PT ;  /* 0x000000020f027209 */ /* 0x000fc80007810000 */
[----:B------:R-:W-:-:S04]  /*4a60*/  FMNMX.FTZ R2, R18, R2, !PT ;  /* 0x0000000212027209 */ /* 0x000fc80007810000 */
[----:B------:R-:W-:-:S04]  /*4a70*/  FMNMX.FTZ R2, R19, R2, !PT ;  /* 0x0000000213027209 */ /* 0x000fc80007810000 */
[----:B------:R-:W-:Y:S01]  /*4a80*/  FMNMX.FTZ R2, R28, R2, !PT ;  /* 0x000000021c027209 */ /* 0x000fe20007810000 */
[----:B--2---:R-:W-:-:S03]  /*4a90*/  IMAD.IADD R0, R5, 0x1, R0 ;  /* 0x0000000105007824 */ /* 0x004fc600078e0200 */
[----:B------:R-:W-:Y:S02]  /*4aa0*/  FMNMX.FTZ R2, R29, R2, !PT ;  /* 0x000000021d027209 */ /* 0x000fe40007810000 */
[----:B------:R-:W-:Y:S02]  /*4ab0*/  IMNMX R0, R6, R0, PT ;  /* 0x0000000006007217 */ /* 0x000fe40003800200 */
[----:B------:R-:W-:Y:S02]  /*4ac0*/  FMNMX.FTZ R2, R87, R2, !PT ;  /* 0x0000000257027209 */ /* 0x000fe40007810000 */
[C---:B------:R-:W-:Y:S02]  /*4ad0*/  ISETP.GT.AND P1, PT, R0.reuse, RZ, PT ;  /* 0x000000ff0000720c */ /* 0x040fe40003f24270 */
[C---:B------:R-:W-:Y:S02]  /*4ae0*/  ISETP.GT.AND P0, PT, R0.reuse, 0x1, PT ;  /* 0x000000010000780c */ /* 0x040fe40003f04270 */
[----:B------:R-:W-:-:S02]  /*4af0*/  ISETP.GT.AND P2, PT, R0, 0x8, PT ;  /* 0x000000080000780c */ /* 0x000fc40003f44270 */
[----:B------:R-:W-:Y:S02]  /*4b00*/  FSEL R6, R49, -INF , P1 ;  /* 0xff80000031067808 */ /* 0x000fe40000800000 */
[----:B------:R-:W-:Y:S02]  /*4b10*/  FSEL R5, R48, -INF , P0 ;  /* 0xff80000030057808 */ /* 0x000fe40000000000 */
[----:B------:R-:W-:Y:S02]  /*4b20*/  ISETP.GT.AND P0, PT, R0, 0x9, PT ;  /* 0x000000090000780c */ /* 0x000fe40003f04270 */
[----:B------:R-:W-:Y:S02]  /*4b30*/  FSEL R8, R46, -INF , P2 ;  /* 0xff8000002e087808 */ /* 0x000fe40001000000 */
[----:B------:R-:W-:Y:S02]  /*4b40*/  FMNMX.FTZ R3, R6, R5, !PT ;  /* 0x0000000506037209 */ /* 0x000fe40007810000 */
[----:B------:R-:W-:-:S02]  /*4b50*/  ISETP.GT.AND P1, PT, R0, 0x10, PT ;  /* 0x000000100000780c */ /* 0x000fc40003f24270 */
[----:B------:R-:W-:Y:S02]  /*4b60*/  FSEL R7, R47, -INF , P0 ;  /* 0xff8000002f077808 */ /* 0x000fe40000000000 */
[----:B------:R-:W-:Y:S02]  /*4b70*/  FMNMX.FTZ R3, R8, R3, !PT ;  /* 0x0000000308037209 */ /* 0x000fe40007810000 */
[C---:B------:R-:W-:Y:S02]  /*4b80*/  ISETP.GT.AND P0, PT, R0.reuse, 0x11, PT ;  /* 0x000000110000780c */ /* 0x040fe40003f04270 */
[----:B------:R-:W-:Y:S02]  /*4b90*/  FSEL R17, R43, -INF , P1 ;  /* 0xff8000002b117808 */ /* 0x000fe40000800000 */
[----:B------:R-:W-:Y:S02]  /*4ba0*/  FMNMX.FTZ R3, R7, R3, !PT ;  /* 0x0000000307037209 */ /* 0x000fe40007810000 */
[----:B------:R-:W-:-:S02]  /*4bb0*/  ISETP.GT.AND P1, PT, R0, 0x18, PT ;  /* 0x000000180000780c */ /* 0x000fc40003f24270 */
[----:B------:R-:W-:Y:S02]  /*4bc0*/  FSEL R11, R45, -INF , P0 ;  /* 0xff8000002d0b7808 */ /* 0x000fe40000000000 */
[----:B------:R-:W-:Y:S02]  /*4bd0*/  FMNMX.FTZ R3, R17, R3, !PT ;  /* 0x0000000311037209 */ /* 0x000fe40007810000 */
[----:B------:R-:W-:Y:S02]  /*4be0*/  ISETP.GT.AND P0, PT, R0, 0x19, PT ;  /* 0x000000190000780c */ /* 0x000fe40003f04270 */
        /* <DEDUP_REMOVED lines=8> */
[----:B------:R-:W-:-:S02]  /*4c70*/  FMNMX.FTZ R2, R86, R2, !PT ;  /* 0x0000000256027209 */ /* 0x000fc40007810000 */
[----:B------:R-:W-:Y:S02]  /*4c80*/  ISETP.GT.AND P1, PT, R0, 0x28, PT ;  /* 0x000000280000780c */ /* 0x000fe40003f24270 */
[----:B------:R-:W-:Y:S02]  /*4c90*/  FSEL R78, R38, -INF , P0 ;  /* 0xff800000264e7808 */ /* 0x000fe40000000000 */
[----:B------:R-:W-:Y:S02]  /*4ca0*/  FMNMX.FTZ R3, R79, R3, !PT ;  /* 0x000000034f037209 */ /* 0x000fe40007810000 */
[----:B------:R-:W-:Y:S02]  /*4cb0*/  FMNMX.FTZ R2, R85, R2, !PT ;  /* 0x0000000255027209 */ /* 0x000fe40007810000 */
[----:B------:R-:W-:Y:S02]  /*4cc0*/  ISETP.GT.AND P0, PT, R0, 0x29, PT ;  /* 0x000000290000780c */ /* 0x000fe40003f04270 */
[----:B------:R-:W-:-:S02]  /*4cd0*/  FSEL R77, R35, -INF , P1 ;  /* 0xff800000234d7808 */ /* 0x000fc40000800000 */
[----:B------:R-:W-:Y:S02]  /*4ce0*/  FMNMX.FTZ R3, R78, R3, !PT ;  /* 0x000000034e037209 */ /* 0x000fe40007810000 */
        /* <DEDUP_REMOVED lines=17> */
[----:B------:R-:W-:Y:S02]  /*4e00*/  FSEL R72, R26, -INF , P0 ;  /* 0xff8000001a487808 */ /* 0x000fe40000000000 */
[----:B------:R-:W-:Y:S02]  /*4e10*/  FMNMX.FTZ R2, R73, R3, !PT ;  /* 0x0000000349027209 */ /* 0x000fe40007810000 */
[----:B------:R-:W2:Y:S02]  /*4e20*/  SHFL.BFLY PT, R3, R0, 0x2, 0x1f ;  /* 0x0c401f0000037f89 */ /* 0x000ea400000e0000 */
[----:B------:R-:W-:-:S05]  /*4e30*/  FMNMX.FTZ R2, R72, R2, !PT ;  /* 0x0000000248027209 */ /* 0x000fca0007810000 */
[----:B------:R-:W3:Y:S01]  /*4e40*/  SHFL.BFLY PT, R16, R2, 0x2, 0x1f ;  /* 0x0c401f0002107f89 */ /* 0x000ee200000e0000 */
[----:B--2---:R-:W-:-:S05]  /*4e50*/  FMNMX.FTZ R0, R3, R0, !PT ;  /* 0x0000000003007209 */ /* 0x004fca0007810000 */
[----:B------:R-:W2:Y:S01]  /*4e60*/  SHFL.BFLY PT, R132, R0, 0x1, 0x1f ;  /* 0x0c201f0000847f89 */ /* 0x000ea200000e0000 */
[----:B---3--:R-:W-:-:S05]  /*4e70*/  FMNMX.FTZ R16, R2, R16, !PT ;  /* 0x0000001002107209 */ /* 0x008fca0007810000 */
[----:B------:R3:W4:Y:S01]  /*4e80*/  SHFL.BFLY PT, R3, R16, 0x1, 0x1f ;  /* 0x0c201f0010037f89 */ /* 0x00072200000e0000 */
[----:B--2---:R-:W-:-:S03]  /*4e90*/  FMNMX.FTZ R132, R0, R132, !PT ;  /* 0x0000008400847209 */ /* 0x004fc60007810000 */
.L_x_1085:
[----:B------:R-:W2:Y:S04]  /*4ea0*/  LDL R56, [R1+0x38] ;  /* 0x0000380001387983 */ /* 0x000ea80000100800 */
[----:B------:R-:W5:Y:S01]  /*4eb0*/  LDL R93, [R1] ;  /* 0x00000000015d7983 */ /* 0x000f620000100800 */
[C---:B------:R-:W-:Y:S01]  /*4ec0*/  FMUL.FTZ R2, R132.reuse, c[0x0][0x2d0] ;  /* 0x0000b40084027a20 */ /* 0x040fe20000410000 */
[----:B------:R-:W-:Y:S01]  /*4ed0*/  FSETP.NEU.FTZ.AND P0, PT, R132, -INF , PT ;  /* 0xff8000008400780b */ /* 0x000fe20003f1d000 */
[----:B------:R-:W-:Y:S01]  /*4ee0*/  WARPSYNC 0xffffffff ;  /* 0xffffffff00007948 */ /* 0x000fe20003800000 */
[----:B---34-:R-:W-:Y:S01]  /*4ef0*/  FMNMX.FTZ R16, R3, R16, !PT ;  /* 0x0000001003107209 */ /* 0x018fe20007810000 */
[----:B------:R-:W3:Y:S01]  /*4f00*/  LDSM.16.MT88.4 R24, [R250] ;  /* 0x00000000fa18783b */ /* 0x000ee20000004200 */
[----:B------:R-:W-:-:S02]  /*4f10*/  FSEL R2, R2, RZ, P0 ;  /* 0x000000ff02027208 */ /* 0x000fc40000000000 */
[C---:B------:R-:W-:Y:S01]  /*4f20*/  FSETP.NEU.FTZ.AND P0, PT, R16.reuse, -INF , PT ;  /* 0xff8000001000780b */ /* 0x040fe20003f1d000 */
[----:B------:R-:W-:Y:S01]  /*4f30*/  FMUL.FTZ R0, R16, c[0x0][0x2d0] ;  /* 0x0000b40010007a20 */ /* 0x000fe20000410000 */
[----:B------:R-:W4:Y:S01]  /*4f40*/  LDSM.16.MT88.4 R20, [R252] ;  /* 0x00000000fc14783b */ /* 0x000f220000004200 */
[--C-:B------:R-:W-:Y:S02]  /*4f50*/  FFMA.FTZ R3, R14, c[0x0][0x2d0], -R2.reuse ;  /* 0x0000b4000e037a23 */ /* 0x100fe40000010802 */
[--C-:B------:R-:W-:Y:S01]  /*4f60*/  FFMA.FTZ R13, R13, c[0x0][0x2d0], -R2.reuse ;  /* 0x0000b4000d0d7a23 */ /* 0x100fe20000010802 */
[----:B------:R-:W-:Y:S01]  /*4f70*/  FSEL R0, R0, RZ, P0 ;  /* 0x000000ff00007208 */ /* 0x000fe20000000000 */
[----:B------:R1:W-:Y:S01]  /*4f80*/  MUFU.EX2 R117, R3 ;  /* 0x0000000300757308 */ /* 0x0003e20000000800 */
[----:B------:R-:W-:Y:S01]  /*4f90*/  FFMA.FTZ R12, R12, c[0x0][0x2d0], -R2 ;  /* 0x0000b4000c0c7a23 */ /* 0x000fe20000010802 */
[----:B------:R-:W-:Y:S02]  /*4fa0*/  LDSM.16.MT88.4 R44, [R250+0x800] ;  /* 0x00080000fa2c783b */ /* 0x000fe40000004200 */
[----:B------:R-:W-:-:S02]  /*4fb0*/  FFMA.FTZ R6, R6, c[0x0][0x2d0], -R0 ;  /* 0x0000b40006067a23 */ /* 0x000fc40000010800 */
[----:B------:R-:W-:Y:S02]  /*4fc0*/  LDSM.16.MT88.4 R40, [R252+0x800] ;  /* 0x00080000fc28783b */ /* 0x000fe40000004200 */
[----:B------:R-:W-:Y:S02]  /*4fd0*/  MUFU.EX2 R118, R13 ;  /* 0x0000000d00767308 */ /* 0x000fe40000000800 */
[----:B------:R-:W-:Y:S04]  /*4fe0*/  LDSM.16.MT88.4 R32, [R251+0x800] ;  /* 0x00080000fb20783b */ /* 0x000fe80000004200 */
[----:B------:R-:W-:Y:S01]  /*4ff0*/  LDSM.16.MT88.4 R64, [R252+0x2000] ;  /* 0x00200000fc40783b */ /* 0x000fe20000004200 */
[----:B-1----:R-:W-:Y:S01]  /*5000*/  FFMA.FTZ R3, R15, c[0x0][0x2d0], -R2 ;  /* 0x0000b4000f037a23 */ /* 0x002fe20000010802 */
[----:B------:R-:W1:Y:S02]  /*5010*/  MUFU.EX2 R116, R12 ;  /* 0x0000000c00747308 */ /* 0x000e640000000800 */
[----:B------:R-:W-:Y:S04]  /*5020*/  LDSM.16.MT88.4 R60, [R251+0x2800] ;  /* 0x00280000fb3c783b */ /* 0x000fe80000004200 */
[----:B------:R-:W-:Y:S02]  /*5030*/  LDSM.16.MT88.4 R68, [R250+0x4000] ;  /* 0x00400000fa44783b */ /* 0x000fe40000004200 */
[----:B------:R3:W3:Y:S08]  /*5040*/  MUFU.EX2 R121, R3 ;  /* 0x0000000300797308 */ /* 0x0006f00000000800 */
[----:B------:R-:W-:Y:S01]  /*5050*/  MUFU.EX2 R120, R6 ;  /* 0x0000000600787308 */ /* 0x000fe20000000800 */
[----:B-1----:R-:W-:Y:S01]  /*5060*/  F2FP.BF16.PACK_AB R12, R116, R118 ;  /* 0x00000076740c723e */ /* 0x002fe200000010ff */
[----:B---3--:R-:W-:Y:S01]  /*5070*/  FFMA.FTZ R3, R5, c[0x0][0x2d0], -R0 ;  /* 0x0000b40005037a23 */ /* 0x008fe20000010800 */
[----:B------:R-:W-:-:S05]  /*5080*/  F2FP.BF16.PACK_AB R14, R121, R117 ;  /* 0x00000075790e723e */ /* 0x000fca00000010ff */
[----:B------:R1:W3:Y:S02]  /*5090*/  MUFU.EX2 R119, R3 ;  /* 0x0000000300777308 */ /* 0x0002e40000000800 */
[----:B-1----:R-:W-:Y:S01]  /*50a0*/  FFMA.FTZ R3, R8, c[0x0][0x2d0], -R0 ;  /* 0x0000b40008037a23 */ /* 0x002fe20000010800 */
[----:B---3--:R-:W-:-:S05]  /*50b0*/  F2FP.BF16.PACK_AB R13, R119, R120 ;  /* 0x00000078770d723e */ /* 0x008fca00000010ff */
[----:B------:R1:W-:Y:S02]  /*50c0*/  MUFU.EX2 R123, R3 ;  /* 0x00000003007b7308 */ /* 0x0003e40000000800 */
[----:B-1----:R-:W-:Y:S02]  /*50d0*/  FFMA.FTZ R3, R7, c[0x0][0x2d0], -R0 ;  /* 0x0000b40007037a23 */ /* 0x002fe40000010800 */
[----:B------:R-:W1:Y:S04]  /*50e0*/  LDSM.16.MT88.4 R4, [R251] ;  /* 0x00000000fb04783b */ /* 0x000e680000004200 */
[----:B------:R3:W3:Y:S02]  /*50f0*/  MUFU.EX2 R128, R3 ;  /* 0x0000000300807308 */ /* 0x0006e40000000800 */
[----:B---3--:R-:W-:Y:S01]  /*5100*/  FFMA.FTZ R3, R18, c[0x0][0x2d0], -R2 ;  /* 0x0000b40012037a23 */ /* 0x008fe20000010802 */
[----:B------:R-:W-:-:S05]  /*5110*/  F2FP.BF16.PACK_AB R15, R128, R123 ;  /* 0x0000007b800f723e */ /* 0x000fca00000010ff */
[----:B------:R3:W-:Y:S02]  /*5120*/  MUFU.EX2 R18, R3 ;  /* 0x0000000300127308 */ /* 0x0007e40000000800 */
[C---:B------:R-:W-:Y:S08]  /*5130*/  HMMA.16816.F32.BF16 R48, R12.reuse, R26, RZ ;  /* 0x0000001a0c30723c */ /* 0x040ff000000418ff */
[----:B------:R-:W-:Y:S01]  /*5140*/  HMMA.16816.F32.BF16 R52, R12, R24, RZ ;  /* 0x000000180c34723c */ /* 0x000fe200000418ff */
[----:B---3--:R-:W-:-:S04]  /*5150*/  FFMA.FTZ R3, R19, c[0x0][0x2d0], -R2 ;  /* 0x0000b40013037a23 */ /* 0x008fc80000010802 */
[----:B------:R3:W1:Y:S03]  /*5160*/  MUFU.EX2 R129, R3 ;  /* 0x0000000300817308 */ /* 0x0006660000000800 */
[----:B----4-:R-:W-:Y:S01]  /*5170*/  HMMA.16816.F32.BF16 R36, R12, R20, RZ ;  /* 0x000000140c24723c */ /* 0x010fe200000418ff */
[----:B---3--:R-:W-:Y:S01]  /*5180*/  FFMA.FTZ R3, R28, c[0x0][0x2d0], -R2 ;  /* 0x0000b4001c037a23 */ /* 0x008fe20000010802 */
[----:B-1----:R-:W-:-:S03]  /*5190*/  F2FP.BF16.PACK_AB R8, R129, R18 ;  /* 0x000000128108723e */ /* 0x002fc600000010ff */
[----:B------:R1:W-:Y:S02]  /*51a0*/  MUFU.EX2 R133, R3 ;  /* 0x0000000300857308 */ /* 0x0003e40000000800 */
[----:B-1----:R-:W-:Y:S02]  /*51b0*/  FFMA.FTZ R3, R29, c[0x0][0x2d0], -R2 ;  /* 0x0000b4001d037a23 */ /* 0x002fe40000010802 */
[C---:B------:R-:W-:Y:S04]  /*51c0*/  HMMA.16816.F32.BF16 R28, R12.reuse, R22, RZ ;  /* 0x000000160c1c723c */ /* 0x040fe800000418ff */
[----:B------:R1:W3:Y:S04]  /*51d0*/  MUFU.EX2 R92, R3 ;  /* 0x00000003005c7308 */ /* 0x0002e80000000800 */
[C---:B------:R-:W-:Y:S08]  /*51e0*/  HMMA.16816.F32.BF16 R20, R12.reuse, R4, RZ ;  /* 0x000000040c14723c */ /* 0x040ff000000418ff */
[----:B------:R-:W-:Y:S01]  /*51f0*/  HMMA.16816.F32.BF16 R4, R12, R6, RZ ;  /* 0x000000060c04723c */ /* 0x000fe200000418ff */
[----:B-1----:R-:W-:-:S04]  /*5200*/  FFMA.FTZ R3, R17, c[0x0][0x2d0], -R0 ;  /* 0x0000b40011037a23 */ /* 0x002fc80000010800 */
[----:B------:R1:W-:Y:S02]  /*5210*/  MUFU.EX2 R122, R3 ;  /* 0x00000003007a7308 */ /* 0x0003e40000000800 */
[----:B-1----:R-:W-:-:S06]  /*5220*/  FFMA.FTZ R3, R11, c[0x0][0x2d0], -R0 ;  /* 0x0000b4000b037a23 */ /* 0x002fcc0000010800 */
[----:B------:R1:W4:Y:S02]  /*5230*/  MUFU.EX2 R130, R3 ;  /* 0x0000000300827308 */ /* 0x0003240000000800 */
[----:B-1----:R-:W-:Y:S01]  /*5240*/  FFMA.FTZ R3, R10, c[0x0][0x2d0], -R0 ;  /* 0x0000b4000a037a23 */ /* 0x002fe20000010800 */
[----:B---3--:R-:W-:-:S05]  /*5250*/  F2FP.BF16.PACK_AB R10, R92, R133 ;  /* 0x000000855c0a723e */ /* 0x008fca00000010ff */
[----:B------:R1:W-:Y:S02]  /*5260*/  MUFU.EX2 R134, R3 ;  /* 0x0000000300867308 */ /* 0x0003e40000000800 */
[----:B-1----:R-:W-:Y:S01]  /*5270*/  FFMA.FTZ R3, R9, c[0x0][0x2d0], -R0 ;  /* 0x0000b40009037a23 */ /* 0x002fe20000010800 */
[----:B----4-:R-:W-:-:S05]  /*5280*/  F2FP.BF16.PACK_AB R9, R130, R122 ;  /* 0x0000007a8209723e */ /* 0x010fca00000010ff */
[----:B------:R-:W1:Y:S02]  /*5290*/  MUFU.EX2 R131, R3 ;  /* 0x0000000300837308 */ /* 0x000e640000000800 */
[----:B-1----:R-:W-:-:S07]  /*52a0*/  F2FP.BF16.PACK_AB R11, R131, R134 ;  /* 0x00000086830b723e */ /* 0x002fce00000010ff */
[C---:B------:R-:W-:Y:S08]  /*52b0*/  HMMA.16816.F32.BF16 R48, R8.reuse, R46, R48 ;  /* 0x0000002e0830723c */ /* 0x040ff00000041830 */
[C---:B------:R-:W-:Y:S01]  /*52c0*/  HMMA.16816.F32.BF16 R164, R8.reuse, R44, R52 ;  /* 0x0000002c08a4723c */ /* 0x040fe20000041834 */
[----:B--2---:R-:W1:Y:S07]  /*52d0*/  LDSM.16.MT88.4 R24, [R56] ;  /* 0x000000003818783b */ /* 0x004e6e0000004200 */
[C---:B------:R-:W-:Y:S01]  /*52e0*/  HMMA.16816.F32.BF16 R28, R8.reuse, R42, R28 ;  /* 0x0000002a081c723c */ /* 0x040fe2000004181c */
[----:B------:R-:W2:Y:S04]  /*52f0*/  LDSM.16.MT88.4 R56, [R250+0x2000] ;  /* 0x00200000fa38783b */ /* 0x000ea80000004200 */
[----:B-----5:R-:W3:Y:S03]  /*5300*/  LDSM.16.MT88.4 R52, [R93+0x800] ;  /* 0x000800005d34783b */ /* 0x020ee60000004200 */
[----:B------:R-:W-:Y:S01]  /*5310*/  MOV R98, R51 ;  /* 0x0000003300627202 */ /* 0x000fe20000000f00 */
[----:B------:R-:W-:Y:S01]  /*5320*/  IMAD.MOV.U32 R95, RZ, RZ, R49 ;  /* 0x000000ffff5f7224 */ /* 0x000fe200078e0031 */
[----:B------:R-:W-:Y:S01]  /*5330*/  MOV R97, R48 ;  /* 0x0000003000617202 */ /* 0x000fe20000000f00 */
[----:B------:R-:W-:Y:S01]  /*5340*/  HMMA.16816.F32.BF16 R148, R8, R32, R20 ;  /* 0x000000200894723c */ /* 0x000fe20000041814 */
[----:B------:R-:W-:-:S02]  /*5350*/  MOV R96, R50 ;  /* 0x0000003200607202 */ /* 0x000fc40000000f00 */
[----:B------:R-:W4:Y:S05]  /*5360*/  LDSM.16.MT88.4 R48, [R251+0x2000] ;  /* 0x00200000fb30783b */ /* 0x000f2a0000004200 */
[C---:B------:R-:W-:Y:S05]  /*5370*/  HMMA.16816.F32.BF16 R4, R8.reuse, R34, R4 ;  /* 0x000000220804723c */ /* 0x040fea0000041804 */
[----:B------:R-:W-:Y:S01]  /*5380*/  MOV R94, R31 ;  /* 0x0000001f005e7202 */ /* 0x000fe20000000f00 */
[----:B------:R-:W-:Y:S01]  /*5390*/  IMAD.MOV.U32 R89, RZ, RZ, R29 ;  /* 0x000000ffff597224 */ /* 0x000fe200078e001d */
[----:B------:R-:W-:Y:S01]  /*53a0*/  MOV R91, R28 ;  /* 0x0000001c005b7202 */ /* 0x000fe20000000f00 */
[----:B------:R-:W-:Y:S01]  /*53b0*/  HMMA.16816.F32.BF16 R156, R8, R40, R36 ;  /* 0x00000028089c723c */ /* 0x000fe20000041824 */
[----:B------:R-:W5:Y:S01]  /*53c0*/  LDSM.16.MT88.4 R40, [R250+0x2800] ;  /* 0x00280000fa28783b */ /* 0x000f620000004200 */
[----:B------:R-:W-:-:S03]  /*53d0*/  MOV R90, R30 ;  /* 0x0000001e005a7202 */ /* 0x000fc60000000f00 */
[----:B------:R-:W3:Y:S03]  /*53e0*/  LDSM.16.MT88.4 R36, [R252+0x2800] ;  /* 0x00280000fc24783b */ /* 0x000ee60000004200 */
[C---:B------:R-:W-:Y:S08]  /*53f0*/  HMMA.16816.F32.BF16 R20, R12.reuse, R64, RZ ;  /* 0x000000400c14723c */ /* 0x040ff000000418ff */
[----:B-1----:R-:W-:Y:S01]  /*5400*/  HMMA.16816.F32.BF16 R32, R12, R26, RZ ;  /* 0x0000001a0c20723c */ /* 0x002fe200000418ff */
[----:B------:R-:W-:Y:S01]  /*5410*/  MOV R88, R4 ;  /* 0x0000000400587202 */ /* 0x000fe20000000f00 */
[----:B------:R-:W-:Y:S01]  /*5420*/  IMAD.MOV.U32 R3, RZ, RZ, R5 ;  /* 0x000000ffff037224 */ /* 0x000fe200078e0005 */
[----:B------:R-:W-:-:S02]  /*5430*/  MOV R19, R6 ;  /* 0x0000000600137202 */ /* 0x000fc40000000f00 */
[----:B------:R-:W-:-:S03]  /*5440*/  MOV R17, R7 ;  /* 0x0000000700117202 */ /* 0x000fc60000000f00 */
[C---:B------:R-:W-:Y:S08]  /*5450*/  HMMA.16816.F32.BF16 R44, R12.reuse, R24, RZ ;  /* 0x000000180c2c723c */ /* 0x040ff000000418ff */
[C---:B--2---:R-:W-:Y:S08]  /*5460*/  HMMA.16816.F32.BF16 R28, R12.reuse, R56, RZ ;  /* 0x000000380c1c723c */ /* 0x044ff000000418ff */
[----:B------:R-:W-:Y:S01]  /*5470*/  HMMA.16816.F32.BF16 R24, R12, R58, RZ ;  /* 0x0000003a0c18723c */ /* 0x000fe200000418ff */
[----:B------:R-:W1:Y:S07]  /*5480*/  LDSM.16.MT88.4 R56, [R93+0x2000] ;  /* 0x002000005d38783b */ /* 0x000e6e0000004200 */
[----:B---3--:R-:W-:Y:S08]  /*5490*/  HMMA.16816.F32.BF16 R100, R8, R54, R32 ;  /* 0x000000360864723c */ /* 0x008ff00000041820 */
[----:B------:R-:W-:Y:S01]  /*54a0*/  HMMA.16816.F32.BF16 R4, R12, R66, RZ ;  /* 0x000000420c04723c */ /* 0x000fe200000418ff */
[----:B------:R-:W2:Y:S07]  /*54b0*/  LDSM.16.MT88.4 R64, [R93+0x2800] ;  /* 0x002800005d40783b */ /* 0x000eae0000004200 */
[----:B------:R-:W-:Y:S08]  /*54c0*/  HMMA.16816.F32.BF16 R140, R8, R52, R44 ;  /* 0x00000034088c723c */ /* 0x000ff0000004182c */
[----:B----4-:R-:W-:Y:S01]  /*54d0*/  HMMA.16816.F32.BF16 R44, R12, R48, RZ ;  /* 0x000000300c2c723c */ /* 0x010fe200000418ff */
[----:B------:R-:W-:Y:S01]  /*54e0*/  MOV R35, R103 ;  /* 0x0000006700237202 */ /* 0x000fe20000000f00 */
[----:B------:R-:W-:Y:S01]  /*54f0*/  IMAD.MOV.U32 R32, RZ, RZ, R101 ;  /* 0x000000ffff207224 */ /* 0x000fe200078e0065 */
[----:B------:R-:W-:-:S02]  /*5500*/  MOV R34, R100 ;  /* 0x0000006400227202 */ /* 0x000fc40000000f00 */
[----:B------:R-:W-:-:S03]  /*5510*/  MOV R33, R102 ;  /* 0x0000006600217202 */ /* 0x000fc60000000f00 */
[C---:B-----5:R-:W-:Y:S08]  /*5520*/  HMMA.16816.F32.BF16 R100, R8.reuse, R42, R24 ;  /* 0x0000002a0864723c */ /* 0x060ff00000041818 */
[----:B------:R-:W-:Y:S08]  /*5530*/  HMMA.16816.F32.BF16 R188, R8, R38, R4 ;  /* 0x0000002608bc723c */ /* 0x000ff00000041804 */
[----:B-1----:R-:W-:Y:S07]  /*5540*/  HMMA.16816.F32.BF16 R4, R12, R56, RZ ;  /* 0x000000380c04723c */ /* 0x002fee00000418ff */
[----:B------:R-:W-:Y:S01]  /*5550*/  MOV R56, R35 ;  /* 0x0000002300387202 */ /* 0x000fe20000000f00 */
[C---:B------:R-:W-:Y:S01]  /*5560*/  HMMA.16816.F32.BF16 R52, R8.reuse, R40, R28 ;  /* 0x000000280834723c */ /* 0x040fe2000004181c */
[----:B------:R-:W-:Y:S01]  /*5570*/  IMAD.MOV.U32 R57, RZ, RZ, R34 ;  /* 0x000000ffff397224 */ /* 0x000fe200078e0022 */
[----:B------:R-:W-:Y:S01]  /*5580*/  LDSM.16.MT88.4 R40, [R250+0x4800] ;  /* 0x00480000fa28783b */ /* 0x000fe20000004200 */
[----:B------:R-:W-:Y:S01]  /*5590*/  MOV R25, R102 ;  /* 0x0000006600197202 */ /* 0x000fe20000000f00 */
[----:B------:R-:W-:Y:S01]  /*55a0*/  IMAD.MOV.U32 R48, RZ, RZ, R100 ;  /* 0x000000ffff307224 */ /* 0x000fe200078e0064 */
[----:B------:R-:W-:Y:S01]  /*55b0*/  MOV R24, R101 ;  /* 0x0000006500187202 */ /* 0x000fe20000000f00 */
[----:B------:R-:W-:Y:S01]  /*55c0*/  LDSM.16.MT88.4 R28, [R252+0x4800] ;  /* 0x00480000fc1c783b */ /* 0x000fe20000004200 */
[----:B------:R-:W-:Y:S01]  /*55d0*/  MOV R49, R103 ;  /* 0x0000006700317202 */ /* 0x000fe20000000f00 */
[C---:B------:R-:W-:Y:S07]  /*55e0*/  HMMA.16816.F32.BF16 R160, R8.reuse, R60, R44 ;  /* 0x0000003c08a0723c */ /* 0x040fee000004182c */
[----:B------:R-:W-:Y:S01]  /*55f0*/  MOV R60, R33 ;  /* 0x00000021003c7202 */ /* 0x000fe20000000f00 */
[----:B------:R-:W-:Y:S01]  /*5600*/  HMMA.16816.F32.BF16 R184, R8, R36, R20 ;  /* 0x0000002408b8723c */ /* 0x000fe20000041814 */
[----:B------:R-:W-:Y:S01]  /*5610*/  MOV R61, R32 ;  /* 0x00000020003d7202 */ /* 0x000fe20000000f00 */
[----:B------:R-:W-:Y:S04]  /*5620*/  LDSM.16.MT88.4 R36, [R251+0x4000] ;  /* 0x00400000fb24783b */ /* 0x000fe80000004200 */
[----:B------:R-:W1:Y:S02]  /*5630*/  LDSM.16.MT88.4 R32, [R252+0x4000] ;  /* 0x00400000fc20783b */ /* 0x000e640000004200 */
[----:B------:R-:W-:Y:S07]  /*5640*/  HMMA.16816.F32.BF16 R20, R12, R50, RZ ;  /* 0x000000320c14723c */ /* 0x000fee00000418ff */
[----:B------:R-:W-:Y:S01]  /*5650*/  MOV R51, R25 ;  /* 0x0000001900337202 */ /* 0x000fe20000000f00 */
[----:B--2---:R-:W-:Y:S01]  /*5660*/  HMMA.16816.F32.BF16 R144, R8, R64, R4 ;  /* 0x000000400890723c */ /* 0x004fe20000041804 */
[----:B------:R-:W-:-:S06]  /*5670*/  MOV R50, R24 ;  /* 0x0000001800327202 */ /* 0x000fcc0000000f00 */
[----:B------:R-:W-:Y:S01]  /*5680*/  MOV R65, R91 ;  /* 0x0000005b00417202 */ /* 0x000fe20000000f00 */
[----:B------:R-:W-:Y:S01]  /*5690*/  HMMA.16816.F32.BF16 R24, R12, R58, RZ ;  /* 0x0000003a0c18723c */ /* 0x000fe200000418ff */
[----:B------:R-:W-:-:S06]  /*56a0*/  MOV R64, R94 ;  /* 0x0000005e00407202 */ /* 0x000fcc0000000f00 */
[----:B------:R-:W-:Y:S01]  /*56b0*/  MOV R58, R98 ;  /* 0x00000062003a7202 */ /* 0x000fe20000000f00 */
[----:B------:R-:W-:Y:S01]  /*56c0*/  HMMA.16816.F32.BF16 R4, R12, R68, RZ ;  /* 0x000000440c04723c */ /* 0x000fe200000418ff */
[----:B------:R-:W-:-:S06]  /*56d0*/  IMAD.MOV.U32 R59, RZ, RZ, R97 ;  /* 0x000000ffff3b7224 */ /* 0x000fcc00078e0061 */
[----:B------:R-:W-:Y:S01]  /*56e0*/  MOV R68, R88 ;  /* 0x0000005800447202 */ /* 0x000fe20000000f00 */
[----:B------:R-:W-:Y:S01]  /*56f0*/  HMMA.16816.F32.BF16 R152, R8, R62, R20 ;  /* 0x0000003e0898723c */ /* 0x000fe20000041814 */
[----:B------:R-:W-:Y:S02]  /*5700*/  IMAD.MOV.U32 R69, RZ, RZ, R3 ;  /* 0x000000ffff457224 */ /* 0x000fe400078e0003 */
[----:B------:R-:W-:-:S04]  /*5710*/  FADD.FTZ R3, R118, R116 ;  /* 0x0000007476037221 */ /* 0x000fc80000010000 */
[----:B------:R-:W-:Y:S01]  /*5720*/  MOV R63, R96 ;  /* 0x00000060003f7202 */ /* 0x000fe20000000f00 */
[----:B------:R-:W-:Y:S01]  /*5730*/  HMMA.16816.F32.BF16 R136, R8, R66, R24 ;  /* 0x000000420888723c */ /* 0x000fe20000041818 */
[----:B------:R-:W-:Y:S01]  /*5740*/  MOV R62, R95 ;  /* 0x0000005f003e7202 */ /* 0x000fe20000000f00 */
[----:B------:R-:W-:-:S04]  /*5750*/  FADD.FTZ R3, R117, R3 ;  /* 0x0000000375037221 */ /* 0x000fc80000010000 */
[----:B------:R-:W-:Y:S01]  /*5760*/  FADD.FTZ R3, R121, R3 ;  /* 0x0000000379037221 */ /* 0x000fe20000010000 */
[----:B------:R-:W-:Y:S01]  /*5770*/  MOV R66, R89 ;  /* 0x0000005900427202 */ /* 0x000fe20000000f00 */
[----:B------:R-:W-:Y:S01]  /*5780*/  IMAD.MOV.U32 R67, RZ, RZ, R90 ;  /* 0x000000ffff437224 */ /* 0x000fe200078e005a */
[----:B-1----:R-:W-:Y:S01]  /*5790*/  HMMA.16816.F32.BF16 R20, R12, R32, RZ ;  /* 0x000000200c14723c */ /* 0x002fe200000418ff */
[----:B------:R-:W-:Y:S02]  /*57a0*/  FADD.FTZ R3, R18, R3 ;  /* 0x0000000312037221 */ /* 0x000fe40000010000 */
[----:B------:R-:W-:-:S05]  /*57b0*/  FFMA.FTZ R18, R87, c[0x0][0x2d0], -R2 ;  /* 0x0000b40057127a23 */ /* 0x000fca0000010802 */
[----:B------:R-:W-:Y:S07]  /*57c0*/  HMMA.16816.F32.BF16 R88, R8, R40, R4 ;  /* 0x000000280858723c */ /* 0x000fee0000041804 */
[----:B------:R-:W-:Y:S01]  /*57d0*/  MOV R41, R17 ;  /* 0x0000001100297202 */ /* 0x000fe20000000f00 */
[----:B------:R-:W-:Y:S01]  /*57e0*/  HMMA.16816.F32.BF16 R4, R12, R34, RZ ;  /* 0x000000220c04723c */ /* 0x000fe200000418ff */
[----:B------:R-:W-:Y:S01]  /*57f0*/  FADD.FTZ R17, R120, R119 ;  /* 0x0000007778117221 */ /* 0x000fe20000010000 */
[----:B------:R-:W-:Y:S01]  /*5800*/  MOV R40, R19 ;  /* 0x0000001300287202 */ /* 0x000fe20000000f00 */
[----:B------:R-:W-:-:S05]  /*5810*/  FFMA.FTZ R19, R85, c[0x0][0x2d0], -R2 ;  /* 0x0000b40055137a23 */ /* 0x000fca0000010802 */
[----:B------:R-:W-:Y:S07]  /*5820*/  HMMA.16816.F32.BF16 R24, R12, R70, RZ ;  /* 0x000000460c18723c */ /* 0x000fee00000418ff */
[----:B------:R-:W-:Y:S01]  /*5830*/  MOV R71, R93 ;  /* 0x0000005d00477202 */ /* 0x000fe20000000f00 */
[----:B------:R-:W-:Y:S01]  /*5840*/  HMMA.16816.F32.BF16 R96, R8, R28, R20 ;  /* 0x0000001c0860723c */ /* 0x000fe20000041814 */
[----:B------:R-:W-:-:S03]  /*5850*/  MOV R70, R92 ;  /* 0x0000005c00467202 */ /* 0x000fc60000000f00 */
[----:B------:R-:W1:Y:S04]  /*5860*/  LDSM.16.MT88.4 R44, [R71+0x4000] ;  /* 0x00400000472c783b */ /* 0x000e680000004200 */
[C---:B------:R-:W-:Y:S01]  /*5870*/  HMMA.16816.F32.BF16 R100, R8.reuse, R30, R4 ;  /* 0x0000001e0864723c */ /* 0x040fe20000041804 */
[----:B------:R-:W2:Y:S04]  /*5880*/  LDSM.16.MT88.4 R28, [R251+0x4800] ;  /* 0x00480000fb1c783b */ /* 0x000ea80000004200 */
[----:B------:R-:W3:Y:S03]  /*5890*/  LDSM.16.MT88.4 R32, [R71+0x4800] ;  /* 0x004800004720783b */ /* 0x000ee60000004200 */
[----:B------:R-:W-:Y:S07]  /*58a0*/  HMMA.16816.F32.BF16 R92, R8, R42, R24 ;  /* 0x0000002a085c723c */ /* 0x000fee0000041818 */
[----:B------:R-:W-:Y:S01]  /*58b0*/  MOV R42, R67 ;  /* 0x00000043002a7202 */ /* 0x000fe20000000f00 */
[----:B------:R-:W-:Y:S01]  /*58c0*/  HMMA.16816.F32.BF16 R24, R12, R36, RZ ;  /* 0x000000240c18723c */ /* 0x000fe200000418ff */
[----:B------:R-:W-:-:S06]  /*58d0*/  MOV R43, R64 ;  /* 0x00000040002b7202 */ /* 0x000fcc0000000f00 */
[--C-:B------:R-:W-:Y:S01]  /*58e0*/  FFMA.FTZ R37, R82, c[0x0][0x2d0], -R2.reuse ;  /* 0x0000b40052257a23 */ /* 0x100fe20000010802 */
[----:B------:R-:W-:Y:S01]  /*58f0*/  HMMA.16816.F32.BF16 R20, R12, R38, RZ ;  /* 0x000000260c14723c */ /* 0x000fe200000418ff */
[----:B------:R-:W-:-:S06]  /*5900*/  FFMA.FTZ R36, R81, c[0x0][0x2d0], -R2 ;  /* 0x0000b40051247a23 */ /* 0x000fcc0000010802 */
[----:B------:R-:W-:Y:S01]  /*5910*/  FFMA.FTZ R38, R83, c[0x0][0x2d0], -R2 ;  /* 0x0000b40053267a23 */ /* 0x000fe20000010802 */
[----:B------:R-:W-:Y:S02]  /*5920*/  MOV R39, R58 ;  /* 0x0000003a00277202 */ /* 0x000fe40000000f00 */
[----:B------:R-:W-:Y:S01]  /*5930*/  MOV R58, R51 ;  /* 0x00000033003a7202 */ /* 0x000fe20000000f00 */
[----:B-1----:R-:W-:Y:S07]  /*5940*/  HMMA.16816.F32.BF16 R4, R12, R44, RZ ;  /* 0x0000002c0c04723c */ /* 0x002fee00000418ff */
[----:B------:R-:W-:Y:S01]  /*5950*/  IMAD.MOV.U32 R45, RZ, RZ, R62 ;  /* 0x000000ffff2d7224 */ /* 0x000fe200078e003e */
[----:B--2---:R-:W-:Y:S01]  /*5960*/  HMMA.16816.F32.BF16 R104, R8, R28, R24 ;  /* 0x0000001c0868723c */ /* 0x004fe20000041818 */
[----:B------:R-:W1:Y:S01]  /*5970*/  LDSM.16.MT88.4 R24, [R250+0x6000] ;  /* 0x00600000fa18783b */ /* 0x000e620000004200 */
[----:B------:R-:W-:-:S02]  /*5980*/  MOV R62, R60 ;  /* 0x0000003c003e7202 */ /* 0x000fc40000000f00 */
[----:B------:R-:W-:Y:S02]  /*5990*/  MOV R44, R59 ;  /* 0x0000003b002c7202 */ /* 0x000fe40000000f00 */
[----:B------:R-:W-:Y:S01]  /*59a0*/  MOV R60, R57 ;  /* 0x00000039003c7202 */ /* 0x000fe20000000f00 */
[----:B------:R-:W-:Y:S01]  /*59b0*/  FFMA.FTZ R28, R84, c[0x0][0x2d0], -R2 ;  /* 0x0000b400541c7a23 */ /* 0x000fe20000010802 */
[----:B------:R-:W-:Y:S01]  /*59c0*/  HMMA.16816.F32.BF16 R108, R8, R30, R20 ;  /* 0x0000001e086c723c */ /* 0x000fe20000041814 */
[----:B------:R-:W2:Y:S01]  /*59d0*/  LDSM.16.MT88.4 R20, [R250+0x6800] ;  /* 0x00680000fa14783b */ /* 0x000ea20000004200 */
[----:B------:R-:W-:Y:S02]  /*59e0*/  MOV R57, R50 ;  /* 0x0000003200397202 */ /* 0x000fe40000000f00 */
[----:B------:R-:W-:-:S04]  /*59f0*/  MOV R59, R49 ;  /* 0x00000031003b7202 */ /* 0x000fc80000000f00 */
[----:B---3--:R-:W-:Y:S07]  /*5a00*/  HMMA.16816.F32.BF16 R112, R8, R32, R4 ;  /* 0x000000200870723c */ /* 0x008fee0000041804 */
[--C-:B------:R-:W-:Y:S01]  /*5a10*/  FFMA.FTZ R33, R75, c[0x0][0x2d0], -R0.reuse ;  /* 0x0000b4004b217a23 */ /* 0x100fe20000010800 */
[----:B------:R-:W-:Y:S01]  /*5a20*/  HMMA.16816.F32.BF16 R4, R12, R46, RZ ;  /* 0x0000002e0c04723c */ /* 0x000fe200000418ff */
[----:B------:R-:W-:-:S06]  /*5a30*/  FFMA.FTZ R32, R74, c[0x0][0x2d0], -R0 ;  /* 0x0000b4004a207a23 */ /* 0x000fcc0000010800 */
[----:B------:R-:W-:Y:S01]  /*5a40*/  MOV R47, R63 ;  /* 0x0000003f002f7202 */ /* 0x000fe20000000f00 */
[----:B------:R-:W-:Y:S02]  /*5a50*/  IMAD.MOV.U32 R63, RZ, RZ, R56 ;  /* 0x000000ffff3f7224 */ /* 0x000fe400078e0038 */
[----:B------:R-:W-:Y:S01]  /*5a60*/  IMAD.MOV.U32 R56, RZ, RZ, R48 ;  /* 0x000000ffff387224 */ /* 0x000fe200078e0030 */
[----:B------:R-:W-:Y:S02]  /*5a70*/  MOV R46, R47 ;  /* 0x0000002f002e7202 */ /* 0x000fe40000000f00 */
[----:B------:R-:W-:-:S11]  /*5a80*/  MOV R47, R39 ;  /* 0x00000027002f7202 */ /* 0x000fd60000000f00 */
[----:B------:R-:W-:Y:S07]  /*5a90*/  HMMA.16816.F32.BF16 R180, R8, R34, R4 ;  /* 0x0000002208b4723c */ /* 0x000fee0000041804 */
[----:B------:R-:W-:Y:S01]  /*5aa0*/  FFMA.FTZ R34, R80, c[0x0][0x2d0], -R2 ;  /* 0x0000b40050227a23 */ /* 0x000fe20000010802 */
[----:B-1----:R-:W-:Y:S01]  /*5ab0*/  HMMA.16816.F32.BF16 R4, R12, R24, RZ ;  /* 0x000000180c04723c */ /* 0x002fe200000418ff */
[----:B------:R-:W-:Y:S11]  /*5ac0*/  FFMA.FTZ R35, R72, c[0x0][0x2d0], -R0 ;  /* 0x0000b40048237a23 */ /* 0x000ff60000010800 */
[----:B------:R-:W-:Y:S11]  /*5ad0*/  @!UPT UIADD3 URZ, URZ, URZ, URZ ;  /* 0x0000003f3f3ff290 */ /* 0x000ff6000fffe03f */
[----:B------:R-:W-:Y:S01]  /*5ae0*/  @!UPT UIADD3 URZ, URZ, URZ, URZ ;  /* 0x0000003f3f3ff290 */ /* 0x000fe2000fffe03f */
[----:B--2---:R-:W-:Y:S08]  /*5af0*/  HMMA.16816.F32.BF16 R176, R8, R20, R4 ;  /* 0x0000001408b0723c */ /* 0x004ff00000041804 */
[----:B------:R-:W-:Y:S01]  /*5b00*/  HMMA.16816.F32.BF16 R4, R12, R26, RZ ;  /* 0x0000001a0c04723c */ /* 0x000fe200000418ff */
[----:B------:R-:W-:Y:S11]  /*5b10*/  LDSM.16.MT88.4 R24, [R252+0x6800] ;  /* 0x00680000fc18783b */ /* 0x000ff60000004200 */
[----:B------:R-:W-:Y:S11]  /*5b20*/  @!UPT UIADD3 URZ, URZ, URZ, URZ ;  /* 0x0000003f3f3ff290 */ /* 0x000ff6000fffe03f */
[----:B------:R-:W-:Y:S01]  /*5b30*/  @!UPT UIADD3 URZ, URZ, URZ, URZ ;  /* 0x0000003f3f3ff290 */ /* 0x000fe2000fffe03f */
[----:B------:R-:W-:Y:S01]  /*5b40*/  HMMA.16816.F32.BF16 R124, R8, R22, R4 ;  /* 0x00000016087c723c */ /* 0x000fe20000041804 */
[----:B------:R-:W1:Y:S06]  /*5b50*/  LDSM.16.MT88.4 R20, [R252+0x6000] ;  /* 0x00600000fc14783b */ /* 0x000e6c0000004200 */
[----:B------:R-:W-:Y:S02]  /*5b60*/  FADD.FTZ R4, R123, R17 ;  /* 0x000000117b047221 */ /* 0x000fe40000010000 */
[----:B------:R-:W-:Y:S02]  /*5b70*/  FFMA.FTZ R17, R86, c[0x0][0x2d0], -R2 ;  /* 0x0000b40056117a23 */ /* 0x000fe40000010802 */
[----:B------:R-:W-:-:S02]  /*5b80*/  FADD.FTZ R4, R128, R4 ;  /* 0x0000000480047221 */ /* 0x000fc40000010000 */
[----:B------:R-:W-:Y:S02]  /*5b90*/  FADD.FTZ R2, R129, R3 ;  /* 0x0000000381027221 */ /* 0x000fe40000010000 */
[----:B------:R-:W-:Y:S02]  /*5ba0*/  FADD.FTZ R3, R122, R4 ;  /* 0x000000047a037221 */ /* 0x000fe40000010000 */
[----:B------:R-:W-:Y:S01]  /*5bb0*/  FADD.FTZ R2, R133, R2 ;  /* 0x0000000285027221 */ /* 0x000fe20000010000 */
[----:B------:R-:W-:Y:S01]  /*5bc0*/  MOV R133, R71 ;  /* 0x0000004700857202 */ /* 0x000fe20000000f00 */
[----:B------:R-:W-:Y:S01]  /*5bd0*/  IMAD.MOV.U32 R71, RZ, RZ, R41 ;  /* 0x000000ffff477224 */ /* 0x000fe200078e0029 */
[----:B------:R-:W-:Y:S01]  /*5be0*/  MOV R41, R66 ;  /* 0x0000004200297202 */ /* 0x000fe20000000f00 */
[----:B------:R-:W-:Y:S01]  /*5bf0*/  FADD.FTZ R3, R130, R3 ;  /* 0x0000000382037221 */ /* 0x000fe20000010000 */
[----:B-1----:R-:W-:Y:S01]  /*5c00*/  HMMA.16816.F32.BF16 R4, R12, R20, RZ ;  /* 0x000000140c04723c */ /* 0x002fe200000418ff */
[----:B------:R1:W-:Y:S08]  /*5c10*/  MUFU.EX2 R21, R17 ;  /* 0x0000001100157308 */ /* 0x0003f00000000800 */
[----:B------:R2:W-:Y:S01]  /*5c20*/  MUFU.EX2 R20, R19 ;  /* 0x0000001300147308 */ /* 0x0005e20000000800 */
[--C-:B-1----:R-:W-:Y:S11]  /*5c30*/  FFMA.FTZ R17, R79, c[0x0][0x2d0], -R0.reuse ;  /* 0x0000b4004f117a23 */ /* 0x102ff60000010800 */
[----:B------:R-:W-:Y:S03]  /*5c40*/  @!UPT UIADD3 URZ, URZ, URZ, URZ ;  /* 0x0000003f3f3ff290 */ /* 0x000fe6000fffe03f */
[----:B------:R-:W-:Y:S01]  /*5c50*/  HMMA.16816.F32.BF16 R120, R8, R24, R4 ;  /* 0x000000180878723c */ /* 0x000fe20000041804 */
[----:B--2---:R-:W-:-:S06]  /*5c60*/  FFMA.FTZ R19, R73, c[0x0][0x2d0], -R0 ;  /* 0x0000b40049137a23 */ /* 0x004fcc0000010800 */
[----:B------:R-:W-:Y:S01]  /*5c70*/  MUFU.EX2 R19, R19 ;  /* 0x0000001300137308 */ /* 0x000fe20000000800 */
[----:B------:R-:W-:Y:S07]  /*5c80*/  HMMA.16816.F32.BF16 R4, R12, R22, RZ ;  /* 0x000000160c04723c */ /* 0x000fee00000418ff */
[----:B------:R1:W2:Y:S02]  /*5c90*/  MUFU.EX2 R22, R18 ;  /* 0x0000001200167308 */ /* 0x0002a40000000800 */
[--C-:B-1----:R-:W-:Y:S11]  /*5ca0*/  FFMA.FTZ R18, R76, c[0x0][0x2d0], -R0.reuse ;  /* 0x0000b4004c127a23 */ /* 0x102ff60000010800 */
[----:B------:R-:W-:Y:S04]  /*5cb0*/  @!UPT UIADD3 URZ, URZ, URZ, URZ ;  /* 0x0000003f3f3ff290 */ /* 0x000fe8000fffe03f */
[----:B------:R-:W-:Y:S01]  /*5cc0*/  HMMA.16816.F32.BF16 R116, R8, R26, R4 ;  /* 0x0000001a0874723c */ /* 0x000fe20000041804 */
[----:B------:R1:W3:Y:S01]  /*5cd0*/  MUFU.EX2 R6, R28 ;  /* 0x0000001c00067308 */ /* 0x0002e20000000800 */
[----:B------:R-:W-:Y:S05]  /*5ce0*/  LDSM.16.MT88.4 R24, [R251+0x6800] ;  /* 0x00680000fb18783b */ /* 0x000fea0000004200 */
[--C-:B------:R-:W-:Y:S01]  /*5cf0*/  FFMA.FTZ R7, R78, c[0x0][0x2d0], -R0.reuse ;  /* 0x0000b4004e077a23 */ /* 0x100fe20000010800 */
[----:B--2---:R-:W-:Y:S01]  /*5d00*/  F2FP.BF16.PACK_AB R4, R21, R22 ;  /* 0x000000161504723e */ /* 0x004fe200000010ff */
[----:B------:R-:W-:Y:S02]  /*5d10*/  FFMA.FTZ R5, R77, c[0x0][0x2d0], -R0 ;  /* 0x0000b4004d057a23 */ /* 0x000fe40000010800 */
[----:B------:R-:W-:Y:S01]  /*5d20*/  FADD.FTZ R0, R70, R2 ;  /* 0x0000000246007221 */ /* 0x000fe20000010000 */
[----:B------:R-:W-:Y:S01]  /*5d30*/  MOV R70, R40 ;  /* 0x0000002800467202 */ /* 0x000fe20000000f00 */
[----:B------:R-:W-:Y:S01]  /*5d40*/  MUFU.EX2 R7, R7 ;  /* 0x0000000700077308 */ /* 0x000fe20000000800 */
[----:B------:R-:W-:Y:S01]  /*5d50*/  MOV R40, R65 ;  /* 0x0000004100287202 */ /* 0x000fe20000000f00 */
[----:B------:R-:W-:Y:S01]  /*5d60*/  FADD.FTZ R0, R22, R0 ;  /* 0x0000000016007221 */ /* 0x000fe20000010000 */
[----:B-1----:R-:W1:Y:S01]  /*5d70*/  LDSM.16.MT88.4 R28, [R251+0x6000] ;  /* 0x00600000fb1c783b */ /* 0x002e620000004200 */
[----:B------:R-:W-:-:S02]  /*5d80*/  FADD.FTZ R2, R134, R3 ;  /* 0x0000000386027221 */ /* 0x000fc40000010000 */
[----:B------:R-:W-:Y:S02]  /*5d90*/  FADD.FTZ R0, R21, R0 ;  /* 0x0000000015007221 */ /* 0x000fe40000010000 */
[----:B------:R-:W-:Y:S01]  /*5da0*/  MUFU.EX2 R3, R18 ;  /* 0x0000001200037308 */ /* 0x000fe20000000800 */
[----:B------:R-:W-:Y:S02]  /*5db0*/  FADD.FTZ R2, R131, R2 ;  /* 0x0000000283027221 */ /* 0x000fe40000010000 */
[----:B------:R-:W-:-:S04]  /*5dc0*/  FADD.FTZ R0, R20, R0 ;  /* 0x0000000014007221 */ /* 0x000fc80000010000 */
[C---:B---3--:R-:W-:Y:S01]  /*5dd0*/  FADD.FTZ R0, R6.reuse, R0 ;  /* 0x0000000006007221 */ /* 0x048fe20000010000 */
[----:B------:R-:W-:Y:S02]  /*5de0*/  F2FP.BF16.PACK_AB R6, R6, R20 ;  /* 0x000000140606723e */ /* 0x000fe400000010ff */
[----:B-1----:R-:W-:Y:S01]  /*5df0*/  HMMA.16816.F32.BF16 R20, R12, R28, RZ ;  /* 0x0000001c0c14723c */ /* 0x002fe200000418ff */
[----:B------:R-:W1:Y:S08]  /*5e00*/  MUFU.EX2 R29, R17 ;  /* 0x00000011001d7308 */ /* 0x000e700000000800 */
[----:B------:R-:W-:Y:S08]  /*5e10*/  MUFU.EX2 R28, R34 ;  /* 0x00000022001c7308 */ /* 0x000ff00000000800 */
[----:B------:R2:W3:Y:S01]  /*5e20*/  MUFU.EX2 R17, R5 ;  /* 0x0000000500117308 */ /* 0x0004e20000000800 */
[----:B-1----:R-:W-:-:S04]  /*5e30*/  FADD.FTZ R2, R29, R2 ;  /* 0x000000021d027221 */ /* 0x002fc80000010000 */
[C---:B------:R-:W-:Y:S02]  /*5e40*/  FADD.FTZ R2, R7.reuse, R2 ;  /* 0x0000000207027221 */ /* 0x040fe40000010000 */
[----:B------:R-:W-:Y:S01]  /*5e50*/  HMMA.16816.F32.BF16 R64, R8, R24, R20 ;  /* 0x000000180840723c */ /* 0x000fe20000041814 */
[----:B------:R-:W1:Y:S07]  /*5e60*/  MUFU.EX2 R25, R38 ;  /* 0x0000002600197308 */ /* 0x000e6e0000000800 */
[----:B------:R-:W-:Y:S01]  /*5e70*/  HMMA.16816.F32.BF16 R20, R12, R30, RZ ;  /* 0x0000001e0c14723c */ /* 0x000fe200000418ff */
[----:B------:R-:W4:Y:S01]  /*5e80*/  MUFU.EX2 R24, R37 ;  /* 0x0000002500187308 */ /* 0x000f220000000800 */
[----:B--2---:R-:W-:-:S02]  /*5e90*/  F2FP.BF16.PACK_AB R5, R7, R29 ;  /* 0x0000001d0705723e */ /* 0x004fc400000010ff */
[----:B---3--:R-:W-:Y:S01]  /*5ea0*/  F2FP.BF16.PACK_AB R7, R3, R17 ;  /* 0x000000110307723e */ /* 0x008fe200000010ff */
[----:B-1----:R-:W-:-:S04]  /*5eb0*/  FADD.FTZ R0, R25, R0 ;  /* 0x0000000019007221 */ /* 0x002fc80000010000 */
[----:B------:R-:W1:Y:S01]  /*5ec0*/  MUFU.EX2 R30, R36 ;  /* 0x00000024001e7308 */ /* 0x000e620000000800 */
[C---:B----4-:R-:W-:Y:S01]  /*5ed0*/  FADD.FTZ R0, R24.reuse, R0 ;  /* 0x0000000018007221 */ /* 0x050fe20000010000 */
[----:B------:R-:W-:Y:S11]  /*5ee0*/  F2FP.BF16.PACK_AB R128, R24, R25 ;  /* 0x000000191880723e */ /* 0x000ff600000010ff */
[----:B------:R-:W-:Y:S02]  /*5ef0*/  @!UPT UIADD3 URZ, URZ, URZ, URZ ;  /* 0x0000003f3f3ff290 */ /* 0x000fe4000fffe03f */
[----:B------:R-:W-:Y:S01]  /*5f00*/  HMMA.16816.F32.BF16 R48, R8, R26, R20 ;  /* 0x0000001a0830723c */ /* 0x000fe20000041814 */
[----:B------:R-:W2:Y:S01]  /*5f10*/  LDSM.16.MT88.4 R20, [R133+0x6000] ;  /* 0x006000008514783b */ /* 0x000ea20000004200 */
[----:B-1----:R-:W-:Y:S01]  /*5f20*/  FADD.FTZ R0, R30, R0 ;  /* 0x000000001e007221 */ /* 0x002fe20000010000 */
[----:B------:R-:W-:-:S03]  /*5f30*/  F2FP.BF16.PACK_AB R130, R28, R30 ;  /* 0x0000001e1c82723e */ /* 0x000fc600000010ff */
[----:B------:R-:W-:-:S05]  /*5f40*/  FADD.FTZ R0, R28, R0 ;  /* 0x000000001c007221 */ /* 0x000fca0000010000 */
[----:B------:R1:W-:Y:S02]  /*5f50*/  STL [R1+0xa4], R0 ;  /* 0x0000a40001007387 */ /* 0x0003e40000100800 */
[----:B-1----:R-:W-:Y:S02]  /*5f60*/  FADD.FTZ R0, R17, R2 ;  /* 0x0000000211007221 */ /* 0x002fe40000010000 */
[----:B------:R-:W1:Y:S02]  /*5f70*/  MUFU.EX2 R17, R33 ;  /* 0x0000002100117308 */ /* 0x000e640000000800 */
[----:B------:R-:W-:Y:S01]  /*5f80*/  FADD.FTZ R0, R3, R0 ;  /* 0x0000000003007221 */ /* 0x000fe20000010000 */
[C---:B--2---:R-:W-:Y:S05]  /*5f90*/  HMMA.16816.F32.BF16 R24, R12.reuse, R20, RZ ;  /* 0x000000140c18723c */ /* 0x044fea00000418ff */
[----:B------:R-:W2:Y:S03]  /*5fa0*/  MUFU.EX2 R3, R32 ;  /* 0x0000002000037308 */ /* 0x000ea60000000800 */
[----:B------:R-:W-:Y:S01]  /*5fb0*/  HMMA.16816.F32.BF16 R20, R12, R22, RZ ;  /* 0x000000160c14723c */ /* 0x000fe200000418ff */
[----:B------:R-:W3:Y:S04]  /*5fc0*/  LDSM.16.MT88.4 R12, [R133+0x6800] ;  /* 0x00680000850c783b */ /* 0x000ee80000004200 */
[----:B------:R-:W4:Y:S01]  /*5fd0*/  MUFU.EX2 R2, R35 ;  /* 0x0000002300027308 */ /* 0x000f220000000800 */
[----:B-1----:R-:W-:-:S04]  /*5fe0*/  FADD.FTZ R0, R17, R0 ;  /* 0x0000000011007221 */ /* 0x002fc80000010000 */
[C---:B--2---:R-:W-:Y:S01]  /*5ff0*/  FADD.FTZ R0, R3.reuse, R0 ;  /* 0x0000000003007221 */ /* 0x044fe20000010000 */
[----:B------:R-:W-:-:S03]  /*6000*/  F2FP.BF16.PACK_AB R129, R3, R17 ;  /* 0x000000110381723e */ /* 0x000fc600000010ff */
[----:B------:R-:W-:-:S04]  /*6010*/  FADD.FTZ R0, R19, R0 ;  /* 0x0000000013007221 */ /* 0x000fc80000010000 */
[C---:B----4-:R-:W-:Y:S01]  /*6020*/  FADD.FTZ R0, R2.reuse, R0 ;  /* 0x0000000002007221 */ /* 0x050fe20000010000 */
[----:B------:R-:W-:-:S04]  /*6030*/  F2FP.BF16.PACK_AB R131, R2, R19 ;  /* 0x000000130283723e */ /* 0x000fc800000010ff */
[----:B------:R1:W-:Y:S01]  /*6040*/  STL [R1+0xa0], R0 ;  /* 0x0000a00001007387 */ /* 0x0003e20000100800 */
[C---:B---3--:R-:W-:Y:S08]  /*6050*/  HMMA.16816.F32.BF16 R32, R8.reuse, R12, R24 ;  /* 0x0000000c0820723c */ /* 0x048ff00000041818 */
[----:B------:R-:W-:Y:S01]  /*6060*/  HMMA.16816.F32.BF16 R24, R8, R14, R20 ;  /* 0x0000000e0818723c */ /* 0x000fe20000041814 */
[----:B------:R-:W2:Y:S04]  /*6070*/  LDSM.16.MT88.4 R12, [R252+0x1000] ;  /* 0x00100000fc0c783b */ /* 0x000ea80000004200 */
[----:B------:R-:W3:Y:S04]  /*6080*/  LDSM.16.MT88.4 R8, [R250+0x1000] ;  /* 0x00100000fa08783b */ /* 0x000ee80000004200 */
[----:B-1----:R-:W4:Y:S04]  /*6090*/  LDL R0, [R1+0xf0] ;  /* 0x0000f00001007983 */ /* 0x002f280000100800 */
[----:B------:R-:W5:Y:S04]  /*60a0*/  LDL.LU R3, [R1+0x7c] ;  /* 0x00007c0001037983 */ /* 0x000f680000300800 */
[----:B------:R-:W4:Y:S04]  /*60b0*/  LDL R17, [R1+0xa8] ;  /* 0x0000a80001117983 */ /* 0x000f280000100800 */
[----:B------:R-:W-:Y:S01]  /*60c0*/  LDSM.16.MT88.4 R20, [R252+0x7000] ;  /* 0x00700000fc14783b */ /* 0x000fe20000004200 */
[C---:B--2---:R-:W-:Y:S08]  /*60d0*/  HMMA.16816.F32.BF16 R156, R4.reuse, R12, R156 ;  /* 0x0000000c049c723c */ /* 0x044ff0000004189c */
        /* <DEDUP_REMOVED lines=16> */
[----:B------:R-:W-:Y:S07]  /*61e0*/  LDSM.16.MT88.4 R8, [R251+0x3000] ;  /* 0x00300000fb08783b */ /* 0x000fee0000004200 */
[C---:B-1----:R-:W-:Y:S01]  /*61f0*/  HMMA.16816.F32.BF16 R80, R4.reuse, R12, R144 ;  /* 0x0000000c0450723c */ /* 0x042fe20000041890 */
[----:B------:R-:W-:Y:S07]  /*6200*/  LDSM.16.MT88.4 R144, [R251+0x1800] ;  /* 0x00180000fb90783b */ /* 0x000fee0000004200 */
[C---:B------:R-:W-:Y:S01]  /*6210*/  HMMA.16816.F32.BF16 R84, R4.reuse, R14, R136 ;  /* 0x0000000e0454723c */ /* 0x040fe20000041888 */
[----:B------:R-:W1:Y:S04]  /*6220*/  LDSM.16.MT88.4 R12, [R252+0x5000] ;  /* 0x00500000fc0c783b */ /* 0x000e680000004200 */
[----:B------:R-:W-:Y:S03]  /*6230*/  LDSM.16.MT88.4 R136, [R133+0x1800] ;  /* 0x001800008588783b */ /* 0x000fe60000004200 */
[C---:B-1----:R-:W-:Y:S08]  /*6240*/  HMMA.16816.F32.BF16 R96, R4.reuse, R12, R96 ;  /* 0x0000000c0460723c */ /* 0x042ff00000041860 */
[C---:B------:R-:W-:Y:S01]  /*6250*/  HMMA.16816.F32.BF16 R100, R4.reuse, R14, R100 ;  /* 0x0000000e0464723c */ /* 0x040fe20000041864 */
[----:B------:R-:W1:Y:S07]  /*6260*/  LDSM.16.MT88.4 R12, [R133+0x5000] ;  /* 0x00500000850c783b */ /* 0x000e6e0000004200 */
[C---:B-1----:R-:W-:Y:S08]  /*6270*/  HMMA.16816.F32.BF16 R112, R4.reuse, R12, R112 ;  /* 0x0000000c0470723c */ /* 0x042ff00000041870 */
[C---:B------:R-:W-:Y:S01]  /*6280*/  HMMA.16816.F32.BF16 R180, R4.reuse, R14, R180 ;  /* 0x0000000e04b4723c */ /* 0x040fe200000418b4 */
[----:B------:R-:W1:Y:S07]  /*6290*/  LDSM.16.MT88.4 R12, [R251+0x7000] ;  /* 0x00700000fb0c783b */ /* 0x000e6e0000004200 */
[C---:B------:R-:W-:Y:S01]  /*62a0*/  HMMA.16816.F32.BF16 R76, R4.reuse, R10, R152 ;  /* 0x0000000a044c723c */ /* 0x040fe20000041898 */
[----:B------:R-:W2:Y:S07]  /*62b0*/  LDSM.16.MT88.4 R152, [R252+0x1800] ;  /* 0x00180000fc98783b */ /* 0x000eae0000004200 */
[----:B------:R-:W-:Y:S08]  /*62c0*/  HMMA.16816.F32.BF16 R120, R4, R20, R120 ;  /* 0x000000140478723c */ /* 0x000ff00000041878 */
[----:B------:R-:W-:Y:S08]  /*62d0*/  HMMA.16816.F32.BF16 R148, R128, R144, R148 ;  /* 0x000000908094723c */ /* 0x000ff00000041894 */
[----:B------:R-:W-:Y:S08]  /*62e0*/  HMMA.16816.F32.BF16 R20, R4, R22, R116 ;  /* 0x000000160414723c */ /* 0x000ff00000041874 */
[----:B------:R-:W-:Y:S01]  /*62f0*/  HMMA.16816.F32.BF16 R144, R128, R146, R40 ;  /* 0x000000928090723c */ /* 0x000fe20000041828 */
[----:B------:R-:W3:Y:S07]  /*6300*/  LDSM.16.MT88.4 R40, [R250+0x3800] ;  /* 0x00380000fa28783b */ /* 0x000eee0000004200 */
[C---:B-1----:R-:W-:Y:S01]  /*6310*/  HMMA.16816.F32.BF16 R116, R4.reuse, R12, R64 ;  /* 0x0000000c0474723c */ /* 0x042fe20000041840 */
[----:B------:R-:W-:Y:S07]  /*6320*/  LDSM.16.MT88.4 R64, [R133+0x3800] ;  /* 0x003800008540783b */ /* 0x000fee0000004200 */
[C---:B------:R-:W-:Y:S01]  /*6330*/  HMMA.16816.F32.BF16 R12, R4.reuse, R14, R48 ;  /* 0x0000000e040c723c */ /* 0x040fe20000041830 */
[----:B------:R-:W1:Y:S07]  /*6340*/  LDSM.16.MT88.4 R48, [R252+0x3800] ;  /* 0x00380000fc30783b */ /* 0x000e6e0000004200 */
[----:B------:R-:W-:Y:S01]  /*6350*/  HMMA.16816.F32.BF16 R72, R4, R8, R160 ;  /* 0x000000080448723c */ /* 0x000fe200000418a0 */
[----:B------:R-:W1:Y:S01]  /*6360*/  LDSM.16.MT88.4 R8, [R250+0x5000] ;  /* 0x00500000fa08783b */ /* 0x000e620000004200 */
[----:B------:R-:W-:-:S02]  /*6370*/  MOV R2, c[0x0][0x2c4] ;  /* 0x0000b10000027a02 */ /* 0x000fc40000000f00 */
[----:B------:R-:W-:Y:S01]  /*6380*/  MOV R18, c[0x0][0x2ac] ;  /* 0x0000ab0000127a02 */ /* 0x000fe20000000f00 */
[----:B------:R-:W-:Y:S03]  /*6390*/  LDSM.16.MT88.4 R160, [R250+0x1800] ;  /* 0x00180000faa0783b */ /* 0x000fe60000004200 */
[C---:B--2---:R-:W-:Y:S08]  /*63a0*/  HMMA.16816.F32.BF16 R156, R128.reuse, R152, R156 ;  /* 0x00000098809c723c */ /* 0x044ff0000004189c */
[C---:B------:R-:W-:Y:S08]  /*63b0*/  HMMA.16816.F32.BF16 R152, R128.reuse, R154, R36 ;  /* 0x0000009a8098723c */ /* 0x040ff00000041824 */
[C---:B------:R-:W-:Y:S08]  /*63c0*/  HMMA.16816.F32.BF16 R140, R128.reuse, R136, R140 ;  /* 0x00000088808c723c */ /* 0x040ff0000004188c */
[C---:B---3--:R-:W-:Y:S08]  /*63d0*/  HMMA.16816.F32.BF16 R36, R128.reuse, R40, R52 ;  /* 0x000000288024723c */ /* 0x048ff00000041834 */
[C---:B------:R-:W-:Y:S08]  /*63e0*/  HMMA.16816.F32.BF16 R136, R128.reuse, R138, R44 ;  /* 0x0000008a8088723c */ /* 0x040ff0000004182c */
[C---:B------:R-:W-:Y:S01]  /*63f0*/  HMMA.16816.F32.BF16 R40, R128.reuse, R42, R56 ;  /* 0x0000002a8028723c */ /* 0x040fe20000041838 */
[----:B------:R-:W2:Y:S07]  /*6400*/  LDSM.16.MT88.4 R56, [R251+0x3800] ;  /* 0x00380000fb38783b */ /* 0x000eae0000004200 */
[C---:B-1----:R-:W-:Y:S08]  /*6410*/  HMMA.16816.F32.BF16 R44, R128.reuse, R48, R60 ;  /* 0x00000030802c723c */ /* 0x042ff0000004183c */
[----:B------:R-:W-:Y:S01]  /*6420*/  HMMA.16816.F32.BF16 R60, R128, R64, R80 ;  /* 0x00000040803c723c */ /* 0x000fe20000041850 */
[----:B------:R-:W1:Y:S07]  /*6430*/  LDSM.16.MT88.4 R80, [R252+0x5800] ;  /* 0x00580000fc50783b */ /* 0x000e6e0000004200 */
[C---:B------:R-:W-:Y:S08]  /*6440*/  HMMA.16816.F32.BF16 R88, R4.reuse, R8, R88 ;  /* 0x000000080458723c */ /* 0x040ff00000041858 */
[----:B------:R-:W-:Y:S01]  /*6450*/  HMMA.16816.F32.BF16 R92, R4, R10, R92 ;  /* 0x0000000a045c723c */ /* 0x000fe2000004185c */
[----:B------:R-:W3:Y:S07]  /*6460*/  LDSM.16.MT88.4 R8, [R251+0x5000] ;  /* 0x00500000fb08783b */ /* 0x000eee0000004200 */
[C---:B--2---:R-:W-:Y:S01]  /*6470*/  HMMA.16816.F32.BF16 R52, R128.reuse, R56, R72 ;  /* 0x000000388034723c */ /* 0x044fe20000041848 */
[----:B------:R-:W2:Y:S07]  /*6480*/  LDSM.16.MT88.4 R72, [R250+0x5800] ;  /* 0x00580000fa48783b */ /* 0x000eae0000004200 */
[C---:B------:R-:W-:Y:S08]  /*6490*/  HMMA.16816.F32.BF16 R56, R128.reuse, R58, R76 ;  /* 0x0000003a8038723c */ /* 0x040ff0000004184c */
[----:B-1----:R-:W-:Y:S01]  /*64a0*/  HMMA.16816.F32.BF16 R76, R128, R80, R96 ;  /* 0x00000050804c723c */ /* 0x002fe20000041860 */
[----:B------:R-:W1:Y:S07]  /*64b0*/  LDSM.16.MT88.4 R96, [R133+0x5800] ;  /* 0x005800008560783b */ /* 0x000e6e0000004200 */
[C---:B---3--:R-:W-:Y:S08]  /*64c0*/  HMMA.16816.F32.BF16 R104, R4.reuse, R8, R104 ;  /* 0x000000080468723c */ /* 0x048ff00000041868 */
[----:B------:R-:W-:Y:S01]  /*64d0*/  HMMA.16816.F32.BF16 R108, R4, R10, R108 ;  /* 0x0000000a046c723c */ /* 0x000fe2000004186c */
[----:B------:R-:W3:Y:S07]  /*64e0*/  LDSM.16.MT88.4 R8, [R250+0x7000] ;  /* 0x00700000fa08783b */ /* 0x000eee0000004200 */
[C---:B------:R-:W-:Y:S08]  /*64f0*/  HMMA.16816.F32.BF16 R48, R128.reuse, R50, R68 ;  /* 0x000000328030723c */ /* 0x040ff00000041844 */
[C---:B--2---:R-:W-:Y:S01]  /*6500*/  HMMA.16816.F32.BF16 R68, R128.reuse, R72, R88 ;  /* 0x000000488044723c */ /* 0x044fe20000041858 */
[----:B------:R-:W2:Y:S07]  /*6510*/  LDSM.16.MT88.4 R88, [R251+0x5800] ;  /* 0x00580000fb58783b */ /* 0x000eae0000004200 */
[C---:B------:R-:W-:Y:S08]  /*6520*/  HMMA.16816.F32.BF16 R72, R128.reuse, R74, R92 ;  /* 0x0000004a8048723c */ /* 0x040ff0000004185c */
[----:B-1----:R-:W-:Y:S01]  /*6530*/  HMMA.16816.F32.BF16 R92, R128, R96, R112 ;  /* 0x00000060805c723c */ /* 0x002fe20000041870 */
[----:B------:R-:W1:Y:S07]  /*6540*/  LDSM.16.MT88.4 R112, [R252+0x7800] ;  /* 0x00780000fc70783b */ /* 0x000e6e0000004200 */
[C---:B---3--:R-:W-:Y:S08]  /*6550*/  HMMA.16816.F32.BF16 R176, R4.reuse, R8, R176 ;  /* 0x0000000804b0723c */ /* 0x048ff000000418b0 */
[----:B------:R-:W-:Y:S01]  /*6560*/  HMMA.16816.F32.BF16 R124, R4, R10, R124 ;  /* 0x0000000a047c723c */ /* 0x000fe2000004187c */
[----:B------:R-:W3:Y:S01]  /*6570*/  LDSM.16.MT88.4 R8, [R133+0x7000] ;  /* 0x007000008508783b */ /* 0x000ee20000004200 */
[----:B------:R-:W-:Y:S01]  /*6580*/  ISETP.NE.AND P1, PT, R2, 0x1, PT ;  /* 0x000000010200780c */ /* 0x000fe20003f25270 */
[----:B------:R-:W-:-:S05]  /*6590*/  IMAD R18, R18, c[0x0][0x1d0], RZ ;  /* 0x0000740012127a24 */ /* 0x000fca00078e02ff */
[C---:B------:R-:W-:Y:S07]  /*65a0*/  HMMA.16816.F32.BF16 R64, R128.reuse, R66, R84 ;  /* 0x000000428040723c */ /* 0x040fee0000041854 */
[----:B----4-:R-:W-:Y:S01]  /*65b0*/  @P1 IMAD.HI.U32 R2, R0, c[0x0][0x2c8], RZ ;  /* 0x0000b20000021a27 */ /* 0x010fe200078e00ff */
[----:B--2---:R-:W-:Y:S01]  /*65c0*/  HMMA.16816.F32.BF16 R84, R128, R88, R104 ;  /* 0x000000588054723c */ /* 0x004fe20000041868 */
[----:B------:R-:W2:Y:S03]  /*65d0*/  LDSM.16.MT88.4 R104, [R250+0x7800] ;  /* 0x00780000fa68783b */ /* 0x000ea60000004200 */
[----:B------:R-:W-:-:S04]  /*65e0*/  @P1 SHF.R.U32.HI R0, RZ, c[0x0][0x2cc], R2 ;  /* 0x0000b300ff001a19 */ /* 0x000fc80000011602 */
[----:B------:R-:W-:Y:S01]  /*65f0*/  HMMA.16816.F32.BF16 R88, R128, R90, R108 ;  /* 0x0000005a8058723c */ /* 0x000fe2000004186c */
[----:B------:R-:W-:-:S07]  /*6600*/  IADD3 R0, R0, -c[0x0][0x168], R18 ;  /* 0x80005a0000007a10 */ /* 0x000fce0007ffe012 */
[----:B-1----:R-:W-:Y:S01]  /*6610*/  HMMA.16816.F32.BF16 R108, R128, R112, R120 ;  /* 0x00000070806c723c */ /* 0x002fe20000041878 */
[----:B------:R-:W1:Y:S07]  /*6620*/  LDSM.16.MT88.4 R120, [R251+0x7800] ;  /* 0x00780000fb78783b */ /* 0x000e6e0000004200 */
[C---:B---3--:R-:W-:Y:S08]  /*6630*/  HMMA.16816.F32.BF16 R32, R4.reuse, R8, R32 ;  /* 0x000000080420723c */ /* 0x048ff00000041820 */
[----:B------:R-:W-:Y:S01]  /*6640*/  HMMA.16816.F32.BF16 R24, R4, R10, R24 ;  /* 0x0000000a0418723c */ /* 0x000fe20000041818 */
[----:B------:R-:W3:Y:S01]  /*6650*/  LDSM.16.MT88.4 R4, [R133+0x7800] ;  /* 0x007800008504783b */ /* 0x000ee20000004200 */
[----:B------:R-:W-:-:S04]  /*6660*/  SHF.R.S32.HI R2, RZ, 0x1f, R0 ;  /* 0x0000001fff027819 */ /* 0x000fc80000011400 */
[----:B------:R-:W-:-:S04]  /*6670*/  LEA.HI R0, R2, R0, RZ, 0x6 ;  /* 0x0000000002007211 */ /* 0x000fc800078f30ff */
[----:B------:R-:W-:Y:S02]  /*6680*/  SHF.R.S32.HI R0, RZ, 0x6, R0 ;  /* 0x00000006ff007819 */ /* 0x000fe40000011400 */
[----:B-----5:R-:W-:Y:S02]  /*6690*/  IADD3 R3, R3, -0x2, RZ ;  /* 0xfffffffe03037810 */ /* 0x020fe40007ffe0ff */
[----:B------:R-:W-:-:S03]  /*66a0*/  IMNMX R0, R17, R0, !PT ;  /* 0x0000000011007217 */ /* 0x000fc60007800200 */
[----:B------:R4:W-:Y:S04]  /*66b0*/  STL [R1+0x68], R3 ;  /* 0x0000680301007387 */ /* 0x0009e80000100800 */
[----:B------:R4:W-:Y:S01]  /*66c0*/  STL [R1+0xb0], R0 ;  /* 0x0000b00001007387 */ /* 0x0009e20000100800 */
[----:B------:R-:W-:Y:S01]  /*66d0*/  ISETP.GE.AND P0, PT, R3, R0, PT ;  /* 0x000000000300720c */ /* 0x000fe20003f06270 */
[C---:B------:R-:W-:Y:S08]  /*66e0*/  HMMA.16816.F32.BF16 R80, R128.reuse, R82, R100 ;  /* 0x000000528050723c */ /* 0x040ff00000041864 */
[C---:B--2---:R-:W-:Y:S08]  /*66f0*/  HMMA.16816.F32.BF16 R100, R128.reuse, R104, R176 ;  /* 0x000000688064723c */ /* 0x044ff000000418b0 */
[C---:B------:R-:W-:Y:S08]  /*6700*/  HMMA.16816.F32.BF16 R164, R128.reuse, R160, R164 ;  /* 0x000000a080a4723c */ /* 0x040ff000000418a4 */
[C---:B------:R-:W-:Y:S08]  /*6710*/  HMMA.16816.F32.BF16 R104, R128.reuse, R106, R124 ;  /* 0x0000006a8068723c */ /* 0x040ff0000004187c */
[C---:B-1----:R-:W-:Y:S08]  /*6720*/  HMMA.16816.F32.BF16 R116, R128.reuse, R120, R116 ;  /* 0x000000788074723c */ /* 0x042ff00000041874 */
[C---:B------:R-:W-:Y:S08]  /*6730*/  HMMA.16816.F32.BF16 R160, R128.reuse, R162, R28 ;  /* 0x000000a280a0723c */ /* 0x040ff0000004181c */
[C---:B------:R-:W-:Y:S08]  /*6740*/  HMMA.16816.F32.BF16 R96, R128.reuse, R98, R180 ;  /* 0x000000628060723c */ /* 0x040ff000000418b4 */
[C---:B------:R-:W-:Y:S08]  /*6750*/  HMMA.16816.F32.BF16 R112, R128.reuse, R114, R20 ;  /* 0x000000728070723c */ /* 0x040ff00000041814 */
[C---:B------:R-:W-:Y:S08]  /*6760*/  HMMA.16816.F32.BF16 R120, R128.reuse, R122, R12 ;  /* 0x0000007a8078723c */ /* 0x040ff0000004180c */
[C---:B---3--:R-:W-:Y:S08]  /*6770*/  HMMA.16816.F32.BF16 R124, R128.reuse, R4, R32 ;  /* 0x00000004807c723c */ /* 0x048ff00000041820 */
[----:B------:R-:W-:Y:S01]  /*6780*/  HMMA.16816.F32.BF16 R128, R128, R6, R24 ;  /* 0x000000068080723c */ /* 0x000fe20000041818 */
[----:B------:R-:W-:Y:S01]  /*6790*/  @!UPT UIADD3 URZ, URZ, URZ, URZ ;  /* 0x0000003f3f3ff290 */ /* 0x000fe2000fffe03f */
[----:B------:R-:W-:Y:S11]  /*67a0*/  @!P0 BRA `(.L_x_1048) ;  /* 0x0000482000008947 */ /* 0x000ff60003800000 */
[----:B----4-:R-:W-:Y:S02]  /*67b0*/  MOV R0, R3 ;  /* 0x0000000300007202 */ /* 0x010fe40000000f00 */
[----:B------:R-:W-:-:S02]  /*67c0*/  MOV R134, R16 ;  /* 0x0000001000867202 */ /* 0x000fc40000000f00 */
[----:B------:R-:W-:Y:S01]  /*67d0*/  MOV R133, R132 ;  /* 0x0000008400857202 */ /* 0x000fe20000000f00 */
[----:B------:R1:W-:Y:S06]  /*67e0*/  STL [R1+0x90], R0 ;  /* 0x0000900001007387 */ /* 0x0003ec0000100800 */
.L_x_1059:
[----:B------:R-:W2:Y:S01]  /*67f0*/  LDL R6, [R1+0x4] ;  /* 0x0000040001067983 */ /* 0x000ea20000100800 */
[----:B------:R-:W-:Y:S04]  /*6800*/  DEPBAR.LE SB0, 0x0 ;  /* 0x000080000000791a */ /* 0x000fe80000000000 */
[----:B------:R-:W3:Y:S01]  /*6810*/  LDL R2, [R1+0x90] ;  /* 0x0000900001027983 */ /* 0x000ee20000100800 */
[----:B------:R-:W-:Y:S01]  /*6820*/  WARPSYNC 0xffffffff ;  /* 0xffffffff00007948 */ /* 0x000fe20003800000 */
[----:B------:R-:W-:Y:S02]  /*6830*/  BSSY B0, `(.L_x_1049) ;  /* 0x0000072000007945 */ /* 0x000fe40003800000 */
[----:B------:R-:W4:Y:S04]  /*6840*/  LDL R5, [R1+0x3c] ;  /* 0x00003c0001057983 */ /* 0x000f280000100800 */
[----:B-1----:R-:W3:Y:S04]  /*6850*/  LDL R0, [R1+0xa8] ;  /* 0x0000a80001007983 */ /* 0x002ee80000100800 */
[----:B------:R-:W5:Y:S04]  /*6860*/  LDL R4, [R1+0x40] ;  /* 0x0000400001047983 */ /* 0x000f680000100800 */
[----:B------:R-:W5:Y:S04]  /*6870*/  LDL R3, [R1+0x44] ;  /* 0x0000440001037983 */ /* 0x000f680000100800 */
[----:B------:R-:W-:Y:S06]  /*6880*/  BAR.SYNC.DEFER_BLOCKING 0x0 ;  /* 0x0000000000007b1d */ /* 0x000fec0000010000 */
[----:B------:R1:W1:Y:S04]  /*6890*/  LDSM.16.M88.4 R8, [R135] ;  /* 0x000000008708783b */ /* 0x0002680000000200 */
[----:B------:R1:W1:Y:S04]  /*68a0*/  LDSM.16.M88.4 R16, [R135+0x800] ;  /* 0x000800008710783b */ /* 0x0002680000000200 */
[----:B------:R1:W1:Y:S04]  /*68b0*/  LDSM.16.M88.4 R24, [R135+0x1000] ;  /* 0x001000008718783b */ /* 0x0002680000000200 */
[----:B------:R1:W1:Y:S04]  /*68c0*/  LDSM.16.M88.4 R32, [R135+0x1800] ;  /* 0x001800008720783b */ /* 0x0002680000000200 */
[----:B--2---:R2:W1:Y:S04]  /*68d0*/  LDSM.16.M88.4 R176, [R6] ;  /* 0x0000000006b0783b */ /* 0x0044680000000200 */
[----:B----4-:R2:W4:Y:S01]  /*68e0*/  LDSM.16.M88.4 R180, [R5] ;  /* 0x0000000005b4783b */ /* 0x0105220000000200 */
[----:B---3--:R-:W-:Y:S03]  /*68f0*/  ISETP.GT.AND P0, PT, R0, R2, PT ;  /* 0x000000020000720c */ /* 0x008fe60003f04270 */
[----:B-----5:R2:W3:Y:S04]  /*6900*/  LDSM.16.M88.4 R184, [R4] ;  /* 0x0000000004b8783b */ /* 0x0204e80000000200 */
[----:B------:R2:W1:Y:S06]  /*6910*/  LDSM.16.M88.4 R188, [R3] ;  /* 0x0000000003bc783b */ /* 0x00046c0000000200 */
[----:B------:R-:W-:-:S05]  /*6920*/  @P0 BRA `(.L_x_1050) ;  /* 0x0000062000000947 */ /* 0x000fca0003800000 */
[----:B--2---:R-:W2:Y:S04]  /*6930*/  LDL R4, [R1+0x8c] ;  /* 0x00008c0001047983 */ /* 0x004ea80000100800 */
[----:B------:R-:W5:Y:S04]  /*6940*/  LDL R28, [R1+0x84] ;  /* 0x00008400011c7983 */ /* 0x000f680000100800 */
[----:B----4-:R-:W4:Y:S04]  /*6950*/  LDL.64 R22, [R1+0xc8] ;  /* 0x0000c80001167983 */ /* 0x010f280000100a00 */
[----:B---3--:R-:W3:Y:S04]  /*6960*/  LDL R5, [R1+0x94] ;  /* 0x0000940001057983 */ /* 0x008ee80000100800 */
[----:B------:R-:W3:Y:S04]  /*6970*/  LDL R21, [R1+0xd8] ;  /* 0x0000d80001157983 */ /* 0x000ee80000100800 */
[----:B------:R-:W3:Y:S04]  /*6980*/  LDL R20, [R1+0x174] ;  /* 0x0001740001147983 */ /* 0x000ee80000100800 */
[----:B------:R-:W4:Y:S04]  /*6990*/  LDL R15, [R1+0x178] ;  /* 0x00017800010f7983 */ /* 0x000f280000100800 */
[----:B------:R-:W4:Y:S04]  /*69a0*/  LDL R14, [R1+0x98] ;  /* 0x00009800010e7983 */ /* 0x000f280000100800 */
[----:B------:R-:W4:Y:S04]  /*69b0*/  LDL R13, [R1+0x17c] ;  /* 0x00017c00010d7983 */ /* 0x000f280000100800 */
[----:B------:R-:W4:Y:S04]  /*69c0*/  LDL R12, [R1+0x9c] ;  /* 0x00009c00010c7983 */ /* 0x000f280000100800 */
[----:B------:R-:W4:Y:S04]  /*69d0*/  LDL R7, [R1+0x180] ;  /* 0x0001800001077983 */ /* 0x000f280000100800 */
[----:B------:R-:W4:Y:S01]  /*69e0*/  LDL R6, [R1+0x88] ;  /* 0x0000880001067983 */ /* 0x000f220000100800 */
[----:B--2---:R-:W-:Y:S01]  /*69f0*/  SHF.R.S32.HI R0, RZ, 0x1f, R4 ;  /* 0x0000001fff007819 */ /* 0x004fe20000011404 */
[----:B------:R-:W-:Y:S04]  /*6a00*/  IMAD.WIDE.U32 R2, R4, c[0x0][0x208], RZ ;  /* 0x0000820004027a25 */ /* 0x000fe800078e00ff */
[----:B------:R-:W-:Y:S04]  /*6a10*/  IMAD R0, R0, c[0x0][0x208], RZ ;  /* 0x0000820000007a24 */ /* 0x000fe800078e02ff */
[----:B------:R-:W-:Y:S01]  /*6a20*/  IMAD R0, R4, c[0x0][0x20c], R0 ;  /* 0x0000830004007a24 */ /* 0x000fe200078e0200 */
[----:B-----5:R-:W-:Y:S03]  /*6a30*/  SHF.R.S32.HI R4, RZ, 0x1f, R28 ;  /* 0x0000001fff047819 */ /* 0x020fe6000001141c */
[----:B------:R-:W-:Y:S02]  /*6a40*/  IMAD.IADD R3, R3, 0x1, R0 ;  /* 0x0000000103037824 */ /* 0x000fe400078e0200 */
[----:B------:R-:W-:Y:S02]  /*6a50*/  IMAD R4, R4, c[0x0][0x218], RZ ;  /* 0x0000860004047a24 */ /* 0x000fe400078e02ff */
[C---:B------:R-:W-:Y:S01]  /*6a60*/  IMAD.WIDE.U32 R2, R28.reuse, c[0x0][0x218], R2 ;  /* 0x000086001c027a25 */ /* 0x040fe200078e0002 */
[C---:B---3--:R-:W-:Y:S03]  /*6a70*/  SHF.L.U64.HI R29, R5.reuse, 0x1, R20 ;  /* 0x00000001051d7819 */ /* 0x048fe60000010214 */
[----:B------:R-:W-:Y:S01]  /*6a80*/  IMAD R4, R28, c[0x0][0x21c], R4 ;  /* 0x000087001c047a24 */ /* 0x000fe200078e0204 */
[----:B----4-:R-:W-:Y:S01]  /*6a90*/  IADD3 R0, P0, R22, R2, RZ ;  /* 0x0000000216007210 */ /* 0x010fe20007f1e0ff */
[----:B------:R-:W-:Y:S03]  /*6aa0*/  IMAD.SHL.U32 R2, R5, 0x2, RZ ;  /* 0x0000000205027824 */ /* 0x000fe600078e00ff */
[----:B------:R-:W-:Y:S02]  /*6ab0*/  IADD3.X R4, R21, R3, R4, P0, !PT ;  /* 0x0000000315047210 */ /* 0x000fe400007fe404 */
[----:B------:R-:W-:Y:S01]  /*6ac0*/  LEA R21, P0, R0, c[0x0][0x1f8], 0x1 ;  /* 0x00007e0000157a11 */ /* 0x000fe200078008ff */
[----:B------:R2:W-:Y:S01]  /*6ad0*/  STL [R1+0x58], R2 ;  /* 0x0000580201007387 */ /* 0x0005e20000100800 */
[----:B------:R-:W-:Y:S02]  /*6ae0*/  SHF.L.U64.HI R28, R14, 0x1, R15 ;  /* 0x000000010e1c7819 */ /* 0x000fe4000001020f */
[----:B------:R-:W-:Y:S02]  /*6af0*/  LEA.HI.X R5, R0, c[0x0][0x1fc], R4, 0x1, P0 ;  /* 0x00007f0000057a11 */ /* 0x000fe400000f0c04 */
[----:B------:R-:W-:Y:S02]  /*6b00*/  SHF.L.U32 R132, R14, 0x1, RZ ;  /* 0x000000010e847819 */ /* 0x000fe400000006ff */
[C---:B------:R-:W-:Y:S01]  /*6b10*/  SHF.L.U64.HI R23, R12.reuse, 0x1, R13 ;  /* 0x000000010c177819 */ /* 0x040fe2000001020d */
[----:B------:R-:W-:Y:S01]  /*6b20*/  IMAD.SHL.U32 R31, R12, 0x2, RZ ;  /* 0x000000020c1f7824 */ /* 0x000fe200078e00ff */
[C---:B------:R-:W-:Y:S02]  /*6b30*/  SHF.L.U64.HI R22, R6.reuse, 0x1, R7 ;  /* 0x0000000106167819 */ /* 0x040fe40000010207 */
[----:B------:R-:W-:Y:S01]  /*6b40*/  SHF.L.U32 R30, R6, 0x1, RZ ;  /* 0x00000001061e7819 */ /* 0x000fe200000006ff */
[----:B------:R-:W-:-:S05]  /*6b50*/  BRA.DIV ~URZ, `(.L_x_1051) ;  /* 0x0000b8a27f007947 */ /* 0x000fca000b800000 */
[----:B------:R3:W4:Y:S02]  /*6b60*/  SHFL.IDX PT, R4, R5, RZ, 0x181f ;  /* 0x00181fff05047589 */ /* 0x00072400000e0000 */
.L_x_1086:
[----:B------:R-:W-:-:S05]  /*6b70*/  BRA.DIV ~URZ, `(.L_x_1052) ;  /* 0x0000b8f27f007947 */ /* 0x000fca000b800000 */
[----:B--2---:R-:W2:Y:S04]  /*6b80*/  LDL R2, [R1+0x88] ;  /* 0x0000880001027983 */ /* 0x004ea80000100800 */
[----:B------:R-:W5:Y:S04]  /*6b90*/  LDL R14, [R1+0x54] ;  /* 0x00005400010e7983 */ /* 0x000f680000100800 */
[----:B---3--:R-:W3:Y:S04]  /*6ba0*/  LDL R7, [R1+0x9c] ;  /* 0x00009c0001077983 */ /* 0x008ee80000100800 */
[----:B----4-:R-:W4:Y:S04]  /*6bb0*/  LDL R20, [R1+0x98] ;  /* 0x0000980001147983 */ /* 0x010f280000100800 */
[----:B------:R-:W2:Y:S04]  /*6bc0*/  LDL R15, [R1+0x94] ;  /* 0x00009400010f7983 */ /* 0x000ea80000100800 */
[----:B------:R-:W2:Y:S04]  /*6bd0*/  LDL R6, [R1+0x58] ;  /* 0x0000580001067983 */ /* 0x000ea80000100800 */
[----:B------:R-:W2:Y:S02]  /*6be0*/  SHFL.IDX PT, R0, R21, RZ, 0x181f ;  /* 0x00181fff15007589 */ /* 0x000ea400000e0000 */
[----:B--2---:R-:W-:Y:S02]  /*6bf0*/  IADD3 R6, P2, R0, R6, RZ ;  /* 0x0000000600067210 */ /* 0x004fe40007f5e0ff */
[----:B------:R-:W-:Y:S02]  /*6c00*/  ISETP.GE.AND P4, PT, R2, c[0x0][0x1d4], PT ;  /* 0x0000750002007a0c */ /* 0x000fe40003f86270 */
[----:B------:R-:W-:Y:S02]  /*6c10*/  IADD3 R2, P0, R0, R30, RZ ;  /* 0x0000001e00027210 */ /* 0x000fe40007f1e0ff */
[----:B---3--:R-:W-:Y:S01]  /*6c20*/  ISETP.GE.AND P3, PT, R7, c[0x0][0x1d4], PT ;  /* 0x0000750007007a0c */ /* 0x008fe20003f66270 */
[----:B------:R-:W-:Y:S01]  /*6c30*/  IMAD.X R7, R4, 0x1, R29, P2 ;  /* 0x0000000104077824 */ /* 0x000fe200010e061d */
[----:B----4-:R-:W-:Y:S01]  /*6c40*/  ISETP.GE.AND P1, PT, R20, c[0x0][0x1d4], PT ;  /* 0x0000750014007a0c */ /* 0x010fe20003f26270 */
[----:B------:R-:W-:Y:S01]  /*6c50*/  IMAD.X R3, R4, 0x1, R22, P0 ;  /* 0x0000000104037824 */ /* 0x000fe200000e0616 */
[----:B------:R-:W-:Y:S02]  /*6c60*/  IADD3 R12, P0, R0, R31, RZ ;  /* 0x0000001f000c7210 */ /* 0x000fe40007f1e0ff */
[----:B------:R-:W-:Y:S03]  /*6c70*/  SEL R20, RZ, 0x10, P3 ;  /* 0x00000010ff147807 */ /* 0x000fe60001800000 */
[----:B------:R-:W-:Y:S01]  /*6c80*/  @!PT LDS RZ, [RZ] ;  /* 0x00000000fffff984 */ /* 0x000fe20000000800 */
[----:B------:R-:W-:Y:S01]  /*6c90*/  @!PT LDS RZ, [RZ] ;  /* 0x00000000fffff984 */ /* 0x000fe20000000800 */
[----:B-----5:R2:W-:Y:S01]  /*6ca0*/  LDGSTS.E.BYPASS.LTC128B.128 [R14+0x100], [R2.64], !P4 ;  /* 0x00100000020e7fae */ /* 0x0205e2000e101d46 */
[----:B------:R-:W-:Y:S05]  /*6cb0*/  IMAD.X R13, R4, 0x1, R23, P0 ;  /* 0x00000001040d7824 */ /* 0x000fea00000e0617 */
[----:B------:R3:W-:Y:S01]  /*6cc0*/  LDGSTS.E.BYPASS.LTC128B.128 [R14+0x2100], [R12.64], !P3 ;  /* 0x021000000c0e7fae */ /* 0x0007e2000d901d46 */
[----:B--2---:R-:W-:Y:S03]  /*6cd0*/  IADD3 R2, P0, R0, R132, RZ ;  /* 0x0000008400027210 */ /* 0x004fe60007f1e0ff */
[----:B------:R-:W2:Y:S02]  /*6ce0*/  SHFL.IDX PT, R0, R21, 0x1, 0x181f ;  /* 0x00381f0015007f89 */ /* 0x000ea400000e0000 */
[----:B------:R-:W-:Y:S01]  /*6cf0*/  IMAD.X R3, R4, 0x1, R28, P0 ;  /* 0x0000000104037824 */ /* 0x000fe200000e061c */
[----:B------:R-:W-:Y:S01]  /*6d00*/  ISETP.GE.AND P0, PT, R15, c[0x0][0x1d4], PT ;  /* 0x000075000f007a0c */ /* 0x000fe20003f06270 */
[----:B------:R4:W1:Y:S01]  /*6d10*/  SHFL.IDX PT, R4, R5, 0x1, 0x181f ;  /* 0x00381f0005047f89 */ /* 0x00086200000e0000 */
[----:B------:R-:W-:Y:S03]  /*6d20*/  SEL R15, RZ, 0x10, P1 ;  /* 0x00000010ff0f7807 */ /* 0x000fe60000800000 */
[----:B------:R3:W-:Y:S08]  /*6d30*/  LDGSTS.E.BYPASS.LTC128B.128 [R14+0x4100], [R2.64], !P1 ;  /* 0x04100000020e7fae */ /* 0x0007f0000c901d46 */
[----:B------:R3:W-:Y:S01]  /*6d40*/  LDGSTS.E.BYPASS.LTC128B.128 [R14+0x6100], [R6.64], !P0 ;  /* 0x06100000060e7fae */ /* 0x0007e2000c101d46 */
[----:B----4-:R-:W-:Y:S02]  /*6d50*/  SEL R5, RZ, 0x10, P4 ;  /* 0x00000010ff057807 */ /* 0x010fe40002000000 */
[----:B---3--:R-:W-:Y:S02]  /*6d60*/  SEL R14, RZ, 0x10, P0 ;  /* 0x00000010ff0e7807 */ /* 0x008fe40000000000 */
.L_x_1087:
[C---:B-12---:R-:W-:Y:S01]  /*6d70*/  ISETP.NE.U32.AND P2, PT, R5.reuse, RZ, PT ;  /* 0x000000ff0500720c */ /* 0x046fe20003f45070 */
[----:B------:R-:W2:Y:S01]  /*6d80*/  LDL R21, [R1+0x54] ;  /* 0x0000540001157983 */ /* 0x000ea20000100800 */
[----:B------:R-:W-:Y:S02]  /*6d90*/  IADD3 R5, -R5, 0x10, RZ ;  /* 0x0000001005057810 */ /* 0x000fe40007ffe1ff */
[----:B------:R-:W-:Y:S02]  /*6da0*/  IADD3 R6, -R15, 0x10, RZ ;  /* 0x000000100f067810 */ /* 0x000fe40007ffe1ff */
[----:B------:R-:W-:Y:S02]  /*6db0*/  LOP3.LUT R5, R5, 0xf, RZ, 0xc0, !PT ;  /* 0x0000000f05057812 */ /* 0x000fe400078ec0ff */
[----:B------:R-:W-:Y:S02]  /*6dc0*/  IADD3 R12, -R20, 0x10, RZ ;  /* 0x00000010140c7810 */ /* 0x000fe40007ffe1ff */
[----:B------:R-:W-:Y:S02]  /*6dd0*/  IADD3 R2, P1, P0, R5, R0, R30 ;  /* 0x0000000005027210 */ /* 0x000fe4000783e01e */
[----:B------:R-:W-:Y:S01]  /*6de0*/  LOP3.LUT R6, R6, 0xf, RZ, 0xc0, !PT ;  /* 0x0000000f06067812 */ /* 0x000fe200078ec0ff */
[----:B------:R-:W3:Y:S01]  /*6df0*/  LDL.LU R30, [R1+0x58] ;  /* 0x00005800011e7983 */ /* 0x000ee20000300800 */
[----:B------:R-:W-:Y:S02]  /*6e00*/  IADD3.X R3, RZ, R4, R22, P1, P0 ;  /* 0x00000004ff037210 */ /* 0x000fe40000fe0416 */
[----:B------:R-:W-:Y:S04]  /*6e10*/  LOP3.LUT R12, R12, 0xf, RZ, 0xc0, !PT ;  /* 0x0000000f0c0c7812 */ /* 0x000fe800078ec0ff */
[----:B------:R-:W-:Y:S04]  /*6e20*/  IADD3 R12, P1, P0, R12, R0, R31 ;  /* 0x000000000c0c7210 */ /* 0x000fe8000783e01f */
[----:B------:R-:W-:Y:S01]  /*6e30*/  IADD3.X R13, RZ, R4, R23, P1, P0 ;  /* 0x00000004ff0d7210 */ /* 0x000fe20000fe0417 */
[----:B------:R-:W-:Y:S01]  /*6e40*/  @!PT LDS RZ, [RZ] ;  /* 0x00000000fffff984 */ /* 0x000fe20000000800 */
[----:B------:R-:W-:Y:S01]  /*6e50*/  @!PT LDS RZ, [RZ] ;  /* 0x00000000fffff984 */ /* 0x000fe20000000800 */
[----:B------:R-:W-:Y:S01]  /*6e60*/  @!PT LDS RZ, [RZ] ;  /* 0x00000000fffff984 */ /* 0x000fe20000000800 */
[----:B--2---:R1:W-:Y:S01]  /*6e70*/  LDGSTS.E.BYPASS.LTC128B.128.ZFILL [R21+0x1100], [R2.64], P2 ;  /* 0x0110000002157fae */ /* 0x0043e20009141d46 */
[----:B------:R-:W-:Y:S04]  /*6e80*/  IADD3 R6, P3, P2, R6, R0, R132 ;  /* 0x0000000006067210 */ /* 0x000fe80007a7e084 */
[----:B------:R-:W-:Y:S02]  /*6e90*/  IADD3.X R7, RZ, R4, R28, P3, P2 ;  /* 0x00000004ff077210 */ /* 0x000fe40001fe441c */
[----:B------:R-:W-:Y:S02]  /*6ea0*/  ISETP.NE.U32.AND P3, PT, R20, RZ, PT ;  /* 0x000000ff1400720c */ /* 0x000fe40003f65070 */
[----:B------:R-:W-:Y:S11]  /*6eb0*/  ISETP.NE.U32.AND P2, PT, R15, RZ, PT ;  /* 0x000000ff0f00720c */ /* 0x000ff60003f45070 */
[----:B------:R2:W-:Y:S04]  /*6ec0*/  LDGSTS.E.BYPASS.LTC128B.128.ZFILL [R21+0x3100], [R12.64], P3 ;  /* 0x031000000c157fae */ /* 0x0005e80009941d46 */
[----:B------:R2:W-:Y:S01]  /*6ed0*/  LDGSTS.E.BYPASS.LTC128B.128.ZFILL [R21+0x5100], [R6.64], P2 ;  /* 0x0510000006157fae */ /* 0x0005e20009141d46 */
[----:B-1----:R-:W-:Y:S04]  /*6ee0*/  IADD3 R2, -R14, 0x10, RZ ;  /* 0x000000100e027810 */ /* 0x002fe80007ffe1ff */
[----:B------:R-:W-:Y:S04]  /*6ef0*/  LOP3.LUT R2, R2, 0xf, RZ, 0xc0, !PT ;  /* 0x0000000f02027812 */ /* 0x000fe800078ec0ff */
[----:B---3--:R-:W-:Y:S04]  /*6f00*/  IADD3 R2, P1, P0, R2, R0, R30 ;  /* 0x0000000002027210 */ /* 0x008fe8000783e01e */
[----:B------:R-:W-:Y:S02]  /*6f10*/  IADD3.X R3, RZ, R4, R29, P1, P0 ;  /* 0x00000004ff037210 */ /* 0x000fe40000fe041d */
[----:B------:R-:W-:Y:S11]  /*6f20*/  ISETP.NE.U32.AND P0, PT, R14, RZ, PT ;  /* 0x000000ff0e00720c */ /* 0x000ff60003f05070 */
[----:B------:R-:W-:Y:S02]  /*6f30*/  @!UPT UIADD3 URZ, URZ, URZ, URZ ;  /* 0x0000003f3f3ff290 */ /* 0x000fe4000fffe03f */
[----:B------:R2:W-:Y:S02]  /*6f40*/  LDGSTS.E.BYPASS.LTC128B.128.ZFILL [R21+0x7100], [R2.64], P0 ;  /* 0x0710000002157fae */ /* 0x0005e40008141d46 */
.L_x_1050:
[----:B------:R-:W-:Y:S05]  /*6f50*/  BSYNC B0 ;  /* 0x0000000000007941 */ /* 0x000fea0003800000 */
.L_x_1049:
[----:B------:R-:W5:Y:S04]  /*6f60*/  LDL R132, [R1+0x18] ;  /* 0x0000180001847983 */ /* 0x000f680000100800 */
[----:B--2---:R-:W2:Y:S04]  /*6f70*/  LDL R3, [R1+0xc] ;  /* 0x00000c0001037983 */ /* 0x004ea80000100800 */
[----:B----4-:R-:W4:Y:S04]  /*6f80*/  LDL R2, [R1+0x10] ;  /* 0x0000100001027983 */ /* 0x010f280000100800 */
[----:B------:R-:W0:Y:S01]  /*6f90*/  LDGDEPBAR ;  /* 0x00000000000079af */ /* 0x000e220000000000 */
[----:B------:R-:W-:Y:S01]  /*6fa0*/  WARPSYNC 0xffffffff ;  /* 0xffffffff00007948 */ /* 0x000fe20003800000 */
[C---:B-1----:R-:W-:Y:S01]  /*6fb0*/  HMMA.16816.F32.BF16 R4, R168.reuse, R8, RZ ;  /* 0x00000008a804723c */ /* 0x042fe200000418ff */
[----:B------:R-:W-:Y:S05]  /*6fc0*/  BSSY B0, `(.L_x_1053) ;  /* 0x000018d000007945 */ /* 0x000fea0003800000 */
[----:B---3--:R-:W3:Y:S02]  /*6fd0*/  LDL R0, [R1+0x14] ;  /* 0x0000140001007983 */ /* 0x008ee40000100800 */
[C---:B------:R-:W-:Y:S08]  /*6fe0*/  HMMA.16816.F32.BF16 R8, R168.reuse, R10, RZ ;  /* 0x0000000aa808723c */ /* 0x040ff000000418ff */
[C---:B------:R-:W-:Y:S08]  /*6ff0*/  HMMA.16816.F32.BF16 R12, R168.reuse, R16, RZ ;  /* 0x00000010a80c723c */ /* 0x040ff000000418ff */
        /* <DEDUP_REMOVED lines=10> */
[----:B------:R-:W1:Y:S07]  /*70a0*/  LDSM.16.M88.4 R180, [R249+0x800] ;  /* 0x00080000f9b4783b */ /* 0x000e6e0000000200 */
[C---:B------:R-:W-:Y:S08]  /*70b0*/  HMMA.16816.F32.BF16 R20, R172.reuse, R184, R20 ;  /* 0x000000b8ac14723c */ /* 0x040ff00000041814 */
[C---:B------:R-:W-:Y:S01]  /*70c0*/  HMMA.16816.F32.BF16 R24, R172.reuse, R186, R24 ;  /* 0x000000baac18723c */ /* 0x040fe20000041818 */
[----:B------:R-:W1:Y:S07]  /*70d0*/  LDSM.16.M88.4 R184, [R249+0x1000] ;  /* 0x00100000f9b8783b */ /* 0x000e6e0000000200 */
[C---:B------:R-:W-:Y:S08]  /*70e0*/  HMMA.16816.F32.BF16 R28, R172.reuse, R188, R28 ;  /* 0x000000bcac1c723c */ /* 0x040ff0000004181c */
[----:B------:R-:W-:Y:S01]  /*70f0*/  HMMA.16816.F32.BF16 R32, R172, R190, R32 ;  /* 0x000000beac20723c */ /* 0x000fe20000041820 */
[----:B------:R-:W1:Y:S07]  /*7100*/  LDSM.16.M88.4 R188, [R249+0x1800] ;  /* 0x00180000f9bc783b */ /* 0x000e6e0000000200 */
[C---:B-1----:R-:W-:Y:S08]  /*7110*/  HMMA.16816.F32.BF16 R4, R192.reuse, R176, R4 ;  /* 0x000000b0c004723c */ /* 0x042ff00000041804 */
[C---:B------:R-:W-:Y:S01]  /*7120*/  HMMA.16816.F32.BF16 R8, R192.reuse, R178, R8 ;  /* 0x000000b2c008723c */ /* 0x040fe20000041808 */
[----:B------:R-:W1:Y:S07]  /*7130*/  LDSM.16.M88.4 R176, [R248+-0x6000] ;  /* 0xffa00000f8b0783b */ /* 0x000e6e0000000200 */
[C---:B------:R-:W-:Y:S08]  /*7140*/  HMMA.16816.F32.BF16 R12, R192.reuse, R180, R12 ;  /* 0x000000b4c00c723c */ /* 0x040ff0000004180c */
[C---:B------:R-:W-:Y:S01]  /*7150*/  HMMA.16816.F32.BF16 R16, R192.reuse, R182, R16 ;  /* 0x000000b6c010723c */ /* 0x040fe20000041810 */
[----:B------:R-:W1:Y:S07]  /*7160*/  LDSM.16.M88.4 R180, [R248+-0x5800] ;  /* 0xffa80000f8b4783b */ /* 0x000e6e0000000200 */
[C---:B------:R-:W-:Y:S08]  /*7170*/  HMMA.16816.F32.BF16 R20, R192.reuse, R184, R20 ;  /* 0x000000b8c014723c */ /* 0x040ff00000041814 */
[C---:B------:R-:W-:Y:S01]  /*7180*/  HMMA.16816.F32.BF16 R24, R192.reuse, R186, R24 ;  /* 0x000000bac018723c */ /* 0x040fe20000041818 */
[----:B------:R-:W1:Y:S07]  /*7190*/  LDSM.16.M88.4 R184, [R248+-0x5000] ;  /* 0xffb00000f8b8783b */ /* 0x000e6e0000000200 */
[C---:B------:R-:W-:Y:S08]  /*71a0*/  HMMA.16816.F32.BF16 R28, R192.reuse, R188, R28 ;  /* 0x000000bcc01c723c */ /* 0x040ff0000004181c */
[----:B------:R-:W-:Y:S01]  /*71b0*/  HMMA.16816.F32.BF16 R32, R192, R190, R32 ;  /* 0x000000bec020723c */ /* 0x000fe20000041820 */
[----:B------:R-:W1:Y:S07]  /*71c0*/  LDSM.16.M88.4 R188, [R248+-0x4800] ;  /* 0xffb80000f8bc783b */ /* 0x000e6e0000000200 */
[C---:B-1----:R-:W-:Y:S08]  /*71d0*/  HMMA.16816.F32.BF16 R4, R196.reuse, R176, R4 ;  /* 0x000000b0c404723c */ /* 0x042ff00000041804 */
[C---:B------:R-:W-:Y:S01]  /*71e0*/  HMMA.16816.F32.BF16 R8, R196.reuse, R178, R8 ;  /* 0x000000b2c408723c */ /* 0x040fe20000041808 */
[----:B------:R-:W1:Y:S07]  /*71f0*/  LDSM.16.M88.4 R176, [R135+0x2000] ;  /* 0x0020000087b0783b */ /* 0x000e6e0000000200 */
[C---:B------:R-:W-:Y:S08]  /*7200*/  HMMA.16816.F32.BF16 R12, R196.reuse, R180, R12 ;  /* 0x000000b4c40c723c */ /* 0x040ff0000004180c */
[C---:B------:R-:W-:Y:S01]  /*7210*/  HMMA.16816.F32.BF16 R16, R196.reuse, R182, R16 ;  /* 0x000000b6c410723c */ /* 0x040fe20000041810 */
[----:B------:R-:W1:Y:S07]  /*7220*/  LDSM.16.M88.4 R180, [R135+0x2800] ;  /* 0x0028000087b4783b */ /* 0x000e6e0000000200 */
[C---:B------:R-:W-:Y:S08]  /*7230*/  HMMA.16816.F32.BF16 R20, R196.reuse, R184, R20 ;  /* 0x000000b8c414723c */ /* 0x040ff00000041814 */
[C---:B------:R-:W-:Y:S01]  /*7240*/  HMMA.16816.F32.BF16 R24, R196.reuse, R186, R24 ;  /* 0x000000bac418723c */ /* 0x040fe20000041818 */
[----:B------:R-:W5:Y:S07]  /*7250*/  LDSM.16.M88.4 R184, [R135+0x3000] ;  /* 0x0030000087b8783b */ /* 0x000f6e0000000200 */
[C---:B------:R-:W-:Y:S08]  /*7260*/  HMMA.16816.F32.BF16 R28, R196.reuse, R188, R28 ;  /* 0x000000bcc41c723c */ /* 0x040ff0000004181c */
[----:B------:R-:W-:Y:S01]  /*7270*/  HMMA.16816.F32.BF16 R32, R196, R190, R32 ;  /* 0x000000bec420723c */ /* 0x000fe20000041820 */
[----:B------:R-:W2:Y:S07]  /*7280*/  LDSM.16.M88.4 R188, [R135+0x3800] ;  /* 0x0038000087bc783b */ /* 0x000eae0000000200 */
[C---:B-1----:R-:W-:Y:S08]  /*7290*/  HMMA.16816.F32.BF16 R4, R200.reuse, R176, R4 ;  /* 0x000000b0c804723c */ /* 0x042ff00000041804 */
[C---:B------:R-:W-:Y:S08]  /*72a0*/  HMMA.16816.F32.BF16 R8, R200.reuse, R178, R8 ;  /* 0x000000b2c808723c */ /* 0x040ff00000041808 */
[C---:B------:R-:W-:Y:S08]  /*72b0*/  HMMA.16816.F32.BF16 R12, R200.reuse, R180, R12 ;  /* 0x000000b4c80c723c */ /* 0x040ff0000004180c */
[C---:B------:R-:W-:Y:S01]  /*72c0*/  HMMA.16816.F32.BF16 R16, R200.reuse, R182, R16 ;  /* 0x000000b6c810723c */ /* 0x040fe20000041810 */
[----:B-----5:R1:W2:Y:S07]  /*72d0*/  LDSM.16.M88.4 R176, [R132] ;  /* 0x0000000084b0783b */ /* 0x0202ae0000000200 */
[C---:B------:R-:W-:Y:S01]  /*72e0*/  HMMA.16816.F32.BF16 R20, R200.reuse, R184, R20 ;  /* 0x000000b8c814723c */ /* 0x040fe20000041814 */
[----:B--2---:R2:W2:Y:S07]  /*72f0*/  LDSM.16.M88.4 R180, [R3] ;  /* 0x0000000003b4783b */ /* 0x0044ae0000000200 */
[C---:B------:R-:W-:Y:S01]  /*7300*/  HMMA.16816.F32.BF16 R24, R200.reuse, R186, R24 ;  /* 0x000000bac818723c */ /* 0x040fe20000041818 */
[----:B----4-:R4:W2:Y:S07]  /*7310*/  LDSM.16.M88.4 R184, [R2] ;  /* 0x0000000002b8783b */ /* 0x0108ae0000000200 */
[C---:B------:R-:W-:Y:S01]  /*7320*/  HMMA.16816.F32.BF16 R28, R200.reuse, R188, R28 ;  /* 0x000000bcc81c723c */ /* 0x040fe2000004181c */
[----:B-1----:R-:W5:Y:S07]  /*7330*/  LDL R132, [R1+0x28] ;  /* 0x0000280001847983 */ /* 0x002f6e0000100800 */
[----:B------:R-:W-:Y:S01]  /*7340*/  HMMA.16816.F32.BF16 R32, R200, R190, R32 ;  /* 0x000000bec820723c */ /* 0x000fe20000041820 */
[----:B---3--:R1:W3:Y:S08]  /*7350*/  LDSM.16.M88.4 R188, [R0] ;  /* 0x0000000000bc783b */ /* 0x0082f00000000200 */
[----:B--2---:R-:W2:Y:S01]  /*7360*/  LDL R3, [R1+0x1c] ;  /* 0x00001c0001037983 */ /* 0x004ea20000100800 */
[C---:B------:R-:W-:Y:S03]  /*7370*/  HMMA.16816.F32.BF16 R4, R204.reuse, R176, R4 ;  /* 0x000000b0cc04723c */ /* 0x040fe60000041804 */
[----:B----4-:R-:W4:Y:S05]  /*7380*/  LDL R2, [R1+0x20] ;  /* 0x0000200001027983 */ /* 0x010f2a0000100800 */
[C---:B------:R-:W-:Y:S01]  /*7390*/  HMMA.16816.F32.BF16 R8, R204.reuse, R178, R8 ;  /* 0x000000b2cc08723c */ /* 0x040fe20000041808 */
[----:B------:R-:W3:Y:S07]  /*73a0*/  LDSM.16.M88.4 R176, [R249+0x2000] ;  /* 0x00200000f9b0783b */ /* 0x000eee0000000200 */
[C---:B------:R-:W-:Y:S01]  /*73b0*/  HMMA.16816.F32.BF16 R12, R204.reuse, R180, R12 ;  /* 0x000000b4cc0c723c */ /* 0x040fe2000004180c */
[----:B-1----:R-:W4:Y:S07]  /*73c0*/  LDL R0, [R1+0x24] ;  /* 0x0000240001007983 */ /* 0x002f2e0000100800 */
[C---:B------:R-:W-:Y:S01]  /*73d0*/  HMMA.16816.F32.BF16 R16, R204.reuse, R182, R16 ;  /* 0x000000b6cc10723c */ /* 0x040fe20000041810 */
[----:B------:R-:W1:Y:S07]  /*73e0*/  LDSM.16.M88.4 R180, [R249+0x2800] ;  /* 0x00280000f9b4783b */ /* 0x000e6e0000000200 */
[C---:B------:R-:W-:Y:S08]  /*73f0*/  HMMA.16816.F32.BF16 R20, R204.reuse, R184, R20 ;  /* 0x000000b8cc14723c */ /* 0x040ff00000041814 */
[C---:B------:R-:W-:Y:S01]  /*7400*/  HMMA.16816.F32.BF16 R24, R204.reuse, R186, R24 ;  /* 0x000000bacc18723c */ /* 0x040fe20000041818 */
[----:B------:R-:W1:Y:S07]  /*7410*/  LDSM.16.M88.4 R184, [R249+0x3000] ;  /* 0x00300000f9b8783b */ /* 0x000e6e0000000200 */
[C---:B---3--:R-:W-:Y:S08]  /*7420*/  HMMA.16816.F32.BF16 R28, R204.reuse, R188, R28 ;  /* 0x000000bccc1c723c */ /* 0x048ff0000004181c */
[----:B------:R-:W-:Y:S01]  /*7430*/  HMMA.16816.F32.BF16 R32, R204, R190, R32 ;  /* 0x000000becc20723c */ /* 0x000fe20000041820 */
[----:B------:R-:W3:Y:S07]  /*7440*/  LDSM.16.M88.4 R188, [R249+0x3800] ;  /* 0x00380000f9bc783b */ /* 0x000eee0000000200 */
[C---:B------:R-:W-:Y:S08]  /*7450*/  HMMA.16816.F32.BF16 R4, R208.reuse, R176, R4 ;  /* 0x000000b0d004723c */ /* 0x040ff00000041804 */
[C---:B------:R-:W-:Y:S01]  /*7460*/  HMMA.16816.F32.BF16 R8, R208.reuse, R178, R8 ;  /* 0x000000b2d008723c */ /* 0x040fe20000041808 */
[----:B------:R-:W3:Y:S07]  /*7470*/  LDSM.16.M88.4 R176, [R248+-0x4000] ;  /* 0xffc00000f8b0783b */ /* 0x000eee0000000200 */
[C---:B-1----:R-:W-:Y:S08]  /*7480*/  HMMA.16816.F32.BF16 R12, R208.reuse, R180, R12 ;  /* 0x000000b4d00c723c */ /* 0x042ff0000004180c */
[C---:B------:R-:W-:Y:S01]  /*7490*/  HMMA.16816.F32.BF16 R16, R208.reuse, R182, R16 ;  /* 0x000000b6d010723c */ /* 0x040fe20000041810 */
[----:B------:R-:W1:Y:S07]  /*74a0*/  LDSM.16.M88.4 R180, [R248+-0x3800] ;  /* 0xffc80000f8b4783b */ /* 0x000e6e0000000200 */
[C---:B------:R-:W-:Y:S08]  /*74b0*/  HMMA.16816.F32.BF16 R20, R208.reuse, R184, R20 ;  /* 0x000000b8d014723c */ /* 0x040ff00000041814 */
[C---:B------:R-:W-:Y:S01]  /*74c0*/  HMMA.16816.F32.BF16 R24, R208.reuse, R186, R24 ;  /* 0x000000bad018723c */ /* 0x040fe20000041818 */
[----:B------:R-:W1:Y:S07]  /*74d0*/  LDSM.16.M88.4 R184, [R248+-0x3000] ;  /* 0xffd00000f8b8783b */ /* 0x000e6e0000000200 */
[C---:B---3--:R-:W-:Y:S08]  /*74e0*/  HMMA.16816.F32.BF16 R28, R208.reuse, R188, R28 ;  /* 0x000000bcd01c723c */ /* 0x048ff0000004181c */
[----:B------:R-:W-:Y:S01]  /*74f0*/  HMMA.16816.F32.BF16 R32, R208, R190, R32 ;  /* 0x000000bed020723c */ /* 0x000fe20000041820 */
[----:B------:R-:W-:Y:S07]  /*7500*/  LDSM.16.M88.4 R188, [R135+0x4000] ;  /* 0x0040000087bc783b */ /* 0x000fee0000000200 */
[C---:B------:R-:W-:Y:S08]  /*7510*/  HMMA.16816.F32.BF16 R4, R212.reuse, R176, R4 ;  /* 0x000000b0d404723c */ /* 0x040ff00000041804 */
[C---:B------:R-:W-:Y:S01]  /*7520*/  HMMA.16816.F32.BF16 R8, R212.reuse, R178, R8 ;  /* 0x000000b2d408723c */ /* 0x040fe20000041808 */
[----:B------:R-:W3:Y:S07]  /*7530*/  LDSM.16.M88.4 R176, [R248+-0x2800] ;  /* 0xffd80000f8b0783b */ /* 0x000eee0000000200 */
[C---:B-1----:R-:W-:Y:S08]  /*7540*/  HMMA.16816.F32.BF16 R12, R212.reuse, R180, R12 ;  /* 0x000000b4d40c723c */ /* 0x042ff0000004180c */
[C---:B------:R-:W-:Y:S01]  /*7550*/  HMMA.16816.F32.BF16 R16, R212.reuse, R182, R16 ;  /* 0x000000b6d410723c */ /* 0x040fe20000041810 */
[----:B------:R-:W1:Y:S07]  /*7560*/  LDSM.16.M88.4 R180, [R135+0x4800] ;  /* 0x0048000087b4783b */ /* 0x000e6e0000000200 */
[C---:B------:R-:W-:Y:S08]  /*7570*/  HMMA.16816.F32.BF16 R20, R212.reuse, R184, R20 ;  /* 0x000000b8d414723c */ /* 0x040ff00000041814 */
[C---:B------:R-:W-:Y:S01]  /*7580*/  HMMA.16816.F32.BF16 R24, R212.reuse, R186, R24 ;  /* 0x000000bad418723c */ /* 0x040fe20000041818 */
[----:B------:R-:W-:Y:S07]  /*7590*/  LDSM.16.M88.4 R184, [R135+0x5800] ;  /* 0x0058000087b8783b */ /* 0x000fee0000000200 */
[C---:B---3--:R-:W-:Y:S08]  /*75a0*/  HMMA.16816.F32.BF16 R28, R212.reuse, R176, R28 ;  /* 0x000000b0d41c723c */ /* 0x048ff0000004181c */
[----:B------:R-:W-:Y:S01]  /*75b0*/  HMMA.16816.F32.BF16 R32, R212, R178, R32 ;  /* 0x000000b2d420723c */ /* 0x000fe20000041820 */
[----:B------:R-:W3:Y:S07]  /*75c0*/  LDSM.16.M88.4 R176, [R135+0x5000] ;  /* 0x0050000087b0783b */ /* 0x000eee0000000200 */
[C---:B------:R-:W-:Y:S08]  /*75d0*/  HMMA.16816.F32.BF16 R4, R216.reuse, R188, R4 ;  /* 0x000000bcd804723c */ /* 0x040ff00000041804 */
[C---:B------:R-:W-:Y:S08]  /*75e0*/  HMMA.16816.F32.BF16 R8, R216.reuse, R190, R8 ;  /* 0x000000bed808723c */ /* 0x040ff00000041808 */
[C---:B-1----:R-:W-:Y:S08]  /*75f0*/  HMMA.16816.F32.BF16 R12, R216.reuse, R180, R12 ;  /* 0x000000b4d80c723c */ /* 0x042ff0000004180c */
[C---:B------:R-:W-:Y:S08]  /*7600*/  HMMA.16816.F32.BF16 R16, R216.reuse, R182, R16 ;  /* 0x000000b6d810723c */ /* 0x040ff00000041810 */
[C---:B---3--:R-:W-:Y:S08]  /*7610*/  HMMA.16816.F32.BF16 R20, R216.reuse, R176, R20 ;  /* 0x000000b0d814723c */ /* 0x048ff00000041814 */
[C---:B------:R-:W-:Y:S08]  /*7620*/  HMMA.16816.F32.BF16 R24, R216.reuse, R178, R24 ;  /* 0x000000b2d818723c */ /* 0x040ff00000041818 */
[C---:B------:R-:W-:Y:S08]  /*7630*/  HMMA.16816.F32.BF16 R28, R216.reuse, R184, R28 ;  /* 0x000000b8d81c723c */ /* 0x040ff0000004181c */
[----:B------:R-:W-:Y:S01]  /*7640*/  HMMA.16816.F32.BF16 R32, R216, R186, R32 ;  /* 0x000000bad820723c */ /* 0x000fe20000041820 */
[----:B-----5:R1:W3:Y:S08]  /*7650*/  LDSM.16.M88.4 R188, [R132] ;  /* 0x0000000084bc783b */ /* 0x0202f00000000200 */
[----:B--2---:R2:W2:Y:S08]  /*7660*/  LDSM.16.M88.4 R176, [R3] ;  /* 0x0000000003b0783b */ /* 0x0044b00000000200 */
[----:B----4-:R4:W2:Y:S08]  /*7670*/  LDSM.16.M88.4 R180, [R2] ;  /* 0x0000000002b4783b */ /* 0x0108b00000000200 */
[----:B-1----:R-:W5:Y:S04]  /*7680*/  LDL R132, [R1+0x8] ;  /* 0x0000080001847983 */ /* 0x002f680000100800 */
[----:B------:R1:W2:Y:S01]  /*7690*/  LDSM.16.M88.4 R184, [R0] ;  /* 0x0000000000b8783b */ /* 0x0002a20000000200 */
[C---:B---3--:R-:W-:Y:S07]  /*76a0*/  HMMA.16816.F32.BF16 R4, R220.reuse, R188, R4 ;  /* 0x000000bcdc04723c */ /* 0x048fee0000041804 */
[----:B--2---:R-:W2:Y:S04]  /*76b0*/  LDL R3, [R1+0x2c] ;  /* 0x00002c0001037983 */ /* 0x004ea80000100800 */
[----:B----4-:R-:W3:Y:S01]  /*76c0*/  LDL R2, [R1+0x30] ;  /* 0x0000300001027983 */ /* 0x010ee20000100800 */
[C---:B------:R-:W-:Y:S03]  /*76d0*/  HMMA.16816.F32.BF16 R8, R220.reuse, R190, R8 ;  /* 0x000000bedc08723c */ /* 0x040fe60000041808 */
[----:B------:R-:W-:Y:S05]  /*76e0*/  LDSM.16.M88.4 R188, [R249+0x4800] ;  /* 0x00480000f9bc783b */ /* 0x000fea0000000200 */
[C---:B------:R-:W-:Y:S03]  /*76f0*/  HMMA.16816.F32.BF16 R12, R220.reuse, R176, R12 ;  /* 0x000000b0dc0c723c */ /* 0x040fe6000004180c */
[----:B-1----:R-:W4:Y:S05]  /*7700*/  LDL R0, [R1+0x34] ;  /* 0x0000340001007983 */ /* 0x002f2a0000100800 */
[C---:B------:R-:W-:Y:S01]  /*7710*/  HMMA.16816.F32.BF16 R16, R220.reuse, R178, R16 ;  /* 0x000000b2dc10723c */ /* 0x040fe20000041810 */
[----:B------:R-:W1:Y:S07]  /*7720*/  LDSM.16.M88.4 R176, [R249+0x4000] ;  /* 0x00400000f9b0783b */ /* 0x000e6e0000000200 */
[C---:B------:R-:W-:Y:S08]  /*7730*/  HMMA.16816.F32.BF16 R20, R220.reuse, R180, R20 ;  /* 0x000000b4dc14723c */ /* 0x040ff00000041814 */
[C---:B------:R-:W-:Y:S01]  /*7740*/  HMMA.16816.F32.BF16 R24, R220.reuse, R182, R24 ;  /* 0x000000b6dc18723c */ /* 0x040fe20000041818 */
[----:B------:R-:W1:Y:S07]  /*7750*/  LDSM.16.M88.4 R180, [R249+0x5000] ;  /* 0x00500000f9b4783b */ /* 0x000e6e0000000200 */
[C---:B------:R-:W-:Y:S08]  /*7760*/  HMMA.16816.F32.BF16 R28, R220.reuse, R184, R28 ;  /* 0x000000b8dc1c723c */ /* 0x040ff0000004181c */
[----:B------:R-:W-:Y:S01]  /*7770*/  HMMA.16816.F32.BF16 R32, R220, R186, R32 ;  /* 0x000000badc20723c */ /* 0x000fe20000041820 */
[----:B------:R-:W-:Y:S07]  /*7780*/  LDSM.16.M88.4 R184, [R248+-0x2000] ;  /* 0xffe00000f8b8783b */ /* 0x000fee0000000200 */
[C---:B-1----:R-:W-:Y:S08]  /*7790*/  HMMA.16816.F32.BF16 R4, R224.reuse, R176, R4 ;  /* 0x000000b0e004723c */ /* 0x042ff00000041804 */
[C---:B------:R-:W-:Y:S01]  /*77a0*/  HMMA.16816.F32.BF16 R8, R224.reuse, R178, R8 ;  /* 0x000000b2e008723c */ /* 0x040fe20000041808 */
[----:B------:R-:W1:Y:S07]  /*77b0*/  LDSM.16.M88.4 R176, [R249+0x5800] ;  /* 0x00580000f9b0783b */ /* 0x000e6e0000000200 */
[C---:B------:R-:W-:Y:S08]  /*77c0*/  HMMA.16816.F32.BF16 R12, R224.reuse, R188, R12 ;  /* 0x000000bce00c723c */ /* 0x040ff0000004180c */
[C---:B------:R-:W-:Y:S01]  /*77d0*/  HMMA.16816.F32.BF16 R16, R224.reuse, R190, R16 ;  /* 0x000000bee010723c */ /* 0x040fe20000041810 */
[----:B------:R-:W1:Y:S07]  /*77e0*/  LDSM.16.M88.4 R188, [R248+-0x1800] ;  /* 0xffe80000f8bc783b */ /* 0x000e6e0000000200 */
[C---:B------:R-:W-:Y:S08]  /*77f0*/  HMMA.16816.F32.BF16 R20, R224.reuse, R180, R20 ;  /* 0x000000b4e014723c */ /* 0x040ff00000041814 */
[C---:B------:R-:W-:Y:S01]  /*7800*/  HMMA.16816.F32.BF16 R24, R224.reuse, R182, R24 ;  /* 0x000000b6e018723c */ /* 0x040fe20000041818 */
[----:B------:R-:W-:Y:S07]  /*7810*/  LDSM.16.M88.4 R180, [R248+-0x800] ;  /* 0xfff80000f8b4783b */ /* 0x000fee0000000200 */
[C---:B-1----:R-:W-:Y:S08]  /*7820*/  HMMA.16816.F32.BF16 R28, R224.reuse, R176, R28 ;  /* 0x000000b0e01c723c */ /* 0x042ff0000004181c */
[----:B------:R-:W-:Y:S01]  /*7830*/  HMMA.16816.F32.BF16 R32, R224, R178, R32 ;  /* 0x000000b2e020723c */ /* 0x000fe20000041820 */
[----:B------:R-:W1:Y:S07]  /*7840*/  LDSM.16.M88.4 R176, [R248+-0x1000] ;  /* 0xfff00000f8b0783b */ /* 0x000e6e0000000200 */
[C---:B------:R-:W-:Y:S08]  /*7850*/  HMMA.16816.F32.BF16 R4, R228.reuse, R184, R4 ;  /* 0x000000b8e404723c */ /* 0x040ff00000041804 */
[C---:B------:R-:W-:Y:S01]  /*7860*/  HMMA.16816.F32.BF16 R8, R228.reuse, R186, R8 ;  /* 0x000000bae408723c */ /* 0x040fe20000041808 */
        /* <DEDUP_REMOVED lines=9> */
[----:B------:R-:W1:Y:S07]  /*7900*/  LDSM.16.M88.4 R180, [R135+0x7800] ;  /* 0x0078000087b4783b */ /* 0x000e6e0000000200 */
        /* <DEDUP_REMOVED lines=8> */
[----:B------:R-:W-:Y:S08]  /*7990*/  LDSM.16.M88.4 R180, [R249+0x6000] ;  /* 0x00600000f9b4783b */ /* 0x000ff00000000200 */
[----:B-----5:R-:W1:Y:S08]  /*79a0*/  LDSM.16.M88.4 R176, [R132] ;  /* 0x0000000084b0783b */ /* 0x020e700000000200 */
[----:B--2---:R-:W2:Y:S08]  /*79b0*/  LDSM.16.M88.4 R184, [R3] ;  /* 0x0000000003b8783b */ /* 0x004eb00000000200 */
[----:B---3--:R-:W3:Y:S01]  /*79c0*/  LDSM.16.M88.4 R188, [R2] ;  /* 0x0000000002bc783b */ /* 0x008ee20000000200 */
[C---:B-1----:R-:W-:Y:S08]  /*79d0*/  HMMA.16816.F32.BF16 R4, R236.reuse, R176, R4 ;  /* 0x000000b0ec04723c */ /* 0x042ff00000041804 */
[C---:B------:R-:W-:Y:S01]  /*79e0*/  HMMA.16816.F32.BF16 R8, R236.reuse, R178, R8 ;  /* 0x000000b2ec08723c */ /* 0x040fe20000041808 */
[----:B----4-:R-:W1:Y:S07]  /*79f0*/  LDSM.16.M88.4 R176, [R0] ;  /* 0x0000000000b0783b */ /* 0x010e6e0000000200 */
[C---:B--2---:R-:W-:Y:S08]  /*7a00*/  HMMA.16816.F32.BF16 R12, R236.reuse, R184, R12 ;  /* 0x000000b8ec0c723c */ /* 0x044ff0000004180c */
[C---:B------:R-:W-:Y:S01]  /*7a10*/  HMMA.16816.F32.BF16 R16, R236.reuse, R186, R16 ;  /* 0x000000baec10723c */ /* 0x040fe20000041810 */
[----:B------:R-:W2:Y:S07]  /*7a20*/  LDSM.16.M88.4 R184, [R249+0x6800] ;  /* 0x00680000f9b8783b */ /* 0x000eae0000000200 */
[C---:B---3--:R-:W-:Y:S08]  /*7a30*/  HMMA.16816.F32.BF16 R20, R236.reuse, R188, R20 ;  /* 0x000000bcec14723c */ /* 0x048ff00000041814 */
[C---:B------:R-:W-:Y:S01]  /*7a40*/  HMMA.16816.F32.BF16 R24, R236.reuse, R190, R24 ;  /* 0x000000beec18723c */ /* 0x040fe20000041818 */
[----:B------:R-:W-:Y:S07]  /*7a50*/  LDSM.16.M88.4 R188, [R248] ;  /* 0x00000000f8bc783b */ /* 0x000fee0000000200 */
[C---:B-1----:R-:W-:Y:S08]  /*7a60*/  HMMA.16816.F32.BF16 R28, R236.reuse, R176, R28 ;  /* 0x000000b0ec1c723c */ /* 0x042ff0000004181c */
[----:B------:R-:W-:Y:S01]  /*7a70*/  HMMA.16816.F32.BF16 R32, R236, R178, R32 ;  /* 0x000000b2ec20723c */ /* 0x000fe20000041820 */
[----:B------:R-:W1:Y:S07]  /*7a80*/  LDSM.16.M88.4 R176, [R249+0x7000] ;  /* 0x00700000f9b0783b */ /* 0x000e6e0000000200 */
[C---:B------:R-:W-:Y:S08]  /*7a90*/  HMMA.16816.F32.BF16 R4, R240.reuse, R180, R4 ;  /* 0x000000b4f004723c */ /* 0x040ff00000041804 */
[C---:B------:R-:W-:Y:S01]  /*7aa0*/  HMMA.16816.F32.BF16 R8, R240.reuse, R182, R8 ;  /* 0x000000b6f008723c */ /* 0x040fe20000041808 */
[----:B------:R-:W3:Y:S07]  /*7ab0*/  LDSM.16.M88.4 R180, [R249+0x7800] ;  /* 0x00780000f9b4783b */ /* 0x000eee0000000200 */
[C---:B--2---:R-:W-:Y:S08]  /*7ac0*/  HMMA.16816.F32.BF16 R12, R240.reuse, R184, R12 ;  /* 0x000000b8f00c723c */ /* 0x044ff0000004180c */
[C---:B------:R-:W-:Y:S08]  /*7ad0*/  HMMA.16816.F32.BF16 R16, R240.reuse, R186, R16 ;  /* 0x000000baf010723c */ /* 0x040ff00000041810 */
[C---:B-1----:R-:W-:Y:S08]  /*7ae0*/  HMMA.16816.F32.BF16 R20, R240.reuse, R176, R20 ;  /* 0x000000b0f014723c */ /* 0x042ff00000041814 */
[C---:B------:R-:W-:Y:S01]  /*7af0*/  HMMA.16816.F32.BF16 R24, R240.reuse, R178, R24 ;  /* 0x000000b2f018723c */ /* 0x040fe20000041818 */
[----:B------:R-:W1:Y:S07]  /*7b00*/  LDSM.16.M88.4 R176, [R248+0x800] ;  /* 0x00080000f8b0783b */ /* 0x000e6e0000000200 */
[C---:B---3--:R-:W-:Y:S08]  /*7b10*/  HMMA.16816.F32.BF16 R28, R240.reuse, R180, R28 ;  /* 0x000000b4f01c723c */ /* 0x048ff0000004181c */
[----:B------:R-:W-:Y:S08]  /*7b20*/  HMMA.16816.F32.BF16 R32, R240, R182, R32 ;  /* 0x000000b6f020723c */ /* 0x000ff00000041820 */
[C---:B------:R-:W-:Y:S08]  /*7b30*/  HMMA.16816.F32.BF16 R4, R244.reuse, R188, R4 ;  /* 0x000000bcf404723c */ /* 0x040ff00000041804 */
[C---:B------:R-:W-:Y:S08]  /*7b40*/  HMMA.16816.F32.BF16 R8, R244.reuse, R190, R8 ;  /* 0x000000bef408723c */ /* 0x040ff00000041808 */
[C---:B-1----:R-:W-:Y:S08]  /*7b50*/  HMMA.16816.F32.BF16 R12, R244.reuse, R176, R12 ;  /* 0x000000b0f40c723c */ /* 0x042ff0000004180c */
[----:B------:R-:W-:Y:S01]  /*7b60*/  FMUL.FTZ R4, R4, c[0x0][0x320] ;  /* 0x0000c80004047a20 */ /* 0x000fe20000410000 */
[C---:B------:R-:W-:Y:S03]  /*7b70*/  HMMA.16816.F32.BF16 R16, R244.reuse, R178, R16 ;  /* 0x000000b2f410723c */ /* 0x040fe60000041810 */
[----:B------:R-:W1:Y:S01]  /*7b80*/  MUFU.TANH R2, R4 ;  /* 0x0000000400027308 */ /* 0x000e620000002400 */
[----:B------:R-:W-:Y:S02]  /*7b90*/  FMUL.FTZ R5, R5, c[0x0][0x320] ;  /* 0x0000c80005057a20 */ /* 0x000fe40000410000 */
[----:B------:R-:W-:Y:S02]  /*7ba0*/  FMUL.FTZ R6, R6, c[0x0][0x320] ;  /* 0x0000c80006067a20 */ /* 0x000fe40000410000 */
[----:B------:R-:W-:Y:S04]  /*7bb0*/  FMUL.FTZ R7, R7, c[0x0][0x320] ;  /* 0x0000c80007077a20 */ /* 0x000fe80000410000 */
[----:B------:R-:W-:Y:S01]  /*7bc0*/  FMUL.FTZ R10, R10, c[0x0][0x320] ;  /* 0x0000c8000a0a7a20 */ /* 0x000fe20000410000 */
[----:B------:R-:W2:Y:S01]  /*7bd0*/  MUFU.TANH R0, R5 ;  /* 0x0000000500007308 */ /* 0x000ea20000002400 */
[----:B------:R-:W-:Y:S02]  /*7be0*/  FMUL.FTZ R11, R11, c[0x0][0x320] ;  /* 0x0000c8000b0b7a20 */ /* 0x000fe40000410000 */
[----:B------:R-:W-:Y:S02]  /*7bf0*/  FMUL.FTZ R14, R14, c[0x0][0x320] ;  /* 0x0000c8000e0e7a20 */ /* 0x000fe40000410000 */
[----:B------:R-:W-:Y:S02]  /*7c00*/  FMUL.FTZ R8, R8, c[0x0][0x320] ;  /* 0x0000c80008087a20 */ /* 0x000fe40000410000 */
[----:B------:R-:W-:Y:S02]  /*7c10*/  FMUL.FTZ R9, R9, c[0x0][0x320] ;  /* 0x0000c80009097a20 */ /* 0x000fe40000410000 */
[----:B------:R-:W-:Y:S01]  /*7c20*/  FMUL.FTZ R15, R15, c[0x0][0x320] ;  /* 0x0000c8000f0f7a20 */ /* 0x000fe20000410000 */
[----:B------:R-:W-:Y:S01]  /*7c30*/  MUFU.TANH R190, R8 ;  /* 0x0000000800be7308 */ /* 0x000fe20000002400 */
[----:B------:R-:W-:Y:S02]  /*7c40*/  FMUL.FTZ R18, R18, c[0x0][0x320] ;  /* 0x0000c80012127a20 */ /* 0x000fe40000410000 */
[----:B------:R-:W-:Y:S01]  /*7c50*/  FMUL.FTZ R12, R12, c[0x0][0x320] ;  /* 0x0000c8000c0c7a20 */ /* 0x000fe20000410000 */
[----:B-1----:R1:W-:Y:S01]  /*7c60*/  STL [R1+0x70], R2 ;  /* 0x0000700201007387 */ /* 0x0023e20000100800 */
[----:B------:R-:W-:Y:S02]  /*7c70*/  FMUL.FTZ R13, R13, c[0x0][0x320] ;  /* 0x0000c8000d0d7a20 */ /* 0x000fe40000410000 */
[----:B------:R-:W-:Y:S02]  /*7c80*/  FMUL.FTZ R16, R16, c[0x0][0x320] ;  /* 0x0000c80010107a20 */ /* 0x000fe40000410000 */
[----:B------:R-:W-:Y:S01]  /*7c90*/  FMUL.FTZ R17, R17, c[0x0][0x320] ;  /* 0x0000c80011117a20 */ /* 0x000fe20000410000 */
[----:B------:R-:W-:Y:S01]  /*7ca0*/  MUFU.TANH R189, R9 ;  /* 0x0000000900bd7308 */ /* 0x000fe20000002400 */
[----:B------:R-:W-:Y:S01]  /*7cb0*/  FMUL.FTZ R19, R19, c[0x0][0x320] ;  /* 0x0000c80013137a20 */ /* 0x000fe20000410000 */
[----:B--2---:R2:W-:Y:S08]  /*7cc0*/  STL [R1+0x6c], R0 ;  /* 0x00006c0001007387 */ /* 0x0045f00000100800 */
[----:B------:R-:W-:Y:S10]  /*7cd0*/  MUFU.TANH R3, R15 ;  /* 0x0000000f00037308 */ /* 0x000ff40000002400 */
[----:B-1----:R-:W1:Y:S10]  /*7ce0*/  MUFU.TANH R2, R6 ;  /* 0x0000000600027308 */ /* 0x002e740000002400 */
[----:B--2---:R-:W2:Y:S10]  /*7cf0*/  MUFU.TANH R0, R7 ;  /* 0x0000000700007308 */ /* 0x004eb40000002400 */
[----:B------:R-:W-:Y:S01]  /*7d00*/  MUFU.TANH R188, R18 ;  /* 0x0000001200bc7308 */ /* 0x000fe20000002400 */
[----:B-1----:R1:W-:Y:S09]  /*7d10*/  STL [R1+0x80], R2 ;  /* 0x0000800201007387 */ /* 0x0023f20000100800 */
[----:B------:R-:W-:Y:S01]  /*7d20*/  MUFU.TANH R186, R12 ;  /* 0x0000000c00ba7308 */ /* 0x000fe20000002400 */
[----:B--2---:R2:W-:Y:S04]  /*7d30*/  STL [R1+0x7c], R0 ;  /* 0x00007c0001007387 */ /* 0x0045e80000100800 */
[----:B------:R-:W3:Y:S05]  /*7d40*/  LDSM.16.M88.4 R4, [R248+0x1000] ;  /* 0x00100000f804783b */ /* 0x000eea0000000200 */
[----:B------:R-:W-:Y:S10]  /*7d50*/  MUFU.TANH R185, R13 ;  /* 0x0000000d00b97308 */ /* 0x000ff40000002400 */
[----:B-1----:R-:W1:Y:S10]  /*7d60*/  MUFU.TANH R2, R10 ;  /* 0x0000000a00027308 */ /* 0x002e740000002400 */
[----:B--2---:R-:W2:Y:S10]  /*7d70*/  MUFU.TANH R0, R11 ;  /* 0x0000000b00007308 */ /* 0x004eb40000002400 */
[----:B------:R-:W-:Y:S01]  /*7d80*/  MUFU.TANH R182, R16 ;  /* 0x0000001000b67308 */ /* 0x000fe20000002400 */
[----:B-1----:R-:W-:Y:S01]  /*7d90*/  STL [R1+0x78], R2 ;  /* 0x0000780201007387 */ /* 0x002fe20000100800 */
[C---:B---3--:R-:W-:Y:S08]  /*7da0*/  HMMA.16816.F32.BF16 R20, R244.reuse, R4, R20 ;  /* 0x00000004f414723c */ /* 0x048ff00000041814 */
[----:B------:R-:W-:Y:S01]  /*7db0*/  MUFU.TANH R181, R17 ;  /* 0x0000001100b57308 */ /* 0x000fe20000002400 */
[----:B--2---:R1:W-:Y:S01]  /*7dc0*/  STL [R1+0x74], R0 ;  /* 0x0000740001007387 */ /* 0x0043e20000100800 */
[C---:B------:R-:W-:Y:S03]  /*7dd0*/  HMMA.16816.F32.BF16 R24, R244.reuse, R6, R24 ;  /* 0x00000006f418723c */ /* 0x040fe60000041818 */
[----:B------:R-:W2:Y:S01]  /*7de0*/  LDSM.16.M88.4 R8, [R248+0x1800] ;  /* 0x00180000f808783b */ /* 0x000ea20000000200 */
[----:B------:R-:W-:Y:S04]  /*7df0*/  DEPBAR.LE SB0, 0x0 ;  /* 0x000080000000791a */ /* 0x000fe80000000000 */
[----:B------:R-:W-:Y:S03]  /*7e00*/  MUFU.TANH R187, R19 ;  /* 0x0000001300bb7308 */ /* 0x000fe60000002400 */
[----:B------:R-:W-:Y:S03]  /*7e10*/  BAR.SYNC.DEFER_BLOCKING 0x0 ;  /* 0x0000000000007b1d */ /* 0x000fe60000010000 */
[----:B------:R-:W-:Y:S02]  /*7e20*/  FMUL.FTZ R18, R20, c[0x0][0x320] ;  /* 0x0000c80014127a20 */ /* 0x000fe40000410000 */
[----:B------:R-:W-:Y:S02]  /*7e30*/  FMUL.FTZ R21, R21, c[0x0][0x320] ;  /* 0x0000c80015157a20 */ /* 0x000fe40000410000 */
[----:B------:R-:W-:Y:S02]  /*7e40*/  FMUL.FTZ R22, R22, c[0x0][0x320] ;  /* 0x0000c80016167a20 */ /* 0x000fe40000410000 */
[----:B------:R-:W-:Y:S01]  /*7e50*/  MUFU.TANH R18, R18 ;  /* 0x0000001200127308 */ /* 0x000fe20000002400 */
[----:B------:R-:W-:Y:S03]  /*7e60*/  FMUL.FTZ R23, R23, c[0x0][0x320] ;  /* 0x0000c80017177a20 */ /* 0x000fe60000410000 */
[----:B------:R-:W-:Y:S02]  /*7e70*/  FMUL.FTZ R26, R26, c[0x0][0x320] ;  /* 0x0000c8001a1a7a20 */ /* 0x000fe40000410000 */
[----:B------:R-:W-:Y:S02]  /*7e80*/  FMUL.FTZ R27, R27, c[0x0][0x320] ;  /* 0x0000c8001b1b7a20 */ /* 0x000fe40000410000 */
[----:B------:R-:W-:Y:S02]  /*7e90*/  FMUL.FTZ R24, R24, c[0x0][0x320] ;  /* 0x0000c80018187a20 */ /* 0x000fe40000410000 */
[----:B------:R-:W-:Y:S01]  /*7ea0*/  FMUL.FTZ R25, R25, c[0x0][0x320] ;  /* 0x0000c80019197a20 */ /* 0x000fe20000410000 */
[----:B-1----:R-:W1:Y:S10]  /*7eb0*/  MUFU.TANH R0, R14 ;  /* 0x0000000e00007308 */ /* 0x002e740000002400 */
[----:B------:R-:W-:Y:S01]  /*7ec0*/  MUFU.TANH R180, R26 ;  /* 0x0000001a00b47308 */ /* 0x000fe20000002400 */
[C---:B--2---:R-:W-:Y:S08]  /*7ed0*/  HMMA.16816.F32.BF16 R28, R244.reuse, R8, R28 ;  /* 0x00000008f41c723c */ /* 0x044ff0000004181c */
[----:B------:R-:W-:Y:S01]  /*7ee0*/  HMMA.16816.F32.BF16 R32, R244, R10, R32 ;  /* 0x0000000af420723c */ /* 0x000fe20000041820 */
[----:B------:R2:W-:Y:S01]  /*7ef0*/  MUFU.TANH R179, R27 ;  /* 0x0000001b00b37308 */ /* 0x0005e20000002400 */
[----:B-1----:R1:W-:Y:S04]  /*7f00*/  STL [R1+0x68], R0 ;  /* 0x0000680001007387 */ /* 0x0023e80000100800 */
[----:B------:R-:W3:Y:S05]  /*7f10*/  LDL R2, [R1+0x90] ;  /* 0x0000900001027983 */ /* 0x000eea0000100800 */
[----:B------:R-:W-:Y:S05]  /*7f20*/  MUFU.TANH R178, R21 ;  /* 0x0000001500b27308 */ /* 0x000fea0000002400 */
[----:B------:R-:W-:Y:S02]  /*7f30*/  FMUL.FTZ R30, R30, c[0x0][0x320] ;  /* 0x0000c8001e1e7a20 */ /* 0x000fe40000410000 */
[----:B------:R-:W-:Y:S02]  /*7f40*/  FMUL.FTZ R31, R31, c[0x0][0x320] ;  /* 0x0000c8001f1f7a20 */ /* 0x000fe40000410000 */
[----:B------:R-:W-:Y:S01]  /*7f50*/  FMUL.FTZ R28, R28, c[0x0][0x320] ;  /* 0x0000c8001c1c7a20 */ /* 0x000fe20000410000 */
[----:B------:R-:W4:Y:S03]  /*7f60*/  MUFU.TANH R4, R30 ;  /* 0x0000001e00047308 */ /* 0x000f260000002400 */
[----:B------:R-:W-:Y:S02]  /*7f70*/  FMUL.FTZ R35, R35, c[0x0][0x320] ;  /* 0x0000c80023237a20 */ /* 0x000fe40000410000 */
[----:B--2---:R-:W-:Y:S02]  /*7f80*/  FMUL.FTZ R27, R32, c[0x0][0x320] ;  /* 0x0000c800201b7a20 */ /* 0x004fe40000410000 */
[----:B------:R-:W-:Y:S01]  /*7f90*/  FMUL.FTZ R26, R33, c[0x0][0x320] ;  /* 0x0000c800211a7a20 */ /* 0x000fe20000410000 */
[----:B-1----:R-:W3:Y:S02]  /*7fa0*/  LDL R0, [R1+0xa8] ;  /* 0x0000a80001007983 */ /* 0x002ee40000100800 */
[----:B------:R1:W-:Y:S01]  /*7fb0*/  MUFU.TANH R132, R28 ;  /* 0x0000001c00847308 */ /* 0x0003e20000002400 */
[----:B------:R-:W-:Y:S01]  /*7fc0*/  FMUL.FTZ R34, R34, c[0x0][0x320] ;  /* 0x0000c80022227a20 */ /* 0x000fe20000410000 */
[----:B------:R2:W-:Y:S08]  /*7fd0*/  STL [R1+0x64], R3 ;  /* 0x0000640301007387 */ /* 0x0005f00000100800 */
[----:B------:R-:W-:Y:S01]  /*7fe0*/  MUFU.TANH R184, R22 ;  /* 0x0000001600b87308 */ /* 0x000fe20000002400 */
[----:B----4-:R-:W-:Y:S09]  /*7ff0*/  STL [R1+0x58], R4 ;  /* 0x0000580401007387 */ /* 0x010ff20000100800 */
[----:B------:R-:W-:Y:S01]  /*8000*/  MUFU.TANH R183, R23 ;  /* 0x0000001700b77308 */ /* 0x000fe20000002400 */
[----:B-1----:R-:W-:Y:S09]  /*8010*/  FMUL.FTZ R28, R29, c[0x0][0x320] ;  /* 0x0000c8001d1c7a20 */ /* 0x002ff20000410000 */
[----:B--2---:R-:W1:Y:S10]  /*8020*/  MUFU.TANH R3, R31 ;  /* 0x0000001f00037308 */ /* 0x004e740000002400 */
[----:B------:R-:W-:Y:S10]  /*8030*/  MUFU.TANH R177, R24 ;  /* 0x0000001800b17308 */ /* 0x000ff40000002400 */
[----:B------:R-:W-:Y:S01]  /*8040*/  MUFU.TANH R176, R25 ;  /* 0x0000001900b07308 */ /* 0x000fe20000002400 */
[----:B-1----:R1:W-:Y:S09]  /*8050*/  STL [R1+0x60], R3 ;  /* 0x0000600301007387 */ /* 0x0023f20000100800 */
[----:B------:R-:W-:Y:S10]  /*8060*/  MUFU.TANH R28, R28 ;  /* 0x0000001c001c7308 */ /* 0x000ff40000002400 */
[----:B------:R-:W-:Y:S10]  /*8070*/  MUFU.TANH R27, R27 ;  /* 0x0000001b001b7308 */ /* 0x000ff40000002400 */
[----:B-1----:R-:W1:Y:S10]  /*8080*/  MUFU.TANH R3, R35 ;  /* 0x0000002300037308 */ /* 0x002e740000002400 */
[----:B------:R-:W2:Y:S10]  /*8090*/  MUFU.TANH R26, R26 ;  /* 0x0000001a001a7308 */ /* 0x000eb40000002400 */
[----:B------:R4:W2:Y:S01]  /*80a0*/  MUFU.TANH R191, R34 ;  /* 0x0000002200bf7308 */ /* 0x0008a20000002400 */
[----:B-1----:R4:W-:Y:S01]  /*80b0*/  STL [R1+0x5c], R3 ;  /* 0x00005c0301007387 */ /* 0x0029e20000100800 */
[----:B---3--:R-:W-:Y:S11]  /*80c0*/  ISETP.GT.AND P0, PT, R2, R0, PT ;  /* 0x000000000200720c */ /* 0x008ff60003f04270 */
[----:B------:R-:W-:Y:S02]  /*80d0*/  @!UPT UIADD3 URZ, URZ, URZ, URZ ;  /* 0x0000003f3f3ff290 */ /* 0x000fe4000fffe03f */
[----:B------:R-:W-:-:S05]  /*80e0*/  @!P0 BRA `(.L_x_1054) ;  /* 0x000007a000008947 */ /* 0x000fca0003800000 */
[----:B--2-4-:R-:W2:Y:S01]  /*80f0*/  LDL R3, [R1+0xb4] ;  /* 0x0000b40001037983 */ /* 0x014ea20000100800 */
[----:B------:R-:W-:Y:S03]  /*8100*/  IMAD.MOV.U32 R11, RZ, RZ, RZ ;  /* 0x000000ffff0b7224 */ /* 0x000fe600078e00ff */
[----:B------:R-:W3:Y:S04]  /*8110*/  LDL.64 R22, [R1+0xc0] ;  /* 0x0000c00001167983 */ /* 0x000ee80000100a00 */
[----:B------:R-:W4:Y:S04]  /*8120*/  LDL R4, [R1+0xd4] ;  /* 0x0000d40001047983 */ /* 0x000f280000100800 */
[----:B------:R-:W1:Y:S04]  /*8130*/  S2R R13, SR_TID.X ;  /* 0x00000000000d7919 */ /* 0x000e680000002100 */
[----:B------:R-:W5:Y:S04]  /*8140*/  LDL.64 R20, [R1+0xb8] ;  /* 0x0000b80001147983 */ /* 0x000f680000100a00 */
[----:B------:R-:W4:Y:S04]  /*8150*/  LDL R10, [R1+0xd0] ;  /* 0x0000d000010a7983 */ /* 0x000f280000100800 */
[----:B------:R-:W5:Y:S04]  /*8160*/  LDL R9, [R1+0x174] ;  /* 0x0001740001097983 */ /* 0x000f680000100800 */
[----:B------:R-:W5:Y:S04]  /*8170*/  LDL R16, [R1+0x94] ;  /* 0x0000940001107983 */ /* 0x000f680000100800 */
[----:B------:R-:W5:Y:S01]  /*8180*/  LDL R8, [R1+0x178] ;  /* 0x0001780001087983 */ /* 0x000f620000100800 */
[--C-:B-1----:R-:W-:Y:S03]  /*8190*/  SHF.R.S32.HI R0, RZ, 0x1f, R13.reuse ;  /* 0x0000001fff007819 */ /* 0x102fe6000001140d */
[----:B------:R-:W5:Y:S01]  /*81a0*/  LDL R15, [R1+0x98] ;  /* 0x00009800010f7983 */ /* 0x000f620000100800 */
[----:B------:R-:W-:Y:S02]  /*81b0*/  SHF.R.S32.HI R12, RZ, 0x1f, R13 ;  /* 0x0000001fff0c7819 */ /* 0x000fe4000001140d */
[-C--:B------:R-:W-:Y:S01]  /*81c0*/  LEA.HI R0, R0, R13.reuse, RZ, 0x3 ;  /* 0x0000000d00007211 */ /* 0x080fe200078f18ff */
[----:B------:R-:W5:Y:S01]  /*81d0*/  LDL R7, [R1+0x17c] ;  /* 0x00017c0001077983 */ /* 0x000f620000100800 */
[----:B------:R-:W-:Y:S02]  /*81e0*/  LEA.HI R12, R12, R13, RZ, 0x3 ;  /* 0x0000000d0c0c7211 */ /* 0x000fe400078f18ff */
[----:B------:R-:W-:Y:S01]  /*81f0*/  LOP3.LUT R0, R0, 0xfffffff8, RZ, 0xc0, !PT ;  /* 0xfffffff800007812 */ /* 0x000fe200078ec0ff */
[----:B------:R-:W5:Y:S01]  /*8200*/  LDL R14, [R1+0x9c] ;  /* 0x00009c00010e7983 */ /* 0x000f620000100800 */
[----:B------:R-:W-:Y:S03]  /*8210*/  SHF.R.S32.HI R12, RZ, 0x3, R12 ;  /* 0x00000003ff0c7819 */ /* 0x000fe6000001140c */
[----:B------:R-:W-:Y:S01]  /*8220*/  IMAD.IADD R0, R13, 0x1, -R0 ;  /* 0x000000010d007824 */ /* 0x000fe200078e0a00 */
[----:B------:R-:W5:Y:S01]  /*8230*/  LDL R6, [R1+0x180] ;  /* 0x0001800001067983 */ /* 0x000f620000100800 */
[----:B------:R-:W-:Y:S02]  /*8240*/  IMAD.MOV.U32 R13, RZ, RZ, c[0x0][0x2b8] ;  /* 0x0000ae00ff0d7624 */ /* 0x000fe400078e00ff */
[----:B------:R-:W-:Y:S02]  /*8250*/  IMAD R0, R0, 0x20, R12 ;  /* 0x0000002000007824 */ /* 0x000fe400078e020c */
[----:B------:R-:W5:Y:S01]  /*8260*/  LDL R12, [R1+0x88] ;  /* 0x00008800010c7983 */ /* 0x000f620000100800 */
[----:B------:R-:W-:Y:S01]  /*8270*/  ISETP.NE.AND P1, PT, R13, 0x1, PT ;  /* 0x000000010d00780c */ /* 0x000fe20003f25270 */
[----:B--2---:R-:W-:Y:S05]  /*8280*/  IMAD R2, R2, 0x40, R3 ;  /* 0x0000004002027824 */ /* 0x004fea00078e0203 */
[----:B------:R-:W-:Y:S07]  /*8290*/  IADD3 R2, R2, -0x40, R0 ;  /* 0xffffffc002027810 */ /* 0x000fee0007ffe000 */
[----:B------:R-:W-:Y:S04]  /*82a0*/  @P1 IMAD.HI.U32 R3, R2, c[0x0][0x2bc], RZ ;  /* 0x0000af0002031a27 */ /* 0x000fe800078e00ff */
[----:B------:R-:W-:Y:S01]  /*82b0*/  IMAD.MOV.U32 R0, RZ, RZ, R2 ;  /* 0x000000ffff007224 */ /* 0x000fe200078e0002 */
[----:B------:R-:W-:Y:S04]  /*82c0*/  @P1 SHF.R.U32.HI R0, RZ, c[0x0][0x2c0], R3 ;  /* 0x0000b000ff001a19 */ /* 0x000fe80000011603 */
[C---:B---3--:R-:W-:Y:S04]  /*82d0*/  @!P6 IADD3 R3, P0, R0.reuse, R22, RZ ;  /* 0x000000160003e210 */ /* 0x048fe80007f1e0ff */
[----:B----4-:R-:W-:Y:S01]  /*82e0*/  @!P6 LEA.HI.X.SX32 R5, R0, R4, 0x1, P0 ;  /* 0x000000040005e211 */ /* 0x010fe200000f0eff */
[----:B------:R-:W-:Y:S01]  /*82f0*/  IMAD.MOV R0, RZ, RZ, -R0 ;  /* 0x000000ffff007224 */ /* 0x000fe200078e0a00 */
[C---:B------:R-:W-:Y:S03]  /*8300*/  @!P6 LEA R4, P0, R3.reuse, c[0x0][0x2a0], 0x2 ;  /* 0x0000a8000304ea11 */ /* 0x040fe600078010ff */
[----:B------:R-:W-:Y:S01]  /*8310*/  IMAD R13, R0, c[0x0][0x2b8], R2 ;  /* 0x0000ae00000d7a24 */ /* 0x000fe200078e0202 */
[----:B------:R-:W-:Y:S01]  /*8320*/  @!P6 LEA.HI.X R5, R3, c[0x0][0x2a4], R5, 0x2, P0 ;  /* 0x0000a9000305ea11 */ /* 0x000fe200000f1405 */
[C---:B-----5:R-:W-:Y:S01]  /*8330*/  IMAD.SHL.U32 R22, R16.reuse, 0x2, RZ ;  /* 0x0000000210167824 */ /* 0x060fe200078e00ff */
[----:B------:R-:W-:Y:S01]  /*8340*/  SHF.L.U64.HI R17, R16, 0x1, R9 ;  /* 0x0000000110117819 */ /* 0x000fe20000010209 */
[----:B------:R-:W-:Y:S01]  /*8350*/  IMAD.WIDE.U32 R2, R13, c[0x0][0x1e0], RZ ;  /* 0x000078000d027a25 */ /* 0x000fe200078e00ff */
[----:B------:R-:W-:Y:S01]  /*8360*/  SHF.R.S32.HI R0, RZ, 0x1f, R13 ;  /* 0x0000001fff007819 */ /* 0x000fe2000001140d */
[----:B------:R-:W2:Y:S02]  /*8370*/  @!P6 LDG.E R11, [R4.64] ;  /* 0x00000006040be981 */ /* 0x000ea4000c1e1900 */
[C---:B------:R-:W-:Y:S02]  /*8380*/  IMAD.SHL.U32 R21, R15.reuse, 0x2, RZ ;  /* 0x000000020f157824 */ /* 0x040fe400078e00ff */
[----:B------:R1:W-:Y:S01]  /*8390*/  STL [R1+0x8c], R13 ;  /* 0x00008c0d01007387 */ /* 0x0003e20000100800 */
[----:B------:R-:W-:Y:S01]  /*83a0*/  IMAD R0, R0, c[0x0][0x1e0], RZ ;  /* 0x0000780000007a24 */ /* 0x000fe200078e02ff */
[----:B------:R-:W-:Y:S03]  /*83b0*/  SHF.L.U64.HI R16, R15, 0x1, R8 ;  /* 0x000000010f107819 */ /* 0x000fe60000010208 */
[----:B------:R-:W-:Y:S01]  /*83c0*/  IMAD R0, R13, c[0x0][0x1e4], R0 ;  /* 0x000079000d007a24 */ /* 0x000fe200078e0200 */
[----:B------:R-:W-:Y:S03]  /*83d0*/  SHF.L.U64.HI R15, R14, 0x1, R7 ;  /* 0x000000010e0f7819 */ /* 0x000fe60000010207 */
[----:B------:R-:W-:Y:S02]  /*83e0*/  IMAD.IADD R3, R3, 0x1, R0 ;  /* 0x0000000103037824 */ /* 0x000fe400078e0200 */
[----:B------:R-:W-:Y:S01]  /*83f0*/  IMAD.SHL.U32 R19, R12, 0x2, RZ ;  /* 0x000000020c137824 */ /* 0x000fe200078e00ff */
[----:B--2---:R-:W-:Y:S01]  /*8400*/  SHF.R.S32.HI R5, RZ, 0x1f, R11 ;  /* 0x0000001fff057819 */ /* 0x004fe2000001140b */
[----:B------:R2:W-:Y:S01]  /*8410*/  STL [R1+0x84], R11 ;  /* 0x0000840b01007387 */ /* 0x0005e20000100800 */
[----:B------:R-:W-:Y:S04]  /*8420*/  IMAD.WIDE.U32 R2, R11, c[0x0][0x1f0], R2 ;  /* 0x00007c000b027a25 */ /* 0x000fe800078e0002 */
[----:B------:R-:W-:Y:S01]  /*8430*/  IMAD R5, R5, c[0x0][0x1f0], RZ ;  /* 0x00007c0005057a24 */ /* 0x000fe200078e02ff */
[----:B------:R-:W-:Y:S01]  /*8440*/  IADD3 R0, P0, R20, R2, RZ ;  /* 0x0000000214007210 */ /* 0x000fe20007f1e0ff */
[----:B------:R-:W-:Y:S01]  /*8450*/  IMAD.SHL.U32 R20, R14, 0x2, RZ ;  /* 0x000000020e147824 */ /* 0x000fe200078e00ff */
[----:B------:R-:W-:Y:S01]  /*8460*/  SHF.L.U64.HI R14, R12, 0x1, R6 ;  /* 0x000000010c0e7819 */ /* 0x000fe20000010206 */
[----:B------:R-:W-:Y:S05]  /*8470*/  IMAD R5, R11, c[0x0][0x1f4], R5 ;  /* 0x00007d000b057a24 */ /* 0x000fea00078e0205 */
[----:B------:R-:W-:Y:S02]  /*8480*/  IADD3.X R5, R10, R3, R5, P0, !PT ;  /* 0x000000030a057210 */ /* 0x000fe400007fe405 */
[C---:B-1----:R-:W-:Y:S04]  /*8490*/  LEA R13, P0, R0.reuse, c[0x0][0x1c8], 0x1 ;  /* 0x00007200000d7a11 */ /* 0x042fe800078008ff */
[----:B------:R-:W-:Y:S01]  /*84a0*/  LEA.HI.X R5, R0, c[0x0][0x1cc], R5, 0x1, P0 ;  /* 0x0000730000057a11 */ /* 0x000fe200000f0c05 */
[----:B------:R-:W-:-:S06]  /*84b0*/  BRA.DIV ~URZ, `(.L_x_1055) ;  /* 0x0000a2927f007947 */ /* 0x000fcc000b800000 */
[----:B------:R1:W3:Y:S02]  /*84c0*/  SHFL.IDX PT, R4, R5, RZ, 0x181f ;  /* 0x00181fff05047589 */ /* 0x0002e400000e0000 */
.L_x_1088:
[----:B------:R-:W-:-:S05]  /*84d0*/  BRA.DIV ~URZ, `(.L_x_1056) ;  /* 0x0000a2e27f007947 */ /* 0x000fca000b800000 */
[----:B------:R-:W4:Y:S04]  /*84e0*/  LDL R2, [R1+0x88] ;  /* 0x0000880001027983 */ /* 0x000f280000100800 */
[----:B------:R-:W5:Y:S04]  /*84f0*/  LDL R23, [R1+0x54] ;  /* 0x0000540001177983 */ /* 0x000f680000100800 */
[----:B--2---:R-:W2:Y:S04]  /*8500*/  LDL R6, [R1+0x9c] ;  /* 0x00009c0001067983 */ /* 0x004ea80000100800 */
[----:B---3--:R-:W3:Y:S04]  /*8510*/  LDL R25, [R1+0x98] ;  /* 0x0000980001197983 */ /* 0x008ee80000100800 */
[----:B------:R-:W5:Y:S04]  /*8520*/  LDL R24, [R1+0x94] ;  /* 0x0000940001187983 */ /* 0x000f680000100800 */
[----:B------:R-:W1:Y:S01]  /*8530*/  SHFL.IDX PT, R0, R13, RZ, 0x181f ;  /* 0x00181fff0d007589 */ /* 0x000e6200000e0000 */
[----:B----4-:R-:W-:Y:S02]  /*8540*/  ISETP.GE.AND P4, PT, R2, c[0x0][0x1d4], PT ;  /* 0x0000750002007a0c */ /* 0x010fe40003f86270 */
[----:B-1----:R-:W-:Y:S05]  /*8550*/  IADD3 R2, P0, R0, R19, RZ ;  /* 0x0000001300027210 */ /* 0x002fea0007f1e0ff */
[----:B------:R-:W-:Y:S01]  /*8560*/  IMAD.X R3, R4, 0x1, R14, P0 ;  /* 0x0000000104037824 */ /* 0x000fe200000e060e */
[----:B------:R-:W-:Y:S02]  /*8570*/  IADD3 R8, P0, R0, R20, RZ ;  /* 0x0000001400087210 */ /* 0x000fe40007f1e0ff */
[----:B--2---:R-:W-:Y:S02]  /*8580*/  ISETP.GE.AND P3, PT, R6, c[0x0][0x1d4], PT ;  /* 0x0000750006007a0c */ /* 0x004fe40003f66270 */
[----:B---3--:R-:W-:Y:S01]  /*8590*/  ISETP.GE.AND P1, PT, R25, c[0x0][0x1d4], PT ;  /* 0x0000750019007a0c */ /* 0x008fe20003f26270 */
[----:B------:R-:W-:Y:S01]  /*85a0*/  @!PT LDS RZ, [RZ] ;  /* 0x00000000fffff984 */ /* 0x000fe20000000800 */
[----:B------:R-:W-:Y:S01]  /*85b0*/  @!PT LDS RZ, [RZ] ;  /* 0x00000000fffff984 */ /* 0x000fe20000000800 */
[----:B-----5:R1:W-:Y:S01]  /*85c0*/  LDGSTS.E.BYPASS.LTC128B.128 [R23+0x10100], [R2.64], !P4 ;  /* 0x1010000002177fae */ /* 0x0203e2000e101d46 */
[----:B------:R-:W-:Y:S01]  /*85d0*/  IMAD.X R9, R4, 0x1, R15, P0 ;  /* 0x0000000104097824 */ /* 0x000fe200000e060f */
[----:B------:R-:W-:Y:S02]  /*85e0*/  IADD3 R6, P2, R0, R22, RZ ;  /* 0x0000001600067210 */ /* 0x000fe40007f5e0ff */
[----:B------:R-:W-:Y:S02]  /*85f0*/  SEL R12, RZ, 0x10, P3 ;  /* 0x00000010ff0c7807 */ /* 0x000fe40001800000 */
[----:B------:R-:W-:Y:S01]  /*8600*/  SEL R11, RZ, 0x10, P1 ;  /* 0x00000010ff0b7807 */ /* 0x000fe20000800000 */
[----:B------:R-:W-:Y:S03]  /*8610*/  IMAD.X R7, R4, 0x1, R17, P2 ;  /* 0x0000000104077824 */ /* 0x000fe600010e0611 */
[----:B------:R2:W-:Y:S01]  /*8620*/  LDGSTS.E.BYPASS.LTC128B.128 [R23+0x12100], [R8.64], !P3 ;  /* 0x1210000008177fae */ /* 0x0005e2000d901d46 */
[----:B-1----:R-:W-:Y:S03]  /*8630*/  IADD3 R2, P0, R0, R21, RZ ;  /* 0x0000001500027210 */ /* 0x002fe60007f1e0ff */
[----:B------:R-:W1:Y:S02]  /*8640*/  SHFL.IDX PT, R0, R13, 0x1, 0x181f ;  /* 0x00381f000d007f89 */ /* 0x000e6400000e0000 */
[----:B------:R-:W-:Y:S01]  /*8650*/  IMAD.X R3, R4, 0x1, R16, P0 ;  /* 0x0000000104037824 */ /* 0x000fe200000e0610 */
[----:B------:R-:W-:Y:S01]  /*8660*/  ISETP.GE.AND P0, PT, R24, c[0x0][0x1d4], PT ;  /* 0x0000750018007a0c */ /* 0x000fe20003f06270 */
[----:B------:R3:W4:Y:S03]  /*8670*/  SHFL.IDX PT, R4, R5, 0x1, 0x181f ;  /* 0x00381f0005047f89 */ /* 0x00072600000e0000 */
[----:B------:R-:W-:Y:S01]  /*8680*/  SEL R10, RZ, 0x10, P0 ;  /* 0x00000010ff0a7807 */ /* 0x000fe20000000000 */
[----:B------:R2:W-:Y:S08]  /*8690*/  LDGSTS.E.BYPASS.LTC128B.128 [R23+0x14100], [R2.64], !P1 ;  /* 0x1410000002177fae */ /* 0x0005f0000c901d46 */
[----:B------:R2:W-:Y:S01]  /*86a0*/  LDGSTS.E.BYPASS.LTC128B.128 [R23+0x16100], [R6.64], !P0 ;  /* 0x1610000006177fae */ /* 0x0005e2000c101d46 */
[----:B---3--:R-:W-:Y:S04]  /*86b0*/  SEL R5, RZ, 0x10, P4 ;  /* 0x00000010ff057807 */ /* 0x008fe80002000000 */
.L_x_1089:
[C---:B-1----:R-:W-:Y:S01]  /*86c0*/  ISETP.NE.U32.AND P2, PT, R5.reuse, RZ, PT ;  /* 0x000000ff0500720c */ /* 0x042fe20003f45070 */
[----:B------:R-:W3:Y:S01]  /*86d0*/  LDL R13, [R1+0x54] ;  /* 0x00005400010d7983 */ /* 0x000ee20000100800 */
[----:B------:R-:W-:Y:S02]  /*86e0*/  IADD3 R5, -R5, 0x10, RZ ;  /* 0x0000001005057810 */ /* 0x000fe40007ffe1ff */
[----:B--2---:R-:W-:Y:S02]  /*86f0*/  IADD3 R6, -R11, 0x10, RZ ;  /* 0x000000100b067810 */ /* 0x004fe40007ffe1ff */
[----:B------:R-:W-:Y:S02]  /*8700*/  LOP3.LUT R5, R5, 0xf, RZ, 0xc0, !PT ;  /* 0x0000000f05057812 */ /* 0x000fe400078ec0ff */
[----:B------:R-:W-:Y:S02]  /*8710*/  IADD3 R8, -R12, 0x10, RZ ;  /* 0x000000100c087810 */ /* 0x000fe40007ffe1ff */
[----:B------:R-:W-:Y:S02]  /*8720*/  IADD3 R2, P1, P0, R5, R0, R19 ;  /* 0x0000000005027210 */ /* 0x000fe4000783e013 */
[----:B------:R-:W-:Y:S02]  /*8730*/  LOP3.LUT R6, R6, 0xf, RZ, 0xc0, !PT ;  /* 0x0000000f06067812 */ /* 0x000fe400078ec0ff */
[----:B----4-:R-:W-:Y:S02]  /*8740*/  IADD3.X R3, RZ, R4, R14, P1, P0 ;  /* 0x00000004ff037210 */ /* 0x010fe40000fe040e */
[----:B------:R-:W-:Y:S04]  /*8750*/  LOP3.LUT R8, R8, 0xf, RZ, 0xc0, !PT ;  /* 0x0000000f08087812 */ /* 0x000fe800078ec0ff */
[----:B------:R-:W-:Y:S04]  /*8760*/  IADD3 R8, P1, P0, R8, R0, R20 ;  /* 0x0000000008087210 */ /* 0x000fe8000783e014 */
[----:B------:R-:W-:Y:S01]  /*8770*/  IADD3.X R9, RZ, R4, R15, P1, P0 ;  /* 0x00000004ff097210 */ /* 0x000fe20000fe040f */
[----:B------:R-:W-:Y:S01]  /*8780*/  @!PT LDS RZ, [RZ] ;  /* 0x00000000fffff984 */ /* 0x000fe20000000800 */
[----:B------:R-:W-:Y:S01]  /*8790*/  @!PT LDS RZ, [RZ] ;  /* 0x00000000fffff984 */ /* 0x000fe20000000800 */
[----:B------:R-:W-:Y:S01]  /*87a0*/  @!PT LDS RZ, [RZ] ;  /* 0x00000000fffff984 */ /* 0x000fe20000000800 */
[----:B---3--:R1:W-:Y:S01]  /*87b0*/  LDGSTS.E.BYPASS.LTC128B.128.ZFILL [R13+0x11100], [R2.64], P2 ;  /* 0x11100000020d7fae */ /* 0x0083e20009141d46 */
        /* <DEDUP_REMOVED lines=8> */
[----:B------:R-:W-:Y:S04]  /*8840*/  IADD3 R2, P1, P0, R2, R0, R22 ;  /* 0x0000000002027210 */ /* 0x000fe8000783e016 */
[----:B------:R-:W-:Y:S02]  /*8850*/  IADD3.X R3, RZ, R4, R17, P1, P0 ;  /* 0x00000004ff037210 */ /* 0x000fe40000fe0411 */
[----:B------:R-:W-:Y:S11]  /*8860*/  ISETP.NE.U32.AND P0, PT, R10, RZ, PT ;  /* 0x000000ff0a00720c */ /* 0x000ff60003f05070 */
[----:B------:R-:W-:Y:S02]  /*8870*/  @!UPT UIADD3 URZ, URZ, URZ, URZ ;  /* 0x0000003f3f3ff290 */ /* 0x000fe4000fffe03f */
[----:B------:R2:W-:Y:S02]  /*8880*/  LDGSTS.E.BYPASS.LTC128B.128.ZFILL [R13+0x17100], [R2.64], P0 ;  /* 0x17100000020d7fae */ /* 0x0005e40008141d46 */
.L_x_1054:
[----:B--2-4-:R-:W-:Y:S05]  /*8890*/  BSYNC B0 ;  /* 0x0000000000007941 */ /* 0x014fea0003800000 */
.L_x_1053:
[----:B------:R-:W2:Y:S01]  /*88a0*/  LDL R4, [R1+0xac] ;  /* 0x0000ac0001047983 */ /* 0x000ea20000100800 */
[----:B------:R-:W-:Y:S02]  /*88b0*/  IMAD.MOV.U32 R0, RZ, RZ, c[0x0][0x2c4] ;  /* 0x0000b100ff007624 */ /* 0x000fe400078e00ff */
[----:B------:R-:W-:Y:S01]  /*88c0*/  IMAD.MOV.U32 R5, RZ, RZ, 0x1 ;  /* 0x00000001ff057424 */ /* 0x000fe200078e00ff */
[----:B------:R-:W3:Y:S02]  /*88d0*/  LDL R3, [R1+0x90] ;  /* 0x0000900001037983 */ /* 0x000ee40000100800 */
[----:B------:R-:W-:Y:S02]  /*88e0*/  ISETP.NE.AND P0, PT, R0, 0x1, PT ;  /* 0x000000010000780c */ /* 0x000fe40003f05270 */
[----:B------:R-:W4:Y:S04]  /*88f0*/  LDL R2, [R1+0xdc] ;  /* 0x0000dc0001027983 */ /* 0x000f280000100800 */
[----:B------:R-:W0:Y:S07]  /*8900*/  LDGDEPBAR ;  /* 0x00000000000079af */ /* 0x000e2e0000000000 */
[----:B--2---:R-:W-:Y:S04]  /*8910*/  @P0 IMAD.HI.U32 R0, R4, c[0x0][0x2c8], RZ ;  /* 0x0000b20004000a27 */ /* 0x004fe800078e00ff */
[----:B---3--:R-:W-:Y:S01]  /*8920*/  IMAD R5, R3, -0x40, R5 ;  /* 0xffffffc003057824 */ /* 0x008fe200078e0205 */
[----:B------:R-:W-:Y:S02]  /*8930*/  @P0 SHF.R.U32.HI R4, RZ, c[0x0][0x2cc], R0 ;  /* 0x0000b300ff040a19 */ /* 0x000fe40000011600 */
[----:B------:R-:W-:Y:S02]  /*8940*/  MOV R0, c[0x0][0x2ac] ;  /* 0x0000ab0000007a02 */ /* 0x000fe40000000f00 */
[----:B----4-:R-:W-:Y:S05]  /*8950*/  IADD3 R5, -R2, R5, RZ ;  /* 0x0000000502057210 */ /* 0x010fea0007ffe1ff */
[----:B------:R-:W-:Y:S05]  /*8960*/  IMAD R5, R0, c[0x0][0x1d0], R5 ;  /* 0x0000740000057a24 */ /* 0x000fea00078e0205 */
[----:B------:R-:W-:Y:S01]  /*8970*/  IADD3 R5, R5, -c[0x0][0x168], RZ ;  /* 0x80005a0005057a10 */ /* 0x000fe20007ffe0ff */
[----:B------:R-:W-:-:S05]  /*8980*/  BRA.DIV ~URZ, `(.L_x_1057) ;  /* 0x0000a1027f007947 */ /* 0x000fca000b800000 */
[----:B------:R1:W2:Y:S02]  /*8990*/  SHFL.IDX PT, R0, R4, RZ, 0x1c1f ;  /* 0x001c1fff04007589 */ /* 0x0002a400000e0000 */
.L_x_1090:
[----:B------:R-:W3:Y:S01]  /*89a0*/  LDL.LU R3, [R1+0x70] ;  /* 0x0000700001037983 */ /* 0x000ee20000300800 */
[----:B--2---:R-:W-:Y:S03]  /*89b0*/  IMAD.IADD R0, R5, 0x1, R0 ;  /* 0x0000000105007824 */ /* 0x004fe600078e0200 */
[----:B------:R-:W2:Y:S02]  /*89c0*/  LDL.LU R2, [R1+0x6c] ;  /* 0x00006c0001027983 */ /* 0x000ea40000300800 */
[C---:B------:R-:W-:Y:S02]  /*89d0*/  ISETP.GT.AND P0, PT, R0.reuse, RZ, PT ;  /* 0x000000ff0000720c */ /* 0x040fe40003f04270 */
[C---:B------:R-:W-:Y:S02]  /*89e0*/  ISETP.GT.AND P2, PT, R0.reuse, 0x1, PT ;  /* 0x000000010000780c */ /* 0x040fe40003f44270 */
[C---:B------:R-:W-:Y:S02]  /*89f0*/  ISETP.GT.AND P3, PT, R0.reuse, 0x8, PT ;  /* 0x000000080000780c */ /* 0x040fe40003f64270 */
[C---:B------:R-:W-:Y:S02]  /*8a00*/  ISETP.GT.AND P4, PT, R0.reuse, 0x9, PT ;  /* 0x000000090000780c */ /* 0x040fe40003f84270 */
[----:B------:R-:W-:Y:S02]  /*8a10*/  ISETP.GT.AND P1, PT, R0, 0x10, PT ;  /* 0x000000100000780c */ /* 0x000fe40003f24270 */
[----:B------:R-:W-:Y:S02]  /*8a20*/  FSEL R24, R190, -INF , P3 ;  /* 0xff800000be187808 */ /* 0x000fe40001800000 */
[C---:B------:R-:W-:Y:S02]  /*8a30*/  ISETP.GT.AND P3, PT, R0.reuse, 0x18, PT ;  /* 0x000000180000780c */ /* 0x040fe40003f64270 */
[----:B------:R-:W-:Y:S02]  /*8a40*/  FSEL R23, R189, -INF , P4 ;  /* 0xff800000bd177808 */ /* 0x000fe40002000000 */
[----:B------:R-:W-:Y:S02]  /*8a50*/  ISETP.GT.AND P4, PT, R0, 0x19, PT ;  /* 0x000000190000780c */ /* 0x000fe40003f84270 */
[----:B------:R-:W-:Y:S02]  /*8a60*/  FSEL R22, R186, -INF , P1 ;  /* 0xff800000ba167808 */ /* 0x000fe40000800000 */
[----:B------:R-:W-:Y:S02]  /*8a70*/  ISETP.GT.AND P1, PT, R0, 0x21, PT ;  /* 0x000000210000780c */ /* 0x000fe40003f24270 */
[----:B------:R-:W-:Y:S02]  /*8a80*/  FSEL R20, R182, -INF , P3 ;  /* 0xff800000b6147808 */ /* 0x000fe40001800000 */
[----:B------:R-:W-:Y:S02]  /*8a90*/  FSEL R19, R181, -INF , P4 ;  /* 0xff800000b5137808 */ /* 0x000fe40002000000 */
[C---:B------:R-:W-:Y:S02]  /*8aa0*/  ISETP.GT.AND P4, PT, R0.reuse, 0x29, PT ;  /* 0x000000290000780c */ /* 0x040fe40003f84270 */
[----:B------:R-:W-:Y:S02]  /*8ab0*/  ISETP.GT.AND P3, PT, R0, 0x30, PT ;  /* 0x000000300000780c */ /* 0x000fe40003f64270 */
[----:B------:R-:W-:Y:S02]  /*8ac0*/  FSEL R17, R178, -INF , P1 ;  /* 0xff800000b2117808 */ /* 0x000fe40000800000 */
[----:B------:R-:W-:Y:S02]  /*8ad0*/  ISETP.GT.AND P1, PT, R0, 0x38, PT ;  /* 0x000000380000780c */ /* 0x000fe40003f24270 */
[----:B------:R-:W-:Y:S02]  /*8ae0*/  FSEL R15, R176, -INF , P4 ;  /* 0xff800000b00f7808 */ /* 0x000fe40002000000 */
[----:B------:R-:W-:Y:S02]  /*8af0*/  FSEL R14, R132, -INF , P3 ;  /* 0xff800000840e7808 */ /* 0x000fe40001800000 */
[----:B------:R-:W-:Y:S02]  /*8b00*/  FSEL R12, R27, -INF , P1 ;  /* 0xff8000001b0c7808 */ /* 0x000fe40000800000 */
[----:B---3--:R-:W-:Y:S02]  /*8b10*/  FSEL R6, R3, -INF , P0 ;  /* 0xff80000003067808 */ /* 0x008fe40000000000 */
[----:B------:R-:W-:Y:S02]  /*8b20*/  ISETP.GT.AND P0, PT, R0, 0x11, PT ;  /* 0x000000110000780c */ /* 0x000fe40003f04270 */
[----:B--2---:R-:W-:Y:S02]  /*8b30*/  FSEL R25, R2, -INF , P2 ;  /* 0xff80000002197808 */ /* 0x004fe40001000000 */
[C---:B------:R-:W-:Y:S02]  /*8b40*/  ISETP.GT.AND P2, PT, R0.reuse, 0x20, PT ;  /* 0x000000200000780c */ /* 0x040fe40003f44270 */
[----:B------:R-:W-:Y:S02]  /*8b50*/  FSEL R21, R185, -INF , P0 ;  /* 0xff800000b9157808 */ /* 0x000fe40000000000 */
[----:B------:R-:W-:Y:S02]  /*8b60*/  ISETP.GT.AND P0, PT, R0, 0x28, PT ;  /* 0x000000280000780c */ /* 0x000fe40003f04270 */
[----:B------:R-:W-:Y:S02]  /*8b70*/  FSEL R18, R18, -INF , P2 ;  /* 0xff80000012127808 */ /* 0x000fe40001000000 */
[C---:B------:R-:W-:Y:S02]  /*8b80*/  ISETP.GT.AND P2, PT, R0.reuse, 0x31, PT ;  /* 0x000000310000780c */ /* 0x040fe40003f44270 */
[----:B------:R-:W-:Y:S02]  /*8b90*/  FSEL R16, R177, -INF , P0 ;  /* 0xff800000b1107808 */ /* 0x000fe40000000000 */
[----:B------:R-:W-:Y:S02]  /*8ba0*/  ISETP.GT.AND P0, PT, R0, 0x39, PT ;  /* 0x000000390000780c */ /* 0x000fe40003f04270 */
[----:B------:R-:W-:Y:S02]  /*8bb0*/  FSEL R13, R28, -INF , P2 ;  /* 0xff8000001c0d7808 */ /* 0x000fe40001000000 */
[----:B------:R-:W-:Y:S01]  /*8bc0*/  FSEL R11, R26, -INF , P0 ;  /* 0xff8000001a0b7808 */ /* 0x000fe20000000000 */
[----:B------:R-:W-:-:S05]  /*8bd0*/  BRA.DIV ~URZ, `(.L_x_1058) ;  /* 0x00009f127f007947 */ /* 0x000fca000b800000 */
[----:B------:R-:W2:Y:S04]  /*8be0*/  LDL.LU R182, [R1+0x80] ;  /* 0x0000800001b67983 */ /* 0x000ea80000300800 */
[----:B------:R-:W3:Y:S04]  /*8bf0*/  LDL.LU R181, [R1+0x7c] ;  /* 0x00007c0001b57983 */ /* 0x000ee80000300800 */
[----:B------:R-:W4:Y:S04]  /*8c00*/  LDL.LU R178, [R1+0x78] ;  /* 0x0000780001b27983 */ /* 0x000f280000300800 */
[----:B------:R-:W5:Y:S04]  /*8c10*/  LDL.LU R176, [R1+0x74] ;  /* 0x0000740001b07983 */ /* 0x000f680000300800 */
[----:B------:R-:W5:Y:S04]  /*8c20*/  LDL.LU R3, [R1+0x68] ;  /* 0x0000680001037983 */ /* 0x000f680000300800 */
[----:B------:R-:W5:Y:S04]  /*8c30*/  LDL.LU R2, [R1+0x64] ;  /* 0x0000640001027983 */ /* 0x000f680000300800 */
[----:B------:R1:W1:Y:S04]  /*8c40*/  SHFL.IDX PT, R0, R4, 0x1, 0x1c1f ;  /* 0x003c1f0004007f89 */ /* 0x00026800000e0000 */
[----:B------:R-:W5:Y:S04]  /*8c50*/  LDL.LU R7, [R1+0x58] ;  /* 0x0000580001077983 */ /* 0x000f680000300800 */
[----:B-1----:R-:W5:Y:S01]  /*8c60*/  LDL.LU R4, [R1+0x60] ;  /* 0x0000600001047983 */ /* 0x002f620000300800 */
[----:B------:R-:W-:Y:S05]  /*8c70*/  IMAD.IADD R0, R5, 0x1, R0 ;  /* 0x0000000105007824 */ /* 0x000fea00078e0200 */
[C---:B------:R-:W-:Y:S02]  /*8c80*/  ISETP.GT.AND P1, PT, R0.reuse, 0x10, PT ;  /* 0x000000100000780c */ /* 0x040fe40003f24270 */
[C---:B------:R-:W-:Y:S02]  /*8c90*/  ISETP.GT.AND P0, PT, R0.reuse, RZ, PT ;  /* 0x000000ff0000720c */ /* 0x040fe40003f04270 */
[C---:B------:R-:W-:Y:S02]  /*8ca0*/  ISETP.GT.AND P2, PT, R0.reuse, 0x1, PT ;  /* 0x000000010000780c */ /* 0x040fe40003f44270 */
[C---:B------:R-:W-:Y:S02]  /*8cb0*/  ISETP.GT.AND P3, PT, R0.reuse, 0x8, PT ;  /* 0x000000080000780c */ /* 0x040fe40003f64270 */
[----:B------:R-:W-:Y:S02]  /*8cc0*/  ISETP.GT.AND P4, PT, R0, 0x9, PT ;  /* 0x000000090000780c */ /* 0x000fe40003f84270 */
[----:B--2---:R-:W-:Y:S02]  /*8cd0*/  FSEL R5, R182, -INF , P0 ;  /* 0xff800000b6057808 */ /* 0x004fe40000000000 */
[C---:B------:R-:W-:Y:S02]  /*8ce0*/  ISETP.GT.AND P0, PT, R0.reuse, 0x11, PT ;  /* 0x000000110000780c */ /* 0x040fe40003f04270 */
[----:B---3--:R-:W-:Y:S02]  /*8cf0*/  FSEL R177, R181, -INF , P2 ;  /* 0xff800000b5b17808 */ /* 0x008fe40001000000 */
[----:B------:R-:W-:Y:S02]  /*8d00*/  ISETP.GT.AND P2, PT, R0, 0x20, PT ;  /* 0x000000200000780c */ /* 0x000fe40003f44270 */
[----:B----4-:R-:W-:Y:S02]  /*8d10*/  FSEL R35, R178, -INF , P3 ;  /* 0xff800000b2237808 */ /* 0x010fe40001800000 */
[----:B------:R-:W-:Y:S02]  /*8d20*/  ISETP.GT.AND P3, PT, R0, 0x18, PT ;  /* 0x000000180000780c */ /* 0x000fe40003f64270 */
[----:B-----5:R-:W-:Y:S02]  /*8d30*/  FSEL R34, R176, -INF , P4 ;  /* 0xff800000b0227808 */ /* 0x020fe40002000000 */
[C---:B------:R-:W-:Y:S02]  /*8d40*/  ISETP.GT.AND P4, PT, R0.reuse, 0x19, PT ;  /* 0x000000190000780c */ /* 0x040fe40003f84270 */
[----:B------:R-:W-:Y:S02]  /*8d50*/  FSEL R33, R3, -INF , P1 ;  /* 0xff80000003217808 */ /* 0x000fe40000800000 */
[----:B------:R-:W-:Y:S01]  /*8d60*/  ISETP.GT.AND P1, PT, R0, 0x21, PT ;  /* 0x000000210000780c */ /* 0x000fe20003f24270 */
[----:B------:R-:W2:Y:S01]  /*8d70*/  LDL.LU R3, [R1+0x5c] ;  /* 0x00005c0001037983 */ /* 0x000ea20000300800 */
[----:B------:R-:W-:Y:S02]  /*8d80*/  FSEL R32, R2, -INF , P0 ;  /* 0xff80000002207808 */ /* 0x000fe40000000000 */
[----:B------:R-:W-:Y:S02]  /*8d90*/  ISETP.GT.AND P0, PT, R0, 0x28, PT ;  /* 0x000000280000780c */ /* 0x000fe40003f04270 */
[----:B------:R-:W-:Y:S02]  /*8da0*/  FSEL R31, R188, -INF , P3 ;  /* 0xff800000bc1f7808 */ /* 0x000fe40001800000 */
[----:B------:R-:W-:Y:S02]  /*8db0*/  FSEL R30, R187, -INF , P4 ;  /* 0xff800000bb1e7808 */ /* 0x000fe40002000000 */
[----:B------:R-:W-:Y:S02]  /*8dc0*/  ISETP.GT.AND P4, PT, R0, 0x29, PT ;  /* 0x000000290000780c */ /* 0x000fe40003f84270 */
[----:B------:R-:W-:Y:S02]  /*8dd0*/  FSEL R29, R184, -INF , P2 ;  /* 0xff800000b81d7808 */ /* 0x000fe40001000000 */
[C---:B------:R-:W-:Y:S02]  /*8de0*/  ISETP.GT.AND P3, PT, R0.reuse, 0x30, PT ;  /* 0x000000300000780c */ /* 0x040fe40003f64270 */
[----:B------:R-:W-:Y:S02]  /*8df0*/  FSEL R28, R183, -INF , P1 ;  /* 0xff800000b71c7808 */ /* 0x000fe40000800000 */
[----:B------:R-:W-:Y:S02]  /*8e00*/  ISETP.GT.AND P2, PT, R0, 0x31, PT ;  /* 0x000000310000780c */ /* 0x000fe40003f44270 */
[----:B------:R-:W-:Y:S02]  /*8e10*/  FSEL R27, R180, -INF , P0 ;  /* 0xff800000b41b7808 */ /* 0x000fe40000000000 */
[C---:B------:R-:W-:Y:S02]  /*8e20*/  ISETP.GT.AND P1, PT, R0.reuse, 0x38, PT ;  /* 0x000000380000780c */ /* 0x040fe40003f24270 */
[----:B------:R-:W-:Y:S02]  /*8e30*/  ISETP.GT.AND P0, PT, R0, 0x39, PT ;  /* 0x000000390000780c */ /* 0x000fe40003f04270 */
[----:B------:R-:W-:Y:S02]  /*8e40*/  FMNMX.FTZ R0, R6, R133, !PT ;  /* 0x0000008506007209 */ /* 0x000fe40007810000 */
[----:B------:R-:W-:Y:S02]  /*8e50*/  FSEL R26, R179, -INF , P4 ;  /* 0xff800000b31a7808 */ /* 0x000fe40002000000 */
[----:B------:R-:W-:Y:S02]  /*8e60*/  FMNMX.FTZ R0, R25, R0, !PT ;  /* 0x0000000019007209 */ /* 0x000fe40007810000 */
[----:B------:R-:W-:Y:S02]  /*8e70*/  FSEL R10, R7, -INF , P3 ;  /* 0xff800000070a7808 */ /* 0x000fe40001800000 */
[----:B------:R-:W-:Y:S02]  /*8e80*/  FMNMX.FTZ R0, R24, R0, !PT ;  /* 0x0000000018007209 */ /* 0x000fe40007810000 */
[----:B------:R-:W-:Y:S02]  /*8e90*/  FSEL R9, R4, -INF , P2 ;  /* 0xff80000004097808 */ /* 0x000fe40001000000 */
[----:B------:R-:W-:Y:S02]  /*8ea0*/  FMNMX.FTZ R0, R23, R0, !PT ;  /* 0x0000000017007209 */ /* 0x000fe40007810000 */
[----:B------:R-:W-:Y:S02]  /*8eb0*/  FSEL R8, R191, -INF , P1 ;  /* 0xff800000bf087808 */ /* 0x000fe40000800000 */
        /* <DEDUP_REMOVED lines=13> */
[----:B-1----:R-:W-:Y:S05]  /*8f90*/  FMNMX.FTZ R0, R2, R0, !PT ;  /* 0x0000000002007209 */ /* 0x002fea0007810000 */
[----:B------:R-:W1:Y:S02]  /*8fa0*/  SHFL.BFLY PT, R132, R0, 0x1, 0x1f ;  /* 0x0c201f0000847f89 */ /* 0x000e6400000e0000 */
[----:B-1----:R-:W-:Y:S02]  /*8fb0*/  FMNMX.FTZ R132, R0, R132, !PT ;  /* 0x0000008400847209 */ /* 0x002fe40007810000 */
        /* <DEDUP_REMOVED lines=15> */
[----:B--2---:R-:W-:Y:S04]  /*90b0*/  FSEL R7, R3, -INF , P0 ;  /* 0xff80000003077808 */ /* 0x004fe80000000000 */
[----:B------:R-:W-:Y:S05]  /*90c0*/  FMNMX.FTZ R4, R7, R4, !PT ;  /* 0x0000000407047209 */ /* 0x000fea0007810000 */
[----:B------:R-:W1:Y:S02]  /*90d0*/  SHFL.BFLY PT, R0, R4, 0x2, 0x1f ;  /* 0x0c401f0004007f89 */ /* 0x000e6400000e0000 */
[----:B-1----:R-:W-:Y:S05]  /*90e0*/  FMNMX.FTZ R4, R4, R0, !PT ;  /* 0x0000000004047209 */ /* 0x002fea0007810000 */
[----:B------:R1:W2:Y:S02]  /*90f0*/  SHFL.BFLY PT, R0, R4, 0x1, 0x1f ;  /* 0x0c201f0004007f89 */ /* 0x0002a400000e0000 */
.L_x_1091:
[----:B------:R-:W3:Y:S01]  /*9100*/  LDL.LU R178, [R1+0xa4] ;  /* 0x0000a40001b27983 */ /* 0x000ee20000300800 */
[C---:B------:R-:W-:Y:S01]  /*9110*/  FSETP.NEU.FTZ.AND P0, PT, R132.reuse, -INF , PT ;  /* 0xff8000008400780b */ /* 0x040fe20003f1d000 */
[----:B------:R-:W-:Y:S01]  /*9120*/  FMUL.FTZ R2, R132, c[0x0][0x2d0] ;  /* 0x0000b40084027a20 */ /* 0x000fe20000410000 */
[----:B--2---:R-:W-:Y:S01]  /*9130*/  FMNMX.FTZ R3, R0, R4, !PT ;  /* 0x0000000400037209 */ /* 0x004fe20007810000 */
[----:B------:R-:W-:Y:S01]  /*9140*/  WARPSYNC 0xffffffff ;  /* 0xffffffff00007948 */ /* 0x000fe20003800000 */
[----:B------:R-:W-:Y:S02]  /*9150*/  FSEL R0, R132, RZ, P0 ;  /* 0x000000ff84007208 */ /* 0x000fe40000000000 */
[----:B------:R-:W-:Y:S01]  /*9160*/  FSEL R2, R2, RZ, P0 ;  /* 0x000000ff02027208 */ /* 0x000fe20000000000 */
[C---:B-1----:R-:W-:Y:S01]  /*9170*/  FMUL.FTZ R4, R3.reuse, c[0x0][0x2d0] ;  /* 0x0000b40003047a20 */ /* 0x042fe20000410000 */
[----:B------:R-:W-:Y:S01]  /*9180*/  FSETP.NEU.FTZ.AND P0, PT, R3, -INF , PT ;  /* 0xff8000000300780b */ /* 0x000fe20003f1d000 */
[----:B------:R-:W-:Y:S02]  /*9190*/  FADD.FTZ R0, -R0, R133 ;  /* 0x0000008500007221 */ /* 0x000fe40000010100 */
[--C-:B------:R-:W-:Y:S01]  /*91a0*/  FFMA.FTZ R6, R6, c[0x0][0x2d0], -R2.reuse ;  /* 0x0000b40006067a23 */ /* 0x100fe20000010802 */
[----:B------:R-:W-:Y:S01]  /*91b0*/  FSEL R4, R4, RZ, P0 ;  /* 0x000000ff04047208 */ /* 0x000fe20000000000 */
[----:B------:R-:W-:Y:S02]  /*91c0*/  FMUL.FTZ R0, R0, c[0x0][0x2d0] ;  /* 0x0000b40000007a20 */ /* 0x000fe40000410000 */
[----:B------:R-:W-:Y:S01]  /*91d0*/  FFMA.FTZ R25, R25, c[0x0][0x2d0], -R2 ;  /* 0x0000b40019197a23 */ /* 0x000fe20000010802 */
[----:B------:R-:W-:Y:S01]  /*91e0*/  MUFU.EX2 R176, R6 ;  /* 0x0000000600b07308 */ /* 0x000fe20000000800 */
[----:B------:R-:W-:Y:S02]  /*91f0*/  FFMA.FTZ R181, R32, c[0x0][0x2d0], -R4 ;  /* 0x0000b40020b57a23 */ /* 0x000fe40000010804 */
        /* <DEDUP_REMOVED lines=8> */
[--C-:B------:R-:W-:Y:S02]  /*9280*/  FFMA.FTZ R17, R17, c[0x0][0x2d0], -R2.reuse ;  /* 0x0000b40011117a23 */ /* 0x100fe40000010802 */
[--C-:B------:R-:W-:Y:S01]  /*9290*/  FFMA.FTZ R16, R16, c[0x0][0x2d0], -R2.reuse ;  /* 0x0000b40010107a23 */ /* 0x100fe20000010802 */
[----:B------:R-:W1:Y:S01]  /*92a0*/  MUFU.EX2 R25, R25 ;  /* 0x0000001900197308 */ /* 0x000e620000000800 */
[--C-:B------:R-:W-:Y:S02]  /*92b0*/  FFMA.FTZ R15, R15, c[0x0][0x2d0], -R2.reuse ;  /* 0x0000b4000f0f7a23 */ /* 0x100fe40000010802 */
[--C-:B------:R-:W-:Y:S02]  /*92c0*/  FFMA.FTZ R19, R12, c[0x0][0x2d0], -R2.reuse ;  /* 0x0000b4000c137a23 */ /* 0x100fe40000010802 */
[--C-:B------:R-:W-:Y:S02]  /*92d0*/  FFMA.FTZ R11, R11, c[0x0][0x2d0], -R2.reuse ;  /* 0x0000b4000b0b7a23 */ /* 0x100fe40000010802 */
[--C-:B------:R-:W-:Y:S02]  /*92e0*/  FFMA.FTZ R24, R24, c[0x0][0x2d0], -R2.reuse ;  /* 0x0000b40018187a23 */ /* 0x100fe40000010802 */
[----:B------:R-:W-:Y:S01]  /*92f0*/  FFMA.FTZ R18, R18, c[0x0][0x2d0], -R2 ;  /* 0x0000b40012127a23 */ /* 0x000fe20000010802 */
[----:B------:R-:W-:Y:S01]  /*9300*/  MUFU.EX2 R23, R23 ;  /* 0x0000001700177308 */ /* 0x000fe20000000800 */
[--C-:B------:R-:W-:Y:S02]  /*9310*/  FFMA.FTZ R10, R10, c[0x0][0x2d0], -R4.reuse ;  /* 0x0000b4000a0a7a23 */ /* 0x100fe40000010804 */
[--C-:B------:R-:W-:Y:S01]  /*9320*/  FFMA.FTZ R133, R35, c[0x0][0x2d0], -R4.reuse ;  /* 0x0000b40023857a23 */ /* 0x100fe20000010804 */
[----:B------:R-:W-:Y:S01]  /*9330*/  MOV R35, R15 ;  /* 0x0000000f00237202 */ /* 0x000fe20000000f00 */
[--C-:B------:R-:W-:Y:S02]  /*9340*/  FFMA.FTZ R15, R9, c[0x0][0x2d0], -R4.reuse ;  /* 0x0000b400090f7a23 */ /* 0x100fe40000010804 */
[--C-:B------:R-:W-:Y:S02]  /*9350*/  FFMA.FTZ R5, R5, c[0x0][0x2d0], -R4.reuse ;  /* 0x0000b40005057a23 */ /* 0x100fe40000010804 */
[--C-:B------:R-:W-:Y:S01]  /*9360*/  FFMA.FTZ R182, R33, c[0x0][0x2d0], -R4.reuse ;  /* 0x0000b40021b67a23 */ /* 0x100fe20000010804 */
[----:B------:R-:W2:Y:S01]  /*9370*/  MUFU.EX2 R24, R24 ;  /* 0x0000001800187308 */ /* 0x000ea20000000800 */
[----:B------:R-:W-:Y:S01]  /*9380*/  MOV R33, R17 ;  /* 0x0000001100217202 */ /* 0x000fe20000000f00 */
[--C-:B------:R-:W-:Y:S02]  /*9390*/  FFMA.FTZ R177, R177, c[0x0][0x2d0], -R4.reuse ;  /* 0x0000b400b1b17a23 */ /* 0x100fe40000010804 */
[--C-:B------:R-:W-:Y:S02]  /*93a0*/  FFMA.FTZ R183, R31, c[0x0][0x2d0], -R4.reuse ;  /* 0x0000b4001fb77a23 */ /* 0x100fe40000010804 */
[--C-:B------:R-:W-:Y:S02]  /*93b0*/  FFMA.FTZ R184, R30, c[0x0][0x2d0], -R4.reuse ;  /* 0x0000b4001eb87a23 */ /* 0x100fe40000010804 */
[--C-:B------:R-:W-:Y:S02]  /*93c0*/  FFMA.FTZ R191, R27, c[0x0][0x2d0], -R4.reuse ;  /* 0x0000b4001bbf7a23 */ /* 0x100fe40000010804 */
[----:B------:R4:W-:Y:S01]  /*93d0*/  MUFU.EX2 R179, R5 ;  /* 0x0000000500b37308 */ /* 0x0009e20000000800 */
[--C-:B------:R-:W-:Y:S02]  /*93e0*/  FFMA.FTZ R26, R26, c[0x0][0x2d0], -R4.reuse ;  /* 0x0000b4001a1a7a23 */ /* 0x100fe40000010804 */
[--C-:B------:R-:W-:Y:S02]  /*93f0*/  FFMA.FTZ R190, R29, c[0x0][0x2d0], -R4.reuse ;  /* 0x0000b4001dbe7a23 */ /* 0x100fe40000010804 */
[--C-:B------:R-:W-:Y:S02]  /*9400*/  FFMA.FTZ R189, R28, c[0x0][0x2d0], -R4.reuse ;  /* 0x0000b4001cbd7a23 */ /* 0x100fe40000010804 */
[----:B------:R-:W-:Y:S03]  /*9410*/  FFMA.FTZ R7, R7, c[0x0][0x2d0], -R4 ;  /* 0x0000b40007077a23 */ /* 0x000fe60000010804 */
[----:B------:R-:W-:Y:S10]  /*9420*/  MUFU.EX2 R190, R190 ;  /* 0x000000be00be7308 */ /* 0x000ff40000000800 */
[----:B------:R-:W-:Y:S10]  /*9430*/  MUFU.EX2 R189, R189 ;  /* 0x000000bd00bd7308 */ /* 0x000ff40000000800 */
[----:B------:R-:W-:Y:S10]  /*9440*/  MUFU.EX2 R191, R191 ;  /* 0x000000bf00bf7308 */ /* 0x000ff40000000800 */
[----:B------:R-:W-:Y:S01]  /*9450*/  MUFU.EX2 R184, R184 ;  /* 0x000000b800b87308 */ /* 0x000fe20000000800 */
[C---:B---3--:R-:W-:Y:S01]  /*9460*/  FFMA.FTZ R2, R0.reuse, R178, R176 ;  /* 0x000000b200027223 */ /* 0x048fe200000100b0 */
[----:B-1----:R-:W-:Y:S01]  /*9470*/  F2FP.BF16.PACK_AB R176, R25, R176 ;  /* 0x000000b019b0723e */ /* 0x002fe200000010ff */
[C---:B------:R-:W-:Y:S01]  /*9480*/  FMUL.FTZ R32, R0.reuse, R136 ;  /* 0x0000008800207220 */ /* 0x040fe20000410000 */
[----:B--2---:R-:W-:Y:S01]  /*9490*/  F2FP.BF16.PACK_AB R178, R23, R24 ;  /* 0x0000001817b2723e */ /* 0x004fe200000010ff */
[----:B------:R-:W2:Y:S01]  /*94a0*/  LDL.LU R136, [R1+0xa0] ;  /* 0x0000a00001887983 */ /* 0x000ea20000300800 */
[----:B------:R-:W-:Y:S01]  /*94b0*/  FADD.FTZ R6, R25, R2 ;  /* 0x0000000219067221 */ /* 0x000fe20000010000 */
[----:B------:R-:W-:Y:S01]  /*94c0*/  FSEL R2, R3, RZ, P0 ;  /* 0x000000ff03027208 */ /* 0x000fe20000000000 */
[C---:B------:R-:W-:Y:S01]  /*94d0*/  FMUL.FTZ R9, R0.reuse, R161 ;  /* 0x000000a100097220 */ /* 0x040fe20000410000 */
[----:B------:R-:W-:Y:S01]  /*94e0*/  MOV R161, R10 ;  /* 0x0000000a00a17202 */ /* 0x000fe20000000f00 */
[----:B------:R-:W-:Y:S01]  /*94f0*/  FMUL.FTZ R20, R0, R148 ;  /* 0x0000009400147220 */ /* 0x000fe20000410000 */
[----:B------:R-:W-:Y:S01]  /*9500*/  MOV R25, R18 ;  /* 0x0000001200197202 */ /* 0x000fe20000000f00 */
[----:B------:R-:W-:Y:S02]  /*9510*/  FADD.FTZ R2, -R2, R134 ;  /* 0x0000008602027221 */ /* 0x000fe40000010100 */
[--C-:B------:R-:W-:Y:S01]  /*9520*/  FFMA.FTZ R134, R34, c[0x0][0x2d0], -R4.reuse ;  /* 0x0000b40022867a23 */ /* 0x100fe20000010804 */
[----:B------:R-:W-:Y:S01]  /*9530*/  MOV R34, R16 ;  /* 0x0000001000227202 */ /* 0x000fe20000000f00 */
[----:B------:R-:W-:Y:S02]  /*9540*/  FMUL.FTZ R2, R2, c[0x0][0x2d0] ;  /* 0x0000b40002027a20 */ /* 0x000fe40000410000 */
[C---:B------:R-:W-:Y:S01]  /*9550*/  FMUL.FTZ R16, R0.reuse, R152 ;  /* 0x0000009800107220 */ /* 0x040fe20000410000 */
[----:B------:R-:W-:Y:S01]  /*9560*/  MOV R148, R34 ;  /* 0x0000002200947202 */ /* 0x000fe20000000f00 */
[----:B------:R-:W-:Y:S01]  /*9570*/  FMUL.FTZ R28, R0, R140 ;  /* 0x0000008c001c7220 */ /* 0x000fe20000410000 */
[----:B------:R-:W-:Y:S01]  /*9580*/  MOV R140, R35 ;  /* 0x00000023008c7202 */ /* 0x000fe20000000f00 */
[----:B------:R-:W1:Y:S01]  /*9590*/  MUFU.EX2 R2, R2 ;  /* 0x0000000200027308 */ /* 0x000e620000000800 */
[----:B------:R-:W-:Y:S02]  /*95a0*/  FFMA.FTZ R18, R8, c[0x0][0x2d0], -R4 ;  /* 0x0000b40008127a23 */ /* 0x000fe40000010804 */
[----:B------:R-:W-:Y:S02]  /*95b0*/  FADD.FTZ R4, R24, R6 ;  /* 0x0000000618047221 */ /* 0x000fe40000010000 */
        /* <DEDUP_REMOVED lines=9> */
[----:B------:R-:W-:Y:S02]  /*9650*/  FADD.FTZ R180, R23, R4 ;  /* 0x0000000417b47221 */ /* 0x000fe40000010000 */
[C---:B------:R-:W-:Y:S01]  /*9660*/  FMUL.FTZ R4, R0.reuse, R164 ;  /* 0x000000a400047220 */ /* 0x040fe20000410000 */
[----:B------:R-:W3:Y:S01]  /*9670*/  MUFU.EX2 R153, R177 ;  /* 0x000000b100997308 */ /* 0x000ee20000000800 */
[C---:B----4-:R-:W-:Y:S01]  /*9680*/  FMUL.FTZ R5, R0.reuse, R165 ;  /* 0x000000a500057220 */ /* 0x050fe20000410000 */
[----:B------:R-:W-:Y:S01]  /*9690*/  MOV R164, R7 ;  /* 0x0000000700a47202 */ /* 0x000fe20000000f00 */
[----:B------:R-:W-:Y:S01]  /*96a0*/  FMUL.FTZ R21, R0, R149 ;  /* 0x0000009500157220 */ /* 0x000fe20000410000 */
[----:B------:R-:W-:Y:S01]  /*96b0*/  MOV R149, R14 ;  /* 0x0000000e00957202 */ /* 0x000fe20000000f00 */
[C---:B-1----:R-:W-:Y:S01]  /*96c0*/  FMUL.FTZ R10, R2.reuse, R162 ;  /* 0x000000a2020a7220 */ /* 0x042fe20000410000 */
[----:B------:R-:W-:Y:S01]  /*96d0*/  MOV R165, R18 ;  /* 0x0000001200a57202 */ /* 0x000fe20000000f00 */
[----:B------:R-:W4:Y:S01]  /*96e0*/  LDL R162, [R1+0x38] ;  /* 0x0000380001a27983 */ /* 0x000f220000100800 */
[C---:B------:R-:W-:Y:S02]  /*96f0*/  FMUL.FTZ R34, R2.reuse, R138 ;  /* 0x0000008a02227220 */ /* 0x040fe40000410000 */
[C---:B------:R-:W-:Y:S01]  /*9700*/  FMUL.FTZ R35, R2.reuse, R139 ;  /* 0x0000008b02237220 */ /* 0x040fe20000410000 */
[----:B------:R-:W-:Y:S01]  /*9710*/  MUFU.EX2 R156, R133 ;  /* 0x00000085009c7308 */ /* 0x000fe20000000800 */
[C---:B------:R-:W-:Y:S01]  /*9720*/  FMUL.FTZ R6, R2.reuse, R166 ;  /* 0x000000a602067220 */ /* 0x040fe20000410000 */
[----:B------:R-:W-:Y:S01]  /*9730*/  MOV R166, R19 ;  /* 0x0000001300a67202 */ /* 0x000fe20000000f00 */
[C---:B------:R-:W-:Y:S01]  /*9740*/  FMUL.FTZ R7, R2.reuse, R167 ;  /* 0x000000a702077220 */ /* 0x040fe20000410000 */
[----:B------:R-:W-:Y:S01]  /*9750*/  MOV R167, R22 ;  /* 0x0000001600a77202 */ /* 0x000fe20000000f00 */
[----:B------:R-:W-:Y:S02]  /*9760*/  FMUL.FTZ R14, R2, R158 ;  /* 0x0000009e020e7220 */ /* 0x000fe40000410000 */
[----:B------:R-:W5:Y:S01]  /*9770*/  LDL R158, [R1] ;  /* 0x00000000019e7983 */ /* 0x000f620000100800 */
[C---:B------:R-:W-:Y:S01]  /*9780*/  FMUL.FTZ R8, R0.reuse, R160 ;  /* 0x000000a000087220 */ /* 0x040fe20000410000 */
[----:B------:R-:W-:Y:S01]  /*9790*/  MOV R160, R15 ;  /* 0x0000000f00a07202 */ /* 0x000fe20000000f00 */
[----:B------:R-:W1:Y:S01]  /*97a0*/  MUFU.EX2 R157, R134 ;  /* 0x00000086009d7308 */ /* 0x000e620000000800 */
[C---:B------:R-:W-:Y:S01]  /*97b0*/  FMUL.FTZ R29, R0.reuse, R141 ;  /* 0x0000008d001d7220 */ /* 0x040fe20000410000 */
[----:B------:R-:W-:Y:S01]  /*97c0*/  MOV R141, R26 ;  /* 0x0000001a008d7202 */ /* 0x000fe20000000f00 */
[C---:B------:R-:W-:Y:S01]  /*97d0*/  FMUL.FTZ R36, R0.reuse, R36 ;  /* 0x0000002400247220 */ /* 0x040fe20000410000 */
[----:B---3--:R-:W-:Y:S01]  /*97e0*/  F2FP.BF16.PACK_AB R177, R153, R179 ;  /* 0x000000b399b1723e */ /* 0x008fe200000010ff */
[C---:B------:R-:W-:Y:S02]  /*97f0*/  FMUL.FTZ R37, R0.reuse, R37 ;  /* 0x0000002500257220 */ /* 0x040fe40000410000 */
[C---:B------:R-:W-:Y:S02]  /*9800*/  FMUL.FTZ R40, R0.reuse, R40 ;  /* 0x0000002800287220 */ /* 0x040fe40000410000 */
[C---:B------:R-:W-:Y:S01]  /*9810*/  FMUL.FTZ R41, R0.reuse, R41 ;  /* 0x0000002900297220 */ /* 0x040fe20000410000 */
[----:B------:R3:W1:Y:S01]  /*9820*/  MUFU.EX2 R133, R188 ;  /* 0x000000bc00857308 */ /* 0x0006620000000800 */
        /* <DEDUP_REMOVED lines=13> */
[C---:B------:R-:W-:Y:S01]  /*9900*/  FMUL.FTZ R65, R0.reuse, R65 ;  /* 0x0000004100417220 */ /* 0x040fe20000410000 */
[----:B---3--:R-:W3:Y:S01]  /*9910*/  LDL.LU R188, [R1+0x90] ;  /* 0x0000900001bc7983 */ /* 0x008ee20000300800 */
        /* <DEDUP_REMOVED lines=49> */
[C---:B------:R-:W-:Y:S01]  /*9c30*/  FMUL.FTZ R38, R2.reuse, R38 ;  /* 0x0000002602267220 */ /* 0x040fe20000410000 */
[----:B------:R-:W-:Y:S01]  /*9c40*/  LDSM.16.MT88.4 R140, [R250+0x800] ;  /* 0x00080000fa8c783b */ /* 0x000fe20000004200 */
        /* <DEDUP_REMOVED lines=50> */
[----:B--2---:R-:W-:Y:S01]  /*9f70*/  FFMA.FTZ R152, R2, R136, R179 ;  /* 0x0000008802987223 */ /* 0x004fe200000100b3 */
[----:B------:R-:W-:Y:S01]  /*9f80*/  F2FP.BF16.PACK_AB R179, R157, R156 ;  /* 0x0000009c9db3723e */ /* 0x000fe200000010ff */
[----:B------:R-:W1:Y:S01]  /*9f90*/  LDSM.16.MT88.4 R136, [R250] ;  /* 0x00000000fa88783b */ /* 0x000e620000004200 */
[----:B------:R-:W2:Y:S10]  /*9fa0*/  MUFU.EX2 R2, R187 ;  /* 0x000000bb00027308 */ /* 0x000eb40000000800 */
[----:B------:R-:W1:Y:S10]  /*9fb0*/  MUFU.EX2 R187, R182 ;  /* 0x000000b600bb7308 */ /* 0x000e740000000800 */
[----:B------:R-:W2:Y:S01]  /*9fc0*/  MUFU.EX2 R182, R160 ;  /* 0x000000a000b67308 */ /* 0x000ea20000000800 */
        /* <DEDUP_REMOVED lines=8> */
[----:B----4-:R1:W4:Y:S03]  /*a050*/  LDSM.16.MT88.4 R136, [R162] ;  /* 0x00000000a288783b */ /* 0x0103260000004200 */
[----:B-1----:R-:W-:Y:S02]  /*a060*/  MOV R162, R167 ;  /* 0x000000a700a27202 */ /* 0x002fe40000000f00 */
[----:B------:R-:W-:Y:S02]  /*a070*/  MOV R167, R166 ;  /* 0x000000a600a77202 */ /* 0x000fe40000000f00 */
[----:B------:R-:W-:Y:S01]  /*a080*/  MOV R166, R0 ;  /* 0x0000000000a67202 */ /* 0x000fe20000000f00 */
[----:B------:R-:W-:Y:S02]  /*a090*/  FADD.FTZ R0, R133, R180 ;  /* 0x000000b485007221 */ /* 0x000fe40000010000 */
[----:B------:R-:W-:Y:S02]  /*a0a0*/  MUFU.EX2 R180, R165 ;  /* 0x000000a500b47308 */ /* 0x000fe40000000800 */
[----:B--2---:R-:W-:Y:S04]  /*a0b0*/  FADD.FTZ R0, R2, R0 ;  /* 0x0000000002007221 */ /* 0x004fe80000010000 */
[----:B------:R-:W-:Y:S01]  /*a0c0*/  FADD.FTZ R0, R144, R0 ;  /* 0x0000000090007221 */ /* 0x000fe20000010000 */
[C---:B----4-:R-:W-:Y:S03]  /*a0d0*/  HMMA.16816.F32.BF16 R28, R176.reuse, R136, R28 ;  /* 0x00000088b01c723c */ /* 0x050fe6000004181c */
[----:B------:R-:W-:Y:S05]  /*a0e0*/  FADD.FTZ R0, R134, R0 ;  /* 0x0000000086007221 */ /* 0x000fea0000010000 */
        /* <DEDUP_REMOVED lines=10> */
[----:B-----5:R-:W1:Y:S07]  /*a190*/  LDSM.16.MT88.4 R136, [R158+0x2000] ;  /* 0x002000009e88783b */ /* 0x020e6e0000004200 */
        /* <DEDUP_REMOVED lines=30> */
[----:B------:R-:W2:Y:S02]  /*a380*/  LDSM.16.MT88.4 R144, [R252+0x800] ;  /* 0x00080000fc90783b */ /* 0x000ea40000004200 */
[----:B------:R-:W4:Y:S01]  /*a390*/  MUFU.EX2 R2, R154 ;  /* 0x0000009a00027308 */ /* 0x000f220000000800 */
[----:B------:R-:W-:Y:S02]  /*a3a0*/  F2FP.BF16.PACK_AB R139, R184, R185 ;  /* 0x000000b9b88b723e */ /* 0x000fe400000010ff */
[----:B------:R-:W-:Y:S05]  /*a3b0*/  F2FP.BF16.PACK_AB R177, R182, R181 ;  /* 0x000000b5b6b1723e */ /* 0x000fea00000010ff */
[C---:B------:R-:W-:Y:S02]  /*a3c0*/  HMMA.16816.F32.BF16 R4, R136.reuse, R140, R4 ;  /* 0x0000008c8804723c */ /* 0x040fe40000041804 */
[----:B------:R-:W-:Y:S03]  /*a3d0*/  MUFU.EX2 R176, R162 ;  /* 0x000000a200b07308 */ /* 0x000fe60000000800 */
[----:B-1----:R-:W-:Y:S03]  /*a3e0*/  FADD.FTZ R0, R133, R0 ;  /* 0x0000000085007221 */ /* 0x002fe60000010000 */
[C---:B------:R-:W-:Y:S01]  /*a3f0*/  HMMA.16816.F32.BF16 R8, R136.reuse, R142, R8 ;  /* 0x0000008e8808723c */ /* 0x040fe20000041808 */
[----:B------:R-:W1:Y:S03]  /*a400*/  LDSM.16.MT88.4 R140, [R251+0x800] ;  /* 0x00080000fb8c783b */ /* 0x000e660000004200 */
[----:B------:R-:W5:Y:S01]  /*a410*/  MUFU.EX2 R134, R159 ;  /* 0x0000009f00867308 */ /* 0x000f620000000800 */
[----:B----4-:R-:W-:Y:S04]  /*a420*/  FADD.FTZ R0, R2, R0 ;  /* 0x0000000002007221 */ /* 0x010fe80000010000 */
[----:B------:R-:W-:Y:S05]  /*a430*/  FADD.FTZ R0, R148, R0 ;  /* 0x0000000094007221 */ /* 0x000fea0000010000 */
[----:B------:R-:W-:Y:S01]  /*a440*/  MUFU.EX2 R178, R166 ;  /* 0x000000a600b27308 */ /* 0x000fe20000000800 */
[C---:B--2---:R-:W-:Y:S03]  /*a450*/  HMMA.16816.F32.BF16 R12, R136.reuse, R144, R12 ;  /* 0x00000090880c723c */ /* 0x044fe6000004180c */
[C---:B-----5:R-:W-:Y:S05]  /*a460*/  FADD.FTZ R0, R134.reuse, R0 ;  /* 0x0000000086007221 */ /* 0x060fea0000010000 */
        /* <DEDUP_REMOVED lines=45> */
[----:B------:R-:W4:Y:S01]  /*a740*/  LDSM.16.MT88.4 R148, [R251+0x1000] ;  /* 0x00100000fb94783b */ /* 0x000f220000004200 */
[----:B------:R-:W5:Y:S02]  /*a750*/  MUFU.EX2 R134, R164 ;  /* 0x000000a400867308 */ /* 0x000f640000000800 */
[----:B------:R-:W-:Y:S02]  /*a760*/  F2FP.BF16.PACK_AB R136, R2, R133 ;  /* 0x000000850288723e */ /* 0x000fe400000010ff */
[----:B------:R-:W-:Y:S02]  /*a770*/  F2FP.BF16.PACK_AB R137, R189, R190 ;  /* 0x000000bebd89723e */ /* 0x000fe400000010ff */
[----:B------:R-:W-:Y:S04]  /*a780*/  F2FP.BF16.PACK_AB R139, R183, R191 ;  /* 0x000000bfb78b723e */ /* 0x000fe800000010ff */
[----:B------:R3:W3:Y:S03]  /*a790*/  MUFU.EX2 R2, R163 ;  /* 0x000000a300027308 */ /* 0x0006e60000000800 */
[C---:B-1----:R-:W-:Y:S07]  /*a7a0*/  HMMA.16816.F32.BF16 R4, R136.reuse, R140, R4 ;  /* 0x0000008c8804723c */ /* 0x042fee0000041804 */
[----:B------:R-:W1:Y:S01]  /*a7b0*/  MUFU.EX2 R133, R167 ;  /* 0x000000a700857308 */ /* 0x000e620000000800 */
[C---:B------:R-:W-:Y:S01]  /*a7c0*/  HMMA.16816.F32.BF16 R8, R136.reuse, R142, R8 ;  /* 0x0000008e8808723c */ /* 0x040fe20000041808 */
[----:B------:R-:W1:Y:S03]  /*a7d0*/  LDSM.16.MT88.4 R140, [R158+0x1000] ;  /* 0x001000009e8c783b */ /* 0x000e660000004200 */
[----:B-----5:R-:W-:Y:S04]  /*a7e0*/  F2FP.BF16.PACK_AB R179, R134, R180 ;  /* 0x000000b486b3723e */ /* 0x020fe800000010ff */
[C---:B--2---:R-:W-:Y:S01]  /*a7f0*/  HMMA.16816.F32.BF16 R12, R136.reuse, R144, R12 ;  /* 0x00000090880c723c */ /* 0x044fe2000004180c */
[----:B---3--:R-:W-:Y:S03]  /*a800*/  LDSM.16.MT88.4 R160, [R250+0x1800] ;  /* 0x00180000faa0783b */ /* 0x008fe60000004200 */
[----:B------:R-:W-:Y:S04]  /*a810*/  FADD.FTZ R0, R2, R0 ;  /* 0x0000000002007221 */ /* 0x000fe80000010000 */
[C---:B------:R-:W-:Y:S01]  /*a820*/  HMMA.16816.F32.BF16 R16, R136.reuse, R146, R16 ;  /* 0x000000928810723c */ /* 0x040fe20000041810 */
[----:B------:R-:W2:Y:S03]  /*a830*/  LDSM.16.MT88.4 R144, [R250+0x3000] ;  /* 0x00300000fa90783b */ /* 0x000ea60000004200 */
[C---:B------:R-:W-:Y:S01]  /*a840*/  FADD.FTZ R0, R176.reuse, R0 ;  /* 0x00000000b0007221 */ /* 0x040fe20000010000 */
[----:B------:R-:W-:Y:S01]  /*a850*/  F2FP.BF16.PACK_AB R176, R176, R2 ;  /* 0x00000002b0b0723e */ /* 0x000fe200000010ff */
[----:B------:R-:W-:Y:S02]  /*a860*/  FADD.FTZ R2, R153, R152 ;  /* 0x0000009899027221 */ /* 0x000fe40000010000 */
[C---:B----4-:R-:W-:Y:S01]  /*a870*/  HMMA.16816.F32.BF16 R20, R136.reuse, R148, R20 ;  /* 0x000000948814723c */ /* 0x050fe20000041814 */
[----:B------:R-:W-:Y:S03]  /*a880*/  LDSM.16.MT88.4 R152, [R252+0x1800] ;  /* 0x00180000fc98783b */ /* 0x000fe60000004200 */
[----:B-1----:R-:W-:Y:S04]  /*a890*/  FADD.FTZ R0, R133, R0 ;  /* 0x0000000085007221 */ /* 0x002fe80000010000 */
[C---:B------:R-:W-:Y:S01]  /*a8a0*/  HMMA.16816.F32.BF16 R24, R136.reuse, R150, R24 ;  /* 0x000000968818723c */ /* 0x040fe20000041818 */
[----:B------:R-:W1:Y:S03]  /*a8b0*/  LDSM.16.MT88.4 R148, [R252+0x3000] ;  /* 0x00300000fc94783b */ /* 0x000e660000004200 */
[C---:B------:R-:W-:Y:S01]  /*a8c0*/  FADD.FTZ R0, R178.reuse, R0 ;  /* 0x00000000b2007221 */ /* 0x040fe20000010000 */
[----:B------:R-:W-:Y:S03]  /*a8d0*/  F2FP.BF16.PACK_AB R178, R178, R133 ;  /* 0x00000085b2b2723e */ /* 0x000fe600000010ff */
[C---:B------:R-:W-:Y:S01]  /*a8e0*/  HMMA.16816.F32.BF16 R28, R136.reuse, R140, R28 ;  /* 0x0000008c881c723c */ /* 0x040fe2000004181c */
[----:B------:R3:W-:Y:S04]  /*a8f0*/  STL [R1+0xa4], R0 ;  /* 0x0000a40001007387 */ /* 0x0007e80000100800 */
[----:B------:R-:W4:Y:S03]  /*a900*/  LDL R133, [R1+0xb0] ;  /* 0x0000b00001857983 */ /* 0x000f260000100800 */
[C---:B------:R-:W-:Y:S01]  /*a910*/  HMMA.16816.F32.BF16 R32, R136.reuse, R142, R32 ;  /* 0x0000008e8820723c */ /* 0x040fe20000041820 */
[----:B------:R-:W5:Y:S07]  /*a920*/  LDSM.16.MT88.4 R140, [R251+0x3000] ;  /* 0x00300000fb8c783b */ /* 0x000f6e0000004200 */
[C---:B--2---:R-:W-:Y:S08]  /*a930*/  HMMA.16816.F32.BF16 R36, R136.reuse, R144, R36 ;  /* 0x000000908824723c */ /* 0x044ff00000041824 */
[C---:B------:R-:W-:Y:S01]  /*a940*/  HMMA.16816.F32.BF16 R40, R136.reuse, R146, R40 ;  /* 0x000000928828723c */ /* 0x040fe20000041828 */
[----:B------:R-:W2:Y:S03]  /*a950*/  LDSM.16.MT88.4 R144, [R158+0x3000] ;  /* 0x003000009e90783b */ /* 0x000ea60000004200 */
[----:B---3--:R-:W-:Y:S01]  /*a960*/  FADD.FTZ R0, R156, R2 ;  /* 0x000000029c007221 */ /* 0x008fe20000010000 */
[----:B------:R-:W-:Y:S03]  /*a970*/  MOV R2, R157 ;  /* 0x0000009d00027202 */ /* 0x000fe60000000f00 */
[C---:B-1----:R-:W-:Y:S04]  /*a980*/  HMMA.16816.F32.BF16 R44, R136.reuse, R148, R44 ;  /* 0x00000094882c723c */ /* 0x042fe8000004182c */
[----:B------:R-:W-:Y:S01]  /*a990*/  FADD.FTZ R0, R2, R0 ;  /* 0x0000000002007221 */ /* 0x000fe20000010000 */
[----:B------:R-:W-:Y:S03]  /*a9a0*/  IADD3 R2, R188, -0x1, RZ ;  /* 0xffffffffbc027810 */ /* 0x000fe60007ffe0ff */
[C---:B------:R-:W-:Y:S01]  /*a9b0*/  HMMA.16816.F32.BF16 R48, R136.reuse, R150, R48 ;  /* 0x000000968830723c */ /* 0x040fe20000041830 */
[----:B------:R-:W1:Y:S03]  /*a9c0*/  LDSM.16.MT88.4 R148, [R250+0x5000] ;  /* 0x00500000fa94783b */ /* 0x000e660000004200 */
[----:B------:R-:W-:Y:S04]  /*a9d0*/  FADD.FTZ R0, R187, R0 ;  /* 0x00000000bb007221 */ /* 0x000fe80000010000 */
[C---:B-----5:R-:W-:Y:S01]  /*a9e0*/  HMMA.16816.F32.BF16 R52, R136.reuse, R140, R52 ;  /* 0x0000008c8834723c */ /* 0x060fe20000041834 */
[----:B------:R-:W-:Y:S03]  /*a9f0*/  STL [R1+0x68], R2 ;  /* 0x0000680201007387 */ /* 0x000fe60000100800 */
[----:B------:R-:W-:Y:S04]  /*aa00*/  FADD.FTZ R0, R186, R0 ;  /* 0x00000000ba007221 */ /* 0x000fe80000010000 */
[C---:B------:R-:W-:Y:S01]  /*aa10*/  HMMA.16816.F32.BF16 R56, R136.reuse, R142, R56 ;  /* 0x0000008e8838723c */ /* 0x040fe20000041838 */
[----:B------:R-:W3:Y:S03]  /*aa20*/  LDSM.16.MT88.4 R140, [R252+0x5000] ;  /* 0x00500000fc8c783b */ /* 0x000ee60000004200 */
[----:B------:R-:W-:Y:S04]  /*aa30*/  FADD.FTZ R0, R185, R0 ;  /* 0x00000000b9007221 */ /* 0x000fe80000010000 */
[----:B------:R-:W-:Y:S01]  /*aa40*/  FADD.FTZ R0, R184, R0 ;  /* 0x00000000b8007221 */ /* 0x000fe20000010000 */
[C---:B--2---:R-:W-:Y:S03]  /*aa50*/  HMMA.16816.F32.BF16 R60, R136.reuse, R144, R60 ;  /* 0x00000090883c723c */ /* 0x044fe6000004183c */
[----:B------:R-:W-:Y:S04]  /*aa60*/  FADD.FTZ R0, R190, R0 ;  /* 0x00000000be007221 */ /* 0x000fe80000010000 */
[----:B------:R-:W-:Y:S01]  /*aa70*/  FADD.FTZ R0, R189, R0 ;  /* 0x00000000bd007221 */ /* 0x000fe20000010000 */
[C---:B------:R-:W-:Y:S01]  /*aa80*/  HMMA.16816.F32.BF16 R64, R136.reuse, R146, R64 ;  /* 0x000000928840723c */ /* 0x040fe20000041840 */
[----:B------:R-:W2:Y:S03]  /*aa90*/  LDSM.16.MT88.4 R144, [R251+0x5000] ;  /* 0x00500000fb90783b */ /* 0x000ea60000004200 */
[----:B------:R-:W-:Y:S04]  /*aaa0*/  FADD.FTZ R0, R191, R0 ;  /* 0x00000000bf007221 */ /* 0x000fe80000010000 */
[C---:B-1----:R-:W-:Y:S04]  /*aab0*/  HMMA.16816.F32.BF16 R68, R136.reuse, R148, R68 ;  /* 0x000000948844723c */ /* 0x042fe80000041844 */
[----:B------:R-:W-:Y:S04]  /*aac0*/  FADD.FTZ R0, R183, R0 ;  /* 0x00000000b7007221 */ /* 0x000fe80000010000 */
[C---:B------:R-:W-:Y:S01]  /*aad0*/  HMMA.16816.F32.BF16 R72, R136.reuse, R150, R72 ;  /* 0x000000968848723c */ /* 0x040fe20000041848 */
[----:B------:R-:W1:Y:S03]  /*aae0*/  LDSM.16.MT88.4 R148, [R158+0x5000] ;  /* 0x005000009e94783b */ /* 0x000e660000004200 */
[----:B------:R-:W-:Y:S04]  /*aaf0*/  FADD.FTZ R0, R181, R0 ;  /* 0x00000000b5007221 */ /* 0x000fe80000010000 */
[C---:B---3--:R-:W-:Y:S04]  /*ab00*/  HMMA.16816.F32.BF16 R76, R136.reuse, R140, R76 ;  /* 0x0000008c884c723c */ /* 0x048fe8000004184c */
[----:B------:R-:W-:Y:S04]  /*ab10*/  FADD.FTZ R0, R182, R0 ;  /* 0x00000000b6007221 */ /* 0x000fe80000010000 */
[C---:B------:R-:W-:Y:S01]  /*ab20*/  HMMA.16816.F32.BF16 R80, R136.reuse, R142, R80 ;  /* 0x0000008e8850723c */ /* 0x040fe20000041850 */
[----:B------:R-:W3:Y:S03]  /*ab30*/  LDSM.16.MT88.4 R140, [R250+0x7000] ;  /* 0x00700000fa8c783b */ /* 0x000ee60000004200 */
[----:B------:R-:W-:Y:S04]  /*ab40*/  FADD.FTZ R0, R180, R0 ;  /* 0x00000000b4007221 */ /* 0x000fe80000010000 */
[----:B------:R-:W-:Y:S01]  /*ab50*/  FADD.FTZ R0, R134, R0 ;  /* 0x0000000086007221 */ /* 0x000fe20000010000 */
[C---:B--2---:R-:W-:Y:S03]  /*ab60*/  HMMA.16816.F32.BF16 R84, R136.reuse, R144, R84 ;  /* 0x000000908854723c */ /* 0x044fe60000041854 */
[----:B------:R-:W-:Y:S01]  /*ab70*/  MOV R134, R3 ;  /* 0x0000000300867202 */ /* 0x000fe20000000f00 */
[----:B------:R2:W-:Y:S04]  /*ab80*/  STL [R1+0xa0], R0 ;  /* 0x0000a00001007387 */ /* 0x0005e80000100800 */
[C---:B------:R-:W-:Y:S01]  /*ab90*/  HMMA.16816.F32.BF16 R88, R136.reuse, R146, R88 ;  /* 0x000000928858723c */ /* 0x040fe20000041858 */
[----:B------:R-:W5:Y:S07]  /*aba0*/  LDSM.16.MT88.4 R144, [R252+0x7000] ;  /* 0x00700000fc90783b */ /* 0x000f6e0000004200 */
[C---:B-1----:R-:W-:Y:S08]  /*abb0*/  HMMA.16816.F32.BF16 R92, R136.reuse, R148, R92 ;  /* 0x00000094885c723c */ /* 0x042ff0000004185c */
[C---:B------:R-:W-:Y:S01]  /*abc0*/  HMMA.16816.F32.BF16 R96, R136.reuse, R150, R96 ;  /* 0x000000968860723c */ /* 0x040fe20000041860 */
[----:B------:R-:W1:Y:S03]  /*abd0*/  LDSM.16.MT88.4 R148, [R251+0x7000] ;  /* 0x00700000fb94783b */ /* 0x000e660000004200 */
[----:B--2---:R-:W-:Y:S04]  /*abe0*/  MOV R0, R2 ;  /* 0x0000000200007202 */ /* 0x004fe80000000f00 */
[C---:B---3--:R-:W-:Y:S01]  /*abf0*/  HMMA.16816.F32.BF16 R100, R136.reuse, R140, R100 ;  /* 0x0000008c8864723c */ /* 0x048fe20000041864 */
[----:B------:R-:W-:Y:S07]  /*ac00*/  STL [R1+0x90], R0 ;  /* 0x0000900001007387 */ /* 0x000fee0000100800 */
[C---:B------:R-:W-:Y:S01]  /*ac10*/  HMMA.16816.F32.BF16 R104, R136.reuse, R142, R104 ;  /* 0x0000008e8868723c */ /* 0x040fe20000041868 */
[----:B------:R-:W2:Y:S07]  /*ac20*/  LDSM.16.MT88.4 R140, [R158+0x7000] ;  /* 0x007000009e8c783b */ /* 0x000eae0000004200 */
[C---:B-----5:R-:W-:Y:S08]  /*ac30*/  HMMA.16816.F32.BF16 R108, R136.reuse, R144, R108 ;  /* 0x00000090886c723c */ /* 0x060ff0000004186c */
[C---:B------:R-:W-:Y:S01]  /*ac40*/  HMMA.16816.F32.BF16 R112, R136.reuse, R146, R112 ;  /* 0x000000928870723c */ /* 0x040fe20000041870 */
[----:B------:R-:W3:Y:S07]  /*ac50*/  LDSM.16.MT88.4 R144, [R251+0x1800] ;  /* 0x00180000fb90783b */ /* 0x000eee0000004200 */
[C---:B-1----:R-:W-:Y:S08]  /*ac60*/  HMMA.16816.F32.BF16 R116, R136.reuse, R148, R116 ;  /* 0x000000948874723c */ /* 0x042ff00000041874 */
[C---:B------:R-:W-:Y:S08]  /*ac70*/  HMMA.16816.F32.BF16 R120, R136.reuse, R150, R120 ;  /* 0x000000968878723c */ /* 0x040ff00000041878 */
[C---:B--2---:R-:W-:Y:S07]  /*ac80*/  HMMA.16816.F32.BF16 R124, R136.reuse, R140, R124 ;  /* 0x0000008c887c723c */ /* 0x044fee000004187c */
[----:B------:R-:W-:Y:S01]  /*ac90*/  MOV R141, R158 ;  /* 0x0000009e008d7202 */ /* 0x000fe20000000f00 */
[----:B------:R-:W-:Y:S04]  /*aca0*/  HMMA.16816.F32.BF16 R128, R136, R142, R128 ;  /* 0x0000008e8880723c */ /* 0x000fe80000041880 */
[----:B------:R-:W1:Y:S04]  /*acb0*/  LDSM.16.MT88.4 R136, [R141+0x1800] ;  /* 0x001800008d88783b */ /* 0x000e680000004200 */
[C---:B------:R-:W-:Y:S04]  /*acc0*/  HMMA.16816.F32.BF16 R164, R176.reuse, R160, R4 ;  /* 0x000000a0b0a4723c */ /* 0x040fe80000041804 */
[----:B------:R-:W2:Y:S04]  /*acd0*/  LDSM.16.MT88.4 R4, [R250+0x3800] ;  /* 0x00380000fa04783b */ /* 0x000ea80000004200 */
[C---:B------:R-:W-:Y:S04]  /*ace0*/  HMMA.16816.F32.BF16 R160, R176.reuse, R162, R8 ;  /* 0x000000a2b0a0723c */ /* 0x040fe80000041808 */
[----:B------:R-:W5:Y:S04]  /*acf0*/  LDSM.16.MT88.4 R8, [R252+0x3800] ;  /* 0x00380000fc08783b */ /* 0x000f680000004200 */
[C---:B------:R-:W-:Y:S04]  /*ad00*/  HMMA.16816.F32.BF16 R156, R176.reuse, R152, R12 ;  /* 0x00000098b09c723c */ /* 0x040fe8000004180c */
[----:B------:R-:W2:Y:S04]  /*ad10*/  LDSM.16.MT88.4 R12, [R251+0x3800] ;  /* 0x00380000fb0c783b */ /* 0x000ea80000004200 */
[C---:B------:R-:W-:Y:S08]  /*ad20*/  HMMA.16816.F32.BF16 R152, R176.reuse, R154, R16 ;  /* 0x0000009ab098723c */ /* 0x040ff00000041810 */
[C---:B---3--:R-:W-:Y:S07]  /*ad30*/  HMMA.16816.F32.BF16 R148, R176.reuse, R144, R20 ;  /* 0x00000090b094723c */ /* 0x048fee0000041814 */
[----:B------:R-:W-:Y:S01]  /*ad40*/  MOV R23, R141 ;  /* 0x0000008d00177202 */ /* 0x000fe20000000f00 */
[C---:B------:R-:W-:Y:S04]  /*ad50*/  HMMA.16816.F32.BF16 R144, R176.reuse, R146, R24 ;  /* 0x00000092b090723c */ /* 0x040fe80000041818 */
[----:B------:R-:W3:Y:S04]  /*ad60*/  LDSM.16.MT88.4 R16, [R23+0x3800] ;  /* 0x003800001710783b */ /* 0x000ee80000004200 */
[C---:B-1----:R-:W-:Y:S08]  /*ad70*/  HMMA.16816.F32.BF16 R140, R176.reuse, R136, R28 ;  /* 0x00000088b08c723c */ /* 0x042ff0000004181c */
[C---:B------:R-:W-:Y:S08]  /*ad80*/  HMMA.16816.F32.BF16 R136, R176.reuse, R138, R32 ;  /* 0x0000008ab088723c */ /* 0x040ff00000041820 */
[C---:B--2---:R-:W-:Y:S08]  /*ad90*/  HMMA.16816.F32.BF16 R36, R176.reuse, R4, R36 ;  /* 0x00000004b024723c */ /* 0x044ff00000041824 */
[C---:B------:R-:W-:Y:S01]  /*ada0*/  HMMA.16816.F32.BF16 R40, R176.reuse, R6, R40 ;  /* 0x00000006b028723c */ /* 0x040fe20000041828 */
[----:B------:R-:W1:Y:S07]  /*adb0*/  LDSM.16.MT88.4 R4, [R250+0x5800] ;  /* 0x00580000fa04783b */ /* 0x000e6e0000004200 */
[C---:B-----5:R-:W-:Y:S08]  /*adc0*/  HMMA.16816.F32.BF16 R44, R176.reuse, R8, R44 ;  /* 0x00000008b02c723c */ /* 0x060ff0000004182c */
[C---:B------:R-:W-:Y:S01]  /*add0*/  HMMA.16816.F32.BF16 R48, R176.reuse, R10, R48 ;  /* 0x0000000ab030723c */ /* 0x040fe20000041830 */
[----:B------:R-:W2:Y:S02]  /*ade0*/  LDSM.16.MT88.4 R8, [R252+0x5800] ;  /* 0x00580000fc08783b */ /* 0x000ea40000004200 */
[----:B----4-:R-:W-:Y:S02]  /*adf0*/  ISETP.GT.AND P0, PT, R188, R133, PT ;  /* 0x00000085bc00720c */ /* 0x010fe40003f04270 */
[----:B------:R-:W-:Y:S03]  /*ae00*/  MOV R133, R132 ;  /* 0x0000008400857202 */ /* 0x000fe60000000f00 */
[C---:B------:R-:W-:Y:S08]  /*ae10*/  HMMA.16816.F32.BF16 R52, R176.reuse, R12, R52 ;  /* 0x0000000cb034723c */ /* 0x040ff00000041834 */
[C---:B------:R-:W-:Y:S01]  /*ae20*/  HMMA.16816.F32.BF16 R56, R176.reuse, R14, R56 ;  /* 0x0000000eb038723c */ /* 0x040fe20000041838 */
[----:B------:R-:W4:Y:S07]  /*ae30*/  LDSM.16.MT88.4 R12, [R251+0x5800] ;  /* 0x00580000fb0c783b */ /* 0x000f2e0000004200 */
        /* <DEDUP_REMOVED lines=9> */
[C---:B----4-:R-:W-:Y:S08]  /*aed0*/  HMMA.16816.F32.BF16 R84, R176.reuse, R12, R84 ;  /* 0x0000000cb054723c */ /* 0x050ff00000041854 */
[C---:B------:R-:W-:Y:S01]  /*aee0*/  HMMA.16816.F32.BF16 R88, R176.reuse, R14, R88 ;  /* 0x0000000eb058723c */ /* 0x040fe20000041858 */
[----:B------:R-:W4:Y:S07]  /*aef0*/  LDSM.16.MT88.4 R12, [R251+0x7800] ;  /* 0x00780000fb0c783b */ /* 0x000f2e0000004200 */
[C---:B---3--:R-:W-:Y:S08]  /*af00*/  HMMA.16816.F32.BF16 R92, R176.reuse, R16, R92 ;  /* 0x00000010b05c723c */ /* 0x048ff0000004185c */
[C---:B------:R-:W-:Y:S01]  /*af10*/  HMMA.16816.F32.BF16 R96, R176.reuse, R18, R96 ;  /* 0x00000012b060723c */ /* 0x040fe20000041860 */
[----:B------:R-:W3:Y:S07]  /*af20*/  LDSM.16.MT88.4 R16, [R23+0x7800] ;  /* 0x007800001710783b */ /* 0x000eee0000004200 */
[C---:B-1----:R-:W-:Y:S08]  /*af30*/  HMMA.16816.F32.BF16 R100, R176.reuse, R4, R100 ;  /* 0x00000004b064723c */ /* 0x042ff00000041864 */
[C---:B------:R-:W-:Y:S08]  /*af40*/  HMMA.16816.F32.BF16 R104, R176.reuse, R6, R104 ;  /* 0x00000006b068723c */ /* 0x040ff00000041868 */
[C---:B--2---:R-:W-:Y:S08]  /*af50*/  HMMA.16816.F32.BF16 R108, R176.reuse, R8, R108 ;  /* 0x00000008b06c723c */ /* 0x044ff0000004186c */
[C---:B------:R-:W-:Y:S08]  /*af60*/  HMMA.16816.F32.BF16 R112, R176.reuse, R10, R112 ;  /* 0x0000000ab070723c */ /* 0x040ff00000041870 */
[C---:B----4-:R-:W-:Y:S08]  /*af70*/  HMMA.16816.F32.BF16 R116, R176.reuse, R12, R116 ;  /* 0x0000000cb074723c */ /* 0x050ff00000041874 */
[C---:B------:R-:W-:Y:S08]  /*af80*/  HMMA.16816.F32.BF16 R120, R176.reuse, R14, R120 ;  /* 0x0000000eb078723c */ /* 0x040ff00000041878 */
[C---:B---3--:R-:W-:Y:S07]  /*af90*/  HMMA.16816.F32.BF16 R124, R176.reuse, R16, R124 ;  /* 0x00000010b07c723c */ /* 0x048fee000004187c */
[----:B------:R-:W-:Y:S01]  /*afa0*/  MOV R16, R3 ;  /* 0x0000000300107202 */ /* 0x000fe20000000f00 */
[----:B------:R-:W-:Y:S01]  /*afb0*/  HMMA.16816.F32.BF16 R128, R176, R18, R128 ;  /* 0x00000012b080723c */ /* 0x000fe20000041880 */
[----:B------:R-:W-:-:S07]  /*afc0*/  @P0 BRA `(.L_x_1059) ;  /* 0xffffb82000000947 */ /* 0x000fce000383ffff */
.L_x_1048:
[----:B----4-:R-:W2:Y:S04]  /*afd0*/  LDL R2, [R1+0xa8] ;  /* 0x0000a80001027983 */ /* 0x010ea80000100800 */
[----:B------:R-:W2:Y:S02]  /*afe0*/  LDL R0, [R1+0x68] ;  /* 0x0000680001007983 */ /* 0x000ea40000100800 */
[----:B--2---:R-:W-:-:S13]  /*aff0*/  ISETP.GE.AND P0, PT, R0, R2, PT ;  /* 0x000000020000720c */ /* 0x004fda0003f06270 */
[----:B------:R-:W-:Y:S05]  /*b000*/  @!P0 BRA `(.L_x_1060) ;  /* 0x00003fe000008947 */ /* 0x000fea0003800000 */
[----:B------:R-:W-:Y:S02]  /*b010*/  MOV R134, R16 ;  /* 0x0000001000867202 */ /* 0x000fe40000000f00 */
[----:B------:R-:W-:Y:S02]  /*b020*/  MOV R133, R132 ;  /* 0x0000008400857202 */ /* 0x000fe40000000f00 */
.L_x_1067:
[----:B------:R-:W2:Y:S01]  /*b030*/  LDL R6, [R1+0x8c] ;  /* 0x00008c0001067983 */ /* 0x000ea20000100800 */
[----:B------:R-:W-:Y:S04]  /*b040*/  DEPBAR.LE SB0, 0x0 ;  /* 0x000080000000791a */ /* 0x000fe80000000000 */
[----:B------:R-:W3:Y:S01]  /*b050*/  LDL R12, [R1+0x4] ;  /* 0x00000400010c7983 */ /* 0x000ee20000100800 */
[----:B------:R-:W-:Y:S03]  /*b060*/  WARPSYNC 0xffffffff ;  /* 0xffffffff00007948 */ /* 0x000fe60003800000 */
[----:B------:R-:W4:Y:S04]  /*b070*/  LDL R28, [R1+0x84] ;  /* 0x00008400011c7983 */ /* 0x000f280000100800 */
[----:B------:R-:W5:Y:S04]  /*b080*/  LDL R7, [R1+0x3c] ;  /* 0x00003c0001077983 */ /* 0x000f680000100800 */
[----:B------:R-:W4:Y:S04]  /*b090*/  LDL.64 R22, [R1+0xc8] ;  /* 0x0000c80001167983 */ /* 0x000f280000100a00 */
[----:B------:R-:W4:Y:S04]  /*b0a0*/  LDL R4, [R1+0x44] ;  /* 0x0000440001047983 */ /* 0x000f280000100800 */
[----:B------:R-:W4:Y:S04]  /*b0b0*/  LDL R20, [R1+0x94] ;  /* 0x0000940001147983 */ /* 0x000f280000100800 */
[----:B------:R-:W4:Y:S04]  /*b0c0*/  LDL R5, [R1+0x40] ;  /* 0x0000400001057983 */ /* 0x000f280000100800 */
[----:B------:R-:W4:Y:S04]  /*b0d0*/  LDL R21, [R1+0x174] ;  /* 0x0001740001157983 */ /* 0x000f280000100800 */
[----:B------:R-:W4:Y:S04]  /*b0e0*/  LDL R15, [R1+0x178] ;  /* 0x00017800010f7983 */ /* 0x000f280000100800 */
[----:B------:R-:W4:Y:S04]  /*b0f0*/  LDL R14, [R1+0x98] ;  /* 0x00009800010e7983 */ /* 0x000f280000100800 */
[----:B------:R-:W4:Y:S04]  /*b100*/  LDL R13, [R1+0x17c] ;  /* 0x00017c00010d7983 */ /* 0x000f280000100800 */
[----:B------:R-:W-:Y:S06]  /*b110*/  BAR.SYNC.DEFER_BLOCKING 0x0 ;  /* 0x0000000000007b1d */ /* 0x000fec0000010000 */
[----:B------:R-:W1:Y:S04]  /*b120*/  LDSM.16.M88.4 R8, [R135] ;  /* 0x000000008708783b */ /* 0x000e680000000200 */
[----:B------:R-:W1:Y:S04]  /*b130*/  LDSM.16.M88.4 R16, [R135+0x800] ;  /* 0x000800008710783b */ /* 0x000e680000000200 */
[----:B------:R-:W1:Y:S04]  /*b140*/  LDSM.16.M88.4 R24, [R135+0x1000] ;  /* 0x001000008718783b */ /* 0x000e680000000200 */
[----:B------:R-:W1:Y:S04]  /*b150*/  LDSM.16.M88.4 R32, [R135+0x1800] ;  /* 0x001800008720783b */ /* 0x000e680000000200 */
[----:B---3--:R3:W1:Y:S01]  /*b160*/  LDSM.16.M88.4 R176, [R12] ;  /* 0x000000000cb0783b */ /* 0x0086620000000200 */
[----:B--2---:R-:W-:Y:S01]  /*b170*/  SHF.R.S32.HI R0, RZ, 0x1f, R6 ;  /* 0x0000001fff007819 */ /* 0x004fe20000011406 */
[----:B------:R-:W-:Y:S04]  /*b180*/  IMAD.WIDE.U32 R2, R6, c[0x0][0x208], RZ ;  /* 0x0000820006027a25 */ /* 0x000fe800078e00ff */
[----:B------:R-:W-:Y:S01]  /*b190*/  IMAD R0, R0, c[0x0][0x208], RZ ;  /* 0x0000820000007a24 */ /* 0x000fe200078e02ff */
[----:B-----5:R2:W1:Y:S03]  /*b1a0*/  LDSM.16.M88.4 R180, [R7] ;  /* 0x0000000007b4783b */ /* 0x0204660000000200 */
[----:B------:R-:W-:Y:S02]  /*b1b0*/  IMAD R0, R6, c[0x0][0x20c], R0 ;  /* 0x0000830006007a24 */ /* 0x000fe400078e0200 */
[----:B------:R-:W5:Y:S02]  /*b1c0*/  LDL R6, [R1+0xd8] ;  /* 0x0000d80001067983 */ /* 0x000f640000100800 */
[----:B------:R-:W-:Y:S02]  /*b1d0*/  IMAD.IADD R3, R3, 0x1, R0 ;  /* 0x0000000103037824 */ /* 0x000fe400078e0200 */
[----:B----4-:R4:W1:Y:S02]  /*b1e0*/  LDSM.16.M88.4 R188, [R4] ;  /* 0x0000000004bc783b */ /* 0x0108640000000200 */
[----:B------:R-:W-:Y:S05]  /*b1f0*/  IMAD.WIDE.U32 R2, R28, c[0x0][0x218], R2 ;  /* 0x000086001c027a25 */ /* 0x000fea00078e0002 */
[----:B------:R-:W-:Y:S01]  /*b200*/  IADD3 R0, P0, R22, R2, RZ ;  /* 0x0000000216007210 */ /* 0x000fe20007f1e0ff */
[----:B---3--:R-:W3:Y:S01]  /*b210*/  LDL R12, [R1+0x9c] ;  /* 0x00009c00010c7983 */ /* 0x008ee20000100800 */
[----:B------:R-:W-:Y:S03]  /*b220*/  SHF.L.U64.HI R29, R20, 0x1, R21 ;  /* 0x00000001141d7819 */ /* 0x000fe60000010215 */
[----:B------:R1:W3:Y:S04]  /*b230*/  LDSM.16.M88.4 R184, [R5] ;  /* 0x0000000005b8783b */ /* 0x0002e80000000200 */
[----:B--2---:R-:W2:Y:S01]  /*b240*/  LDL R7, [R1+0x180] ;  /* 0x0001800001077983 */ /* 0x004ea20000100800 */
[----:B------:R-:W-:Y:S03]  /*b250*/  SHF.L.U32 R31, R14, 0x1, RZ ;  /* 0x000000010e1f7819 */ /* 0x000fe600000006ff */
[----:B----4-:R-:W2:Y:S01]  /*b260*/  LDL R4, [R1+0x88] ;  /* 0x0000880001047983 */ /* 0x010ea20000100800 */
[----:B-1----:R-:W-:Y:S05]  /*b270*/  SHF.R.S32.HI R5, RZ, 0x1f, R28 ;  /* 0x0000001fff057819 */ /* 0x002fea000001141c */
[----:B------:R-:W-:Y:S04]  /*b280*/  IMAD R5, R5, c[0x0][0x218], RZ ;  /* 0x0000860005057a24 */ /* 0x000fe800078e02ff */
[----:B------:R-:W-:Y:S01]  /*b290*/  IMAD R5, R28, c[0x0][0x21c], R5 ;  /* 0x000087001c057a24 */ /* 0x000fe200078e0205 */
[----:B------:R-:W-:Y:S04]  /*b2a0*/  SHF.L.U64.HI R28, R14, 0x1, R15 ;  /* 0x000000010e1c7819 */ /* 0x000fe8000001020f */
[----:B-----5:R-:W-:Y:S02]  /*b2b0*/  IADD3.X R5, R6, R3, R5, P0, !PT ;  /* 0x0000000306057210 */ /* 0x020fe400007fe405 */
[C---:B------:R-:W-:Y:S04]  /*b2c0*/  LEA R6, P0, R0.reuse, c[0x0][0x1f8], 0x1 ;  /* 0x00007e0000067a11 */ /* 0x040fe800078008ff */
[----:B------:R-:W-:Y:S01]  /*b2d0*/  LEA.HI.X R5, R0, c[0x0][0x1fc], R5, 0x1, P0 ;  /* 0x00007f0000057a11 */ /* 0x000fe200000f0c05 */
[----:B------:R-:W-:Y:S01]  /*b2e0*/  IMAD.SHL.U32 R0, R20, 0x2, RZ ;  /* 0x0000000214007824 */ /* 0x000fe200078e00ff */
[C---:B---3--:R-:W-:Y:S04]  /*b2f0*/  SHF.L.U64.HI R15, R12.reuse, 0x1, R13 ;  /* 0x000000010c0f7819 */ /* 0x048fe8000001020d */
[----:B------:R1:W-:Y:S01]  /*b300*/  STL [R1+0x58], R0 ;  /* 0x0000580001007387 */ /* 0x0003e20000100800 */
[----:B------:R-:W-:Y:S01]  /*b310*/  IMAD.SHL.U32 R23, R12, 0x2, RZ ;  /* 0x000000020c177824 */ /* 0x000fe200078e00ff */
[C---:B--2---:R-:W-:Y:S02]  /*b320*/  SHF.L.U64.HI R14, R4.reuse, 0x1, R7 ;  /* 0x00000001040e7819 */ /* 0x044fe40000010207 */
[----:B------:R-:W-:Y:S01]  /*b330*/  SHF.L.U32 R20, R4, 0x1, RZ ;  /* 0x0000000104147819 */ /* 0x000fe200000006ff */
[----:B------:R-:W-:-:S05]  /*b340*/  BRA.DIV ~URZ, `(.L_x_1061) ;  /* 0x00007da27f007947 */ /* 0x000fca000b800000 */
[----:B-1----:R1:W2:Y:S02]  /*b350*/  SHFL.IDX PT, R0, R5, RZ, 0x181f ;  /* 0x00181fff05007589 */ /* 0x0022a400000e0000 */
.L_x_1092:
[----:B------:R-:W3:Y:S01]  /*b360*/  LDL R2, [R1+0x88] ;  /* 0x0000880001027983 */ /* 0x000ee20000100800 */
[----:B------:R-:W-:Y:S04]  /*b370*/  BSSY B0, `(.L_x_1062) ;  /* 0x00001b2000007945 */ /* 0x000fe80003800000 */
[----:B------:R-:W4:Y:S05]  /*b380*/  LDL R12, [R1+0x9c] ;  /* 0x00009c00010c7983 */ /* 0x000f2a0000100800 */
[----:B--2---:R-:W2:Y:S05]  /*b390*/  LDL R7, [R1+0x98] ;  /* 0x0000980001077983 */ /* 0x004eaa0000100800 */
[----:B------:R-:W2:Y:S05]  /*b3a0*/  LDL R22, [R1+0x94] ;  /* 0x0000940001167983 */ /* 0x000eaa0000100800 */
[----:B------:R-:W2:Y:S05]  /*b3b0*/  LDL.LU R21, [R1+0x58] ;  /* 0x0000580001157983 */ /* 0x000eaa0000300800 */
[----:B------:R1:W-:Y:S05]  /*b3c0*/  STL [R1+0x20c], R36 ;  /* 0x00020c2401007387 */ /* 0x0003ea0000100800 */
[----:B------:R-:W3:Y:S05]  /*b3d0*/  SHFL.IDX PT, R4, R6, RZ, 0x181f ;  /* 0x00181fff06047589 */ /* 0x000eea00000e0000 */
[----:B-1----:R-:W2:Y:S01]  /*b3e0*/  LDL R36, [R1+0x54] ;  /* 0x0000540001247983 */ /* 0x002ea20000100800 */
[----:B---3--:R-:W-:Y:S02]  /*b3f0*/  ISETP.GE.AND P1, PT, R2, c[0x0][0x1d4], PT ;  /* 0x0000750002007a0c */ /* 0x008fe40003f26270 */
[----:B------:R-:W-:Y:S02]  /*b400*/  IADD3 R2, P0, R4, R20, RZ ;  /* 0x0000001404027210 */ /* 0x000fe40007f1e0ff */
[----:B------:R-:W-:Y:S02]  /*b410*/  SEL R132, RZ, 0x10, P1 ;  /* 0x00000010ff847807 */ /* 0x000fe40000800000 */
[----:B----4-:R-:W-:Y:S01]  /*b420*/  ISETP.GE.AND P5, PT, R12, c[0x0][0x1d4], PT ;  /* 0x000075000c007a0c */ /* 0x010fe20003fa6270 */
[----:B------:R-:W-:Y:S01]  /*b430*/  IMAD.X R3, R0, 0x1, R14, P0 ;  /* 0x0000000100037824 */ /* 0x000fe200000e060e */
[----:B------:R-:W-:Y:S02]  /*b440*/  IADD3 R12, P0, R4, R23, RZ ;  /* 0x00000017040c7210 */ /* 0x000fe40007f1e0ff */
[----:B--2---:R-:W-:Y:S02]  /*b450*/  ISETP.GE.AND P4, PT, R7, c[0x0][0x1d4], PT ;  /* 0x0000750007007a0c */ /* 0x004fe40003f86270 */
[----:B------:R-:W-:Y:S02]  /*b460*/  IADD3.X R13, R0, R15, RZ, P0, !PT ;  /* 0x0000000f000d7210 */ /* 0x000fe400007fe4ff */
[----:B------:R-:W-:Y:S01]  /*b470*/  ISETP.GE.AND P3, PT, R22, c[0x0][0x1d4], PT ;  /* 0x0000750016007a0c */ /* 0x000fe20003f66270 */
[----:B------:R-:W-:Y:S01]  /*b480*/  @!PT LDS RZ, [RZ] ;  /* 0x00000000fffff984 */ /* 0x000fe20000000800 */
[----:B------:R-:W-:Y:S01]  /*b490*/  @!PT LDS RZ, [RZ] ;  /* 0x00000000fffff984 */ /* 0x000fe20000000800 */
[----:B------:R1:W-:Y:S05]  /*b4a0*/  LDGSTS.E.BYPASS.LTC128B.128 [R36+0x100], [R2.64], !P1 ;  /* 0x0010000002247fae */ /* 0x0003ea000c901d46 */
[----:B------:R2:W-:Y:S05]  /*b4b0*/  LDGSTS.E.BYPASS.LTC128B.128 [R36+0x2100], [R12.64], !P5 ;  /* 0x021000000c247fae */ /* 0x0005ea000e901d46 */
[----:B-1----:R1:W3:Y:S05]  /*b4c0*/  SHFL.IDX PT, R2, R6, 0x1, 0x181f ;  /* 0x00381f0006027f89 */ /* 0x0022ea00000e0000 */
[----:B------:R4:W3:Y:S01]  /*b4d0*/  SHFL.IDX PT, R3, R5, 0x1, 0x181f ;  /* 0x00381f0005037f89 */ /* 0x0008e200000e0000 */
[----:B--2---:R-:W-:Y:S04]  /*b4e0*/  IADD3 R12, -R132, 0x10, RZ ;  /* 0x00000010840c7810 */ /* 0x004fe80007ffe1ff */
[----:B------:R-:W-:Y:S02]  /*b4f0*/  LOP3.LUT R12, R12, 0xf, RZ, 0xc0, !PT ;  /* 0x0000000f0c0c7812 */ /* 0x000fe400078ec0ff */
[----:B-1----:R-:W-:Y:S05]  /*b500*/  IADD3 R6, P0, R4, R31, RZ ;  /* 0x0000001f04067210 */ /* 0x002fea0007f1e0ff */
[----:B------:R-:W-:Y:S01]  /*b510*/  IMAD.X R7, R0, 0x1, R28, P0 ;  /* 0x0000000100077824 */ /* 0x000fe200000e061c */
[----:B------:R-:W-:Y:S04]  /*b520*/  IADD3 R4, P0, R4, R21, RZ ;  /* 0x0000001504047210 */ /* 0x000fe80007f1e0ff */
[----:B------:R1:W-:Y:S01]  /*b530*/  LDGSTS.E.BYPASS.LTC128B.128 [R36+0x4100], [R6.64], !P4 ;  /* 0x0410000006247fae */ /* 0x0003e2000e101d46 */
[----:B----4-:R-:W-:Y:S02]  /*b540*/  IADD3.X R5, R0, R29, RZ, P0, !PT ;  /* 0x0000001d00057210 */ /* 0x010fe400007fe4ff */
[----:B------:R-:W-:Y:S02]  /*b550*/  SEL R0, RZ, 0x10, P5 ;  /* 0x00000010ff007807 */ /* 0x000fe40002800000 */
[-C--:B---3--:R-:W-:Y:S01]  /*b560*/  IADD3 R12, P1, P0, R12, R2.reuse, R20 ;  /* 0x000000020c0c7210 */ /* 0x088fe2000783e014 */
[----:B------:R2:W-:Y:S01]  /*b570*/  LDGSTS.E.BYPASS.LTC128B.128 [R36+0x6100], [R4.64], !P3 ;  /* 0x0610000004247fae */ /* 0x0005e2000d901d46 */
[----:B------:R-:W-:Y:S02]  /*b580*/  IADD3 R22, -R0, 0x10, RZ ;  /* 0x0000001000167810 */ /* 0x000fe40007ffe1ff */
[----:B------:R-:W-:Y:S02]  /*b590*/  SEL R20, RZ, 0x10, P3 ;  /* 0x00000010ff147807 */ /* 0x000fe40001800000 */
[----:B------:R-:W-:Y:S02]  /*b5a0*/  LOP3.LUT R22, R22, 0xf, RZ, 0xc0, !PT ;  /* 0x0000000f16167812 */ /* 0x000fe400078ec0ff */
[-C--:B------:R-:W-:Y:S02]  /*b5b0*/  IADD3.X R13, RZ, R3.reuse, R14, P1, P0 ;  /* 0x00000003ff0d7210 */ /* 0x080fe40000fe040e */
[-C--:B------:R-:W-:Y:S04]  /*b5c0*/  IADD3 R22, P1, P0, R22, R2.reuse, R23 ;  /* 0x0000000216167210 */ /* 0x080fe8000783e017 */
[-C--:B------:R-:W-:Y:S01]  /*b5d0*/  IADD3.X R23, RZ, R3.reuse, R15, P1, P0 ;  /* 0x00000003ff177210 */ /* 0x080fe20000fe040f */
[----:B-1----:R-:W-:Y:S01]  /*b5e0*/  IMAD.MOV.U32 R7, RZ, RZ, R21 ;  /* 0x000000ffff077224 */ /* 0x002fe200078e0015 */
[----:B------:R-:W-:Y:S04]  /*b5f0*/  SEL R21, RZ, 0x10, P4 ;  /* 0x00000010ff157807 */ /* 0x000fe80002000000 */
[C---:B------:R-:W-:Y:S02]  /*b600*/  IADD3 R30, -R21.reuse, 0x10, RZ ;  /* 0x00000010151e7810 */ /* 0x040fe40007ffe1ff */
[----:B--2---:R-:W-:Y:S02]  /*b610*/  IADD3 R4, -R20, 0x10, RZ ;  /* 0x0000001014047810 */ /* 0x004fe40007ffe1ff */
[----:B------:R-:W-:Y:S02]  /*b620*/  LOP3.LUT R30, R30, 0xf, RZ, 0xc0, !PT ;  /* 0x0000000f1e1e7812 */ /* 0x000fe400078ec0ff */
[----:B------:R-:W-:Y:S02]  /*b630*/  LOP3.LUT R4, R4, 0xf, RZ, 0xc0, !PT ;  /* 0x0000000f04047812 */ /* 0x000fe400078ec0ff */
[-C--:B------:R-:W-:Y:S04]  /*b640*/  IADD3 R30, P1, P0, R30, R2.reuse, R31 ;  /* 0x000000021e1e7210 */ /* 0x080fe8000783e01f */
[-C--:B------:R-:W-:Y:S02]  /*b650*/  IADD3.X R31, RZ, R3.reuse, R28, P1, P0 ;  /* 0x00000003ff1f7210 */ /* 0x080fe40000fe041c */
[----:B------:R-:W-:Y:S02]  /*b660*/  IADD3 R2, P1, P0, R4, R2, R7 ;  /* 0x0000000204027210 */ /* 0x000fe4000783e007 */
[C---:B------:R-:W-:Y:S03]  /*b670*/  HMMA.16816.F32.BF16 R4, R168.reuse, R8, RZ ;  /* 0x00000008a804723c */ /* 0x040fe600000418ff */
[----:B------:R-:W-:Y:S02]  /*b680*/  IADD3.X R3, RZ, R3, R29, P1, P0 ;  /* 0x00000003ff037210 */ /* 0x000fe40000fe041d */
[----:B------:R-:W-:Y:S02]  /*b690*/  ISETP.NE.U32.AND P1, PT, R132, RZ, PT ;  /* 0x000000ff8400720c */ /* 0x000fe40003f25070 */
[----:B------:R-:W-:Y:S01]  /*b6a0*/  ISETP.NE.U32.AND P0, PT, R0, RZ, PT ;  /* 0x000000ff0000720c */ /* 0x000fe20003f05070 */
[C---:B------:R-:W-:Y:S10]  /*b6b0*/  HMMA.16816.F32.BF16 R8, R168.reuse, R10, RZ ;  /* 0x0000000aa808723c */ /* 0x040ff400000418ff */
[----:B------:R1:W-:Y:S01]  /*b6c0*/  LDGSTS.E.BYPASS.LTC128B.128.ZFILL [R36+0x1100], [R12.64], P1 ;  /* 0x011000000c247fae */ /* 0x0003e20008941d46 */
[----:B------:R-:W-:Y:S04]  /*b6d0*/  ISETP.NE.U32.AND P1, PT, R21, RZ, PT ;  /* 0x000000ff1500720c */ /* 0x000fe80003f25070 */
[----:B------:R2:W-:Y:S01]  /*b6e0*/  LDGSTS.E.BYPASS.LTC128B.128.ZFILL [R36+0x3100], [R22.64], P0 ;  /* 0x0310000016247fae */ /* 0x0005e20008141d46 */
[----:B------:R-:W-:Y:S08]  /*b6f0*/  ISETP.NE.U32.AND P0, PT, R20, RZ, PT ;  /* 0x000000ff1400720c */ /* 0x000ff00003f05070 */
[----:B------:R3:W-:Y:S05]  /*b700*/  LDGSTS.E.BYPASS.LTC128B.128.ZFILL [R36+0x5100], [R30.64], P1 ;  /* 0x051000001e247fae */ /* 0x0007ea0008941d46 */
[----:B------:R3:W-:Y:S05]  /*b710*/  LDGSTS.E.BYPASS.LTC128B.128.ZFILL [R36+0x7100], [R2.64], P0 ;  /* 0x0710000002247fae */ /* 0x0007ea0008141d46 */
[----:B------:R-:W0:Y:S01]  /*b720*/  LDGDEPBAR ;  /* 0x00000000000079af */ /* 0x000e220000000000 */
[C---:B-1----:R-:W-:Y:S08]  /*b730*/  HMMA.16816.F32.BF16 R12, R168.reuse, R16, RZ ;  /* 0x00000010a80c723c */ /* 0x042ff000000418ff */
[C---:B------:R-:W-:Y:S08]  /*b740*/  HMMA.16816.F32.BF16 R16, R168.reuse, R18, RZ ;  /* 0x00000012a810723c */ /* 0x040ff000000418ff */
[C---:B--2---:R-:W-:Y:S01]  /*b750*/  HMMA.16816.F32.BF16 R20, R168.reuse, R24, RZ ;  /* 0x00000018a814723c */ /* 0x044fe200000418ff */
[----:B---3--:R1:W5:Y:S07]  /*b760*/  LDL.LU R36, [R1+0x20c] ;  /* 0x00020c0001247983 */ /* 0x00836e0000300800 */
[C---:B------:R-:W-:Y:S01]  /*b770*/  HMMA.16816.F32.BF16 R24, R168.reuse, R26, RZ ;  /* 0x0000001aa818723c */ /* 0x040fe200000418ff */
[----:B------:R-:W2:Y:S05]  /*b780*/  LDL R2, [R1+0xc] ;  /* 0x00000c0001027983 */ /* 0x000eaa0000100800 */
[----:B------:R-:W3:Y:S02]  /*b790*/  LDL R3, [R1+0x10] ;  /* 0x0000100001037983 */ /* 0x000ee40000100800 */
[C---:B------:R-:W-:Y:S03]  /*b7a0*/  HMMA.16816.F32.BF16 R28, R168.reuse, R32, RZ ;  /* 0x00000020a81c723c */ /* 0x040fe600000418ff */
[----:B------:R-:W3:Y:S05]  /*b7b0*/  LDL R0, [R1+0x14] ;  /* 0x0000140001007983 */ /* 0x000eea0000100800 */
        /* <DEDUP_REMOVED lines=37> */
[C---:B-1----:R-:W-:Y:S01]  /*ba10*/  HMMA.16816.F32.BF16 R4, R200.reuse, R176, R4 ;  /* 0x000000b0c804723c */ /* 0x042fe20000041804 */
[----:B------:R-:W4:Y:S07]  /*ba20*/  LDL R177, [R1+0x18] ;  /* 0x0000180001b17983 */ /* 0x000f2e0000100800 */
[C---:B------:R-:W-:Y:S08]  /*ba30*/  HMMA.16816.F32.BF16 R8, R200.reuse, R178, R8 ;  /* 0x000000b2c808723c */ /* 0x040ff00000041808 */
[C---:B------:R-:W-:Y:S08]  /*ba40*/  HMMA.16816.F32.BF16 R12, R200.reuse, R180, R12 ;  /* 0x000000b4c80c723c */ /* 0x040ff0000004180c */
[C---:B------:R-:W-:Y:S08]  /*ba50*/  HMMA.16816.F32.BF16 R16, R200.reuse, R182, R16 ;  /* 0x000000b6c810723c */ /* 0x040ff00000041810 */
[C---:B------:R-:W-:Y:S08]  /*ba60*/  HMMA.16816.F32.BF16 R20, R200.reuse, R184, R20 ;  /* 0x000000b8c814723c */ /* 0x040ff00000041814 */
[C---:B------:R-:W-:Y:S08]  /*ba70*/  HMMA.16816.F32.BF16 R24, R200.reuse, R186, R24 ;  /* 0x000000bac818723c */ /* 0x040ff00000041818 */
[C---:B------:R-:W-:Y:S08]  /*ba80*/  HMMA.16816.F32.BF16 R28, R200.reuse, R188, R28 ;  /* 0x000000bcc81c723c */ /* 0x040ff0000004181c */
[----:B------:R-:W-:Y:S01]  /*ba90*/  HMMA.16816.F32.BF16 R32, R200, R190, R32 ;  /* 0x000000bec820723c */ /* 0x000fe20000041820 */
[----:B--2---:R1:W-:Y:S05]  /*baa0*/  LDSM.16.M88.4 R180, [R2] ;  /* 0x0000000002b4783b */ /* 0x0043ea0000000200 */
[----:B---3--:R2:W-:Y:S05]  /*bab0*/  LDSM.16.M88.4 R184, [R3] ;  /* 0x0000000003b8783b */ /* 0x0085ea0000000200 */
[----:B------:R3:W-:Y:S05]  /*bac0*/  LDSM.16.M88.4 R188, [R0] ;  /* 0x0000000000bc783b */ /* 0x0007ea0000000200 */
[----:B-1----:R-:W4:Y:S05]  /*bad0*/  LDL R2, [R1+0x20] ;  /* 0x0000200001027983 */ /* 0x002f2a0000100800 */
[----:B--2---:R-:W2:Y:S05]  /*bae0*/  LDL R3, [R1+0x1c] ;  /* 0x00001c0001037983 */ /* 0x004eaa0000100800 */
[----:B---3--:R-:W3:Y:S05]  /*baf0*/  LDL R0, [R1+0x24] ;  /* 0x0000240001007983 */ /* 0x008eea0000100800 */
[----:B----4-:R-:W1:Y:S02]  /*bb00*/  LDSM.16.M88.4 R176, [R177] ;  /* 0x00000000b1b0783b */ /* 0x010e640000000200 */
[C---:B-1----:R-:W-:Y:S08]  /*bb10*/  HMMA.16816.F32.BF16 R4, R204.reuse, R176, R4 ;  /* 0x000000b0cc04723c */ /* 0x042ff00000041804 */
[C---:B------:R-:W-:Y:S01]  /*bb20*/  HMMA.16816.F32.BF16 R8, R204.reuse, R178, R8 ;  /* 0x000000b2cc08723c */ /* 0x040fe20000041808 */
[----:B------:R-:W1:Y:S07]  /*bb30*/  LDSM.16.M88.4 R176, [R249+0x2000] ;  /* 0x00200000f9b0783b */ /* 0x000e6e0000000200 */
[C---:B------:R-:W-:Y:S08]  /*bb40*/  HMMA.16816.F32.BF16 R12, R204.reuse, R180, R12 ;  /* 0x000000b4cc0c723c */ /* 0x040ff0000004180c */
[C---:B------:R-:W-:Y:S01]  /*bb50*/  HMMA.16816.F32.BF16 R16, R204.reuse, R182, R16 ;  /* 0x000000b6cc10723c */ /* 0x040fe20000041810 */
[----:B------:R-:W4:Y:S07]  /*bb60*/  LDSM.16.M88.4 R180, [R249+0x2800] ;  /* 0x00280000f9b4783b */ /* 0x000f2e0000000200 */
        /* <DEDUP_REMOVED lines=8> */
[----:B------:R-:W1:Y:S07]  /*bbf0*/  LDSM.16.M88.4 R176, [R248+-0x4000] ;  /* 0xffc00000f8b0783b */ /* 0x000e6e0000000200 */
[C---:B----4-:R-:W-:Y:S08]  /*bc00*/  HMMA.16816.F32.BF16 R12, R208.reuse, R180, R12 ;  /* 0x000000b4d00c723c */ /* 0x050ff0000004180c */
[C---:B------:R-:W-:Y:S01]  /*bc10*/  HMMA.16816.F32.BF16 R16, R208.reuse, R182, R16 ;  /* 0x000000b6d010723c */ /* 0x040fe20000041810 */
[----:B------:R-:W4:Y:S07]  /*bc20*/  LDSM.16.M88.4 R180, [R248+-0x3800] ;  /* 0xffc80000f8b4783b */ /* 0x000f2e0000000200 */
[C---:B--2---:R-:W-:Y:S08]  /*bc30*/  HMMA.16816.F32.BF16 R20, R208.reuse, R184, R20 ;  /* 0x000000b8d014723c */ /* 0x044ff00000041814 */
[C---:B------:R-:W-:Y:S01]  /*bc40*/  HMMA.16816.F32.BF16 R24, R208.reuse, R186, R24 ;  /* 0x000000bad018723c */ /* 0x040fe20000041818 */
[----:B------:R-:W2:Y:S07]  /*bc50*/  LDSM.16.M88.4 R184, [R248+-0x3000] ;  /* 0xffd00000f8b8783b */ /* 0x000eae0000000200 */
[C---:B---3--:R-:W-:Y:S08]  /*bc60*/  HMMA.16816.F32.BF16 R28, R208.reuse, R188, R28 ;  /* 0x000000bcd01c723c */ /* 0x048ff0000004181c */
[----:B------:R-:W-:Y:S01]  /*bc70*/  HMMA.16816.F32.BF16 R32, R208, R190, R32 ;  /* 0x000000bed020723c */ /* 0x000fe20000041820 */
[----:B------:R-:W-:Y:S07]  /*bc80*/  LDSM.16.M88.4 R188, [R135+0x4000] ;  /* 0x0040000087bc783b */ /* 0x000fee0000000200 */
[C---:B-1----:R-:W-:Y:S08]  /*bc90*/  HMMA.16816.F32.BF16 R4, R212.reuse, R176, R4 ;  /* 0x000000b0d404723c */ /* 0x042ff00000041804 */
[C---:B------:R-:W-:Y:S01]  /*bca0*/  HMMA.16816.F32.BF16 R8, R212.reuse, R178, R8 ;  /* 0x000000b2d408723c */ /* 0x040fe20000041808 */
[----:B------:R-:W1:Y:S07]  /*bcb0*/  LDSM.16.M88.4 R176, [R248+-0x2800] ;  /* 0xffd80000f8b0783b */ /* 0x000e6e0000000200 */
[C---:B----4-:R-:W-:Y:S08]  /*bcc0*/  HMMA.16816.F32.BF16 R12, R212.reuse, R180, R12 ;  /* 0x000000b4d40c723c */ /* 0x050ff0000004180c */
[C---:B------:R-:W-:Y:S01]  /*bcd0*/  HMMA.16816.F32.BF16 R16, R212.reuse, R182, R16 ;  /* 0x000000b6d410723c */ /* 0x040fe20000041810 */
[----:B------:R-:W3:Y:S07]  /*bce0*/  LDSM.16.M88.4 R180, [R135+0x4800] ;  /* 0x0048000087b4783b */ /* 0x000eee0000000200 */
[C---:B--2---:R-:W-:Y:S08]  /*bcf0*/  HMMA.16816.F32.BF16 R20, R212.reuse, R184, R20 ;  /* 0x000000b8d414723c */ /* 0x044ff00000041814 */
[C---:B------:R-:W-:Y:S01]  /*bd00*/  HMMA.16816.F32.BF16 R24, R212.reuse, R186, R24 ;  /* 0x000000bad418723c */ /* 0x040fe20000041818 */
[----:B------:R-:W-:Y:S07]  /*bd10*/  LDSM.16.M88.4 R184, [R135+0x5800] ;  /* 0x0058000087b8783b */ /* 0x000fee0000000200 */
[C---:B-1----:R-:W-:Y:S08]  /*bd20*/  HMMA.16816.F32.BF16 R28, R212.reuse, R176, R28 ;  /* 0x000000b0d41c723c */ /* 0x042ff0000004181c */
[----:B------:R-:W-:Y:S01]  /*bd30*/  HMMA.16816.F32.BF16 R32, R212, R178, R32 ;  /* 0x000000b2d420723c */ /* 0x000fe20000041820 */
[----:B------:R-:W1:Y:S07]  /*bd40*/  LDSM.16.M88.4 R176, [R135+0x5000] ;  /* 0x0050000087b0783b */ /* 0x000e6e0000000200 */
[C---:B------:R-:W-:Y:S01]  /*bd50*/  HMMA.16816.F32.BF16 R4, R216.reuse, R188, R4 ;  /* 0x000000bcd804723c */ /* 0x040fe20000041804 */
[----:B------:R-:W2:Y:S07]  /*bd60*/  LDL R189, [R1+0x28] ;  /* 0x0000280001bd7983 */ /* 0x000eae0000100800 */
[C---:B------:R-:W-:Y:S08]  /*bd70*/  HMMA.16816.F32.BF16 R8, R216.reuse, R190, R8 ;  /* 0x000000bed808723c */ /* 0x040ff00000041808 */
[C---:B---3--:R-:W-:Y:S08]  /*bd80*/  HMMA.16816.F32.BF16 R12, R216.reuse, R180, R12 ;  /* 0x000000b4d80c723c */ /* 0x048ff0000004180c */
[C---:B------:R-:W-:Y:S01]  /*bd90*/  HMMA.16816.F32.BF16 R16, R216.reuse, R182, R16 ;  /* 0x000000b6d810723c */ /* 0x040fe20000041810 */
[----:B------:R3:W-:Y:S07]  /*bda0*/  LDSM.16.M88.4 R180, [R2] ;  /* 0x0000000002b4783b */ /* 0x0007ee0000000200 */
[C---:B-1----:R-:W-:Y:S08]  /*bdb0*/  HMMA.16816.F32.BF16 R20, R216.reuse, R176, R20 ;  /* 0x000000b0d814723c */ /* 0x042ff00000041814 */
[C---:B------:R-:W-:Y:S01]  /*bdc0*/  HMMA.16816.F32.BF16 R24, R216.reuse, R178, R24 ;  /* 0x000000b2d818723c */ /* 0x040fe20000041818 */
[----:B------:R1:W-:Y:S05]  /*bdd0*/  LDSM.16.M88.4 R176, [R3] ;  /* 0x0000000003b0783b */ /* 0x0003ea0000000200 */
[----:B---3--:R-:W3:Y:S02]  /*bde0*/  LDL R2, [R1+0x30] ;  /* 0x0000300001027983 */ /* 0x008ee40000100800 */
[C---:B------:R-:W-:Y:S08]  /*bdf0*/  HMMA.16816.F32.BF16 R28, R216.reuse, R184, R28 ;  /* 0x000000b8d81c723c */ /* 0x040ff0000004181c */
[----:B------:R-:W-:Y:S01]  /*be00*/  HMMA.16816.F32.BF16 R32, R216, R186, R32 ;  /* 0x000000bad820723c */ /* 0x000fe20000041820 */
[----:B------:R4:W-:Y:S05]  /*be10*/  LDSM.16.M88.4 R184, [R0] ;  /* 0x0000000000b8783b */ /* 0x0009ea0000000200 */
[----:B-1----:R-:W3:Y:S05]  /*be20*/  LDL R3, [R1+0x2c] ;  /* 0x00002c0001037983 */ /* 0x002eea0000100800 */
[----:B----4-:R-:W4:Y:S05]  /*be30*/  LDL R0, [R1+0x34] ;  /* 0x0000340001007983 */ /* 0x010f2a0000100800 */
[----:B--2---:R-:W1:Y:S02]  /*be40*/  LDSM.16.M88.4 R188, [R189] ;  /* 0x00000000bdbc783b */ /* 0x004e640000000200 */
[C---:B-1----:R-:W-:Y:S08]  /*be50*/  HMMA.16816.F32.BF16 R4, R220.reuse, R188, R4 ;  /* 0x000000bcdc04723c */ /* 0x042ff00000041804 */
[C---:B------:R-:W-:Y:S01]  /*be60*/  HMMA.16816.F32.BF16 R8, R220.reuse, R190, R8 ;  /* 0x000000bedc08723c */ /* 0x040fe20000041808 */
[----:B------:R-:W-:Y:S07]  /*be70*/  LDSM.16.M88.4 R188, [R249+0x4800] ;  /* 0x00480000f9bc783b */ /* 0x000fee0000000200 */
[C---:B------:R-:W-:Y:S08]  /*be80*/  HMMA.16816.F32.BF16 R12, R220.reuse, R176, R12 ;  /* 0x000000b0dc0c723c */ /* 0x040ff0000004180c */
[C---:B------:R-:W-:Y:S01]  /*be90*/  HMMA.16816.F32.BF16 R16, R220.reuse, R178, R16 ;  /* 0x000000b2dc10723c */ /* 0x040fe20000041810 */
[----:B------:R-:W1:Y:S07]  /*bea0*/  LDSM.16.M88.4 R176, [R249+0x4000] ;  /* 0x00400000f9b0783b */ /* 0x000e6e0000000200 */
[C---:B------:R-:W-:Y:S08]  /*beb0*/  HMMA.16816.F32.BF16 R20, R220.reuse, R180, R20 ;  /* 0x000000b4dc14723c */ /* 0x040ff00000041814 */
[C---:B------:R-:W-:Y:S01]  /*bec0*/  HMMA.16816.F32.BF16 R24, R220.reuse, R182, R24 ;  /* 0x000000b6dc18723c */ /* 0x040fe20000041818 */
[----:B------:R-:W2:Y:S07]  /*bed0*/  LDSM.16.M88.4 R180, [R249+0x5000] ;  /* 0x00500000f9b4783b */ /* 0x000eae0000000200 */
        /* <DEDUP_REMOVED lines=8> */
[----:B------:R-:W3:Y:S07]  /*bf60*/  LDSM.16.M88.4 R188, [R248+-0x1800] ;  /* 0xffe80000f8bc783b */ /* 0x000eee0000000200 */
[C---:B--2---:R-:W-:Y:S08]  /*bf70*/  HMMA.16816.F32.BF16 R20, R224.reuse, R180, R20 ;  /* 0x000000b4e014723c */ /* 0x044ff00000041814 */
[C---:B------:R-:W-:Y:S01]  /*bf80*/  HMMA.16816.F32.BF16 R24, R224.reuse, R182, R24 ;  /* 0x000000b6e018723c */ /* 0x040fe20000041818 */
[----:B------:R-:W-:Y:S07]  /*bf90*/  LDSM.16.M88.4 R180, [R248+-0x800] ;  /* 0xfff80000f8b4783b */ /* 0x000fee0000000200 */
[C---:B-1----:R-:W-:Y:S08]  /*bfa0*/  HMMA.16816.F32.BF16 R28, R224.reuse, R176, R28 ;  /* 0x000000b0e01c723c */ /* 0x042ff0000004181c */
[----:B------:R-:W-:Y:S01]  /*bfb0*/  HMMA.16816.F32.BF16 R32, R224, R178, R32 ;  /* 0x000000b2e020723c */ /* 0x000fe20000041820 */
[----:B------:R-:W1:Y:S07]  /*bfc0*/  LDSM.16.M88.4 R176, [R248+-0x1000] ;  /* 0xfff00000f8b0783b */ /* 0x000e6e0000000200 */
[C---:B------:R-:W-:Y:S08]  /*bfd0*/  HMMA.16816.F32.BF16 R4, R228.reuse, R184, R4 ;  /* 0x000000b8e404723c */ /* 0x040ff00000041804 */
[C---:B------:R-:W-:Y:S01]  /*bfe0*/  HMMA.16816.F32.BF16 R8, R228.reuse, R186, R8 ;  /* 0x000000bae408723c */ /* 0x040fe20000041808 */
[----:B------:R-:W2:Y:S07]  /*bff0*/  LDSM.16.M88.4 R184, [R135+0x6000] ;  /* 0x0060000087b8783b */ /* 0x000eae0000000200 */
[C---:B---3--:R-:W-:Y:S08]  /*c000*/  HMMA.16816.F32.BF16 R12, R228.reuse, R188, R12 ;  /* 0x000000bce40c723c */ /* 0x048ff0000004180c */
[C---:B------:R-:W-:Y:S01]  /*c010*/  HMMA.16816.F32.BF16 R16, R228.reuse, R190, R16 ;  /* 0x000000bee410723c */ /* 0x040fe20000041810 */
[----:B------:R-:W-:Y:S07]  /*c020*/  LDSM.16.M88.4 R188, [R135+0x7000] ;  /* 0x0070000087bc783b */ /* 0x000fee0000000200 */
[C---:B-1----:R-:W-:Y:S08]  /*c030*/  HMMA.16816.F32.BF16 R20, R228.reuse, R176, R20 ;  /* 0x000000b0e414723c */ /* 0x042ff00000041814 */
[C---:B------:R-:W-:Y:S01]  /*c040*/  HMMA.16816.F32.BF16 R24, R228.reuse, R178, R24 ;  /* 0x000000b2e418723c */ /* 0x040fe20000041818 */
[----:B------:R-:W1:Y:S07]  /*c050*/  LDSM.16.M88.4 R176, [R135+0x6800] ;  /* 0x0068000087b0783b */ /* 0x000e6e0000000200 */
[C---:B------:R-:W-:Y:S08]  /*c060*/  HMMA.16816.F32.BF16 R28, R228.reuse, R180, R28 ;  /* 0x000000b4e41c723c */ /* 0x040ff0000004181c */
[----:B------:R-:W-:Y:S01]  /*c070*/  HMMA.16816.F32.BF16 R32, R228, R182, R32 ;  /* 0x000000b6e420723c */ /* 0x000fe20000041820 */
[----:B------:R-:W3:Y:S07]  /*c080*/  LDSM.16.M88.4 R180, [R135+0x7800] ;  /* 0x0078000087b4783b */ /* 0x000eee0000000200 */
[C---:B--2---:R-:W-:Y:S01]  /*c090*/  HMMA.16816.F32.BF16 R4, R232.reuse, R184, R4 ;  /* 0x000000b8e804723c */ /* 0x044fe20000041804 */
[----:B------:R-:W2:Y:S07]  /*c0a0*/  LDL R185, [R1+0x8] ;  /* 0x0000080001b97983 */ /* 0x000eae0000100800 */
[C---:B------:R-:W-:Y:S08]  /*c0b0*/  HMMA.16816.F32.BF16 R8, R232.reuse, R186, R8 ;  /* 0x000000bae808723c */ /* 0x040ff00000041808 */
[C---:B-1----:R-:W-:Y:S08]  /*c0c0*/  HMMA.16816.F32.BF16 R12, R232.reuse, R176, R12 ;  /* 0x000000b0e80c723c */ /* 0x042ff0000004180c */
[C---:B------:R-:W-:Y:S08]  /*c0d0*/  HMMA.16816.F32.BF16 R16, R232.reuse, R178, R16 ;  /* 0x000000b2e810723c */ /* 0x040ff00000041810 */
[C---:B------:R-:W-:Y:S08]  /*c0e0*/  HMMA.16816.F32.BF16 R20, R232.reuse, R188, R20 ;  /* 0x000000bce814723c */ /* 0x040ff00000041814 */
[C---:B------:R-:W-:Y:S01]  /*c0f0*/  HMMA.16816.F32.BF16 R24, R232.reuse, R190, R24 ;  /* 0x000000bee818723c */ /* 0x040fe20000041818 */
[----:B------:R-:W-:Y:S07]  /*c100*/  LDSM.16.M88.4 R188, [R2] ;  /* 0x0000000002bc783b */ /* 0x000fee0000000200 */
[C---:B---3--:R-:W-:Y:S08]  /*c110*/  HMMA.16816.F32.BF16 R28, R232.reuse, R180, R28 ;  /* 0x000000b4e81c723c */ /* 0x048ff0000004181c */
[----:B------:R-:W-:Y:S01]  /*c120*/  HMMA.16816.F32.BF16 R32, R232, R182, R32 ;  /* 0x000000b6e820723c */ /* 0x000fe20000041820 */
[----:B------:R-:W-:Y:S05]  /*c130*/  LDSM.16.M88.4 R180, [R249+0x6000] ;  /* 0x00600000f9b4783b */ /* 0x000fea0000000200 */
[----:B--2---:R-:W1:Y:S05]  /*c140*/  LDSM.16.M88.4 R176, [R185] ;  /* 0x00000000b9b0783b */ /* 0x004e6a0000000200 */
[----:B------:R-:W2:Y:S01]  /*c150*/  LDSM.16.M88.4 R184, [R3] ;  /* 0x0000000003b8783b */ /* 0x000ea20000000200 */
[C---:B-1----:R-:W-:Y:S08]  /*c160*/  HMMA.16816.F32.BF16 R4, R236.reuse, R176, R4 ;  /* 0x000000b0ec04723c */ /* 0x042ff00000041804 */
[C---:B------:R-:W-:Y:S01]  /*c170*/  HMMA.16816.F32.BF16 R8, R236.reuse, R178, R8 ;  /* 0x000000b2ec08723c */ /* 0x040fe20000041808 */
[----:B----4-:R-:W1:Y:S07]  /*c180*/  LDSM.16.M88.4 R176, [R0] ;  /* 0x0000000000b0783b */ /* 0x010e6e0000000200 */
[C---:B--2---:R-:W-:Y:S08]  /*c190*/  HMMA.16816.F32.BF16 R12, R236.reuse, R184, R12 ;  /* 0x000000b8ec0c723c */ /* 0x044ff0000004180c */
[C---:B------:R-:W-:Y:S01]  /*c1a0*/  HMMA.16816.F32.BF16 R16, R236.reuse, R186, R16 ;  /* 0x000000baec10723c */ /* 0x040fe20000041810 */
[----:B------:R-:W2:Y:S07]  /*c1b0*/  LDSM.16.M88.4 R184, [R249+0x6800] ;  /* 0x00680000f9b8783b */ /* 0x000eae0000000200 */
[C---:B------:R-:W-:Y:S08]  /*c1c0*/  HMMA.16816.F32.BF16 R20, R236.reuse, R188, R20 ;  /* 0x000000bcec14723c */ /* 0x040ff00000041814 */
        /* <DEDUP_REMOVED lines=43> */
[----:B------:R-:W3:Y:S10]  /*c480*/  MUFU.TANH R3, R10 ;  /* 0x0000000a00037308 */ /* 0x000ef40000002400 */
[----:B------:R4:W3:Y:S01]  /*c490*/  MUFU.TANH R190, R11 ;  /* 0x0000000b00be7308 */ /* 0x0008e20000002400 */
[----:B-1----:R1:W-:Y:S05]  /*c4a0*/  STL [R1+0x64], R0 ;  /* 0x0000640001007387 */ /* 0x0023ea0000100800 */
[----:B--2---:R-:W2:Y:S04]  /*c4b0*/  LDL R2, [R1+0x68] ;  /* 0x0000680001027983 */ /* 0x004ea80000100800 */
[----:B------:R-:W2:Y:S01]  /*c4c0*/  MUFU.TANH R184, R13 ;  /* 0x0000000d00b87308 */ /* 0x000ea20000002400 */
[----:B------:R-:W3:Y:S09]  /*c4d0*/  LDSM.16.M88.4 R4, [R248+0x1000] ;  /* 0x00100000f804783b */ /* 0x000ef20000000200 */
[----:B------:R-:W2:Y:S01]  /*c4e0*/  MUFU.TANH R187, R14 ;  /* 0x0000000e00bb7308 */ /* 0x000ea20000002400 */
[----:B----4-:R-:W4:Y:S01]  /*c4f0*/  LDSM.16.M88.4 R8, [R248+0x1800] ;  /* 0x00180000f808783b */ /* 0x010f220000000200 */
[----:B------:R-:W-:Y:S04]  /*c500*/  DEPBAR.LE SB0, 0x0 ;  /* 0x000080000000791a */ /* 0x000fe80000000000 */
[----:B-1----:R-:W2:Y:S04]  /*c510*/  LDL R0, [R1+0xa8] ;  /* 0x0000a80001007983 */ /* 0x002ea80000100800 */
[----:B------:R-:W1:Y:S01]  /*c520*/  MUFU.TANH R186, R15 ;  /* 0x0000000f00ba7308 */ /* 0x000e620000002400 */
[----:B---3--:R3:W-:Y:S09]  /*c530*/  STL [R1+0x5c], R3 ;  /* 0x00005c0301007387 */ /* 0x0087f20000100800 */
[----:B------:R-:W1:Y:S01]  /*c540*/  MUFU.TANH R183, R16 ;  /* 0x0000001000b77308 */ /* 0x000e620000002400 */
[----:B------:R-:W-:Y:S09]  /*c550*/  BAR.SYNC.DEFER_BLOCKING 0x0 ;  /* 0x0000000000007b1d */ /* 0x000ff20000010000 */
[----:B------:R1:W1:Y:S01]  /*c560*/  MUFU.TANH R180, R17 ;  /* 0x0000001100b47308 */ /* 0x0002620000002400 */
[C---:B------:R-:W-:Y:S09]  /*c570*/  HMMA.16816.F32.BF16 R20, R244.reuse, R4, R20 ;  /* 0x00000004f414723c */ /* 0x040ff20000041814 */
[----:B------:R-:W1:Y:S01]  /*c580*/  MUFU.TANH R182, R18 ;  /* 0x0000001200b67308 */ /* 0x000e620000002400 */
[C---:B------:R-:W-:Y:S09]  /*c590*/  HMMA.16816.F32.BF16 R24, R244.reuse, R6, R24 ;  /* 0x00000006f418723c */ /* 0x040ff20000041818 */
[----:B------:R1:W1:Y:S01]  /*c5a0*/  MUFU.TANH R181, R19 ;  /* 0x0000001300b57308 */ /* 0x0002620000002400 */
[C---:B----4-:R-:W-:Y:S04]  /*c5b0*/  HMMA.16816.F32.BF16 R28, R244.reuse, R8, R28 ;  /* 0x00000008f41c723c */ /* 0x050fe8000004181c */
[----:B------:R-:W-:Y:S04]  /*c5c0*/  FMUL.FTZ R20, R20, c[0x0][0x320] ;  /* 0x0000c80014147a20 */ /* 0x000fe80000410000 */
[----:B------:R-:W-:Y:S01]  /*c5d0*/  HMMA.16816.F32.BF16 R32, R244, R10, R32 ;  /* 0x0000000af420723c */ /* 0x000fe20000041820 */
[----:B------:R-:W4:Y:S03]  /*c5e0*/  MUFU.TANH R185, R12 ;  /* 0x0000000c00b97308 */ /* 0x000f260000002400 */
[----:B------:R-:W-:Y:S02]  /*c5f0*/  FMUL.FTZ R21, R21, c[0x0][0x320] ;  /* 0x0000c80015157a20 */ /* 0x000fe40000410000 */
[----:B------:R-:W-:Y:S02]  /*c600*/  FMUL.FTZ R22, R22, c[0x0][0x320] ;  /* 0x0000c80016167a20 */ /* 0x000fe40000410000 */
[----:B------:R-:W-:Y:S03]  /*c610*/  FMUL.FTZ R23, R23, c[0x0][0x320] ;  /* 0x0000c80017177a20 */ /* 0x000fe60000410000 */
[----:B------:R3:W2:Y:S05]  /*c620*/  MUFU.TANH R179, R20 ;  /* 0x0000001400b37308 */ /* 0x0006aa0000002400 */
[----:B-1----:R-:W-:Y:S02]  /*c630*/  FMUL.FTZ R17, R29, c[0x0][0x320] ;  /* 0x0000c8001d117a20 */ /* 0x002fe40000410000 */
[----:B------:R-:W-:Y:S02]  /*c640*/  FMUL.FTZ R19, R30, c[0x0][0x320] ;  /* 0x0000c8001e137a20 */ /* 0x000fe40000410000 */
[----:B------:R-:W-:Y:S01]  /*c650*/  FMUL.FTZ R18, R31, c[0x0][0x320] ;  /* 0x0000c8001f127a20 */ /* 0x000fe20000410000 */
[----:B------:R1:W1:Y:S03]  /*c660*/  MUFU.TANH R176, R21 ;  /* 0x0000001500b07308 */ /* 0x0002660000002400 */
[----:B------:R-:W-:Y:S02]  /*c670*/  FMUL.FTZ R14, R32, c[0x0][0x320] ;  /* 0x0000c800200e7a20 */ /* 0x000fe40000410000 */
[----:B------:R-:W-:Y:S02]  /*c680*/  FMUL.FTZ R13, R33, c[0x0][0x320] ;  /* 0x0000c800210d7a20 */ /* 0x000fe40000410000 */
[----:B------:R-:W-:Y:S02]  /*c690*/  FMUL.FTZ R16, R34, c[0x0][0x320] ;  /* 0x0000c80022107a20 */ /* 0x000fe40000410000 */
[----:B------:R-:W-:Y:S01]  /*c6a0*/  FMUL.FTZ R15, R35, c[0x0][0x320] ;  /* 0x0000c800230f7a20 */ /* 0x000fe20000410000 */
[----:B------:R4:W2:Y:S01]  /*c6b0*/  MUFU.TANH R178, R22 ;  /* 0x0000001600b27308 */ /* 0x0008a20000002400 */
[----:B---3--:R-:W-:Y:S09]  /*c6c0*/  FMUL.FTZ R20, R28, c[0x0][0x320] ;  /* 0x0000c8001c147a20 */ /* 0x008ff20000410000 */
[----:B------:R3:W2:Y:S01]  /*c6d0*/  MUFU.TANH R177, R23 ;  /* 0x0000001700b17308 */ /* 0x0006a20000002400 */
[----:B-1----:R-:W-:Y:S09]  /*c6e0*/  FMUL.FTZ R21, R25, c[0x0][0x320] ;  /* 0x0000c80019157a20 */ /* 0x002ff20000410000 */
[----:B------:R-:W1:Y:S01]  /*c6f0*/  MUFU.TANH R21, R21 ;  /* 0x0000001500157308 */ /* 0x000e620000002400 */
[----:B----4-:R-:W-:Y:S02]  /*c700*/  FMUL.FTZ R22, R24, c[0x0][0x320] ;  /* 0x0000c80018167a20 */ /* 0x010fe40000410000 */
[----:B------:R-:W-:Y:S07]  /*c710*/  FMUL.FTZ R24, R26, c[0x0][0x320] ;  /* 0x0000c8001a187a20 */ /* 0x000fee0000410000 */
[----:B------:R-:W4:Y:S01]  /*c720*/  MUFU.TANH R22, R22 ;  /* 0x0000001600167308 */ /* 0x000f220000002400 */
[----:B---3--:R-:W-:Y:S09]  /*c730*/  FMUL.FTZ R23, R27, c[0x0][0x320] ;  /* 0x0000c8001b177a20 */ /* 0x008ff20000410000 */
[----:B------:R-:W3:Y:S10]  /*c740*/  MUFU.TANH R24, R24 ;  /* 0x0000001800187308 */ /* 0x000ef40000002400 */
        /* <DEDUP_REMOVED lines=9> */
[----:B--2---:R-:W-:Y:S11]  /*c7e0*/  ISETP.GT.AND P0, PT, R2, R0, PT ;  /* 0x000000000200720c */ /* 0x004ff60003f04270 */
[----:B------:R-:W-:Y:S02]  /*c7f0*/  @!UPT UIADD3 URZ, URZ, URZ, URZ ;  /* 0x0000003f3f3ff290 */ /* 0x000fe4000fffe03f */
[----:B------:R-:W-:-:S05]  /*c800*/  @!P0 BRA `(.L_x_1063) ;  /* 0x0000068000008947 */ /* 0x000fca0003800000 */
[----:B-1-34-:R-:W1:Y:S01]  /*c810*/  S2R R12, SR_TID.X ;  /* 0x00000000000c7919 */ /* 0x01ae620000002100 */
[----:B------:R-:W-:Y:S03]  /*c820*/  IMAD.MOV.U32 R6, RZ, RZ, c[0x0][0x2b8] ;  /* 0x0000ae00ff067624 */ /* 0x000fe600078e00ff */
[----:B------:R-:W2:Y:S02]  /*c830*/  LDL R3, [R1+0xb4] ;  /* 0x0000b40001037983 */ /* 0x000ea40000100800 */
[----:B------:R-:W-:Y:S02]  /*c840*/  ISETP.NE.AND P2, PT, R6, 0x1, PT ;  /* 0x000000010600780c */ /* 0x000fe40003f45270 */
[----:B------:R-:W3:Y:S04]  /*c850*/  LDL.64 R4, [R1+0xc0] ;  /* 0x0000c00001047983 */ /* 0x000ee80000100a00 */
[----:B------:R-:W4:Y:S04]  /*c860*/  LDL.64 R28, [R1+0xb8] ;  /* 0x0000b800011c7983 */ /* 0x000f280000100a00 */
[----:B------:R-:W3:Y:S04]  /*c870*/  LDL R8, [R1+0xd0] ;  /* 0x0000d00001087983 */ /* 0x000ee80000100800 */
[----:B------:R-:W3:Y:S04]  /*c880*/  LDL R11, [R1+0x174] ;  /* 0x00017400010b7983 */ /* 0x000ee80000100800 */
[----:B------:R-:W4:Y:S01]  /*c890*/  LDL R26, [R1+0x94] ;  /* 0x00009400011a7983 */ /* 0x000f220000100800 */
[--C-:B-1----:R-:W-:Y:S02]  /*c8a0*/  SHF.R.S32.HI R0, RZ, 0x1f, R12.reuse ;  /* 0x0000001fff007819 */ /* 0x102fe4000001140c */
[----:B------:R-:W-:Y:S01]  /*c8b0*/  SHF.R.S32.HI R7, RZ, 0x1f, R12 ;  /* 0x0000001fff077819 */ /* 0x000fe2000001140c */
[----:B------:R-:W4:Y:S01]  /*c8c0*/  LDL R10, [R1+0x178] ;  /* 0x00017800010a7983 */ /* 0x000f220000100800 */
[-C--:B------:R-:W-:Y:S02]  /*c8d0*/  LEA.HI R0, R0, R12.reuse, RZ, 0x3 ;  /* 0x0000000c00007211 */ /* 0x080fe400078f18ff */
[----:B------:R-:W-:Y:S01]  /*c8e0*/  LEA.HI R7, R7, R12, RZ, 0x3 ;  /* 0x0000000c07077211 */ /* 0x000fe200078f18ff */
[----:B------:R-:W4:Y:S01]  /*c8f0*/  LDL R25, [R1+0x98] ;  /* 0x0000980001197983 */ /* 0x000f220000100800 */
[----:B------:R-:W-:Y:S02]  /*c900*/  LOP3.LUT R0, R0, 0xfffffff8, RZ, 0xc0, !PT ;  /* 0xfffffff800007812 */ /* 0x000fe400078ec0ff */
[----:B------:R-:W-:Y:S01]  /*c910*/  SHF.R.S32.HI R7, RZ, 0x3, R7 ;  /* 0x00000003ff077819 */ /* 0x000fe20000011407 */
[----:B------:R-:W4:Y:S02]  /*c920*/  LDL R6, [R1+0x9c] ;  /* 0x00009c0001067983 */ /* 0x000f240000100800 */
[----:B------:R-:W-:Y:S02]  /*c930*/  IMAD.IADD R0, R12, 0x1, -R0 ;  /* 0x000000010c007824 */ /* 0x000fe400078e0a00 */
[----:B------:R-:W4:Y:S02]  /*c940*/  LDL R12, [R1+0xd4] ;  /* 0x0000d400010c7983 */ /* 0x000f240000100800 */
[----:B------:R-:W-:Y:S02]  /*c950*/  IMAD R0, R0, 0x20, R7 ;  /* 0x0000002000007824 */ /* 0x000fe400078e0207 */
[----:B------:R-:W4:Y:S04]  /*c960*/  LDL R7, [R1+0x88] ;  /* 0x0000880001077983 */ /* 0x000f280000100800 */
[----:B------:R-:W4:Y:S01]  /*c970*/  LDL R9, [R1+0x17c] ;  /* 0x00017c0001097983 */ /* 0x000f220000100800 */
[----:B--2---:R-:W-:Y:S05]  /*c980*/  IMAD R2, R2, 0x40, R3 ;  /* 0x0000004002027824 */ /* 0x004fea00078e0203 */
[----:B------:R-:W-:Y:S05]  /*c990*/  IADD3 R2, R2, -0x40, R0 ;  /* 0xffffffc002027810 */ /* 0x000fea0007ffe000 */
[----:B------:R-:W-:Y:S04]  /*c9a0*/  @P2 IMAD.HI.U32 R3, R2, c[0x0][0x2bc], RZ ;  /* 0x0000af0002032a27 */ /* 0x000fe800078e00ff */
[----:B------:R-:W-:Y:S01]  /*c9b0*/  IMAD.MOV.U32 R0, RZ, RZ, R2 ;  /* 0x000000ffff007224 */ /* 0x000fe200078e0002 */
[----:B------:R-:W-:Y:S04]  /*c9c0*/  @P2 SHF.R.U32.HI R0, RZ, c[0x0][0x2c0], R3 ;  /* 0x0000b000ff002a19 */ /* 0x000fe80000011603 */
[C---:B---3--:R-:W-:Y:S04]  /*c9d0*/  @!P6 IADD3 R3, P0, R0.reuse, R4, RZ ;  /* 0x000000040003e210 */ /* 0x048fe80007f1e0ff */
[----:B----4-:R-:W-:Y:S01]  /*c9e0*/  @!P6 LEA.HI.X.SX32 R5, R0, R12, 0x1, P0 ;  /* 0x0000000c0005e211 */ /* 0x010fe200000f0eff */
[----:B------:R-:W-:Y:S01]  /*c9f0*/  IMAD.MOV.U32 R12, RZ, RZ, RZ ;  /* 0x000000ffff0c7224 */ /* 0x000fe200078e00ff */
[C---:B------:R-:W-:Y:S01]  /*ca00*/  @!P6 LEA R4, P0, R3.reuse, c[0x0][0x2a0], 0x2 ;  /* 0x0000a8000304ea11 */ /* 0x040fe200078010ff */
[----:B------:R-:W-:Y:S03]  /*ca10*/  IMAD.MOV R0, RZ, RZ, -R0 ;  /* 0x000000ffff007224 */ /* 0x000fe600078e0a00 */
[----:B------:R-:W-:Y:S01]  /*ca20*/  @!P6 LEA.HI.X R5, R3, c[0x0][0x2a4], R5, 0x2, P0 ;  /* 0x0000a9000305ea11 */ /* 0x000fe200000f1405 */
[----:B------:R-:W-:Y:S04]  /*ca30*/  IMAD R27, R0, c[0x0][0x2b8], R2 ;  /* 0x0000ae00001b7a24 */ /* 0x000fe800078e0202 */
[C---:B------:R-:W-:Y:S01]  /*ca40*/  IMAD.WIDE.U32 R2, R27.reuse, c[0x0][0x1e0], RZ ;  /* 0x000078001b027a25 */ /* 0x040fe200078e00ff */
[----:B------:R1:W2:Y:S01]  /*ca50*/  @!P6 LDG.E R12, [R4.64] ;  /* 0x00000006040ce981 */ /* 0x0002a2000c1e1900 */
[----:B------:R-:W-:Y:S03]  /*ca60*/  SHF.R.S32.HI R0, RZ, 0x1f, R27 ;  /* 0x0000001fff007819 */ /* 0x000fe6000001141b */
[----:B------:R3:W-:Y:S02]  /*ca70*/  STL [R1+0x8c], R27 ;  /* 0x00008c1b01007387 */ /* 0x0007e40000100800 */
[----:B------:R-:W-:Y:S04]  /*ca80*/  IMAD R0, R0, c[0x0][0x1e0], RZ ;  /* 0x0000780000007a24 */ /* 0x000fe800078e02ff */
[----:B------:R-:W-:Y:S04]  /*ca90*/  IMAD R0, R27, c[0x0][0x1e4], R0 ;  /* 0x000079001b007a24 */ /* 0x000fe800078e0200 */
[----:B------:R-:W-:Y:S01]  /*caa0*/  IMAD.IADD R3, R3, 0x1, R0 ;  /* 0x0000000103037824 */ /* 0x000fe200078e0200 */
[----:B-1----:R-:W4:Y:S01]  /*cab0*/  LDL R4, [R1+0x180] ;  /* 0x0001800001047983 */ /* 0x002f220000100800 */
[----:B---3--:R-:W-:Y:S01]  /*cac0*/  IMAD.SHL.U32 R27, R25, 0x2, RZ ;  /* 0x00000002191b7824 */ /* 0x008fe200078e00ff */
[----:B--2---:R-:W-:Y:S02]  /*cad0*/  SHF.R.S32.HI R5, RZ, 0x1f, R12 ;  /* 0x0000001fff057819 */ /* 0x004fe4000001140c */
[----:B------:R1:W-:Y:S01]  /*cae0*/  STL [R1+0x84], R12 ;  /* 0x0000840c01007387 */ /* 0x0003e20000100800 */
[----:B------:R-:W-:Y:S04]  /*caf0*/  IMAD.WIDE.U32 R2, R12, c[0x0][0x1f0], R2 ;  /* 0x00007c000c027a25 */ /* 0x000fe800078e0002 */
[----:B------:R-:W-:Y:S01]  /*cb00*/  IMAD R5, R5, c[0x0][0x1f0], RZ ;  /* 0x00007c0005057a24 */ /* 0x000fe200078e02ff */
[----:B------:R-:W-:Y:S01]  /*cb10*/  IADD3 R0, P0, R28, R2, RZ ;  /* 0x000000021c007210 */ /* 0x000fe20007f1e0ff */
[----:B------:R-:W-:Y:S02]  /*cb20*/  IMAD.SHL.U32 R28, R26, 0x2, RZ ;  /* 0x000000021a1c7824 */ /* 0x000fe400078e00ff */
[----:B------:R-:W-:Y:S05]  /*cb30*/  IMAD R5, R12, c[0x0][0x1f4], R5 ;  /* 0x00007d000c057a24 */ /* 0x000fea00078e0205 */
[----:B------:R-:W-:Y:S02]  /*cb40*/  IADD3.X R5, R8, R3, R5, P0, !PT ;  /* 0x0000000308057210 */ /* 0x000fe400007fe405 */
[C---:B------:R-:W-:Y:S04]  /*cb50*/  LEA R8, P0, R0.reuse, c[0x0][0x1c8], 0x1 ;  /* 0x0000720000087a11 */ /* 0x040fe800078008ff */
[----:B------:R-:W-:Y:S02]  /*cb60*/  LEA.HI.X R5, R0, c[0x0][0x1cc], R5, 0x1, P0 ;  /* 0x0000730000057a11 */ /* 0x000fe400000f0c05 */
[----:B-1----:R-:W-:Y:S01]  /*cb70*/  SHF.L.U64.HI R12, R26, 0x1, R11 ;  /* 0x000000011a0c7819 */ /* 0x002fe2000001020b */
[C---:B------:R-:W-:Y:S01]  /*cb80*/  IMAD.SHL.U32 R26, R6.reuse, 0x2, RZ ;  /* 0x00000002061a7824 */ /* 0x040fe200078e00ff */
[----:B------:R-:W-:Y:S01]  /*cb90*/  SHF.L.U64.HI R11, R25, 0x1, R10 ;  /* 0x00000001190b7819 */ /* 0x000fe2000001020a */
[C---:B------:R-:W-:Y:S01]  /*cba0*/  IMAD.SHL.U32 R25, R7.reuse, 0x2, RZ ;  /* 0x0000000207197824 */ /* 0x040fe200078e00ff */
[----:B------:R-:W-:Y:S02]  /*cbb0*/  SHF.L.U64.HI R10, R6, 0x1, R9 ;  /* 0x00000001060a7819 */ /* 0x000fe40000010209 */
[----:B----4-:R-:W-:Y:S01]  /*cbc0*/  SHF.L.U64.HI R9, R7, 0x1, R4 ;  /* 0x0000000107097819 */ /* 0x010fe20000010204 */
[----:B------:R-:W-:-:S05]  /*cbd0*/  BRA.DIV ~URZ, `(.L_x_1064) ;  /* 0x000065727f007947 */ /* 0x000fca000b800000 */
[----:B------:R1:W2:Y:S02]  /*cbe0*/  SHFL.IDX PT, R4, R5, RZ, 0x181f ;  /* 0x00181fff05047589 */ /* 0x0002a400000e0000 */
.L_x_1093:
[----:B------:R-:W-:-:S05]  /*cbf0*/  BRA.DIV ~URZ, `(.L_x_1065) ;  /* 0x000065c27f007947 */ /* 0x000fca000b800000 */
[----:B------:R-:W3:Y:S01]  /*cc00*/  LDL R29, [R1+0x54] ;  /* 0x00005400011d7983 */ /* 0x000ee20000100800 */
[----:B------:R-:W-:Y:S03]  /*cc10*/  IADD3 R2, -R132, 0x10, RZ ;  /* 0x0000001084027810 */ /* 0x000fe60007ffe1ff */
[----:B------:R-:W4:Y:S01]  /*cc20*/  SHFL.IDX PT, R0, R8, RZ, 0x181f ;  /* 0x00181fff08007589 */ /* 0x000f2200000e0000 */
[----:B------:R-:W-:Y:S04]  /*cc30*/  LOP3.LUT R2, R2, 0xf, RZ, 0xc0, !PT ;  /* 0x0000000f02027812 */ /* 0x000fe800078ec0ff */
[----:B----4-:R-:W-:Y:S04]  /*cc40*/  IADD3 R2, P1, P0, R2, R0, R25 ;  /* 0x0000000002027210 */ /* 0x010fe8000783e019 */
[----:B--2---:R-:W-:Y:S02]  /*cc50*/  IADD3.X R3, RZ, R4, R9, P1, P0 ;  /* 0x00000004ff037210 */ /* 0x004fe40000fe0409 */
[----:B------:R-:W-:Y:S11]  /*cc60*/  ISETP.NE.U32.AND P0, PT, R132, RZ, PT ;  /* 0x000000ff8400720c */ /* 0x000ff60003f05070 */
[----:B------:R-:W-:Y:S02]  /*cc70*/  @!UPT UIADD3 URZ, URZ, URZ, URZ ;  /* 0x0000003f3f3ff290 */ /* 0x000fe4000fffe03f */
[----:B------:R-:W-:Y:S01]  /*cc80*/  @!PT LDS RZ, [RZ] ;  /* 0x00000000fffff984 */ /* 0x000fe20000000800 */
[----:B------:R-:W-:Y:S01]  /*cc90*/  @!PT LDS RZ, [RZ] ;  /* 0x00000000fffff984 */ /* 0x000fe20000000800 */
[----:B---3--:R2:W-:Y:S02]  /*cca0*/  LDGSTS.E.BYPASS.LTC128B.128.ZFILL [R29+0x10100], [R2.64], P0 ;  /* 0x10100000021d7fae */ /* 0x0085e40008141d46 */
[----:B--2---:R-:W-:Y:S05]  /*ccb0*/  IADD3 R2, P0, R0, R26, RZ ;  /* 0x0000001a00027210 */ /* 0x004fea0007f1e0ff */
[----:B------:R-:W-:Y:S05]  /*ccc0*/  IMAD.X R3, R4, 0x1, R10, P0 ;  /* 0x0000000104037824 */ /* 0x000fea00000e060a */
[----:B------:R2:W-:Y:S02]  /*ccd0*/  LDGSTS.E.BYPASS.LTC128B.128 [R29+0x12100], [R2.64], !P5 ;  /* 0x12100000021d7fae */ /* 0x0005e4000e901d46 */
[----:B--2---:R-:W-:Y:S05]  /*cce0*/  IADD3 R2, P0, R0, R27, RZ ;  /* 0x0000001b00027210 */ /* 0x004fea0007f1e0ff */
[----:B------:R-:W-:Y:S01]  /*ccf0*/  IMAD.X R3, R4, 0x1, R11, P0 ;  /* 0x0000000104037824 */ /* 0x000fe200000e060b */
[----:B------:R-:W-:Y:S02]  /*cd00*/  IADD3 R6, P0, R0, R28, RZ ;  /* 0x0000001c00067210 */ /* 0x000fe40007f1e0ff */
[----:B------:R2:W3:Y:S03]  /*cd10*/  SHFL.IDX PT, R0, R8, 0x1, 0x181f ;  /* 0x00381f0008007f89 */ /* 0x0004e600000e0000 */
[----:B------:R-:W-:Y:S01]  /*cd20*/  IMAD.X R7, R4, 0x1, R12, P0 ;  /* 0x0000000104077824 */ /* 0x000fe200000e060c */
[----:B------:R2:W-:Y:S04]  /*cd30*/  LDGSTS.E.BYPASS.LTC128B.128 [R29+0x14100], [R2.64], !P4 ;  /* 0x14100000021d7fae */ /* 0x0005e8000e101d46 */
[----:B------:R2:W4:Y:S04]  /*cd40*/  SHFL.IDX PT, R4, R5, 0x1, 0x181f ;  /* 0x00381f0005047f89 */ /* 0x00052800000e0000 */
[----:B------:R2:W-:Y:S02]  /*cd50*/  LDGSTS.E.BYPASS.LTC128B.128 [R29+0x16100], [R6.64], !P3 ;  /* 0x16100000061d7fae */ /* 0x0005e4000d901d46 */
.L_x_1094:
[----:B-12---:R-:W2:Y:S01]  /*cd60*/  LDL R5, [R1+0x54] ;  /* 0x0000540001057983 */ /* 0x006ea20000100800 */
[C---:B------:R-:W-:Y:S02]  /*cd70*/  IADD3 R2, -R132.reuse, 0x10, RZ ;  /* 0x0000001084027810 */ /* 0x040fe40007ffe1ff */
[----:B------:R-:W-:Y:S02]  /*cd80*/  ISETP.NE.U32.AND P0, PT, R132, RZ, PT ;  /* 0x000000ff8400720c */ /* 0x000fe40003f05070 */
[----:B------:R-:W-:Y:S04]  /*cd90*/  LOP3.LUT R2, R2, 0xf, RZ, 0xc0, !PT ;  /* 0x0000000f02027812 */ /* 0x000fe800078ec0ff */
[----:B---3--:R-:W-:Y:S04]  /*cda0*/  IADD3 R2, P2, P1, R2, R0, R25 ;  /* 0x0000000002027210 */ /* 0x008fe8000795e019 */
[----:B----4-:R-:W-:Y:S02]  /*cdb0*/  IADD3.X R3, RZ, R4, R9, P2, P1 ;  /* 0x00000004ff037210 */ /* 0x010fe400017e2409 */
[----:B------:R-:W-:Y:S05]  /*cdc0*/  IADD3 R6, P1, R0, R27, RZ ;  /* 0x0000001b00067210 */ /* 0x000fea0007f3e0ff */
[----:B------:R-:W-:Y:S01]  /*cdd0*/  IMAD.X R7, R4, 0x1, R11, P1 ;  /* 0x0000000104077824 */ /* 0x000fe200008e060b */
[----:B------:R-:W-:Y:S01]  /*cde0*/  @!PT LDS RZ, [RZ] ;  /* 0x00000000fffff984 */ /* 0x000fe20000000800 */
[----:B------:R-:W-:Y:S01]  /*cdf0*/  @!PT LDS RZ, [RZ] ;  /* 0x00000000fffff984 */ /* 0x000fe20000000800 */
[----:B------:R-:W-:Y:S01]  /*ce00*/  @!PT LDS RZ, [RZ] ;  /* 0x00000000fffff984 */ /* 0x000fe20000000800 */
[----:B--2---:R1:W-:Y:S01]  /*ce10*/  LDGSTS.E.BYPASS.LTC128B.128.ZFILL [R5+0x11100], [R2.64], P0 ;  /* 0x1110000002057fae */ /* 0x0043e20008141d46 */
[----:B------:R-:W-:Y:S05]  /*ce20*/  IADD3 R8, P0, R0, R26, RZ ;  /* 0x0000001a00087210 */ /* 0x000fea0007f1e0ff */
[----:B------:R-:W-:Y:S05]  /*ce30*/  IMAD.X R9, R4, 0x1, R10, P0 ;  /* 0x0000000104097824 */ /* 0x000fea00000e060a */
[----:B------:R2:W-:Y:S04]  /*ce40*/  LDGSTS.E.BYPASS.LTC128B.128 [R5+0x13100], [R8.64], !P5 ;  /* 0x1310000008057fae */ /* 0x0005e8000e901d46 */
[----:B------:R2:W-:Y:S01]  /*ce50*/  LDGSTS.E.BYPASS.LTC128B.128 [R5+0x15100], [R6.64], !P4 ;  /* 0x1510000006057fae */ /* 0x0005e2000e101d46 */
[----:B-1----:R-:W-:Y:S05]  /*ce60*/  IADD3 R2, P0, R0, R28, RZ ;  /* 0x0000001c00027210 */ /* 0x002fea0007f1e0ff */
[----:B------:R-:W-:Y:S05]  /*ce70*/  IMAD.X R3, R4, 0x1, R12, P0 ;  /* 0x0000000104037824 */ /* 0x000fea00000e060c */
[----:B------:R2:W-:Y:S03]  /*ce80*/  LDGSTS.E.BYPASS.LTC128B.128 [R5+0x17100], [R2.64], !P3 ;  /* 0x1710000002057fae */ /* 0x0005e6000d901d46 */
.L_x_1063:
[----:B-1-34-:R-:W-:Y:S05]  /*ce90*/  BSYNC B0 ;  /* 0x0000000000007941 */ /* 0x01afea0003800000 */
.L_x_1062:
[----:B--2---:R-:W-:Y:S01]  /*cea0*/  FMNMX.FTZ R2, R188, R133, !PT ;  /* 0x00000085bc027209 */ /* 0x004fe20007810000 */
[----:B------:R-:W2:Y:S04]  /*ceb0*/  LDL R0, [R1+0x58] ;  /* 0x0000580001007983 */ /* 0x000ea80000100800 */
[----:B------:R-:W3:Y:S04]  /*cec0*/  LDL R5, [R1+0x60] ;  /* 0x0000600001057983 */ /* 0x000ee80000100800 */
[----:B------:R-:W4:Y:S04]  /*ced0*/  LDL R4, [R1+0x64] ;  /* 0x0000640001047983 */ /* 0x000f280000100800 */
[----:B------:R-:W4:Y:S04]  /*cee0*/  LDL R3, [R1+0x5c] ;  /* 0x00005c0001037983 */ /* 0x000f280000100800 */
[----:B------:R-:W0:Y:S01]  /*cef0*/  LDGDEPBAR ;  /* 0x00000000000079af */ /* 0x000e220000000000 */
[----:B--2---:R-:W-:Y:S02]  /*cf00*/  FMNMX.FTZ R0, R0, R134, !PT ;  /* 0x0000008600007209 */ /* 0x004fe40007810000 */
[----:B---3--:R-:W-:Y:S02]  /*cf10*/  FMNMX.FTZ R2, R5, R2, !PT ;  /* 0x0000000205027209 */ /* 0x008fe40007810000 */
[----:B----4-:R-:W-:Y:S02]  /*cf20*/  FMNMX.FTZ R0, R4, R0, !PT ;  /* 0x0000000004007209 */ /* 0x010fe40007810000 */
        /* <DEDUP_REMOVED lines=36> */
.L_x_1095:
[----:B------:R-:W3:Y:S01]  /*d170*/  LDL.LU R2, [R1+0x60] ;  /* 0x0000600001027983 */ /* 0x000ee20000300800 */
[----:B--2---:R-:W-:Y:S01]  /*d180*/  FMNMX.FTZ R3, R0, R4, !PT ;  /* 0x0000000400037209 */ /* 0x004fe20007810000 */
[C---:B-1----:R-:W-:Y:S01]  /*d190*/  FMUL.FTZ R4, R132.reuse, c[0x0][0x2d0] ;  /* 0x0000b40084047a20 */ /* 0x042fe20000410000 */
[----:B------:R-:W-:Y:S01]  /*d1a0*/  WARPSYNC 0xffffffff ;  /* 0xffffffff00007948 */ /* 0x000fe20003800000 */
[----:B------:R-:W2:Y:S01]  /*d1b0*/  LDL.LU R32, [R1+0xa4] ;  /* 0x0000a40001207983 */ /* 0x000ea20000300800 */
[----:B------:R-:W-:Y:S02]  /*d1c0*/  FADD.FTZ R0, -R132, R133 ;  /* 0x0000008584007221 */ /* 0x000fe40000010100 */
[--C-:B------:R-:W-:Y:S01]  /*d1d0*/  FFMA.FTZ R7, R188, c[0x0][0x2d0], -R4.reuse ;  /* 0x0000b400bc077a23 */ /* 0x100fe20000010804 */
[----:B------:R-:W4:Y:S01]  /*d1e0*/  LDL.LU R31, [R1+0x58] ;  /* 0x00005800011f7983 */ /* 0x000f220000300800 */
[----:B------:R-:W-:Y:S02]  /*d1f0*/  FMUL.FTZ R0, R0, c[0x0][0x2d0] ;  /* 0x0000b40000007a20 */ /* 0x000fe40000410000 */
[--C-:B------:R-:W-:Y:S01]  /*d200*/  FFMA.FTZ R29, R176, c[0x0][0x2d0], -R4.reuse ;  /* 0x0000b400b01d7a23 */ /* 0x100fe20000010804 */
[----:B------:R-:W2:Y:S01]  /*d210*/  LDL.LU R30, [R1+0x64] ;  /* 0x00006400011e7983 */ /* 0x000ea20000300800 */
[----:B------:R-:W-:Y:S01]  /*d220*/  MUFU.EX2 R7, R7 ;  /* 0x0000000700077308 */ /* 0x000fe20000000800 */
[--C-:B------:R-:W-:Y:S02]  /*d230*/  FFMA.FTZ R10, R20, c[0x0][0x2d0], -R4.reuse ;  /* 0x0000b400140a7a23 */ /* 0x100fe40000010804 */
[----:B------:R-:W2:Y:S01]  /*d240*/  LDL.LU R27, [R1+0x5c] ;  /* 0x00005c00011b7983 */ /* 0x000ea20000300800 */
[--C-:B------:R-:W-:Y:S02]  /*d250*/  FFMA.FTZ R28, R21, c[0x0][0x2d0], -R4.reuse ;  /* 0x0000b400151c7a23 */ /* 0x100fe40000010804 */
[--C-:B------:R-:W-:Y:S02]  /*d260*/  FFMA.FTZ R5, R191, c[0x0][0x2d0], -R4.reuse ;  /* 0x0000b400bf057a23 */ /* 0x100fe40000010804 */
[--C-:B------:R-:W-:Y:S02]  /*d270*/  FFMA.FTZ R183, R183, c[0x0][0x2d0], -R4.reuse ;  /* 0x0000b400b7b77a23 */ /* 0x100fe40000010804 */
[----:B------:R4:W-:Y:S01]  /*d280*/  MUFU.EX2 R9, R5 ;  /* 0x0000000500097308 */ /* 0x0009e20000000800 */
[--C-:B------:R-:W-:Y:S02]  /*d290*/  FFMA.FTZ R14, R14, c[0x0][0x2d0], -R4.reuse ;  /* 0x0000b4000e0e7a23 */ /* 0x100fe40000010804 */
[--C-:B------:R-:W-:Y:S02]  /*d2a0*/  FFMA.FTZ R26, R13, c[0x0][0x2d0], -R4.reuse ;  /* 0x0000b4000d1a7a23 */ /* 0x100fe40000010804 */
        /* <DEDUP_REMOVED lines=8> */
[----:B---3--:R-:W-:Y:S03]  /*d330*/  FFMA.FTZ R6, R2, c[0x0][0x2d0], -R4 ;  /* 0x0000b40002067a23 */ /* 0x008fe60000010804 */
[----:B------:R-:W1:Y:S01]  /*d340*/  MUFU.EX2 R2, R0 ;  /* 0x0000000000027308 */ /* 0x000e620000000800 */
[----:B------:R-:W-:Y:S04]  /*d350*/  FMUL.FTZ R4, R3, c[0x0][0x2d0] ;  /* 0x0000b40003047a20 */ /* 0x000fe80000410000 */
[--C-:B------:R-:W-:Y:S02]  /*d360*/  FFMA.FTZ R189, R177, c[0x0][0x2d0], -R4.reuse ;  /* 0x0000b400b1bd7a23 */ /* 0x100fe40000010804 */
[--C-:B----4-:R-:W-:Y:S02]  /*d370*/  FFMA.FTZ R5, R31, c[0x0][0x2d0], -R4.reuse ;  /* 0x0000b4001f057a23 */ /* 0x110fe40000010804 */
[--C-:B------:R-:W-:Y:S01]  /*d380*/  FFMA.FTZ R22, R16, c[0x0][0x2d0], -R4.reuse ;  /* 0x0000b40010167a23 */ /* 0x100fe20000010804 */
[----:B------:R-:W3:Y:S01]  /*d390*/  MUFU.EX2 R176, R6 ;  /* 0x0000000600b07308 */ /* 0x000ee20000000800 */
[--C-:B------:R-:W-:Y:S02]  /*d3a0*/  FFMA.FTZ R190, R190, c[0x0][0x2d0], -R4.reuse ;  /* 0x0000b400bebe7a23 */ /* 0x100fe40000010804 */
[--C-:B------:R-:W-:Y:S02]  /*d3b0*/  FFMA.FTZ R182, R182, c[0x0][0x2d0], -R4.reuse ;  /* 0x0000b400b6b67a23 */ /* 0x100fe40000010804 */
[--C-:B--2---:R-:W-:Y:S02]  /*d3c0*/  FFMA.FTZ R133, R27, c[0x0][0x2d0], -R4.reuse ;  /* 0x0000b4001b857a23 */ /* 0x104fe40000010804 */
[--C-:B------:R-:W-:Y:S02]  /*d3d0*/  FFMA.FTZ R181, R181, c[0x0][0x2d0], -R4.reuse ;  /* 0x0000b400b5b57a23 */ /* 0x100fe40000010804 */
[--C-:B------:R-:W-:Y:S01]  /*d3e0*/  FFMA.FTZ R27, R24, c[0x0][0x2d0], -R4.reuse ;  /* 0x0000b400181b7a23 */ /* 0x100fe20000010804 */
[----:B------:R2:W-:Y:S01]  /*d3f0*/  MUFU.EX2 R177, R5 ;  /* 0x0000000500b17308 */ /* 0x0005e20000000800 */
[--C-:B------:R-:W-:Y:S02]  /*d400*/  FFMA.FTZ R23, R23, c[0x0][0x2d0], -R4.reuse ;  /* 0x0000b40017177a23 */ /* 0x100fe40000010804 */
[----:B------:R-:W-:Y:S02]  /*d410*/  FFMA.FTZ R19, R19, c[0x0][0x2d0], -R4 ;  /* 0x0000b40013137a23 */ /* 0x000fe40000010804 */
[C---:B-1----:R-:W-:Y:S02]  /*d420*/  FFMA.FTZ R0, R2.reuse, R32, R7 ;  /* 0x0000002002007223 */ /* 0x042fe40000010007 */
[C---:B------:R-:W-:Y:S02]  /*d430*/  FMUL.FTZ R32, R2.reuse, R136 ;  /* 0x0000008802207220 */ /* 0x040fe40000410000 */
[----:B------:R-:W4:Y:S01]  /*d440*/  LDL.LU R136, [R1+0xa0] ;  /* 0x0000a00001887983 */ /* 0x000f220000300800 */
[C---:B------:R-:W-:Y:S01]  /*d450*/  FMUL.FTZ R21, R2.reuse, R149 ;  /* 0x0000009502157220 */ /* 0x040fe20000410000 */
[----:B------:R-:W-:Y:S01]  /*d460*/  MOV R149, R10 ;  /* 0x0000000a00957202 */ /* 0x000fe20000000f00 */
[----:B------:R-:W-:Y:S01]  /*d470*/  FMUL.FTZ R33, R2, R137 ;  /* 0x0000008902217220 */ /* 0x000fe20000410000 */
[----:B------:R-:W-:Y:S01]  /*d480*/  MUFU.EX2 R189, R189 ;  /* 0x000000bd00bd7308 */ /* 0x000fe20000000800 */
[C---:B---3--:R-:W-:Y:S01]  /*d490*/  FADD.FTZ R6, R176.reuse, R0 ;  /* 0x00000000b0067221 */ /* 0x048fe20000010000 */
[----:B------:R-:W-:Y:S01]  /*d4a0*/  F2FP.BF16.PACK_AB R176, R176, R7 ;  /* 0x00000007b0b0723e */ /* 0x000fe200000010ff */
[----:B------:R-:W-:Y:S01]  /*d4b0*/  FADD.FTZ R0, -R3, R134 ;  /* 0x0000008603007221 */ /* 0x000fe20000010100 */
[----:B------:R-:W-:Y:S01]  /*d4c0*/  MOV R134, R12 ;  /* 0x0000000c00867202 */ /* 0x000fe20000000f00 */
[----:B------:R-:W-:Y:S02]  /*d4d0*/  FMUL.FTZ R16, R2, R152 ;  /* 0x0000009802107220 */ /* 0x000fe40000410000 */
[----:B------:R-:W-:Y:S02]  /*d4e0*/  FMUL.FTZ R0, R0, c[0x0][0x2d0] ;  /* 0x0000b40000007a20 */ /* 0x000fe40000410000 */
[----:B------:R-:W-:Y:S02]  /*d4f0*/  FFMA.FTZ R7, R30, c[0x0][0x2d0], -R4 ;  /* 0x0000b4001e077a23 */ /* 0x000fe40000010804 */
[C---:B------:R-:W-:Y:S02]  /*d500*/  FMUL.FTZ R12, R2.reuse, R156 ;  /* 0x0000009c020c7220 */ /* 0x040fe40000410000 */
[----:B------:R-:W1:Y:S01]  /*d510*/  MUFU.EX2 R0, R0 ;  /* 0x0000000000007308 */ /* 0x000e620000000800 */
[C---:B------:R-:W-:Y:S02]  /*d520*/  FMUL.FTZ R13, R2.reuse, R157 ;  /* 0x0000009d020d7220 */ /* 0x040fe40000410000 */
[----:B------:R-:W-:Y:S02]  /*d530*/  FMUL.FTZ R17, R2, R153 ;  /* 0x0000009902117220 */ /* 0x000fe40000410000 */
[----:B------:R-:W-:Y:S02]  /*d540*/  FADD.FTZ R6, R9, R6 ;  /* 0x0000000609067221 */ /* 0x000fe40000010000 */
[----:B------:R-:W-:Y:S02]  /*d550*/  FFMA.FTZ R18, R18, c[0x0][0x2d0], -R4 ;  /* 0x0000b40012127a23 */ /* 0x000fe40000010804 */
[----:B------:R-:W-:Y:S01]  /*d560*/  FADD.FTZ R188, R8, R6 ;  /* 0x0000000608bc7221 */ /* 0x000fe20000010000 */
[----:B------:R3:W-:Y:S01]  /*d570*/  MUFU.EX2 R153, R7 ;  /* 0x0000000700997308 */ /* 0x0007e20000000800 */
[----:B--2---:R-:W-:Y:S01]  /*d580*/  FMUL.FTZ R5, R2, R165 ;  /* 0x000000a502057220 */ /* 0x004fe20000410000 */
[----:B------:R-:W-:Y:S01]  /*d590*/  MOV R165, R22 ;  /* 0x0000001600a57202 */ /* 0x000fe20000000f00 */
[--C-:B------:R-:W-:Y:S02]  /*d5a0*/  FFMA.FTZ R187, R187, c[0x0][0x2d0], -R4.reuse ;  /* 0x0000b400bbbb7a23 */ /* 0x100fe40000010804 */
[--C-:B------:R-:W-:Y:S02]  /*d5b0*/  FFMA.FTZ R186, R186, c[0x0][0x2d0], -R4.reuse ;  /* 0x0000b400baba7a23 */ /* 0x100fe40000010804 */
[--C-:B------:R-:W-:Y:S01]  /*d5c0*/  FFMA.FTZ R191, R178, c[0x0][0x2d0], -R4.reuse ;  /* 0x0000b400b2bf7a23 */ /* 0x100fe20000010804 */
[----:B------:R-:W-:Y:S01]  /*d5d0*/  F2FP.BF16.PACK_AB R178, R8, R9 ;  /* 0x0000000908b2723e */ /* 0x000fe200000010ff */
[----:B------:R-:W-:Y:S01]  /*d5e0*/  FFMA.FTZ R15, R15, c[0x0][0x2d0], -R4 ;  /* 0x0000b4000f0f7a23 */ /* 0x000fe20000010804 */
[----:B------:R-:W-:Y:S01]  /*d5f0*/  MUFU.EX2 R156, R133 ;  /* 0x00000085009c7308 */ /* 0x000fe20000000800 */
[C---:B------:R-:W-:Y:S02]  /*d600*/  FMUL.FTZ R4, R2.reuse, R164 ;  /* 0x000000a402047220 */ /* 0x040fe40000410000 */
[----:B------:R-:W-:Y:S01]  /*d610*/  FMUL.FTZ R8, R2, R160 ;  /* 0x000000a002087220 */ /* 0x000fe20000410000 */
[----:B------:R-:W-:Y:S01]  /*d620*/  MOV R164, R15 ;  /* 0x0000000f00a47202 */ /* 0x000fe20000000f00 */
[C---:B-1----:R-:W-:Y:S01]  /*d630*/  FMUL.FTZ R10, R0.reuse, R162 ;  /* 0x000000a2000a7220 */ /* 0x042fe20000410000 */
[----:B------:R-:W-:Y:S01]  /*d640*/  MOV R160, R18 ;  /* 0x0000001200a07202 */ /* 0x000fe20000000f00 */
[----:B------:R-:W2:Y:S01]  /*d650*/  LDL R162, [R1+0x38] ;  /* 0x0000380001a27983 */ /* 0x000ea20000100800 */
[C---:B------:R-:W-:Y:S02]  /*d660*/  FMUL.FTZ R34, R0.reuse, R138 ;  /* 0x0000008a00227220 */ /* 0x040fe40000410000 */
[C---:B------:R-:W-:Y:S01]  /*d670*/  FMUL.FTZ R35, R0.reuse, R139 ;  /* 0x0000008b00237220 */ /* 0x040fe20000410000 */
[----:B------:R-:W1:Y:S01]  /*d680*/  MUFU.EX2 R157, R190 ;  /* 0x000000be009d7308 */ /* 0x000e620000000800 */
[C---:B------:R-:W-:Y:S01]  /*d690*/  FMUL.FTZ R6, R0.reuse, R166 ;  /* 0x000000a600067220 */ /* 0x040fe20000410000 */
[----:B------:R-:W-:Y:S01]  /*d6a0*/  MOV R166, R14 ;  /* 0x0000000e00a67202 */ /* 0x000fe20000000f00 */
[C---:B---3--:R-:W-:Y:S01]  /*d6b0*/  FMUL.FTZ R7, R0.reuse, R167 ;  /* 0x000000a700077220 */ /* 0x048fe20000410000 */
[----:B------:R-:W-:Y:S01]  /*d6c0*/  MOV R167, R11 ;  /* 0x0000000b00a77202 */ /* 0x000fe20000000f00 */
[----:B------:R-:W-:Y:S02]  /*d6d0*/  FMUL.FTZ R14, R0, R158 ;  /* 0x0000009e000e7220 */ /* 0x000fe40000410000 */
[----:B------:R-:W3:Y:S01]  /*d6e0*/  LDL R158, [R1] ;  /* 0x00000000019e7983 */ /* 0x000ee20000100800 */
[----:B------:R-:W-:Y:S01]  /*d6f0*/  FMUL.FTZ R9, R2, R161 ;  /* 0x000000a102097220 */ /* 0x000fe20000410000 */
[----:B------:R-:W-:Y:S01]  /*d700*/  MOV R161, R19 ;  /* 0x0000001300a17202 */ /* 0x000fe20000000f00 */
[C---:B------:R-:W-:Y:S01]  /*d710*/  FMUL.FTZ R11, R0.reuse, R163 ;  /* 0x000000a3000b7220 */ /* 0x040fe20000410000 */
[----:B------:R-:W4:Y:S01]  /*d720*/  MUFU.EX2 R133, R185 ;  /* 0x000000b900857308 */ /* 0x000f220000000800 */
[C---:B------:R-:W-:Y:S02]  /*d730*/  FMUL.FTZ R15, R0.reuse, R159 ;  /* 0x0000009f000f7220 */ /* 0x040fe40000410000 */
[C---:B------:R-:W-:Y:S02]  /*d740*/  FMUL.FTZ R18, R0.reuse, R154 ;  /* 0x0000009a00127220 */ /* 0x040fe40000410000 */
[----:B------:R-:W-:Y:S02]  /*d750*/  FMUL.FTZ R19, R0, R155 ;  /* 0x0000009b00137220 */ /* 0x000fe40000410000 */
[C---:B------:R-:W-:Y:S01]  /*d760*/  FMUL.FTZ R20, R2.reuse, R148 ;  /* 0x0000009402147220 */ /* 0x040fe20000410000 */
[----:B------:R-:W-:Y:S01]  /*d770*/  MOV R148, R25 ;  /* 0x0000001900947202 */ /* 0x000fe20000000f00 */
[C---:B------:R-:W-:Y:S01]  /*d780*/  FMUL.FTZ R24, R2.reuse, R144 ;  /* 0x0000009002187220 */ /* 0x040fe20000410000 */
[----:B------:R-:W-:Y:S01]  /*d790*/  MOV R144, R29 ;  /* 0x0000001d00907202 */ /* 0x000fe20000000f00 */
[----:B------:R-:W-:Y:S01]  /*d7a0*/  FMUL.FTZ R29, R2, R141 ;  /* 0x0000008d021d7220 */ /* 0x000fe20000410000 */
[----:B------:R-:W-:Y:S01]  /*d7b0*/  MOV R141, R23 ;  /* 0x00000017008d7202 */ /* 0x000fe20000000f00 */
[C---:B------:R-:W-:Y:S01]  /*d7c0*/  FMUL.FTZ R23, R0.reuse, R151 ;  /* 0x0000009700177220 */ /* 0x040fe20000410000 */
[----:B-1----:R-:W-:Y:S01]  /*d7d0*/  F2FP.BF16.PACK_AB R179, R157, R156 ;  /* 0x0000009c9db3723e */ /* 0x002fe200000010ff */
[----:B------:R-:W-:Y:S01]  /*d7e0*/  FMUL.FTZ R22, R0, R150 ;  /* 0x0000009600167220 */ /* 0x000fe20000410000 */
[----:B------:R-:W-:Y:S01]  /*d7f0*/  MOV R155, R144 ;  /* 0x00000090009b7202 */ /* 0x000fe20000000f00 */
[C---:B------:R-:W-:Y:S01]  /*d800*/  FMUL.FTZ R25, R2.reuse, R145 ;  /* 0x0000009102197220 */ /* 0x040fe20000410000 */
[----:B------:R-:W-:Y:S01]  /*d810*/  MOV R145, R28 ;  /* 0x0000001c00917202 */ /* 0x000fe20000000f00 */
[----:B------:R-:W-:Y:S01]  /*d820*/  FMUL.FTZ R28, R2, R140 ;  /* 0x0000008c021c7220 */ /* 0x000fe20000410000 */
[----:B------:R-:W-:Y:S01]  /*d830*/  MOV R140, R27 ;  /* 0x0000001b008c7202 */ /* 0x000fe20000000f00 */
[----:B------:R-:W-:Y:S01]  /*d840*/  FMUL.FTZ R27, R0, R147 ;  /* 0x00000093001b7220 */ /* 0x000fe20000410000 */
[----:B------:R-:W-:Y:S01]  /*d850*/  MOV R150, R134 ;  /* 0x0000008600967202 */ /* 0x000fe20000000f00 */
[C---:B-----5:R-:W-:Y:S01]  /*d860*/  FMUL.FTZ R36, R2.reuse, R36 ;  /* 0x0000002402247220 */ /* 0x060fe20000410000 */
[----:B------:R-:W-:Y:S01]  /*d870*/  MUFU.EX2 R144, R183 ;  /* 0x000000b700907308 */ /* 0x000fe20000000800 */
[C---:B------:R-:W-:Y:S01]  /*d880*/  FMUL.FTZ R37, R2.reuse, R37 ;  /* 0x0000002502257220 */ /* 0x040fe20000410000 */
[----:B------:R-:W-:Y:S01]  /*d890*/  MOV R163, R141 ;  /* 0x0000008d00a37202 */ /* 0x000fe20000000f00 */
[C---:B------:R-:W-:Y:S01]  /*d8a0*/  FMUL.FTZ R40, R2.reuse, R40 ;  /* 0x0000002802287220 */ /* 0x040fe20000410000 */
[----:B------:R-:W-:Y:S01]  /*d8b0*/  MOV R159, R140 ;  /* 0x0000008c009f7202 */ /* 0x000fe20000000f00 */
[C---:B------:R-:W-:Y:S01]  /*d8c0*/  FMUL.FTZ R41, R2.reuse, R41 ;  /* 0x0000002902297220 */ /* 0x040fe20000410000 */
[----:B------:R-:W-:Y:S01]  /*d8d0*/  MOV R154, R145 ;  /* 0x00000091009a7202 */ /* 0x000fe20000000f00 */
        /* <DEDUP_REMOVED lines=41> */
[----:B-1----:R-:W-:Y:S01]  /*db70*/  MOV R163, R149 ;  /* 0x0000009500a37202 */ /* 0x002fe20000000f00 */
        /* <DEDUP_REMOVED lines=12> */
[----:B------:R-:W-:Y:S01]  /*dc40*/  MOV R2, R26 ;  /* 0x0000001a00027202 */ /* 0x000fe20000000f00 */
        /* <DEDUP_REMOVED lines=54> */
[----:B----4-:R-:W-:Y:S01]  /*dfb0*/  FFMA.FTZ R152, R0, R136, R177 ;  /* 0x0000008800987223 */ /* 0x010fe200000100b1 */
[----:B------:R-:W-:Y:S01]  /*dfc0*/  F2FP.BF16.PACK_AB R177, R153, R177 ;  /* 0x000000b199b1723e */ /* 0x000fe200000010ff */
[----:B------:R-:W1:Y:S01]  /*dfd0*/  LDSM.16.MT88.4 R136, [R250] ;  /* 0x00000000fa88783b */ /* 0x000e620000004200 */
[----:B------:R-:W-:Y:S07]  /*dfe0*/  FADD.FTZ R0, R133, R188 ;  /* 0x000000bc85007221 */ /* 0x000fee0000010000 */
[----:B------:R-:W4:Y:S01]  /*dff0*/  LDL.LU R188, [R1+0x68] ;  /* 0x0000680001bc7983 */ /* 0x000f220000300800 */
        /* <DEDUP_REMOVED lines=9> */
[----:B-1----:R-:W-:Y:S02]  /*e090*/  MOV R162, R167 ;  /* 0x000000a700a27202 */ /* 0x002fe40000000f00 */
[----:B------:R-:W-:Y:S02]  /*e0a0*/  MOV R167, R166 ;  /* 0x000000a600a77202 */ /* 0x000fe40000000f00 */
[----:B------:R-:W-:Y:S02]  /*e0b0*/  MOV R166, R2 ;  /* 0x0000000200a67202 */ /* 0x000fe40000000f00 */
[----:B------:R-:W1:Y:S10]  /*e0c0*/  MUFU.EX2 R2, R184 ;  /* 0x000000b800027308 */ /* 0x000e740000000800 */
[----:B------:R-:W-:Y:S01]  /*e0d0*/  MUFU.EX2 R184, R159 ;  /* 0x0000009f00b87308 */ /* 0x000fe20000000800 */
[C---:B--2---:R-:W-:Y:S08]  /*e0e0*/  HMMA.16816.F32.BF16 R28, R176.reuse, R136, R28 ;  /* 0x00000088b01c723c */ /* 0x044ff0000004181c */
[C---:B------:R-:W-:Y:S01]  /*e0f0*/  HMMA.16816.F32.BF16 R32, R176.reuse, R138, R32 ;  /* 0x0000008ab020723c */ /* 0x040fe20000041820 */
[----:B------:R-:W2:Y:S03]  /*e100*/  LDSM.16.MT88.4 R136, [R250+0x2000] ;  /* 0x00200000fa88783b */ /* 0x000ea60000004200 */
[----:B-1----:R-:W-:Y:S04]  /*e110*/  FADD.FTZ R0, R2, R0 ;  /* 0x0000000002007221 */ /* 0x002fe80000010000 */
[----:B------:R-:W-:Y:S04]  /*e120*/  FADD.FTZ R0, R144, R0 ;  /* 0x0000000090007221 */ /* 0x000fe80000010000 */
[----:B------:R-:W-:Y:S01]  /*e130*/  FADD.FTZ R0, R134, R0 ;  /* 0x0000000086007221 */ /* 0x000fe20000010000 */
        /* <DEDUP_REMOVED lines=8> */
[----:B---3--:R-:W1:Y:S07]  /*e1c0*/  LDSM.16.MT88.4 R136, [R158+0x2000] ;  /* 0x002000009e88783b */ /* 0x008e6e0000004200 */
        /* <DEDUP_REMOVED lines=31> */
[----:B------:R-:W3:Y:S01]  /*e3c0*/  MUFU.EX2 R2, R155 ;  /* 0x0000009b00027308 */ /* 0x000ee20000000800 */
[----:B------:R-:W-:Y:S02]  /*e3d0*/  F2FP.BF16.PACK_AB R139, R185, R186 ;  /* 0x000000bab98b723e */ /* 0x000fe400000010ff */
[----:B------:R-:W-:Y:S05]  /*e3e0*/  F2FP.BF16.PACK_AB R177, R182, R181 ;  /* 0x000000b5b6b1723e */ /* 0x000fea00000010ff */
[C---:B------:R-:W-:Y:S02]  /*e3f0*/  HMMA.16816.F32.BF16 R4, R136.reuse, R140, R4 ;  /* 0x0000008c8804723c */ /* 0x040fe40000041804 */
[----:B------:R-:W4:Y:S03]  /*e400*/  MUFU.EX2 R134, R154 ;  /* 0x0000009a00867308 */ /* 0x000f260000000800 */
[----:B-1----:R-:W-:Y:S03]  /*e410*/  FADD.FTZ R0, R133, R0 ;  /* 0x0000000085007221 */ /* 0x002fe60000010000 */
[C---:B------:R-:W-:Y:S01]  /*e420*/  HMMA.16816.F32.BF16 R8, R136.reuse, R142, R8 ;  /* 0x0000008e8808723c */ /* 0x040fe20000041808 */
[----:B------:R-:W1:Y:S03]  /*e430*/  LDSM.16.MT88.4 R140, [R251+0x800] ;  /* 0x00080000fb8c783b */ /* 0x000e660000004200 */
[----:B------:R-:W-:Y:S01]  /*e440*/  MUFU.EX2 R176, R162 ;  /* 0x000000a200b07308 */ /* 0x000fe20000000800 */
[----:B---3--:R-:W-:Y:S04]  /*e450*/  FADD.FTZ R0, R2, R0 ;  /* 0x0000000002007221 */ /* 0x008fe80000010000 */
[----:B------:R-:W-:Y:S05]  /*e460*/  FADD.FTZ R0, R148, R0 ;  /* 0x0000000094007221 */ /* 0x000fea0000010000 */
[----:B------:R-:W-:Y:S01]  /*e470*/  MUFU.EX2 R178, R166 ;  /* 0x000000a600b27308 */ /* 0x000fe20000000800 */
[C---:B----4-:R-:W-:Y:S01]  /*e480*/  FADD.FTZ R0, R134.reuse, R0 ;  /* 0x0000000086007221 */ /* 0x050fe20000010000 */
        /* <DEDUP_REMOVED lines=47> */
[----:B------:R-:W4:Y:S02]  /*e780*/  MUFU.EX2 R134, R164 ;  /* 0x000000a400867308 */ /* 0x000f240000000800 */
[----:B------:R-:W-:Y:S02]  /*e790*/  F2FP.BF16.PACK_AB R136, R2, R133 ;  /* 0x000000850288723e */ /* 0x000fe400000010ff */
[----:B------:R-:W-:Y:S02]  /*e7a0*/  F2FP.BF16.PACK_AB R137, R189, R191 ;  /* 0x000000bfbd89723e */ /* 0x000fe400000010ff */
[----:B------:R-:W-:Y:S04]  /*e7b0*/  F2FP.BF16.PACK_AB R139, R183, R184 ;  /* 0x000000b8b78b723e */ /* 0x000fe800000010ff */
[----:B------:R2:W2:Y:S03]  /*e7c0*/  MUFU.EX2 R2, R163 ;  /* 0x000000a300027308 */ /* 0x0004a60000000800 */
[C---:B-1----:R-:W-:Y:S07]  /*e7d0*/  HMMA.16816.F32.BF16 R4, R136.reuse, R140, R4 ;  /* 0x0000008c8804723c */ /* 0x042fee0000041804 */
[----:B------:R-:W1:Y:S01]  /*e7e0*/  MUFU.EX2 R133, R167 ;  /* 0x000000a700857308 */ /* 0x000e620000000800 */
[C---:B------:R-:W-:Y:S01]  /*e7f0*/  HMMA.16816.F32.BF16 R8, R136.reuse, R142, R8 ;  /* 0x0000008e8808723c */ /* 0x040fe20000041808 */
[----:B------:R-:W1:Y:S03]  /*e800*/  LDSM.16.MT88.4 R140, [R158+0x1000] ;  /* 0x001000009e8c783b */ /* 0x000e660000004200 */
[----:B----4-:R-:W-:Y:S04]  /*e810*/  F2FP.BF16.PACK_AB R179, R134, R180 ;  /* 0x000000b486b3723e */ /* 0x010fe800000010ff */
[C---:B--2---:R-:W-:Y:S01]  /*e820*/  HMMA.16816.F32.BF16 R12, R136.reuse, R144, R12 ;  /* 0x00000090880c723c */ /* 0x044fe2000004180c */
[----:B------:R-:W-:Y:S03]  /*e830*/  LDSM.16.MT88.4 R160, [R250+0x1800] ;  /* 0x00180000faa0783b */ /* 0x000fe60000004200 */
[----:B------:R-:W-:Y:S04]  /*e840*/  FADD.FTZ R0, R2, R0 ;  /* 0x0000000002007221 */ /* 0x000fe80000010000 */
[C---:B------:R-:W-:Y:S01]  /*e850*/  HMMA.16816.F32.BF16 R16, R136.reuse, R146, R16 ;  /* 0x000000928810723c */ /* 0x040fe20000041810 */
[----:B------:R-:W2:Y:S03]  /*e860*/  LDSM.16.MT88.4 R144, [R250+0x3000] ;  /* 0x00300000fa90783b */ /* 0x000ea60000004200 */
[C---:B------:R-:W-:Y:S01]  /*e870*/  FADD.FTZ R0, R176.reuse, R0 ;  /* 0x00000000b0007221 */ /* 0x040fe20000010000 */
[----:B------:R-:W-:Y:S01]  /*e880*/  F2FP.BF16.PACK_AB R176, R176, R2 ;  /* 0x00000002b0b0723e */ /* 0x000fe200000010ff */
[----:B------:R-:W-:Y:S02]  /*e890*/  FADD.FTZ R2, R153, R152 ;  /* 0x0000009899027221 */ /* 0x000fe40000010000 */
[C---:B---3--:R-:W-:Y:S01]  /*e8a0*/  HMMA.16816.F32.BF16 R20, R136.reuse, R148, R20 ;  /* 0x000000948814723c */ /* 0x048fe20000041814 */
        /* <DEDUP_REMOVED lines=10> */
[----:B------:R-:W1:Y:S07]  /*e950*/  LDSM.16.MT88.4 R140, [R251+0x3000] ;  /* 0x00300000fb8c783b */ /* 0x000e6e0000004200 */
[C---:B--2---:R-:W-:Y:S08]  /*e960*/  HMMA.16816.F32.BF16 R36, R136.reuse, R144, R36 ;  /* 0x000000908824723c */ /* 0x044ff00000041824 */
[C---:B------:R-:W-:Y:S01]  /*e970*/  HMMA.16816.F32.BF16 R40, R136.reuse, R146, R40 ;  /* 0x000000928828723c */ /* 0x040fe20000041828 */
[----:B------:R-:W2:Y:S03]  /*e980*/  LDSM.16.MT88.4 R144, [R158+0x3000] ;  /* 0x003000009e90783b */ /* 0x000ea60000004200 */
[----:B---3--:R-:W-:Y:S01]  /*e990*/  FADD.FTZ R0, R156, R2 ;  /* 0x000000029c007221 */ /* 0x008fe20000010000 */
[----:B------:R-:W-:Y:S03]  /*e9a0*/  MOV R2, R157 ;  /* 0x0000009d00027202 */ /* 0x000fe60000000f00 */
[C---:B-1----:R-:W-:Y:S04]  /*e9b0*/  HMMA.16816.F32.BF16 R44, R136.reuse, R148, R44 ;  /* 0x00000094882c723c */ /* 0x042fe8000004182c */
[----:B------:R-:W-:Y:S04]  /*e9c0*/  FADD.FTZ R0, R2, R0 ;  /* 0x0000000002007221 */ /* 0x000fe80000010000 */
[C---:B------:R-:W-:Y:S01]  /*e9d0*/  HMMA.16816.F32.BF16 R48, R136.reuse, R150, R48 ;  /* 0x000000968830723c */ /* 0x040fe20000041830 */
[----:B------:R-:W1:Y:S03]  /*e9e0*/  LDSM.16.MT88.4 R148, [R250+0x5000] ;  /* 0x00500000fa94783b */ /* 0x000e660000004200 */
[----:B------:R-:W-:Y:S04]  /*e9f0*/  FADD.FTZ R0, R190, R0 ;  /* 0x00000000be007221 */ /* 0x000fe80000010000 */
[C---:B------:R-:W-:Y:S04]  /*ea00*/  HMMA.16816.F32.BF16 R52, R136.reuse, R140, R52 ;  /* 0x0000008c8834723c */ /* 0x040fe80000041834 */
        /* <DEDUP_REMOVED lines=20> */
[----:B------:R-:W-:Y:S01]  /*eb50*/  FADD.FTZ R2, R180, R0 ;  /* 0x00000000b4027221 */ /* 0x000fe20000010000 */
[----:B------:R-:W-:Y:S03]  /*eb60*/  IADD3 R0, R188, -0x1, RZ ;  /* 0xffffffffbc007810 */ /* 0x000fe60007ffe0ff */
[----:B------:R-:W-:Y:S01]  /*eb70*/  FADD.FTZ R2, R134, R2 ;  /* 0x0000000286027221 */ /* 0x000fe20000010000 */
[C---:B--2---:R-:W-:Y:S01]  /*eb80*/  HMMA.16816.F32.BF16 R84, R136.reuse, R144, R84 ;  /* 0x000000908854723c */ /* 0x044fe20000041854 */
[----:B------:R-:W-:Y:S02]  /*eb90*/  STL [R1+0x68], R0 ;  /* 0x0000680001007387 */ /* 0x000fe40000100800 */
[----:B------:R-:W-:Y:S02]  /*eba0*/  MOV R134, R3 ;  /* 0x0000000300867202 */ /* 0x000fe40000000f00 */
[----:B------:R-:W-:Y:S03]  /*ebb0*/  STL [R1+0xa0], R2 ;  /* 0x0000a00201007387 */ /* 0x000fe60000100800 */
        /* <DEDUP_REMOVED lines=12> */
[C---:B------:R-:W-:Y:S08]  /*ec80*/  HMMA.16816.F32.BF16 R120, R136.reuse, R150, R120 ;  /* 0x000000968878723c */ /* 0x040ff00000041878 */
[C---:B---3--:R-:W-:Y:S07]  /*ec90*/  HMMA.16816.F32.BF16 R124, R136.reuse, R140, R124 ;  /* 0x0000008c887c723c */ /* 0x048fee000004187c */
[----:B------:R-:W-:Y:S01]  /*eca0*/  MOV R141, R158 ;  /* 0x0000009e008d7202 */ /* 0x000fe20000000f00 */
[----:B------:R-:W-:Y:S04]  /*ecb0*/  HMMA.16816.F32.BF16 R128, R136, R142, R128 ;  /* 0x0000008e8880723c */ /* 0x000fe80000041880 */
[----:B------:R-:W1:Y:S04]  /*ecc0*/  LDSM.16.MT88.4 R136, [R141+0x1800] ;  /* 0x001800008d88783b */ /* 0x000e680000004200 */
[C---:B------:R-:W-:Y:S04]  /*ecd0*/  HMMA.16816.F32.BF16 R164, R176.reuse, R160, R4 ;  /* 0x000000a0b0a4723c */ /* 0x040fe80000041804 */
[----:B------:R-:W3:Y:S04]  /*ece0*/  LDSM.16.MT88.4 R4, [R250+0x3800] ;  /* 0x00380000fa04783b */ /* 0x000ee80000004200 */
[C---:B------:R-:W-:Y:S04]  /*ecf0*/  HMMA.16816.F32.BF16 R160, R176.reuse, R162, R8 ;  /* 0x000000a2b0a0723c */ /* 0x040fe80000041808 */
[----:B------:R-:W3:Y:S04]  /*ed00*/  LDSM.16.MT88.4 R8, [R252+0x3800] ;  /* 0x00380000fc08783b */ /* 0x000ee80000004200 */
[C---:B------:R-:W-:Y:S04]  /*ed10*/  HMMA.16816.F32.BF16 R156, R176.reuse, R152, R12 ;  /* 0x00000098b09c723c */ /* 0x040fe8000004180c */
[----:B------:R-:W3:Y:S04]  /*ed20*/  LDSM.16.MT88.4 R12, [R251+0x3800] ;  /* 0x00380000fb0c783b */ /* 0x000ee80000004200 */
[C---:B------:R-:W-:Y:S08]  /*ed30*/  HMMA.16816.F32.BF16 R152, R176.reuse, R154, R16 ;  /* 0x0000009ab098723c */ /* 0x040ff00000041810 */
[C---:B--2---:R-:W-:Y:S07]  /*ed40*/  HMMA.16816.F32.BF16 R148, R176.reuse, R144, R20 ;  /* 0x00000090b094723c */ /* 0x044fee0000041814 */
[----:B------:R-:W-:Y:S01]  /*ed50*/  MOV R23, R141 ;  /* 0x0000008d00177202 */ /* 0x000fe20000000f00 */
[C---:B------:R-:W-:Y:S04]  /*ed60*/  HMMA.16816.F32.BF16 R144, R176.reuse, R146, R24 ;  /* 0x00000092b090723c */ /* 0x040fe80000041818 */
[----:B------:R-:W2:Y:S04]  /*ed70*/  LDSM.16.MT88.4 R16, [R23+0x3800] ;  /* 0x003800001710783b */ /* 0x000ea80000004200 */
[C---:B-1----:R-:W-:Y:S08]  /*ed80*/  HMMA.16816.F32.BF16 R140, R176.reuse, R136, R28 ;  /* 0x00000088b08c723c */ /* 0x042ff0000004181c */
[C---:B------:R-:W-:Y:S08]  /*ed90*/  HMMA.16816.F32.BF16 R136, R176.reuse, R138, R32 ;  /* 0x0000008ab088723c */ /* 0x040ff00000041820 */
[C---:B---3--:R-:W-:Y:S08]  /*eda0*/  HMMA.16816.F32.BF16 R36, R176.reuse, R4, R36 ;  /* 0x00000004b024723c */ /* 0x048ff00000041824 */
[C---:B------:R-:W-:Y:S01]  /*edb0*/  HMMA.16816.F32.BF16 R40, R176.reuse, R6, R40 ;  /* 0x00000006b028723c */ /* 0x040fe20000041828 */
[----:B------:R-:W1:Y:S07]  /*edc0*/  LDSM.16.MT88.4 R4, [R250+0x5800] ;  /* 0x00580000fa04783b */ /* 0x000e6e0000004200 */
[C---:B------:R-:W-:Y:S08]  /*edd0*/  HMMA.16816.F32.BF16 R44, R176.reuse, R8, R44 ;  /* 0x00000008b02c723c */ /* 0x040ff0000004182c */
[C---:B------:R-:W-:Y:S01]  /*ede0*/  HMMA.16816.F32.BF16 R48, R176.reuse, R10, R48 ;  /* 0x0000000ab030723c */ /* 0x040fe20000041830 */
[----:B------:R-:W3:Y:S02]  /*edf0*/  LDSM.16.MT88.4 R8, [R252+0x5800] ;  /* 0x00580000fc08783b */ /* 0x000ee40000004200 */
[----:B----4-:R-:W-:Y:S02]  /*ee00*/  ISETP.GT.AND P0, PT, R188, R133, PT ;  /* 0x00000085bc00720c */ /* 0x010fe40003f04270 */
[----:B------:R-:W-:Y:S03]  /*ee10*/  MOV R133, R132 ;  /* 0x0000008400857202 */ /* 0x000fe60000000f00 */
[C---:B------:R-:W-:Y:S08]  /*ee20*/  HMMA.16816.F32.BF16 R52, R176.reuse, R12, R52 ;  /* 0x0000000cb034723c */ /* 0x040ff00000041834 */
[C---:B------:R-:W-:Y:S01]  /*ee30*/  HMMA.16816.F32.BF16 R56, R176.reuse, R14, R56 ;  /* 0x0000000eb038723c */ /* 0x040fe20000041838 */
[----:B------:R-:W4:Y:S07]  /*ee40*/  LDSM.16.MT88.4 R12, [R251+0x5800] ;  /* 0x00580000fb0c783b */ /* 0x000f2e0000004200 */
        /* <DEDUP_REMOVED lines=9> */
[C---:B----4-:R-:W-:Y:S08]  /*eee0*/  HMMA.16816.F32.BF16 R84, R176.reuse, R12, R84 ;  /* 0x0000000cb054723c */ /* 0x050ff00000041854 */
[C---:B------:R-:W-:Y:S01]  /*eef0*/  HMMA.16816.F32.BF16 R88, R176.reuse, R14, R88 ;  /* 0x0000000eb058723c */ /* 0x040fe20000041858 */
[----:B------:R-:W4:Y:S07]  /*ef00*/  LDSM.16.MT88.4 R12, [R251+0x7800] ;  /* 0x00780000fb0c783b */ /* 0x000f2e0000004200 */
[C---:B--2---:R-:W-:Y:S08]  /*ef10*/  HMMA.16816.F32.BF16 R92, R176.reuse, R16, R92 ;  /* 0x00000010b05c723c */ /* 0x044ff0000004185c */
[C---:B------:R-:W-:Y:S01]  /*ef20*/  HMMA.16816.F32.BF16 R96, R176.reuse, R18, R96 ;  /* 0x00000012b060723c */ /* 0x040fe20000041860 */
[----:B------:R-:W2:Y:S07]  /*ef30*/  LDSM.16.MT88.4 R16, [R23+0x7800] ;  /* 0x007800001710783b */ /* 0x000eae0000004200 */
[C---:B-1----:R-:W-:Y:S08]  /*ef40*/  HMMA.16816.F32.BF16 R100, R176.reuse, R4, R100 ;  /* 0x00000004b064723c */ /* 0x042ff00000041864 */
[C---:B------:R-:W-:Y:S08]  /*ef50*/  HMMA.16816.F32.BF16 R104, R176.reuse, R6, R104 ;  /* 0x00000006b068723c */ /* 0x040ff00000041868 */
[C---:B---3--:R-:W-:Y:S08]  /*ef60*/  HMMA.16816.F32.BF16 R108, R176.reuse, R8, R108 ;  /* 0x00000008b06c723c */ /* 0x048ff0000004186c */
[C---:B------:R-:W-:Y:S08]  /*ef70*/  HMMA.16816.F32.BF16 R112, R176.reuse, R10, R112 ;  /* 0x0000000ab070723c */ /* 0x040ff00000041870 */
[C---:B----4-:R-:W-:Y:S08]  /*ef80*/  HMMA.16816.F32.BF16 R116, R176.reuse, R12, R116 ;  /* 0x0000000cb074723c */ /* 0x050ff00000041874 */
[C---:B------:R-:W-:Y:S08]  /*ef90*/  HMMA.16816.F32.BF16 R120, R176.reuse, R14, R120 ;  /* 0x0000000eb078723c */ /* 0x040ff00000041878 */
[C---:B--2---:R-:W-:Y:S07]  /*efa0*/  HMMA.16816.F32.BF16 R124, R176.reuse, R16, R124 ;  /* 0x00000010b07c723c */ /* 0x044fee000004187c */
[----:B------:R-:W-:Y:S01]  /*efb0*/  MOV R16, R3 ;  /* 0x0000000300107202 */ /* 0x000fe20000000f00 */
[----:B------:R-:W-:Y:S01]  /*efc0*/  HMMA.16816.F32.BF16 R128, R176, R18, R128 ;  /* 0x00000012b080723c */ /* 0x000fe20000041880 */
[----:B------:R-:W-:Y:S07]  /*efd0*/  @!UPT UIADD3 URZ, URZ, URZ, URZ ;  /* 0x0000003f3f3ff290 */ /* 0x000fee000fffe03f */
[----:B------:R-:W-:-:S11]  /*efe0*/  @P0 BRA `(.L_x_1067) ;  /* 0xffffc04000000947 */ /* 0x000fd6000383ffff */
.L_x_1060:
[----:B------:R-:W-:Y:S05]  /*eff0*/  BRA.DIV ~URZ, `(.L_x_1068) ;  /* 0x000045227f007947 */ /* 0x000fea000b800000 */
[----:B------:R-:W2:Y:S04]  /*f000*/  LDL R0, [R1+0xa4] ;  /* 0x0000a40001007983 */ /* 0x000ea80000100800 */
[----:B--2---:R1:W2:Y:S02]  /*f010*/  SHFL.BFLY PT, R5, R0, 0x2, 0x1f ;  /* 0x0c401f0000057f89 */ /* 0x0042a400000e0000 */
.L_x_1096:
[----:B-1----:R-:W3:Y:S02]  /*f020*/  LDL.LU R0, [R1+0xa4] ;  /* 0x0000a40001007983 */ /* 0x002ee40000300800 */
[----:B--23--:R-:W-:Y:S01]  /*f030*/  FADD.FTZ R5, R5, R0 ;  /* 0x0000000005057221 */ /* 0x00cfe20000010000 */
[----:B------:R-:W-:Y:S05]  /*f040*/  BRA.DIV ~URZ, `(.L_x_1069) ;  /* 0x000045327f007947 */ /* 0x000fea000b800000 */
[----:B------:R-:W2:Y:S04]  /*f050*/  LDL.LU R2, [R1+0xa0] ;  /* 0x0000a00001027983 */ /* 0x000ea80000300800 */
[----:B------:R-:W1:Y:S02]  /*f060*/  SHFL.BFLY PT, R0, R5, 0x1, 0x1f ;  /* 0x0c201f0005007f89 */ /* 0x000e6400000e0000 */
[----:B-1----:R-:W-:-:S02]  /*f070*/  FADD.FTZ R5, R5, R0 ;  /* 0x0000000005057221 */ /* 0x002fc40000010000 */
[----:B--2---:R-:W1:Y:S02]  /*f080*/  SHFL.BFLY PT, R4, R2, 0x2, 0x1f ;  /* 0x0c401f0002047f89 */ /* 0x004e6400000e0000 */
[----:B-1----:R-:W-:-:S05]  /*f090*/  FADD.FTZ R4, R4, R2 ;  /* 0x0000000204047221 */ /* 0x002fca0000010000 */
[----:B------:R1:W2:Y:S02]  /*f0a0*/  SHFL.BFLY PT, R3, R4, 0x1, 0x1f ;  /* 0x0c201f0004037f89 */ /* 0x0002a400000e0000 */
.L_x_1097:
[----:B------:R-:W-:Y:S01]  /*f0b0*/  FSETP.NE.FTZ.AND P1, PT, R5, RZ, PT ;  /* 0x000000ff0500720b */ /* 0x000fe20003f35000 */
[----:B--2---:R-:W-:Y:S01]  /*f0c0*/  FADD.FTZ R3, R3, R4 ;  /* 0x0000000403037221 */ /* 0x004fe20000010000 */
[----:B------:R-:W-:Y:S02]  /*f0d0*/  MOV R2, RZ ;  /* 0x000000ff00027202 */ /* 0x000fe40000000f00 */
[----:B------:R-:W-:Y:S02]  /*f0e0*/  MOV R0, RZ ;  /* 0x000000ff00007202 */ /* 0x000fe40000000f00 */
[----:B------:R-:W-:Y:S02]  /*f0f0*/  FSETP.NE.FTZ.AND P0, PT, R3, RZ, PT ;  /* 0x000000ff0300720b */ /* 0x000fe40003f15000 */
[----:B------:R-:W-:Y:S02]  /*f100*/  MOV R13, 0xff800000 ;  /* 0xff800000000d7802 */ /* 0x000fe40000000f00 */
[----:B------:R-:W-:-:S03]  /*f110*/  MOV R12, 0xff800000 ;  /* 0xff800000000c7802 */ /* 0x000fc60000000f00 */
[----:B------:R-:W2:Y:S01]  /*f120*/  @P1 MUFU.RCP R2, R5 ;  /* 0x0000000500021308 */ /* 0x000ea20000001000 */
[----:B-1----:R-:W-:-:S05]  /*f130*/  @P1 MOV R4, 0x3f317218 ;  /* 0x3f31721800041802 */ /* 0x002fca0000000f00 */
[----:B------:R-:W-:Y:S02]  /*f140*/  @P1 FMUL.FTZ R4, R4, c[0x0][0x2d0] ;  /* 0x0000b40004041a20 */ /* 0x000fe40000410000 */
[----:B------:R-:W1:Y:S01]  /*f150*/  @P1 MUFU.LG2 R6, R5 ;  /* 0x0000000500061308 */ /* 0x000e620000000c00 */
[----:B--2---:R-:W-:-:S07]  /*f160*/  FMUL.FTZ R164, R2, R164 ;  /* 0x000000a402a47220 */ /* 0x004fce0000410000 */
[----:B------:R-:W2:Y:S01]  /*f170*/  @P0 MUFU.RCP R0, R3 ;  /* 0x0000000300000308 */ /* 0x000ea20000001000 */
        /* <DEDUP_REMOVED lines=63> */
[----:B------:R3:W4:Y:S01]  /*f570*/  @P0 MUFU.LG2 R2, R3 ;  /* 0x0000000300020308 */ /* 0x0007220000000c00 */
[----:B-1----:R-:W-:Y:S02]  /*f580*/  @P1 FMUL.FTZ R6, R6, 0.69314718246459960938 ;  /* 0x3f31721806061820 */ /* 0x002fe40000410000 */
[----:B--2---:R-:W-:Y:S02]  /*f590*/  FMUL.FTZ R166, R0, R166 ;  /* 0x000000a600a67220 */ /* 0x004fe40000410000 */
[----:B------:R-:W-:Y:S01]  /*f5a0*/  @P1 FFMA.FTZ R13, R4, R132, R6 ;  /* 0x00000084040d1223 */ /* 0x000fe20000010006 */
[----:B------:R-:W-:Y:S01]  /*f5b0*/  MOV R4, 0x1 ;  /* 0x0000000100047802 */ /* 0x000fe20000000f00 */
[----:B------:R-:W-:-:S02]  /*f5c0*/  FMUL.FTZ R167, R0, R167 ;  /* 0x000000a700a77220 */ /* 0x000fc40000410000 */
[C---:B------:R-:W-:Y:S02]  /*f5d0*/  FMUL.FTZ R162, R0.reuse, R162 ;  /* 0x000000a200a27220 */ /* 0x040fe40000410000 */
[C---:B------:R-:W-:Y:S02]  /*f5e0*/  FMUL.FTZ R163, R0.reuse, R163 ;  /* 0x000000a300a37220 */ /* 0x040fe40000410000 */
[C---:B------:R-:W-:Y:S02]  /*f5f0*/  FMUL.FTZ R158, R0.reuse, R158 ;  /* 0x0000009e009e7220 */ /* 0x040fe40000410000 */
[----:B------:R-:W-:Y:S01]  /*f600*/  FMUL.FTZ R159, R0, R159 ;  /* 0x0000009f009f7220 */ /* 0x000fe20000410000 */
[----:B---3--:R-:W-:Y:S01]  /*f610*/  @P0 MOV R3, 0x3f317218 ;  /* 0x3f31721800030802 */ /* 0x008fe20000000f00 */
[----:B----4-:R-:W-:Y:S02]  /*f620*/  @P0 FMUL.FTZ R2, R2, 0.69314718246459960938 ;  /* 0x3f31721802020820 */ /* 0x010fe40000410000 */
[----:B------:R-:W-:-:S02]  /*f630*/  FMUL.FTZ R154, R0, R154 ;  /* 0x0000009a009a7220 */ /* 0x000fc40000410000 */
[----:B------:R-:W-:Y:S02]  /*f640*/  @P0 FMUL.FTZ R3, R3, c[0x0][0x2d0] ;  /* 0x0000b40003030a20 */ /* 0x000fe40000410000 */
        /* <DEDUP_REMOVED lines=57> */
[----:B------:R-:W-:Y:S01]  /*f9e0*/  PRMT R0, R4, 0x7610, R0 ;  /* 0x0000761004007816 */ /* 0x000fe20000000000 */
[----:B------:R-:W-:Y:S02]  /*f9f0*/  @P0 FFMA.FTZ R12, R3, R16, R2 ;  /* 0x00000010030c0223 */ /* 0x000fe40000010002 */
.L_x_1041:
[----:B-1----:R-:W2:Y:S04]  /*fa00*/  LDL.LU R2, [R1+0xec] ;  /* 0x0000ec0001027983 */ /* 0x002ea80000300800 */
[----:B------:R-:W1:Y:S04]  /*fa10*/  S2R R6, SR_TID.X ;  /* 0x0000000000067919 */ /* 0x000e680000002100 */
[----:B------:R3:W5:Y:S01]  /*fa20*/  LDL R7, [R1+0xf4] ;  /* 0x0000f40001077983 */ /* 0x0007620000100800 */
[----:B------:R-:W-:Y:S01]  /*fa30*/  BSSY B0, `(.L_x_1070) ;  /* 0x0000014000007945 */ /* 0x000fe20003800000 */
[----:B-1----:R-:W-:-:S02]  /*fa40*/  LOP3.LUT P0, RZ, R6, 0xff, RZ, 0xc0, !PT ;  /* 0x000000ff06ff7812 */ /* 0x002fc4000780c0ff */
[----:B--2---:R-:W-:-:S11]  /*fa50*/  LOP3.LUT R2, R2, 0xfffffffd, RZ, 0xc0, !PT ;  /* 0xfffffffd02027812 */ /* 0x004fd600078ec0ff */
[----:B------:R-:W-:-:S05]  /*fa60*/  @P0 LOP3.LUT R2, R2, 0x2, RZ, 0xfc, !PT ;  /* 0x0000000202020812 */ /* 0x000fca00078efcff */
[----:B------:R3:W-:Y:S01]  /*fa70*/  STL [R1+0xec], R2 ;  /* 0x0000ec0201007387 */ /* 0x0007e20000100800 */
[----:B------:R-:W-:Y:S05]  /*fa80*/  @P0 BRA `(.L_x_1071) ;  /* 0x000000e000000947 */ /* 0x000fea0003800000 */
[----:B------:R-:W1:Y:S01]  /*fa90*/  S2R R4, SR_LANEID ;  /* 0x0000000000047919 */ /* 0x000e620000000000 */
[----:B------:R-:W-:Y:S01]  /*faa0*/  VOTEU.ANY UR4, UPT, PT ;  /* 0x0000000000047886 */ /* 0x000fe200038e0100 */
[----:B------:R-:W-:Y:S01]  /*fab0*/  IMAD.MOV.U32 R5, RZ, RZ, c[0x0][0x584] ;  /* 0x00016100ff057624 */ /* 0x000fe200078e00ff */
[----:B------:R-:W1:Y:S08]  /*fac0*/  FLO.U32 R3, UR4 ;  /* 0x0000000400037d00 */ /* 0x000e7000080e0000 */
[----:B---3--:R-:W2:Y:S01]  /*fad0*/  POPC R2, UR4 ;  /* 0x0000000400027d09 */ /* 0x008ea20008000000 */
[----:B-1----:R-:W-:Y:S01]  /*fae0*/  ISETP.EQ.U32.AND P0, PT, R3, R4, PT ;  /* 0x000000040300720c */ /* 0x002fe20003f02070 */
[----:B------:R-:W-:-:S12]  /*faf0*/  IMAD.MOV.U32 R4, RZ, RZ, c[0x0][0x580] ;  /* 0x00016000ff047624 */ /* 0x000fd800078e00ff */
[----:B--2---:R1:W2:Y:S04]  /*fb00*/  @P0 ATOMG.E.ADD.STRONG.GPU PT, R2, [R4.64], R2 ;  /* 0x00000002040209a8 */ /* 0x0042a800081ee1c6 */
[----:B-1----:R-:W1:Y:S04]  /*fb10*/  S2R R4, SR_LTMASK ;  /* 0x0000000000047919 */ /* 0x002e680000003900 */
[----:B--2---:R1:W2:Y:S02]  /*fb20*/  SHFL.IDX PT, R3, R2, R3, 0x1f ;  /* 0x00001f0302037589 */ /* 0x0042a400000e0000 */
[----:B-1----:R-:W-:-:S06]  /*fb30*/  LOP3.LUT R2, R4, UR4, RZ, 0xc0, !PT ;  /* 0x0000000404027c12 */ /* 0x002fcc000f8ec0ff */
[----:B------:R-:W2:Y:S02]  /*fb40*/  POPC R2, R2 ;  /* 0x0000000200027309 */ /* 0x000ea40000000000 */
[----:B--2--5:R-:W-:-:S05]  /*fb50*/  IADD3 R7, R3, c[0x0][0xc], R2 ;  /* 0x0000030003077a10 */ /* 0x024fca0007ffe002 */
[----:B------:R1:W-:Y:S02]  /*fb60*/  STL [R1+0xf4], R7 ;  /* 0x0000f40701007387 */ /* 0x0003e40000100800 */
.L_x_1071:
[----:B------:R-:W-:Y:S05]  /*fb70*/  BSYNC B0 ;  /* 0x0000000000007941 */ /* 0x000fea0003800000 */
.L_x_1070:
[----:B------:R-:W-:Y:S01]  /*fb80*/  PRMT R0, R0, 0x9910, RZ ;  /* 0x0000991000007816 */ /* 0x000fe200000000ff */
[----:B------:R-:W-:Y:S01]  /*fb90*/  BSSY B1, `(.L_x_1072) ;  /* 0x00001dc000017945 */ /* 0x000fe20003800000 */
[----:B-----5:R-:W-:Y:S02]  /*fba0*/  IMAD.MOV.U32 R14, RZ, RZ, R7 ;  /* 0x000000ffff0e7224 */ /* 0x020fe400078e0007 */
[----:B------:R-:W-:-:S13]  /*fbb0*/  ISETP.NE.AND P0, PT, R0, RZ, PT ;  /* 0x000000ff0000720c */ /* 0x000fda0003f05270 */
[----:B------:R-:W-:Y:S05]  /*fbc0*/  @!P0 BRA `(.L_x_1073) ;  /* 0x00001ac000008947 */ /* 0x000fea0003800000 */
[----:B------:R-:W-:Y:S01]  /*fbd0*/  WARPSYNC 0xffffffff ;  /* 0xffffffff00007948 */ /* 0x000fe20003800000 */
[----:B------:R-:W-:Y:S06]  /*fbe0*/  BAR.SYNC.DEFER_BLOCKING 0x1, 0x100 ;  /* 0x0044000000007b1d */ /* 0x000fec0000010000 */
[----:B------:R-:W-:Y:S05]  /*fbf0*/  BRA.CONV ~URZ, `(.L_x_1074) ;  /* 0x000000837f007947 */ /* 0x000fea000b800000 */
[----:B---3--:R-:W-:Y:S01]  /*fc00*/  SHF.R.S32.HI R2, RZ, 0x1f, R6 ;  /* 0x0000001fff027819 */ /* 0x008fe20000011406 */
[----:B-1----:R-:W-:Y:S02]  /*fc10*/  IMAD.MOV.U32 R7, RZ, RZ, RZ ;  /* 0x000000ffff077224 */ /* 0x002fe400078e00ff */
[----:B------:R-:W-:Y:S01]  /*fc20*/  IMAD.MOV.U32 R3, RZ, RZ, 0x1f ;  /* 0x0000001fff037424 */ /* 0x000fe200078e00ff */
[----:B------:R-:W-:-:S04]  /*fc30*/  LEA.HI R2, R2, R6, RZ, 0x7 ;  /* 0x0000000602027211 */ /* 0x000fc800078f38ff */
[----:B------:R-:W-:-:S05]  /*fc40*/  SHF.R.S32.HI R2, RZ, 0x7, R2 ;  /* 0x00000007ff027819 */ /* 0x000fca0000011402 */
[----:B------:R-:W-:Y:S01]  /*fc50*/  IMAD.MOV.U32 R0, RZ, RZ, R2 ;  /* 0x000000ffff007224 */ /* 0x000fe200078e0002 */
[----:B------:R-:W-:Y:S02]  /*fc60*/  MOV R2, 0xfc80 ;  /* 0x0000fc8000027802 */ /* 0x000fe40000000f00 */
[----:B------:R-:W-:Y:S05]  /*fc70*/  CALL.REL.NOINC `($__internal_18_$__cuda_sm70_shflsync_idx_p) ;  /* 0x00003ae000007944 */ /* 0x000fea0003c00000 */
.L_x_1074:
[----:B------:R-:W2:Y:S04]  /*fc80*/  LDL R6, [R1+0x200] ;  /* 0x0002000001067983 */ /* 0x000ea80000100800 */
[----:B------:R-:W4:Y:S04]  /*fc90*/  LDL.LU R18, [R1+0xe4] ;  /* 0x0000e40001127983 */ /* 0x000f280000300800 */
[----:B---3--:R-:W3:Y:S04]  /*fca0*/  LDL.LU R16, [R1+0xe0] ;  /* 0x0000e00001107983 */ /* 0x008ee80000300800 */
[----:B------:R-:W2:Y:S04]  /*fcb0*/  LDL.LU R15, [R1+0xe8] ;  /* 0x0000e800010f7983 */ /* 0x000ea80000300800 */
[----:B------:R-:W2:Y:S01]  /*fcc0*/  LDL.LU R17, [R1+0xf0] ;  /* 0x0000f00001117983 */ /* 0x000ea20000300800 */
[----:B------:R-:W-:-:S03]  /*fcd0*/  MOV R5, 0x1 ;  /* 0x0000000100057802 */ /* 0x000fc60000000f00 */
[----:B------:R1:W5:Y:S01]  /*fce0*/  LDL R206, [R1+0xdc] ;  /* 0x0000dc0001ce7983 */ /* 0x0003620000100800 */
[----:B------:R-:W-:-:S03]  /*fcf0*/  ISETP.NE.AND P0, PT, R5, c[0x0][0x4e8], PT ;  /* 0x00013a0005007a0c */ /* 0x000fc60003f05270 */
[----:B------:R1:W5:Y:S04]  /*fd00*/  LDL R205, [R1+0x1fc] ;  /* 0x0001fc0001cd7983 */ /* 0x0003680000100800 */
        /* <DEDUP_REMOVED lines=56> */
[----:B------:R1:W5:Y:S02]  /*10090*/  LDL R19, [R1+0x100] ;  /* 0x0001000001137983 */ /* 0x0003640000100800 */
[----:B-1--4-:R-:W-:Y:S01]  /*100a0*/  SHF.R.S32.HI R7, RZ, 0x1f, R18 ;  /* 0x0000001fff077819 */ /* 0x012fe20000011412 */
[----:B------:R-:W-:Y:S01]  /*100b0*/  IMAD.WIDE.U32 R2, R18, c[0x0][0x4d0], RZ ;  /* 0x0001340012027a25 */ /* 0x000fe200078e00ff */
[----:B---3--:R-:W-:-:S03]  /*100c0*/  SHF.R.S32.HI R10, RZ, 0x1f, R16 ;  /* 0x0000001fff0a7819 */ /* 0x008fc60000011410 */
[----:B------:R-:W-:Y:S01]  /*100d0*/  IMAD R0, R7, c[0x0][0x4d0], RZ ;  /* 0x0001340007007a24 */ /* 0x000fe200078e02ff */
[----:B--2---:R-:W-:-:S03]  /*100e0*/  SHF.R.S32.HI R11, RZ, 0x1f, R15 ;  /* 0x0000001fff0b7819 */ /* 0x004fc6000001140f */
[----:B------:R-:W-:Y:S02]  /*100f0*/  IMAD R0, R18, c[0x0][0x4d4], R0 ;  /* 0x0001350012007a24 */ /* 0x000fe400078e0200 */
[----:B-----5:R-:W-:Y:S01]  /*10100*/  IMAD R4, R10, c[0x0][0x4d8], RZ ;  /* 0x000136000a047a24 */ /* 0x020fe200078e02ff */
[----:B------:R-:W-:Y:S02]  /*10110*/  IADD3 R6, R6, R17, RZ ;  /* 0x0000001106067210 */ /* 0x000fe40007ffe0ff */
[----:B------:R-:W-:Y:S01]  /*10120*/  IADD3 R3, R3, R0, RZ ;  /* 0x0000000003037210 */ /* 0x000fe20007ffe0ff */
[C---:B------:R-:W-:Y:S02]  /*10130*/  IMAD R4, R16.reuse, c[0x0][0x4dc], R4 ;  /* 0x0001370010047a24 */ /* 0x040fe400078e0204 */
[----:B------:R-:W-:Y:S02]  /*10140*/  IMAD.MOV.U32 R0, RZ, RZ, R6 ;  /* 0x000000ffff007224 */ /* 0x000fe400078e0006 */
[----:B------:R-:W-:-:S04]  /*10150*/  IMAD.WIDE.U32 R2, R16, c[0x0][0x4d8], R2 ;  /* 0x0001360010027a25 */ /* 0x000fc800078e0002 */
[----:B------:R-:W-:Y:S02]  /*10160*/  IMAD.IADD R3, R3, 0x1, R4 ;  /* 0x0000000103037824 */ /* 0x000fe400078e0204 */
[----:B------:R-:W-:-:S04]  /*10170*/  @P0 IMAD.HI.U32 R4, R6, c[0x0][0x4ec], RZ ;  /* 0x00013b0006040a27 */ /* 0x000fc800078e00ff */
[----:B------:R-:W-:Y:S01]  /*10180*/  IMAD.WIDE.U32 R2, R15, c[0x0][0x4e0], R2 ;  /* 0x000138000f027a25 */ /* 0x000fe200078e0002 */
[----:B------:R-:W-:-:S03]  /*10190*/  @P0 SHF.R.U32.HI R0, RZ, c[0x0][0x4f0], R4 ;  /* 0x00013c00ff000a19 */ /* 0x000fc60000011604 */
[----:B------:R-:W-:Y:S01]  /*101a0*/  IMAD R4, R11, c[0x0][0x4e0], RZ ;  /* 0x000138000b047a24 */ /* 0x000fe200078e02ff */
[----:B------:R-:W-:Y:S02]  /*101b0*/  SHF.R.S32.HI R5, RZ, 0x1f, R0 ;  /* 0x0000001fff057819 */ /* 0x000fe40000011400 */
[----:B------:R-:W-:Y:S01]  /*101c0*/  IADD3 R8, P1, R0, R2, RZ ;  /* 0x0000000200087210 */ /* 0x000fe20007f3e0ff */
[----:B------:R-:W-:Y:S02]  /*101d0*/  IMAD R4, R15, c[0x0][0x4e4], R4 ;  /* 0x000139000f047a24 */ /* 0x000fe400078e0204 */
[----:B------:R-:W-:-:S03]  /*101e0*/  IMAD R2, R7, c[0x0][0x438], RZ ;  /* 0x00010e0007027a24 */ /* 0x000fc600078e02ff */
[----:B------:R-:W-:Y:S01]  /*101f0*/  IADD3.X R9, R5, R3, R4, P1, !PT ;  /* 0x0000000305097210 */ /* 0x000fe20000ffe404 */
[C---:B------:R-:W-:Y:S02]  /*10200*/  IMAD R4, R18.reuse, c[0x0][0x43c], R2 ;  /* 0x00010f0012047a24 */ /* 0x040fe400078e0202 */
[----:B------:R-:W-:-:S05]  /*10210*/  IMAD.WIDE.U32 R2, R18, c[0x0][0x438], RZ ;  /* 0x00010e0012027a25 */ /* 0x000fca00078e00ff */
[----:B------:R-:W-:Y:S01]  /*10220*/  IADD3 R3, R3, R4, RZ ;  /* 0x0000000403037210 */ /* 0x000fe20007ffe0ff */
[----:B------:R-:W-:-:S04]  /*10230*/  IMAD R4, R10, c[0x0][0x440], RZ ;  /* 0x000110000a047a24 */ /* 0x000fc800078e02ff */
[C---:B------:R-:W-:Y:S01]  /*10240*/  IMAD R5, R16.reuse, c[0x0][0x444], R4 ;  /* 0x0001110010057a24 */ /* 0x040fe200078e0204 */
[----:B------:R-:W1:Y:S01]  /*10250*/  S2R R18, SR_TID.X ;  /* 0x0000000000127919 */ /* 0x000e620000002100 */
[----:B------:R-:W-:Y:S01]  /*10260*/  IMAD.WIDE.U32 R2, R16, c[0x0][0x440], R2 ;  /* 0x0001100010027a25 */ /* 0x000fe200078e0002 */
[----:B------:R-:W-:Y:S02]  /*10270*/  IADD3 R4, -R0, RZ, RZ ;  /* 0x000000ff00047210 */ /* 0x000fe40007ffe1ff */
[----:B------:R-:W2:Y:S01]  /*10280*/  LDL R16, [R1+0x208] ;  /* 0x0002080001107983 */ /* 0x000ea20000100800 */
[----:B------:R-:W-:Y:S01]  /*10290*/  IMAD.IADD R3, R3, 0x1, R5 ;  /* 0x0000000103037824 */ /* 0x000fe200078e0205 */
[----:B------:R-:W-:Y:S01]  /*102a0*/  MOV R0, R6 ;  /* 0x0000000600007202 */ /* 0x000fe20000000f00 */
[----:B------:R-:W-:Y:S01]  /*102b0*/  IMAD R4, R4, c[0x0][0x4e8], R6 ;  /* 0x00013a0004047a24 */ /* 0x000fe200078e0206 */
[----:B------:R-:W-:Y:S01]  /*102c0*/  ULDC UR5, c[0x0][0x4e8] ;  /* 0x00013a0000057ab9 */ /* 0x000fe20000000800 */
[----:B------:R-:W-:Y:S01]  /*102d0*/  IMAD R7, R11, c[0x0][0x448], RZ ;  /* 0x000112000b077a24 */ /* 0x000fe200078e02ff */
[----:B------:R-:W-:Y:S01]  /*102e0*/  ULDC UR4, c[0x0][0x388] ;  /* 0x0000e20000047ab9 */ /* 0x000fe20000000800 */
[----:B------:R-:W-:Y:S01]  /*102f0*/  @P0 IMAD.HI.U32 R5, R6, c[0x0][0x4ec], RZ ;  /* 0x00013b0006050a27 */ /* 0x000fe200078e00ff */
[----:B------:R-:W-:Y:S01]  /*10300*/  SHF.R.S32.HI R10, RZ, 0x1f, R4 ;  /* 0x0000001fff0a7819 */ /* 0x000fe20000011404 */
[----:B------:R-:W-:-:S02]  /*10310*/  UIMAD UR4, UR5, UR4, URZ ;  /* 0x00000004050472a4 */ /* 0x000fc4000f8e023f */
[C---:B------:R-:W-:Y:S01]  /*10320*/  IMAD R7, R15.reuse, c[0x0][0x44c], R7 ;  /* 0x000113000f077a24 */ /* 0x040fe200078e0207 */
[----:B------:R-:W-:Y:S01]  /*10330*/  @P0 SHF.R.U32.HI R0, RZ, c[0x0][0x4f0], R5 ;  /* 0x00013c00ff000a19 */ /* 0x000fe20000011605 */
[----:B------:R-:W-:-:S03]  /*10340*/  IMAD.WIDE.U32 R2, R15, c[0x0][0x448], R2 ;  /* 0x000112000f027a25 */ /* 0x000fc600078e0002 */
[----:B------:R-:W-:Y:S01]  /*10350*/  SHF.R.S32.HI R11, RZ, 0x1f, R0 ;  /* 0x0000001fff0b7819 */ /* 0x000fe20000011400 */
[----:B------:R-:W-:Y:S02]  /*10360*/  IMAD R10, R10, c[0x0][0x4c8], RZ ;  /* 0x000132000a0a7a24 */ /* 0x000fe400078e02ff */
[----:B------:R-:W-:Y:S01]  /*10370*/  IMAD.IADD R3, R3, 0x1, R7 ;  /* 0x0000000103037824 */ /* 0x000fe200078e0207 */
[----:B-1----:R-:W-:Y:S01]  /*10380*/  SHF.R.S32.HI R15, RZ, 0x1f, R18 ;  /* 0x0000001fff0f7819 */ /* 0x002fe20000011412 */
[C---:B------:R-:W-:Y:S02]  /*10390*/  IMAD R10, R4.reuse, c[0x0][0x4cc], R10 ;  /* 0x00013300040a7a24 */ /* 0x040fe400078e020a */
[----:B------:R-:W-:Y:S01]  /*103a0*/  IMAD.WIDE.U32 R4, R4, c[0x0][0x4c8], R8 ;  /* 0x0001320004047a25 */ /* 0x000fe200078e0008 */
[----:B------:R-:W-:Y:S02]  /*103b0*/  LEA.HI R15, R15, R18, RZ, 0x5 ;  /* 0x000000120f0f7211 */ /* 0x000fe400078f28ff */
[C---:B------:R-:W-:Y:S01]  /*103c0*/  IADD3 R8, -R0.reuse, RZ, RZ ;  /* 0x000000ff00087210 */ /* 0x040fe20007ffe1ff */
[----:B------:R-:W-:Y:S01]  /*103d0*/  IMAD.WIDE.U32 R2, R0, c[0x0][0x430], R2 ;  /* 0x00010c0000027a25 */ /* 0x000fe200078e0002 */
[----:B------:R-:W-:-:S02]  /*103e0*/  LOP3.LUT R15, R15, 0xffffffe0, RZ, 0xc0, !PT ;  /* 0xffffffe00f0f7812 */ /* 0x000fc400078ec0ff */
[----:B------:R-:W-:Y:S01]  /*103f0*/  IADD3 R7, R5, R10, RZ ;  /* 0x0000000a05077210 */ /* 0x000fe20007ffe0ff */
[----:B------:R-:W-:Y:S01]  /*10400*/  IMAD R5, R11, c[0x0][0x430], RZ ;  /* 0x00010c000b057a24 */ /* 0x000fe200078e02ff */
[----:B------:R-:W-:Y:S01]  /*10410*/  LEA R9, P0, R4, c[0x0][0x4a8], 0x2 ;  /* 0x00012a0004097a11 */ /* 0x000fe200078010ff */
[----:B------:R-:W-:Y:S01]  /*10420*/  IMAD R8, R8, c[0x0][0x4e8], R6 ;  /* 0x00013a0008087a24 */ /* 0x000fe200078e0206 */
[----:B------:R-:W-:Y:S01]  /*10430*/  IADD3 R15, -R15, R18, RZ ;  /* 0x000000120f0f7210 */ /* 0x000fe20007ffe1ff */
[----:B------:R-:W-:Y:S01]  /*10440*/  IMAD R10, R0, c[0x0][0x434], R5 ;  /* 0x00010d00000a7a24 */ /* 0x000fe200078e0205 */
[----:B------:R-:W-:Y:S01]  /*10450*/  LEA.HI.X R7, R4, c[0x0][0x4ac], R7, 0x2, P0 ;  /* 0x00012b0004077a11 */ /* 0x000fe200000f1407 */
[----:B------:R1:W5:Y:S01]  /*10460*/  LDL R18, [R1+0x188] ;  /* 0x0001880001127983 */ /* 0x0003620000100800 */
[----:B------:R-:W-:Y:S01]  /*10470*/  LOP3.LUT P0, RZ, R15, 0x3, RZ, 0xc0, !PT ;  /* 0x000000030fff7812 */ /* 0x000fe2000780c0ff */
[----:B------:R-:W-:Y:S02]  /*10480*/  IMAD.IADD R3, R3, 0x1, R10 ;  /* 0x0000000103037824 */ /* 0x000fe400078e020a */
[----:B------:R1:W5:Y:S04]  /*10490*/  LDL R15, [R1+0xf8] ;  /* 0x0000f800010f7983 */ /* 0x0003680000100800 */
[----:B------:R-:W-:Y:S04]  /*104a0*/  SHFL.IDX PT, R4, R9, RZ, 0x1c1f ;  /* 0x001c1fff09047589 */ /* 0x000fe800000e0000 */
[----:B------:R3:W-:Y:S04]  /*104b0*/  SHFL.IDX PT, R6, R9, 0x1, 0x1c1f ;  /* 0x003c1f0009067f89 */ /* 0x0007e800000e0000 */
[----:B------:R-:W4:Y:S04]  /*104c0*/  SHFL.IDX PT, R5, R7, RZ, 0x1c1f ;  /* 0x001c1fff07057589 */ /* 0x000f2800000e0000 */
[----:B------:R-:W1:Y:S01]  /*104d0*/  SHFL.IDX PT, R7, R7, 0x1, 0x1c1f ;  /* 0x003c1f0007077f89 */ /* 0x000e6200000e0000 */
[----:B--2---:R-:W-:-:S03]  /*104e0*/  IADD3 R0, R16, R17, RZ ;  /* 0x0000001110007210 */ /* 0x004fc60007ffe0ff */
[----:B------:R2:W5:Y:S01]  /*104f0*/  LDL R17, [R1+0xfc] ;  /* 0x0000fc0001117983 */ /* 0x0005620000100800 */
[----:B---3--:R-:W-:-:S03]  /*10500*/  SHF.R.S32.HI R9, RZ, 0x1f, R8 ;  /* 0x0000001fff097819 */ /* 0x008fc60000011408 */
[----:B------:R2:W5:Y:S02]  /*10510*/  LDL R16, [R1+0x184] ;  /* 0x0001840001107983 */ /* 0x0005640000100800 */
[----:B------:R-:W-:Y:S01]  /*10520*/  IMAD R10, R9, c[0x0][0x428], RZ ;  /* 0x00010a00090a7a24 */ /* 0x000fe200078e02ff */
[----:B------:R-:W-:Y:S01]  /*10530*/  IADD3 R9, R0, 0x8, RZ ;  /* 0x0000000800097810 */ /* 0x000fe20007ffe0ff */
[----:B------:R-:W-:-:S04]  /*10540*/  IMAD.WIDE.U32 R2, R8, c[0x0][0x428], R2 ;  /* 0x00010a0008027a25 */ /* 0x000fc800078e0002 */
[----:B------:R-:W-:Y:S01]  /*10550*/  IMAD R10, R8, c[0x0][0x42c], R10 ;  /* 0x00010b00080a7a24 */ /* 0x000fe200078e020a */
[----:B------:R-:W-:Y:S02]  /*10560*/  ISETP.GE.OR P2, PT, R0, UR4, P0 ;  /* 0x0000000400007c0c */ /* 0x000fe40008746670 */
[----:B------:R-:W-:Y:S02]  /*10570*/  ISETP.GE.OR P1, PT, R9, UR4, P0 ;  /* 0x0000000409007c0c */ /* 0x000fe40008726670 */
[----:B------:R-:W-:Y:S02]  /*10580*/  IADD3 R3, R3, R10, RZ ;  /* 0x0000000a03037210 */ /* 0x000fe40007ffe0ff */
[----:B------:R-:W-:-:S04]  /*10590*/  LEA R11, P0, R2, c[0x0][0x400], 0x2 ;  /* 0x00010000020b7a11 */ /* 0x000fc800078010ff */
[----:B------:R-:W-:Y:S02]  /*105a0*/  LEA.HI.X R10, R2, c[0x0][0x404], R3, 0x2, P0 ;  /* 0x00010100020a7a11 */ /* 0x000fe400000f1403 */
[----:B------:R-:W-:Y:S01]  /*105b0*/  ISETP.GE.AND P0, PT, R0, UR4, PT ;  /* 0x0000000400007c0c */ /* 0x000fe2000bf06270 */
[----:B----4-:R2:W-:Y:S01]  /*105c0*/  @!P2 ST.E [R4.64], R13 ;  /* 0x0000000d0400a985 */ /* 0x0105e2000c101906 */
[----:B------:R-:W-:Y:S03]  /*105d0*/  BSSY B0, `(.L_x_1075) ;  /* 0x0000086000007945 */ /* 0x000fe60003800000 */
[----:B-1----:R2:W-:Y:S01]  /*105e0*/  @!P1 ST.E [R6.64], R12 ;  /* 0x0000000c06009985 */ /* 0x0025e2000c101906 */
[----:B------:R-:W-:-:S03]  /*105f0*/  ISETP.GE.AND P1, PT, R9, UR4, PT ;  /* 0x0000000409007c0c */ /* 0x000fc6000bf26270 */
[----:B------:R2:W1:Y:S01]  /*10600*/  SHFL.IDX PT, R2, R11, RZ, 0x1c1f ;  /* 0x001c1fff0b027589 */ /* 0x00046200000e0000 */
[----:B------:R-:W-:-:S03]  /*10610*/  P2R R0, PR, RZ, 0x2 ;  /* 0x00000002ff007803 */ /* 0x000fc60000000000 */
[----:B------:R2:W3:Y:S01]  /*10620*/  SHFL.IDX PT, R3, R10, RZ, 0x1c1f ;  /* 0x001c1fff0a037589 */ /* 0x0004e200000e0000 */
[----:B------:R-:W-:Y:S05]  /*10630*/  @P0 BRA `(.L_x_1076) ;  /* 0x000007f000000947 */ /* 0x000fea0003800000 */
[----:B------:R-:W-:Y:S02]  /*10640*/  ISETP.GE.AND P1, PT, R204, c[0x0][0x3c8], PT ;  /* 0x0000f200cc007a0c */ /* 0x000fe40003f26270 */
[----:B------:R-:W-:Y:S02]  /*10650*/  ISETP.GE.AND P0, PT, R206, c[0x0][0x3c8], PT ;  /* 0x0000f200ce007a0c */ /* 0x000fe40003f06270 */
[----:B------:R-:W-:Y:S02]  /*10660*/  ISETP.GE.AND P2, PT, R202, c[0x0][0x3c8], PT ;  /* 0x0000f200ca007a0c */ /* 0x000fe40003f46270 */
[----:B------:R-:W-:Y:S02]  /*10670*/  ISETP.GE.AND P4, PT, R200, c[0x0][0x3c8], PT ;  /* 0x0000f200c8007a0c */ /* 0x000fe40003f86270 */
[----:B------:R-:W-:Y:S02]  /*10680*/  ISETP.GE.AND P5, PT, R196, c[0x0][0x3c8], PT ;  /* 0x0000f200c4007a0c */ /* 0x000fe40003fa6270 */
[----:B------:R-:W-:-:S03]  /*10690*/  ISETP.GE.AND P6, PT, R21, c[0x0][0x3c8], PT ;  /* 0x0000f20015007a0c */ /* 0x000fc60003fc6270 */
[----:B-12---:R-:W-:Y:S02]  /*106a0*/  @!P1 LEA R4, P3, R204, R2, 0x2 ;  /* 0x00000002cc049211 */ /* 0x006fe400078610ff */
[----:B---3--:R-:W-:Y:S02]  /*106b0*/  @!P0 IMAD.WIDE R6, R206, 0x4, R2 ;  /* 0x00000004ce068825 */ /* 0x008fe400078e0202 */
[----:B------:R-:W-:Y:S02]  /*106c0*/  @!P1 LEA.HI.X R5, R204, R3, R205, 0x2, P3 ;  /* 0x00000003cc059211 */ /* 0x000fe400018f14cd */
[----:B------:R-:W-:Y:S01]  /*106d0*/  ISETP.GE.AND P3, PT, R198, c[0x0][0x3c8], PT ;  /* 0x0000f200c6007a0c */ /* 0x000fe20003f66270 */
[----:B------:R1:W-:Y:S04]  /*106e0*/  @!P0 ST.E.64 [R6.64], R164 ;  /* 0x000000a406008985 */ /* 0x0003e8000c101b06 */
[----:B------:R2:W-:Y:S01]  /*106f0*/  @!P1 ST.E.64 [R4.64], R160 ;  /* 0x000000a004009985 */ /* 0x0005e2000c101b06 */
[----:B------:R-:W-:-:S02]  /*10700*/  ISETP.GE.AND P1, PT, R194, c[0x0][0x3c8], PT ;  /* 0x0000f200c2007a0c */ /* 0x000fc40003f26270 */
[----:B-1----:R-:W-:-:S04]  /*10710*/  @!P2 LEA R6, P0, R202, R2, 0x2 ;  /* 0x00000002ca06a211 */ /* 0x002fc800078010ff */
[----:B------:R-:W-:Y:S02]  /*10720*/  @!P2 LEA.HI.X R7, R202, R3, R203, 0x2, P0 ;  /* 0x00000003ca07a211 */ /* 0x000fe400000f14cb */
[----:B--2---:R-:W-:-:S03]  /*10730*/  @!P4 LEA R4, P0, R200, R2, 0x2 ;  /* 0x00000002c804c211 */ /* 0x004fc600078010ff */
[----:B------:R1:W-:Y:S01]  /*10740*/  @!P2 ST.E.64 [R6.64], R156 ;  /* 0x0000009c0600a985 */ /* 0x0003e2000c101b06 */
[----:B------:R-:W-:Y:S02]  /*10750*/  @!P4 LEA.HI.X R5, R200, R3, R201, 0x2, P0 ;  /* 0x00000003c805c211 */ /* 0x000fe400000f14c9 */
[----:B------:R-:W-:-:S03]  /*10760*/  ISETP.GE.AND P2, PT, R190, c[0x0][0x3c8], PT ;  /* 0x0000f200be007a0c */ /* 0x000fc60003f46270 */
[----:B------:R2:W-:Y:S01]  /*10770*/  @!P4 ST.E.64 [R4.64], R152 ;  /* 0x000000980400c985 */ /* 0x0005e2000c101b06 */
[----:B------:R-:W-:Y:S02]  /*10780*/  ISETP.GE.AND P4, PT, R192, c[0x0][0x3c8], PT ;  /* 0x0000f200c0007a0c */ /* 0x000fe40003f86270 */
        /* <DEDUP_REMOVED lines=12> */
[----:B------:R-:W-:Y:S02]  /*10850*/  ISETP.GE.AND P1, PT, R186, c[0x0][0x3c8], PT ;  /* 0x0000f200ba007a0c */ /* 0x000fe40003f26270 */
[----:B------:R-:W-:-:S05]  /*10860*/  @!P4 LEA.HI.X R5, R192, R3, R193, 0x2, P0 ;  /* 0x00000003c005c211 */ /* 0x000fca00000f14c1 */
        /* <DEDUP_REMOVED lines=72> */
[----:B-1----:R-:W-:-:S04]  /*10cf0*/  @!P2 LEA R6, P1, R25, R2, 0x2 ;  /* 0x000000021906a211 */ /* 0x002fc800078210ff */
[-C--:B------:R-:W-:Y:S02]  /*10d00*/  @!P2 LEA.HI.X R7, R25, R3.reuse, R26, 0x2, P1 ;  /* 0x000000031907a211 */ /* 0x080fe400008f141a */
[----:B-----5:R-:W-:Y:S02]  /*10d10*/  ISETP.GE.AND P1, PT, R15, c[0x0][0x3c8], PT ;  /* 0x0000f2000f007a0c */ /* 0x020fe40003f26270 */
[-C--:B--2---:R-:W-:Y:S01]  /*10d20*/  @!P5 LEA R4, P0, R23, R2.reuse, 0x2 ;  /* 0x000000021704d211 */ /* 0x084fe200078010ff */
[----:B------:R1:W-:Y:S01]  /*10d30*/  @!P2 ST.E.64 [R6.64], R108 ;  /* 0x0000006c0600a985 */ /* 0x0003e2000c101b06 */
[----:B------:R-:W-:Y:S02]  /*10d40*/  ISETP.GE.AND P2, PT, R17, c[0x0][0x3c8], PT ;  /* 0x0000f20011007a0c */ /* 0x000fe40003f46270 */
[----:B------:R-:W-:Y:S02]  /*10d50*/  @!P5 LEA.HI.X R5, R23, R3, R24, 0x2, P0 ;  /* 0x000000031705d211 */ /* 0x000fe400000f1418 */
[----:B------:R-:W-:-:S03]  /*10d60*/  @!P6 LEA R8, P0, R21, R2, 0x2 ;  /* 0x000000021508e211 */ /* 0x000fc600078010ff */
[----:B------:R2:W-:Y:S01]  /*10d70*/  @!P5 ST.E.64 [R4.64], R112 ;  /* 0x000000700400d985 */ /* 0x0005e2000c101b06 */
[----:B------:R-:W-:-:S05]  /*10d80*/  @!P6 LEA.HI.X R9, R21, R3, R22, 0x2, P0 ;  /* 0x000000031509e211 */ /* 0x000fca00000f1416 */
[----:B------:R3:W-:Y:S01]  /*10d90*/  @!P6 ST.E.64 [R8.64], R116 ;  /* 0x000000740800e985 */ /* 0x0007e2000c101b06 */
[----:B-1----:R-:W-:-:S04]  /*10da0*/  @!P3 LEA R6, P0, R19, R2, 0x2 ;  /* 0x000000021306b211 */ /* 0x002fc800078010ff */
[----:B------:R-:W-:Y:S02]  /*10db0*/  @!P3 LEA.HI.X R7, R19, R3, R20, 0x2, P0 ;  /* 0x000000031307b211 */ /* 0x000fe400000f1414 */
[----:B--2---:R-:W-:-:S03]  /*10dc0*/  @!P2 LEA R4, P0, R17, R2, 0x2 ;  /* 0x000000021104a211 */ /* 0x004fc600078010ff */
[----:B------:R3:W-:Y:S01]  /*10dd0*/  @!P3 ST.E.64 [R6.64], R120 ;  /* 0x000000780600b985 */ /* 0x0007e2000c101b06 */
[----:B------:R-:W-:Y:S02]  /*10de0*/  @!P2 LEA.HI.X R5, R17, R3, R18, 0x2, P0 ;  /* 0x000000031105a211 */ /* 0x000fe400000f1412 */
[----:B------:R-:W-:-:S03]  /*10df0*/  @!P1 LEA R2, P0, R15, R2, 0x2 ;  /* 0x000000020f029211 */ /* 0x000fc600078010ff */
[----:B------:R3:W-:Y:S01]  /*10e00*/  @!P2 ST.E.64 [R4.64], R124 ;  /* 0x0000007c0400a985 */ /* 0x0007e2000c101b06 */
[----:B------:R-:W-:-:S05]  /*10e10*/  @!P1 LEA.HI.X R3, R15, R3, R16, 0x2, P0 ;  /* 0x000000030f039211 */ /* 0x000fca00000f1410 */
[----:B------:R3:W-:Y:S04]  /*10e20*/  @!P1 ST.E.64 [R2.64], R128 ;  /* 0x0000008002009985 */ /* 0x0007e8000c101b06 */
.L_x_1076:
[----:B------:R-:W-:Y:S05]  /*10e30*/  BSYNC B0 ;  /* 0x0000000000007941 */ /* 0x000fea0003800000 */
.L_x_1075:
[----:B------:R-:W-:Y:S01]  /*10e40*/  ISETP.NE.AND P0, PT, R0, RZ, PT ;  /* 0x000000ff0000720c */ /* 0x000fe20003f05270 */
[----:B---3--:R3:W4:Y:S04]  /*10e50*/  SHFL.IDX PT, R3, R10, 0x1, 0x1c1f ;  /* 0x003c1f000a037f89 */ /* 0x00872800000e0000 */
[----:B-1----:R3:W1:Y:S08]  /*10e60*/  SHFL.IDX PT, R2, R11, 0x1, 0x1c1f ;  /* 0x003c1f000b027f89 */ /* 0x00267000000e0000 */
[----:B------:R-:W-:Y:S05]  /*10e70*/  @P0 BRA `(.L_x_1077) ;  /* 0x00000ad000000947 */ /* 0x000fea0003800000 */
[----:B------:R-:W-:Y:S02]  /*10e80*/  ISETP.GE.AND P0, PT, R206, c[0x0][0x3c8], PT ;  /* 0x0000f200ce007a0c */ /* 0x000fe40003f06270 */
[----:B------:R-:W-:-:S02]  /*10e90*/  ISETP.GE.AND P1, PT, R204, c[0x0][0x3c8], PT ;  /* 0x0000f200cc007a0c */ /* 0x000fc40003f26270 */
[----:B------:R-:W-:Y:S02]  /*10ea0*/  ISETP.GE.AND P2, PT, R202, c[0x0][0x3c8], PT ;  /* 0x0000f200ca007a0c */ /* 0x000fe40003f46270 */
[----:B------:R-:W-:Y:S02]  /*10eb0*/  ISETP.GE.AND P4, PT, R200, c[0x0][0x3c8], PT ;  /* 0x0000f200c8007a0c */ /* 0x000fe40003f86270 */
[----:B------:R-:W-:-:S05]  /*10ec0*/  ISETP.GE.AND P6, PT, R27, c[0x0][0x3c8], PT ;  /* 0x0000f2001b007a0c */ /* 0x000fca0003fc6270 */
[----:B-12-4-:R-:W-:Y:S02]  /*10ed0*/  @!P0 IMAD.WIDE R6, R206, 0x4, R2 ;  /* 0x00000004ce068825 */ /* 0x016fe400078e0202 */
[----:B------:R-:W-:-:S03]  /*10ee0*/  @!P1 LEA R4, P5, R204, R2, 0x2 ;  /* 0x00000002cc049211 */ /* 0x000fc600078a10ff */
[----:B------:R1:W-:Y:S01]  /*10ef0*/  @!P0 ST.E.64 [R6.64], R166 ;  /* 0x000000a606008985 */ /* 0x0003e2000c101b06 */
[----:B------:R-:W-:Y:S02]  /*10f00*/  ISETP.GE.AND P0, PT, R198, c[0x0][0x3c8], PT ;  /* 0x0000f200c6007a0c */ /* 0x000fe40003f06270 */
[----:B------:R-:W-:-:S05]  /*10f10*/  @!P1 LEA.HI.X R5, R204, R3, R205, 0x2, P5 ;  /* 0x00000003cc059211 */ /* 0x000fca00028f14cd */
[----:B------:R2:W-:Y:S01]  /*10f20*/  @!P1 ST.E.64 [R4.64], R162 ;  /* 0x000000a204009985 */ /* 0x0005e2000c101b06 */
[----:B------:R-:W-:Y:S02]  /*10f30*/  ISETP.GE.AND P1, PT, R196, c[0x0][0x3c8], PT ;  /* 0x0000f200c4007a0c */ /* 0x000fe40003f26270 */
[----:B-1----:R-:W-:-:S04]  /*10f40*/  @!P2 LEA R6, P3, R202, R2, 0x2 ;  /* 0x00000002ca06a211 */ /* 0x002fc800078610ff */
[-C--:B------:R-:W-:Y:S02]  /*10f50*/  @!P2 LEA.HI.X R7, R202, R3.reuse, R203, 0x2, P3 ;  /* 0x00000003ca07a211 */ /* 0x080fe400018f14cb */
[----:B------:R-:W-:Y:S02]  /*10f60*/  ISETP.GE.AND P3, PT, R194, c[0x0][0x3c8], PT ;  /* 0x0000f200c2007a0c */ /* 0x000fe40003f66270 */
[C---:B--2---:R-:W-:Y:S01]  /*10f70*/  @!P4 LEA R4, P5, R200.reuse, R2, 0x2 ;  /* 0x00000002c804c211 */ /* 0x044fe200078a10ff */
[----:B------:R1:W-:Y:S03]  /*10f80*/  @!P2 ST.E.64 [R6.64], R158 ;  /* 0x0000009e0600a985 */ /* 0x0003e6000c101b06 */
        /* <DEDUP_REMOVED lines=12> */
[----:B------:R-:W-:Y:S02]  /*11050*/  ISETP.GE.AND P2, PT, R188, c[0x0][0x3c8], PT ;  /* 0x0000f200bc007a0c */ /* 0x000fe40003f46270 */
[----:B--2---:R-:W-:Y:S01]  /*11060*/  @!P4 LEA R4, P5, R192, R2, 0x2 ;  /* 0x00000002c004c211 */ /* 0x004fe200078a10ff */
        /* <DEDUP_REMOVED lines=48> */
[CC--:B--2---:R-:W-:Y:S01]  /*11370*/  @!P4 LEA R4, P5, R168.reuse, R2.reuse, 0x2 ;  /* 0x00000002a804c211 */ /* 0x0c4fe200078a10ff */
[----:B------:R1:W-:Y:S01]  /*11380*/  @!P0 ST.E.64 [R6.64], R78 ;  /* 0x0000004e06008985 */ /* 0x0003e2000c101b06 */
[C---:B------:R-:W-:Y:S02]  /*11390*/  @!P3 LEA R8, P0, R133.reuse, R2, 0x2 ;  /* 0x000000028508b211 */ /* 0x040fe400078010ff */
[-C--:B------:R-:W-:Y:S02]  /*113a0*/  @!P4 LEA.HI.X R5, R168, R3.reuse, R169, 0x2, P5 ;  /* 0x00000003a805c211 */ /* 0x080fe400028f14a9 */
[----:B------:R-:W-:-:S02]  /*113b0*/  @!P3 LEA.HI.X R9, R133, R3, R134, 0x2, P0 ;  /* 0x000000038509b211 */ /* 0x000fc400000f1486 */
[----:B------:R-:W-:Y:S01]  /*113c0*/  ISETP.GE.AND P0, PT, R31, c[0x0][0x3c8], PT ;  /* 0x0000f2001f007a0c */ /* 0x000fe20003f06270 */
[----:B------:R2:W-:Y:S01]  /*113d0*/  @!P4 ST.E.64 [R4.64], R82 ;  /* 0x000000520400c985 */ /* 0x0005e2000c101b06 */
[----:B------:R-:W-:-:S03]  /*113e0*/  ISETP.GE.AND P4, PT, R29, c[0x0][0x3c8], PT ;  /* 0x0000f2001d007a0c */ /* 0x000fc60003f86270 */
[----:B------:R4:W-:Y:S01]  /*113f0*/  @!P3 ST.E.64 [R8.64], R86 ;  /* 0x000000560800b985 */ /* 0x0009e2000c101b06 */
[----:B-1----:R-:W-:-:S04]  /*11400*/  @!P2 LEA R6, P5, R35, R2, 0x2 ;  /* 0x000000022306a211 */ /* 0x002fc800078a10ff */
[-C--:B------:R-:W-:Y:S02]  /*11410*/  @!P2 LEA.HI.X R7, R35, R3.reuse, R132, 0x2, P5 ;  /* 0x000000032307a211 */ /* 0x080fe400028f1484 */
[----:B------:R-:W-:Y:S02]  /*11420*/  ISETP.GE.AND P5, PT, R25, c[0x0][0x3c8], PT ;  /* 0x0000f20019007a0c */ /* 0x000fe40003fa6270 */
[-C--:B--2---:R-:W-:Y:S01]  /*11430*/  @!P1 LEA R4, P3, R33, R2.reuse, 0x2 ;  /* 0x0000000221049211 */ /* 0x084fe200078610ff */
[----:B------:R1:W-:Y:S01]  /*11440*/  @!P2 ST.E.64 [R6.64], R90 ;  /* 0x0000005a0600a985 */ /* 0x0003e2000c101b06 */
[----:B----4-:R-:W-:Y:S02]  /*11450*/  @!P0 LEA R8, P2, R31, R2, 0x2 ;  /* 0x000000021f088211 */ /* 0x010fe400078410ff */
[-C--:B------:R-:W-:Y:S02]  /*11460*/  @!P1 LEA.HI.X R5, R33, R3.reuse, R34, 0x2, P3 ;  /* 0x0000000321059211 */ /* 0x080fe400018f1422 */
[----:B------:R-:W-:-:S02]  /*11470*/  @!P0 LEA.HI.X R9, R31, R3, R32, 0x2, P2 ;  /* 0x000000031f098211 */ /* 0x000fc400010f1420 */
[----:B------:R-:W-:Y:S01]  /*11480*/  ISETP.GE.AND P3, PT, R23, c[0x0][0x3c8], PT ;  /* 0x0000f20017007a0c */ /* 0x000fe20003f66270 */
[----:B------:R2:W-:Y:S04]  /*11490*/  @!P1 ST.E.64 [R4.64], R94 ;  /* 0x0000005e04009985 */ /* 0x0005e8000c101b06 */
[----:B------:R-:W-:Y:S01]  /*114a0*/  @!P0 ST.E.64 [R8.64], R98 ;  /* 0x0000006208008985 */ /* 0x000fe2000c101b06 */
[----:B-----5:R-:W-:Y:S02]  /*114b0*/  ISETP.GE.AND P0, PT, R17, c[0x0][0x3c8], PT ;  /* 0x0000f20011007a0c */ /* 0x020fe40003f06270 */
[----:B-1----:R-:W-:-:S04]  /*114c0*/  @!P6 LEA R6, P2, R27, R2, 0x2 ;  /* 0x000000021b06e211 */ /* 0x002fc800078410ff */
[----:B------:R-:W-:Y:S02]  /*114d0*/  @!P6 LEA.HI.X R7, R27, R3, R28, 0x2, P2 ;  /* 0x000000031b07e211 */ /* 0x000fe400010f141c */
[----:B------:R-:W-:Y:S02]  /*114e0*/  ISETP.GE.AND P2, PT, R21, c[0x0][0x3c8], PT ;  /* 0x0000f20015007a0c */ /* 0x000fe40003f46270 */
[----:B--2---:R-:W-:-:S04]  /*114f0*/  @!P4 LEA R4, P1, R29, R2, 0x2 ;  /* 0x000000021d04c211 */ /* 0x004fc800078210ff */
[----:B------:R-:W-:Y:S02]  /*11500*/  @!P4 LEA.HI.X R5, R29, R3, R30, 0x2, P1 ;  /* 0x000000031d05c211 */ /* 0x000fe400008f141e */
[----:B------:R-:W-:-:S03]  /*11510*/  ISETP.GE.AND P1, PT, R19, c[0x0][0x3c8], PT ;  /* 0x0000f20013007a0c */ /* 0x000fc60003f26270 */
[----:B------:R1:W-:Y:S04]  /*11520*/  @!P4 ST.E.64 [R4.64], R102 ;  /* 0x000000660400c985 */ /* 0x0003e8000c101b06 */
[----:B------:R2:W-:Y:S01]  /*11530*/  @!P6 ST.E.64 [R6.64], R106 ;  /* 0x0000006a0600e985 */ /* 0x0005e2000c101b06 */
[----:B---3--:R-:W-:-:S04]  /*11540*/  @!P3 LEA R10, P6, R23, R2, 0x2 ;  /* 0x00000002170ab211 */ /* 0x008fc800078c10ff */
[----:B------:R-:W-:Y:S02]  /*11550*/  @!P3 LEA.HI.X R11, R23, R3, R24, 0x2, P6 ;  /* 0x00000003170bb211 */ /* 0x000fe400030f1418 */
[----:B-1----:R-:W-:-:S04]  /*11560*/  @!P5 LEA R4, P4, R25, R2, 0x2 ;  /* 0x000000021904d211 */ /* 0x002fc800078810ff */
[----:B------:R-:W-:Y:S02]  /*11570*/  @!P5 LEA.HI.X R5, R25, R3, R26, 0x2, P4 ;  /* 0x000000031905d211 */ /* 0x000fe400020f141a */
[----:B------:R-:W-:-:S03]  /*11580*/  @!P2 LEA R8, P4, R21, R2, 0x2 ;  /* 0x000000021508a211 */ /* 0x000fc600078810ff */
[----:B------:R1:W-:Y:S01]  /*11590*/  @!P5 ST.E.64 [R4.64], R110 ;  /* 0x0000006e0400d985 */ /* 0x0003e2000c101b06 */
[----:B--2---:R-:W-:Y:S02]  /*115a0*/  @!P1 LEA R6, P5, R19, R2, 0x2 ;  /* 0x0000000213069211 */ /* 0x004fe400078a10ff */
[-C--:B------:R-:W-:Y:S01]  /*115b0*/  @!P2 LEA.HI.X R9, R21, R3.reuse, R22, 0x2, P4 ;  /* 0x000000031509a211 */ /* 0x080fe200020f1416 */
[----:B------:R2:W-:Y:S01]  /*115c0*/  @!P3 ST.E.64 [R10.64], R114 ;  /* 0x000000720a00b985 */ /* 0x0005e2000c101b06 */
[----:B------:R-:W-:-:S03]  /*115d0*/  @!P1 LEA.HI.X R7, R19, R3, R20, 0x2, P5 ;  /* 0x0000000313079211 */ /* 0x000fc600028f1414 */
[----:B------:R2:W-:Y:S04]  /*115e0*/  @!P2 ST.E.64 [R8.64], R118 ;  /* 0x000000760800a985 */ /* 0x0005e8000c101b06 */
[----:B------:R2:W-:Y:S01]  /*115f0*/  @!P1 ST.E.64 [R6.64], R122 ;  /* 0x0000007a06009985 */ /* 0x0005e2000c101b06 */
[----:B-1----:R-:W-:-:S04]  /*11600*/  @!P0 LEA R4, P4, R17, R2, 0x2 ;  /* 0x0000000211048211 */ /* 0x002fc800078810ff */
[----:B------:R-:W-:-:S05]  /*11610*/  @!P0 LEA.HI.X R5, R17, R3, R18, 0x2, P4 ;  /* 0x0000000311058211 */ /* 0x000fca00020f1412 */
[----:B------:R2:W-:Y:S01]  /*11620*/  @!P0 ST.E.64 [R4.64], R126 ;  /* 0x0000007e04008985 */ /* 0x0005e2000c101b06 */
[----:B------:R-:W-:-:S13]  /*11630*/  ISETP.GE.AND P0, PT, R15, c[0x0][0x3c8], PT ;  /* 0x0000f2000f007a0c */ /* 0x000fda0003f06270 */
[----:B------:R-:W-:Y:S05]  /*11640*/  @P0 BRA `(.L_x_1077) ;  /* 0x0000030000000947 */ /* 0x000fea0003800000 */
[----:B------:R-:W-:-:S04]  /*11650*/  LEA R2, P0, R15, R2, 0x2 ;  /* 0x000000020f027211 */ /* 0x000fc800078010ff */
[----:B------:R-:W-:-:S05]  /*11660*/  LEA.HI.X R3, R15, R3, R16, 0x2, P0 ;  /* 0x000000030f037211 */ /* 0x000fca00000f1410 */
[----:B------:R1:W-:Y:S01]  /*11670*/  ST.E.64 [R2.64], R130 ;  /* 0x0000008202007985 */ /* 0x0003e2000c101b06 */
[----:B------:R-:W-:Y:S05]  /*11680*/  BRA `(.L_x_1077) ;  /* 0x000002c000007947 */ /* 0x000fea0003800000 */
.L_x_1073:
[----:B------:R-:W2:Y:S02]  /*11690*/  S2R R4, SR_TID.X ;  /* 0x0000000000047919 */ /* 0x000ea40000002100 */
[----:B--2---:R-:W-:-:S13]  /*116a0*/  ISETP.GT.AND P0, PT, R4, 0x7f, PT ;  /* 0x0000007f0400780c */ /* 0x004fda0003f04270 */
[----:B------:R-:W-:Y:S05]  /*116b0*/  @P0 BRA `(.L_x_1077) ;  /* 0x0000029000000947 */ /* 0x000fea0003800000 */
[----:B------:R-:W2:Y:S01]  /*116c0*/  LDL.LU R3, [R1+0xf0] ;  /* 0x0000f00001037983 */ /* 0x000ea20000300800 */
[----:B---3--:R-:W-:-:S05]  /*116d0*/  MOV R2, c[0x0][0x4e8] ;  /* 0x00013a0000027a02 */ /* 0x008fca0000000f00 */
[----:B------:R-:W-:Y:S01]  /*116e0*/  IMAD R0, R2, c[0x0][0x388], RZ ;  /* 0x0000e20002007a24 */ /* 0x000fe200078e02ff */
[----:B--2---:R-:W-:-:S04]  /*116f0*/  IADD3 R6, R3, R4, RZ ;  /* 0x0000000403067210 */ /* 0x004fc80007ffe0ff */
[----:B------:R-:W-:-:S13]  /*11700*/  ISETP.GE.AND P0, PT, R6, R0, PT ;  /* 0x000000000600720c */ /* 0x000fda0003f06270 */
[----:B------:R-:W-:Y:S05]  /*11710*/  @P0 BRA `(.L_x_1077) ;  /* 0x0000023000000947 */ /* 0x000fea0003800000 */
[----:B------:R-:W2:Y:S04]  /*11720*/  LDL.LU R3, [R1+0xe4] ;  /* 0x0000e40001037983 */ /* 0x000ea80000300800 */
[----:B------:R-:W3:Y:S04]  /*11730*/  LDL.LU R9, [R1+0xe0] ;  /* 0x0000e00001097983 */ /* 0x000ee80000300800 */
[----:B------:R-:W4:Y:S01]  /*11740*/  LDL.LU R8, [R1+0xe8] ;  /* 0x0000e80001087983 */ /* 0x000f220000300800 */
[----:B------:R-:W-:-:S13]  /*11750*/  ISETP.NE.AND P0, PT, R2, 0x1, PT ;  /* 0x000000010200780c */ /* 0x000fda0003f05270 */
[----:B-1----:R-:W-:Y:S01]  /*11760*/  @P0 IMAD.HI.U32 R7, R6, c[0x0][0x4ec], RZ ;  /* 0x00013b0006070a27 */ /* 0x002fe200078e00ff */
[----:B--2---:R-:W-:Y:S02]  /*11770*/  SHF.R.S32.HI R0, RZ, 0x1f, R3 ;  /* 0x0000001fff007819 */ /* 0x004fe40000011403 */
[----:B---3--:R-:W-:-:S03]  /*11780*/  SHF.R.S32.HI R5, RZ, 0x1f, R9 ;  /* 0x0000001fff057819 */ /* 0x008fc60000011409 */
[----:B------:R-:W-:-:S04]  /*11790*/  IMAD R0, R0, c[0x0][0x4d0], RZ ;  /* 0x0001340000007a24 */ /* 0x000fc800078e02ff */
[C---:B------:R-:W-:Y:S01]  /*117a0*/  IMAD R4, R3.reuse, c[0x0][0x4d4], R0 ;  /* 0x0001350003047a24 */ /* 0x040fe200078e0200 */
[----:B------:R-:W-:Y:S01]  /*117b0*/  MOV R0, R6 ;  /* 0x0000000600007202 */ /* 0x000fe20000000f00 */
[----:B------:R-:W-:Y:S01]  /*117c0*/  IMAD.WIDE.U32 R2, R3, c[0x0][0x4d0], RZ ;  /* 0x0001340003027a25 */ /* 0x000fe200078e00ff */
[----:B------:R-:W-:-:S03]  /*117d0*/  @P0 SHF.R.U32.HI R0, RZ, c[0x0][0x4f0], R7 ;  /* 0x00013c00ff000a19 */ /* 0x000fc60000011607 */
[----:B------:R-:W-:Y:S01]  /*117e0*/  IMAD R5, R5, c[0x0][0x4d8], RZ ;  /* 0x0001360005057a24 */ /* 0x000fe200078e02ff */
[----:B------:R-:W-:Y:S02]  /*117f0*/  IADD3 R3, R3, R4, RZ ;  /* 0x0000000403037210 */ /* 0x000fe40007ffe0ff */
[----:B----4-:R-:W-:Y:S01]  /*11800*/  SHF.R.S32.HI R4, RZ, 0x1f, R8 ;  /* 0x0000001fff047819 */ /* 0x010fe20000011408 */
[C---:B------:R-:W-:Y:S01]  /*11810*/  IMAD R7, R9.reuse, c[0x0][0x4dc], R5 ;  /* 0x0001370009077a24 */ /* 0x040fe200078e0205 */
[----:B------:R-:W-:Y:S01]  /*11820*/  IADD3 R5, -R0, RZ, RZ ;  /* 0x000000ff00057210 */ /* 0x000fe20007ffe1ff */
[----:B------:R-:W-:-:S05]  /*11830*/  IMAD.WIDE.U32 R2, R9, c[0x0][0x4d8], R2 ;  /* 0x0001360009027a25 */ /* 0x000fca00078e0002 */
[----:B------:R-:W-:Y:S01]  /*11840*/  IADD3 R3, R3, R7, RZ ;  /* 0x0000000703037210 */ /* 0x000fe20007ffe0ff */
[----:B------:R-:W-:Y:S02]  /*11850*/  IMAD R7, R4, c[0x0][0x4e0], RZ ;  /* 0x0001380004077a24 */ /* 0x000fe400078e02ff */
[----:B------:R-:W-:Y:S02]  /*11860*/  IMAD R4, R5, c[0x0][0x4e8], R6 ;  /* 0x00013a0005047a24 */ /* 0x000fe400078e0206 */
[----:B------:R-:W-:-:S03]  /*11870*/  IMAD.WIDE.U32 R2, R8, c[0x0][0x4e0], R2 ;  /* 0x0001380008027a25 */ /* 0x000fc600078e0002 */
[----:B------:R-:W-:Y:S01]  /*11880*/  SHF.R.S32.HI R5, RZ, 0x1f, R4 ;  /* 0x0000001fff057819 */ /* 0x000fe20000011404 */
[----:B------:R-:W-:Y:S01]  /*11890*/  IMAD R6, R8, c[0x0][0x4e4], R7 ;  /* 0x0001390008067a24 */ /* 0x000fe200078e0207 */
[----:B------:R-:W-:Y:S02]  /*118a0*/  SHF.R.S32.HI R7, RZ, 0x1f, R0 ;  /* 0x0000001fff077819 */ /* 0x000fe40000011400 */
[----:B------:R-:W-:Y:S01]  /*118b0*/  IADD3 R2, P0, R0, R2, RZ ;  /* 0x0000000200027210 */ /* 0x000fe20007f1e0ff */
[----:B------:R-:W-:-:S03]  /*118c0*/  IMAD R0, R5, c[0x0][0x4c8], RZ ;  /* 0x0001320005007a24 */ /* 0x000fc600078e02ff */
[----:B------:R-:W-:Y:S01]  /*118d0*/  IADD3.X R3, R7, R3, R6, P0, !PT ;  /* 0x0000000307037210 */ /* 0x000fe200007fe406 */
[----:B------:R-:W-:-:S04]  /*118e0*/  IMAD R0, R4, c[0x0][0x4cc], R0 ;  /* 0x0001330004007a24 */ /* 0x000fc800078e0200 */
[----:B------:R-:W-:-:S05]  /*118f0*/  IMAD.WIDE.U32 R2, R4, c[0x0][0x4c8], R2 ;  /* 0x0001320004027a25 */ /* 0x000fca00078e0002 */
[----:B------:R-:W-:Y:S02]  /*11900*/  IADD3 R0, R3, R0, RZ ;  /* 0x0000000003007210 */ /* 0x000fe40007ffe0ff */
[----:B------:R-:W-:-:S04]  /*11910*/  LEA R4, P0, R2, c[0x0][0x4a8], 0x2 ;  /* 0x00012a0002047a11 */ /* 0x000fc800078010ff */
[----:B------:R-:W-:Y:S02]  /*11920*/  LEA.HI.X R5, R2, c[0x0][0x4ac], R0, 0x2, P0 ;  /* 0x00012b0002057a11 */ /* 0x000fe400000f1400 */
[----:B------:R-:W-:-:S05]  /*11930*/  MOV R0, 0xff800000 ;  /* 0xff80000000007802 */ /* 0x000fca0000000f00 */
[----:B------:R1:W-:Y:S02]  /*11940*/  STG.E [R4.64], R0 ;  /* 0x0000000004007986 */ /* 0x0003e4000c101906 */
.L_x_1077:
[----:B------:R-:W-:Y:S05]  /*11950*/  BSYNC B1 ;  /* 0x0000000000017941 */ /* 0x000fea0003800000 */
.L_x_1072:
[----:B-12---:R-:W2:Y:S02]  /*11960*/  LDL R0, [R1+0x204] ;  /* 0x0002040001007983 */ /* 0x006ea40000100800 */
[----:B--2---:R-:W-:-:S13]  /*11970*/  ISETP.NE.AND P0, PT, R0, RZ, PT ;  /* 0x000000ff0000720c */ /* 0x004fda0003f05270 */
[----:B------:R-:W-:Y:S01]  /*11980*/  @P0 WARPSYNC 0xffffffff ;  /* 0xffffffff00000948 */ /* 0x000fe20003800000 */
[----:B------:R-:W-:Y:S06]  /*11990*/  @P0 BAR.SYNC.DEFER_BLOCKING 0x5, 0x100 ;  /* 0x0144000000000b1d */ /* 0x000fec0000010000 */
[----:B------:R-:W1:Y:S04]  /*119a0*/  @P0 LDS R0, [0x18100] ;  /* 0x01810000ff000984 */ /* 0x000e680000000800 */
[----:B-1----:R1:W-:Y:S04]  /*119b0*/  @P0 STL [R1+0xf4], R0 ;  /* 0x0000f40001000387 */ /* 0x0023e80000100800 */
[----:B------:R-:W-:Y:S06]  /*119c0*/  @P0 BAR.ARV 0x4, 0x100 ;  /* 0x0104000000000b1d */ /* 0x000fec0000002000 */
[----:B------:R-:W-:Y:S05]  /*119d0*/  @P0 BRA `(.L_x_1078) ;  /* 0x0000009000000947 */ /* 0x000fea0003800000 */
[----:B------:R-:W-:Y:S05]  /*119e0*/  BRA.DIV ~URZ, `(.L_x_1079) ;  /* 0x00001c927f007947 */ /* 0x000fea000b800000 */
[----:B-1----:R1:W2:Y:S02]  /*119f0*/  SHFL.IDX PT, R0, R14, RZ, 0x1f ;  /* 0x00001fff0e007589 */ /* 0x0022a400000e0000 */
.L_x_1098:
[----:B---3--:R-:W3:Y:S01]  /*11a00*/  S2R R2, SR_TID.X ;  /* 0x0000000000027919 */ /* 0x008ee20000002100 */
[----:B------:R-:W-:Y:S03]  /*11a10*/  WARPSYNC 0xffffffff ;  /* 0xffffffff00007948 */ /* 0x000fe60003800000 */
[----:B------:R-:W-:Y:S06]  /*11a20*/  BAR.SYNC.DEFER_BLOCKING 0x4, 0x100 ;  /* 0x0104000000007b1d */ /* 0x000fec0000010000 */
[----:B--2---:R2:W-:Y:S01]  /*11a30*/  STL [R1+0xf4], R0 ;  /* 0x0000f40001007387 */ /* 0x0045e20000100800 */
[----:B---3--:R-:W-:-:S13]  /*11a40*/  LOP3.LUT P0, RZ, R2, 0xff, RZ, 0xc0, !PT ;  /* 0x000000ff02ff7812 */ /* 0x008fda000780c0ff */
[----:B------:R2:W-:Y:S04]  /*11a50*/  @!P0 STS [0x18100], R14 ;  /* 0x0181000eff008388 */ /* 0x0005e80000000800 */
[----:B------:R-:W-:Y:S06]  /*11a60*/  BAR.ARV 0x5, 0x100 ;  /* 0x0144000000007b1d */ /* 0x000fec0000002000 */
.L_x_1078:
[----:B-12---:R-:W2:Y:S02]  /*11a70*/  LDL R0, [R1+0xf4] ;  /* 0x0000f40001007983 */ /* 0x006ea40000100800 */
[----:B--2---:R-:W-:-:S13]  /*11a80*/  ISETP.GE.AND P0, PT, R0, c[0x0][0x538], PT ;  /* 0x00014e0000007a0c */ /* 0x004fda0003f06270 */
[----:B---345:R-:W-:Y:S01]  /*11a90*/  @P0 CALL.REL.NOINC `(.L_x_1080) ;  /* 0x0000001000000944 */ /* 0x038fe20003c00000 */
[----:B------:R-:W-:Y:S05]  /*11aa0*/  BRA `(.L_x_1081) ;  /* 0xfffef49000007947 */ /* 0x000fea000383ffff */
.L_x_1080:
[----:B------:R-:W-:Y:S05]  /*11ab0*/  EXIT ;  /* 0x000000000000794d */ /* 0x000fea0003800000 */
.L_x_1044:
[----:B------:R-:W-:Y:S01]  /*11ac0*/  IMAD.MOV.U32 R0, RZ, RZ, R5 ;  /* 0x000000ffff007224 */ /* 0x000fe200078e0005 */
[----:B------:R-:W-:Y:S01]  /*11ad0*/  MOV R7, RZ ;  /* 0x000000ff00077202 */ /* 0x000fe20000000f00 */
[----:B------:R-:W-:Y:S01]  /*11ae0*/  IMAD.MOV.U32 R3, RZ, RZ, 0x181f ;  /* 0x0000181fff037424 */ /* 0x000fe200078e00ff */
[----:B------:R-:W-:Y:S02]  /*11af0*/  MOV R2, 0x11b10 ;  /* 0x00011b1000027802 */ /* 0x000fe40000000f00 */
[----:B-1----:R-:W-:Y:S05]  /*11b00*/  CALL.REL.NOINC `($__internal_18_$__cuda_sm70_shflsync_idx_p) ;  /* 0x00001c5000007944 */ /* 0x002fea0003c00000 */
[----:B-----5:R-:W-:Y:S01]  /*11b10*/  MOV R4, R0 ;  /* 0x0000000000047202 */ /* 0x020fe20000000f00 */
[----:B-1----:R-:W-:Y:S05]  /*11b20*/  BRA `(.L_x_1082) ;  /* 0xffff280000007947 */ /* 0x002fea000383ffff */
.L_x_1045:
[----:B------:R-:W-:Y:S01]  /*11b30*/  IMAD.MOV.U32 R0, RZ, RZ, R15 ;  /* 0x000000ffff007224 */ /* 0x000fe200078e000f */
[----:B------:R-:W-:Y:S01]  /*11b40*/  MOV R7, RZ ;  /* 0x000000ff00077202 */ /* 0x000fe20000000f00 */
[----:B------:R-:W-:Y:S01]  /*11b50*/  IMAD.MOV.U32 R3, RZ, RZ, 0x181f ;  /* 0x0000181fff037424 */ /* 0x000fe200078e00ff */
[----:B------:R-:W-:Y:S02]  /*11b60*/  MOV R2, 0x11b80 ;  /* 0x00011b8000027802 */ /* 0x000fe40000000f00 */
[----:B-123--:R-:W-:Y:S05]  /*11b70*/  CALL.REL.NOINC `($__internal_18_$__cuda_sm70_shflsync_idx_p) ;  /* 0x00001be000007944 */ /* 0x00efea0003c00000 */
[----:B------:R-:W2:Y:S04]  /*11b80*/  LDL R2, [R1+0x88] ;  /* 0x0000880001027983 */ /* 0x000ea80000100800 */
[----:B------:R-:W3:Y:S04]  /*11b90*/  LDL R9, [R1+0x9c] ;  /* 0x00009c0001097983 */ /* 0x000ee80000100800 */
[----:B------:R-:W4:Y:S04]  /*11ba0*/  LDL R6, [R1+0x54] ;  /* 0x0000540001067983 */ /* 0x000f280000100800 */
[----:B------:R-:W4:Y:S04]  /*11bb0*/  LDL R8, [R1+0x98] ;  /* 0x0000980001087983 */ /* 0x000f280000100800 */
[----:B------:R-:W4:Y:S01]  /*11bc0*/  LDL R7, [R1+0x94] ;  /* 0x0000940001077983 */ /* 0x000f220000100800 */
[----:B--2---:R-:W-:-:S02]  /*11bd0*/  ISETP.GE.AND P3, PT, R2, c[0x0][0x1d4], PT ;  /* 0x0000750002007a0c */ /* 0x004fc40003f66270 */
[----:B------:R-:W-:Y:S02]  /*11be0*/  IADD3 R2, P0, R0, R80, RZ ;  /* 0x0000005000027210 */ /* 0x000fe40007f1e0ff */
[----:B---3--:R-:W-:-:S03]  /*11bf0*/  ISETP.GE.AND P2, PT, R9, c[0x0][0x1d4], PT ;  /* 0x0000750009007a0c */ /* 0x008fc60003f46270 */
[----:B-----5:R-:W-:-:S06]  /*11c00*/  IMAD.X R3, R4, 0x1, R73, P0 ;  /* 0x0000000104037824 */ /* 0x020fcc00000e0649 */
[----:B------:R-:W-:Y:S01]  /*11c10*/  @!PT LDS RZ, [RZ] ;  /* 0x00000000fffff984 */ /* 0x000fe20000000800 */
[----:B------:R-:W-:Y:S01]  /*11c20*/  @!PT LDS RZ, [RZ] ;  /* 0x00000000fffff984 */ /* 0x000fe20000000800 */
[----:B------:R-:W-:Y:S01]  /*11c30*/  @!PT LDS RZ, [RZ] ;  /* 0x00000000fffff984 */ /* 0x000fe20000000800 */
[----:B----4-:R2:W-:Y:S01]  /*11c40*/  LDGSTS.E.BYPASS.LTC128B.128 [R6+0x10100], [R2.64], !P3 ;  /* 0x1010000002067fae */ /* 0x0105e2000d901d46 */
[----:B------:R-:W-:Y:S02]  /*11c50*/  ISETP.GE.AND P1, PT, R8, c[0x0][0x1d4], PT ;  /* 0x0000750008007a0c */ /* 0x000fe40003f26270 */
[----:B--2---:R-:W-:-:S05]  /*11c60*/  IADD3 R2, P0, R0, R79, RZ ;  /* 0x0000004f00027210 */ /* 0x004fca0007f1e0ff */
[----:B------:R-:W-:-:S05]  /*11c70*/  IMAD.X R3, R4, 0x1, R74, P0 ;  /* 0x0000000104037824 */ /* 0x000fca00000e064a */
[----:B------:R2:W-:Y:S02]  /*11c80*/  LDGSTS.E.BYPASS.LTC128B.128 [R6+0x12100], [R2.64], !P2 ;  /* 0x1210000002067fae */ /* 0x0005e4000d101d46 */
[----:B--2---:R-:W-:-:S05]  /*11c90*/  IADD3 R2, P0, R0, R81, RZ ;  /* 0x0000005100027210 */ /* 0x004fca0007f1e0ff */
[----:B------:R-:W-:-:S05]  /*11ca0*/  IMAD.X R3, R4, 0x1, R75, P0 ;  /* 0x0000000104037824 */ /* 0x000fca00000e064b */
[----:B------:R2:W-:Y:S01]  /*11cb0*/  LDGSTS.E.BYPASS.LTC128B.128 [R6+0x14100], [R2.64], !P1 ;  /* 0x1410000002067fae */ /* 0x0005e2000c901d46 */
[----:B------:R-:W-:Y:S02]  /*11cc0*/  SEL R14, RZ, 0x10, P3 ;  /* 0x00000010ff0e7807 */ /* 0x000fe40001800000 */
[----:B------:R-:W-:Y:S02]  /*11cd0*/  SEL R13, RZ, 0x10, P2 ;  /* 0x00000010ff0d7807 */ /* 0x000fe40001000000 */
[----:B------:R-:W-:Y:S02]  /*11ce0*/  SEL R12, RZ, 0x10, P1 ;  /* 0x00000010ff0c7807 */ /* 0x000fe40000800000 */
[----:B--2---:R-:W-:-:S05]  /*11cf0*/  IADD3 R2, P0, R0, R82, RZ ;  /* 0x0000005200027210 */ /* 0x004fca0007f1e0ff */
[----:B------:R-:W-:Y:S01]  /*11d00*/  IMAD.X R3, R4, 0x1, R76, P0 ;  /* 0x0000000104037824 */ /* 0x000fe200000e064c */
[----:B------:R-:W-:Y:S01]  /*11d10*/  ISETP.GE.AND P0, PT, R7, c[0x0][0x1d4], PT ;  /* 0x0000750007007a0c */ /* 0x000fe20003f06270 */
[----:B------:R-:W-:Y:S02]  /*11d20*/  IMAD.MOV.U32 R0, RZ, RZ, R5 ;  /* 0x000000ffff007224 */ /* 0x000fe400078e0005 */
[----:B------:R-:W-:Y:S01]  /*11d30*/  IMAD.MOV.U32 R7, RZ, RZ, 0x1 ;  /* 0x00000001ff077424 */ /* 0x000fe200078e00ff */
[----:B------:R-:W-:-:S09]  /*11d40*/  SEL R5, RZ, 0x10, P0 ;  /* 0x00000010ff057807 */ /* 0x000fd20000000000 */
[----:B------:R2:W-:Y:S02]  /*11d50*/  LDGSTS.E.BYPASS.LTC128B.128 [R6+0x16100], [R2.64], !P0 ;  /* 0x1610000002067fae */ /* 0x0005e4000c101d46 */
[----:B--2---:R-:W-:Y:S01]  /*11d60*/  IMAD.MOV.U32 R3, RZ, RZ, 0x181f ;  /* 0x0000181fff037424 */ /* 0x004fe200078e00ff */
[----:B------:R-:W-:Y:S02]  /*11d70*/  MOV R2, 0x11d90 ;  /* 0x00011d9000027802 */ /* 0x000fe40000000f00 */
[----:B-1----:R-:W-:Y:S05]  /*11d80*/  CALL.REL.NOINC `($__internal_18_$__cuda_sm70_shflsync_idx_p) ;  /* 0x000019d000007944 */ /* 0x002fea0003c00000 */
[----:B-----5:R-:W-:Y:S01]  /*11d90*/  IMAD.MOV.U32 R4, RZ, RZ, R0 ;  /* 0x000000ffff047224 */ /* 0x020fe200078e0000 */
[----:B------:R-:W-:Y:S01]  /*11da0*/  MOV R7, 0x1 ;  /* 0x0000000100077802 */ /* 0x000fe20000000f00 */
[----:B------:R-:W-:Y:S01]  /*11db0*/  IMAD.MOV.U32 R0, RZ, RZ, R15 ;  /* 0x000000ffff007224 */ /* 0x000fe200078e000f */
[----:B------:R-:W-:Y:S02]  /*11dc0*/  MOV R3, 0x181f ;  /* 0x0000181f00037802 */ /* 0x000fe40000000f00 */
[----:B------:R-:W-:Y:S02]  /*11dd0*/  MOV R2, 0x11df0 ;  /* 0x00011df000027802 */ /* 0x000fe40000000f00 */
[----:B-1----:R-:W-:Y:S05]  /*11de0*/  CALL.REL.NOINC `($__internal_18_$__cuda_sm70_shflsync_idx_p) ;  /* 0x0000197000007944 */ /* 0x002fea0003c00000 */
[----:B-1---5:R-:W-:Y:S05]  /*11df0*/  BRA `(.L_x_1083) ;  /* 0xffff270000007947 */ /* 0x022fea000383ffff */
.L_x_1046:
[----:B------:R-:W-:Y:S01]  /*11e00*/  IMAD.MOV.U32 R0, RZ, RZ, R4 ;  /* 0x000000ffff007224 */ /* 0x000fe200078e0004 */
[----:B------:R-:W-:Y:S01]  /*11e10*/  MOV R7, RZ ;  /* 0x000000ff00077202 */ /* 0x000fe20000000f00 */
[----:B------:R-:W-:Y:S01]  /*11e20*/  IMAD.MOV.U32 R3, RZ, RZ, 0x1c1f ;  /* 0x00001c1fff037424 */ /* 0x000fe200078e00ff */
[----:B------:R-:W-:-:S02]  /*11e30*/  MOV R2, 0x11e50 ;  /* 0x00011e5000027802 */ /* 0x000fc40000000f00 */
[----:B------:R-:W-:Y:S05]  /*11e40*/  CALL.REL.NOINC `($__internal_18_$__cuda_sm70_shflsync_idx_p) ;  /* 0x0000191000007944 */ /* 0x000fea0003c00000 */
[----:B-1---5:R-:W-:Y:S05]  /*11e50*/  BRA `(.L_x_1084) ;  /* 0xffff299000007947 */ /* 0x022fea000383ffff */
.L_x_1047:
[----:B------:R-:W-:Y:S01]  /*11e60*/  IMAD.MOV.U32 R0, RZ, RZ, R4 ;  /* 0x000000ffff007224 */ /* 0x000fe200078e0004 */
[----:B------:R-:W-:Y:S01]  /*11e70*/  MOV R7, 0x1 ;  /* 0x0000000100077802 */ /* 0x000fe20000000f00 */
[----:B------:R-:W-:Y:S01]  /*11e80*/  IMAD.MOV.U32 R3, RZ, RZ, 0x1c1f ;  /* 0x00001c1fff037424 */ /* 0x000fe200078e00ff */
[----:B------:R-:W-:-:S02]  /*11e90*/  MOV R2, 0x11eb0 ;  /* 0x00011eb000027802 */ /* 0x000fc40000000f00 */
[----:B-1----:R-:W-:Y:S05]  /*11ea0*/  CALL.REL.NOINC `($__internal_18_$__cuda_sm70_shflsync_idx_p) ;  /* 0x000018b000007944 */ /* 0x002fea0003c00000 */
[----:B------:R-:W-:-:S05]  /*11eb0*/  IMAD.IADD R0, R5, 0x1, R0 ;  /* 0x0000000105007824 */ /* 0x000fca00078e0200 */
[----:B------:R-:W-:-:S04]  /*11ec0*/  IMNMX R0, R6, R0, PT ;  /* 0x0000000006007217 */ /* 0x000fc80003800200 */
[C---:B------:R-:W-:Y:S02]  /*11ed0*/  ISETP.GT.AND P0, PT, R0.reuse, RZ, PT ;  /* 0x000000ff0000720c */ /* 0x040fe40003f04270 */
[C---:B------:R-:W-:Y:S02]  /*11ee0*/  ISETP.GT.AND P2, PT, R0.reuse, 0x1, PT ;  /* 0x000000010000780c */ /* 0x040fe40003f44270 */
        /* <DEDUP_REMOVED lines=44> */
[----:B------:R-:W-:Y:S02]  /*121b0*/  FSEL R76, R34, -INF , P4 ;  /* 0xff800000224c7808 */ /* 0x000fe40002000000 */
[----:B------:R-:W-:-:S02]  /*121c0*/  FMNMX.FTZ R0, R84, R0, !PT ;  /* 0x0000000054007209 */ /* 0x000fc40007810000 */
[----:B------:R-:W-:Y:S02]  /*121d0*/  FMNMX.FTZ R3, R77, R2, !PT ;  /* 0x000000024d037209 */ /* 0x000fe40007810000 */
[----:B------:R-:W-:Y:S02]  /*121e0*/  FMNMX.FTZ R0, R83, R0, !PT ;  /* 0x0000000053007209 */ /* 0x000fe40007810000 */
[----:B------:R-:W-:Y:S02]  /*121f0*/  FSEL R75, R33, -INF , P3 ;  /* 0xff800000214b7808 */ /* 0x000fe40001800000 */
[----:B------:R-:W-:Y:S02]  /*12200*/  FMNMX.FTZ R16, R76, R3, !PT ;  /* 0x000000034c107209 */ /* 0x000fe40007810000 */
[----:B------:R-:W-:Y:S02]  /*12210*/  FMNMX.FTZ R0, R82, R0, !PT ;  /* 0x0000000052007209 */ /* 0x000fe40007810000 */
[----:B------:R-:W-:-:S02]  /*12220*/  FSEL R74, R32, -INF , P2 ;  /* 0xff800000204a7808 */ /* 0x000fc40001000000 */
[----:B------:R-:W-:Y:S02]  /*12230*/  FMNMX.FTZ R16, R75, R16, !PT ;  /* 0x000000104b107209 */ /* 0x000fe40007810000 */
[----:B------:R-:W-:Y:S02]  /*12240*/  FMNMX.FTZ R0, R81, R0, !PT ;  /* 0x0000000051007209 */ /* 0x000fe40007810000 */
[----:B------:R-:W-:Y:S02]  /*12250*/  FSEL R73, R27, -INF , P1 ;  /* 0xff8000001b497808 */ /* 0x000fe40000800000 */
[----:B------:R-:W-:Y:S02]  /*12260*/  FMNMX.FTZ R16, R74, R16, !PT ;  /* 0x000000104a107209 */ /* 0x000fe40007810000 */
[----:B------:R-:W-:Y:S01]  /*12270*/  FMNMX.FTZ R132, R80, R0, !PT ;  /* 0x0000000050847209 */ /* 0x000fe20007810000 */
[----:B------:R-:W-:Y:S01]  /*12280*/  IMAD.MOV.U32 R0, RZ, RZ, 0x2 ;  /* 0x00000002ff007424 */ /* 0x000fe200078e00ff */
[----:B------:R-:W-:-:S02]  /*12290*/  FSEL R72, R26, -INF , P0 ;  /* 0xff8000001a487808 */ /* 0x000fc40000000000 */
[----:B------:R-:W-:Y:S01]  /*122a0*/  FMNMX.FTZ R16, R73, R16, !PT ;  /* 0x0000001049107209 */ /* 0x000fe20007810000 */
[----:B-----5:R-:W-:Y:S01]  /*122b0*/  IMAD.MOV.U32 R4, RZ, RZ, R132 ;  /* 0x000000ffff047224 */ /* 0x020fe200078e0084 */
[----:B------:R-:W-:Y:S02]  /*122c0*/  MOV R2, 0x122f0 ;  /* 0x000122f000027802 */ /* 0x000fe40000000f00 */
[----:B------:R-:W-:Y:S02]  /*122d0*/  FMNMX.FTZ R16, R72, R16, !PT ;  /* 0x0000001048107209 */ /* 0x000fe40007810000 */
[----:B-1----:R-:W-:Y:S05]  /*122e0*/  CALL.REL.NOINC `($__internal_17_$__cuda_sm70_shflsync_bfly_p) ;  /* 0x000013f000007944 */ /* 0x002fea0003c00000 */
[----:B------:R-:W-:Y:S01]  /*122f0*/  FMNMX.FTZ R132, R132, R0, !PT ;  /* 0x0000000084847209 */ /* 0x000fe20007810000 */
[----:B------:R-:W-:Y:S01]  /*12300*/  IMAD.MOV.U32 R0, RZ, RZ, 0x1 ;  /* 0x00000001ff007424 */ /* 0x000fe200078e00ff */
[----:B------:R-:W-:-:S03]  /*12310*/  MOV R2, 0x12340 ;  /* 0x0001234000027802 */ /* 0x000fc60000000f00 */
[----:B------:R-:W-:Y:S02]  /*12320*/  IMAD.MOV.U32 R4, RZ, RZ, R132 ;  /* 0x000000ffff047224 */ /* 0x000fe400078e0084 */
[----:B-1---5:R-:W-:Y:S05]  /*12330*/  CALL.REL.NOINC `($__internal_17_$__cuda_sm70_shflsync_bfly_p) ;  /* 0x000013a000007944 */ /* 0x022fea0003c00000 */
[----:B------:R-:W-:Y:S01]  /*12340*/  FMNMX.FTZ R132, R132, R0, !PT ;  /* 0x0000000084847209 */ /* 0x000fe20007810000 */
[----:B------:R-:W-:Y:S01]  /*12350*/  IMAD.MOV.U32 R4, RZ, RZ, R16 ;  /* 0x000000ffff047224 */ /* 0x000fe200078e0010 */
[----:B------:R-:W-:Y:S01]  /*12360*/  MOV R2, 0x12390 ;  /* 0x0001239000027802 */ /* 0x000fe20000000f00 */
[----:B------:R-:W-:Y:S02]  /*12370*/  IMAD.MOV.U32 R0, RZ, RZ, 0x2 ;  /* 0x00000002ff007424 */ /* 0x000fe400078e00ff */
[----:B-1---5:R-:W-:Y:S05]  /*12380*/  CALL.REL.NOINC `($__internal_17_$__cuda_sm70_shflsync_bfly_p) ;  /* 0x0000135000007944 */ /* 0x022fea0003c00000 */
[----:B------:R-:W-:Y:S01]  /*12390*/  FMNMX.FTZ R16, R16, R0, !PT ;  /* 0x0000000010107209 */ /* 0x000fe20007810000 */
[----:B------:R-:W-:Y:S01]  /*123a0*/  IMAD.MOV.U32 R0, RZ, RZ, 0x1 ;  /* 0x00000001ff007424 */ /* 0x000fe200078e00ff */
[----:B------:R-:W-:-:S03]  /*123b0*/  MOV R2, 0x123e0 ;  /* 0x000123e000027802 */ /* 0x000fc60000000f00 */
[----:B------:R-:W-:Y:S02]  /*123c0*/  IMAD.MOV.U32 R4, RZ, RZ, R16 ;  /* 0x000000ffff047224 */ /* 0x000fe400078e0010 */
[----:B-1---5:R-:W-:Y:S05]  /*123d0*/  CALL.REL.NOINC `($__internal_17_$__cuda_sm70_shflsync_bfly_p) ;  /* 0x0000130000007944 */ /* 0x022fea0003c00000 */
[----:B------:R-:W-:Y:S01]  /*123e0*/  MOV R3, R0 ;  /* 0x0000000000037202 */ /* 0x000fe20000000f00 */
[----:B-1---5:R-:W-:Y:S05]  /*123f0*/  BRA `(.L_x_1085) ;  /* 0xffff2aa000007947 */ /* 0x022fea000383ffff */
.L_x_1051:
[----:B------:R-:W-:Y:S01]  /*12400*/  MOV R7, RZ ;  /* 0x000000ff00077202 */ /* 0x000fe20000000f00 */
[----:B------:R-:W-:Y:S01]  /*12410*/  IMAD.MOV.U32 R0, RZ, RZ, R5 ;  /* 0x000000ffff007224 */ /* 0x000fe200078e0005 */
[----:B--2---:R-:W-:Y:S01]  /*12420*/  MOV R2, 0x12450 ;  /* 0x0001245000027802 */ /* 0x004fe20000000f00 */
[----:B------:R-:W-:Y:S02]  /*12430*/  IMAD.MOV.U32 R3, RZ, RZ, 0x181f ;  /* 0x0000181fff037424 */ /* 0x000fe400078e00ff */
[----:B-1----:R-:W-:Y:S05]  /*12440*/  CALL.REL.NOINC `($__internal_18_$__cuda_sm70_shflsync_idx_p) ;  /* 0x0000131000007944 */ /* 0x002fea0003c00000 */
[----:B-----5:R-:W-:Y:S01]  /*12450*/  MOV R4, R0 ;  /* 0x0000000000047202 */ /* 0x020fe20000000f00 */
[----:B-1----:R-:W-:-:S05]  /*12460*/  BRA `(.L_x_1086) ;  /* 0xffff470000007947 */ /* 0x002fca000383ffff */
.L_x_1052:
[----:B------:R-:W-:Y:S01]  /*12470*/  MOV R7, RZ ;  /* 0x000000ff00077202 */ /* 0x000fe20000000f00 */
[----:B------:R-:W-:Y:S01]  /*12480*/  IMAD.MOV.U32 R0, RZ, RZ, R21 ;  /* 0x000000ffff007224 */ /* 0x000fe200078e0015 */
[----:B--2---:R-:W-:Y:S01]  /*12490*/  MOV R2, 0x124c0 ;  /* 0x000124c000027802 */ /* 0x004fe20000000f00 */
[----:B------:R-:W-:Y:S02]  /*124a0*/  IMAD.MOV.U32 R3, RZ, RZ, 0x181f ;  /* 0x0000181fff037424 */ /* 0x000fe400078e00ff */
[----:B-1-34-:R-:W-:Y:S05]  /*124b0*/  CALL.REL.NOINC `($__internal_18_$__cuda_sm70_shflsync_idx_p) ;  /* 0x000012a000007944 */ /* 0x01afea0003c00000 */
[----:B------:R-:W2:Y:S01]  /*124c0*/  LDL R3, [R1+0x88] ;  /* 0x0000880001037983 */ /* 0x000ea20000100800 */
[----:B------:R-:W-:Y:S03]  /*124d0*/  IADD3 R6, P0, R0, R30, RZ ;  /* 0x0000001e00067210 */ /* 0x000fe60007f1e0ff */
[----:B------:R-:W3:Y:S02]  /*124e0*/  LDL R2, [R1+0x9c] ;  /* 0x00009c0001027983 */ /* 0x000ee40000100800 */
[----:B-----5:R-:W-:Y:S02]  /*124f0*/  IMAD.X R7, R4, 0x1, R22, P0 ;  /* 0x0000000104077824 */ /* 0x020fe400000e0616 */
[----:B------:R-:W4:Y:S04]  /*12500*/  LDL R12, [R1+0x54] ;  /* 0x00005400010c7983 */ /* 0x000f280000100800 */
[----:B------:R-:W4:Y:S04]  /*12510*/  LDL R15, [R1+0x98] ;  /* 0x00009800010f7983 */ /* 0x000f280000100800 */
[----:B------:R-:W4:Y:S04]  /*12520*/  LDL R14, [R1+0x58] ;  /* 0x00005800010e7983 */ /* 0x000f280000100800 */
[----:B------:R-:W4:Y:S01]  /*12530*/  LDL R13, [R1+0x94] ;  /* 0x00009400010d7983 */ /* 0x000f220000100800 */
[----:B--2---:R-:W-:Y:S02]  /*12540*/  ISETP.GE.AND P3, PT, R3, c[0x0][0x1d4], PT ;  /* 0x0000750003007a0c */ /* 0x004fe40003f66270 */
[----:B---3--:R-:W-:Y:S02]  /*12550*/  ISETP.GE.AND P2, PT, R2, c[0x0][0x1d4], PT ;  /* 0x0000750002007a0c */ /* 0x008fe40003f46270 */
[----:B------:R-:W-:Y:S02]  /*12560*/  IADD3 R2, P0, R0, R31, RZ ;  /* 0x0000001f00027210 */ /* 0x000fe40007f1e0ff */
[----:B------:R-:W-:Y:S03]  /*12570*/  SEL R20, RZ, 0x10, P2 ;  /* 0x00000010ff147807 */ /* 0x000fe60001000000 */
[----:B------:R-:W-:Y:S01]  /*12580*/  IMAD.X R3, R4, 0x1, R23, P0 ;  /* 0x0000000104037824 */ /* 0x000fe200000e0617 */
[----:B----4-:R-:W-:Y:S03]  /*12590*/  ISETP.GE.AND P1, PT, R15, c[0x0][0x1d4], PT ;  /* 0x000075000f007a0c */ /* 0x010fe60003f26270 */
[----:B------:R-:W-:Y:S01]  /*125a0*/  @!PT LDS RZ, [RZ] ;  /* 0x00000000fffff984 */ /* 0x000fe20000000800 */
[----:B------:R-:W-:Y:S01]  /*125b0*/  @!PT LDS RZ, [RZ] ;  /* 0x00000000fffff984 */ /* 0x000fe20000000800 */
[----:B------:R-:W-:Y:S01]  /*125c0*/  @!PT LDS RZ, [RZ] ;  /* 0x00000000fffff984 */ /* 0x000fe20000000800 */
[----:B------:R2:W-:Y:S01]  /*125d0*/  LDGSTS.E.BYPASS.LTC128B.128 [R12+0x100], [R6.64], !P3 ;  /* 0x00100000060c7fae */ /* 0x0005e2000d901d46 */
[----:B------:R-:W-:Y:S03]  /*125e0*/  SEL R15, RZ, 0x10, P1 ;  /* 0x00000010ff0f7807 */ /* 0x000fe60000800000 */
[----:B------:R3:W-:Y:S01]  /*125f0*/  LDGSTS.E.BYPASS.LTC128B.128 [R12+0x2100], [R2.64], !P2 ;  /* 0x02100000020c7fae */ /* 0x0007e2000d101d46 */
[----:B--2---:R-:W-:Y:S01]  /*12600*/  IMAD.MOV.U32 R7, RZ, RZ, 0x1 ;  /* 0x00000001ff077424 */ /* 0x004fe200078e00ff */
[----:B---3--:R-:W-:Y:S05]  /*12610*/  IADD3 R2, P0, R0, R132, RZ ;  /* 0x0000008400027210 */ /* 0x008fea0007f1e0ff */
[----:B------:R-:W-:Y:S05]  /*12620*/  IMAD.X R3, R4, 0x1, R28, P0 ;  /* 0x0000000104037824 */ /* 0x000fea00000e061c */
[----:B------:R2:W-:Y:S02]  /*12630*/  LDGSTS.E.BYPASS.LTC128B.128 [R12+0x4100], [R2.64], !P1 ;  /* 0x04100000020c7fae */ /* 0x0005e4000c901d46 */
[----:B--2---:R-:W-:Y:S01]  /*12640*/  IADD3 R2, P0, R0, R14, RZ ;  /* 0x0000000e00027210 */ /* 0x004fe20007f1e0ff */
[----:B------:R-:W-:Y:S01]  /*12650*/  IMAD.MOV.U32 R0, RZ, RZ, R5 ;  /* 0x000000ffff007224 */ /* 0x000fe200078e0005 */
[----:B------:R-:W-:Y:S03]  /*12660*/  SEL R5, RZ, 0x10, P3 ;  /* 0x00000010ff057807 */ /* 0x000fe60001800000 */
[----:B------:R-:W-:Y:S01]  /*12670*/  IMAD.X R3, R4, 0x1, R29, P0 ;  /* 0x0000000104037824 */ /* 0x000fe200000e061d */
[----:B------:R-:W-:Y:S04]  /*12680*/  ISETP.GE.AND P0, PT, R13, c[0x0][0x1d4], PT ;  /* 0x000075000d007a0c */ /* 0x000fe80003f06270 */
[----:B------:R-:W-:Y:S09]  /*12690*/  SEL R14, RZ, 0x10, P0 ;  /* 0x00000010ff0e7807 */ /* 0x000ff20000000000 */
[----:B------:R2:W-:Y:S02]  /*126a0*/  LDGSTS.E.BYPASS.LTC128B.128 [R12+0x6100], [R2.64], !P0 ;  /* 0x06100000020c7fae */ /* 0x0005e4000c101d46 */
[----:B--2---:R-:W-:Y:S01]  /*126b0*/  MOV R2, 0x126e0 ;  /* 0x000126e000027802 */ /* 0x004fe20000000f00 */
[----:B------:R-:W-:Y:S02]  /*126c0*/  IMAD.MOV.U32 R3, RZ, RZ, 0x181f ;  /* 0x0000181fff037424 */ /* 0x000fe400078e00ff */
[----:B-1----:R-:W-:Y:S05]  /*126d0*/  CALL.REL.NOINC `($__internal_18_$__cuda_sm70_shflsync_idx_p) ;  /* 0x0000108000007944 */ /* 0x002fea0003c00000 */
[----:B------:R-:W-:Y:S01]  /*126e0*/  MOV R7, 0x1 ;  /* 0x0000000100077802 */ /* 0x000fe20000000f00 */
[----:B-----5:R-:W-:Y:S01]  /*126f0*/  IMAD.MOV.U32 R4, RZ, RZ, R0 ;  /* 0x000000ffff047224 */ /* 0x020fe200078e0000 */
[----:B------:R-:W-:Y:S01]  /*12700*/  MOV R3, 0x181f ;  /* 0x0000181f00037802 */ /* 0x000fe20000000f00 */
[----:B------:R-:W-:Y:S01]  /*12710*/  IMAD.MOV.U32 R0, RZ, RZ, R21 ;  /* 0x000000ffff007224 */ /* 0x000fe200078e0015 */
[----:B------:R-:W-:Y:S02]  /*12720*/  MOV R2, 0x12740 ;  /* 0x0001274000027802 */ /* 0x000fe40000000f00 */
[----:B-1----:R-:W-:Y:S05]  /*12730*/  CALL.REL.NOINC `($__internal_18_$__cuda_sm70_shflsync_idx_p) ;  /* 0x0000102000007944 */ /* 0x002fea0003c00000 */
[----:B-1---5:R-:W-:-:S05]  /*12740*/  BRA `(.L_x_1087) ;  /* 0xffff462000007947 */ /* 0x022fca000383ffff */
.L_x_1055:
[----:B------:R-:W-:Y:S01]  /*12750*/  MOV R7, RZ ;  /* 0x000000ff00077202 */ /* 0x000fe20000000f00 */
[----:B------:R-:W-:Y:S01]  /*12760*/  IMAD.MOV.U32 R0, RZ, RZ, R5 ;  /* 0x000000ffff007224 */ /* 0x000fe200078e0005 */
[----:B------:R-:W-:Y:S01]  /*12770*/  MOV R2, 0x127a0 ;  /* 0x000127a000027802 */ /* 0x000fe20000000f00 */
[----:B------:R-:W-:Y:S02]  /*12780*/  IMAD.MOV.U32 R3, RZ, RZ, 0x181f ;  /* 0x0000181fff037424 */ /* 0x000fe400078e00ff */
[----:B--2---:R-:W-:Y:S05]  /*12790*/  CALL.REL.NOINC `($__internal_18_$__cuda_sm70_shflsync_idx_p) ;  /* 0x00000fc000007944 */ /* 0x004fea0003c00000 */
[----:B-----5:R-:W-:Y:S01]  /*127a0*/  MOV R4, R0 ;  /* 0x0000000000047202 */ /* 0x020fe20000000f00 */
[----:B-1----:R-:W-:-:S05]  /*127b0*/  BRA `(.L_x_1088) ;  /* 0xffff5d1000007947 */ /* 0x002fca000383ffff */
.L_x_1056:
[----:B------:R-:W-:Y:S01]  /*127c0*/  MOV R7, RZ ;  /* 0x000000ff00077202 */ /* 0x000fe20000000f00 */
[----:B------:R-:W-:Y:S01]  /*127d0*/  IMAD.MOV.U32 R0, RZ, RZ, R13 ;  /* 0x000000ffff007224 */ /* 0x000fe200078e000d */
[----:B------:R-:W-:Y:S01]  /*127e0*/  MOV R2, 0x12810 ;  /* 0x0001281000027802 */ /* 0x000fe20000000f00 */
[----:B------:R-:W-:Y:S02]  /*127f0*/  IMAD.MOV.U32 R3, RZ, RZ, 0x181f ;  /* 0x0000181fff037424 */ /* 0x000fe400078e00ff */
[----:B-123--:R-:W-:Y:S05]  /*12800*/  CALL.REL.NOINC `($__internal_18_$__cuda_sm70_shflsync_idx_p) ;  /* 0x00000f5000007944 */ /* 0x00efea0003c00000 */
[----:B------:R-:W2:Y:S01]  /*12810*/  LDL R3, [R1+0x88] ;  /* 0x0000880001037983 */ /* 0x000ea20000100800 */
[----:B------:R-:W-:Y:S03]  /*12820*/  IADD3 R6, P0, R0, R19, RZ ;  /* 0x0000001300067210 */ /* 0x000fe60007f1e0ff */
[----:B------:R-:W3:Y:S02]  /*12830*/  LDL R2, [R1+0x9c] ;  /* 0x00009c0001027983 */ /* 0x000ee40000100800 */
[----:B-----5:R-:W-:Y:S02]  /*12840*/  IMAD.X R7, R4, 0x1, R14, P0 ;  /* 0x0000000104077824 */ /* 0x020fe400000e060e */
        /* <DEDUP_REMOVED lines=36> */
.L_x_1057:
[----:B------:R-:W-:Y:S01]  /*12a90*/  MOV R7, RZ ;  /* 0x000000ff00077202 */ /* 0x000fe20000000f00 */
[----:B------:R-:W-:Y:S01]  /*12aa0*/  IMAD.MOV.U32 R0, RZ, RZ, R4 ;  /* 0x000000ffff007224 */ /* 0x000fe200078e0004 */
[----:B------:R-:W-:Y:S01]  /*12ab0*/  MOV R2, 0x12ae0 ;  /* 0x00012ae000027802 */ /* 0x000fe20000000f00 */
[----:B------:R-:W-:Y:S02]  /*12ac0*/  IMAD.MOV.U32 R3, RZ, RZ, 0x1c1f ;  /* 0x00001c1fff037424 */ /* 0x000fe400078e00ff */
[----:B------:R-:W-:Y:S05]  /*12ad0*/  CALL.REL.NOINC `($__internal_18_$__cuda_sm70_shflsync_idx_p) ;  /* 0x00000c8000007944 */ /* 0x000fea0003c00000 */
[----:B-1---5:R-:W-:-:S05]  /*12ae0*/  BRA `(.L_x_1090) ;  /* 0xffff5eb000007947 */ /* 0x022fca000383ffff */
.L_x_1058:
[----:B------:R-:W-:Y:S01]  /*12af0*/  MOV R7, 0x1 ;  /* 0x0000000100077802 */ /* 0x000fe20000000f00 */
[----:B------:R-:W-:Y:S01]  /*12b00*/  IMAD.MOV.U32 R0, RZ, RZ, R4 ;  /* 0x000000ffff007224 */ /* 0x000fe200078e0004 */
[----:B------:R-:W-:Y:S01]  /*12b10*/  MOV R2, 0x12b40 ;  /* 0x00012b4000027802 */ /* 0x000fe20000000f00 */
[----:B------:R-:W-:Y:S02]  /*12b20*/  IMAD.MOV.U32 R3, RZ, RZ, 0x1c1f ;  /* 0x00001c1fff037424 */ /* 0x000fe400078e00ff */
[----:B-1----:R-:W-:Y:S05]  /*12b30*/  CALL.REL.NOINC `($__internal_18_$__cuda_sm70_shflsync_idx_p) ;  /* 0x00000c2000007944 */ /* 0x002fea0003c00000 */
[----:B------:R-:W2:Y:S01]  /*12b40*/  LDL.LU R9, [R1+0x80] ;  /* 0x0000800001097983 */ /* 0x000ea20000300800 */
[----:B------:R-:W-:Y:S03]  /*12b50*/  IMAD.IADD R0, R5, 0x1, R0 ;  /* 0x0000000105007824 */ /* 0x000fe600078e0200 */
[----:B------:R-:W3:Y:S02]  /*12b60*/  LDL.LU R8, [R1+0x7c] ;  /* 0x00007c0001087983 */ /* 0x000ee40000300800 */
[C---:B------:R-:W-:Y:S02]  /*12b70*/  ISETP.GT.AND P4, PT, R0.reuse, 0x9, PT ;  /* 0x000000090000780c */ /* 0x040fe40003f84270 */
[C---:B------:R-:W-:Y:S01]  /*12b80*/  ISETP.GT.AND P3, PT, R0.reuse, 0x8, PT ;  /* 0x000000080000780c */ /* 0x040fe20003f64270 */
[----:B------:R-:W4:Y:S01]  /*12b90*/  LDL.LU R7, [R1+0x78] ;  /* 0x0000780001077983 */ /* 0x000f220000300800 */
[C---:B------:R-:W-:Y:S02]  /*12ba0*/  ISETP.GT.AND P1, PT, R0.reuse, 0x10, PT ;  /* 0x000000100000780c */ /* 0x040fe40003f24270 */
[C---:B------:R-:W-:Y:S01]  /*12bb0*/  ISETP.GT.AND P0, PT, R0.reuse, RZ, PT ;  /* 0x000000ff0000720c */ /* 0x040fe20003f04270 */
[----:B-----5:R-:W4:Y:S01]  /*12bc0*/  LDL.LU R4, [R1+0x74] ;  /* 0x0000740001047983 */ /* 0x020f220000300800 */
[C---:B------:R-:W-:Y:S03]  /*12bd0*/  ISETP.GT.AND P2, PT, R0.reuse, 0x1, PT ;  /* 0x000000010000780c */ /* 0x040fe60003f44270 */
[----:B------:R-:W4:Y:S04]  /*12be0*/  LDL.LU R3, [R1+0x68] ;  /* 0x0000680001037983 */ /* 0x000f280000300800 */
[----:B------:R-:W4:Y:S01]  /*12bf0*/  LDL.LU R2, [R1+0x64] ;  /* 0x0000640001027983 */ /* 0x000f220000300800 */
[----:B--2---:R-:W-:Y:S02]  /*12c00*/  FSEL R5, R9, -INF , P0 ;  /* 0xff80000009057808 */ /* 0x004fe40000000000 */
[----:B------:R-:W-:Y:S02]  /*12c10*/  ISETP.GT.AND P0, PT, R0, 0x11, PT ;  /* 0x000000110000780c */ /* 0x000fe40003f04270 */
[----:B---3--:R-:W-:Y:S02]  /*12c20*/  FSEL R177, R8, -INF , P2 ;  /* 0xff80000008b17808 */ /* 0x008fe40001000000 */
[C---:B------:R-:W-:Y:S02]  /*12c30*/  ISETP.GT.AND P2, PT, R0.reuse, 0x20, PT ;  /* 0x000000200000780c */ /* 0x040fe40003f44270 */
[----:B----4-:R-:W-:Y:S02]  /*12c40*/  FSEL R35, R7, -INF , P3 ;  /* 0xff80000007237808 */ /* 0x010fe40001800000 */
[----:B------:R-:W-:Y:S02]  /*12c50*/  ISETP.GT.AND P3, PT, R0, 0x18, PT ;  /* 0x000000180000780c */ /* 0x000fe40003f64270 */
[----:B------:R-:W-:Y:S02]  /*12c60*/  FSEL R34, R4, -INF , P4 ;  /* 0xff80000004227808 */ /* 0x000fe40002000000 */
[C---:B------:R-:W-:Y:S01]  /*12c70*/  ISETP.GT.AND P4, PT, R0.reuse, 0x19, PT ;  /* 0x000000190000780c */ /* 0x040fe20003f84270 */
[----:B------:R-:W2:Y:S01]  /*12c80*/  LDL.LU R4, [R1+0x58] ;  /* 0x0000580001047983 */ /* 0x000ea20000300800 */
[----:B------:R-:W-:Y:S02]  /*12c90*/  FSEL R33, R3, -INF , P1 ;  /* 0xff80000003217808 */ /* 0x000fe40000800000 */
[----:B------:R-:W-:Y:S01]  /*12ca0*/  ISETP.GT.AND P1, PT, R0, 0x21, PT ;  /* 0x000000210000780c */ /* 0x000fe20003f24270 */
[----:B------:R-:W3:Y:S01]  /*12cb0*/  LDL.LU R7, [R1+0x60] ;  /* 0x0000600001077983 */ /* 0x000ee20000300800 */
[----:B------:R-:W-:Y:S02]  /*12cc0*/  FSEL R32, R2, -INF , P0 ;  /* 0xff80000002207808 */ /* 0x000fe40000000000 */
[----:B------:R-:W-:Y:S01]  /*12cd0*/  ISETP.GT.AND P0, PT, R0, 0x28, PT ;  /* 0x000000280000780c */ /* 0x000fe20003f04270 */
[----:B------:R-:W4:Y:S01]  /*12ce0*/  LDL.LU R3, [R1+0x5c] ;  /* 0x00005c0001037983 */ /* 0x000f220000300800 */
        /* <DEDUP_REMOVED lines=30> */
[----:B------:R-:W-:Y:S02]  /*12ed0*/  FSEL R26, R179, -INF , P4 ;  /* 0xff800000b31a7808 */ /* 0x000fe40002000000 */
[----:B------:R-:W-:Y:S02]  /*12ee0*/  FMNMX.FTZ R0, R16, R0, !PT ;  /* 0x0000000010007209 */ /* 0x000fe40007810000 */
[----:B------:R-:W-:Y:S02]  /*12ef0*/  FMNMX.FTZ R2, R27, R2, !PT ;  /* 0x000000021b027209 */ /* 0x000fe40007810000 */
[----:B------:R-:W-:Y:S02]  /*12f00*/  FMNMX.FTZ R0, R15, R0, !PT ;  /* 0x000000000f007209 */ /* 0x000fe40007810000 */
[----:B------:R-:W-:Y:S02]  /*12f10*/  FMNMX.FTZ R176, R26, R2, !PT ;  /* 0x000000021ab07209 */ /* 0x000fe40007810000 */
[----:B------:R-:W-:Y:S02]  /*12f20*/  FSEL R8, R191, -INF , P1 ;  /* 0xff800000bf087808 */ /* 0x000fe40000800000 */
[----:B------:R-:W-:Y:S02]  /*12f30*/  MOV R2, 0x13010 ;  /* 0x0001301000027802 */ /* 0x000fe40000000f00 */
[----:B--2---:R-:W-:Y:S02]  /*12f40*/  FSEL R10, R4, -INF , P3 ;  /* 0xff800000040a7808 */ /* 0x004fe40001800000 */
[----:B------:R-:W-:Y:S01]  /*12f50*/  FMNMX.FTZ R4, R14, R0, !PT ;  /* 0x000000000e047209 */ /* 0x000fe20007810000 */
[----:B------:R-:W-:Y:S01]  /*12f60*/  IMAD.MOV.U32 R0, RZ, RZ, 0x2 ;  /* 0x00000002ff007424 */ /* 0x000fe200078e00ff */
[----:B---3--:R-:W-:Y:S02]  /*12f70*/  FSEL R9, R7, -INF , P2 ;  /* 0xff80000007097808 */ /* 0x008fe40001000000 */
[----:B------:R-:W-:Y:S02]  /*12f80*/  FMNMX.FTZ R176, R10, R176, !PT ;  /* 0x000000b00ab07209 */ /* 0x000fe40007810000 */
[----:B------:R-:W-:Y:S02]  /*12f90*/  FMNMX.FTZ R4, R13, R4, !PT ;  /* 0x000000040d047209 */ /* 0x000fe40007810000 */
[----:B------:R-:W-:Y:S02]  /*12fa0*/  FMNMX.FTZ R176, R9, R176, !PT ;  /* 0x000000b009b07209 */ /* 0x000fe40007810000 */
[----:B------:R-:W-:Y:S02]  /*12fb0*/  FMNMX.FTZ R4, R12, R4, !PT ;  /* 0x000000040c047209 */ /* 0x000fe40007810000 */
[----:B----4-:R-:W-:Y:S02]  /*12fc0*/  FSEL R7, R3, -INF , P0 ;  /* 0xff80000003077808 */ /* 0x010fe40000000000 */
[----:B------:R-:W-:Y:S02]  /*12fd0*/  FMNMX.FTZ R176, R8, R176, !PT ;  /* 0x000000b008b07209 */ /* 0x000fe40007810000 */
[----:B------:R-:W-:Y:S02]  /*12fe0*/  FMNMX.FTZ R4, R11, R4, !PT ;  /* 0x000000040b047209 */ /* 0x000fe40007810000 */
[----:B------:R-:W-:Y:S02]  /*12ff0*/  FMNMX.FTZ R176, R7, R176, !PT ;  /* 0x000000b007b07209 */ /* 0x000fe40007810000 */
[----:B-1----:R-:W-:Y:S05]  /*13000*/  CALL.REL.NOINC `($__internal_17_$__cuda_sm70_shflsync_bfly_p) ;  /* 0x000006d000007944 */ /* 0x002fea0003c00000 */
[----:B------:R-:W-:Y:S01]  /*13010*/  FMNMX.FTZ R4, R4, R0, !PT ;  /* 0x0000000004047209 */ /* 0x000fe20007810000 */
[----:B------:R-:W-:Y:S01]  /*13020*/  IMAD.MOV.U32 R0, RZ, RZ, 0x1 ;  /* 0x00000001ff007424 */ /* 0x000fe200078e00ff */
[----:B------:R-:W-:Y:S02]  /*13030*/  MOV R2, 0x13050 ;  /* 0x0001305000027802 */ /* 0x000fe40000000f00 */
        /* <DEDUP_REMOVED lines=8> */
[----:B------:R-:W-:Y:S02]  /*130c0*/  MOV R2, 0x130e0 ;  /* 0x000130e000027802 */ /* 0x000fe40000000f00 */
[----:B-1---5:R-:W-:Y:S05]  /*130d0*/  CALL.REL.NOINC `($__internal_17_$__cuda_sm70_shflsync_bfly_p) ;  /* 0x0000060000007944 */ /* 0x022fea0003c00000 */
[----:B-1---5:R-:W-:-:S05]  /*130e0*/  BRA `(.L_x_1091) ;  /* 0xffff601000007947 */ /* 0x022fca000383ffff */
.L_x_1061:
[----:B------:R-:W-:Y:S01]  /*130f0*/  MOV R7, RZ ;  /* 0x000000ff00077202 */ /* 0x000fe20000000f00 */
[----:B-1----:R-:W-:Y:S01]  /*13100*/  IMAD.MOV.U32 R0, RZ, RZ, R5 ;  /* 0x000000ffff007224 */ /* 0x002fe200078e0005 */
[----:B------:R-:W-:Y:S01]  /*13110*/  MOV R2, 0x13140 ;  /* 0x0001314000027802 */ /* 0x000fe20000000f00 */
[----:B------:R-:W-:Y:S02]  /*13120*/  IMAD.MOV.U32 R3, RZ, RZ, 0x181f ;  /* 0x0000181fff037424 */ /* 0x000fe400078e00ff */
[----:B------:R-:W-:Y:S05]  /*13130*/  CALL.REL.NOINC `($__internal_18_$__cuda_sm70_shflsync_idx_p) ;  /* 0x0000062000007944 */ /* 0x000fea0003c00000 */
[----:B-1---5:R-:W-:-:S05]  /*13140*/  BRA `(.L_x_1092) ;  /* 0xffff821000007947 */ /* 0x022fca000383ffff */
.L_x_1064:
[----:B------:R-:W-:Y:S01]  /*13150*/  MOV R7, RZ ;  /* 0x000000ff00077202 */ /* 0x000fe20000000f00 */
[----:B------:R-:W-:Y:S01]  /*13160*/  IMAD.MOV.U32 R0, RZ, RZ, R5 ;  /* 0x000000ffff007224 */ /* 0x000fe200078e0005 */
[----:B------:R-:W-:Y:S01]  /*13170*/  MOV R2, 0x131a0 ;  /* 0x000131a000027802 */ /* 0x000fe20000000f00 */
[----:B------:R-:W-:Y:S02]  /*13180*/  IMAD.MOV.U32 R3, RZ, RZ, 0x181f ;  /* 0x0000181fff037424 */ /* 0x000fe400078e00ff */
[----:B-----5:R-:W-:Y:S05]  /*13190*/  CALL.REL.NOINC `($__internal_18_$__cuda_sm70_shflsync_idx_p) ;  /* 0x000005c000007944 */ /* 0x020fea0003c00000 */
[----:B-----5:R-:W-:Y:S01]  /*131a0*/  MOV R4, R0 ;  /* 0x0000000000047202 */ /* 0x020fe20000000f00 */
[----:B-1----:R-:W-:-:S05]  /*131b0*/  BRA `(.L_x_1093) ;  /* 0xffff9a3000007947 */ /* 0x002fca000383ffff */
.L_x_1065:
[----:B------:R-:W-:Y:S01]  /*131c0*/  MOV R7, RZ ;  /* 0x000000ff00077202 */ /* 0x000fe20000000f00 */
[----:B------:R-:W-:Y:S01]  /*131d0*/  IMAD.MOV.U32 R0, RZ, RZ, R8 ;  /* 0x000000ffff007224 */ /* 0x000fe200078e0008 */
[----:B------:R-:W-:Y:S01]  /*131e0*/  MOV R2, 0x13210 ;  /* 0x0001321000027802 */ /* 0x000fe20000000f00 */
[----:B------:R-:W-:Y:S02]  /*131f0*/  IMAD.MOV.U32 R3, RZ, RZ, 0x181f ;  /* 0x0000181fff037424 */ /* 0x000fe400078e00ff */
[----:B-12--5:R-:W-:Y:S05]  /*13200*/  CALL.REL.NOINC `($__internal_18_$__cuda_sm70_shflsync_idx_p) ;  /* 0x0000055000007944 */ /* 0x026fea0003c00000 */
[----:B------:R-:W2:Y:S01]  /*13210*/  LDL R29, [R1+0x54] ;  /* 0x00005400011d7983 */ /* 0x000ea20000100800 */
[----:B------:R-:W-:Y:S04]  /*13220*/  IADD3 R2, -R132, 0x10, RZ ;  /* 0x0000001084027810 */ /* 0x000fe80007ffe1ff */
[----:B------:R-:W-:Y:S04]  /*13230*/  LOP3.LUT R2, R2, 0xf, RZ, 0xc0, !PT ;  /* 0x0000000f02027812 */ /* 0x000fe800078ec0ff */
[----:B------:R-:W-:Y:S04]  /*13240*/  IADD3 R2, P1, P0, R2, R0, R25 ;  /* 0x0000000002027210 */ /* 0x000fe8000783e019 */
[----:B-----5:R-:W-:Y:S02]  /*13250*/  IADD3.X R3, RZ, R4, R9, P1, P0 ;  /* 0x00000004ff037210 */ /* 0x020fe40000fe0409 */
[----:B------:R-:W-:Y:S11]  /*13260*/  ISETP.NE.U32.AND P0, PT, R132, RZ, PT ;  /* 0x000000ff8400720c */ /* 0x000ff60003f05070 */
[----:B------:R-:W-:Y:S02]  /*13270*/  @!UPT UIADD3 URZ, URZ, URZ, URZ ;  /* 0x0000003f3f3ff290 */ /* 0x000fe4000fffe03f */
[----:B------:R-:W-:Y:S01]  /*13280*/  @!PT LDS RZ, [RZ] ;  /* 0x00000000fffff984 */ /* 0x000fe20000000800 */
[----:B------:R-:W-:Y:S01]  /*13290*/  @!PT LDS RZ, [RZ] ;  /* 0x00000000fffff984 */ /* 0x000fe20000000800 */
[----:B------:R-:W-:Y:S01]  /*132a0*/  @!PT LDS RZ, [RZ] ;  /* 0x00000000fffff984 */ /* 0x000fe20000000800 */
[----:B--2---:R2:W-:Y:S02]  /*132b0*/  LDGSTS.E.BYPASS.LTC128B.128.ZFILL [R29+0x10100], [R2.64], P0 ;  /* 0x10100000021d7fae */ /* 0x0045e40008141d46 */
[----:B--2---:R-:W-:Y:S05]  /*132c0*/  IADD3 R2, P0, R0, R26, RZ ;  /* 0x0000001a00027210 */ /* 0x004fea0007f1e0ff */
[----:B------:R-:W-:Y:S01]  /*132d0*/  IMAD.X R3, R4, 0x1, R10, P0 ;  /* 0x0000000104037824 */ /* 0x000fe200000e060a */
[----:B------:R-:W-:Y:S04]  /*132e0*/  IADD3 R6, P0, R0, R27, RZ ;  /* 0x0000001b00067210 */ /* 0x000fe80007f1e0ff */
[----:B------:R2:W-:Y:S01]  /*132f0*/  LDGSTS.E.BYPASS.LTC128B.128 [R29+0x12100], [R2.64], !P5 ;  /* 0x12100000021d7fae */ /* 0x0005e2000e901d46 */
[----:B------:R-:W-:Y:S05]  /*13300*/  IMAD.X R7, R4, 0x1, R11, P0 ;  /* 0x0000000104077824 */ /* 0x000fea00000e060b */
[----:B------:R3:W-:Y:S01]  /*13310*/  LDGSTS.E.BYPASS.LTC128B.128 [R29+0x14100], [R6.64], !P4 ;  /* 0x14100000061d7fae */ /* 0x0007e2000e101d46 */
[----:B--2---:R-:W-:Y:S01]  /*13320*/  IADD3 R2, P0, R0, R28, RZ ;  /* 0x0000001c00027210 */ /* 0x004fe20007f1e0ff */
[----:B------:R-:W-:Y:S04]  /*13330*/  IMAD.MOV.U32 R0, RZ, RZ, R5 ;  /* 0x000000ffff007224 */ /* 0x000fe800078e0005 */
[----:B------:R-:W-:Y:S02]  /*13340*/  IMAD.X R3, R4, 0x1, R12, P0 ;  /* 0x0000000104037824 */ /* 0x000fe400000e060c */
[----:B---3--:R-:W-:Y:S03]  /*13350*/  IMAD.MOV.U32 R7, RZ, RZ, 0x1 ;  /* 0x00000001ff077424 */ /* 0x008fe600078e00ff */
        /* <DEDUP_REMOVED lines=11> */
.L_x_1066:
[----:B------:R-:W-:Y:S02]  /*13410*/  MOV R0, 0x2 ;  /* 0x0000000200007802 */ /* 0x000fe40000000f00 */
[----:B------:R-:W-:Y:S02]  /*13420*/  MOV R2, 0x13440 ;  /* 0x0001344000027802 */ /* 0x000fe40000000f00 */
[----:B-----5:R-:W-:Y:S05]  /*13430*/  CALL.REL.NOINC `($__internal_17_$__cuda_sm70_shflsync_bfly_p) ;  /* 0x000002a000007944 */ /* 0x020fea0003c00000 */
[----:B------:R-:W-:Y:S01]  /*13440*/  FMNMX.FTZ R4, R4, R0, !PT ;  /* 0x0000000004047209 */ /* 0x000fe20007810000 */
[----:B------:R-:W-:Y:S01]  /*13450*/  IMAD.MOV.U32 R0, RZ, RZ, 0x1 ;  /* 0x00000001ff007424 */ /* 0x000fe200078e00ff */
[----:B------:R-:W-:Y:S02]  /*13460*/  MOV R2, 0x13480 ;  /* 0x0001348000027802 */ /* 0x000fe40000000f00 */
[----:B-1---5:R-:W-:Y:S05]  /*13470*/  CALL.REL.NOINC `($__internal_17_$__cuda_sm70_shflsync_bfly_p) ;  /* 0x0000026000007944 */ /* 0x022fea0003c00000 */
[----:B------:R-:W-:Y:S01]  /*13480*/  FMNMX.FTZ R132, R4, R0, !PT ;  /* 0x0000000004847209 */ /* 0x000fe20007810000 */
[----:B-----5:R-:W-:Y:S01]  /*13490*/  IMAD.MOV.U32 R4, RZ, RZ, R5 ;  /* 0x000000ffff047224 */ /* 0x020fe200078e0005 */
[----:B------:R-:W-:Y:S01]  /*134a0*/  MOV R2, 0x134d0 ;  /* 0x000134d000027802 */ /* 0x000fe20000000f00 */
[----:B------:R-:W-:Y:S02]  /*134b0*/  IMAD.MOV.U32 R0, RZ, RZ, 0x2 ;  /* 0x00000002ff007424 */ /* 0x000fe400078e00ff */
[----:B-1----:R-:W-:Y:S05]  /*134c0*/  CALL.REL.NOINC `($__internal_17_$__cuda_sm70_shflsync_bfly_p) ;  /* 0x0000021000007944 */ /* 0x002fea0003c00000 */
[----:B-----5:R-:W-:Y:S01]  /*134d0*/  FMNMX.FTZ R4, R5, R0, !PT ;  /* 0x0000000005047209 */ /* 0x020fe20007810000 */
[----:B------:R-:W-:Y:S01]  /*134e0*/  IMAD.MOV.U32 R0, RZ, RZ, 0x1 ;  /* 0x00000001ff007424 */ /* 0x000fe200078e00ff */
[----:B------:R-:W-:Y:S02]  /*134f0*/  MOV R2, 0x13510 ;  /* 0x0001351000027802 */ /* 0x000fe40000000f00 */
[----:B-1----:R-:W-:Y:S05]  /*13500*/  CALL.REL.NOINC `($__internal_17_$__cuda_sm70_shflsync_bfly_p) ;  /* 0x000001d000007944 */ /* 0x002fea0003c00000 */
[----:B-1---5:R-:W-:-:S05]  /*13510*/  BRA `(.L_x_1095) ;  /* 0xffff9c5000007947 */ /* 0x022fca000383ffff */
.L_x_1068:
[----:B------:R1:W5:Y:S01]  /*13520*/  LDL R4, [R1+0xa4] ;  /* 0x0000a40001047983 */ /* 0x0003620000100800 */
[----:B------:R-:W-:-:S02]  /*13530*/  MOV R0, 0x2 ;  /* 0x0000000200007802 */ /* 0x000fc40000000f00 */
[----:B------:R-:W-:Y:S02]  /*13540*/  MOV R2, 0x13560 ;  /* 0x0001356000027802 */ /* 0x000fe40000000f00 */
[----:B-1---5:R-:W-:Y:S05]  /*13550*/  CALL.REL.NOINC `($__internal_17_$__cuda_sm70_shflsync_bfly_p) ;  /* 0x0000018000007944 */ /* 0x022fea0003c00000 */
[----:B-----5:R-:W-:Y:S01]  /*13560*/  MOV R5, R0 ;  /* 0x0000000000057202 */ /* 0x020fe20000000f00 */
[----:B-1----:R-:W-:Y:S05]  /*13570*/  BRA `(.L_x_1096) ;  /* 0xffffbaa000007947 */ /* 0x002fea000383ffff */
.L_x_1069:
[----:B------:R-:W-:Y:S01]  /*13580*/  IMAD.MOV.U32 R4, RZ, RZ, R5 ;  /* 0x000000ffff047224 */ /* 0x000fe200078e0005 */
[----:B------:R-:W-:Y:S02]  /*13590*/  MOV R0, 0x1 ;  /* 0x0000000100007802 */ /* 0x000fe40000000f00 */
[----:B------:R-:W-:Y:S02]  /*135a0*/  MOV R2, 0x135c0 ;  /* 0x000135c000027802 */ /* 0x000fe40000000f00 */
[----:B------:R-:W-:Y:S05]  /*135b0*/  CALL.REL.NOINC `($__internal_17_$__cuda_sm70_shflsync_bfly_p) ;  /* 0x0000012000007944 */ /* 0x000fea0003c00000 */
[----:B------:R2:W5:Y:S02]  /*135c0*/  LDL R4, [R1+0xa0] ;  /* 0x0000a00001047983 */ /* 0x0005640000100800 */
[----:B-----5:R-:W-:Y:S01]  /*135d0*/  FADD.FTZ R5, R5, R0 ;  /* 0x0000000005057221 */ /* 0x020fe20000010000 */
[----:B------:R-:W-:Y:S02]  /*135e0*/  MOV R0, 0x2 ;  /* 0x0000000200007802 */ /* 0x000fe40000000f00 */
[----:B------:R-:W-:Y:S02]  /*135f0*/  MOV R2, 0x13610 ;  /* 0x0001361000027802 */ /* 0x000fe40000000f00 */
[----:B-12---:R-:W-:Y:S05]  /*13600*/  CALL.REL.NOINC `($__internal_17_$__cuda_sm70_shflsync_bfly_p) ;  /* 0x000000d000007944 */ /* 0x006fea0003c00000 */
[----:B------:R-:W2:Y:S02]  /*13610*/  LDL.LU R2, [R1+0xa0] ;  /* 0x0000a00001027983 */ /* 0x000ea40000300800 */
[----:B--2---:R-:W-:Y:S01]  /*13620*/  FADD.FTZ R4, R2, R0 ;  /* 0x0000000002047221 */ /* 0x004fe20000010000 */
[----:B------:R-:W-:-:S02]  /*13630*/  MOV R0, 0x1 ;  /* 0x0000000100007802 */ /* 0x000fc40000000f00 */
[----:B------:R-:W-:Y:S02]  /*13640*/  MOV R2, 0x13660 ;  /* 0x0001366000027802 */ /* 0x000fe40000000f00 */
[----:B-1---5:R-:W-:Y:S05]  /*13650*/  CALL.REL.NOINC `($__internal_17_$__cuda_sm70_shflsync_bfly_p) ;  /* 0x0000008000007944 */ /* 0x022fea0003c00000 */
[----:B------:R-:W-:Y:S01]  /*13660*/  MOV R3, R0 ;  /* 0x0000000000037202 */ /* 0x000fe20000000f00 */
[----:B-1---5:R-:W-:Y:S05]  /*13670*/  BRA `(.L_x_1097) ;  /* 0xffffba3000007947 */ /* 0x022fea000383ffff */
.L_x_1079:
[----:B-1----:R-:W-:Y:S01]  /*13680*/  IMAD.MOV.U32 R0, RZ, RZ, R14 ;  /* 0x000000ffff007224 */ /* 0x002fe200078e000e */
[----:B------:R-:W-:Y:S01]  /*13690*/  MOV R7, RZ ;  /* 0x000000ff00077202 */ /* 0x000fe20000000f00 */
[----:B----4-:R-:W-:Y:S01]  /*136a0*/  IMAD.MOV.U32 R3, RZ, RZ, 0x1f ;  /* 0x0000001fff037424 */ /* 0x010fe200078e00ff */
[----:B---3--:R-:W-:Y:S02]  /*136b0*/  MOV R2, 0x136d0 ;  /* 0x000136d000027802 */ /* 0x008fe40000000f00 */
[----:B-----5:R-:W-:Y:S05]  /*136c0*/  CALL.REL.NOINC `($__internal_18_$__cuda_sm70_shflsync_idx_p) ;  /* 0x0000009000007944 */ /* 0x020fea0003c00000 */
[----:B-1---5:R-:W-:Y:S05]  /*136d0*/  BRA `(.L_x_1098) ;  /* 0xffffe32000007947 */ /* 0x022fea000383ffff */
        .weak           $__internal_17_$__cuda_sm70_shflsync_bfly_p
        .type           $__internal_17_$__cuda_sm70_shflsync_bfly_p,@function
        .size           $__internal_17_$__cuda_sm70_shflsync_bfly_p,($__internal_18_$__cuda_sm70_shflsync_idx_p - $__internal_17_$__cuda_sm70_shflsync_bfly_p)
$__internal_17_$__cuda_sm70_shflsync_bfly_p:
[----:B------:R1:W-:Y:S01]  /*136e0*/  STL [R1+0x20c], R5 ;  /* 0x00020c0501007387 */ /* 0x0003e20000100800 */
[----:B------:R-:W-:Y:S02]  /*136f0*/  MOV R3, 0x1f ;  /* 0x0000001f00037802 */ /* 0x000fe40000000f00 */
[----:B-1----:R-:W-:-:S04]  /*13700*/  MOV R5, 0xffffffff ;  /* 0xffffffff00057802 */ /* 0x002fc80000000f00 */
[----:B------:R-:W-:Y:S04]  /*13710*/  WARPSYNC R5 ;  /* 0x0000000500007348 */ /* 0x000fe80003800000 */
[----:B------:R1:W2:Y:S04]  /*13720*/  SHFL.BFLY PT, R0, R4, R0, R3 ;  /* 0x0c00000004007389 */ /* 0x0002a800000e0003 */
[----:B-1----:R1:W5:Y:S01]  /*13730*/  LDL.LU R5, [R1+0x20c] ;  /* 0x00020c0001057983 */ /* 0x0023620000300800 */
[----:B------:R-:W-:-:S04]  /*13740*/  MOV R3, 0x0 ;  /* 0x0000000000037802 */ /* 0x000fc80000000f00 */
[----:B--2---:R-:W-:Y:S05]  /*13750*/  RET.REL.NODEC R2 `(_ZN7cutlass13device_kernelIN5flash19enable_sm80_to_sm89INS1_16FlashAttnFwdSm80INS1_25CollectiveMainloopFwdSm80ILi8ELi1ELb1EN4cute5tupleIJNS5_1CILi128EEENS7_ILi64EEENS7_ILi256EEEEEELi256ENS_10bfloat16_tEfNS_4arch4Sm80ELb1ELb0ELb1ELb0ELb1ELb0ELb1ELb1EEENS1_21CollectiveEpilogueFwdINS6_IJS8_SA_S9_EEENS6_IJNS7_ILi1EEESI_SI_EEESC_SE_Li256ELb0ELb1ELb1ELb0EEENS1_30DynamicPersistentTileSchedulerILi256ELi256ELb1ELb1ELb0EEEEEEEEEvNT_6ParamsE) ;  /* 0xfffec8a002007950 */ /* 0x004fea0003c3ffff */
        .weak           $__internal_18_$__cuda_sm70_shflsync_idx_p
        .type           $__internal_18_$__cuda_sm70_shflsync_idx_p,@function
        .size           $__internal_18_$__cuda_sm70_shflsync_idx_p,(.L_x_6508 - $__internal_18_$__cuda_sm70_shflsync_idx_p)
$__internal_18_$__cuda_sm70_shflsync_idx_p:
[----:B------:R1:W-:Y:S02]  /*13760*/  STL [R1+0x20c], R4 ;  /* 0x00020c0401007387 */ /* 0x0003e40000100800 */
[----:B-1----:R-:W-:-:S04]  /*13770*/  MOV R4, 0xffffffff ;  /* 0xffffffff00047802 */ /* 0x002fc80000000f00 */
[----:B------:R-:W-:Y:S04]  /*13780*/  WARPSYNC R4 ;  /* 0x0000000400007348 */ /* 0x000fe80003800000 */
[----:B------:R1:W2:Y:S04]  /*13790*/  SHFL.IDX PT, R0, R0, R7, R3 ;  /* 0x0000000700007389 */ /* 0x0002a800000e0003 */
[----:B-1----:R1:W5:Y:S01]  /*137a0*/  LDL.LU R4, [R1+0x20c] ;  /* 0x00020c0001047983 */ /* 0x0023620000300800 */
[----:B------:R-:W-:-:S04]  /*137b0*/  MOV R3, 0x0 ;  /* 0x0000000000037802 */ /* 0x000fc80000000f00 */
[----:B--2---:R-:W-:Y:S05]  /*137c0*/  RET.REL.NODEC R2 `(_ZN7cutlass13device_kernelIN5flash19enable_sm80_to_sm89INS1_16FlashAttnFwdSm80INS1_25CollectiveMainloopFwdSm80ILi8ELi1ELb1EN4cute5tupleIJNS5_1CILi128EEENS7_ILi64EEENS7_ILi256EEEEEELi256ENS_10bfloat16_tEfNS_4arch4Sm80ELb1ELb0ELb1ELb0ELb1ELb0ELb1ELb1EEENS1_21CollectiveEpilogueFwdINS6_IJS8_SA_S9_EEENS6_IJNS7_ILi1EEESI_SI_EEESC_SE_Li256ELb0ELb1ELb1ELb0EEENS1_30DynamicPersistentTileSchedulerILi256ELi256ELb1ELb1ELb0EEEEEEEEEvNT_6ParamsE) ;  /* 0xfffec83002007950 */ /* 0x004fea0003c3ffff */
.L_x_1099:
        /* <DEDUP_REMOVED lines=11> */
.L_x_6508:


//--------------------- .text._ZN7cutlass13device_kernelIN5flash19enable_sm80_to_sm89INS1_16FlashAttnFwdSm80INS1_25CollectiveMainloopFwdSm80ILi8ELi1ELb1EN4cute5tupleIJNS5_1CILi128EEENS7_ILi48EEENS7_ILi256EEEEEELi256ENS_10bfloat16_tEfNS_4arch4Sm80ELb1ELb0ELb1ELb1ELb1ELb0ELb1ELb1EEENS1_21CollectiveEpilogueFwdINS6_IJS8_SA_S9_EEENS6_IJNS7_ILi1EEESI_SI_EEESC_SE_Li256ELb1ELb1ELb1ELb0EEENS1_36VarlenDynamicPersistentTileSchedulerILi128ELi48ELi256ELi256ELb1ELb1ELb0ELb1ELb1ELb1EEEEEEEEEvNT_6ParamsE --------------------------
	.section	.text._ZN7cutlass13device_kernelIN5flash19enable_sm80_to_sm89INS1_16FlashAttnFwdSm80INS1_25CollectiveMainloopFwdSm80ILi8ELi1ELb1EN4cute5tupleIJNS5_1CILi128EEENS7_ILi48EEENS7_ILi256EEEEEELi256ENS_10bfloat16_tEfNS_4arch4Sm80ELb1ELb0ELb1ELb1ELb1ELb0ELb1ELb1EEENS1_21CollectiveEpilogueFwdINS6_IJS8_SA_S9_EEENS6_IJNS7_ILi1EEESI_SI_EEESC_SE_Li256ELb1ELb1ELb1ELb0EEENS1_36VarlenDynamicPersistentTileSchedulerILi128ELi48ELi256ELi256ELb1ELb1ELb0ELb1ELb1ELb1EEEEEEEEEvNT_6ParamsE,"ax",@progbits
	.sectioninfo	@"SHI_REGISTERS=255"
	.align	128
.text._ZN7cutlass13device_kernelIN5flash19enable_sm80_to_sm89INS1_16FlashAttnFwdSm80INS1_25CollectiveMainloopFwdSm80ILi8ELi1ELb1EN4cute5tupleIJNS5_1CILi128EEENS7_ILi48EEENS7_ILi256EEEEEELi256ENS_10bfloat16_tEfNS_4arch4Sm80ELb1ELb0ELb1ELb1ELb1ELb0ELb1ELb1EEENS1_21CollectiveEpilogueFwdINS6_IJS8_SA_S9_EEENS6_IJNS7_ILi1EEESI_SI_EEESC_SE_Li256ELb1ELb1ELb1ELb0EEENS1_36VarlenDynamicPersistentTileSchedulerILi128ELi48ELi256ELi256ELb1ELb1ELb0ELb1ELb1ELb1EEEEEEEEEvNT_6ParamsE:
        .type           _ZN7cutlass13device_kernelIN5flash19enable_sm80_to_sm89INS1_16FlashAttnFwdSm80INS1_25CollectiveMainloopFwdSm80ILi8ELi1ELb1EN4cute5tupleIJNS5_1CILi128EEENS7_ILi48EEENS7_ILi256EEEEEELi256ENS_10bfloat16_tEfNS_4arch4Sm80ELb1ELb0ELb1ELb1ELb1ELb0ELb1ELb1EEENS1_21CollectiveEpilogueFwdINS6_IJS8_SA_S9_EEENS6_IJNS7_ILi1EEESI_SI_EEESC_SE_Li256ELb1ELb1ELb1ELb0EEENS1_36VarlenDynamicPersistentTileSchedulerILi128ELi48ELi256ELi256ELb1ELb1ELb0ELb1ELb1ELb1EEEEEEEEEvNT_6ParamsE,@function
        .size           _ZN7cutlass13device_kernelIN5flash19enable_sm80_to_sm89INS1_16FlashAttnFwdSm80INS1_25CollectiveMainloopFwdSm80ILi8ELi1ELb1EN4cute5tupleIJNS5_1CILi128EEENS7_ILi48EEENS7_ILi256EEEEEELi256ENS_10bfloat16_tEfNS_4arch4Sm80ELb1ELb0ELb1ELb1ELb1ELb0ELb1ELb1EEENS1_21CollectiveEpilogueFwdINS6_IJS8_SA_S9_EEENS6_IJNS7_ILi1EEESI_SI_EEESC_SE_Li256ELb1ELb1ELb1ELb0EEENS1_36VarlenDynamicPersistentTileSchedulerILi128ELi48ELi256ELi256ELb1ELb1ELb0ELb1ELb1ELb1EEEEEEEEEvNT_6ParamsE,(.L_x_6511 - _ZN7cutlass13device_kernelIN5flash19enable_sm80_to_sm89INS1_16FlashAttnFwdSm80INS1_25CollectiveMainloopFwdSm80ILi8ELi1ELb1EN4cute5tupleIJNS5_1CILi128EEENS7_ILi48EEENS7_ILi256EEEEEELi256ENS_10bfloat16_tEfNS_4arch4Sm80ELb1ELb0ELb1ELb1ELb1ELb0ELb1ELb1EEENS1_21CollectiveEpilogueFwdINS6_IJS8_SA_S9_EEENS6_IJNS7_ILi1EEESI_SI_EEESC_SE_Li256ELb1ELb1ELb1ELb0EEENS1_36VarlenDynamicPersistentTileSchedulerILi128ELi48ELi256ELi256ELb1ELb1ELb0ELb1ELb1ELb1EEEEEEEEEvNT_6ParamsE)
        .other          _ZN7cutlass13device_kernelIN5flash19enable_sm80_to_sm89INS1_16FlashAttnFwdSm80INS1_25CollectiveMainloopFwdSm80ILi8ELi1ELb1EN4cute5tupleIJNS5_1CILi128EEENS7_ILi48EEENS7_ILi256EEEEEELi256ENS_10bfloat16_tEfNS_4arch4Sm80ELb1ELb0ELb1ELb1ELb1ELb0ELb1ELb1EEENS1_21CollectiveEpilogueFwdINS6_IJS8_SA_S9_EEENS6_IJNS7_ILi1EEESI_SI_EEESC_SE_Li256ELb1ELb1ELb1ELb0EEENS1_36VarlenDynamicPersistentTileSchedulerILi128ELi48ELi256ELi256ELb1ELb1ELb0ELb1ELb1ELb1EEEEEEEEEvNT_6ParamsE,@"STO_CUDA_ENTRY STV_DEFAULT"
_ZN7cutlass13device_kernelIN5flash19enable_sm80_to_sm89INS1_16FlashAttnFwdSm80INS1_25CollectiveMainloopFwdSm80ILi8ELi1ELb1EN4cute5tupleIJNS5_1CILi128EEENS7_ILi48EEENS7_ILi256EEEEEELi256ENS_10bfloat16_tEfNS_4arch4Sm80ELb1ELb0ELb1ELb1ELb1ELb0ELb1ELb1EEENS1_21CollectiveEpilogueFwdINS6_IJS8_SA_S9_EEENS6_IJNS7_ILi1EEESI_SI_EEESC_SE_Li256ELb1ELb1ELb1ELb0EEENS1_36VarlenDynamicPersistentTileSchedulerILi128ELi48ELi256ELi256ELb1ELb1ELb0ELb1ELb1ELb1EEEEEEEEEvNT_6ParamsE:
        /* <DEDUP_REMOVED lines=54> */
.L_x_1105:
        /* <DEDUP_REMOVED lines=16> */
.L_x_1223:
        /* <DEDUP_REMOVED lines=16> */
.L_x_1224:
[----:B--2---:R-:W-:-:S05]  /*0560*/  IMAD R0, R0, c[0x0][0x538], RZ ;  /* 0x00014e0000007a24 */ /* 0x004fca00078e02ff */
[----:B------:R-:W-:-:S04]  /*0570*/  IADD3 R6, R0, R6, RZ ;  /* 0x0000000600067210 */ /* 0x000fc80007ffe0ff */
[----:B------:R-:W-:-:S13]  /*0580*/  ISETP.GT.AND P0, PT, R6, UR4, PT ;  /* 0x0000000406007c0c */ /* 0x000fda000bf04270 */
[----:B-1----:R-:W-:Y:S05]  /*0590*/  @!P0 BRA `(.L_x_1105) ;  /* 0xfffffdc000008947 */ /* 0x002fea000383ffff */
.L_x_1101:
[----:B------:R-:W-:-:S05]  /*05a0*/  IADD3 R11, -R0, R6, RZ ;  /* 0x00000006000b7210 */ /* 0x000fca0007ffe1ff */
[----:B------:R-:W-:-:S05]  /*05b0*/  IMAD R0, R4, c[0x0][0x538], R11 ;  /* 0x00014e0004007a24 */ /* 0x000fca00078e020b */
[----:B------:R-:W-:Y:S01]  /*05c0*/  ISETP.GT.AND P0, PT, R0, UR4, PT ;  /* 0x0000000400007c0c */ /* 0x000fe2000bf04270 */
[----:B------:R-:W-:-:S12]  /*05d0*/  BRA.DIV ~URZ, `(.L_x_1106) ;  /* 0x000140627f007947 */ /* 0x000fd8000b800000 */
[----:B------:R-:W-:-:S04]  /*05e0*/  VOTE.ANY R10, PT, !P0 ;  /* 0x00000000000a7806 */ /* 0x000fc800040e0100 */
.L_x_1225:
[----:B------:R-:W1:Y:S02]  /*05f0*/  POPC R5, R10 ;  /* 0x0000000a00057309 */ /* 0x000e640000000000 */
[----:B-1----:R-:W-:-:S05]  /*0600*/  IADD3 R0, R5, R7, RZ ;  /* 0x0000000705007210 */ /* 0x002fca0007ffe0ff */
[----:B------:R1:W-:Y:S01]  /*0610*/  STL [R1+0xb4], R0 ;  /* 0x0000b40001007387 */ /* 0x0003e20000100800 */
[----:B------:R-:W-:Y:S05]  /*0620*/  BRA.DIV ~URZ, `(.L_x_1107) ;  /* 0x000140627f007947 */ /* 0x000fea000b800000 */
[----:B------:R2:W3:Y:S01]  /*0630*/  SHFL.IDX PT, R12, R9, R5, 0x1f ;  /* 0x00001f05090c7589 */ /* 0x0004e200000e0000 */
[----:B------:R-:W-:-:S03]  /*0640*/  MOV R6, RZ ;  /* 0x000000ff00067202 */ /* 0x000fc60000000f00 */
[----:B------:R2:W4:Y:S04]  /*0650*/  SHFL.IDX PT, R9, R8, R5, 0x1f ;  /* 0x00001f0508097589 */ /* 0x00052800000e0000 */
.L_x_1226:
[----:B------:R-:W-:Y:S01]  /*0660*/  ISETP.NE.AND P0, PT, R10, RZ, PT ;  /* 0x000000ff0a00720c */ /* 0x000fe20003f05270 */
[----:B------:R-:W-:-:S12]  /*0670*/  BSSY B0, `(.L_x_1108) ;  /* 0x0000005000007945 */ /* 0x000fd80003800000 */
[----:B------:R-:W-:Y:S05]  /*0680*/  @!P0 BRA `(.L_x_1109) ;  /* 0x0000003000008947 */ /* 0x000fea0003800000 */
[----:B-1----:R-:W-:Y:S01]  /*0690*/  IADD3 R0, R5, -0x1, RZ ;  /* 0xffffffff05007810 */ /* 0x002fe20007ffe0ff */
[----:B------:R-:W-:Y:S05]  /*06a0*/  BRA.DIV ~URZ, `(.L_x_1110) ;  /* 0x000140c27f007947 */ /* 0x000fea000b800000 */
[----:B------:R1:W2:Y:S02]  /*06b0*/  SHFL.IDX PT, R6, R4, R0, 0x1f ;  /* 0x00001f0004067589 */ /* 0x0002a400000e0000 */
.L_x_1109:
[----:B------:R-:W-:Y:S05]  /*06c0*/  BSYNC B0 ;  /* 0x0000000000007941 */ /* 0x000fea0003800000 */
.L_x_1108:
        /* <DEDUP_REMOVED lines=69> */
.L_x_1112:
        /* <DEDUP_REMOVED lines=70> */
.L_x_1113:
[----:B------:R-:W-:Y:S05]  /*0f80*/  BSYNC B0 ;  /* 0x0000000000007941 */ /* 0x000fea0003800000 */
.L_x_1111:
[----:B------:R-:W-:-:S04]  /*0f90*/  LOP3.LUT R0, RZ, R0, RZ, 0x33, !PT ;  /* 0x00000000ff007212 */ /* 0x000fc800078e33ff */
[----:B------:R-:W-:-:S05]  /*0fa0*/  IADD3 R0, R0, R12, RZ ;  /* 0x0000000c00007210 */ /* 0x000fca0007ffe0ff */
[----:B------:R2:W-:Y:S01]  /*0fb0*/  STL [R1+0xac], R0 ;  /* 0x0000ac0001007387 */ /* 0x0005e20000100800 */
[----:B------:R-:W-:Y:S05]  /*0fc0*/  BRA `(.L_x_1114) ;  /* 0x0000006000007947 */ /* 0x000fea0003800000 */
.L_x_1102:
[----:B------:R-:W-:Y:S01]  /*0fd0*/  MOV R0, UR4 ;  /* 0x0000000400007c02 */ /* 0x000fe20008000f00 */
[----:B------:R-:W-:Y:S04]  /*0fe0*/  STL [R1+0xac], RZ ;  /* 0x0000acff01007387 */ /* 0x000fe80000100800 */
[----:B------:R-:W-:Y:S04]  /*0ff0*/  STL [R1+0xb0], RZ ;  /* 0x0000b0ff01007387 */ /* 0x000fe80000100800 */
[----:B------:R1:W-:Y:S02]  /*1000*/  STL [R1+0xa8], R0 ;  /* 0x0000a80001007387 */ /* 0x0003e40000100800 */
[----:B-1----:R-:W-:-:S05]  /*1010*/  MOV R0, c[0x0][0x53c] ;  /* 0x00014f0000007a02 */ /* 0x002fca0000000f00 */
[----:B------:R1:W-:Y:S02]  /*1020*/  STL [R1+0xb4], R0 ;  /* 0x0000b40001007387 */ /* 0x0003e40000100800 */
.L_x_1114:
        /* <DEDUP_REMOVED lines=8> */
.L_x_1100:
        /* <DEDUP_REMOVED lines=39> */
[----:B------:R-:W-:Y:S02]  /*1320*/  LOP3.LUT R3, R10, 0xffffffe0, RZ, 0xc0, !PT ;  /* 0xffffffe00a037812 */ /* 0x000fe400078ec0ff */
[----:B------:R-:W-:Y:S01]  /*1330*/  LOP3.LUT R0, R6, 0x1c0, RZ, 0xc0, !PT ;  /* 0x000001c006007812 */ /* 0x000fe200078ec0ff */
[----:B------:R-:W-:Y:S01]  /*1340*/  IMAD.IADD R6, R2, 0x1, -R4 ;  /* 0x0000000102067824 */ /* 0x000fe200078e0a04 */
        /* <DEDUP_REMOVED lines=17> */
[----:B------:R-:W-:Y:S02]  /*1460*/  LEA.HI R0, R3, R3, RZ, 0x1 ;  /* 0x0000000303007211 */ /* 0x000fe400078f08ff */
[----:B------:R-:W-:Y:S01]  /*1470*/  ISETP.NE.U32.AND P4, PT, R5, 0x1, PT ;  /* 0x000000010500780c */ /* 0x000fe20003f85070 */
[----:B------:R-:W-:Y:S01]  /*1480*/  IMAD R17, R4, 0x10, R2 ;  /* 0x0000001004117824 */ /* 0x000fe200078e0202 */
[----:B------:R-:W-:Y:S01]  /*1490*/  LOP3.LUT R4, R0, 0x1ffffffe, RZ, 0xc0, !PT ;  /* 0x1ffffffe00047812 */ /* 0x000fe200078ec0ff */
[----:B------:R-:W-:Y:S01]  /*14a0*/  IMAD.SHL.U32 R2, R6, 0x40, RZ ;  /* 0x0000004006027824 */ /* 0x000fe200078e00ff */
[C---:B------:R-:W-:Y:S01]  /*14b0*/  R2P PR, R8.reuse, 0x6 ;  /* 0x0000000608007804 */ /* 0x040fe20000000000 */
[----:B------:R-:W-:Y:S01]  /*14c0*/  IMAD.SHL.U32 R5, R8, 0x40, RZ ;  /* 0x0000004008057824 */ /* 0x000fe200078e00ff */
[C---:B------:R-:W-:Y:S01]  /*14d0*/  LOP3.LUT P3, RZ, R6.reuse, 0x2, RZ, 0xc0, !PT ;  /* 0x0000000206ff7812 */ /* 0x040fe2000786c0ff */
[----:B------:R-:W-:Y:S01]  /*14e0*/  IMAD.IADD R8, R3, 0x1, -R4 ;  /* 0x0000000103087824 */ /* 0x000fe200078e0a04 */
[----:B------:R-:W-:Y:S01]  /*14f0*/  LOP3.LUT P0, RZ, R6, 0x4, RZ, 0xc0, !PT ;  /* 0x0000000406ff7812 */ /* 0x000fe2000780c0ff */
[----:B------:R-:W-:Y:S01]  /*1500*/  IMAD.SHL.U32 R6, R13, 0x8, RZ ;  /* 0x000000080d067824 */ /* 0x000fe200078e00ff */
[----:B------:R-:W-:Y:S01]  /*1510*/  LOP3.LUT R2, R2, 0x1c0, RZ, 0xc0, !PT ;  /* 0x000001c002027812 */ /* 0x000fe200078ec0ff */
[----:B------:R-:W-:Y:S01]  /*1520*/  STL [R1+0x204], R17 ;  /* 0x0002041101007387 */ /* 0x000fe20000100800 */
        /* <DEDUP_REMOVED lines=198> */
.L_x_1222:
[----:B--2---:R-:W2:Y:S01]  /*2190*/  LDL R0, [R1+0xb4] ;  /* 0x0000b40001007983 */ /* 0x004ea20000100800 */
[----:B------:R-:W-:Y:S01]  /*21a0*/  IMAD.MOV.U32 R8, RZ, RZ, 0x4 ;  /* 0x00000004ff087424 */ /* 0x000fe200078e00ff */
[----:B------:R-:W-:-:S02]  /*21b0*/  ISETP.NE.U32.AND P0, PT, RZ, c[0x0][0x370], PT ;  /* 0x0000dc00ff007a0c */ /* 0x000fc40003f05070 */
[----:B------:R-:W-:Y:S01]  /*21c0*/  ISETP.NE.U32.AND P1, PT, RZ, c[0x0][0x360], PT ;  /* 0x0000d800ff007a0c */ /* 0x000fe20003f25070 */
[----:B--2---:R-:W-:-:S05]  /*21d0*/  IMAD.WIDE R2, R0, R8, c[0x0][0x588] ;  /* 0x0001620000027625 */ /* 0x004fca00078e0208 */
[----:B------:R-:W2:Y:S01]  /*21e0*/  LDG.E R17, [R2.64] ;  /* 0x0000000602117981 */ /* 0x000ea2000c1e1900 */
[----:B------:R-:W-:Y:S01]  /*21f0*/  ISETP.NE.AND.EX P3, PT, RZ, c[0x0][0x374], PT, P0 ;  /* 0x0000dd00ff007a0c */ /* 0x000fe20003f65300 */
[----:B------:R-:W-:Y:S01]  /*2200*/  IMAD.MOV.U32 R15, RZ, RZ, RZ ;  /* 0x000000ffff0f7224 */ /* 0x000fe200078e00ff */
[----:B------:R-:W-:Y:S01]  /*2210*/  ISETP.NE.AND.EX P1, PT, RZ, c[0x0][0x364], PT, P1 ;  /* 0x0000d900ff007a0c */ /* 0x000fe20003f25310 */
[----:B------:R-:W-:Y:S01]  /*2220*/  IMAD.MOV.U32 R11, RZ, RZ, RZ ;  /* 0x000000ffff0b7224 */ /* 0x000fe200078e00ff */
[----:B------:R-:W-:-:S04]  /*2230*/  ISETP.NE.U32.AND P4, PT, RZ, c[0x0][0x348], PT ;  /* 0x0000d200ff007a0c */ /* 0x000fc80003f85070 */
[----:B------:R-:W-:Y:S01]  /*2240*/  ISETP.NE.AND.EX P4, PT, RZ, c[0x0][0x34c], PT, P4 ;  /* 0x0000d300ff007a0c */ /* 0x000fe20003f85340 */
[C---:B--2---:R-:W-:Y:S01]  /*2250*/  IMAD.SHL.U32 R114, R17.reuse, 0x4, RZ ;  /* 0x0000000411727824 */ /* 0x044fe200078e00ff */
[----:B------:R-:W-:Y:S01]  /*2260*/  SHF.R.S32.HI R106, RZ, 0x1f, R17 ;  /* 0x0000001fff6a7819 */ /* 0x000fe20000011411 */
[----:B------:R1:W-:Y:S02]  /*2270*/  STL [R1+0xc0], R17 ;  /* 0x0000c01101007387 */ /* 0x0003e40000100800 */
[C---:B------:R-:W-:Y:S02]  /*2280*/  @P3 LEA R6, P0, R17.reuse, c[0x0][0x370], 0x2 ;  /* 0x0000dc0011063a11 */ /* 0x040fe400078010ff */
[C-C-:B------:R-:W-:Y:S01]  /*2290*/  SHF.L.U64.HI R107, R17.reuse, 0x2, R106.reuse ;  /* 0x00000002116b7819 */ /* 0x140fe2000001026a */
[----:B------:R1:W-:Y:S01]  /*22a0*/  STL [R1+0xfc], R106 ;  /* 0x0000fc6a01007387 */ /* 0x0003e20000100800 */
[----:B------:R-:W-:Y:S02]  /*22b0*/  @P1 IADD3 R4, P2, R114, c[0x0][0x360], RZ ;  /* 0x0000d80072041a10 */ /* 0x000fe40007f5e0ff */
[----:B------:R-:W-:Y:S01]  /*22c0*/  @P3 LEA.HI.X R7, R17, c[0x0][0x374], R106, 0x2, P0 ;  /* 0x0000dd0011073a11 */ /* 0x000fe200000f146a */
[----:B------:R1:W-:Y:S01]  /*22d0*/  STL [R1+0xc8], R114 ;  /* 0x0000c87201007387 */ /* 0x0003e20000100800 */
[----:B------:R-:W-:-:S02]  /*22e0*/  @P1 IADD3.X R5, R107, c[0x0][0x364], RZ, P2, !PT ;  /* 0x0000d9006b051a10 */ /* 0x000fc400017fe4ff */
[----:B------:R-:W-:Y:S01]  /*22f0*/  IADD3 R2, P0, R114, c[0x0][0x348], RZ ;  /* 0x0000d20072027a10 */ /* 0x000fe20007f1e0ff */
[----:B------:R-:W2:Y:S03]  /*2300*/  @P3 LDG.E R15, [R6.64] ;  /* 0x00000006060f3981 */ /* 0x000ea6000c1e1900 */
[----:B------:R-:W-:Y:S01]  /*2310*/  IADD3.X R3, R107, c[0x0][0x34c], RZ, P0, !PT ;  /* 0x0000d3006b037a10 */ /* 0x000fe200007fe4ff */
[----:B------:R-:W3:Y:S04]  /*2320*/  @P1 LDG.E R0, [R4.64] ;  /* 0x0000000604001981 */ /* 0x000ee8000c1e1900 */
[----:B------:R1:W5:Y:S04]  /*2330*/  @P4 LDG.E R11, [R2.64] ;  /* 0x00000006020b4981 */ /* 0x000368000c1e1900 */
[----:B------:R1:W-:Y:S01]  /*2340*/  STL [R1+0xcc], R107 ;  /* 0x0000cc6b01007387 */ /* 0x0003e20000100800 */
        /* <DEDUP_REMOVED lines=11> */
.L_x_1115:
[----:B------:R-:W-:-:S04]  /*2400*/  ISETP.NE.U32.AND P0, PT, RZ, c[0x0][0x368], PT ;  /* 0x0000da00ff007a0c */ /* 0x000fc80003f05070 */
[----:B------:R-:W-:-:S13]  /*2410*/  ISETP.NE.AND.EX P0, PT, RZ, c[0x0][0x36c], PT, P0 ;  /* 0x0000db00ff007a0c */ /* 0x000fda0003f05300 */
[----:B------:R-:W-:Y:S05]  /*2420*/  @!P0 BRA `(.L_x_1116) ;  /* 0x0000004000008947 */ /* 0x000fea0003800000 */
[----:B-1----:R-:W-:-:S04]  /*2430*/  IADD3 R2, P0, R114, c[0x0][0x368], RZ ;  /* 0x0000da0072027a10 */ /* 0x002fc80007f1e0ff */
[----:B------:R-:W-:-:S05]  /*2440*/  IADD3.X R3, R107, c[0x0][0x36c], RZ, P0, !PT ;  /* 0x0000db006b037a10 */ /* 0x000fca00007fe4ff */
[----:B------:R1:W5:Y:S01]  /*2450*/  LDG.E R0, [R2.64] ;  /* 0x0000000602007981 */ /* 0x000362000c1e1900 */
[----:B------:R-:W-:Y:S05]  /*2460*/  BRA `(.L_x_1117) ;  /* 0x0000008000007947 */ /* 0x000fea0003800000 */
.L_x_1116:
        /* <DEDUP_REMOVED lines=8> */
.L_x_1117:
[----:B-1----:R-:W2:Y:S04]  /*24f0*/  LDL R3, [R1+0x9c] ;  /* 0x00009c0001037983 */ /* 0x002ea80000100800 */
[----:B------:R-:W3:Y:S04]  /*2500*/  LDL.LU R2, [R1+0xac] ;  /* 0x0000ac0001027983 */ /* 0x000ee80000300800 */
[----:B------:R-:W4:Y:S04]  /*2510*/  LDL.LU R16, [R1+0xc4] ;  /* 0x0000c40001107983 */ /* 0x000f280000300800 */
[----:B------:R-:W4:Y:S01]  /*2520*/  LDL R14, [R1+0xb0] ;  /* 0x0000b000010e7983 */ /* 0x000f220000100800 */
[----:B-----5:R-:W-:Y:S01]  /*2530*/  IMAD.IADD R110, R0, 0x1, -R15 ;  /* 0x00000001006e7824 */ /* 0x020fe200078e0a0f */
[----:B------:R-:W-:Y:S01]  /*2540*/  BSSY B0, `(.L_x_1118) ;  /* 0x0000041000007945 */ /* 0x000fe20003800000 */
[----:B--2---:R-:W-:-:S02]  /*2550*/  IMAD.MOV.U32 R13, RZ, RZ, R3 ;  /* 0x000000ffff0d7224 */ /* 0x004fc400078e0003 */
[----:B------:R-:W-:Y:S02]  /*2560*/  IMAD.MOV.U32 R3, RZ, RZ, c[0x0][0x2c4] ;  /* 0x0000b100ff037624 */ /* 0x000fe400078e00ff */
[----:B---3--:R-:W-:-:S03]  /*2570*/  IMAD.SHL.U32 R12, R2, 0x80, RZ ;  /* 0x00000080020c7824 */ /* 0x008fc600078e00ff */
[----:B------:R-:W-:Y:S02]  /*2580*/  ISETP.NE.AND P3, PT, R3, 0x1, PT ;  /* 0x000000010300780c */ /* 0x000fe40003f65270 */
[----:B------:R-:W-:Y:S01]  /*2590*/  IADD3 R2, R12, 0x7f, RZ ;  /* 0x0000007f0c027810 */ /* 0x000fe20007ffe0ff */
[----:B------:R1:W-:Y:S01]  /*25a0*/  STL [R1+0xa4], R12 ;  /* 0x0000a40c01007387 */ /* 0x0003e20000100800 */
[----:B----4-:R-:W-:-:S03]  /*25b0*/  LOP3.LUT R16, R16, 0xfffffffb, RZ, 0xc0, !PT ;  /* 0xfffffffb10107812 */ /* 0x010fc600078ec0ff */
[----:B------:R-:W-:Y:S01]  /*25c0*/  IMAD.MOV.U32 R0, RZ, RZ, R2 ;  /* 0x000000ffff007224 */ /* 0x000fe200078e0002 */
[----:B------:R1:W-:Y:S05]  /*25d0*/  STL [R1+0xa0], R110 ;  /* 0x0000a06e01007387 */ /* 0x0003ea0000100800 */
[----:B------:R-:W-:Y:S01]  /*25e0*/  @P3 IMAD.HI.U32 R3, R2, c[0x0][0x2c8], RZ ;  /* 0x0000b20002033a27 */ /* 0x000fe200078e00ff */
[----:B------:R-:W-:Y:S02]  /*25f0*/  IADD3 R2, R110, 0x30, -R13 ;  /* 0x000000306e027810 */ /* 0x000fe40007ffe80d */
[----:B------:R-:W-:Y:S02]  /*2600*/  @P3 LOP3.LUT R16, R16, 0x4, RZ, 0xfc, !PT ;  /* 0x0000000410103812 */ /* 0x000fe400078efcff */
[----:B------:R-:W-:-:S02]  /*2610*/  @P3 SHF.R.U32.HI R0, RZ, c[0x0][0x2cc], R3 ;  /* 0x0000b300ff003a19 */ /* 0x000fc40000011603 */
[----:B------:R-:W-:Y:S01]  /*2620*/  IADD3 R3, R110, 0x2f, RZ ;  /* 0x0000002f6e037810 */ /* 0x000fe20007ffe0ff */
[----:B------:R1:W-:Y:S02]  /*2630*/  STL [R1+0xc4], R16 ;  /* 0x0000c41001007387 */ /* 0x0003e40000100800 */
[----:B------:R-:W-:Y:S02]  /*2640*/  IMAD.IADD R0, R2, 0x1, R0 ;  /* 0x0000000102007824 */ /* 0x000fe400078e0200 */
[----:B------:R-:W-:-:S04]  /*2650*/  IMAD.HI R2, R3, 0x2aaaaaab, RZ ;  /* 0x2aaaaaab03027827 */ /* 0x000fc800078e02ff */
[----:B------:R-:W-:Y:S01]  /*2660*/  IMAD.HI R0, R0, 0x2aaaaaab, RZ ;  /* 0x2aaaaaab00007827 */ /* 0x000fe200078e02ff */
[----:B------:R-:W-:-:S04]  /*2670*/  SHF.R.U32.HI R4, RZ, 0x1f, R2 ;  /* 0x0000001fff047819 */ /* 0x000fc80000011602 */
[----:B------:R-:W-:Y:S02]  /*2680*/  SHF.R.U32.HI R3, RZ, 0x1f, R0 ;  /* 0x0000001fff037819 */ /* 0x000fe40000011600 */
[----:B------:R-:W-:Y:S02]  /*2690*/  LEA.HI.SX32 R4, R2, R4, 0x1d ;  /* 0x0000000402047211 */ /* 0x000fe400078feaff */
[----:B------:R-:W-:Y:S02]  /*26a0*/  LEA.HI.SX32 R0, R0, R3, 0x1d ;  /* 0x0000000300007211 */ /* 0x000fe400078feaff */
[----:B------:R-:W-:Y:S02]  /*26b0*/  LOP3.LUT R2, R14, 0xff000000, RZ, 0xc0, !PT ;  /* 0xff0000000e027812 */ /* 0x000fe400078ec0ff */
[----:B------:R-:W-:Y:S02]  /*26c0*/  IMNMX R7, R4, R0, PT ;  /* 0x0000000004077217 */ /* 0x000fe40003800200 */
[----:B------:R-:W-:-:S02]  /*26d0*/  LOP3.LUT R3, R14, 0xff0000, RZ, 0xc0, !PT ;  /* 0x00ff00000e037812 */ /* 0x000fc400078ec0ff */
[----:B------:R-:W-:Y:S01]  /*26e0*/  SHF.R.U32.HI R0, RZ, 0x8, R2 ;  /* 0x00000008ff007819 */ /* 0x000fe20000011602 */
[----:B------:R-:W-:Y:S01]  /*26f0*/  IMAD.MOV.U32 R2, RZ, RZ, RZ ;  /* 0x000000ffff027224 */ /* 0x000fe200078e00ff */
[----:B------:R-:W-:Y:S02]  /*2700*/  ISETP.GE.AND P0, PT, R7, 0x1, PT ;  /* 0x000000010700780c */ /* 0x000fe40003f06270 */
        /* <DEDUP_REMOVED lines=36> */
.L_x_1119:
[----:B------:R-:W-:Y:S05]  /*2950*/  BSYNC B0 ;  /* 0x0000000000007941 */ /* 0x000fea0003800000 */
.L_x_1118:
        /* <DEDUP_REMOVED lines=75> */
[----:B------:R-:W-:-:S04]  /*2e10*/  @P0 IADD3 R2, P1, R114, c[0x0][0x340], RZ ;  /* 0x0000d00072020a10 */ /* 0x000fc80007f3e0ff */
[----:B------:R-:W-:-:S05]  /*2e20*/  @P0 IADD3.X R3, R107, c[0x0][0x344], RZ, P1, !PT ;  /* 0x0000d1006b030a10 */ /* 0x000fca0000ffe4ff */
[----:B------:R1:W5:Y:S01]  /*2e30*/  @P0 LDG.E R0, [R2.64] ;  /* 0x0000000602000981 */ /* 0x000362000c1e1900 */
[----:B------:R-:W-:Y:S01]  /*2e40*/  WARPSYNC 0xffffffff ;  /* 0xffffffff00007948 */ /* 0x000fe20003800000 */
[----:B------:R-:W-:Y:S02]  /*2e50*/  SEL R7, R17, RZ, !P4 ;  /* 0x000000ff11077207 */ /* 0x000fe40006000000 */
[----:B------:R-:W-:Y:S01]  /*2e60*/  SEL R6, R106, RZ, !P4 ;  /* 0x000000ff6a067207 */ /* 0x000fe20006000000 */
[----:B------:R-:W-:Y:S02]  /*2e70*/  @!P0 IMAD.MOV.U32 R0, RZ, RZ, R17 ;  /* 0x000000ffff008224 */ /* 0x000fe400078e0011 */
[----:B-1----:R-:W2:Y:S01]  /*2e80*/  LDL R106, [R1+0x68] ;  /* 0x00006800016a7983 */ /* 0x002ea20000100800 */
[----:B------:R-:W-:Y:S02]  /*2e90*/  IMAD.MOV.U32 R54, RZ, RZ, 0x30 ;  /* 0x00000030ff367424 */ /* 0x000fe400078e00ff */
[----:B------:R-:W-:Y:S02]  /*2ea0*/  IMAD.MOV.U32 R2, RZ, RZ, c[0x0][0x2b8] ;  /* 0x0000ae00ff027624 */ /* 0x000fe400078e00ff */
[----:B------:R-:W-:Y:S01]  /*2eb0*/  IMAD R54, R111, R54, -0x30 ;  /* 0xffffffd06f367424 */ /* 0x000fe200078e0236 */
[----:B-----5:R-:W-:Y:S01]  /*2ec0*/  SHF.R.S32.HI R3, RZ, 0x1f, R0 ;  /* 0x0000001fff037819 */ /* 0x020fe20000011400 */
[----:B------:R-:W-:Y:S01]  /*2ed0*/  IMAD.MOV.U32 R107, RZ, RZ, R16 ;  /* 0x000000ffff6b7224 */ /* 0x000fe200078e0010 */
[----:B------:R-:W-:Y:S01]  /*2ee0*/  ISETP.NE.AND P1, PT, R2, 0x1, PT ;  /* 0x000000010200780c */ /* 0x000fe20003f25270 */
[----:B------:R-:W-:-:S05]  /*2ef0*/  IMAD.WIDE.U32 R8, R0, c[0x0][0x2b0], RZ ;  /* 0x0000ac0000087a25 */ /* 0x000fca00078e00ff */
[----:B------:R-:W-:Y:S01]  /*2f00*/  STL.64 [R1+0x80], R8 ;  /* 0x0000800801007387 */ /* 0x000fe20000100a00 */
[----:B------:R-:W-:-:S06]  /*2f10*/  LOP3.LUT R107, R107, 0xfffffffd, RZ, 0xc0, !PT ;  /* 0xfffffffd6b6b7812 */ /* 0x000fcc00078ec0ff */
[----:B------:R-:W-:Y:S01]  /*2f20*/  @P1 LOP3.LUT R107, R107, 0x2, RZ, 0xfc, !PT ;  /* 0x000000026b6b1812 */ /* 0x000fe200078efcff */
[----:B------:R-:W-:Y:S01]  /*2f30*/  IMAD.MOV.U32 R34, RZ, RZ, RZ ;  /* 0x000000ffff227224 */ /* 0x000fe200078e00ff */
[----:B------:R-:W-:Y:S01]  /*2f40*/  LOP3.LUT R24, R14, 0xffff, RZ, 0xc0, !PT ;  /* 0x0000ffff0e187812 */ /* 0x000fe200078ec0ff */
[----:B------:R-:W-:-:S04]  /*2f50*/  IMAD R6, R6, c[0x0][0x1c0], RZ ;  /* 0x0000700006067a24 */ /* 0x000fc800078e02ff */
[----:B------:R-:W-:Y:S01]  /*2f60*/  IMAD R6, R7, c[0x0][0x1c4], R6 ;  /* 0x0000710007067a24 */ /* 0x000fe200078e0206 */
[----:B------:R-:W-:Y:S01]  /*2f70*/  BAR.SYNC.DEFER_BLOCKING 0x0 ;  /* 0x0000000000007b1d */ /* 0x000fe20000010000 */
[----:B--2---:R-:W-:-:S04]  /*2f80*/  IMAD.IADD R2, R106, 0x1, R54 ;  /* 0x000000016a027824 */ /* 0x004fc800078e0236 */
[C---:B------:R-:W-:Y:S01]  /*2f90*/  IMAD.IADD R23, R2.reuse, 0x1, R15 ;  /* 0x0000000102177824 */ /* 0x040fe200078e020f */
[----:B------:R-:W-:Y:S01]  /*2fa0*/  ISETP.GE.AND P0, PT, R2, R110, PT ;  /* 0x0000006e0200720c */ /* 0x000fe20003f06270 */
[----:B------:R-:W-:-:S04]  /*2fb0*/  IMAD R2, R3, c[0x0][0x2b0], RZ ;  /* 0x0000ac0003027a24 */ /* 0x000fc800078e02ff */
[----:B------:R-:W-:-:S04]  /*2fc0*/  IMAD R2, R0, c[0x0][0x2b4], R2 ;  /* 0x0000ad0000027a24 */ /* 0x000fc800078e0202 */
[----:B------:R-:W-:-:S05]  /*2fd0*/  IMAD.IADD R4, R9, 0x1, R2 ;  /* 0x0000000109047824 */ /* 0x000fca00078e0202 */
[----:B------:R1:W-:Y:S04]  /*2fe0*/  STL [R1+0x94], R4 ;  /* 0x0000940401007387 */ /* 0x0003e80000100800 */
[----:B------:R-:W2:Y:S04]  /*2ff0*/  LDL R25, [R1+0x5c] ;  /* 0x00005c0001197983 */ /* 0x000ea80000100800 */
[----:B------:R-:W3:Y:S04]  /*3000*/  LDL R27, [R1+0x210] ;  /* 0x00021000011b7983 */ /* 0x000ee80000100800 */
[----:B------:R-:W4:Y:S04]  /*3010*/  LDL R29, [R1+0x60] ;  /* 0x00006000011d7983 */ /* 0x000f280000100800 */
[----:B------:R-:W4:Y:S04]  /*3020*/  LDL R30, [R1+0x208] ;  /* 0x00020800011e7983 */ /* 0x000f280000100800 */
[----:B------:R-:W4:Y:S04]  /*3030*/  LDL R32, [R1+0x38] ;  /* 0x0000380001207983 */ /* 0x000f280000100800 */
[----:B------:R-:W4:Y:S04]  /*3040*/  LDL R31, [R1+0x58] ;  /* 0x00005800011f7983 */ /* 0x000f280000100800 */
[----:B------:R-:W4:Y:S04]  /*3050*/  LDL R33, [R1+0x214] ;  /* 0x0002140001217983 */ /* 0x000f280000100800 */
[----:B------:R-:W4:Y:S04]  /*3060*/  LDL R36, [R1+0x20c] ;  /* 0x00020c0001247983 */ /* 0x000f280000100800 */
[----:B------:R-:W4:Y:S01]  /*3070*/  LDL R28, [R1+0x18] ;  /* 0x00001800011c7983 */ /* 0x000f220000100800 */
[----:B------:R-:W-:Y:S01]  /*3080*/  ISETP.GT.OR P0, PT, R106, 0x2f, P0 ;  /* 0x0000002f6a00780c */ /* 0x000fe20000704670 */
[----:B------:R-:W-:-:S04]  /*3090*/  @P1 IMAD.HI.U32 R3, R23, c[0x0][0x2bc], RZ ;  /* 0x0000af0017031a27 */ /* 0x000fc800078e00ff */
[----:B------:R-:W-:Y:S01]  /*30a0*/  IMAD.MOV.U32 R22, RZ, RZ, R23 ;  /* 0x000000ffff167224 */ /* 0x000fe200078e0017 */
[----:B------:R-:W-:-:S07]  /*30b0*/  @P1 SHF.R.U32.HI R22, RZ, c[0x0][0x2c0], R3 ;  /* 0x0000b000ff161a19 */ /* 0x000fce0000011603 */
[----:B------:R-:W-:-:S04]  /*30c0*/  @!P0 IADD3 R0, P1, R22, R8, RZ ;  /* 0x0000000816008210 */ /* 0x000fc80007f3e0ff */
[----:B------:R-:W-:Y:S02]  /*30d0*/  @!P0 LEA.HI.X.SX32 R3, R22, R4, 0x1, P1 ;  /* 0x0000000416038211 */ /* 0x000fe400008f0eff */
[----:B------:R-:W-:-:S04]  /*30e0*/  @!P0 LEA R2, P1, R0, c[0x0][0x2a0], 0x2 ;  /* 0x0000a80000028a11 */ /* 0x000fc800078210ff */
[----:B------:R-:W-:-:S05]  /*30f0*/  @!P0 LEA.HI.X R3, R0, c[0x0][0x2a4], R3, 0x2, P1 ;  /* 0x0000a90000038a11 */ /* 0x000fca00008f1403 */
        /* <DEDUP_REMOVED lines=12> */
[----:B------:R-:W1:Y:S03]  /*31c0*/  S2R R8, SR_TID.X ;  /* 0x0000000000087919 */ /* 0x000e660000002100 */
        /* <DEDUP_REMOVED lines=21> */
[----:B------:R-:W3:Y:S02]  /*3320*/  SHFL.IDX PT, R4, R16, RZ, 0x181f ;  /* 0x00181fff10047589 */ /* 0x000ee400000e0000 */
[----:B------:R-:W-:-:S05]  /*3330*/  IMAD.IADD R20, R26, 0x1, R12 ;  /* 0x000000011a147824 */ /* 0x000fca00078e020c */
[C---:B------:R-:W-:Y:S01]  /*3340*/  ISETP.GE.AND P0, PT, R20.reuse, R21, PT ;  /* 0x000000151400720c */ /* 0x040fe20003f06270 */
[----:B------:R-:W1:Y:S01]  /*3350*/  SHFL.IDX PT, R0, R17, 0x1, 0x181f ;  /* 0x00381f0011007f89 */ /* 0x000e6200000e0000 */
[----:B------:R-:W-:-:S03]  /*3360*/  IADD3 R5, R20, 0x20, RZ ;  /* 0x0000002014057810 */ /* 0x000fc60007ffe0ff */
[----:B------:R-:W1:Y:S01]  /*3370*/  SHFL.IDX PT, R2, R16, 0x1, 0x181f ;  /* 0x00381f0010027f89 */ /* 0x000e6200000e0000 */
[----:B------:R-:W-:Y:S01]  /*3380*/  ISETP.GE.AND P1, PT, R5, R21, PT ;  /* 0x000000150500720c */ /* 0x000fe20003f26270 */
[----:B------:R-:W-:Y:S01]  /*3390*/  IMAD.WIDE.U32 R38, R24, c[0x0][0x1e8], RZ ;  /* 0x00007a0018267a25 */ /* 0x000fe200078e00ff */
[----:B------:R-:W-:-:S05]  /*33a0*/  IADD3 R53, R111, -0x1, RZ ;  /* 0xffffffff6f357810 */ /* 0x000fca0007ffe0ff */
[----:B------:R-:W-:Y:S01]  /*33b0*/  IMAD R52, R53, -0x30, R110 ;  /* 0xffffffd035347824 */ /* 0x000fe200078e026e */
[----:B--2---:R-:W-:-:S04]  /*33c0*/  @!P0 LEA R10, P3, R25, R3, 0x1 ;  /* 0x00000003190a8211 */ /* 0x004fc800078608ff */
[-C--:B---3--:R-:W-:Y:S02]  /*33d0*/  @!P0 LEA.HI.X R11, R25, R4.reuse, R27, 0x1, P3 ;  /* 0x00000004190b8211 */ /* 0x088fe400018f0c1b */
[-C--:B----4-:R-:W-:Y:S02]  /*33e0*/  @!P0 LEA R6, P3, R29, R3.reuse, 0x1 ;  /* 0x000000031d068211 */ /* 0x090fe400078608ff */
[----:B------:R-:W-:Y:S02]  /*33f0*/  ISETP.GE.AND P4, PT, R25, c[0x0][0x198], PT ;  /* 0x0000660019007a0c */ /* 0x000fe40003f86270 */
[----:B------:R-:W-:Y:S02]  /*3400*/  @!P0 LEA.HI.X R7, R29, R4, R30, 0x1, P3 ;  /* 0x000000041d078211 */ /* 0x000fe400018f0c1e */
[C---:B------:R-:W-:Y:S02]  /*3410*/  ISETP.GE.AND P3, PT, R32.reuse, c[0x0][0x198], PT ;  /* 0x0000660020007a0c */ /* 0x040fe40003f66270 */
[----:B------:R-:W-:-:S02]  /*3420*/  @!P0 LEA R12, P2, R32, R3, 0x1 ;  /* 0x00000003200c8211 */ /* 0x000fc400078408ff */
[----:B------:R-:W-:Y:S02]  /*3430*/  ISETP.GE.AND P5, PT, R31, c[0x0][0x198], PT ;  /* 0x000066001f007a0c */ /* 0x000fe40003fa6270 */
        /* <DEDUP_REMOVED lines=23> */
[----:B------:R3:W-:Y:S06]  /*35b0*/  @!P1 LDGSTS.E.BYPASS.LTC128B.128 [R28+0x11080], [R4.64], !P6 ;  /* 0x11080000041c9fae */ /* 0x0007ec000f101d46 */
[----:B--2---:R-:W-:-:S04]  /*35c0*/  @!P0 LEA R8, P1, R25, R0, 0x1 ;  /* 0x0000000019088211 */ /* 0x004fc800078208ff */
[----:B----4-:R-:W-:Y:S02]  /*35d0*/  @!P0 LEA.HI.X R9, R25, R2, R27, 0x1, P1 ;  /* 0x0000000219098211 */ /* 0x010fe400008f0c1b */
[-C--:B------:R-:W-:Y:S02]  /*35e0*/  @!P0 LEA R14, P2, R32, R0.reuse, 0x1 ;  /* 0x00000000200e8211 */ /* 0x080fe400078408ff */
[----:B-1----:R-:W-:-:S04]  /*35f0*/  @!P0 LEA R6, P1, R31, R0, 0x1 ;  /* 0x000000001f068211 */ /* 0x002fc800078208ff */
[----:B------:R-:W-:Y:S02]  /*3600*/  @!P0 LEA.HI.X R7, R31, R2, R36, 0x1, P1 ;  /* 0x000000021f078211 */ /* 0x000fe400008f0c24 */
[C---:B---3--:R-:W-:Y:S02]  /*3610*/  @!P0 LEA R4, P1, R29.reuse, R0, 0x1 ;  /* 0x000000001d048211 */ /* 0x048fe400078208ff */
[----:B------:R-:W-:Y:S02]  /*3620*/  IADD3 R0, R20, 0x60, RZ ;  /* 0x0000006014007810 */ /* 0x000fe40007ffe0ff */
[-C--:B------:R-:W-:Y:S02]  /*3630*/  @!P0 LEA.HI.X R15, R32, R2.reuse, R33, 0x1, P2 ;  /* 0x00000002200f8211 */ /* 0x080fe400010f0c21 */
[----:B------:R-:W-:Y:S01]  /*3640*/  ISETP.GE.AND P2, PT, R0, R21, PT ;  /* 0x000000150000720c */ /* 0x000fe20003f46270 */
[----:B------:R-:W-:Y:S01]  /*3650*/  IMAD.MOV R0, RZ, RZ, -R22 ;  /* 0x000000ffff007224 */ /* 0x000fe200078e0a16 */
[----:B------:R-:W1:Y:S03]  /*3660*/  SHFL.IDX PT, R12, R17, 0x3, 0x181f ;  /* 0x00781f00110c7f89 */ /* 0x000e6600000e0000 */
[----:B------:R-:W-:Y:S01]  /*3670*/  IMAD R23, R0, c[0x0][0x2b8], R23 ;  /* 0x0000ae0000177a24 */ /* 0x000fe200078e0217 */
[----:B------:R2:W-:Y:S04]  /*3680*/  @!P0 LDGSTS.E.BYPASS.LTC128B.128 [R28+0x6080], [R14.64], !P3 ;  /* 0x060800000e1c8fae */ /* 0x0005e8000d901d46 */
[----:B------:R3:W-:Y:S04]  /*3690*/  @!P0 LDGSTS.E.BYPASS.LTC128B.128 [R28+0xa080], [R8.64], !P4 ;  /* 0x0a080000081c8fae */ /* 0x0007e8000e101d46 */
[----:B------:R4:W-:Y:S04]  /*36a0*/  @!P0 LDGSTS.E.BYPASS.LTC128B.128 [R28+0xe080], [R6.64], !P5 ;  /* 0x0e080000061c8fae */ /* 0x0009e8000e901d46 */
[----:B------:R-:W1:Y:S01]  /*36b0*/  SHFL.IDX PT, R13, R16, 0x3, 0x181f ;  /* 0x00781f00100d7f89 */ /* 0x000e6200000e0000 */
[----:B------:R-:W-:Y:S01]  /*36c0*/  @!P0 LEA.HI.X R5, R29, R2, R30, 0x1, P1 ;  /* 0x000000021d058211 */ /* 0x000fe200008f0c1e */
[----:B------:R-:W-:-:S04]  /*36d0*/  IMAD.WIDE.U32 R2, R23, c[0x0][0x1e0], RZ ;  /* 0x0000780017027a25 */ /* 0x000fc800078e00ff */
[----:B------:R1:W-:Y:S01]  /*36e0*/  @!P0 LDGSTS.E.BYPASS.LTC128B.128 [R28+0x12080], [R4.64], !P6 ;  /* 0x12080000041c8fae */ /* 0x0003e2000f101d46 */
[----:B----4-:R-:W-:-:S05]  /*36f0*/  SHF.R.S32.HI R7, RZ, 0x1f, R23 ;  /* 0x0000001fff077819 */ /* 0x010fca0000011417 */
[----:B------:R-:W-:Y:S01]  /*3700*/  IMAD R0, R7, c[0x0][0x1e0], RZ ;  /* 0x0000780007007a24 */ /* 0x000fe200078e02ff */
[----:B--2---:R-:W-:-:S03]  /*3710*/  SHF.R.S32.HI R14, RZ, 0x1f, R34 ;  /* 0x0000001fff0e7819 */ /* 0x004fc60000011422 */
[----:B------:R-:W-:-:S04]  /*3720*/  IMAD R0, R23, c[0x0][0x1e4], R0 ;  /* 0x0000790017007a24 */ /* 0x000fc800078e0200 */
[----:B------:R-:W-:Y:S02]  /*3730*/  IMAD.IADD R3, R3, 0x1, R0 ;  /* 0x0000000103037824 */ /* 0x000fe400078e0200 */
[----:B------:R-:W-:Y:S02]  /*3740*/  IMAD R0, R14, c[0x0][0x1f0], RZ ;  /* 0x00007c000e007a24 */ /* 0x000fe400078e02ff */
[----:B------:R-:W-:Y:S01]  /*3750*/  IMAD.WIDE.U32 R2, R34, c[0x0][0x1f0], R2 ;  /* 0x00007c0022027a25 */ /* 0x000fe200078e0002 */
[----:B-1----:R-:W-:-:S03]  /*3760*/  @!P2 LEA R10, P1, R32, R12, 0x1 ;  /* 0x0000000c200aa211 */ /* 0x002fc600078208ff */
[----:B------:R-:W-:Y:S02]  /*3770*/  IMAD R5, R24, c[0x0][0x1ec], R39 ;  /* 0x00007b0018057a24 */ /* 0x000fe400078e0227 */
[----:B------:R-:W-:Y:S01]  /*3780*/  IMAD R4, R34, c[0x0][0x1f4], R0 ;  /* 0x00007d0022047a24 */ /* 0x000fe200078e0200 */
[----:B------:R-:W-:Y:S02]  /*3790*/  IADD3 R0, P0, R2, R38, RZ ;  /* 0x0000002602007210 */ /* 0x000fe40007f1e0ff */
[----:B------:R-:W-:Y:S02]  /*37a0*/  @!P2 LEA.HI.X R11, R32, R13, R33, 0x1, P1 ;  /* 0x0000000d200ba211 */ /* 0x000fe400008f0c21 */
[----:B------:R-:W-:Y:S02]  /*37b0*/  IADD3.X R2, R5, R3, R4, P0, !PT ;  /* 0x0000000305027210 */ /* 0x000fe400007fe404 */
[----:B------:R-:W-:Y:S01]  /*37c0*/  LEA R6, P0, R0, c[0x0][0x1c8], 0x1 ;  /* 0x0000720000067a11 */ /* 0x000fe200078008ff */
[----:B------:R1:W-:Y:S01]  /*37d0*/  @!P2 LDGSTS.E.BYPASS.LTC128B.128 [R28+0x7080], [R10.64], !P3 ;  /* 0x070800000a1cafae */ /* 0x0003e2000d901d46 */
[----:B------:R-:W-:-:S05]  /*37e0*/  IMNMX R3, R52, 0x30, PT ;  /* 0x0000003034037817 */ /* 0x000fca0003800200 */
[----:B---3--:R-:W-:-:S05]  /*37f0*/  IMAD.IADD R8, R3, 0x1, -R26 ;  /* 0x0000000103087824 */ /* 0x008fca00078e0a1a */
[----:B------:R-:W-:Y:S02]  /*3800*/  ISETP.GE.AND P1, PT, R8, 0x1, PT ;  /* 0x000000010800780c */ /* 0x000fe40003f26270 */
[----:B-1----:R-:W-:Y:S02]  /*3810*/  LEA.HI.X R11, R0, c[0x0][0x1cc], R2, 0x1, P0 ;  /* 0x00007300000b7a11 */ /* 0x002fe400000f0c02 */
[----:B------:R-:W1:Y:S01]  /*3820*/  SHFL.IDX PT, R0, R6, RZ, 0x181f ;  /* 0x00181fff06007589 */ /* 0x000e6200000e0000 */
[----:B------:R-:W-:-:S03]  /*3830*/  @!P2 LEA R2, P0, R25, R12, 0x1 ;  /* 0x0000000c1902a211 */ /* 0x000fc600078008ff */
[----:B------:R-:W2:Y:S01]  /*3840*/  SHFL.IDX PT, R9, R11, RZ, 0x181f ;  /* 0x00181fff0b097589 */ /* 0x000ea200000e0000 */
[----:B------:R-:W-:-:S05]  /*3850*/  @!P2 LEA.HI.X R3, R25, R13, R27, 0x1, P0 ;  /* 0x0000000d1903a211 */ /* 0x000fca00000f0c1b */
[----:B------:R3:W-:Y:S01]  /*3860*/  @!P2 LDGSTS.E.BYPASS.LTC128B.128 [R28+0xb080], [R2.64], !P4 ;  /* 0x0b080000021cafae */ /* 0x0007e2000e101d46 */
[----:B------:R-:W-:-:S03]  /*3870*/  @P1 ISETP.GE.AND P3, PT, R32, c[0x0][0x1d4], PT ;  /* 0x0000750020001a0c */ /* 0x000fc60003f66270 */
[----:B------:R-:W-:Y:S04]  /*3880*/  STL [R1+0x2c], R34 ;  /* 0x00002c2201007387 */ /* 0x000fe80000100800 */
[----:B------:R-:W-:Y:S04]  /*3890*/  STL [R1+0x30], R23 ;  /* 0x0000301701007387 */ /* 0x000fe80000100800 */
[----:B------:R-:W-:Y:S04]  /*38a0*/  STL.64 [R1+0x78], R38 ;  /* 0x0000782601007387 */ /* 0x000fe80000100a00 */
[----:B------:R4:W-:Y:S01]  /*38b0*/  STL [R1+0x90], R5 ;  /* 0x0000900501007387 */ /* 0x0009e20000100800 */
[----:B---3--:R-:W-:-:S04]  /*38c0*/  @!P2 LEA R2, P0, R31, R12, 0x1 ;  /* 0x0000000c1f02a211 */ /* 0x008fc800078008ff */
[----:B------:R-:W-:Y:S02]  /*38d0*/  @!P2 LEA.HI.X R3, R31, R13, R36, 0x1, P0 ;  /* 0x0000000d1f03a211 */ /* 0x000fe400000f0c24 */
[----:B------:R-:W-:-:S03]  /*38e0*/  @!P2 LEA R4, P0, R29, R12, 0x1 ;  /* 0x0000000c1d04a211 */ /* 0x000fc600078008ff */
[----:B------:R1:W-:Y:S01]  /*38f0*/  @!P2 LDGSTS.E.BYPASS.LTC128B.128 [R28+0xf080], [R2.64], !P5 ;  /* 0x0f080000021cafae */ /* 0x0003e2000e901d46 */
[----:B----4-:R-:W-:-:S05]  /*3900*/  @!P2 LEA.HI.X R5, R29, R13, R30, 0x1, P0 ;  /* 0x0000000d1d05a211 */ /* 0x010fca00000f0c1e */
[----:B------:R3:W-:Y:S01]  /*3910*/  @!P2 LDGSTS.E.BYPASS.LTC128B.128 [R28+0x13080], [R4.64], !P6 ;  /* 0x13080000041cafae */ /* 0x0007e2000f101d46 */
[----:B------:R-:W-:-:S03]  /*3920*/  @P1 ISETP.GE.AND P4, PT, R25, c[0x0][0x1d4], PT ;  /* 0x0000750019001a0c */ /* 0x000fc60003f86270 */
[----:B------:R-:W0:Y:S01]  /*3930*/  LDGDEPBAR ;  /* 0x00000000000079af */ /* 0x000e220000000000 */
[----:B-1----:R-:W-:-:S04]  /*3940*/  @P1 LEA R2, P0, R32, R0, 0x1 ;  /* 0x0000000020021211 */ /* 0x002fc800078008ff */
[----:B--2---:R-:W-:Y:S01]  /*3950*/  @P1 LEA.HI.X R3, R32, R9, R33, 0x1, P0 ;  /* 0x0000000920031211 */ /* 0x004fe200000f0c21 */
[----:B------:R1:W3:Y:S04]  /*3960*/  SHFL.IDX PT, R10, R6, 0x1, 0x181f ;  /* 0x00381f00060a7f89 */ /* 0x0002e800000e0000 */
[----:B------:R4:W-:Y:S01]  /*3970*/  @P1 LDGSTS.E.BYPASS.LTC128B.128 [R28+0x14080], [R2.64], !P3 ;  /* 0x14080000021c1fae */ /* 0x0009e2000d901d46 */
[----:B---3--:R-:W-:Y:S01]  /*3980*/  IMAD R4, R7, c[0x0][0x208], RZ ;  /* 0x0000820007047a24 */ /* 0x008fe200078e02ff */
[----:B------:R-:W-:-:S03]  /*3990*/  @P1 ISETP.GE.AND P3, PT, R31, c[0x0][0x1d4], PT ;  /* 0x000075001f001a0c */ /* 0x000fc60003f66270 */
[----:B------:R-:W-:Y:S02]  /*39a0*/  IMAD R4, R23, c[0x0][0x20c], R4 ;  /* 0x0000830017047a24 */ /* 0x000fe400078e0204 */
[----:B------:R-:W-:Y:S01]  /*39b0*/  IMAD.WIDE.U32 R16, R24, c[0x0][0x210], RZ ;  /* 0x0000840018107a25 */ /* 0x000fe200078e00ff */
[----:B-1----:R-:W-:-:S03]  /*39c0*/  @P1 LEA R6, P0, R25, R0, 0x1 ;  /* 0x0000000019061211 */ /* 0x002fc600078008ff */
[----:B----4-:R-:W-:-:S04]  /*39d0*/  IMAD.WIDE.U32 R2, R23, c[0x0][0x208], RZ ;  /* 0x0000820017027a25 */ /* 0x010fc800078e00ff */
[----:B------:R-:W-:Y:S01]  /*39e0*/  IMAD.IADD R3, R3, 0x1, R4 ;  /* 0x0000000103037824 */ /* 0x000fe200078e0204 */
[----:B------:R-:W-:Y:S02]  /*39f0*/  @P1 LEA R4, P2, R31, R0, 0x1 ;  /* 0x000000001f041211 */ /* 0x000fe400078408ff */
[-C--:B------:R-:W-:Y:S02]  /*3a00*/  @P1 LEA.HI.X R7, R25, R9.reuse, R27, 0x1, P0 ;  /* 0x0000000919071211 */ /* 0x080fe400000f0c1b */
[----:B------:R-:W-:Y:S01]  /*3a10*/  @P1 LEA.HI.X R5, R31, R9, R36, 0x1, P2 ;  /* 0x000000091f051211 */ /* 0x000fe200010f0c24 */
[----:B------:R-:W-:Y:S02]  /*3a20*/  IMAD R12, R24, c[0x0][0x214], R17 ;  /* 0x00008500180c7a24 */ /* 0x000fe400078e0211 */
[----:B------:R1:W-:Y:S01]  /*3a30*/  @P1 LDGSTS.E.BYPASS.LTC128B.128 [R28+0x15880], [R6.64], !P4 ;  /* 0x15880000061c1fae */ /* 0x0003e2000e101d46 */
[----:B------:R-:W-:-:S03]  /*3a40*/  IMAD.WIDE.U32 R2, R34, c[0x0][0x218], R2 ;  /* 0x0000860022027a25 */ /* 0x000fc600078e0002 */
[----:B------:R3:W-:Y:S04]  /*3a50*/  @P1 LDGSTS.E.BYPASS.LTC128B.128 [R28+0x17080], [R4.64], !P3 ;  /* 0x17080000041c1fae */ /* 0x0007e8000d901d46 */
[----:B------:R4:W-:Y:S04]  /*3a60*/  STL.64 [R1+0x88], R16 ;  /* 0x0000881001007387 */ /* 0x0009e80000100a00 */
[----:B------:R-:W-:Y:S04]  /*3a70*/  STL [R1+0x98], R12 ;  /* 0x0000980c01007387 */ /* 0x000fe80000100800 */
[----:B------:R-:W2:Y:S01]  /*3a80*/  LDL R15, [R1+0x14] ;  /* 0x00001400010f7983 */ /* 0x000ea20000100800 */
[----:B---3--:R-:W-:Y:S01]  /*3a90*/  @P1 LEA R4, P2, R29, R0, 0x1 ;  /* 0x000000001d041211 */ /* 0x008fe200078408ff */
[----:B-1----:R-:W-:-:S02]  /*3aa0*/  IMAD R6, R14, c[0x0][0x218], RZ ;  /* 0x000086000e067a24 */ /* 0x002fc400078e02ff */
[----:B------:R-:W3:Y:S01]  /*3ab0*/  LDL R14, [R1+0x10] ;  /* 0x00001000010e7983 */ /* 0x000ee20000100800 */
[----:B------:R-:W-:Y:S02]  /*3ac0*/  @P1 LEA.HI.X R5, R29, R9, R30, 0x1, P2 ;  /* 0x000000091d051211 */ /* 0x000fe400010f0c1e */
[----:B------:R-:W-:Y:S02]  /*3ad0*/  IADD3 R0, P2, R2, R16, RZ ;  /* 0x0000001002007210 */ /* 0x000fe40007f5e0ff */
[----:B----4-:R-:W4:Y:S04]  /*3ae0*/  LDL R16, [R1+0xc] ;  /* 0x00000c0001107983 */ /* 0x010f280000100800 */
[----:B------:R-:W1:Y:S01]  /*3af0*/  SHFL.IDX PT, R11, R11, 0x1, 0x181f ;  /* 0x00381f000b0b7f89 */ /* 0x000e6200000e0000 */
[----:B------:R-:W-:-:S02]  /*3b00*/  ISETP.GE.AND P0, PT, R8, 0x21, PT ;  /* 0x000000210800780c */ /* 0x000fc40003f06270 */
[----:B------:R-:W-:Y:S01]  /*3b10*/  @P1 ISETP.GE.AND P4, PT, R29, c[0x0][0x1d4], PT ;  /* 0x000075001d001a0c */ /* 0x000fe20003f86270 */
[----:B------:R-:W-:-:S10]  /*3b20*/  IMAD R6, R34, c[0x0][0x21c], R6 ;  /* 0x0000870022067a24 */ /* 0x000fd400078e0206 */
[C---:B------:R-:W-:Y:S02]  /*3b30*/  @P0 LEA R8, P3, R32.reuse, R10, 0x1 ;  /* 0x0000000a20080211 */ /* 0x040fe400078608ff */
[----:B------:R1:W-:Y:S02]  /*3b40*/  @P1 LDGSTS.E.BYPASS.LTC128B.128 [R28+0x18880], [R4.64], !P4 ;  /* 0x18880000041c1fae */ /* 0x0003e4000e101d46 */
[C---:B-1----:R-:W-:Y:S02]  /*3b50*/  @P0 LEA.HI.X R9, R32.reuse, R11, R33, 0x1, P3 ;  /* 0x0000000b20090211 */ /* 0x042fe400018f0c21 */
[----:B------:R-:W-:Y:S02]  /*3b60*/  @P0 ISETP.GE.AND P3, PT, R32, c[0x0][0x1d4], PT ;  /* 0x0000750020000a0c */ /* 0x000fe40003f66270 */
[----:B------:R-:W-:Y:S02]  /*3b70*/  IADD3.X R2, R12, R3, R6, P2, !PT ;  /* 0x000000030c027210 */ /* 0x000fe400017fe406 */
[----:B------:R-:W-:-:S02]  /*3b80*/  LEA R13, P2, R0, c[0x0][0x1f8], 0x1 ;  /* 0x00007e00000d7a11 */ /* 0x000fc400078408ff */
[C---:B------:R-:W-:Y:S02]  /*3b90*/  @P0 ISETP.GE.AND P4, PT, R25.reuse, c[0x0][0x1d4], PT ;  /* 0x0000750019000a0c */ /* 0x040fe40003f86270 */
[----:B------:R-:W-:Y:S02]  /*3ba0*/  LEA.HI.X R12, R0, c[0x0][0x1fc], R2, 0x1, P2 ;  /* 0x00007f00000c7a11 */ /* 0x000fe400010f0c02 */
[----:B------:R-:W-:-:S03]  /*3bb0*/  @P0 LEA R6, P2, R25, R10, 0x1 ;  /* 0x0000000a19060211 */ /* 0x000fc600078408ff */
[----:B------:R1:W-:Y:S01]  /*3bc0*/  @P0 LDGSTS.E.BYPASS.LTC128B.128 [R28+0x15080], [R8.64], !P3 ;  /* 0x15080000081c0fae */ /* 0x0003e2000d901d46 */
[CC--:B------:R-:W-:Y:S02]  /*3bd0*/  @P0 LEA R4, P1, R31.reuse, R10.reuse, 0x1 ;  /* 0x0000000a1f040211 */ /* 0x0c0fe400078208ff */
[C---:B------:R-:W-:Y:S02]  /*3be0*/  @P0 ISETP.GE.AND P3, PT, R31.reuse, c[0x0][0x1d4], PT ;  /* 0x000075001f000a0c */ /* 0x040fe40003f66270 */
[-C--:B------:R-:W-:Y:S02]  /*3bf0*/  @P0 LEA.HI.X R5, R31, R11.reuse, R36, 0x1, P1 ;  /* 0x0000000b1f050211 */ /* 0x080fe400008f0c24 */
[----:B------:R-:W-:Y:S01]  /*3c00*/  @P0 ISETP.GE.AND P1, PT, R29, c[0x0][0x1d4], PT ;  /* 0x000075001d000a0c */ /* 0x000fe20003f26270 */
[----:B------:R-:W1:Y:S01]  /*3c10*/  S2R R18, SR_TID.X ;  /* 0x0000000000127919 */ /* 0x000e620000002100 */
[----:B------:R-:W-:Y:S02]  /*3c20*/  @P0 LEA.HI.X R7, R25, R11, R27, 0x1, P2 ;  /* 0x0000000b19070211 */ /* 0x000fe400010f0c1b */
[----:B------:R-:W-:-:S03]  /*3c30*/  @P0 LEA R2, P2, R29, R10, 0x1 ;  /* 0x0000000a1d020211 */ /* 0x000fc600078408ff */
[----:B------:R1:W-:Y:S01]  /*3c40*/  @P0 LDGSTS.E.BYPASS.LTC128B.128 [R28+0x16880], [R6.64], !P4 ;  /* 0x16880000061c0fae */ /* 0x0003e2000e101d46 */
[----:B------:R-:W-:-:S03]  /*3c50*/  @P0 LEA.HI.X R3, R29, R11, R30, 0x1, P2 ;  /* 0x0000000b1d030211 */ /* 0x000fc600010f0c1e */
[----:B------:R1:W-:Y:S04]  /*3c60*/  @P0 LDGSTS.E.BYPASS.LTC128B.128 [R28+0x18080], [R4.64], !P3 ;  /* 0x18080000041c0fae */ /* 0x0003e8000d901d46 */
[----:B------:R1:W-:Y:S04]  /*3c70*/  @P0 LDGSTS.E.BYPASS.LTC128B.128 [R28+0x19880], [R2.64], !P1 ;  /* 0x19880000021c0fae */ /* 0x0003e8000c901d46 */
[----:B------:R-:W0:Y:S01]  /*3c80*/  LDGDEPBAR ;  /* 0x00000000000079af */ /* 0x000e220000000000 */
[----:B-1----:R-:W-:-:S04]  /*3c90*/  SHF.R.S32.HI R17, RZ, 0x1f, R18 ;  /* 0x0000001fff117819 */ /* 0x002fc80000011412 */
        /* <DEDUP_REMOVED lines=16> */
[----:B------:R-:W-:Y:S01]  /*3da0*/  ISETP.GE.AND P6, PT, R25, c[0x0][0x1d4], PT ;  /* 0x0000750019007a0c */ /* 0x000fe20003fc6270 */
[----:B------:R-:W-:Y:S01]  /*3db0*/  IMAD.IADD R4, R52, 0x1, -R26 ;  /* 0x0000000134047824 */ /* 0x000fe200078e0a1a */
[C---:B------:R-:W-:Y:S01]  /*3dc0*/  ISETP.GE.AND P5, PT, R32.reuse, c[0x0][0x1d4], PT ;  /* 0x0000750020007a0c */ /* 0x040fe20003fa6270 */
[----:B------:R-:W-:Y:S01]  /*3dd0*/  IMAD.SHL.U32 R2, R32, 0x2, RZ ;  /* 0x0000000220027824 */ /* 0x000fe200078e00ff */
[----:B------:R-:W-:-:S02]  /*3de0*/  LOP3.LUT R107, R107, 0xfffffffe, RZ, 0xc0, !PT ;  /* 0xfffffffe6b6b7812 */ /* 0x000fc400078ec0ff */
[----:B------:R-:W-:Y:S02]  /*3df0*/  IADD3 R243, R236, 0x20, RZ ;  /* 0x00000020ecf37810 */ /* 0x000fe40007ffe0ff */
[----:B------:R-:W-:Y:S02]  /*3e00*/  SHF.L.U64.HI R3, R32, 0x1, R33 ;  /* 0x0000000120037819 */ /* 0x000fe40000010221 */
[----:B------:R-:W-:Y:S01]  /*3e10*/  @P1 IADD3 R243, R236, -0x20, RZ ;  /* 0xffffffe0ecf31810 */ /* 0x000fe20007ffe0ff */
[----:B------:R1:W-:Y:S01]  /*3e20*/  STL [R1+0x108], R2 ;  /* 0x0001080201007387 */ /* 0x0003e20000100800 */
[----:B------:R-:W-:Y:S02]  /*3e30*/  ISETP.LT.OR P1, PT, R4, 0x1, P5 ;  /* 0x000000010400780c */ /* 0x000fe40002f21670 */
[----:B------:R-:W-:Y:S02]  /*3e40*/  @P6 LOP3.LUT R107, R107, 0x1, RZ, 0xfc, !PT ;  /* 0x000000016b6b6812 */ /* 0x000fe400078efcff */
[----:B------:R-:W-:-:S02]  /*3e50*/  SHF.L.U64.HI R5, R25, 0x1, R27 ;  /* 0x0000000119057819 */ /* 0x000fc4000001021b */
[----:B-1----:R-:W-:Y:S01]  /*3e60*/  IADD3 R6, P0, R8, R2, RZ ;  /* 0x0000000208067210 */ /* 0x002fe20007f1e0ff */
[----:B------:R-:W-:Y:S01]  /*3e70*/  STL [R1+0x3c], R3 ;  /* 0x00003c0301007387 */ /* 0x000fe20000100800 */
[----:B------:R-:W-:-:S03]  /*3e80*/  ISETP.LT.OR P2, PT, R4, 0x1, P6 ;  /* 0x000000010400780c */ /* 0x000fc60003741670 */
[----:B------:R-:W-:Y:S01]  /*3e90*/  STL [R1+0xc4], R107 ;  /* 0x0000c46b01007387 */ /* 0x000fe20000100800 */
[----:B------:R-:W-:-:S03]  /*3ea0*/  IMAD.X R7, R0, 0x1, R3, P0 ;  /* 0x0000000100077824 */ /* 0x000fc600000e0603 */
[----:B------:R-:W-:Y:S01]  /*3eb0*/  STL [R1+0x40], R5 ;  /* 0x0000400501007387 */ /* 0x000fe20000100800 */
[----:B------:R-:W-:-:S05]  /*3ec0*/  IMAD.SHL.U32 R2, R25, 0x2, RZ ;  /* 0x0000000219027824 */ /* 0x000fca00078e00ff */
[----:B------:R1:W-:Y:S01]  /*3ed0*/  STL [R1+0x10c], R2 ;  /* 0x00010c0201007387 */ /* 0x0003e20000100800 */
[----:B------:R-:W-:Y:S02]  /*3ee0*/  ISETP.GE.AND P4, PT, R31, c[0x0][0x1d4], PT ;  /* 0x000075001f007a0c */ /* 0x000fe40003f86270 */
[----:B-1----:R-:W-:-:S05]  /*3ef0*/  IADD3 R2, P0, R8, R2, RZ ;  /* 0x0000000208027210 */ /* 0x002fca0007f1e0ff */
[----:B------:R-:W-:Y:S01]  /*3f00*/  IMAD.X R3, R0, 0x1, R5, P0 ;  /* 0x0000000100037824 */ /* 0x000fe200000e0605 */
[----:B------:R-:W-:Y:S01]  /*3f10*/  SHF.L.U64.HI R5, R31, 0x1, R36 ;  /* 0x000000011f057819 */ /* 0x000fe20000010224 */
[----:B--2---:R-:W1:Y:S04]  /*3f20*/  LDSM.16.M88.4 R180, [R15] ;  /* 0x000000000fb4783b */ /* 0x004e680000000200 */
[----:B------:R-:W2:Y:S04]  /*3f30*/  LDSM.16.M88.4 R196, [R15+0x4000] ;  /* 0x004000000fc4783b */ /* 0x000ea80000000200 */
[----:B------:R-:W1:Y:S04]  /*3f40*/  LDSM.16.M88.4 R212, [R15+0x8000] ;  /* 0x008000000fd4783b */ /* 0x000e680000000200 */
[----:B------:R-:W1:Y:S04]  /*3f50*/  LDSM.16.M88.4 R228, [R15+0xc000] ;  /* 0x00c000000fe4783b */ /* 0x000e680000000200 */
[----:B---3--:R-:W3:Y:S04]  /*3f60*/  LDSM.16.M88.4 R184, [R14] ;  /* 0x000000000eb8783b */ /* 0x008ee80000000200 */
[----:B------:R-:W1:Y:S04]  /*3f70*/  LDSM.16.M88.4 R200, [R14+0x4000] ;  /* 0x004000000ec8783b */ /* 0x000e680000000200 */
[----:B----4-:R-:W4:Y:S04]  /*3f80*/  LDSM.16.M88.4 R164, [R16] ;  /* 0x0000000010a4783b */ /* 0x010f280000000200 */
[----:B------:R-:W1:Y:S04]  /*3f90*/  LDSM.16.M88.4 R192, [R16+0x4000] ;  /* 0x0040000010c0783b */ /* 0x000e680000000200 */
[----:B------:R-:W1:Y:S04]  /*3fa0*/  LDSM.16.M88.4 R208, [R16+0x8000] ;  /* 0x0080000010d0783b */ /* 0x000e680000000200 */
[----:B------:R-:W1:Y:S04]  /*3fb0*/  LDSM.16.M88.4 R216, [R14+0x8000] ;  /* 0x008000000ed8783b */ /* 0x000e680000000200 */
[----:B------:R-:W1:Y:S04]  /*3fc0*/  LDSM.16.M88.4 R224, [R16+0xc000] ;  /* 0x00c0000010e0783b */ /* 0x000e680000000200 */
[----:B------:R-:W1:Y:S04]  /*3fd0*/  LDSM.16.M88.4 R232, [R14+0xc000] ;  /* 0x00c000000ee8783b */ /* 0x000e680000000200 */
[----:B------:R-:W-:Y:S06]  /*3fe0*/  BAR.SYNC.DEFER_BLOCKING 0x0 ;  /* 0x0000000000007b1d */ /* 0x000fec0000010000 */
[----:B------:R-:W-:-:S04]  /*3ff0*/  DEPBAR.LE SB0, 0x0 ;  /* 0x000080000000791a */ /* 0x000fc80000000000 */
[----:B------:R-:W-:Y:S01]  /*4000*/  BAR.SYNC.DEFER_BLOCKING 0x0 ;  /* 0x0000000000007b1d */ /* 0x000fe20000010000 */
[----:B------:R-:W-:-:S05]  /*4010*/  ISETP.GE.AND P3, PT, R29, c[0x0][0x1d4], PT ;  /* 0x000075001d007a0c */ /* 0x000fca0003f66270 */
[----:B------:R-:W1:Y:S04]  /*4020*/  LDSM.16.M88.4 R16, [R236] ;  /* 0x00000000ec10783b */ /* 0x000e680000000200 */
[----:B------:R-:W1:Y:S04]  /*4030*/  LDSM.16.M88.4 R20, [R236+0x800] ;  /* 0x00080000ec14783b */ /* 0x000e680000000200 */
[----:B------:R-:W1:Y:S04]  /*4040*/  LDSM.16.M88.4 R40, [R236+0x1000] ;  /* 0x00100000ec28783b */ /* 0x000e680000000200 */
[----:B------:R-:W1:Y:S04]  /*4050*/  LDSM.16.M88.4 R24, [R243] ;  /* 0x00000000f318783b */ /* 0x000e680000000200 */
[----:B------:R-:W1:Y:S04]  /*4060*/  LDSM.16.M88.4 R32, [R243+0x800] ;  /* 0x00080000f320783b */ /* 0x000e680000000200 */
[----:B------:R-:W1:Y:S04]  /*4070*/  LDSM.16.M88.4 R48, [R243+0x1000] ;  /* 0x00100000f330783b */ /* 0x000e680000000200 */
[----:B------:R-:W-:Y:S01]  /*4080*/  @!PT LDS RZ, [RZ] ;  /* 0x00000000fffff984 */ /* 0x000fe20000000800 */
[----:B------:R-:W-:Y:S01]  /*4090*/  @!PT LDS RZ, [RZ] ;  /* 0x00000000fffff984 */ /* 0x000fe20000000800 */
[----:B------:R-:W-:Y:S01]  /*40a0*/  @!PT LDS RZ, [RZ] ;  /* 0x00000000fffff984 */ /* 0x000fe20000000800 */
[----:B------:R2:W-:Y:S01]  /*40b0*/  LDGSTS.E.BYPASS.LTC128B.128 [R28+0x4080], [R6.64], !P1 ;  /* 0x04080000061c7fae */ /* 0x0005e2000c901d46 */
[----:B------:R-:W-:-:S03]  /*40c0*/  ISETP.LT.OR P1, PT, R4, 0x1, P4 ;  /* 0x000000010400780c */ /* 0x000fc60002721670 */
[----:B------:R3:W-:Y:S01]  /*40d0*/  LDGSTS.E.BYPASS.LTC128B.128 [R28+0x5880], [R2.64], !P2 ;  /* 0x05880000021c7fae */ /* 0x0007e2000d101d46 */
[----:B--2---:R-:W-:-:S05]  /*40e0*/  IMAD.SHL.U32 R6, R31, 0x2, RZ ;  /* 0x000000021f067824 */ /* 0x004fca00078e00ff */
[----:B---3--:R-:W-:Y:S01]  /*40f0*/  IADD3 R2, P0, R8, R6, RZ ;  /* 0x0000000608027210 */ /* 0x008fe20007f1e0ff */
[----:B------:R2:W-:Y:S04]  /*4100*/  STL [R1+0x104], R6 ;  /* 0x0001040601007387 */ /* 0x0005e80000100800 */
[----:B------:R-:W-:Y:S01]  /*4110*/  IMAD.X R3, R0, 0x1, R5, P0 ;  /* 0x0000000100037824 */ /* 0x000fe200000e0605 */
[----:B------:R3:W-:Y:S04]  /*4120*/  STL [R1+0x44], R5 ;  /* 0x0000440501007387 */ /* 0x0007e80000100800 */
[----:B------:R1:W-:Y:S01]  /*4130*/  LDGSTS.E.BYPASS.LTC128B.128 [R28+0x7080], [R2.64], !P1 ;  /* 0x07080000021c7fae */ /* 0x0003e2000c901d46 */
[C---:B--2---:R-:W-:Y:S01]  /*4140*/  IMAD.SHL.U32 R6, R29.reuse, 0x2, RZ ;  /* 0x000000021d067824 */ /* 0x044fe200078e00ff */
[----:B---3--:R-:W-:-:S04]  /*4150*/  SHF.L.U64.HI R5, R29, 0x1, R30 ;  /* 0x000000011d057819 */ /* 0x008fc8000001021e */
[----:B------:R-:W-:Y:S01]  /*4160*/  STL [R1+0x100], R6 ;  /* 0x0001000601007387 */ /* 0x000fe20000100800 */
[----:B-1----:R-:W-:-:S03]  /*4170*/  IADD3 R2, P0, R8, R6, RZ ;  /* 0x0000000608027210 */ /* 0x002fc60007f1e0ff */
[----:B------:R1:W-:Y:S02]  /*4180*/  STL [R1+0x48], R5 ;  /* 0x0000480501007387 */ /* 0x0003e40000100800 */
[----:B------:R-:W-:Y:S01]  /*4190*/  IMAD.X R3, R0, 0x1, R5, P0 ;  /* 0x0000000100037824 */ /* 0x000fe200000e0605 */
[----:B------:R-:W-:Y:S02]  /*41a0*/  ISETP.LT.OR P0, PT, R4, 0x1, P3 ;  /* 0x000000010400780c */ /* 0x000fe40001f01670 */
[----:B------:R-:W-:-:S11]  /*41b0*/  IADD3 R0, R243, 0x800, RZ ;  /* 0x00000800f3007810 */ /* 0x000fd60007ffe0ff */
[----:B------:R2:W-:Y:S04]  /*41c0*/  LDGSTS.E.BYPASS.LTC128B.128 [R28+0x8880], [R2.64], !P0 ;  /* 0x08880000021c7fae */ /* 0x0005e8000c101d46 */
[----:B-1----:R-:W1:Y:S01]  /*41d0*/  S2R R5, SR_TID.X ;  /* 0x0000000000057919 */ /* 0x002e620000002100 */
[----:B--2---:R-:W-:-:S05]  /*41e0*/  IADD3 R2, R243, 0x1000, RZ ;  /* 0x00001000f3027810 */ /* 0x004fca0007ffe0ff */
[----:B------:R2:W-:Y:S04]  /*41f0*/  STL [R1+0x8], R2 ;  /* 0x0000080201007387 */ /* 0x0005e80000100800 */
[----:B------:R2:W-:Y:S01]  /*4200*/  STL [R1+0x4], R0 ;  /* 0x0000040001007387 */ /* 0x0005e20000100800 */
[----:B-1----:R-:W-:Y:S01]  /*4210*/  ISETP.GT.AND P0, PT, R5, 0x7f, PT ;  /* 0x0000007f0500780c */ /* 0x002fe20003f04270 */
[----:B------:R-:W-:Y:S01]  /*4220*/  BSSY B0, `(.L_x_1121) ;  /* 0x0000024000007945 */ /* 0x000fe20003800000 */
[----:B------:R-:W-:-:S11]  /*4230*/  ISETP.GT.AND P6, PT, R106, 0x2f, PT ;  /* 0x0000002f6a00780c */ /* 0x000fd60003fc4270 */
[----:B------:R-:W-:Y:S05]  /*4240*/  @P0 BRA `(.L_x_1122) ;  /* 0x0000021000000947 */ /* 0x000fea0003800000 */
[----:B----4-:R-:W-:Y:S05]  /*4250*/  BRA.DIV ~URZ, `(.L_x_1123) ;  /* 0x000105727f007947 */ /* 0x010fea000b800000 */
[----:B------:R1:W3:Y:S04]  /*4260*/  SHFL.IDX PT, R5, R12, 0x1, 0x181f ;  /* 0x00381f000c057f89 */ /* 0x0002e800000e0000 */
[----:B--2---:R1:W2:Y:S02]  /*4270*/  SHFL.IDX PT, R0, R13, 0x1, 0x181f ;  /* 0x00381f000d007f89 */ /* 0x0042a400000e0000 */
.L_x_1227:
[----:B------:R-:W4:Y:S04]  /*4280*/  LDL R2, [R1+0x10c] ;  /* 0x00010c0001027983 */ /* 0x000f280000100800 */
[----:B------:R-:W5:Y:S04]  /*4290*/  LDL R14, [R1+0x40] ;  /* 0x00004000010e7983 */ /* 0x000f680000100800 */
[----:B---3--:R-:W3:Y:S04]  /*42a0*/  LDL R6, [R1+0x108] ;  /* 0x0001080001067983 */ /* 0x008ee80000100800 */
[----:B--2---:R-:W2:Y:S04]  /*42b0*/  LDL R7, [R1+0x5c] ;  /* 0x00005c0001077983 */ /* 0x004ea80000100800 */
[----:B-1----:R-:W2:Y:S04]  /*42c0*/  LDL R13, [R1+0x3c] ;  /* 0x00003c00010d7983 */ /* 0x002ea80000100800 */
[----:B------:R-:W2:Y:S04]  /*42d0*/  LDL R8, [R1+0x18] ;  /* 0x0000180001087983 */ /* 0x000ea80000100800 */
[----:B------:R-:W2:Y:S04]  /*42e0*/  LDL R12, [R1+0x104] ;  /* 0x00010400010c7983 */ /* 0x000ea80000100800 */
[----:B------:R-:W2:Y:S04]  /*42f0*/  LDL R11, [R1+0x44] ;  /* 0x00004400010b7983 */ /* 0x000ea80000100800 */
[----:B------:R-:W2:Y:S04]  /*4300*/  LDL R10, [R1+0x100] ;  /* 0x00010000010a7983 */ /* 0x000ea80000100800 */
[----:B------:R-:W2:Y:S01]  /*4310*/  LDL R9, [R1+0x48] ;  /* 0x0000480001097983 */ /* 0x000ea20000100800 */
[----:B------:R-:W-:-:S02]  /*4320*/  ISETP.LT.OR P1, PT, R4, 0x21, P5 ;  /* 0x000000210400780c */ /* 0x000fc40002f21670 */
[----:B----4-:R-:W-:-:S05]  /*4330*/  IADD3 R2, P0, R0, R2, RZ ;  /* 0x0000000200027210 */ /* 0x010fca0007f1e0ff */
[----:B-----5:R-:W-:Y:S01]  /*4340*/  IMAD.X R3, R5, 0x1, R14, P0 ;  /* 0x0000000105037824 */ /* 0x020fe200000e060e */
[----:B---3--:R-:W-:Y:S02]  /*4350*/  IADD3 R6, P0, R0, R6, RZ ;  /* 0x0000000600067210 */ /* 0x008fe40007f1e0ff */
[----:B--2---:R-:W-:-:S03]  /*4360*/  ISETP.GE.AND P2, PT, R7, c[0x0][0x1d4], PT ;  /* 0x0000750007007a0c */ /* 0x004fc60003f46270 */
[----:B------:R-:W-:Y:S01]  /*4370*/  IMAD.X R7, R5, 0x1, R13, P0 ;  /* 0x0000000105077824 */ /* 0x000fe200000e060d */
[----:B------:R-:W-:-:S04]  /*4380*/  ISETP.LT.OR P0, PT, R4, 0x21, P2 ;  /* 0x000000210400780c */ /* 0x000fc80001701670 */
[----:B------:R-:W-:Y:S01]  /*4390*/  @!PT LDS RZ, [RZ] ;  /* 0x00000000fffff984 */ /* 0x000fe20000000800 */
[----:B------:R-:W-:Y:S01]  /*43a0*/  @!PT LDS RZ, [RZ] ;  /* 0x00000000fffff984 */ /* 0x000fe20000000800 */
[----:B------:R-:W-:Y:S01]  /*43b0*/  @!PT LDS RZ, [RZ] ;  /* 0x00000000fffff984 */ /* 0x000fe20000000800 */
[----:B------:R1:W-:Y:S01]  /*43c0*/  LDGSTS.E.BYPASS.LTC128B.128 [R8+0x5080], [R6.64], !P1 ;  /* 0x0508000006087fae */ /* 0x0003e2000c901d46 */
[C---:B------:R-:W-:Y:S02]  /*43d0*/  ISETP.LT.OR P2, PT, R4.reuse, 0x21, P4 ;  /* 0x000000210400780c */ /* 0x040fe40002741670 */
[----:B------:R-:W-:-:S06]  /*43e0*/  ISETP.LT.OR P1, PT, R4, 0x21, P3 ;  /* 0x000000210400780c */ /* 0x000fcc0001f21670 */
[----:B------:R2:W-:Y:S01]  /*43f0*/  LDGSTS.E.BYPASS.LTC128B.128 [R8+0x6880], [R2.64], !P0 ;  /* 0x0688000002087fae */ /* 0x0005e2000c101d46 */
[----:B-1----:R-:W-:-:S05]  /*4400*/  IADD3 R6, P0, R0, R12, RZ ;  /* 0x0000000c00067210 */ /* 0x002fca0007f1e0ff */
[----:B------:R-:W-:Y:S01]  /*4410*/  IMAD.X R7, R5, 0x1, R11, P0 ;  /* 0x0000000105077824 */ /* 0x000fe200000e060b */
[----:B--2---:R-:W-:-:S04]  /*4420*/  IADD3 R2, P0, R0, R10, RZ ;  /* 0x0000000a00027210 */ /* 0x004fc80007f1e0ff */
[----:B------:R1:W-:Y:S01]  /*4430*/  LDGSTS.E.BYPASS.LTC128B.128 [R8+0x8080], [R6.64], !P2 ;  /* 0x0808000006087fae */ /* 0x0003e2000d101d46 */
[----:B------:R-:W-:-:S05]  /*4440*/  IMAD.X R3, R5, 0x1, R9, P0 ;  /* 0x0000000105037824 */ /* 0x000fca00000e0609 */
[----:B------:R1:W-:Y:S03]  /*4450*/  LDGSTS.E.BYPASS.LTC128B.128 [R8+0x9880], [R2.64], !P1 ;  /* 0x0988000002087fae */ /* 0x0003e6000c901d46 */
.L_x_1122:
[----:B----4-:R-:W-:Y:S05]  /*4460*/  BSYNC B0 ;  /* 0x0000000000007941 */ /* 0x010fea0003800000 */
.L_x_1121:
[----:B-12---:R-:W1:Y:S04]  /*4470*/  S2R R2, SR_TID.X ;  /* 0x0000000000027919 */ /* 0x006e680000002100 */
[----:B------:R-:W0:Y:S01]  /*4480*/  LDGDEPBAR ;  /* 0x00000000000079af */ /* 0x000e220000000000 */
[----:B------:R-:W-:Y:S01]  /*4490*/  WARPSYNC 0xffffffff ;  /* 0xffffffff00007948 */ /* 0x000fe20003800000 */
[C---:B------:R-:W-:Y:S08]  /*44a0*/  HMMA.16816.F32.BF16 R4, R160.reuse, R16, RZ ;  /* 0x00000010a004723c */ /* 0x040ff000000418ff */
[C---:B------:R-:W-:Y:S08]  /*44b0*/  HMMA.16816.F32.BF16 R12, R160.reuse, R22, RZ ;  /* 0x00000016a00c723c */ /* 0x040ff000000418ff */
[----:B------:R-:W-:Y:S01]  /*44c0*/  HMMA.16816.F32.BF16 R8, R160, R18, RZ ;  /* 0x00000012a008723c */ /* 0x000fe200000418ff */
[----:B-1----:R-:W-:-:S04]  /*44d0*/  SHF.R.S32.HI R0, RZ, 0x1f, R2 ;  /* 0x0000001fff007819 */ /* 0x002fc80000011402 */
[----:B------:R-:W-:-:S03]  /*44e0*/  LEA.HI R0, R0, R2, RZ, 0x3 ;  /* 0x0000000200007211 */ /* 0x000fc600078f18ff */
[----:B------:R-:W-:Y:S01]  /*44f0*/  HMMA.16816.F32.BF16 R28, R164, R24, R4 ;  /* 0x00000018a41c723c */ /* 0x000fe20000041804 */
[----:B------:R-:W-:-:S04]  /*4500*/  LOP3.LUT R0, R0, 0xfffffff8, RZ, 0xc0, !PT ;  /* 0xfffffff800007812 */ /* 0x000fc800078ec0ff */
[----:B------:R-:W-:-:S03]  /*4510*/  IADD3 R0, -R0, R2, RZ ;  /* 0x0000000200007210 */ /* 0x000fc60007ffe1ff */
[----:B------:R-:W-:Y:S01]  /*4520*/  HMMA.16816.F32.BF16 R4, R160, R20, RZ ;  /* 0x00000014a004723c */ /* 0x000fe200000418ff */
[----:B------:R-:W2:Y:S01]  /*4530*/  LDL R2, [R1+0x64] ;  /* 0x0000640001027983 */ /* 0x000ea20000100800 */
[----:B------:R-:W-:Y:S02]  /*4540*/  LOP3.LUT P0, RZ, R0, 0x4, RZ, 0xc0, !PT ;  /* 0x0000000400ff7812 */ /* 0x000fe4000780c0ff */
[----:B------:R-:W-:-:S04]  /*4550*/  MOV R0, 0x40 ;  /* 0x0000004000007802 */ /* 0x000fc80000000f00 */
[----:B------:R-:W-:Y:S01]  /*4560*/  SEL R0, R0, 0xffffffc0, !P0 ;  /* 0xffffffc000007807 */ /* 0x000fe20004000000 */
[----:B------:R-:W-:Y:S03]  /*4570*/  HMMA.16816.F32.BF16 R24, R164, R26, R8 ;  /* 0x0000001aa418723c */ /* 0x000fe60000041808 */
[----:B------:R-:W-:-:S05]  /*4580*/  IADD3 R238, R236, R0, RZ ;  /* 0x00000000ecee7210 */ /* 0x000fca0007ffe0ff */
[----:B------:R-:W1:Y:S07]  /*4590*/  LDSM.16.M88.4 R8, [R238+0x800] ;  /* 0x00080000ee08783b */ /* 0x000e6e0000000200 */
[C---:B------:R-:W-:Y:S08]  /*45a0*/  HMMA.16816.F32.BF16 R20, R164.reuse, R32, R4 ;  /* 0x00000020a414723c */ /* 0x040ff00000041804 */
[----:B------:R-:W-:Y:S01]  /*45b0*/  HMMA.16816.F32.BF16 R4, R164, R34, R12 ;  /* 0x00000022a404723c */ /* 0x000fe2000004180c */
[----:B------:R-:W3:Y:S07]  /*45c0*/  LDSM.16.M88.4 R12, [R238] ;  /* 0x00000000ee0c783b */ /* 0x000eee0000000200 */
[----:B------:R-:W-:Y:S01]  /*45d0*/  HMMA.16816.F32.BF16 R16, R160, R40, RZ ;  /* 0x00000028a010723c */ /* 0x000fe200000418ff */
[----:B------:R-:W-:-:S07]  /*45e0*/  IADD3 R237, R243, R0, RZ ;  /* 0x00000000f3ed7210 */ /* 0x000fce0007ffe0ff */
[C---:B-1----:R-:W-:Y:S01]  /*45f0*/  HMMA.16816.F32.BF16 R32, R180.reuse, R8, R20 ;  /* 0x00000008b420723c */ /* 0x042fe20000041814 */
[----:B------:R-:W-:Y:S07]  /*4600*/  LDSM.16.M88.4 R20, [R237] ;  /* 0x00000000ed14783b */ /* 0x000fee0000000200 */
[C---:B---3--:R-:W-:Y:S08]  /*4610*/  HMMA.16816.F32.BF16 R44, R180.reuse, R12, R28 ;  /* 0x0000000cb42c723c */ /* 0x048ff0000004181c */
[C---:B------:R-:W-:Y:S01]  /*4620*/  HMMA.16816.F32.BF16 R36, R180.reuse, R14, R24 ;  /* 0x0000000eb424723c */ /* 0x040fe20000041818 */
[----:B------:R-:W1:Y:S04]  /*4630*/  LDSM.16.M88.4 R12, [R238+0x1000] ;  /* 0x00100000ee0c783b */ /* 0x000e680000000200 */
[----:B------:R-:W-:Y:S03]  /*4640*/  LDSM.16.M88.4 R24, [R237+0x1000] ;  /* 0x00100000ed18783b */ /* 0x000fe60000000200 */
[----:B------:R-:W-:Y:S08]  /*4650*/  HMMA.16816.F32.BF16 R28, R180, R10, R4 ;  /* 0x0000000ab41c723c */ /* 0x000ff00000041804 */
[----:B------:R-:W-:Y:S08]  /*4660*/  HMMA.16816.F32.BF16 R4, R160, R42, RZ ;  /* 0x0000002aa004723c */ /* 0x000ff000000418ff */
[C---:B------:R-:W-:Y:S01]  /*4670*/  HMMA.16816.F32.BF16 R8, R164.reuse, R48, R16 ;  /* 0x00000030a408723c */ /* 0x040fe20000041810 */
[----:B------:R-:W3:Y:S11]  /*4680*/  LDSM.16.M88.4 R16, [R237+0x800] ;  /* 0x00080000ed10783b */ /* 0x000ef60000000200 */
[----:B------:R-:W-:Y:S04]  /*4690*/  @!UPT UIADD3 URZ, URZ, URZ, URZ ;  /* 0x0000003f3f3ff290 */ /* 0x000fe8000fffe03f */
[----:B------:R-:W-:Y:S08]  /*46a0*/  HMMA.16816.F32.BF16 R4, R164, R50, R4 ;  /* 0x00000032a404723c */ /* 0x000ff00000041804 */
[C---:B-1----:R-:W-:Y:S11]  /*46b0*/  HMMA.16816.F32.BF16 R8, R180.reuse, R12, R8 ;  /* 0x0000000cb408723c */ /* 0x042ff60000041808 */
[----:B------:R-:W-:Y:S05]  /*46c0*/  @!UPT UIADD3 URZ, URZ, URZ, URZ ;  /* 0x0000003f3f3ff290 */ /* 0x000fea000fffe03f */
[----:B------:R-:W-:Y:S08]  /*46d0*/  HMMA.16816.F32.BF16 R4, R180, R14, R4 ;  /* 0x0000000eb404723c */ /* 0x000ff00000041804 */
[C---:B---3--:R-:W-:Y:S08]  /*46e0*/  HMMA.16816.F32.BF16 R40, R184.reuse, R16, R32 ;  /* 0x00000010b828723c */ /* 0x048ff00000041820 */
[C---:B------:R-:W-:Y:S01]  /*46f0*/  HMMA.16816.F32.BF16 R32, R184.reuse, R24, R8 ;  /* 0x00000018b820723c */ /* 0x040fe20000041808 */
[----:B------:R-:W1:Y:S07]  /*4700*/  LDSM.16.M88.4 R8, [R236+0x1800] ;  /* 0x00180000ec08783b */ /* 0x000e6e0000000200 */
[C---:B------:R-:W-:Y:S08]  /*4710*/  HMMA.16816.F32.BF16 R12, R184.reuse, R22, R36 ;  /* 0x00000016b80c723c */ /* 0x040ff00000041824 */
[C---:B------:R-:W-:Y:S01]  /*4720*/  HMMA.16816.F32.BF16 R36, R184.reuse, R18, R28 ;  /* 0x00000012b824723c */ /* 0x040fe2000004181c */
[----:B------:R-:W-:Y:S07]  /*4730*/  LDSM.16.M88.4 R28, [R243+0x1800] ;  /* 0x00180000f31c783b */ /* 0x000fee0000000200 */
[C---:B------:R-:W-:Y:S01]  /*4740*/  HMMA.16816.F32.BF16 R44, R184.reuse, R20, R44 ;  /* 0x00000014b82c723c */ /* 0x040fe2000004182c */
[----:B------:R-:W-:Y:S07]  /*4750*/  LDSM.16.M88.4 R20, [R236+0x2800] ;  /* 0x00280000ec14783b */ /* 0x000fee0000000200 */
[----:B------:R-:W-:Y:S01]  /*4760*/  HMMA.16816.F32.BF16 R16, R184, R26, R4 ;  /* 0x0000001ab810723c */ /* 0x000fe20000041804 */
[----:B------:R-:W3:Y:S07]  /*4770*/  LDSM.16.M88.4 R24, [R236+0x2000] ;  /* 0x00200000ec18783b */ /* 0x000eee0000000200 */
[C---:B-1----:R-:W-:Y:S08]  /*4780*/  HMMA.16816.F32.BF16 R12, R188.reuse, R10, R12 ;  /* 0x0000000abc0c723c */ /* 0x042ff0000004180c */
[C---:B------:R-:W-:Y:S01]  /*4790*/  HMMA.16816.F32.BF16 R4, R188.reuse, R8, R44 ;  /* 0x00000008bc04723c */ /* 0x040fe2000004182c */
[----:B------:R-:W1:Y:S07]  /*47a0*/  LDSM.16.M88.4 R8, [R243+0x2000] ;  /* 0x00200000f308783b */ /* 0x000e6e0000000200 */
[C---:B---3--:R-:W-:Y:S08]  /*47b0*/  HMMA.16816.F32.BF16 R48, R188.reuse, R24, R40 ;  /* 0x00000018bc30723c */ /* 0x048ff00000041828 */
[C---:B------:R-:W-:Y:S01]  /*47c0*/  HMMA.16816.F32.BF16 R44, R188.reuse, R26, R36 ;  /* 0x0000001abc2c723c */ /* 0x040fe20000041824 */
[----:B------:R-:W3:Y:S07]  /*47d0*/  LDSM.16.M88.4 R24, [R243+0x2800] ;  /* 0x00280000f318783b */ /* 0x000eee0000000200 */
[C---:B------:R-:W-:Y:S08]  /*47e0*/  HMMA.16816.F32.BF16 R40, R188.reuse, R20, R32 ;  /* 0x00000014bc28723c */ /* 0x040ff00000041820 */
[----:B------:R-:W-:Y:S01]  /*47f0*/  HMMA.16816.F32.BF16 R36, R188, R22, R16 ;  /* 0x00000016bc24723c */ /* 0x000fe20000041810 */
[----:B------:R-:W4:Y:S07]  /*4800*/  LDSM.16.M88.4 R20, [R238+0x1800] ;  /* 0x00180000ee14783b */ /* 0x000f2e0000000200 */
[C---:B------:R-:W-:Y:S08]  /*4810*/  HMMA.16816.F32.BF16 R32, R192.reuse, R28, R4 ;  /* 0x0000001cc020723c */ /* 0x040ff00000041804 */
[C---:B------:R-:W-:Y:S01]  /*4820*/  HMMA.16816.F32.BF16 R16, R192.reuse, R30, R12 ;  /* 0x0000001ec010723c */ /* 0x040fe2000004180c */
[----:B------:R-:W5:Y:S07]  /*4830*/  LDSM.16.M88.4 R28, [R238+0x2000] ;  /* 0x00200000ee1c783b */ /* 0x000f6e0000000200 */
        /* <DEDUP_REMOVED lines=8> */
[----:B------:R-:W4:Y:S07]  /*48c0*/  LDSM.16.M88.4 R20, [R237+0x2000] ;  /* 0x00200000ed14783b */ /* 0x000f2e0000000200 */
[C---:B-----5:R-:W-:Y:S08]  /*48d0*/  HMMA.16816.F32.BF16 R32, R196.reuse, R28, R4 ;  /* 0x0000001cc420723c */ /* 0x060ff00000041804 */
[C---:B------:R-:W-:Y:S01]  /*48e0*/  HMMA.16816.F32.BF16 R16, R196.reuse, R30, R12 ;  /* 0x0000001ec410723c */ /* 0x040fe2000004180c */
[----:B------:R-:W5:Y:S07]  /*48f0*/  LDSM.16.M88.4 R28, [R237+0x2800] ;  /* 0x00280000ed1c783b */ /* 0x000f6e0000000200 */
[C---:B-1----:R-:W-:Y:S08]  /*4900*/  HMMA.16816.F32.BF16 R4, R196.reuse, R8, R48 ;  /* 0x00000008c404723c */ /* 0x042ff00000041830 */
[----:B------:R-:W-:Y:S01]  /*4910*/  HMMA.16816.F32.BF16 R12, R196, R10, R44 ;  /* 0x0000000ac40c723c */ /* 0x000fe2000004182c */
[----:B------:R-:W1:Y:S07]  /*4920*/  LDSM.16.M88.4 R8, [R236+0x3000] ;  /* 0x00300000ec08783b */ /* 0x000e6e0000000200 */
[C---:B---3--:R-:W-:Y:S08]  /*4930*/  HMMA.16816.F32.BF16 R48, R200.reuse, R24, R40 ;  /* 0x00000018c830723c */ /* 0x048ff00000041828 */
[C---:B------:R-:W-:Y:S01]  /*4940*/  HMMA.16816.F32.BF16 R44, R200.reuse, R26, R36 ;  /* 0x0000001ac82c723c */ /* 0x040fe20000041824 */
[----:B------:R-:W3:Y:S07]  /*4950*/  LDSM.16.M88.4 R24, [R236+0x3800] ;  /* 0x00380000ec18783b */ /* 0x000eee0000000200 */
[C---:B----4-:R-:W-:Y:S08]  /*4960*/  HMMA.16816.F32.BF16 R40, R200.reuse, R20, R32 ;  /* 0x00000014c828723c */ /* 0x050ff00000041820 */
[C---:B------:R-:W-:Y:S01]  /*4970*/  HMMA.16816.F32.BF16 R36, R200.reuse, R22, R16 ;  /* 0x00000016c824723c */ /* 0x040fe20000041810 */
[----:B------:R-:W4:Y:S07]  /*4980*/  LDSM.16.M88.4 R20, [R236+0x4000] ;  /* 0x00400000ec14783b */ /* 0x000f2e0000000200 */
[C---:B-----5:R-:W-:Y:S08]  /*4990*/  HMMA.16816.F32.BF16 R32, R200.reuse, R28, R4 ;  /* 0x0000001cc820723c */ /* 0x060ff00000041804 */
[----:B------:R-:W-:Y:S01]  /*49a0*/  HMMA.16816.F32.BF16 R16, R200, R30, R12 ;  /* 0x0000001ec810723c */ /* 0x000fe2000004180c */
[----:B------:R-:W5:Y:S07]  /*49b0*/  LDSM.16.M88.4 R28, [R243+0x3000] ;  /* 0x00300000f31c783b */ /* 0x000f6e0000000200 */
[C---:B-1----:R-:W-:Y:S08]  /*49c0*/  HMMA.16816.F32.BF16 R4, R204.reuse, R8, R48 ;  /* 0x00000008cc04723c */ /* 0x042ff00000041830 */
[C---:B------:R-:W-:Y:S01]  /*49d0*/  HMMA.16816.F32.BF16 R12, R204.reuse, R10, R44 ;  /* 0x0000000acc0c723c */ /* 0x040fe2000004182c */
[----:B------:R-:W1:Y:S07]  /*49e0*/  LDSM.16.M88.4 R8, [R243+0x3800] ;  /* 0x00380000f308783b */ /* 0x000e6e0000000200 */
[C---:B---3--:R-:W-:Y:S08]  /*49f0*/  HMMA.16816.F32.BF16 R48, R204.reuse, R24, R40 ;  /* 0x00000018cc30723c */ /* 0x048ff00000041828 */
[C---:B------:R-:W-:Y:S01]  /*4a00*/  HMMA.16816.F32.BF16 R44, R204.reuse, R26, R36 ;  /* 0x0000001acc2c723c */ /* 0x040fe20000041824 */
[----:B------:R-:W3:Y:S07]  /*4a10*/  LDSM.16.M88.4 R24, [R243+0x4000] ;  /* 0x00400000f318783b */ /* 0x000eee0000000200 */
[C---:B----4-:R-:W-:Y:S08]  /*4a20*/  HMMA.16816.F32.BF16 R40, R204.reuse, R20, R32 ;  /* 0x00000014cc28723c */ /* 0x050ff00000041820 */
[----:B------:R-:W-:Y:S01]  /*4a30*/  HMMA.16816.F32.BF16 R36, R204, R22, R16 ;  /* 0x00000016cc24723c */ /* 0x000fe20000041810 */
[----:B------:R-:W4:Y:S07]  /*4a40*/  LDSM.16.M88.4 R20, [R238+0x3000] ;  /* 0x00300000ee14783b */ /* 0x000f2e0000000200 */
[C---:B-----5:R-:W-:Y:S08]  /*4a50*/  HMMA.16816.F32.BF16 R32, R208.reuse, R28, R4 ;  /* 0x0000001cd020723c */ /* 0x060ff00000041804 */
        /* <DEDUP_REMOVED lines=21> */
[C---:B-----5:R-:W-:Y:S08]  /*4bb0*/  HMMA.16816.F32.BF16 R32, R216.reuse, R28, R4 ;  /* 0x0000001cd820723c */ /* 0x060ff00000041804 */
[----:B------:R-:W-:Y:S01]  /*4bc0*/  HMMA.16816.F32.BF16 R36, R216, R22, R16 ;  /* 0x00000016d824723c */ /* 0x000fe20000041810 */
[----:B------:R-:W4:Y:S04]  /*4bd0*/  LDSM.16.M88.4 R20, [R236+0x5000] ;  /* 0x00500000ec14783b */ /* 0x000f280000000200 */
[----:B------:R-:W5:Y:S03]  /*4be0*/  LDSM.16.M88.4 R16, [R236+0x5800] ;  /* 0x00580000ec10783b */ /* 0x000f660000000200 */
[----:B-1----:R-:W-:Y:S08]  /*4bf0*/  HMMA.16816.F32.BF16 R4, R220, R8, R48 ;  /* 0x00000008dc04723c */ /* 0x002ff00000041830 */
[----:B------:R-:W-:Y:S08]  /*4c00*/  HMMA.16816.F32.BF16 R12, R216, R30, R12 ;  /* 0x0000001ed80c723c */ /* 0x000ff0000004180c */
[----:B------:R-:W-:Y:S08]  /*4c10*/  HMMA.16816.F32.BF16 R8, R220, R10, R44 ;  /* 0x0000000adc08723c */ /* 0x000ff0000004182c */
[----:B---3--:R-:W-:Y:S01]  /*4c20*/  HMMA.16816.F32.BF16 R28, R224, R24, R4 ;  /* 0x00000018e01c723c */ /* 0x008fe20000041804 */
[----:B------:R-:W1:Y:S07]  /*4c30*/  LDSM.16.M88.4 R4, [R243+0x5000] ;  /* 0x00500000f304783b */ /* 0x000e6e0000000200 */
[C---:B----4-:R-:W-:Y:S08]  /*4c40*/  HMMA.16816.F32.BF16 R44, R220.reuse, R20, R40 ;  /* 0x00000014dc2c723c */ /* 0x050ff00000041828 */
[C---:B------:R-:W-:Y:S01]  /*4c50*/  HMMA.16816.F32.BF16 R36, R220.reuse, R22, R36 ;  /* 0x00000016dc24723c */ /* 0x040fe20000041824 */
[----:B------:R-:W3:Y:S07]  /*4c60*/  LDSM.16.M88.4 R20, [R243+0x5800] ;  /* 0x00580000f314783b */ /* 0x000eee0000000200 */
[C---:B-----5:R-:W-:Y:S08]  /*4c70*/  HMMA.16816.F32.BF16 R40, R220.reuse, R16, R32 ;  /* 0x00000010dc28723c */ /* 0x060ff00000041820 */
[----:B------:R-:W-:Y:S01]  /*4c80*/  HMMA.16816.F32.BF16 R32, R220, R18, R12 ;  /* 0x00000012dc20723c */ /* 0x000fe2000004180c */
[----:B------:R-:W-:Y:S07]  /*4c90*/  LDSM.16.M88.4 R16, [R238+0x4800] ;  /* 0x00480000ee10783b */ /* 0x000fee0000000200 */
[C---:B------:R-:W-:Y:S01]  /*4ca0*/  HMMA.16816.F32.BF16 R12, R224.reuse, R26, R8 ;  /* 0x0000001ae00c723c */ /* 0x040fe20000041808 */
[----:B------:R-:W4:Y:S07]  /*4cb0*/  LDSM.16.M88.4 R24, [R238+0x5000] ;  /* 0x00500000ee18783b */ /* 0x000f2e0000000200 */
[C---:B-1----:R-:W-:Y:S08]  /*4cc0*/  HMMA.16816.F32.BF16 R8, R224.reuse, R4, R44 ;  /* 0x00000004e008723c */ /* 0x042ff0000004182c */
[C---:B------:R-:W-:Y:S08]  /*4cd0*/  HMMA.16816.F32.BF16 R4, R224.reuse, R6, R36 ;  /* 0x00000006e004723c */ /* 0x040ff00000041824 */
[C---:B---3--:R-:W-:Y:S08]  /*4ce0*/  HMMA.16816.F32.BF16 R40, R224.reuse, R20, R40 ;  /* 0x00000014e028723c */ /* 0x048ff00000041828 */
[----:B------:R-:W-:Y:S08]  /*4cf0*/  HMMA.16816.F32.BF16 R44, R224, R22, R32 ;  /* 0x00000016e02c723c */ /* 0x000ff00000041820 */
[C---:B----4-:R-:W-:Y:S01]  /*4d00*/  HMMA.16816.F32.BF16 R20, R228.reuse, R26, R4 ;  /* 0x0000001ae414723c */ /* 0x050fe20000041804 */
[----:B------:R-:W1:Y:S07]  /*4d10*/  LDSM.16.M88.4 R4, [R237+0x4800] ;  /* 0x00480000ed04783b */ /* 0x000e6e0000000200 */
[C---:B------:R-:W-:Y:S08]  /*4d20*/  HMMA.16816.F32.BF16 R36, R228.reuse, R16, R28 ;  /* 0x00000010e424723c */ /* 0x040ff0000004181c */
[C---:B------:R-:W-:Y:S01]  /*4d30*/  HMMA.16816.F32.BF16 R16, R228.reuse, R18, R12 ;  /* 0x00000012e410723c */ /* 0x040fe2000004180c */
[----:B------:R-:W3:Y:S07]  /*4d40*/  LDSM.16.M88.4 R12, [R238+0x5800] ;  /* 0x00580000ee0c783b */ /* 0x000eee0000000200 */
[----:B------:R-:W-:Y:S01]  /*4d50*/  HMMA.16816.F32.BF16 R32, R228, R24, R8 ;  /* 0x00000018e420723c */ /* 0x000fe20000041808 */
[----:B------:R-:W4:Y:S07]  /*4d60*/  LDSM.16.M88.4 R8, [R237+0x5000] ;  /* 0x00500000ed08783b */ /* 0x000f2e0000000200 */
[----:B-1----:R-:W-:Y:S08]  /*4d70*/  HMMA.16816.F32.BF16 R36, R232, R4, R36 ;  /* 0x00000004e824723c */ /* 0x002ff00000041824 */
[----:B---3--:R-:W-:Y:S01]  /*4d80*/  HMMA.16816.F32.BF16 R28, R228, R12, R40 ;  /* 0x0000000ce41c723c */ /* 0x008fe20000041828 */
[----:B------:R-:W1:Y:S01]  /*4d90*/  LDSM.16.M88.4 R40, [R237+0x5800] ;  /* 0x00580000ed28783b */ /* 0x000e620000000200 */
[----:B--2---:R-:W-:Y:S01]  /*4da0*/  ISETP.GT.AND P0, PT, R53, R2, PT ;  /* 0x000000023500720c */ /* 0x004fe20003f04270 */
[----:B------:R-:W-:-:S05]  /*4db0*/  DEPBAR.LE SB0, 0x0 ;  /* 0x000080000000791a */ /* 0x000fca0000000000 */
[C---:B------:R-:W-:Y:S08]  /*4dc0*/  HMMA.16816.F32.BF16 R16, R232.reuse, R6, R16 ;  /* 0x00000006e810723c */ /* 0x040ff00000041810 */
[----:B------:R-:W-:Y:S01]  /*4dd0*/  FMUL.FTZ R0, R36, c[0x0][0x320] ;  /* 0x0000c80024007a20 */ /* 0x000fe20000410000 */
[----:B----4-:R-:W-:Y:S03]  /*4de0*/  HMMA.16816.F32.BF16 R4, R232, R8, R32 ;  /* 0x00000008e804723c */ /* 0x010fe60000041820 */
[----:B------:R2:W3:Y:S02]  /*4df0*/  MUFU.TANH R35, R0 ;  /* 0x0000000000237308 */ /* 0x0004e40000002400 */
[----:B--2---:R-:W-:-:S06]  /*4e00*/  FMUL.FTZ R0, R37, c[0x0][0x320] ;  /* 0x0000c80025007a20 */ /* 0x004fcc0000410000 */
[----:B------:R2:W4:Y:S01]  /*4e10*/  MUFU.TANH R33, R0 ;  /* 0x0000000000217308 */ /* 0x0005220000002400 */
[----:B------:R-:W-:Y:S01]  /*4e20*/  HMMA.16816.F32.BF16 R24, R228, R14, R44 ;  /* 0x0000000ee418723c */ /* 0x000fe2000004182c */
[----:B--2---:R-:W-:-:S06]  /*4e30*/  FMUL.FTZ R0, R38, c[0x0][0x320] ;  /* 0x0000c80026007a20 */ /* 0x004fcc0000410000 */
[----:B------:R2:W2:Y:S01]  /*4e40*/  MUFU.TANH R38, R0 ;  /* 0x0000000000267308 */ /* 0x0004a20000002400 */
[----:B-1----:R-:W-:Y:S01]  /*4e50*/  HMMA.16816.F32.BF16 R12, R232, R40, R28 ;  /* 0x00000028e80c723c */ /* 0x002fe2000004181c */
[----:B--2---:R-:W-:-:S06]  /*4e60*/  FMUL.FTZ R0, R39, c[0x0][0x320] ;  /* 0x0000c80027007a20 */ /* 0x004fcc0000410000 */
        /* <DEDUP_REMOVED lines=99> */
.L_x_1228:
[----:B------:R-:W-:Y:S05]  /*54a0*/  BRA.DIV ~URZ, `(.L_x_1127) ;  /* 0x0000f4527f007947 */ /* 0x000fea000b800000 */
[----:B------:R4:W1:Y:S02]  /*54b0*/  SHFL.IDX PT, R0, R6, RZ, 0x181f ;  /* 0x00181fff06007589 */ /* 0x00086400000e0000 */
.L_x_1229:
        /* <DEDUP_REMOVED lines=34> */
.L_x_1129:
[----:B------:R-:W-:Y:S05]  /*56e0*/  BSYNC B0 ;  /* 0x0000000000007941 */ /* 0x000fea0003800000 */
.L_x_1128:
[----:B------:R-:W-:Y:S01]  /*56f0*/  ISETP.GE.AND P0, PT, R7, 0x21, PT ;  /* 0x000000210700780c */ /* 0x000fe20003f06270 */
[----:B------:R-:W-:Y:S06]  /*5700*/  BRA.DIV ~URZ, `(.L_x_1130) ;  /* 0x0000f2527f007947 */ /* 0x000fec000b800000 */
[----:B---3--:R3:W2:Y:S04]  /*5710*/  SHFL.IDX PT, R4, R5, 0x1, 0x181f ;  /* 0x00381f0005047f89 */ /* 0x0086a800000e0000 */
[----:B-1----:R3:W1:Y:S02]  /*5720*/  SHFL.IDX PT, R0, R6, 0x1, 0x181f ;  /* 0x00381f0006007f89 */ /* 0x00266400000e0000 */
.L_x_1230:
        /* <DEDUP_REMOVED lines=33> */
.L_x_1125:
[----:B-1234-:R-:W-:Y:S05]  /*5940*/  BSYNC B1 ;  /* 0x0000000000017941 */ /* 0x01efea0003800000 */
.L_x_1124:
[----:B------:R-:W2:Y:S01]  /*5950*/  LDL R2, [R1+0xa4] ;  /* 0x0000a40001027983 */ /* 0x000ea20000100800 */
[----:B------:R-:W-:-:S03]  /*5960*/  IMAD.MOV.U32 R4, RZ, RZ, c[0x0][0x2c4] ;  /* 0x0000b100ff047624 */ /* 0x000fc600078e00ff */
[----:B------:R-:W2:Y:S04]  /*5970*/  LDL R0, [R1+0xbc] ;  /* 0x0000bc0001007983 */ /* 0x000ea80000100800 */
[----:B------:R-:W3:Y:S04]  /*5980*/  LDL R5, [R1+0xb8] ;  /* 0x0000b80001057983 */ /* 0x000ee80000100800 */
[----:B------:R-:W4:Y:S01]  /*5990*/  LDL R3, [R1+0x9c] ;  /* 0x00009c0001037983 */ /* 0x000f220000100800 */
[----:B------:R-:W-:-:S03]  /*59a0*/  ISETP.NE.AND P0, PT, R4, 0x1, PT ;  /* 0x000000010400780c */ /* 0x000fc60003f05270 */
[----:B------:R-:W0:Y:S01]  /*59b0*/  LDGDEPBAR ;  /* 0x00000000000079af */ /* 0x000e220000000000 */
[----:B--2---:R-:W-:Y:S02]  /*59c0*/  IADD3 R0, R0, R2, RZ ;  /* 0x0000000200007210 */ /* 0x004fe40007ffe0ff */
[----:B---3--:R-:W-:-:S07]  /*59d0*/  IADD3 R6, -R5, R52, RZ ;  /* 0x0000003405067210 */ /* 0x008fce0007ffe1ff */
[----:B------:R-:W-:-:S04]  /*59e0*/  @P0 IMAD.HI.U32 R2, R0, c[0x0][0x2c8], RZ ;  /* 0x0000b20000020a27 */ /* 0x000fc800078e00ff */
[----:B------:R-:W-:Y:S01]  /*59f0*/  IMAD.MOV.U32 R4, RZ, RZ, R0 ;  /* 0x000000ffff047224 */ /* 0x000fe200078e0000 */
[----:B------:R-:W-:Y:S02]  /*5a00*/  IADD3 R0, -R5, 0x1, R52 ;  /* 0x0000000105007810 */ /* 0x000fe40007ffe134 */
[----:B------:R-:W-:-:S03]  /*5a10*/  @P0 SHF.R.U32.HI R4, RZ, c[0x0][0x2cc], R2 ;  /* 0x0000b300ff040a19 */ /* 0x000fc60000011602 */
[----:B----4-:R-:W-:Y:S01]  /*5a20*/  IMAD.IADD R5, R0, 0x1, -R3 ;  /* 0x0000000100057824 */ /* 0x010fe200078e0a03 */
[----:B------:R-:W-:Y:S05]  /*5a30*/  BRA.DIV ~URZ, `(.L_x_1131) ;  /* 0x0000efe27f007947 */ /* 0x000fea000b800000 */
[----:B------:R1:W2:Y:S02]  /*5a40*/  SHFL.IDX PT, R0, R4, RZ, 0x1c1f ;  /* 0x001c1fff04007589 */ /* 0x0002a400000e0000 */
.L_x_1231:
[----:B--2---:R-:W-:-:S05]  /*5a50*/  IMAD.IADD R0, R5, 0x1, R0 ;  /* 0x0000000105007824 */ /* 0x004fca00078e0200 */
[----:B------:R-:W-:-:S04]  /*5a60*/  IMNMX R0, R6, R0, PT ;  /* 0x0000000006007217 */ /* 0x000fc80003800200 */
[C---:B------:R-:W-:Y:S02]  /*5a70*/  ISETP.GT.AND P1, PT, R0.reuse, RZ, PT ;  /* 0x000000ff0000720c */ /* 0x040fe40003f24270 */
[C---:B------:R-:W-:Y:S02]  /*5a80*/  ISETP.GT.AND P0, PT, R0.reuse, 0x1, PT ;  /* 0x000000010000780c */ /* 0x040fe40003f04270 */
        /* <DEDUP_REMOVED lines=11> */
[----:B------:R-:W-:Y:S02]  /*5b40*/  FSEL R18, R18, -INF , P0 ;  /* 0xff80000012127808 */ /* 0x000fe40000000000 */
[C---:B------:R-:W-:Y:S02]  /*5b50*/  ISETP.GT.AND P4, PT, R0.reuse, 0x19, PT ;  /* 0x000000190000780c */ /* 0x040fe40003f84270 */
        /* <DEDUP_REMOVED lines=8> */
[----:B------:R-:W-:Y:S01]  /*5be0*/  FSEL R72, R8, -INF , P0 ;  /* 0xff80000008487808 */ /* 0x000fe20000000000 */
[----:B------:R-:W-:Y:S05]  /*5bf0*/  BRA.DIV ~URZ, `(.L_x_1132) ;  /* 0x0000ee827f007947 */ /* 0x000fea000b800000 */
[----:B------:R-:W2:Y:S02]  /*5c00*/  SHFL.IDX PT, R0, R4, 0x1, 0x1c1f ;  /* 0x003c1f0004007f89 */ /* 0x000ea400000e0000 */
[----:B--2---:R-:W-:-:S05]  /*5c10*/  IMAD.IADD R0, R5, 0x1, R0 ;  /* 0x0000000105007824 */ /* 0x004fca00078e0200 */
[----:B------:R-:W-:-:S04]  /*5c20*/  IMNMX R0, R6, R0, PT ;  /* 0x0000000006007217 */ /* 0x000fc80003800200 */
[C---:B------:R-:W-:Y:S02]  /*5c30*/  ISETP.GT.AND P1, PT, R0.reuse, RZ, PT ;  /* 0x000000ff0000720c */ /* 0x040fe40003f24270 */
[----:B------:R-:W-:Y:S02]  /*5c40*/  ISETP.GT.AND P0, PT, R0, 0x1, PT ;  /* 0x000000010000780c */ /* 0x000fe40003f04270 */
        /* <DEDUP_REMOVED lines=28> */
[----:B------:R-:W-:Y:S02]  /*5e10*/  FSEL R12, R22, -INF , P4 ;  /* 0xff800000160c7808 */ /* 0x000fe40002000000 */
[----:B------:R-:W-:Y:S02]  /*5e20*/  FMNMX.FTZ R0, R20, R0, !PT ;  /* 0x0000000014007209 */ /* 0x000fe40007810000 */
[----:B------:R-:W-:Y:S02]  /*5e30*/  FMNMX.FTZ R2, R13, R2, !PT ;  /* 0x000000020d027209 */ /* 0x000fe40007810000 */
[----:B------:R-:W-:Y:S02]  /*5e40*/  FSEL R71, R26, -INF , P3 ;  /* 0xff8000001a477808 */ /* 0x000fe40001800000 */
        /* <DEDUP_REMOVED lines=10> */
[----:B------:R-:W-:-:S03]  /*5ef0*/  FMNMX.FTZ R2, R69, R2, !PT ;  /* 0x0000000245027209 */ /* 0x000fc60007810000 */
[----:B------:R-:W2:Y:S01]  /*5f00*/  SHFL.BFLY PT, R3, R0, 0x2, 0x1f ;  /* 0x0c401f0000037f89 */ /* 0x000ea200000e0000 */
[----:B------:R-:W-:-:S05]  /*5f10*/  FMNMX.FTZ R2, R68, R2, !PT ;  /* 0x0000000244027209 */ /* 0x000fca0007810000 */
[----:B-1----:R-:W1:Y:S01]  /*5f20*/  SHFL.BFLY PT, R4, R2, 0x2, 0x1f ;  /* 0x0c401f0002047f89 */ /* 0x002e6200000e0000 */
[----:B--2---:R-:W-:Y:S02]  /*5f30*/  FMNMX.FTZ R0, R3, R0, !PT ;  /* 0x0000000003007209 */ /* 0x004fe40007810000 */
[----:B-1----:R-:W-:-:S03]  /*5f40*/  FMNMX.FTZ R4, R2, R4, !PT ;  /* 0x0000000402047209 */ /* 0x002fc60007810000 */
[----:B------:R-:W1:Y:S04]  /*5f50*/  SHFL.BFLY PT, R2, R0, 0x1, 0x1f ;  /* 0x0c201f0000027f89 */ /* 0x000e6800000e0000 */
[----:B------:R2:W3:Y:S01]  /*5f60*/  SHFL.BFLY PT, R3, R4, 0x1, 0x1f ;  /* 0x0c201f0004037f89 */ /* 0x0004e200000e0000 */
[----:B-1----:R-:W-:-:S04]  /*5f70*/  FMNMX.FTZ R133, R0, R2, !PT ;  /* 0x0000000200857209 */ /* 0x002fc80007810000 */
.L_x_1232:
[----:B------:R-:W4:Y:S01]  /*5f80*/  LDL R44, [R1] ;  /* 0x00000000012c7983 */ /* 0x000f220000100800 */
[C---:B------:R-:W-:Y:S01]  /*5f90*/  FMUL.FTZ R2, R133.reuse, c[0x0][0x2d0] ;  /* 0x0000b40085027a20 */ /* 0x040fe20000410000 */
[----:B------:R-:W-:Y:S01]  /*5fa0*/  FSETP.NEU.FTZ.AND P0, PT, R133, -INF , PT ;  /* 0xff8000008500780b */ /* 0x000fe20003f1d000 */
[----:B------:R-:W-:Y:S01]  /*5fb0*/  WARPSYNC 0xffffffff ;  /* 0xffffffff00007948 */ /* 0x000fe20003800000 */
[----:B---3--:R-:W-:Y:S01]  /*5fc0*/  FMNMX.FTZ R132, R3, R4, !PT ;  /* 0x0000000403847209 */ /* 0x008fe20007810000 */
[----:B------:R-:W-:Y:S01]  /*5fd0*/  LDSM.16.MT88.4 R32, [R241] ;  /* 0x00000000f120783b */ /* 0x000fe20000004200 */
[----:B------:R-:W-:-:S02]  /*5fe0*/  FSEL R2, R2, RZ, P0 ;  /* 0x000000ff02027208 */ /* 0x000fc40000000000 */
[C---:B------:R-:W-:Y:S01]  /*5ff0*/  FSETP.NEU.FTZ.AND P0, PT, R132.reuse, -INF , PT ;  /* 0xff8000008400780b */ /* 0x040fe20003f1d000 */
[----:B--2---:R-:W-:Y:S01]  /*6000*/  FMUL.FTZ R4, R132, c[0x0][0x2d0] ;  /* 0x0000b40084047a20 */ /* 0x004fe20000410000 */
[----:B------:R-:W-:Y:S01]  /*6010*/  LDSM.16.MT88.4 R36, [R241+0x800] ;  /* 0x00080000f124783b */ /* 0x000fe20000004200 */
[--C-:B------:R-:W-:Y:S02]  /*6020*/  FFMA.FTZ R0, R11, c[0x0][0x2d0], -R2.reuse ;  /* 0x0000b4000b007a23 */ /* 0x100fe40000010802 */
[--C-:B------:R-:W-:Y:S01]  /*6030*/  FFMA.FTZ R3, R18, c[0x0][0x2d0], -R2.reuse ;  /* 0x0000b40012037a23 */ /* 0x100fe20000010802 */
[----:B------:R-:W-:Y:S01]  /*6040*/  LDSM.16.MT88.4 R40, [R239+0x800] ;  /* 0x00080000ef28783b */ /* 0x000fe20000004200 */
[----:B------:R1:W-:Y:S03]  /*6050*/  MUFU.EX2 R101, R0 ;  /* 0x0000000000657308 */ /* 0x0003e60000000800 */
[----:B------:R-:W-:Y:S04]  /*6060*/  LDSM.16.MT88.4 R24, [R240] ;  /* 0x00000000f018783b */ /* 0x000fe80000004200 */
[----:B------:R-:W-:Y:S01]  /*6070*/  LDSM.16.MT88.4 R60, [R239+0x1800] ;  /* 0x00180000ef3c783b */ /* 0x000fe20000004200 */
[----:B------:R-:W-:Y:S03]  /*6080*/  MUFU.EX2 R127, R3 ;  /* 0x00000003007f7308 */ /* 0x000fe60000000800 */
[----:B------:R-:W-:Y:S04]  /*6090*/  LDSM.16.MT88.4 R48, [R240+0x800] ;  /* 0x00080000f030783b */ /* 0x000fe80000004200 */
[----:B------:R-:W-:Y:S01]  /*60a0*/  LDSM.16.MT88.4 R56, [R241+0x1800] ;  /* 0x00180000f138783b */ /* 0x000fe20000004200 */
[----:B-1----:R-:W-:-:S03]  /*60b0*/  FFMA.FTZ R0, R10, c[0x0][0x2d0], -R2 ;  /* 0x0000b4000a007a23 */ /* 0x002fc60000010802 */
[----:B------:R-:W-:Y:S01]  /*60c0*/  LDSM.16.MT88.4 R64, [R241+0x2000] ;  /* 0x00200000f140783b */ /* 0x000fe20000004200 */
[----:B------:R1:W-:Y:S02]  /*60d0*/  MUFU.EX2 R100, R0 ;  /* 0x0000000000647308 */ /* 0x0003e40000000800 */
[----:B-1----:R-:W-:-:S06]  /*60e0*/  FFMA.FTZ R0, R17, c[0x0][0x2d0], -R2 ;  /* 0x0000b40011007a23 */ /* 0x002fcc0000010802 */
[----:B------:R1:W-:Y:S02]  /*60f0*/  MUFU.EX2 R116, R0 ;  /* 0x0000000000747308 */ /* 0x0003e40000000800 */
[----:B-1----:R-:W-:-:S06]  /*6100*/  FFMA.FTZ R0, R16, c[0x0][0x2d0], -R2 ;  /* 0x0000b40010007a23 */ /* 0x002fcc0000010802 */
[----:B------:R1:W2:Y:S02]  /*6110*/  MUFU.EX2 R111, R0 ;  /* 0x00000000006f7308 */ /* 0x0002a40000000800 */
[----:B-1----:R-:W-:Y:S01]  /*6120*/  FFMA.FTZ R0, R15, c[0x0][0x2d0], -R2 ;  /* 0x0000b4000f007a23 */ /* 0x002fe20000010802 */
[----:B--2---:R-:W-:-:S05]  /*6130*/  F2FP.BF16.PACK_AB R10, R111, R116 ;  /* 0x000000746f0a723e */ /* 0x004fca00000010ff */
[----:B------:R1:W-:Y:S02]  /*6140*/  MUFU.EX2 R117, R0 ;  /* 0x0000000000757308 */ /* 0x0003e40000000800 */
[----:B-1----:R-:W-:Y:S02]  /*6150*/  FFMA.FTZ R0, R19, c[0x0][0x2d0], -R2 ;  /* 0x0000b40013007a23 */ /* 0x002fe40000010802 */
[----:B------:R-:W1:Y:S04]  /*6160*/  LDSM.16.MT88.4 R16, [R239] ;  /* 0x00000000ef10783b */ /* 0x000e680000004200 */
[----:B------:R2:W3:Y:S02]  /*6170*/  MUFU.EX2 R126, R0 ;  /* 0x00000000007e7308 */ /* 0x0004e40000000800 */
[----:B--2---:R-:W-:-:S02]  /*6180*/  FSEL R0, R4, RZ, P0 ;  /* 0x000000ff04007208 */ /* 0x004fc40000000000 */
[----:B---3--:R-:W-:-:S03]  /*6190*/  F2FP.BF16.PACK_AB R4, R126, R117 ;  /* 0x000000757e04723e */ /* 0x008fc600000010ff */
[----:B------:R-:W-:-:S04]  /*61a0*/  FFMA.FTZ R3, R6, c[0x0][0x2d0], -R0 ;  /* 0x0000b40006037a23 */ /* 0x000fc80000010800 */
[----:B------:R2:W-:Y:S02]  /*61b0*/  MUFU.EX2 R109, R3 ;  /* 0x00000003006d7308 */ /* 0x0005e40000000800 */
[----:B--2---:R-:W-:-:S06]  /*61c0*/  FFMA.FTZ R3, R5, c[0x0][0x2d0], -R0 ;  /* 0x0000b40005037a23 */ /* 0x004fcc0000010800 */
[----:B------:R2:W3:Y:S02]  /*61d0*/  MUFU.EX2 R108, R3 ;  /* 0x00000003006c7308 */ /* 0x0004e40000000800 */
[----:B--2---:R-:W-:Y:S01]  /*61e0*/  FFMA.FTZ R3, R9, c[0x0][0x2d0], -R0 ;  /* 0x0000b40009037a23 */ /* 0x004fe20000010800 */
[----:B---3--:R-:W-:-:S05]  /*61f0*/  F2FP.BF16.PACK_AB R9, R108, R109 ;  /* 0x0000006d6c09723e */ /* 0x008fca00000010ff */
[----:B------:R2:W-:Y:S02]  /*6200*/  MUFU.EX2 R110, R3 ;  /* 0x00000003006e7308 */ /* 0x0005e40000000800 */
[----:B--2---:R-:W-:Y:S01]  /*6210*/  FFMA.FTZ R3, R8, c[0x0][0x2d0], -R0 ;  /* 0x0000b40008037a23 */ /* 0x004fe20000010800 */
[----:B------:R-:W-:-:S05]  /*6220*/  F2FP.BF16.PACK_AB R8, R100, R101 ;  /* 0x000000656408723e */ /* 0x000fca00000010ff */
[----:B------:R2:W3:Y:S02]  /*6230*/  MUFU.EX2 R118, R3 ;  /* 0x0000000300767308 */ /* 0x0004e40000000800 */
[----:B--2---:R-:W-:Y:S01]  /*6240*/  FFMA.FTZ R3, R20, c[0x0][0x2d0], -R2 ;  /* 0x0000b40014037a23 */ /* 0x004fe20000010802 */
[----:B---3--:R-:W-:-:S05]  /*6250*/  F2FP.BF16.PACK_AB R11, R118, R110 ;  /* 0x0000006e760b723e */ /* 0x008fca00000010ff */
[----:B------:R2:W3:Y:S02]  /*6260*/  MUFU.EX2 R125, R3 ;  /* 0x00000003007d7308 */ /* 0x0004e40000000800 */
[C---:B-1----:R-:W-:Y:S08]  /*6270*/  HMMA.16816.F32.BF16 R28, R8.reuse, R16, RZ ;  /* 0x00000010081c723c */ /* 0x042ff000000418ff */
[----:B------:R-:W-:Y:S01]  /*6280*/  HMMA.16816.F32.BF16 R20, R8, R18, RZ ;  /* 0x000000120814723c */ /* 0x000fe200000418ff */
[----:B--2---:R-:W-:Y:S01]  /*6290*/  FFMA.FTZ R3, R7, c[0x0][0x2d0], -R0 ;  /* 0x0000b40007037a23 */ /* 0x004fe20000010800 */
[----:B---3--:R-:W-:-:S03]  /*62a0*/  F2FP.BF16.PACK_AB R6, R125, R127 ;  /* 0x0000007f7d06723e */ /* 0x008fc600000010ff */
[----:B------:R1:W-:Y:S03]  /*62b0*/  MUFU.EX2 R119, R3 ;  /* 0x0000000300777308 */ /* 0x0003e60000000800 */
[----:B------:R-:W-:Y:S01]  /*62c0*/  HMMA.16816.F32.BF16 R16, R8, R32, RZ ;  /* 0x000000200810723c */ /* 0x000fe200000418ff */
[----:B-1----:R-:W-:-:S04]  /*62d0*/  FFMA.FTZ R3, R14, c[0x0][0x2d0], -R0 ;  /* 0x0000b4000e037a23 */ /* 0x002fc80000010800 */
[----:B------:R1:W2:Y:S02]  /*62e0*/  MUFU.EX2 R124, R3 ;  /* 0x00000003007c7308 */ /* 0x0002a40000000800 */
[----:B-1----:R-:W-:Y:S01]  /*62f0*/  FFMA.FTZ R3, R13, c[0x0][0x2d0], -R0 ;  /* 0x0000b4000d037a23 */ /* 0x002fe20000010800 */
[----:B--2---:R-:W-:-:S05]  /*6300*/  F2FP.BF16.PACK_AB R5, R124, R119 ;  /* 0x000000777c05723e */ /* 0x004fca00000010ff */
[----:B------:R1:W-:Y:S02]  /*6310*/  MUFU.EX2 R129, R3 ;  /* 0x0000000300817308 */ /* 0x0003e40000000800 */
[----:B-1----:R-:W-:Y:S02]  /*6320*/  FFMA.FTZ R3, R12, c[0x0][0x2d0], -R0 ;  /* 0x0000b4000c037a23 */ /* 0x002fe40000010800 */
[----:B------:R-:W-:Y:S01]  /*6330*/  HMMA.16816.F32.BF16 R12, R8, R34, RZ ;  /* 0x00000022080c723c */ /* 0x000fe200000418ff */
[----:B------:R-:W-:Y:S03]  /*6340*/  LDSM.16.MT88.4 R32, [R239+0x2000] ;  /* 0x00200000ef20783b */ /* 0x000fe60000004200 */
[----:B------:R-:W1:Y:S01]  /*6350*/  MUFU.EX2 R128, R3 ;  /* 0x0000000300807308 */ /* 0x000e620000000800 */
[----:B----4-:R-:W2:Y:S01]  /*6360*/  LDSM.16.MT88.4 R44, [R44] ;  /* 0x000000002c2c783b */ /* 0x010ea20000004200 */
[----:B-1----:R-:W-:-:S07]  /*6370*/  F2FP.BF16.PACK_AB R7, R128, R129 ;  /* 0x000000818007723e */ /* 0x002fce00000010ff */
[C---:B------:R-:W-:Y:S11]  /*6380*/  HMMA.16816.F32.BF16 R148, R4.reuse, R36, R16 ;  /* 0x000000240494723c */ /* 0x040ff60000041810 */
[C---:B------:R-:W-:Y:S01]  /*6390*/  HMMA.16816.F32.BF16 R52, R4.reuse, R38, R12 ;  /* 0x000000260434723c */ /* 0x040fe2000004180c */
[----:B------:R-:W1:Y:S07]  /*63a0*/  LDSM.16.MT88.4 R36, [R242+0x800] ;  /* 0x00080000f224783b */ /* 0x000e6e0000004200 */
[C---:B------:R-:W-:Y:S08]  /*63b0*/  HMMA.16816.F32.BF16 R156, R4.reuse, R40, R28 ;  /* 0x00000028049c723c */ /* 0x040ff0000004181c */
[----:B------:R-:W-:Y:S08]  /*63c0*/  HMMA.16816.F32.BF16 R136, R4, R42, R20 ;  /* 0x0000002a0488723c */ /* 0x000ff00000041814 */
[----:B------:R-:W-:Y:S01]  /*63d0*/  HMMA.16816.F32.BF16 R40, R8, R24, RZ ;  /* 0x000000180828723c */ /* 0x000fe200000418ff */
[----:B------:R-:W-:Y:S01]  /*63e0*/  MOV R155, R52 ;  /* 0x00000034009b7202 */ /* 0x000fe20000000f00 */
[----:B------:R-:W-:Y:S01]  /*63f0*/  IMAD.MOV.U32 R153, RZ, RZ, R54 ;  /* 0x000000ffff997224 */ /* 0x000fe200078e0036 */
[----:B------:R-:W-:-:S02]  /*6400*/  MOV R154, R53 ;  /* 0x00000035009a7202 */ /* 0x000fc40000000f00 */
[----:B------:R-:W-:Y:S02]  /*6410*/  MOV R152, R55 ;  /* 0x0000003700987202 */ /* 0x000fe40000000f00 */
[----:B------:R-:W-:Y:S01]  /*6420*/  LDSM.16.MT88.4 R52, [R242+0x1800] ;  /* 0x00180000f234783b */ /* 0x000fe20000004200 */
[C---:B------:R-:W-:Y:S08]  /*6430*/  HMMA.16816.F32.BF16 R28, R8.reuse, R26, RZ ;  /* 0x0000001a081c723c */ /* 0x040ff000000418ff */
[C---:B--2---:R-:W-:Y:S08]  /*6440*/  HMMA.16816.F32.BF16 R24, R8.reuse, R44, RZ ;  /* 0x0000002c0818723c */ /* 0x044ff000000418ff */
[C---:B------:R-:W-:Y:S01]  /*6450*/  HMMA.16816.F32.BF16 R20, R8.reuse, R46, RZ ;  /* 0x0000002e0814723c */ /* 0x040fe200000418ff */
[----:B------:R-:W2:Y:S07]  /*6460*/  LDSM.16.MT88.4 R44, [R240+0x1800] ;  /* 0x00180000f02c783b */ /* 0x000eae0000004200 */
[C---:B------:R-:W-:Y:S08]  /*6470*/  HMMA.16816.F32.BF16 R16, R8.reuse, R60, RZ ;  /* 0x0000003c0810723c */ /* 0x040ff000000418ff */
[----:B------:R-:W-:Y:S01]  /*6480*/  HMMA.16816.F32.BF16 R12, R8, R62, RZ ;  /* 0x0000003e080c723c */ /* 0x000fe200000418ff */
[----:B------:R-:W3:Y:S07]  /*6490*/  LDSM.16.MT88.4 R60, [R240+0x2000] ;  /* 0x00200000f03c783b */ /* 0x000eee0000004200 */
        /* <DEDUP_REMOVED lines=20> */
[C---:B------:R-:W-:Y:S08]  /*65e0*/  HMMA.16816.F32.BF16 R16, R4.reuse, R32, R16 ;  /* 0x000000200410723c */ /* 0x040ff00000041810 */
[----:B------:R-:W-:Y:S08]  /*65f0*/  HMMA.16816.F32.BF16 R12, R4, R34, R12 ;  /* 0x00000022040c723c */ /* 0x000ff0000004180c */
[C---:B--2---:R-:W-:Y:S08]  /*6600*/  HMMA.16816.F32.BF16 R24, R8.reuse, R44, RZ ;  /* 0x0000002c0818723c */ /* 0x044ff000000418ff */
        /* <DEDUP_REMOVED lines=12> */
[----:B------:R-:W4:Y:S07]  /*66d0*/  LDSM.16.MT88.4 R40, [R239+0x3800] ;  /* 0x00380000ef28783b */ /* 0x000f2e0000004200 */
[C---:B------:R-:W-:Y:S08]  /*66e0*/  HMMA.16816.F32.BF16 R16, R8.reuse, R52, RZ ;  /* 0x000000340810723c */ /* 0x040ff000000418ff */
[----:B------:R-:W-:Y:S01]  /*66f0*/  HMMA.16816.F32.BF16 R12, R8, R54, RZ ;  /* 0x00000036080c723c */ /* 0x000fe200000418ff */
[----:B------:R-:W5:Y:S01]  /*6700*/  LDSM.16.MT88.4 R52, [R240+0x3000] ;  /* 0x00300000f034783b */ /* 0x000f620000004200 */
[----:B------:R-:W-:Y:S01]  /*6710*/  MOV R84, R33 ;  /* 0x0000002100547202 */ /* 0x000fe20000000f00 */
[----:B------:R-:W-:Y:S01]  /*6720*/  IMAD.MOV.U32 R92, RZ, RZ, R35 ;  /* 0x000000ffff5c7224 */ /* 0x000fe200078e0023 */
[----:B------:R-:W-:-:S02]  /*6730*/  MOV R93, R34 ;  /* 0x00000022005d7202 */ /* 0x000fc40000000f00 */
[----:B------:R-:W-:Y:S02]  /*6740*/  MOV R3, R32 ;  /* 0x0000002000037202 */ /* 0x000fe40000000f00 */
[----:B------:R-:W4:Y:S01]  /*6750*/  LDSM.16.MT88.4 R32, [R241+0x3800] ;  /* 0x00380000f120783b */ /* 0x000f220000004200 */
[----:B---3--:R-:W-:Y:S08]  /*6760*/  HMMA.16816.F32.BF16 R64, R4, R60, R24 ;  /* 0x0000003c0440723c */ /* 0x008ff00000041818 */
        /* <DEDUP_REMOVED lines=12> */
[----:B----4-:R-:W-:Y:S01]  /*6830*/  HMMA.16816.F32.BF16 R88, R4, R42, R24 ;  /* 0x0000002a0458723c */ /* 0x010fe20000041818 */
        /* <DEDUP_REMOVED lines=26> */
[----:B------:R-:W-:-:S06]  /*69e0*/  IMAD.MOV.U32 R37, RZ, RZ, R134 ;  /* 0x000000ffff257224 */ /* 0x000fcc00078e0086 */
[----:B------:R-:W-:Y:S01]  /*69f0*/  MOV R39, R130 ;  /* 0x0000008200277202 */ /* 0x000fe20000000f00 */
[----:B------:R-:W-:Y:S01]  /*6a00*/  HMMA.16816.F32.BF16 R20, R8, R54, RZ ;  /* 0x000000360814723c */ /* 0x000fe200000418ff */
[----:B------:R-:W-:-:S06]  /*6a10*/  MOV R38, R131 ;  /* 0x0000008300267202 */ /* 0x000fcc0000000f00 */
[----:B------:R-:W-:Y:S01]  /*6a20*/  IMAD.MOV.U32 R54, RZ, RZ, R48 ;  /* 0x000000ffff367224 */ /* 0x000fe200078e0030 */
[C---:B--2---:R-:W-:Y:S01]  /*6a30*/  HMMA.16816.F32.BF16 R92, R4.reuse, R24, R16 ;  /* 0x00000018045c723c */ /* 0x044fe20000041810 */
[----:B------:R-:W1:Y:S01]  /*6a40*/  LDSM.16.MT88.4 R16, [R239+0x5000] ;  /* 0x00500000ef10783b */ /* 0x000e620000004200 */
[----:B------:R-:W-:Y:S01]  /*6a50*/  MOV R55, R49 ;  /* 0x0000003100377202 */ /* 0x000fe20000000f00 */
[----:B------:R-:W-:Y:S01]  /*6a60*/  IMAD.MOV.U32 R49, RZ, RZ, R35 ;  /* 0x000000ffff317224 */ /* 0x000fe200078e0023 */
[----:B------:R-:W-:Y:S02]  /*6a70*/  MOV R48, R34 ;  /* 0x0000002200307202 */ /* 0x000fe40000000f00 */
[----:B------:R-:W-:Y:S01]  /*6a80*/  MOV R34, R153 ;  /* 0x0000009900227202 */ /* 0x000fe20000000f00 */
[----:B------:R-:W-:Y:S01]  /*6a90*/  FADD.FTZ R25, R117, R3 ;  /* 0x0000000375197221 */ /* 0x000fe20000010000 */
[----:B------:R-:W-:Y:S01]  /*6aa0*/  HMMA.16816.F32.BF16 R112, R4, R26, R12 ;  /* 0x0000001a0470723c */ /* 0x000fe2000004180c */
[----:B------:R-:W-:-:S06]  /*6ab0*/  MOV R35, R152 ;  /* 0x0000009800237202 */ /* 0x000fcc0000000f00 */
[--C-:B------:R-:W-:Y:S01]  /*6ac0*/  FFMA.FTZ R27, R74, c[0x0][0x2d0], -R2.reuse ;  /* 0x0000b4004a1b7a23 */ /* 0x100fe20000010802 */
[----:B---3--:R-:W-:Y:S01]  /*6ad0*/  HMMA.16816.F32.BF16 R12, R8, R28, RZ ;  /* 0x0000001c080c723c */ /* 0x008fe200000418ff */
[----:B------:R-:W-:Y:S01]  /*6ae0*/  FFMA.FTZ R26, R73, c[0x0][0x2d0], -R2 ;  /* 0x0000b400491a7a23 */ /* 0x000fe20000010802 */
[----:B------:R-:W-:Y:S01]  /*6af0*/  MOV R74, R145 ;  /* 0x00000091004a7202 */ /* 0x000fe20000000f00 */
[----:B------:R-:W-:-:S04]  /*6b00*/  IMAD.MOV.U32 R73, RZ, RZ, R146 ;  /* 0x000000ffff497224 */ /* 0x000fc800078e0092 */
[----:B------:R-:W-:Y:S01]  /*6b10*/  FFMA.FTZ R28, R75, c[0x0][0x2d0], -R2 ;  /* 0x0000b4004b1c7a23 */ /* 0x000fe20000010802 */
[----:B------:R-:W-:Y:S01]  /*6b20*/  HMMA.16816.F32.BF16 R104, R4, R50, R20 ;  /* 0x000000320468723c */ /* 0x000fe20000041814 */
[----:B------:R-:W2:Y:S01]  /*6b30*/  LDSM.16.MT88.4 R20, [R241+0x4800] ;  /* 0x00480000f114783b */ /* 0x000ea20000004200 */
[----:B------:R-:W-:Y:S01]  /*6b40*/  FFMA.FTZ R29, R70, c[0x0][0x2d0], -R0 ;  /* 0x0000b400461d7a23 */ /* 0x000fe20000010800 */
[----:B------:R-:W-:-:S04]  /*6b50*/  MOV R75, R144 ;  /* 0x00000090004b7202 */ /* 0x000fc80000000f00 */
[----:B------:R-:W-:Y:S02]  /*6b60*/  MOV R50, R32 ;  /* 0x0000002000327202 */ /* 0x000fe40000000f00 */
[----:B------:R-:W-:Y:S01]  /*6b70*/  MOV R51, R33 ;  /* 0x0000002100337202 */ /* 0x000fe20000000f00 */
[----:B------:R-:W-:Y:S01]  /*6b80*/  IMAD.MOV.U32 R33, RZ, RZ, R154 ;  /* 0x000000ffff217224 */ /* 0x000fe200078e009a */
        /* <DEDUP_REMOVED lines=78> */
[----:B------:R-:W4:Y:S07]  /*7070*/  LDL R9, [R1+0xa0] ;  /* 0x0000a00001097983 */ /* 0x000f2e0000100800 */
[----:B------:R-:W-:Y:S01]  /*7080*/  HMMA.16816.F32.BF16 R12, R4, R10, R12 ;  /* 0x0000000a040c723c */ /* 0x000fe2000004180c */
[----:B------:R-:W4:Y:S04]  /*7090*/  LDL R10, [R1+0x9c] ;  /* 0x00009c00010a7983 */ /* 0x000f280000100800 */
[----:B------:R-:W4:Y:S04]  /*70a0*/  LDL.LU R3, [R1+0x34] ;  /* 0x0000340001037983 */ /* 0x000f280000300800 */
[----:B------:R-:W4:Y:S01]  /*70b0*/  LDL R8, [R1+0x64] ;  /* 0x0000640001087983 */ /* 0x000f220000100800 */
[----:B---3--:R-:W-:Y:S03]  /*70c0*/  HMMA.16816.F32.BF16 R68, R128, R72, R80 ;  /* 0x000000488044723c */ /* 0x008fe60000041850 */
[----:B------:R-:W3:Y:S01]  /*70d0*/  LDSM.16.MT88.4 R80, [R241+0x4000] ;  /* 0x00400000f150783b */ /* 0x000ee20000004200 */
[----:B------:R-:W-:-:S03]  /*70e0*/  MOV R2, c[0x0][0x2c4] ;  /* 0x0000b10000027a02 */ /* 0x000fc60000000f00 */
[----:B------:R-:W-:Y:S01]  /*70f0*/  LDSM.16.MT88.4 R4, [R242+0x5800] ;  /* 0x00580000f204783b */ /* 0x000fe20000004200 */
[C---:B------:R-:W-:Y:S03]  /*7100*/  HMMA.16816.F32.BF16 R72, R128.reuse, R74, R88 ;  /* 0x0000004a8048723c */ /* 0x040fe60000041858 */
[----:B------:R-:W3:Y:S05]  /*7110*/  LDSM.16.MT88.4 R88, [R240+0x4000] ;  /* 0x00400000f058783b */ /* 0x000eea0000004200 */
[C---:B-1----:R-:W-:Y:S08]  /*7120*/  HMMA.16816.F32.BF16 R36, R128.reuse, R40, R36 ;  /* 0x000000288024723c */ /* 0x042ff00000041824 */
[C---:B------:R-:W-:Y:S08]  /*7130*/  HMMA.16816.F32.BF16 R40, R128.reuse, R42, R44 ;  /* 0x0000002a8028723c */ /* 0x040ff0000004182c */
[C---:B--2---:R-:W-:Y:S01]  /*7140*/  HMMA.16816.F32.BF16 R44, R128.reuse, R48, R56 ;  /* 0x00000030802c723c */ /* 0x044fe20000041838 */
[----:B------:R-:W1:Y:S07]  /*7150*/  LDSM.16.MT88.4 R56, [R240+0x2800] ;  /* 0x00280000f038783b */ /* 0x000e6e0000004200 */
[C---:B---3--:R-:W-:Y:S08]  /*7160*/  HMMA.16816.F32.BF16 R76, R128.reuse, R80, R76 ;  /* 0x00000050804c723c */ /* 0x048ff0000004184c */
[C---:B------:R-:W-:Y:S08]  /*7170*/  HMMA.16816.F32.BF16 R84, R128.reuse, R88, R84 ;  /* 0x000000588054723c */ /* 0x040ff00000041854 */
[C---:B------:R-:W-:Y:S01]  /*7180*/  HMMA.16816.F32.BF16 R88, R128.reuse, R90, R104 ;  /* 0x0000005a8058723c */ /* 0x040fe20000041868 */
[----:B------:R-:W2:Y:S07]  /*7190*/  LDSM.16.MT88.4 R104, [R239+0x5800] ;  /* 0x00580000ef68783b */ /* 0x000eae0000004200 */
[----:B------:R-:W-:Y:S01]  /*71a0*/  HMMA.16816.F32.BF16 R80, R128, R82, R96 ;  /* 0x000000528050723c */ /* 0x000fe20000041860 */
[----:B------:R-:W3:Y:S01]  /*71b0*/  LDSM.16.MT88.4 R96, [R242+0x4000] ;  /* 0x00400000f260783b */ /* 0x000ee20000004200 */
[----:B------:R-:W-:-:S06]  /*71c0*/  ISETP.NE.AND P1, PT, R2, 0x1, PT ;  /* 0x000000010200780c */ /* 0x000fcc0003f25270 */
[C---:B------:R-:W-:Y:S08]  /*71d0*/  HMMA.16816.F32.BF16 R48, R128.reuse, R50, R52 ;  /* 0x000000328030723c */ /* 0x040ff00000041834 */
[C---:B-1----:R-:W-:Y:S01]  /*71e0*/  HMMA.16816.F32.BF16 R52, R128.reuse, R56, R64 ;  /* 0x000000388034723c */ /* 0x042fe20000041840 */
[----:B------:R-:W1:Y:S07]  /*71f0*/  LDSM.16.MT88.4 R64, [R242+0x2800] ;  /* 0x00280000f240783b */ /* 0x000e6e0000004200 */
[C---:B--2---:R-:W-:Y:S08]  /*7200*/  HMMA.16816.F32.BF16 R100, R128.reuse, R104, R100 ;  /* 0x000000688064723c */ /* 0x044ff00000041864 */
[C---:B---3--:R-:W-:Y:S08]  /*7210*/  HMMA.16816.F32.BF16 R92, R128.reuse, R96, R92 ;  /* 0x00000060805c723c */ /* 0x048ff0000004185c */
[C---:B------:R-:W-:Y:S01]  /*7220*/  HMMA.16816.F32.BF16 R104, R128.reuse, R106, R120 ;  /* 0x0000006a8068723c */ /* 0x040fe20000041878 */
[----:B------:R-:W2:Y:S07]  /*7230*/  LDSM.16.MT88.4 R120, [R240+0x5800] ;  /* 0x00580000f078783b */ /* 0x000eae0000004200 */
[C---:B------:R-:W-:Y:S01]  /*7240*/  HMMA.16816.F32.BF16 R96, R128.reuse, R98, R112 ;  /* 0x000000628060723c */ /* 0x040fe20000041870 */
[----:B------:R-:W3:Y:S07]  /*7250*/  LDSM.16.MT88.4 R112, [R241+0x5800] ;  /* 0x00580000f170783b */ /* 0x000eee0000004200 */
        /* <DEDUP_REMOVED lines=10> */
[----:B------:R-:W-:-:S04]  /*7300*/  @P1 SHF.R.U32.HI R0, RZ, c[0x0][0x2cc], R2 ;  /* 0x0000b300ff001a19 */ /* 0x000fc80000011602 */
[----:B----4-:R-:W-:-:S05]  /*7310*/  IADD3 R0, R0, R9, -R10 ;  /* 0x0000000900007210 */ /* 0x010fca0007ffe80a */
[----:B------:R-:W-:-:S05]  /*7320*/  IMAD.HI R0, R0, 0x2aaaaaab, RZ ;  /* 0x2aaaaaab00007827 */ /* 0x000fca00078e02ff */
[----:B------:R-:W-:-:S04]  /*7330*/  SHF.R.U32.HI R2, RZ, 0x1f, R0 ;  /* 0x0000001fff027819 */ /* 0x000fc80000011600 */
[----:B------:R-:W-:Y:S02]  /*7340*/  LEA.HI.SX32 R0, R0, R2, 0x1d ;  /* 0x0000000200007211 */ /* 0x000fe400078feaff */
[----:B------:R-:W-:Y:S02]  /*7350*/  IADD3 R3, R3, -0x2, RZ ;  /* 0xfffffffe03037810 */ /* 0x000fe40007ffe0ff */
[----:B------:R-:W-:-:S03]  /*7360*/  IMNMX R0, R8, R0, !PT ;  /* 0x0000000008007217 */ /* 0x000fc60007800200 */
[----:B------:R1:W-:Y:S04]  /*7370*/  STL [R1+0x24], R3 ;  /* 0x0000240301007387 */ /* 0x0003e80000100800 */
[----:B------:R1:W-:Y:S01]  /*7380*/  STL [R1+0x6c], R0 ;  /* 0x00006c0001007387 */ /* 0x0003e20000100800 */
[----:B------:R-:W-:Y:S11]  /*7390*/  ISETP.GE.AND P0, PT, R3, R0, PT ;  /* 0x000000000300720c */ /* 0x000ff60003f06270 */
[----:B------:R-:W-:Y:S02]  /*73a0*/  @!UPT UIADD3 URZ, URZ, URZ, URZ ;  /* 0x0000003f3f3ff290 */ /* 0x000fe4000fffe03f */
[----:B------:R-:W-:Y:S05]  /*73b0*/  @!P0 BRA `(.L_x_1133) ;  /* 0x00003a1000008947 */ /* 0x000fea0003800000 */
[----:B-1----:R-:W-:Y:S02]  /*73c0*/  MOV R0, R3 ;  /* 0x0000000300007202 */ /* 0x002fe40000000f00 */
[----:B------:R-:W-:Y:S02]  /*73d0*/  MOV R135, R132 ;  /* 0x0000008400877202 */ /* 0x000fe40000000f00 */
[----:B------:R-:W-:Y:S01]  /*73e0*/  MOV R134, R133 ;  /* 0x0000008500867202 */ /* 0x000fe20000000f00 */
[----:B------:R1:W-:Y:S04]  /*73f0*/  STL [R1+0x34], R0 ;  /* 0x0000340001007387 */ /* 0x0003e80000100800 */
.L_x_1146:
[----:B------:R-:W2:Y:S01]  /*7400*/  LDL R4, [R1+0x4] ;  /* 0x0000040001047983 */ /* 0x000ea20000100800 */
[----:B------:R-:W-:Y:S04]  /*7410*/  DEPBAR.LE SB0, 0x0 ;  /* 0x000080000000791a */ /* 0x000fe80000000000 */
[----:B------:R-:W3:Y:S01]  /*7420*/  LDL R2, [R1+0x34] ;  /* 0x0000340001027983 */ /* 0x000ee20000100800 */
[----:B------:R-:W-:Y:S01]  /*7430*/  WARPSYNC 0xffffffff ;  /* 0xffffffff00007948 */ /* 0x000fe20003800000 */
[----:B------:R-:W-:Y:S02]  /*7440*/  BSSY B0, `(.L_x_1134) ;  /* 0x0000061000007945 */ /* 0x000fe40003800000 */
[----:B------:R-:W4:Y:S04]  /*7450*/  LDL R3, [R1+0x8] ;  /* 0x0000080001037983 */ /* 0x000f280000100800 */
[----:B-1----:R-:W3:Y:S04]  /*7460*/  LDL R0, [R1+0x64] ;  /* 0x0000640001007983 */ /* 0x002ee80000100800 */
        /* <DEDUP_REMOVED lines=29> */
.L_x_1233:
[----:B------:R-:W-:-:S05]  /*7640*/  BRA.DIV ~URZ, `(.L_x_1137) ;  /* 0x0000d9327f007947 */ /* 0x000fca000b800000 */
[----:B------:R4:W2:Y:S02]  /*7650*/  SHFL.IDX PT, R0, R12, RZ, 0x181f ;  /* 0x00181fff0c007589 */ /* 0x0008a400000e0000 */
.L_x_1234:
        /* <DEDUP_REMOVED lines=27> */
[----:B------:R-:W-:Y:S05]  /*7810*/  IMAD.X R3, R4, 0x1, R21, P0 ;  /* 0x0000000104037824 */ /* 0x000fea00000e0615 */
[----:B------:R3:W-:Y:S02]  /*7820*/  LDGSTS.E.BYPASS.LTC128B.128 [R14+0x7080], [R2.64], !P4 ;  /* 0x07080000020e7fae */ /* 0x0007e4000e101d46 */
[----:B---3--:R-:W-:Y:S02]  /*7830*/  IADD3 R2, P0, R0, R13, RZ ;  /* 0x0000000d00027210 */ /* 0x008fe40007f1e0ff */
[----:B------:R-:W3:Y:S03]  /*7840*/  S2R R13, SR_TID.X ;  /* 0x00000000000d7919 */ /* 0x000ee60000002100 */
[----:B------:R-:W-:Y:S05]  /*7850*/  IMAD.X R3, R4, 0x1, R20, P0 ;  /* 0x0000000104037824 */ /* 0x000fea00000e0614 */
[----:B------:R2:W-:Y:S01]  /*7860*/  LDGSTS.E.BYPASS.LTC128B.128 [R14+0x8880], [R2.64], !P1 ;  /* 0x08880000020e7fae */ /* 0x0005e2000c901d46 */
[----:B---3--:R-:W-:Y:S11]  /*7870*/  ISETP.GT.AND P0, PT, R13, 0x7f, PT ;  /* 0x0000007f0d00780c */ /* 0x008ff60003f04270 */
[----:B------:R-:W-:Y:S02]  /*7880*/  @!UPT UIADD3 URZ, URZ, URZ, URZ ;  /* 0x0000003f3f3ff290 */ /* 0x000fe4000fffe03f */
[----:B------:R-:W-:-:S05]  /*7890*/  @P0 BRA `(.L_x_1135) ;  /* 0x000001b000000947 */ /* 0x000fca0003800000 */
[----:B--2---:R-:W-:-:S05]  /*78a0*/  BRA.DIV ~URZ, `(.L_x_1138) ;  /* 0x0000d7327f007947 */ /* 0x004fca000b800000 */
[----:B------:R2:W3:Y:S04]  /*78b0*/  SHFL.IDX PT, R4, R5, 0x1, 0x181f ;  /* 0x00381f0005047f89 */ /* 0x0004e800000e0000 */
[----:B------:R2:W4:Y:S02]  /*78c0*/  SHFL.IDX PT, R0, R12, 0x1, 0x181f ;  /* 0x00381f000c007f89 */ /* 0x00052400000e0000 */
.L_x_1235:
        /* <DEDUP_REMOVED lines=8> */
[----:B------:R-:W3:Y:S01]  /*7950*/  LDL R12, [R1+0x48] ;  /* 0x00004800010c7983 */ /* 0x000ee20000100800 */
[----:B-----5:R-:W-:Y:S05]  /*7960*/  IADD3 R2, P0, R0, R2, RZ ;  /* 0x0000000200027210 */ /* 0x020fea0007f1e0ff */
[----:B--2---:R-:W-:Y:S05]  /*7970*/  IMAD.X R3, R4, 0x1, R20, P0 ;  /* 0x0000000104037824 */ /* 0x004fea00000e0614 */
[----:B------:R-:W-:Y:S01]  /*7980*/  @!PT LDS RZ, [RZ] ;  /* 0x00000000fffff984 */ /* 0x000fe20000000800 */
[----:B------:R-:W-:Y:S01]  /*7990*/  @!PT LDS RZ, [RZ] ;  /* 0x00000000fffff984 */ /* 0x000fe20000000800 */
[----:B------:R-:W-:Y:S01]  /*79a0*/  @!PT LDS RZ, [RZ] ;  /* 0x00000000fffff984 */ /* 0x000fe20000000800 */
[----:B----4-:R3:W-:Y:S02]  /*79b0*/  LDGSTS.E.BYPASS.LTC128B.128 [R5+0x5080], [R2.64], !P3 ;  /* 0x0508000002057fae */ /* 0x0107e4000d901d46 */
[----:B---3--:R-:W-:Y:S05]  /*79c0*/  IADD3 R2, P0, R0, R15, RZ ;  /* 0x0000000f00027210 */ /* 0x008fea0007f1e0ff */
[----:B------:R-:W-:Y:S01]  /*79d0*/  IMAD.X R3, R4, 0x1, R7, P0 ;  /* 0x0000000104037824 */ /* 0x000fe200000e0607 */
[----:B------:R-:W-:Y:S04]  /*79e0*/  IADD3 R6, P0, R0, R6, RZ ;  /* 0x0000000600067210 */ /* 0x000fe80007f1e0ff */
[----:B------:R2:W-:Y:S01]  /*79f0*/  LDGSTS.E.BYPASS.LTC128B.128 [R5+0x6880], [R2.64], !P2 ;  /* 0x0688000002057fae */ /* 0x0005e2000d101d46 */
[----:B------:R-:W-:Y:S05]  /*7a00*/  IMAD.X R7, R4, 0x1, R14, P0 ;  /* 0x0000000104077824 */ /* 0x000fea00000e060e */
[----:B------:R3:W-:Y:S01]  /*7a10*/  LDGSTS.E.BYPASS.LTC128B.128 [R5+0x8080], [R6.64], !P4 ;  /* 0x0808000006057fae */ /* 0x0007e2000e101d46 */
[----:B--2---:R-:W-:Y:S05]  /*7a20*/  IADD3 R2, P0, R0, R13, RZ ;  /* 0x0000000d00027210 */ /* 0x004fea0007f1e0ff */
[----:B------:R-:W-:Y:S05]  /*7a30*/  IMAD.X R3, R4, 0x1, R12, P0 ;  /* 0x0000000104037824 */ /* 0x000fea00000e060c */
[----:B------:R3:W-:Y:S03]  /*7a40*/  LDGSTS.E.BYPASS.LTC128B.128 [R5+0x9880], [R2.64], !P1 ;  /* 0x0988000002057fae */ /* 0x0007e6000c901d46 */
.L_x_1135:
[----:B--2---:R-:W-:Y:S05]  /*7a50*/  BSYNC B0 ;  /* 0x0000000000007941 */ /* 0x004fea0003800000 */
.L_x_1134:
[----:B------:R-:W0:Y:S01]  /*7a60*/  LDGDEPBAR ;  /* 0x00000000000079af */ /* 0x000e220000000000 */
[----:B------:R-:W-:Y:S01]  /*7a70*/  WARPSYNC 0xffffffff ;  /* 0xffffffff00007948 */ /* 0x000fe20003800000 */
[C---:B-1-3--:R-:W-:Y:S01]  /*7a80*/  HMMA.16816.F32.BF16 R4, R160.reuse, R8, RZ ;  /* 0x00000008a004723c */ /* 0x04afe200000418ff */
        /* <DEDUP_REMOVED lines=164> */
[----:B------:R-:W1:Y:S01]  /*84d0*/  MUFU.TANH R132, R2 ;  /* 0x0000000200847308 */ /* 0x000e620000002400 */
[----:B--2---:R-:W-:Y:S09]  /*84e0*/  FMUL.FTZ R0, R12, c[0x0][0x320] ;  /* 0x0000c8000c007a20 */ /* 0x004ff20000410000 */
[----:B------:R2:W4:Y:S02]  /*84f0*/  MUFU.TANH R133, R0 ;  /* 0x0000000000857308 */ /* 0x0005240000002400 */
        /* <DEDUP_REMOVED lines=31> */
[----:B------:R-:W-:Y:S02]  /*86f0*/  IMAD.MOV.U32 R5, RZ, RZ, RZ ;  /* 0x000000ffff057224 */ /* 0x000fe400078e00ff */
[----:B------:R-:W-:Y:S01]  /*8700*/  IMAD.MOV.U32 R2, RZ, RZ, c[0x0][0x2b8] ;  /* 0x0000ae00ff027624 */ /* 0x000fe200078e00ff */
[----:B------:R-:W4:Y:S04]  /*8710*/  LDL R3, [R1+0x68] ;  /* 0x0000680001037983 */ /* 0x000f280000100800 */
[----:B------:R-:W-:Y:S01]  /*8720*/  ISETP.NE.AND P1, PT, R2, 0x1, PT ;  /* 0x000000010200780c */ /* 0x000fe20003f25270 */
[----:B------:R-:W5:Y:S04]  /*8730*/  LDL.64 R18, [R1+0x80] ;  /* 0x0000800001127983 */ /* 0x000f680000100a00 */
[----:B--2---:R-:W2:Y:S04]  /*8740*/  LDL R16, [R1+0x94] ;  /* 0x0000940001107983 */ /* 0x004ea80000100800 */
[----:B------:R-:W2:Y:S04]  /*8750*/  LDL R6, [R1+0x90] ;  /* 0x0000900001067983 */ /* 0x000ea80000100800 */
[----:B------:R-:W1:Y:S01]  /*8760*/  S2R R7, SR_TID.X ;  /* 0x0000000000077919 */ /* 0x000e620000002100 */
[----:B---3--:R-:W-:Y:S03]  /*8770*/  IMAD R2, R8, 0x30, R9 ;  /* 0x0000003008027824 */ /* 0x008fe600078e0209 */
[----:B------:R-:W3:Y:S02]  /*8780*/  LDL.64 R8, [R1+0x78] ;  /* 0x0000780001087983 */ /* 0x000ee40000100a00 */
[----:B----4-:R-:W-:Y:S05]  /*8790*/  IADD3 R2, R2, -0x30, R3 ;  /* 0xffffffd002027810 */ /* 0x010fea0007ffe003 */
[----:B------:R-:W-:Y:S04]  /*87a0*/  @P1 IMAD.HI.U32 R3, R2, c[0x0][0x2bc], RZ ;  /* 0x0000af0002031a27 */ /* 0x000fe800078e00ff */
[----:B------:R-:W-:Y:S01]  /*87b0*/  IMAD.MOV.U32 R0, RZ, RZ, R2 ;  /* 0x000000ffff007224 */ /* 0x000fe200078e0002 */
[----:B------:R-:W-:Y:S04]  /*87c0*/  @P1 SHF.R.U32.HI R0, RZ, c[0x0][0x2c0], R3 ;  /* 0x0000b000ff001a19 */ /* 0x000fe80000011603 */
[C---:B-----5:R-:W-:Y:S01]  /*87d0*/  @!P6 IADD3 R3, P0, R0.reuse, R18, RZ ;  /* 0x000000120003e210 */ /* 0x060fe20007f1e0ff */
[----:B------:R-:W-:Y:S03]  /*87e0*/  IMAD.MOV R4, RZ, RZ, -R0 ;  /* 0x000000ffff047224 */ /* 0x000fe600078e0a00 */
[----:B--2---:R-:W-:Y:S01]  /*87f0*/  @!P6 LEA.HI.X.SX32 R0, R0, R16, 0x1, P0 ;  /* 0x000000100000e211 */ /* 0x004fe200000f0eff */
[----:B------:R-:W-:Y:S01]  /*8800*/  IMAD R4, R4, c[0x0][0x2b8], R2 ;  /* 0x0000ae0004047a24 */ /* 0x000fe200078e0202 */
[C---:B------:R-:W-:Y:S04]  /*8810*/  @!P6 LEA R2, P0, R3.reuse, c[0x0][0x2a0], 0x2 ;  /* 0x0000a8000302ea11 */ /* 0x040fe800078010ff */
[----:B------:R-:W-:Y:S01]  /*8820*/  @!P6 LEA.HI.X R3, R3, c[0x0][0x2a4], R0, 0x2, P0 ;  /* 0x0000a9000303ea11 */ /* 0x000fe200000f1400 */
[----:B------:R2:W-:Y:S01]  /*8830*/  STL [R1+0x30], R4 ;  /* 0x0000300401007387 */ /* 0x0005e20000100800 */
[----:B------:R-:W-:Y:S03]  /*8840*/  SHF.R.S32.HI R0, RZ, 0x1f, R4 ;  /* 0x0000001fff007819 */ /* 0x000fe60000011404 */
[----:B------:R4:W5:Y:S02]  /*8850*/  @!P6 LDG.E R5, [R2.64] ;  /* 0x000000060205e981 */ /* 0x000964000c1e1900 */
[----:B------:R-:W-:Y:S04]  /*8860*/  IMAD R0, R0, c[0x0][0x1e0], RZ ;  /* 0x0000780000007a24 */ /* 0x000fe800078e02ff */
[C---:B------:R-:W-:Y:S02]  /*8870*/  IMAD R0, R4.reuse, c[0x0][0x1e4], R0 ;  /* 0x0000790004007a24 */ /* 0x040fe400078e0200 */
[----:B----4-:R-:W-:Y:S04]  /*8880*/  IMAD.WIDE.U32 R2, R4, c[0x0][0x1e0], RZ ;  /* 0x0000780004027a25 */ /* 0x010fe800078e00ff */
[----:B------:R-:W-:Y:S01]  /*8890*/  IMAD.IADD R3, R3, 0x1, R0 ;  /* 0x0000000103037824 */ /* 0x000fe200078e0200 */
[----:B-----5:R-:W-:Y:S01]  /*88a0*/  SHF.R.S32.HI R0, RZ, 0x1f, R5 ;  /* 0x0000001fff007819 */ /* 0x020fe20000011405 */
[----:B------:R1:W-:Y:S02]  /*88b0*/  STL [R1+0x2c], R5 ;  /* 0x00002c0501007387 */ /* 0x0003e40000100800 */
[C---:B------:R-:W-:Y:S04]  /*88c0*/  IMAD.WIDE.U32 R2, R5.reuse, c[0x0][0x1f0], R2 ;  /* 0x00007c0005027a25 */ /* 0x040fe800078e0002 */
[----:B--2---:R-:W-:Y:S01]  /*88d0*/  IMAD R4, R0, c[0x0][0x1f0], RZ ;  /* 0x00007c0000047a24 */ /* 0x004fe200078e02ff */
[----:B---3--:R-:W-:Y:S03]  /*88e0*/  IADD3 R0, P0, R8, R2, RZ ;  /* 0x0000000208007210 */ /* 0x008fe60007f1e0ff */
[----:B------:R-:W-:Y:S05]  /*88f0*/  IMAD R4, R5, c[0x0][0x1f4], R4 ;  /* 0x00007d0005047a24 */ /* 0x000fea00078e0204 */
[----:B------:R-:W-:Y:S02]  /*8900*/  IADD3.X R2, R6, R3, R4, P0, !PT ;  /* 0x0000000306027210 */ /* 0x000fe400007fe404 */
[C---:B------:R-:W-:Y:S04]  /*8910*/  LEA R9, P0, R0.reuse, c[0x0][0x1c8], 0x1 ;  /* 0x0000720000097a11 */ /* 0x040fe800078008ff */
[----:B------:R-:W-:Y:S02]  /*8920*/  LEA.HI.X R8, R0, c[0x0][0x1cc], R2, 0x1, P0 ;  /* 0x0000730000087a11 */ /* 0x000fe400000f0c02 */
[----:B-1----:R-:W-:Y:S04]  /*8930*/  SHF.R.S32.HI R5, RZ, 0x1f, R7 ;  /* 0x0000001fff057819 */ /* 0x002fe80000011407 */
[----:B------:R-:W-:Y:S04]  /*8940*/  LEA.HI R5, R5, R7, RZ, 0x3 ;  /* 0x0000000705057211 */ /* 0x000fe800078f18ff */
[----:B------:R-:W-:Y:S04]  /*8950*/  SHF.R.S32.HI R5, RZ, 0x3, R5 ;  /* 0x00000003ff057819 */ /* 0x000fe80000011405 */
[----:B------:R-:W-:Y:S04]  /*8960*/  IADD3 R5, -R5, 0x30, RZ ;  /* 0x0000003005057810 */ /* 0x000fe80007ffe1ff */
[----:B------:R-:W-:Y:S01]  /*8970*/  ISETP.GE.AND P0, PT, R5, 0x1, PT ;  /* 0x000000010500780c */ /* 0x000fe20003f06270 */
[----:B------:R-:W-:-:S10]  /*8980*/  BRA.DIV ~URZ, `(.L_x_1141) ;  /* 0x0000c7127f007947 */ /* 0x000fd4000b800000 */
[----:B------:R1:W2:Y:S02]  /*8990*/  SHFL.IDX PT, R4, R8, RZ, 0x181f ;  /* 0x00181fff08047589 */ /* 0x0002a400000e0000 */
.L_x_1236:
[----:B------:R-:W-:-:S05]  /*89a0*/  BRA.DIV ~URZ, `(.L_x_1142) ;  /* 0x0000c7627f007947 */ /* 0x000fca000b800000 */
[----:B------:R3:W4:Y:S02]  /*89b0*/  SHFL.IDX PT, R0, R9, RZ, 0x181f ;  /* 0x00181fff09007589 */ /* 0x00072400000e0000 */
.L_x_1237:
        /* <DEDUP_REMOVED lines=13> */
[----:B-----5:R-:W-:Y:S02]  /*8a90*/  @P0 ISETP.GE.AND P1, PT, R7, c[0x0][0x1d4], PT ;  /* 0x0000750007000a0c */ /* 0x020fe40003f26270 */
[----:B---3--:R-:W-:Y:S05]  /*8aa0*/  @P0 IADD3 R6, P2, R0, R6, RZ ;  /* 0x0000000600060210 */ /* 0x008fea0007f5e0ff */
[----:B----4-:R-:W-:Y:S06]  /*8ab0*/  @P0 IMAD.X R7, R4, 0x1, R24, P2 ;  /* 0x0000000104070824 */ /* 0x010fec00010e0618 */
[----:B------:R-:W-:Y:S01]  /*8ac0*/  @!PT LDS RZ, [RZ] ;  /* 0x00000000fffff984 */ /* 0x000fe20000000800 */
[----:B------:R-:W-:Y:S01]  /*8ad0*/  @!PT LDS RZ, [RZ] ;  /* 0x00000000fffff984 */ /* 0x000fe20000000800 */
[----:B------:R-:W-:Y:S01]  /*8ae0*/  @!PT LDS RZ, [RZ] ;  /* 0x00000000fffff984 */ /* 0x000fe20000000800 */
[----:B--2---:R2:W-:Y:S01]  /*8af0*/  @P0 LDGSTS.E.BYPASS.LTC128B.128 [R16+0x14080], [R6.64], !P1 ;  /* 0x1408000006100fae */ /* 0x0045e2000c901d46 */
[----:B------:R-:W-:Y:S02]  /*8b00*/  @P0 ISETP.GE.AND P1, PT, R3, c[0x0][0x1d4], PT ;  /* 0x0000750003000a0c */ /* 0x000fe40003f26270 */
[----:B------:R-:W-:Y:S05]  /*8b10*/  @P0 IADD3 R2, P2, R0, R2, RZ ;  /* 0x0000000200020210 */ /* 0x000fea0007f5e0ff */
[----:B------:R-:W-:Y:S06]  /*8b20*/  @P0 IMAD.X R3, R4, 0x1, R23, P2 ;  /* 0x0000000104030824 */ /* 0x000fec00010e0617 */
[----:B------:R3:W-:Y:S01]  /*8b30*/  @P0 LDGSTS.E.BYPASS.LTC128B.128 [R16+0x15880], [R2.64], !P1 ;  /* 0x1588000002100fae */ /* 0x0007e2000c901d46 */
[----:B------:R-:W-:Y:S02]  /*8b40*/  @P0 ISETP.GE.AND P1, PT, R22, c[0x0][0x1d4], PT ;  /* 0x0000750016000a0c */ /* 0x000fe40003f26270 */
[----:B---3--:R-:W-:Y:S05]  /*8b50*/  @P0 IADD3 R2, P2, R0, R21, RZ ;  /* 0x0000001500020210 */ /* 0x008fea0007f5e0ff */
[----:B------:R-:W-:Y:S06]  /*8b60*/  @P0 IMAD.X R3, R4, 0x1, R20, P2 ;  /* 0x0000000104030824 */ /* 0x000fec00010e0614 */
[----:B------:R3:W-:Y:S01]  /*8b70*/  @P0 LDGSTS.E.BYPASS.LTC128B.128 [R16+0x17080], [R2.64], !P1 ;  /* 0x1708000002100fae */ /* 0x0007e2000c901d46 */
[----:B------:R-:W-:Y:S02]  /*8b80*/  @P0 ISETP.GE.AND P1, PT, R19, c[0x0][0x1d4], PT ;  /* 0x0000750013000a0c */ /* 0x000fe40003f26270 */
[----:B---3--:R-:W-:Y:S05]  /*8b90*/  @P0 IADD3 R2, P2, R0, R18, RZ ;  /* 0x0000001200020210 */ /* 0x008fea0007f5e0ff */
[----:B------:R-:W-:Y:S06]  /*8ba0*/  @P0 IMAD.X R3, R4, 0x1, R17, P2 ;  /* 0x0000000104030824 */ /* 0x000fec00010e0611 */
[----:B------:R2:W-:Y:S01]  /*8bb0*/  @P0 LDGSTS.E.BYPASS.LTC128B.128 [R16+0x18880], [R2.64], !P1 ;  /* 0x1888000002100fae */ /* 0x0005e2000c901d46 */
[----:B------:R-:W-:Y:S01]  /*8bc0*/  ISETP.GE.AND P0, PT, R5, 0x21, PT ;  /* 0x000000210500780c */ /* 0x000fe20003f06270 */
[----:B------:R-:W-:-:S06]  /*8bd0*/  BRA.DIV ~URZ, `(.L_x_1143) ;  /* 0x0000c5927f007947 */ /* 0x000fcc000b800000 */
[----:B------:R3:W4:Y:S04]  /*8be0*/  SHFL.IDX PT, R4, R8, 0x1, 0x181f ;  /* 0x00381f0008047f89 */ /* 0x00072800000e0000 */
[----:B------:R3:W1:Y:S02]  /*8bf0*/  SHFL.IDX PT, R0, R9, 0x1, 0x181f ;  /* 0x00381f0009007f89 */ /* 0x00066400000e0000 */
.L_x_1238:
        /* <DEDUP_REMOVED lines=13> */
[----:B--2---:R-:W-:Y:S02]  /*8cd0*/  @P0 ISETP.GE.AND P1, PT, R7, c[0x0][0x1d4], PT ;  /* 0x0000750007000a0c */ /* 0x004fe40003f26270 */
[----:B-----5:R-:W-:Y:S05]  /*8ce0*/  @P0 IADD3 R6, P2, R0, R6, RZ ;  /* 0x0000000600060210 */ /* 0x020fea0007f5e0ff */
[----:B---3--:R-:W-:Y:S06]  /*8cf0*/  @P0 IMAD.X R7, R4, 0x1, R21, P2 ;  /* 0x0000000104070824 */ /* 0x008fec00010e0615 */
[----:B------:R-:W-:Y:S01]  /*8d00*/  @!PT LDS RZ, [RZ] ;  /* 0x00000000fffff984 */ /* 0x000fe20000000800 */
[----:B------:R-:W-:Y:S01]  /*8d10*/  @!PT LDS RZ, [RZ] ;  /* 0x00000000fffff984 */ /* 0x000fe20000000800 */
[----:B------:R-:W-:Y:S01]  /*8d20*/  @!PT LDS RZ, [RZ] ;  /* 0x00000000fffff984 */ /* 0x000fe20000000800 */
[----:B----4-:R1:W-:Y:S01]  /*8d30*/  @P0 LDGSTS.E.BYPASS.LTC128B.128 [R5+0x15080], [R6.64], !P1 ;  /* 0x1508000006050fae */ /* 0x0103e2000c901d46 */
[----:B------:R-:W-:Y:S02]  /*8d40*/  @P0 ISETP.GE.AND P1, PT, R3, c[0x0][0x1d4], PT ;  /* 0x0000750003000a0c */ /* 0x000fe40003f26270 */
[----:B------:R-:W-:Y:S05]  /*8d50*/  @P0 IADD3 R2, P2, R0, R2, RZ ;  /* 0x0000000200020210 */ /* 0x000fea0007f5e0ff */
[----:B------:R-:W-:Y:S06]  /*8d60*/  @P0 IMAD.X R3, R4, 0x1, R20, P2 ;  /* 0x0000000104030824 */ /* 0x000fec00010e0614 */
[----:B------:R2:W-:Y:S01]  /*8d70*/  @P0 LDGSTS.E.BYPASS.LTC128B.128 [R5+0x16880], [R2.64], !P1 ;  /* 0x1688000002050fae */ /* 0x0005e2000c901d46 */
[----:B------:R-:W-:Y:S02]  /*8d80*/  @P0 ISETP.GE.AND P1, PT, R19, c[0x0][0x1d4], PT ;  /* 0x0000750013000a0c */ /* 0x000fe40003f26270 */
[----:B--2---:R-:W-:Y:S05]  /*8d90*/  @P0 IADD3 R2, P2, R0, R18, RZ ;  /* 0x0000001200020210 */ /* 0x004fea0007f5e0ff */
[----:B------:R-:W-:Y:S06]  /*8da0*/  @P0 IMAD.X R3, R4, 0x1, R17, P2 ;  /* 0x0000000104030824 */ /* 0x000fec00010e0611 */
[----:B------:R2:W-:Y:S01]  /*8db0*/  @P0 LDGSTS.E.BYPASS.LTC128B.128 [R5+0x18080], [R2.64], !P1 ;  /* 0x1808000002050fae */ /* 0x0005e2000c901d46 */
[----:B------:R-:W-:Y:S02]  /*8dc0*/  @P0 ISETP.GE.AND P1, PT, R16, c[0x0][0x1d4], PT ;  /* 0x0000750010000a0c */ /* 0x000fe40003f26270 */
[----:B--2---:R-:W-:Y:S05]  /*8dd0*/  @P0 IADD3 R2, P2, R0, R9, RZ ;  /* 0x0000000900020210 */ /* 0x004fea0007f5e0ff */
[----:B------:R-:W-:Y:S06]  /*8de0*/  @P0 IMAD.X R3, R4, 0x1, R8, P2 ;  /* 0x0000000104030824 */ /* 0x000fec00010e0608 */
[----:B------:R1:W-:Y:S02]  /*8df0*/  @P0 LDGSTS.E.BYPASS.LTC128B.128 [R5+0x19880], [R2.64], !P1 ;  /* 0x1988000002050fae */ /* 0x0003e4000c901d46 */
.L_x_1140:
[----:B---34-:R-:W-:Y:S05]  /*8e00*/  BSYNC B0 ;  /* 0x0000000000007941 */ /* 0x018fea0003800000 */
.L_x_1139:
[----:B------:R-:W3:Y:S01]  /*8e10*/  LDL R4, [R1+0xa4] ;  /* 0x0000a40001047983 */ /* 0x000ee20000100800 */
[----:B-1----:R-:W-:Y:S03]  /*8e20*/  IMAD.MOV.U32 R7, RZ, RZ, c[0x0][0x2c4] ;  /* 0x0000b100ff077624 */ /* 0x002fe600078e00ff */
[----:B--2---:R-:W3:Y:S02]  /*8e30*/  LDL R0, [R1+0xbc] ;  /* 0x0000bc0001007983 */ /* 0x004ee40000100800 */
[----:B------:R-:W-:Y:S02]  /*8e40*/  ISETP.NE.AND P0, PT, R7, 0x1, PT ;  /* 0x000000010700780c */ /* 0x000fe40003f05270 */
[----:B------:R-:W2:Y:S04]  /*8e50*/  LDL R6, [R1+0x34] ;  /* 0x0000340001067983 */ /* 0x000ea80000100800 */
[----:B------:R-:W4:Y:S04]  /*8e60*/  LDL R5, [R1+0xb8] ;  /* 0x0000b80001057983 */ /* 0x000f280000100800 */
[----:B------:R-:W5:Y:S04]  /*8e70*/  LDL R3, [R1+0xa0] ;  /* 0x0000a00001037983 */ /* 0x000f680000100800 */
[----:B------:R-:W5:Y:S04]  /*8e80*/  LDL R2, [R1+0x9c] ;  /* 0x00009c0001027983 */ /* 0x000f680000100800 */
[----:B------:R-:W0:Y:S01]  /*8e90*/  LDGDEPBAR ;  /* 0x00000000000079af */ /* 0x000e220000000000 */
[----:B---3--:R-:W-:Y:S04]  /*8ea0*/  IMAD.IADD R4, R0, 0x1, R4 ;  /* 0x0000000100047824 */ /* 0x008fe800078e0204 */
[----:B------:R-:W-:Y:S05]  /*8eb0*/  @P0 IMAD.HI.U32 R0, R4, c[0x0][0x2c8], RZ ;  /* 0x0000b20004000a27 */ /* 0x000fea00078e00ff */
[----:B------:R-:W-:Y:S01]  /*8ec0*/  @P0 SHF.R.U32.HI R4, RZ, c[0x0][0x2cc], R0 ;  /* 0x0000b300ff040a19 */ /* 0x000fe20000011600 */
[----:B--2---:R-:W-:Y:S05]  /*8ed0*/  IMAD R0, R6, -0x30, RZ ;  /* 0xffffffd006007824 */ /* 0x004fea00078e02ff */
[----:B----4-:R-:W-:Y:S04]  /*8ee0*/  IADD3 R0, -R5, 0x1, R0 ;  /* 0x0000000105007810 */ /* 0x010fe80007ffe100 */
[----:B-----5:R-:W-:Y:S01]  /*8ef0*/  IADD3 R5, -R2, R0, R3 ;  /* 0x0000000002057210 */ /* 0x020fe20007ffe103 */
[----:B------:R-:W-:-:S05]  /*8f00*/  BRA.DIV ~URZ, `(.L_x_1144) ;  /* 0x0000c3227f007947 */ /* 0x000fca000b800000 */
[----:B------:R1:W2:Y:S02]  /*8f10*/  SHFL.IDX PT, R0, R4, RZ, 0x1c1f ;  /* 0x001c1fff04007589 */ /* 0x0002a400000e0000 */
.L_x_1239:
[----:B--2---:R-:W-:Y:S05]  /*8f20*/  IMAD.IADD R0, R5, 0x1, R0 ;  /* 0x0000000105007824 */ /* 0x004fea00078e0200 */
[C---:B------:R-:W-:Y:S02]  /*8f30*/  ISETP.GT.AND P1, PT, R0.reuse, RZ, PT ;  /* 0x000000ff0000720c */ /* 0x040fe40003f24270 */
[C---:B------:R-:W-:Y:S02]  /*8f40*/  ISETP.GT.AND P0, PT, R0.reuse, 0x1, PT ;  /* 0x000000010000780c */ /* 0x040fe40003f04270 */
[C---:B------:R-:W-:Y:S02]  /*8f50*/  ISETP.GT.AND P3, PT, R0.reuse, 0x8, PT ;  /* 0x000000080000780c */ /* 0x040fe40003f64270 */
[C---:B------:R-:W-:Y:S02]  /*8f60*/  ISETP.GT.AND P4, PT, R0.reuse, 0x9, PT ;  /* 0x000000090000780c */ /* 0x040fe40003f84270 */
[----:B------:R-:W-:Y:S02]  /*8f70*/  FSEL R6, R175, -INF , P1 ;  /* 0xff800000af067808 */ /* 0x000fe40000800000 */
[----:B------:R-:W-:Y:S02]  /*8f80*/  ISETP.GT.AND P2, PT, R0, 0x10, PT ;  /* 0x000000100000780c */ /* 0x000fe40003f44270 */
[----:B------:R-:W-:Y:S02]  /*8f90*/  FSEL R21, R174, -INF , P0 ;  /* 0xff800000ae157808 */ /* 0x000fe40000000000 */
[C---:B------:R-:W-:Y:S02]  /*8fa0*/  ISETP.GT.AND P1, PT, R0.reuse, 0x11, PT ;  /* 0x000000110000780c */ /* 0x040fe40003f24270 */
[----:B------:R-:W-:Y:S02]  /*8fb0*/  ISETP.GT.AND P0, PT, R0, 0x18, PT ;  /* 0x000000180000780c */ /* 0x000fe40003f04270 */
[----:B------:R-:W-:Y:S02]  /*8fc0*/  FSEL R20, R173, -INF , P3 ;  /* 0xff800000ad147808 */ /* 0x000fe40001800000 */
[----:B------:R-:W-:Y:S02]  /*8fd0*/  FSEL R19, R172, -INF , P4 ;  /* 0xff800000ac137808 */ /* 0x000fe40002000000 */
[C---:B------:R-:W-:Y:S02]  /*8fe0*/  ISETP.GT.AND P4, PT, R0.reuse, 0x19, PT ;  /* 0x000000190000780c */ /* 0x040fe40003f84270 */
[----:B------:R-:W-:Y:S02]  /*8ff0*/  FSEL R18, R133, -INF , P2 ;  /* 0xff80000085127808 */ /* 0x000fe40001000000 */
[----:B------:R-:W-:Y:S02]  /*9000*/  ISETP.GT.AND P3, PT, R0, 0x20, PT ;  /* 0x000000200000780c */ /* 0x000fe40003f64270 */
[----:B------:R-:W-:Y:S02]  /*9010*/  FSEL R17, R132, -INF , P1 ;  /* 0xff80000084117808 */ /* 0x000fe40000800000 */
[----:B------:R-:W-:Y:S02]  /*9020*/  ISETP.GT.AND P2, PT, R0, 0x21, PT ;  /* 0x000000210000780c */ /* 0x000fe40003f44270 */
[----:B------:R-:W-:Y:S02]  /*9030*/  FSEL R16, R12, -INF , P0 ;  /* 0xff8000000c107808 */ /* 0x000fe40000000000 */
[C---:B------:R-:W-:Y:S02]  /*9040*/  ISETP.GT.AND P1, PT, R0.reuse, 0x28, PT ;  /* 0x000000280000780c */ /* 0x040fe40003f24270 */
[----:B------:R-:W-:Y:S02]  /*9050*/  ISETP.GT.AND P0, PT, R0, 0x29, PT ;  /* 0x000000290000780c */ /* 0x000fe40003f04270 */
[----:B------:R-:W-:Y:S02]  /*9060*/  FSEL R15, R15, -INF , P4 ;  /* 0xff8000000f0f7808 */ /* 0x000fe40002000000 */
[----:B------:R-:W-:Y:S02]  /*9070*/  FSEL R14, R14, -INF , P3 ;  /* 0xff8000000e0e7808 */ /* 0x000fe40001800000 */
[----:B------:R-:W-:Y:S02]  /*9080*/  FSEL R13, R13, -INF , P2 ;  /* 0xff8000000d0d7808 */ /* 0x000fe40001000000 */
[----:B------:R-:W-:Y:S02]  /*9090*/  FSEL R12, R10, -INF , P1 ;  /* 0xff8000000a0c7808 */ /* 0x000fe40000800000 */
[----:B------:R-:W-:Y:S01]  /*90a0*/  FSEL R11, R11, -INF , P0 ;  /* 0xff8000000b0b7808 */ /* 0x000fe20000000000 */
[----:B------:R-:W-:-:S05]  /*90b0*/  BRA.DIV ~URZ, `(.L_x_1145) ;  /* 0x0000c1d27f007947 */ /* 0x000fca000b800000 */
[----:B------:R-:W2:Y:S04]  /*90c0*/  LDL.LU R173, [R1+0x28] ;  /* 0x0000280001ad7983 */ /* 0x000ea80000300800 */
[----:B------:R-:W3:Y:S04]  /*90d0*/  LDL.LU R172, [R1+0x24] ;  /* 0x0000240001ac7983 */ /* 0x000ee80000300800 */
[----:B------:R-:W4:Y:S04]  /*90e0*/  LDL.LU R3, [R1+0x20] ;  /* 0x0000200001037983 */ /* 0x000f280000300800 */
[----:B------:R-:W5:Y:S04]  /*90f0*/  LDL.LU R2, [R1+0x1c] ;  /* 0x00001c0001027983 */ /* 0x000f680000300800 */
[----:B------:R-:W1:Y:S02]  /*9100*/  SHFL.IDX PT, R0, R4, 0x1, 0x1c1f ;  /* 0x003c1f0004007f89 */ /* 0x000e6400000e0000 */
[----:B-1----:R-:W-:Y:S05]  /*9110*/  IMAD.IADD R0, R5, 0x1, R0 ;  /* 0x0000000105007824 */ /* 0x002fea00078e0200 */
[C---:B------:R-:W-:Y:S02]  /*9120*/  ISETP.GT.AND P1, PT, R0.reuse, RZ, PT ;  /* 0x000000ff0000720c */ /* 0x040fe40003f24270 */
[C---:B------:R-:W-:Y:S02]  /*9130*/  ISETP.GT.AND P0, PT, R0.reuse, 0x1, PT ;  /* 0x000000010000780c */ /* 0x040fe40003f04270 */
[C---:B------:R-:W-:Y:S02]  /*9140*/  ISETP.GT.AND P3, PT, R0.reuse, 0x8, PT ;  /* 0x000000080000780c */ /* 0x040fe40003f64270 */
[C---:B------:R-:W-:Y:S02]  /*9150*/  ISETP.GT.AND P4, PT, R0.reuse, 0x9, PT ;  /* 0x000000090000780c */ /* 0x040fe40003f84270 */
[C---:B------:R-:W-:Y:S04]  /*9160*/  ISETP.GT.AND P2, PT, R0.reuse, 0x10, PT ;  /* 0x000000100000780c */ /* 0x040fe80003f44270 */
[----:B------:R-:W-:Y:S02]  /*9170*/  FSEL R25, R171, -INF , P2 ;  /* 0xff800000ab197808 */ /* 0x000fe40001000000 */
[C---:B------:R-:W-:Y:S04]  /*9180*/  ISETP.GT.AND P2, PT, R0.reuse, 0x21, PT ;  /* 0x000000210000780c */ /* 0x040fe80003f44270 */
[----:B------:R-:W-:Y:S02]  /*9190*/  FSEL R9, R179, -INF , P2 ;  /* 0xff800000b3097808 */ /* 0x000fe40001000000 */
[----:B--2---:R-:W-:Y:S02]  /*91a0*/  FSEL R5, R173, -INF , P1 ;  /* 0xff800000ad057808 */ /* 0x004fe40000800000 */
[----:B------:R-:W-:Y:S02]  /*91b0*/  ISETP.GT.AND P1, PT, R0, 0x11, PT ;  /* 0x000000110000780c */ /* 0x000fe40003f24270 */
[----:B---3--:R-:W-:Y:S02]  /*91c0*/  FSEL R132, R172, -INF , P0 ;  /* 0xff800000ac847808 */ /* 0x008fe40000000000 */
[C---:B------:R-:W-:Y:S02]  /*91d0*/  ISETP.GT.AND P0, PT, R0.reuse, 0x18, PT ;  /* 0x000000180000780c */ /* 0x040fe40003f04270 */
[----:B----4-:R-:W-:Y:S02]  /*91e0*/  FSEL R27, R3, -INF , P3 ;  /* 0xff800000031b7808 */ /* 0x010fe40001800000 */
[----:B------:R-:W-:Y:S02]  /*91f0*/  ISETP.GT.AND P3, PT, R0, 0x20, PT ;  /* 0x000000200000780c */ /* 0x000fe40003f64270 */
[----:B-----5:R-:W-:Y:S02]  /*9200*/  FSEL R26, R2, -INF , P4 ;  /* 0xff800000021a7808 */ /* 0x020fe40002000000 */
[----:B------:R-:W-:Y:S02]  /*9210*/  ISETP.GT.AND P4, PT, R0, 0x19, PT ;  /* 0x000000190000780c */ /* 0x000fe40003f84270 */
[----:B------:R-:W-:Y:S02]  /*9220*/  FSEL R24, R170, -INF , P1 ;  /* 0xff800000aa187808 */ /* 0x000fe40000800000 */
        /* <DEDUP_REMOVED lines=37> */
[----:B------:R1:W2:Y:S02]  /*9480*/  SHFL.BFLY PT, R0, R4, 0x1, 0x1f ;  /* 0x0c201f0004007f89 */ /* 0x0002a400000e0000 */
.L_x_1240:
        /* <DEDUP_REMOVED lines=23> */
[----:B------:R-:W-:Y:S05]  /*9600*/  FFMA.FTZ R177, R15, c[0x0][0x2d0], -R2 ;  /* 0x0000b4000fb17a23 */ /* 0x000fea0000010802 */
[----:B------:R-:W1:Y:S10]  /*9610*/  MUFU.EX2 R4, R4 ;  /* 0x0000000400047308 */ /* 0x000e740000000800 */
[----:B------:R2:W-:Y:S10]  /*9620*/  MUFU.EX2 R13, R20 ;  /* 0x00000014000d7308 */ /* 0x0005f40000000800 */
[----:B------:R4:W5:Y:S01]  /*9630*/  MUFU.EX2 R12, R19 ;  /* 0x00000013000c7308 */ /* 0x0009620000000800 */
[----:B---3--:R-:W-:Y:S01]  /*9640*/  FFMA.FTZ R2, R0, R168, R11 ;  /* 0x000000a800027223 */ /* 0x008fe2000001000b */
[----:B-1----:R-:W-:Y:S01]  /*9650*/  F2FP.BF16.PACK_AB R168, R4, R11 ;  /* 0x0000000b04a8723e */ /* 0x002fe200000010ff */
[----:B------:R-:W-:Y:S01]  /*9660*/  FMUL.FTZ R16, R0, R144 ;  /* 0x0000009000107220 */ /* 0x000fe20000410000 */
[----:B------:R-:W-:Y:S01]  /*9670*/  MOV R144, R14 ;  /* 0x0000000e00907202 */ /* 0x000fe20000000f00 */
[----:B------:R-:W-:Y:S01]  /*9680*/  FADD.FTZ R6, R4, R2 ;  /* 0x0000000204067221 */ /* 0x000fe20000010000 */
[C---:B------:R-:W-:Y:S01]  /*9690*/  FSEL R2, R3.reuse, RZ, P0 ;  /* 0x000000ff03027208 */ /* 0x040fe20000000000 */
[----:B------:R-:W-:Y:S02]  /*96a0*/  FMUL.FTZ R4, R3, c[0x0][0x2d0] ;  /* 0x0000b40003047a20 */ /* 0x000fe40000410000 */
[----:B------:R-:W-:Y:S01]  /*96b0*/  FMUL.FTZ R17, R0, R145 ;  /* 0x0000009100117220 */ /* 0x000fe20000410000 */
[----:B------:R-:W-:Y:S01]  /*96c0*/  MOV R145, R169 ;  /* 0x000000a900917202 */ /* 0x000fe20000000f00 */
[----:B------:R-:W-:Y:S01]  /*96d0*/  FADD.FTZ R2, -R2, R135 ;  /* 0x0000008702027221 */ /* 0x000fe20000010100 */
[----:B------:R-:W-:Y:S01]  /*96e0*/  FSEL R4, R4, RZ, P0 ;  /* 0x000000ff04047208 */ /* 0x000fe20000000000 */
[----:B--2---:R-:W-:Y:S01]  /*96f0*/  FMUL.FTZ R20, R0, R140 ;  /* 0x0000008c00147220 */ /* 0x004fe20000410000 */
[----:B------:R-:W-:Y:S01]  /*9700*/  MOV R140, R171 ;  /* 0x000000ab008c7202 */ /* 0x000fe20000000f00 */
[----:B------:R-:W-:Y:S02]  /*9710*/  FMUL.FTZ R2, R2, c[0x0][0x2d0] ;  /* 0x0000b40002027a20 */ /* 0x000fe40000410000 */
[--C-:B------:R-:W-:Y:S02]  /*9720*/  FFMA.FTZ R172, R24, c[0x0][0x2d0], -R4.reuse ;  /* 0x0000b40018ac7a23 */ /* 0x100fe40000010804 */
[----:B------:R-:W-:Y:S02]  /*9730*/  FMUL.FTZ R24, R0, R136 ;  /* 0x0000008800187220 */ /* 0x000fe40000410000 */
[----:B------:R-:W2:Y:S01]  /*9740*/  LDL.LU R136, [R1+0x50] ;  /* 0x0000500001887983 */ /* 0x000ea20000300800 */
[--C-:B------:R-:W-:Y:S01]  /*9750*/  FFMA.FTZ R5, R5, c[0x0][0x2d0], -R4.reuse ;  /* 0x0000b40005057a23 */ /* 0x100fe20000010804 */
[----:B------:R-:W1:Y:S01]  /*9760*/  MUFU.EX2 R2, R2 ;  /* 0x0000000200027308 */ /* 0x000e620000000800 */
[--C-:B------:R-:W-:Y:S02]  /*9770*/  FFMA.FTZ R7, R7, c[0x0][0x2d0], -R4.reuse ;  /* 0x0000b40007077a23 */ /* 0x100fe40000010804 */
[--C-:B------:R-:W-:Y:S02]  /*9780*/  FFMA.FTZ R134, R26, c[0x0][0x2d0], -R4.reuse ;  /* 0x0000b4001a867a23 */ /* 0x100fe40000010804 */
[--C-:B------:R-:W-:Y:S02]  /*9790*/  FFMA.FTZ R174, R25, c[0x0][0x2d0], -R4.reuse ;  /* 0x0000b40019ae7a23 */ /* 0x100fe40000010804 */
[--C-:B------:R-:W-:Y:S02]  /*97a0*/  FFMA.FTZ R175, R23, c[0x0][0x2d0], -R4.reuse ;  /* 0x0000b40017af7a23 */ /* 0x100fe40000010804 */
[--C-:B------:R-:W-:Y:S01]  /*97b0*/  FFMA.FTZ R176, R22, c[0x0][0x2d0], -R4.reuse ;  /* 0x0000b40016b07a23 */ /* 0x100fe20000010804 */
[----:B------:R3:W-:Y:S01]  /*97c0*/  MUFU.EX2 R135, R5 ;  /* 0x0000000500877308 */ /* 0x0007e20000000800 */
[--C-:B------:R-:W-:Y:S02]  /*97d0*/  FFMA.FTZ R15, R9, c[0x0][0x2d0], -R4.reuse ;  /* 0x0000b400090f7a23 */ /* 0x100fe40000010804 */
[--C-:B----4-:R-:W-:Y:S02]  /*97e0*/  FFMA.FTZ R19, R8, c[0x0][0x2d0], -R4.reuse ;  /* 0x0000b40008137a23 */ /* 0x110fe40000010804 */
[--C-:B------:R-:W-:Y:S02]  /*97f0*/  FFMA.FTZ R11, R132, c[0x0][0x2d0], -R4.reuse ;  /* 0x0000b400840b7a23 */ /* 0x100fe40000010804 */
[--C-:B------:R-:W-:Y:S01]  /*9800*/  FFMA.FTZ R132, R27, c[0x0][0x2d0], -R4.reuse ;  /* 0x0000b4001b847a23 */ /* 0x100fe20000010804 */
[----:B------:R-:W-:Y:S01]  /*9810*/  MOV R27, R170 ;  /* 0x000000aa001b7202 */ /* 0x000fe20000000f00 */
[----:B------:R-:W-:Y:S01]  /*9820*/  FFMA.FTZ R10, R10, c[0x0][0x2d0], -R4 ;  /* 0x0000b4000a0a7a23 */ /* 0x000fe20000010804 */
[----:B-----5:R-:W-:Y:S01]  /*9830*/  F2FP.BF16.PACK_AB R170, R12, R13 ;  /* 0x0000000d0caa723e */ /* 0x020fe200000010ff */
[----:B------:R-:W-:Y:S01]  /*9840*/  FADD.FTZ R4, R13, R6 ;  /* 0x000000060d047221 */ /* 0x000fe20000010000 */
[----:B------:R-:W-:Y:S01]  /*9850*/  MUFU.EX2 R176, R176 ;  /* 0x000000b000b07308 */ /* 0x000fe20000000800 */
[----:B------:R-:W-:Y:S02]  /*9860*/  FMUL.FTZ R25, R0, R137 ;  /* 0x0000008900197220 */ /* 0x000fe40000410000 */
[C---:B-1----:R-:W-:Y:S02]  /*9870*/  FMUL.FTZ R26, R2.reuse, R138 ;  /* 0x0000008a021a7220 */ /* 0x042fe40000410000 */
[C---:B------:R-:W-:Y:S01]  /*9880*/  FMUL.FTZ R6, R2.reuse, R158 ;  /* 0x0000009e02067220 */ /* 0x040fe20000410000 */
[----:B------:R-:W-:Y:S01]  /*9890*/  MOV R158, R27 ;  /* 0x0000001b009e7202 */ /* 0x000fe20000000f00 */
[----:B------:R-:W-:Y:S02]  /*98a0*/  FMUL.FTZ R27, R2, R139 ;  /* 0x0000008b021b7220 */ /* 0x000fe40000410000 */
[----:B------:R-:W-:Y:S02]  /*98b0*/  FADD.FTZ R173, R12, R4 ;  /* 0x000000040cad7221 */ /* 0x000fe40000010000 */
[C---:B------:R-:W-:Y:S02]  /*98c0*/  FMUL.FTZ R12, R0.reuse, R148 ;  /* 0x00000094000c7220 */ /* 0x040fe40000410000 */
[----:B---3--:R-:W-:Y:S01]  /*98d0*/  FMUL.FTZ R5, R0, R157 ;  /* 0x0000009d00057220 */ /* 0x008fe20000410000 */
[----:B------:R-:W-:Y:S01]  /*98e0*/  MOV R157, R7 ;  /* 0x00000007009d7202 */ /* 0x000fe20000000f00 */
[----:B------:R-:W-:Y:S02]  /*98f0*/  FMUL.FTZ R7, R2, R159 ;  /* 0x0000009f02077220 */ /* 0x000fe40000410000 */
[----:B------:R-:W3:Y:S01]  /*9900*/  LDL R159, [R1] ;  /* 0x00000000019f7983 */ /* 0x000ee20000100800 */
[C---:B------:R-:W-:Y:S02]  /*9910*/  FMUL.FTZ R4, R0.reuse, R156 ;  /* 0x0000009c00047220 */ /* 0x040fe40000410000 */
[----:B------:R-:W-:Y:S01]  /*9920*/  FMUL.FTZ R13, R0, R149 ;  /* 0x00000095000d7220 */ /* 0x000fe20000410000 */
[----:B------:R-:W1:Y:S01]  /*9930*/  MUFU.EX2 R156, R11 ;  /* 0x0000000b009c7308 */ /* 0x000e620000000800 */
[----:B------:R-:W-:Y:S02]  /*9940*/  FMUL.FTZ R14, R2, R150 ;  /* 0x00000096020e7220 */ /* 0x000fe40000410000 */
        /* <DEDUP_REMOVED lines=13> */
[----:B------:R-:W4:Y:S01]  /*9a20*/  MUFU.EX2 R150, R134 ;  /* 0x0000008600967308 */ /* 0x000f220000000800 */
[C---:B------:R-:W-:Y:S02]  /*9a30*/  FMUL.FTZ R40, R0.reuse, R40 ;  /* 0x0000002800287220 */ /* 0x040fe40000410000 */
[----:B------:R-:W-:Y:S01]  /*9a40*/  FMUL.FTZ R41, R0, R41 ;  /* 0x0000002900297220 */ /* 0x000fe20000410000 */
[----:B-1----:R-:W-:Y:S01]  /*9a50*/  F2FP.BF16.PACK_AB R169, R156, R135 ;  /* 0x000000879ca9723e */ /* 0x002fe200000010ff */
        /* <DEDUP_REMOVED lines=57> */
[----:B-1----:R-:W-:Y:S01]  /*9df0*/  MOV R158, R0 ;  /* 0x00000000009e7202 */ /* 0x002fe20000000f00 */
        /* <DEDUP_REMOVED lines=58> */
[----:B--2---:R-:W-:Y:S02]  /*a1a0*/  FFMA.FTZ R148, R2, R136, R135 ;  /* 0x0000008802947223 */ /* 0x004fe40000010087 */
[----:B------:R-:W1:Y:S01]  /*a1b0*/  LDSM.16.MT88.4 R136, [R239] ;  /* 0x00000000ef88783b */ /* 0x000e620000004200 */
[----:B------:R-:W2:Y:S10]  /*a1c0*/  MUFU.EX2 R2, R179 ;  /* 0x000000b300027308 */ /* 0x000eb40000000800 */
[----:B------:R-:W4:Y:S10]  /*a1d0*/  MUFU.EX2 R135, R178 ;  /* 0x000000b200877308 */ /* 0x000f340000000800 */
[----:B------:R-:W-:Y:S01]  /*a1e0*/  MUFU.EX2 R179, R174 ;  /* 0x000000ae00b37308 */ /* 0x000fe20000000800 */
[----:B--2---:R-:W-:Y:S09]  /*a1f0*/  FADD.FTZ R0, R2, R0 ;  /* 0x0000000002007221 */ /* 0x004ff20000010000 */
[----:B------:R-:W2:Y:S01]  /*a200*/  MUFU.EX2 R178, R172 ;  /* 0x000000ac00b27308 */ /* 0x000ea20000000800 */
        /* <DEDUP_REMOVED lines=12> */
[----:B---3--:R1:W3:Y:S03]  /*a2d0*/  LDSM.16.MT88.4 R136, [R159] ;  /* 0x000000009f88783b */ /* 0x0082e60000004200 */
[----:B-1----:R-:W-:Y:S05]  /*a2e0*/  MOV R159, R141 ;  /* 0x0000008d009f7202 */ /* 0x002fea0000000f00 */
[----:B------:R-:W-:Y:S01]  /*a2f0*/  LDSM.16.MT88.4 R140, [R239+0x800] ;  /* 0x00080000ef8c783b */ /* 0x000fe20000004200 */
        /* <DEDUP_REMOVED lines=40> */
[----:B--2---:R-:W-:Y:S03]  /*a580*/  F2FP.BF16.PACK_AB R137, R178, R179 ;  /* 0x000000b3b289723e */ /* 0x004fe600000010ff */
        /* <DEDUP_REMOVED lines=132> */
.L_x_1133:
[----:B------:R-:W2:Y:S04]  /*add0*/  LDL R2, [R1+0x64] ;  /* 0x0000640001027983 */ /* 0x000ea80000100800 */
[----:B-1----:R-:W2:Y:S02]  /*ade0*/  LDL R0, [R1+0x24] ;  /* 0x0000240001007983 */ /* 0x002ea40000100800 */
[----:B--2---:R-:W-:-:S13]  /*adf0*/  ISETP.GE.AND P0, PT, R0, R2, PT ;  /* 0x000000020000720c */ /* 0x004fda0003f06270 */
[----:B------:R-:W-:Y:S05]  /*ae00*/  @!P0 BRA `(.L_x_1147) ;  /* 0x000033a000008947 */ /* 0x000fea0003800000 */
.L_x_1159:
[----:B------:R-:W2:Y:S01]  /*ae10*/  LDL R4, [R1+0x30] ;  /* 0x0000300001047983 */ /* 0x000ea20000100800 */
[----:B------:R-:W-:Y:S04]  /*ae20*/  DEPBAR.LE SB0, 0x0 ;  /* 0x000080000000791a */ /* 0x000fe80000000000 */
[----:B------:R-:W3:Y:S01]  /*ae30*/  LDL R6, [R1+0x98] ;  /* 0x0000980001067983 */ /* 0x000ee20000100800 */
[----:B------:R-:W-:Y:S01]  /*ae40*/  WARPSYNC 0xffffffff ;  /* 0xffffffff00007948 */ /* 0x000fe20003800000 */
[----:B------:R-:W-:Y:S02]  /*ae50*/  MOV R134, R133 ;  /* 0x0000008500867202 */ /* 0x000fe40000000f00 */
        /* <DEDUP_REMOVED lines=26> */
.L_x_1241:
[----:B--2---:R-:W2:Y:S01]  /*b000*/  LDL R5, [R1+0x38] ;  /* 0x0000380001057983 */ /* 0x004ea20000100800 */
[----:B------:R-:W-:Y:S03]  /*b010*/  BSSY B0, `(.L_x_1149) ;  /* 0x000003e000007945 */ /* 0x000fe60003800000 */
[----:B------:R-:W5:Y:S04]  /*b020*/  LDL R4, [R1+0x108] ;  /* 0x0001080001047983 */ /* 0x000f680000100800 */
[----:B----4-:R-:W4:Y:S04]  /*b030*/  LDL R13, [R1+0x18] ;  /* 0x00001800010d7983 */ /* 0x010f280000100800 */
[----:B---3--:R-:W3:Y:S04]  /*b040*/  LDL R135, [R1+0x5c] ;  /* 0x00005c0001877983 */ /* 0x008ee80000100800 */
        /* <DEDUP_REMOVED lines=8> */
[----:B------:R-:W5:Y:S01]  /*b0d0*/  SHFL.IDX PT, R2, R7, RZ, 0x181f ;  /* 0x00181fff07027589 */ /* 0x000f6200000e0000 */
[----:B--2---:R-:W-:Y:S03]  /*b0e0*/  ISETP.GE.AND P4, PT, R5, c[0x0][0x1d4], PT ;  /* 0x0000750005007a0c */ /* 0x004fe60003f86270 */
[----:B------:R-:W2:Y:S01]  /*b0f0*/  LDL R5, [R1+0x3c] ;  /* 0x00003c0001057983 */ /* 0x000ea20000100800 */
[----:B-----5:R-:W-:Y:S02]  /*b100*/  IADD3 R4, P0, R2, R4, RZ ;  /* 0x0000000402047210 */ /* 0x020fe40007f1e0ff */
[----:B---3--:R-:W-:Y:S02]  /*b110*/  ISETP.GE.AND P3, PT, R135, c[0x0][0x1d4], PT ;  /* 0x0000750087007a0c */ /* 0x008fe40003f66270 */
[----:B----4-:R-:W-:Y:S02]  /*b120*/  ISETP.GE.AND P2, PT, R12, c[0x0][0x1d4], PT ;  /* 0x000075000c007a0c */ /* 0x010fe40003f46270 */
[----:B------:R-:W3:Y:S01]  /*b130*/  S2R R12, SR_TID.X ;  /* 0x00000000000c7919 */ /* 0x000ee20000002100 */
[----:B------:R-:W-:Y:S01]  /*b140*/  ISETP.GE.AND P5, PT, R21, c[0x0][0x1d4], PT ;  /* 0x0000750015007a0c */ /* 0x000fe20003fa6270 */
[----:B--2---:R-:W-:Y:S05]  /*b150*/  IMAD.X R5, R0, 0x1, R5, P0 ;  /* 0x0000000100057824 */ /* 0x004fea00000e0605 */
[----:B------:R-:W-:Y:S01]  /*b160*/  @!PT LDS RZ, [RZ] ;  /* 0x00000000fffff984 */ /* 0x000fe20000000800 */
[----:B------:R-:W-:Y:S01]  /*b170*/  @!PT LDS RZ, [RZ] ;  /* 0x00000000fffff984 */ /* 0x000fe20000000800 */
[----:B------:R2:W-:Y:S02]  /*b180*/  LDGSTS.E.BYPASS.LTC128B.128 [R13+0x4080], [R4.64], !P4 ;  /* 0x04080000040d7fae */ /* 0x0005e4000e101d46 */
[----:B--2---:R-:W-:Y:S05]  /*b190*/  IADD3 R4, P0, R2, R23, RZ ;  /* 0x0000001702047210 */ /* 0x004fea0007f1e0ff */
[----:B------:R-:W-:Y:S05]  /*b1a0*/  IMAD.X R5, R0, 0x1, R22, P0 ;  /* 0x0000000100057824 */ /* 0x000fea00000e0616 */
[----:B------:R2:W-:Y:S02]  /*b1b0*/  LDGSTS.E.BYPASS.LTC128B.128 [R13+0x5880], [R4.64], !P3 ;  /* 0x05880000040d7fae */ /* 0x0005e4000d901d46 */
[----:B--2---:R-:W-:Y:S05]  /*b1c0*/  IADD3 R4, P0, R2, R20, RZ ;  /* 0x0000001402047210 */ /* 0x004fea0007f1e0ff */
[----:B------:R-:W-:Y:S01]  /*b1d0*/  IMAD.X R5, R0, 0x1, R15, P0 ;  /* 0x0000000100057824 */ /* 0x000fe200000e060f */
[----:B------:R-:W-:Y:S04]  /*b1e0*/  IADD3 R2, P0, R2, R3, RZ ;  /* 0x0000000302027210 */ /* 0x000fe80007f1e0ff */
[----:B------:R2:W-:Y:S01]  /*b1f0*/  LDGSTS.E.BYPASS.LTC128B.128 [R13+0x7080], [R4.64], !P5 ;  /* 0x07080000040d7fae */ /* 0x0005e2000e901d46 */
[----:B------:R-:W-:Y:S01]  /*b200*/  IMAD.X R3, R0, 0x1, R14, P0 ;  /* 0x0000000100037824 */ /* 0x000fe200000e060e */
[----:B---3--:R-:W-:Y:S04]  /*b210*/  ISETP.GT.AND P0, PT, R12, 0x7f, PT ;  /* 0x0000007f0c00780c */ /* 0x008fe80003f04270 */
[----:B------:R2:W-:Y:S09]  /*b220*/  LDGSTS.E.BYPASS.LTC128B.128 [R13+0x8880], [R2.64], !P2 ;  /* 0x08880000020d7fae */ /* 0x0005f2000d101d46 */
[----:B------:R-:W-:-:S05]  /*b230*/  @P0 BRA `(.L_x_1150) ;  /* 0x000001b000000947 */ /* 0x000fca0003800000 */
[----:B------:R-:W-:-:S05]  /*b240*/  BRA.DIV ~URZ, `(.L_x_1151) ;  /* 0x0000a5527f007947 */ /* 0x000fca000b800000 */
[----:B--2---:R2:W3:Y:S04]  /*b250*/  SHFL.IDX PT, R4, R6, 0x1, 0x181f ;  /* 0x00381f0006047f89 */ /* 0x0044e800000e0000 */
[----:B------:R2:W4:Y:S02]  /*b260*/  SHFL.IDX PT, R0, R7, 0x1, 0x181f ;  /* 0x00381f0007007f89 */ /* 0x00052400000e0000 */
.L_x_1242:
        /* <DEDUP_REMOVED lines=24> */
.L_x_1150:
[----:B------:R-:W-:Y:S05]  /*b3f0*/  BSYNC B0 ;  /* 0x0000000000007941 */ /* 0x000fea0003800000 */
.L_x_1149:
[----:B------:R-:W0:Y:S01]  /*b400*/  LDGDEPBAR ;  /* 0x00000000000079af */ /* 0x000e220000000000 */
[----:B------:R-:W-:Y:S01]  /*b410*/  WARPSYNC 0xffffffff ;  /* 0xffffffff00007948 */ /* 0x000fe20003800000 */
[C---:B-123--:R-:W-:Y:S01]  /*b420*/  HMMA.16816.F32.BF16 R4, R160.reuse, R8, RZ ;  /* 0x00000008a004723c */ /* 0x04efe200000418ff */
        /* <DEDUP_REMOVED lines=203> */
[----:B--2---:R-:W-:Y:S03]  /*c0e0*/  IMAD R2, R8, 0x30, R9 ;  /* 0x0000003008027824 */ /* 0x004fe600078e0209 */
[----:B------:R-:W2:Y:S02]  /*c0f0*/  LDL.64 R8, [R1+0x78] ;  /* 0x0000780001087983 */ /* 0x000ea40000100a00 */
[----:B---3--:R-:W-:Y:S05]  /*c100*/  IADD3 R2, R2, -0x30, R3 ;  /* 0xffffffd002027810 */ /* 0x008fea0007ffe003 */
        /* <DEDUP_REMOVED lines=33> */
.L_x_1243:
[----:B------:R-:W-:-:S05]  /*c320*/  BRA.DIV ~URZ, `(.L_x_1155) ;  /* 0x000095a27f007947 */ /* 0x000fca000b800000 */
[----:B------:R3:W4:Y:S02]  /*c330*/  SHFL.IDX PT, R0, R9, RZ, 0x181f ;  /* 0x00181fff09007589 */ /* 0x00072400000e0000 */
.L_x_1244:
        /* <DEDUP_REMOVED lines=28> */
.L_x_1245:
        /* <DEDUP_REMOVED lines=10> */
[----:B-----5:R-:W-:Y:S05]  /*c5a0*/  @P0 IMAD.X R3, R4, 0x1, R21, P1 ;  /* 0x0000000104030824 */ /* 0x020fea00008e0615 */
[----:B------:R-:W-:Y:S01]  /*c5b0*/  @!PT LDS RZ, [RZ] ;  /* 0x00000000fffff984 */ /* 0x000fe20000000800 */
[----:B------:R-:W-:Y:S01]  /*c5c0*/  @!PT LDS RZ, [RZ] ;  /* 0x00000000fffff984 */ /* 0x000fe20000000800 */
[----:B------:R-:W-:Y:S01]  /*c5d0*/  @!PT LDS RZ, [RZ] ;  /* 0x00000000fffff984 */ /* 0x000fe20000000800 */
[----:B---3--:R4:W-:Y:S02]  /*c5e0*/  @P0 LDGSTS.E.BYPASS.LTC128B.128 [R5+0x15080], [R2.64], !P4 ;  /* 0x1508000002050fae */ /* 0x0089e4000e101d46 */
[----:B----4-:R-:W-:Y:S05]  /*c5f0*/  @P0 IADD3 R2, P1, R0, R20, RZ ;  /* 0x0000001400020210 */ /* 0x010fea0007f3e0ff */
[----:B------:R-:W-:Y:S01]  /*c600*/  @P0 IMAD.X R3, R4, 0x1, R7, P1 ;  /* 0x0000000104030824 */ /* 0x000fe200008e0607 */
[----:B------:R-:W-:Y:S04]  /*c610*/  @P0 IADD3 R6, P1, R0, R6, RZ ;  /* 0x0000000600060210 */ /* 0x000fe80007f3e0ff */
[----:B------:R1:W-:Y:S01]  /*c620*/  @P0 LDGSTS.E.BYPASS.LTC128B.128 [R5+0x16880], [R2.64], !P3 ;  /* 0x1688000002050fae */ /* 0x0003e2000d901d46 */
[----:B------:R-:W-:Y:S05]  /*c630*/  @P0 IMAD.X R7, R4, 0x1, R19, P1 ;  /* 0x0000000104070824 */ /* 0x000fea00008e0613 */
[----:B------:R2:W-:Y:S01]  /*c640*/  @P0 LDGSTS.E.BYPASS.LTC128B.128 [R5+0x18080], [R6.64], !P5 ;  /* 0x1808000006050fae */ /* 0x0005e2000e901d46 */
[----:B-1----:R-:W-:Y:S05]  /*c650*/  @P0 IADD3 R2, P1, R0, R9, RZ ;  /* 0x0000000900020210 */ /* 0x002fea0007f3e0ff */
[----:B------:R-:W-:Y:S05]  /*c660*/  @P0 IMAD.X R3, R4, 0x1, R8, P1 ;  /* 0x0000000104030824 */ /* 0x000fea00008e0608 */
[----:B------:R2:W-:Y:S03]  /*c670*/  @P0 LDGSTS.E.BYPASS.LTC128B.128 [R5+0x19880], [R2.64], !P2 ;  /* 0x1988000002050fae */ /* 0x0005e6000d101d46 */
.L_x_1153:
[----:B--234-:R-:W-:Y:S05]  /*c680*/  BSYNC B0 ;  /* 0x0000000000007941 */ /* 0x01cfea0003800000 */
.L_x_1152:
        /* <DEDUP_REMOVED lines=29> */
.L_x_1246:
[----:B-12---:R-:W-:Y:S01]  /*c860*/  FMNMX.FTZ R4, R4, R0, !PT ;  /* 0x0000000004047209 */ /* 0x006fe20007810000 */
[----:B------:R-:W-:-:S05]  /*c870*/  BRA.DIV ~URZ, `(.L_x_1158) ;  /* 0x000091b27f007947 */ /* 0x000fca000b800000 */
[----:B------:R-:W1:Y:S02]  /*c880*/  SHFL.BFLY PT, R0, R4, 0x1, 0x1f ;  /* 0x0c201f0004007f89 */ /* 0x000e6400000e0000 */
[----:B-1----:R-:W-:Y:S02]  /*c890*/  FMNMX.FTZ R133, R4, R0, !PT ;  /* 0x0000000004857209 */ /* 0x002fe40007810000 */
[----:B------:R-:W1:Y:S02]  /*c8a0*/  SHFL.BFLY PT, R0, R5, 0x2, 0x1f ;  /* 0x0c401f0005007f89 */ /* 0x000e6400000e0000 */
[----:B-1----:R-:W-:Y:S05]  /*c8b0*/  FMNMX.FTZ R4, R5, R0, !PT ;  /* 0x0000000005047209 */ /* 0x002fea0007810000 */
[----:B------:R1:W2:Y:S02]  /*c8c0*/  SHFL.BFLY PT, R0, R4, 0x1, 0x1f ;  /* 0x0c201f0004007f89 */ /* 0x0002a400000e0000 */
.L_x_1247:
        /* <DEDUP_REMOVED lines=398> */
.L_x_1147:
[----:B------:R-:W-:Y:S05]  /*e1b0*/  BRA.DIV ~URZ, `(.L_x_1160) ;  /* 0x000079427f007947 */ /* 0x000fea000b800000 */
[----:B------:R-:W2:Y:S04]  /*e1c0*/  LDL R2, [R1+0x54] ;  /* 0x0000540001027983 */ /* 0x000ea80000100800 */
[----:B--2---:R1:W2:Y:S02]  /*e1d0*/  SHFL.BFLY PT, R0, R2, 0x2, 0x1f ;  /* 0x0c401f0002007f89 */ /* 0x0042a400000e0000 */
.L_x_1248:
[----:B-1----:R-:W3:Y:S02]  /*e1e0*/  LDL.LU R2, [R1+0x54] ;  /* 0x0000540001027983 */ /* 0x002ee40000300800 */
[----:B--23--:R-:W-:Y:S01]  /*e1f0*/  FADD.FTZ R5, R0, R2 ;  /* 0x0000000200057221 */ /* 0x00cfe20000010000 */
[----:B------:R-:W-:Y:S05]  /*e200*/  BRA.DIV ~URZ, `(.L_x_1161) ;  /* 0x000079427f007947 */ /* 0x000fea000b800000 */
[----:B------:R-:W2:Y:S04]  /*e210*/  LDL.LU R2, [R1+0x50] ;  /* 0x0000500001027983 */ /* 0x000ea80000300800 */
[----:B--2---:R-:W1:Y:S02]  /*e220*/  SHFL.BFLY PT, R0, R2, 0x2, 0x1f ;  /* 0x0c401f0002007f89 */ /* 0x004e6400000e0000 */
[----:B-1----:R-:W-:-:S02]  /*e230*/  FADD.FTZ R4, R0, R2 ;  /* 0x0000000200047221 */ /* 0x002fc40000010000 */
[----:B------:R-:W1:Y:S04]  /*e240*/  SHFL.BFLY PT, R0, R5, 0x1, 0x1f ;  /* 0x0c201f0005007f89 */ /* 0x000e6800000e0000 */
[----:B------:R2:W3:Y:S01]  /*e250*/  SHFL.BFLY PT, R3, R4, 0x1, 0x1f ;  /* 0x0c201f0004037f89 */ /* 0x0004e200000e0000 */
[----:B-1----:R-:W-:-:S05]  /*e260*/  FADD.FTZ R5, R5, R0 ;  /* 0x0000000005057221 */ /* 0x002fca0000010000 */
.L_x_1249:
        /* <DEDUP_REMOVED lines=148> */
.L_x_1120:
        /* <DEDUP_REMOVED lines=19> */
.L_x_1163:
[----:B-1----:R-:W-:Y:S05]  /*ece0*/  BSYNC B0 ;  /* 0x0000000000007941 */ /* 0x002fea0003800000 */
.L_x_1162:
        /* <DEDUP_REMOVED lines=166> */
.L_x_1166:
        /* <DEDUP_REMOVED lines=12> */
[----:B-----5:R-:W-:-:S07]  /*f810*/  SHF.R.S32.HI R11, RZ, 0x1f, R0 ;  /* 0x0000001fff0b7819 */ /* 0x020fce0000011400 */
[----:B------:R-:W1:Y:S08]  /*f820*/  LDC.64 R12, c[0x0][R15+0x168] ;  /* 0x00005a000f0c7b82 */ /* 0x000e700000000a00 */
[----:B------:R-:W1:Y:S01]  /*f830*/  LDC.64 R16, c[0x0][R15+0x178] ;  /* 0x00005e000f107b82 */ /* 0x000e620000000a00 */
[----:B--2---:R-:W-:Y:S02]  /*f840*/  SEL R8, R6, RZ, !P0 ;  /* 0x000000ff06087207 */ /* 0x004fe40004000000 */
[----:B---3--:R-:W-:-:S02]  /*f850*/  LOP3.LUT R10, R3, 0xffff, RZ, 0xc0, !PT ;  /* 0x0000ffff030a7812 */ /* 0x008fc400078ec0ff */
[----:B----4-:R-:W-:Y:S01]  /*f860*/  SEL R3, R2, RZ, !P0 ;  /* 0x000000ff02037207 */ /* 0x010fe20004000000 */
[----:B-1----:R-:W-:Y:S02]  /*f870*/  IMAD R2, R5, R8, RZ ;  /* 0x0000000805027224 */ /* 0x002fe400078e02ff */
[----:B------:R-:W-:Y:S02]  /*f880*/  IMAD R6, R13, R10, RZ ;  /* 0x0000000a0d067224 */ /* 0x000fe400078e02ff */
[C---:B------:R-:W-:Y:S02]  /*f890*/  IMAD R7, R4.reuse, R3, R2 ;  /* 0x0000000304077224 */ /* 0x040fe400078e0202 */
[----:B------:R-:W-:-:S04]  /*f8a0*/  IMAD.WIDE.U32 R2, R4, R8, RZ ;  /* 0x0000000804027225 */ /* 0x000fc800078e00ff */
[----:B------:R-:W-:-:S04]  /*f8b0*/  IMAD.WIDE.U32 R4, R12, R10, RZ ;  /* 0x0000000a0c047225 */ /* 0x000fc800078e00ff */
[----:B------:R-:W-:Y:S01]  /*f8c0*/  IMAD.IADD R7, R3, 0x1, R7 ;  /* 0x0000000103077824 */ /* 0x000fe200078e0207 */
[----:B------:R-:W-:Y:S01]  /*f8d0*/  IADD3 R12, P1, P0, R2, R4, R0 ;  /* 0x00000004020c7210 */ /* 0x000fe2000783e000 */
[----:B------:R-:W-:Y:S02]  /*f8e0*/  IMAD.MOV.U32 R2, RZ, RZ, c[0x0][0x4e8] ;  /* 0x00013a00ff027624 */ /* 0x000fe400078e00ff */
[----:B------:R-:W-:Y:S02]  /*f8f0*/  IMAD.IADD R4, R5, 0x1, R6 ;  /* 0x0000000105047824 */ /* 0x000fe400078e0206 */
[----:B------:R-:W-:Y:S01]  /*f900*/  IMAD.IADD R9, R9, 0x1, R110 ;  /* 0x0000000109097824 */ /* 0x000fe200078e026e */
[----:B------:R-:W-:Y:S02]  /*f910*/  ISETP.NE.AND P3, PT, R2, 0x1, PT ;  /* 0x000000010200780c */ /* 0x000fe40003f65270 */
[----:B------:R-:W-:Y:S02]  /*f920*/  SEL R2, R107, RZ, P2 ;  /* 0x000000ff6b027207 */ /* 0x000fe40001000000 */
[----:B------:R-:W-:-:S03]  /*f930*/  IADD3.X R7, R7, R4, R11, P1, P0 ;  /* 0x0000000407077210 */ /* 0x000fc60000fe040b */
        /* <DEDUP_REMOVED lines=8> */
[--C-:B------:R-:W-:Y:S01]  /*f9c0*/  SHF.R.S32.HI R3, RZ, 0x1f, R2.reuse ;  /* 0x0000001fff037819 */ /* 0x100fe20000011402 */
[----:B------:R-:W3:Y:S01]  /*f9d0*/  S2R R111, SR_TID.X ;  /* 0x00000000006f7919 */ /* 0x000ee20000002100 */
[----:B------:R-:W-:Y:S02]  /*f9e0*/  IMAD.MOV R2, RZ, RZ, -R2 ;  /* 0x000000ffff027224 */ /* 0x000fe400078e0a02 */
[----:B------:R-:W-:Y:S02]  /*f9f0*/  IMAD.IADD R6, R5, 0x1, R6 ;  /* 0x0000000105067824 */ /* 0x000fe400078e0206 */
[----:B------:R-:W-:-:S03]  /*fa00*/  IMAD R2, R2, c[0x0][0x4e8], R9 ;  /* 0x00013a0002027a24 */ /* 0x000fc600078e0209 */
[----:B------:R-:W-:Y:S02]  /*fa10*/  IADD3.X R5, R3, R7, R6, P1, P0 ;  /* 0x0000000703057210 */ /* 0x000fe40000fe0406 */
[----:B------:R-:W-:Y:S02]  /*fa20*/  SHF.R.S32.HI R6, RZ, 0x1f, R2 ;  /* 0x0000001fff067819 */ /* 0x000fe40000011402 */
[----:B---3--:R-:W-:-:S04]  /*fa30*/  SHF.R.S32.HI R107, RZ, 0x1f, R111 ;  /* 0x0000001fff6b7819 */ /* 0x008fc8000001146f */
[----:B------:R-:W-:Y:S01]  /*fa40*/  LEA.HI R107, R107, R111, RZ, 0x5 ;  /* 0x0000006f6b6b7211 */ /* 0x000fe200078f28ff */
        /* <DEDUP_REMOVED lines=9> */
[----:B------:R-:W-:Y:S02]  /*fae0*/  LOP3.LUT R107, R107, 0xffffffe0, RZ, 0xc0, !PT ;  /* 0xffffffe06b6b7812 */ /* 0x000fe400078ec0ff */
[----:B------:R-:W-:Y:S01]  /*faf0*/  LEA.HI.X R2, R2, R5, R3, 0x2, P0 ;  /* 0x0000000502027211 */ /* 0x000fe200000f1403 */
[----:B------:R-:W-:Y:S02]  /*fb00*/  SHFL.IDX PT, R6, R4, RZ, 0x1c1f ;  /* 0x001c1fff04067589 */ /* 0x000fe400000e0000 */
[----:B------:R-:W-:-:S02]  /*fb10*/  IMAD.IADD R107, R111, 0x1, -R107 ;  /* 0x000000016f6b7824 */ /* 0x000fc400078e0a6b */
[----:B------:R-:W1:Y:S01]  /*fb20*/  SHFL.IDX PT, R7, R2, RZ, 0x1c1f ;  /* 0x001c1fff02077589 */ /* 0x000e6200000e0000 */
[----:B------:R-:W-:-:S03]  /*fb30*/  IMAD R13, R14, c[0x0][0x4e8], RZ ;  /* 0x00013a000e0d7a24 */ /* 0x000fc600078e02ff */
[----:B------:R-:W-:Y:S01]  /*fb40*/  SHFL.IDX PT, R4, R4, 0x1, 0x1c1f ;  /* 0x003c1f0004047f89 */ /* 0x000fe200000e0000 */
[----:B------:R-:W-:-:S03]  /*fb50*/  LOP3.LUT P0, RZ, R107, 0x3, RZ, 0xc0, !PT ;  /* 0x000000036bff7812 */ /* 0x000fc6000780c0ff */
[----:B------:R2:W3:Y:S02]  /*fb60*/  SHFL.IDX PT, R5, R2, 0x1, 0x1c1f ;  /* 0x003c1f0002057f89 */ /* 0x0004e400000e0000 */
        /* <DEDUP_REMOVED lines=15> */
[----:B------:R-:W-:Y:S02]  /*fc60*/  IMAD R0, R0, c[0x0][0x3a4], R11 ;  /* 0x0000e90000007a24 */ /* 0x000fe400078e020b */
[----:B------:R-:W-:-:S03]  /*fc70*/  IMAD R5, R5, c[0x0][0x3f0], RZ ;  /* 0x0000fc0005057a24 */ /* 0x000fc600078e02ff */
[----:B------:R-:W-:Y:S01]  /*fc80*/  IADD3 R3, R3, R0, RZ ;  /* 0x0000000003037210 */ /* 0x000fe20007ffe0ff */
[----:B------:R-:W-:-:S04]  /*fc90*/  IMAD R7, R8, c[0x0][0x3f4], R5 ;  /* 0x0000fd0008077a24 */ /* 0x000fc800078e0205 */
[----:B------:R-:W-:-:S04]  /*fca0*/  IMAD.WIDE.U32 R2, R10, c[0x0][0x3e8], R2 ;  /* 0x0000fa000a027a25 */ /* 0x000fc800078e0002 */
[----:B------:R-:W-:-:S04]  /*fcb0*/  IMAD R3, R10, c[0x0][0x3ec], R3 ;  /* 0x0000fb000a037a24 */ /* 0x000fc800078e0203 */
[----:B------:R-:W-:-:S05]  /*fcc0*/  IMAD.WIDE.U32 R2, R8, c[0x0][0x3f0], R2 ;  /* 0x0000fc0008027a25 */ /* 0x000fca00078e0002 */
[----:B------:R-:W-:Y:S02]  /*fcd0*/  IADD3 R3, R3, R7, RZ ;  /* 0x0000000703037210 */ /* 0x000fe40007ffe0ff */
[----:B--2---:R-:W-:Y:S01]  /*fce0*/  IADD3 R4, R16, R110, RZ ;  /* 0x0000006e10047210 */ /* 0x004fe20007ffe0ff */
[----:B---3--:R1:W2:Y:S04]  /*fcf0*/  LDS.128 R28, [R107+0x80] ;  /* 0x000080006b1c7984 */ /* 0x0082a80000000c00 */
[----:B------:R-:W-:Y:S01]  /*fd00*/  @P3 IMAD.HI.U32 R6, R4, c[0x0][0x4ec], RZ ;  /* 0x00013b0004063a27 */ /* 0x000fe200078e00ff */
[----:B------:R-:W-:Y:S01]  /*fd10*/  MOV R0, R4 ;  /* 0x0000000400007202 */ /* 0x000fe20000000f00 */
[----:B------:R1:W3:Y:S03]  /*fd20*/  LDS.128 R44, [R107+0x1080] ;  /* 0x001080006b2c7984 */ /* 0x0002e60000000c00 */
[----:B------:R-:W-:Y:S01]  /*fd30*/  @P3 SHF.R.U32.HI R0, RZ, c[0x0][0x4f0], R6 ;  /* 0x00013c00ff003a19 */ /* 0x000fe20000011606 */
[----:B------:R1:W4:Y:S03]  /*fd40*/  LDS.128 R60, [R107+0x2080] ;  /* 0x002080006b3c7984 */ /* 0x0003260000000c00 */
[----:B------:R-:W-:Y:S01]  /*fd50*/  SHF.R.S32.HI R6, RZ, 0x1f, R0 ;  /* 0x0000001fff067819 */ /* 0x000fe20000011400 */
[C---:B------:R-:W-:Y:S01]  /*fd60*/  IMAD.WIDE.U32 R2, R0.reuse, c[0x0][0x3e0], R2 ;  /* 0x0000f80000027a25 */ /* 0x040fe200078e0002 */
[----:B------:R1:W1:Y:S01]  /*fd70*/  LDS.128 R72, [R107+0x3080] ;  /* 0x003080006b487984 */ /* 0x0002620000000c00 */
[----:B------:R-:W-:-:S02]  /*fd80*/  IADD3 R5, -R0, RZ, RZ ;  /* 0x000000ff00057210 */ /* 0x000fc40007ffe1ff */
[----:B------:R-:W-:Y:S01]  /*fd90*/  IMAD R6, R6, c[0x0][0x3e0], RZ ;  /* 0x0000f80006067a24 */ /* 0x000fe200078e02ff */
[----:B------:R1:W1:Y:S02]  /*fda0*/  LDS.128 R24, [R107+0x4080] ;  /* 0x004080006b187984 */ /* 0x0002640000000c00 */
[----:B------:R-:W-:Y:S02]  /*fdb0*/  IMAD R4, R5, c[0x0][0x4e8], R4 ;  /* 0x00013a0005047a24 */ /* 0x000fe400078e0204 */
[----:B------:R1:W1:Y:S01]  /*fdc0*/  LDS.128 R40, [R107+0x5080] ;  /* 0x005080006b287984 */ /* 0x0002620000000c00 */
[----:B------:R-:W-:Y:S02]  /*fdd0*/  IMAD R5, R0, c[0x0][0x3e4], R6 ;  /* 0x0000f90000057a24 */ /* 0x000fe400078e0206 */
[----:B------:R-:W-:Y:S01]  /*fde0*/  SHF.R.S32.HI R0, RZ, 0x1f, R4 ;  /* 0x0000001fff007819 */ /* 0x000fe20000011404 */
[----:B------:R1:W1:Y:S02]  /*fdf0*/  LDS.128 R56, [R107+0x6080] ;  /* 0x006080006b387984 */ /* 0x0002640000000c00 */
[----:B------:R-:W-:-:S02]  /*fe00*/  IADD3 R3, R3, R5, RZ ;  /* 0x0000000503037210 */ /* 0x000fc40007ffe0ff */
[----:B------:R1:W1:Y:S01]  /*fe10*/  LDS.128 R68, [R107+0x7080] ;  /* 0x007080006b447984 */ /* 0x0002620000000c00 */
[----:B------:R-:W-:Y:S02]  /*fe20*/  IMAD R0, R0, c[0x0][0x3d8], RZ ;  /* 0x0000f60000007a24 */ /* 0x000fe400078e02ff */
[C---:B------:R-:W-:Y:S01]  /*fe30*/  IMAD.WIDE.U32 R2, R4.reuse, c[0x0][0x3d8], R2 ;  /* 0x0000f60004027a25 */ /* 0x040fe200078e0002 */
[----:B------:R1:W1:Y:S03]  /*fe40*/  LDS.128 R20, [R107+0x8080] ;  /* 0x008080006b147984 */ /* 0x0002660000000c00 */
[----:B------:R-:W-:Y:S01]  /*fe50*/  IMAD R0, R4, c[0x0][0x3dc], R0 ;  /* 0x0000f70004007a24 */ /* 0x000fe200078e0200 */
[----:B------:R1:W1:Y:S01]  /*fe60*/  LDS.128 R36, [R107+0x9080] ;  /* 0x009080006b247984 */ /* 0x0002620000000c00 */
[----:B------:R-:W-:-:S03]  /*fe70*/  LEA R14, P0, R2, c[0x0][0x380], 0x1 ;  /* 0x0000e000020e7a11 */ /* 0x000fc600078008ff */
[----:B------:R1:W1:Y:S01]  /*fe80*/  LDS.128 R52, [R107+0xa080] ;  /* 0x00a080006b347984 */ /* 0x0002620000000c00 */
[----:B------:R-:W-:-:S03]  /*fe90*/  IADD3 R0, R3, R0, RZ ;  /* 0x0000000003007210 */ /* 0x000fc60007ffe0ff */
[----:B------:R1:W1:Y:S01]  /*fea0*/  LDS.128 R64, [R107+0xb080] ;  /* 0x00b080006b407984 */ /* 0x0002620000000c00 */
[----:B------:R-:W-:-:S03]  /*feb0*/  LEA.HI.X R5, R2, c[0x0][0x384], R0, 0x1, P0 ;  /* 0x0000e10002057a11 */ /* 0x000fc600000f0c00 */
[----:B------:R1:W1:Y:S04]  /*fec0*/  LDS.128 R16, [R107+0xc080] ;  /* 0x00c080006b107984 */ /* 0x0002680000000c00 */
[----:B------:R1:W1:Y:S04]  /*fed0*/  LDS.128 R32, [R107+0xd080] ;  /* 0x00d080006b207984 */ /* 0x0002680000000c00 */
[----:B------:R1:W1:Y:S04]  /*fee0*/  LDS.128 R48, [R107+0xe080] ;  /* 0x00e080006b307984 */ /* 0x0002680000000c00 */
[----:B------:R1:W1:Y:S01]  /*fef0*/  LDS.128 R76, [R107+0xf080] ;  /* 0x00f080006b4c7984 */ /* 0x0002620000000c00 */
[----:B------:R-:W-:Y:S05]  /*ff00*/  BRA.DIV ~URZ, `(.L_x_1168) ;  /* 0x00005d427f007947 */ /* 0x000fea000b800000 */
[----:B--234-:R2:W3:Y:S02]  /*ff10*/  SHFL.IDX PT, R4, R5, RZ, 0x181f ;  /* 0x00181fff05047589 */ /* 0x01c4e400000e0000 */
.L_x_1250:
[----:B------:R-:W-:Y:S05]  /*ff20*/  BRA.DIV ~URZ, `(.L_x_1169) ;  /* 0x00005d927f007947 */ /* 0x000fea000b800000 */
[----:B------:R4:W2:Y:S02]  /*ff30*/  SHFL.IDX PT, R0, R14, RZ, 0x181f ;  /* 0x00181fff0e007589 */ /* 0x0008a400000e0000 */
.L_x_1251:
        /* <DEDUP_REMOVED lines=33> */
.L_x_1171:
[----:B------:R-:W-:Y:S05]  /*10150*/  BSYNC B0 ;  /* 0x0000000000007941 */ /* 0x000fea0003800000 */
.L_x_1170:
[----:B------:R-:W-:Y:S05]  /*10160*/  BRA.DIV ~URZ, `(.L_x_1172) ;  /* 0x00005bb27f007947 */ /* 0x000fea000b800000 */
[----:B---3--:R3:W4:Y:S04]  /*10170*/  SHFL.IDX PT, R4, R5, 0x1, 0x181f ;  /* 0x00381f0005047f89 */ /* 0x00872800000e0000 */
[----:B--2---:R3:W2:Y:S02]  /*10180*/  SHFL.IDX PT, R0, R14, 0x1, 0x181f ;  /* 0x00381f000e007f89 */ /* 0x0046a400000e0000 */
.L_x_1252:
        /* <DEDUP_REMOVED lines=28> */
.L_x_1174:
[----:B------:R-:W-:Y:S05]  /*10350*/  BSYNC B0 ;  /* 0x0000000000007941 */ /* 0x000fea0003800000 */
.L_x_1173:
[----:B------:R-:W-:Y:S05]  /*10360*/  BRA.DIV ~URZ, `(.L_x_1175) ;  /* 0x00005a727f007947 */ /* 0x000fea000b800000 */
[----:B----4-:R4:W3:Y:S02]  /*10370*/  SHFL.IDX PT, R4, R5, 0x2, 0x181f ;  /* 0x00581f0005047f89 */ /* 0x0108e400000e0000 */
.L_x_1253:
[----:B------:R-:W-:Y:S05]  /*10380*/  BRA.DIV ~URZ, `(.L_x_1176) ;  /* 0x00005ac27f007947 */ /* 0x000fea000b800000 */
[----:B--2---:R2:W4:Y:S02]  /*10390*/  SHFL.IDX PT, R0, R14, 0x2, 0x181f ;  /* 0x00581f000e007f89 */ /* 0x00452400000e0000 */
.L_x_1254:
        /* <DEDUP_REMOVED lines=28> */
.L_x_1178:
[----:B------:R-:W-:Y:S05]  /*10560*/  BSYNC B0 ;  /* 0x0000000000007941 */ /* 0x000fea0003800000 */
.L_x_1177:
[----:B------:R-:W-:Y:S05]  /*10570*/  BRA.DIV ~URZ, `(.L_x_1179) ;  /* 0x000059327f007947 */ /* 0x000fea000b800000 */
[----:B---3--:R3:W1:Y:S04]  /*10580*/  SHFL.IDX PT, R4, R5, 0x3, 0x181f ;  /* 0x00781f0005047f89 */ /* 0x00866800000e0000 */
[----:B----4-:R3:W4:Y:S02]  /*10590*/  SHFL.IDX PT, R0, R14, 0x3, 0x181f ;  /* 0x00781f000e007f89 */ /* 0x01072400000e0000 */
.L_x_1255:
        /* <DEDUP_REMOVED lines=29> */
.L_x_1167:
[----:B-1----:R-:W2:Y:S01]  /*10770*/  LDL.LU R5, [R1+0xf8] ;  /* 0x0000f80001057983 */ /* 0x002ea20000300800 */
[----:B------:R-:W-:-:S04]  /*10780*/  IMAD R2, R11, c[0x0][0x408], RZ ;  /* 0x000102000b027a24 */ /* 0x000fc800078e02ff */
[C---:B------:R-:W-:Y:S02]  /*10790*/  IMAD R4, R0.reuse, c[0x0][0x40c], R2 ;  /* 0x0001030000047a24 */ /* 0x040fe400078e0202 */
[----:B------:R-:W-:Y:S01]  /*107a0*/  IMAD.WIDE.U32 R2, R0, c[0x0][0x408], RZ ;  /* 0x0001020000027a25 */ /* 0x000fe200078e00ff */
[----:B------:R-:W-:-:S04]  /*107b0*/  SHF.R.S32.HI R0, RZ, 0x1f, R8 ;  /* 0x0000001fff007819 */ /* 0x000fc80000011408 */
[----:B------:R-:W-:Y:S01]  /*107c0*/  IADD3 R3, R3, R4, RZ ;  /* 0x0000000403037210 */ /* 0x000fe20007ffe0ff */
[----:B------:R-:W-:Y:S02]  /*107d0*/  IMAD R0, R0, c[0x0][0x440], RZ ;  /* 0x0001100000007a24 */ /* 0x000fe400078e02ff */
[----:B------:R-:W-:-:S04]  /*107e0*/  @P3 IMAD.HI.U32 R4, R9, c[0x0][0x4ec], RZ ;  /* 0x00013b0009043a27 */ /* 0x000fc800078e00ff */
        /* <DEDUP_REMOVED lines=25> */
.L_x_1256:
[----:B------:R-:W-:Y:S05]  /*10980*/  BRA.DIV ~URZ, `(.L_x_1182) ;  /* 0x000056527f007947 */ /* 0x000fea000b800000 */
[----:B------:R3:W4:Y:S02]  /*10990*/  SHFL.IDX PT, R0, R12, RZ, 0x1c1f ;  /* 0x001c1fff0c007589 */ /* 0x00072400000e0000 */
.L_x_1257:
        /* <DEDUP_REMOVED lines=194> */
.L_x_1184:
[----:B------:R-:W-:Y:S05]  /*115c0*/  BSYNC B0 ;  /* 0x0000000000007941 */ /* 0x000fea0003800000 */
.L_x_1183:
[----:B------:R-:W-:Y:S05]  /*115d0*/  BRA.DIV ~URZ, `(.L_x_1185) ;  /* 0x00004a627f007947 */ /* 0x000fea000b800000 */
[----:B--2---:R2:W1:Y:S04]  /*115e0*/  SHFL.IDX PT, R4, R5, 0x1, 0x1c1f ;  /* 0x003c1f0005047f89 */ /* 0x00446800000e0000 */
[----:B----4-:R2:W4:Y:S02]  /*115f0*/  SHFL.IDX PT, R0, R12, 0x1, 0x1c1f ;  /* 0x003c1f000c007f89 */ /* 0x01052400000e0000 */
.L_x_1258:
        /* <DEDUP_REMOVED lines=212> */
.L_x_1165:
        /* <DEDUP_REMOVED lines=22> */
.L_x_1186:
        /* <DEDUP_REMOVED lines=60> */
.L_x_1188:
[----:B------:R-:W-:Y:S05]  /*12860*/  BSYNC B0 ;  /* 0x0000000000007941 */ /* 0x000fea0003800000 */
.L_x_1187:
        /* <DEDUP_REMOVED lines=36> */
.L_x_1259:
[----:B------:R-:W-:Y:S05]  /*12ab0*/  BRA.DIV ~URZ, `(.L_x_1190) ;  /* 0x000036b27f007947 */ /* 0x000fea000b800000 */
[----:B------:R3:W4:Y:S02]  /*12ac0*/  SHFL.IDX PT, R0, R14, RZ, 0x181f ;  /* 0x00181fff0e007589 */ /* 0x00072400000e0000 */
.L_x_1260:
        /* <DEDUP_REMOVED lines=34> */
.L_x_1192:
[----:B------:R-:W-:Y:S05]  /*12cf0*/  BSYNC B0 ;  /* 0x0000000000007941 */ /* 0x000fea0003800000 */
.L_x_1191:
[----:B------:R-:W-:Y:S05]  /*12d00*/  BRA.DIV ~URZ, `(.L_x_1193) ;  /* 0x000034c27f007947 */ /* 0x000fea000b800000 */
[----:B--2---:R2:W1:Y:S04]  /*12d10*/  SHFL.IDX PT, R4, R5, 0x1, 0x181f ;  /* 0x00381f0005047f89 */ /* 0x00446800000e0000 */
[----:B----4-:R2:W4:Y:S02]  /*12d20*/  SHFL.IDX PT, R0, R14, 0x1, 0x181f ;  /* 0x00381f000e007f89 */ /* 0x01052400000e0000 */
.L_x_1261:
        /* <DEDUP_REMOVED lines=28> */
.L_x_1195:
[----:B------:R-:W-:Y:S05]  /*12ef0*/  BSYNC B0 ;  /* 0x0000000000007941 */ /* 0x000fea0003800000 */
.L_x_1194:
[----:B------:R-:W-:Y:S05]  /*12f00*/  BRA.DIV ~URZ, `(.L_x_1196) ;  /* 0x000033827f007947 */ /* 0x000fea000b800000 */
[----:B------:R1:W2:Y:S02]  /*12f10*/  SHFL.IDX PT, R4, R5, 0x2, 0x181f ;  /* 0x00581f0005047f89 */ /* 0x0002a400000e0000 */
.L_x_1262:
[----:B------:R-:W-:Y:S05]  /*12f20*/  BRA.DIV ~URZ, `(.L_x_1197) ;  /* 0x000033d27f007947 */ /* 0x000fea000b800000 */
[----:B----4-:R4:W1:Y:S02]  /*12f30*/  SHFL.IDX PT, R0, R14, 0x2, 0x181f ;  /* 0x00581f000e007f89 */ /* 0x01086400000e0000 */
.L_x_1263:
        /* <DEDUP_REMOVED lines=28> */
.L_x_1199:
[----:B------:R-:W-:Y:S05]  /*13100*/  BSYNC B0 ;  /* 0x0000000000007941 */ /* 0x000fea0003800000 */
.L_x_1198:
[----:B------:R-:W-:Y:S05]  /*13110*/  BRA.DIV ~URZ, `(.L_x_1200) ;  /* 0x000032427f007947 */ /* 0x000fea000b800000 */
[----:B--2---:R2:W1:Y:S04]  /*13120*/  SHFL.IDX PT, R4, R5, 0x3, 0x181f ;  /* 0x00781f0005047f89 */ /* 0x00446800000e0000 */
[----:B------:R2:W3:Y:S02]  /*13130*/  SHFL.IDX PT, R0, R14, 0x3, 0x181f ;  /* 0x00781f000e007f89 */ /* 0x0004e400000e0000 */
.L_x_1264:
        /* <DEDUP_REMOVED lines=27> */
.L_x_1180:
[----:B------:R-:W-:Y:S05]  /*132f0*/  BSYNC B1 ;  /* 0x0000000000017941 */ /* 0x000fea0003800000 */
.L_x_1164:
        /* <DEDUP_REMOVED lines=15> */
.L_x_1265:
[----:B------:R-:W-:Y:S05]  /*133f0*/  BRA.DIV ~URZ, `(.L_x_1203) ;  /* 0x000030927f007947 */ /* 0x000fea000b800000 */
[----:B------:R3:W4:Y:S02]  /*13400*/  SHFL.IDX PT, R8, R106, 0x1, 0x1f ;  /* 0x00201f006a087f89 */ /* 0x00072400000e0000 */
.L_x_1266:
        /* <DEDUP_REMOVED lines=19> */
.L_x_1267:
        /* <DEDUP_REMOVED lines=16> */
.L_x_1268:
[----:B---3--:R-:W-:Y:S01]  /*13640*/  IMAD R0, R0, c[0x0][0x538], RZ ;  /* 0x00014e0000007a24 */ /* 0x008fe200078e02ff */
[----:B------:R-:W-:Y:S04]  /*13650*/  BSSY B1, `(.L_x_1206) ;  /* 0x00000cf000017945 */ /* 0x000fe80003800000 */
[----:B----4-:R-:W-:-:S04]  /*13660*/  IADD3 R8, R0, R8, RZ ;  /* 0x0000000800087210 */ /* 0x010fc80007ffe0ff */
[----:B--2---:R-:W-:-:S13]  /*13670*/  ISETP.GT.AND P0, PT, R8, R9, PT ;  /* 0x000000090800720c */ /* 0x004fda0003f04270 */
[----:B------:R-:W-:Y:S05]  /*13680*/  @P0 BRA `(.L_x_1207) ;  /* 0x0000025000000947 */ /* 0x000fea0003800000 */
.L_x_1211:
        /* <DEDUP_REMOVED lines=17> */
.L_x_1269:
        /* <DEDUP_REMOVED lines=16> */
.L_x_1270:
[----:B--2---:R-:W-:-:S05]  /*138a0*/  IMAD R0, R0, c[0x0][0x538], RZ ;  /* 0x00014e0000007a24 */ /* 0x004fca00078e02ff */
[----:B------:R-:W-:-:S04]  /*138b0*/  IADD3 R8, R0, R8, RZ ;  /* 0x0000000800087210 */ /* 0x000fc80007ffe0ff */
[----:B------:R-:W-:-:S13]  /*138c0*/  ISETP.GT.AND P0, PT, R8, R9, PT ;  /* 0x000000090800720c */ /* 0x000fda0003f04270 */
[----:B-1----:R-:W-:Y:S05]  /*138d0*/  @!P0 BRA `(.L_x_1211) ;  /* 0xfffffdb000008947 */ /* 0x002fea000383ffff */
.L_x_1207:
[----:B------:R-:W-:-:S05]  /*138e0*/  IADD3 R8, -R0, R8, RZ ;  /* 0x0000000800087210 */ /* 0x000fca0007ffe1ff */
[----:B------:R-:W-:-:S05]  /*138f0*/  IMAD R0, R4, c[0x0][0x538], R8 ;  /* 0x00014e0004007a24 */ /* 0x000fca00078e0208 */
[----:B------:R-:W-:Y:S01]  /*13900*/  ISETP.GT.AND P0, PT, R0, R9, PT ;  /* 0x000000090000720c */ /* 0x000fe20003f04270 */
[----:B------:R-:W-:-:S12]  /*13910*/  BRA.DIV ~URZ, `(.L_x_1212) ;  /* 0x00002fb27f007947 */ /* 0x000fd8000b800000 */
[----:B------:R-:W-:-:S03]  /*13920*/  VOTE.ANY R10, PT, !P0 ;  /* 0x00000000000a7806 */ /* 0x000fc600040e0100 */
.L_x_1271:
[----:B------:R-:W2:Y:S01]  /*13930*/  LDL.LU R0, [R1+0xb4] ;  /* 0x0000b40001007983 */ /* 0x000ea20000300800 */
[----:B------:R-:W2:Y:S02]  /*13940*/  POPC R5, R10 ;  /* 0x0000000a00057309 */ /* 0x000ea40000000000 */
[----:B--2---:R-:W-:-:S05]  /*13950*/  IADD3 R0, R5, R0, RZ ;  /* 0x0000000005007210 */ /* 0x004fca0007ffe0ff */
[----:B------:R2:W-:Y:S01]  /*13960*/  STL [R1+0xb4], R0 ;  /* 0x0000b40001007387 */ /* 0x0005e20000100800 */
[----:B------:R-:W-:Y:S05]  /*13970*/  BRA.DIV ~URZ, `(.L_x_1213) ;  /* 0x00002fa27f007947 */ /* 0x000fea000b800000 */
[----:B------:R3:W4:Y:S04]  /*13980*/  SHFL.IDX PT, R11, R6, R5, 0x1f ;  /* 0x00001f05060b7589 */ /* 0x00072800000e0000 */
[----:B------:R3:W1:Y:S02]  /*13990*/  SHFL.IDX PT, R7, R7, R5, 0x1f ;  /* 0x00001f0507077589 */ /* 0x00066400000e0000 */
.L_x_1272:
[----:B------:R-:W-:Y:S01]  /*139a0*/  ISETP.NE.AND P0, PT, R10, RZ, PT ;  /* 0x000000ff0a00720c */ /* 0x000fe20003f05270 */
[----:B------:R-:W-:-:S12]  /*139b0*/  BSSY B0, `(.L_x_1214) ;  /* 0x0000005000007945 */ /* 0x000fd80003800000 */
[----:B------:R-:W-:Y:S05]  /*139c0*/  @!P0 BRA `(.L_x_1215) ;  /* 0x0000003000008947 */ /* 0x000fea0003800000 */
[----:B---3--:R-:W-:Y:S01]  /*139d0*/  IADD3 R5, R5, -0x1, RZ ;  /* 0xffffffff05057810 */ /* 0x008fe20007ffe0ff */
[----:B------:R-:W-:Y:S05]  /*139e0*/  BRA.DIV ~URZ, `(.L_x_1216) ;  /* 0x000030027f007947 */ /* 0x000fea000b800000 */
[----:B------:R3:W2:Y:S02]  /*139f0*/  SHFL.IDX PT, R12, R4, R5, 0x1f ;  /* 0x00001f05040c7589 */ /* 0x0006a400000e0000 */
.L_x_1215:
[----:B------:R-:W-:Y:S05]  /*13a00*/  BSYNC B0 ;  /* 0x0000000000007941 */ /* 0x000fea0003800000 */
.L_x_1214:
[----:B--2---:R-:W-:Y:S01]  /*13a10*/  IMAD R0, R12, c[0x0][0x538], R8 ;  /* 0x00014e000c007a24 */ /* 0x004fe200078e0208 */
        /* <DEDUP_REMOVED lines=10> */
[----:B---3--:R-:W1:Y:S02]  /*13ac0*/  F2I.FTZ.U32.TRUNC.NTZ R5, R0 ;  /* 0x0000000000057305 */ /* 0x008e64000021f000 */
        /* <DEDUP_REMOVED lines=56> */
.L_x_1218:
[----:B-1----:R-:W2:Y:S01]  /*13e50*/  LDL R0, [R1+0xb4] ;  /* 0x0000b40001007983 */ /* 0x002ea20000100800 */
[----:B------:R-:W-:-:S04]  /*13e60*/  IMAD.MOV.U32 R2, RZ, RZ, 0x4 ;  /* 0x00000004ff027424 */ /* 0x000fc800078e00ff */
[----:B--2---:R-:W-:-:S05]  /*13e70*/  IMAD.WIDE R2, R0, R2, c[0x0][0x590] ;  /* 0x0001640000027625 */ /* 0x004fca00078e0202 */
[----:B---3--:R-:W2:Y:S02]  /*13e80*/  LDG.E R4, [R2.64] ;  /* 0x0000000602047981 */ /* 0x008ea4000c1e1900 */
        /* <DEDUP_REMOVED lines=65> */
.L_x_1219:
[----:B------:R-:W-:Y:S05]  /*142a0*/  BSYNC B0 ;  /* 0x0000000000007941 */ /* 0x000fea0003800000 */
.L_x_1217:
[----:B------:R-:W-:-:S04]  /*142b0*/  LOP3.LUT R2, RZ, R2, RZ, 0x33, !PT ;  /* 0x00000002ff027212 */ /* 0x000fc800078e33ff */
[----:B-1----:R-:W-:-:S05]  /*142c0*/  IADD3 R0, R2, R11, RZ ;  /* 0x0000000b02007210 */ /* 0x002fca0007ffe0ff */
[----:B------:R1:W-:Y:S01]  /*142d0*/  STL [R1+0xac], R0 ;  /* 0x0000ac0001007387 */ /* 0x0003e20000100800 */
[----:B------:R-:W-:Y:S05]  /*142e0*/  BRA `(.L_x_1220) ;  /* 0x0000005000007947 */ /* 0x000fea0003800000 */
.L_x_1208:
[----:B------:R-:W-:Y:S01]  /*142f0*/  MOV R0, c[0x0][0x53c] ;  /* 0x00014f0000007a02 */ /* 0x000fe20000000f00 */
[----:B------:R2:W-:Y:S04]  /*14300*/  STL [R1+0xa8], R9 ;  /* 0x0000a80901007387 */ /* 0x0005e80000100800 */
[----:B------:R2:W-:Y:S04]  /*14310*/  STL [R1+0xac], RZ ;  /* 0x0000acff01007387 */ /* 0x0005e80000100800 */
[----:B------:R2:W-:Y:S04]  /*14320*/  STL [R1+0xb0], RZ ;  /* 0x0000b0ff01007387 */ /* 0x0005e80000100800 */
[----:B------:R2:W-:Y:S02]  /*14330*/  STL [R1+0xb4], R0 ;  /* 0x0000b40001007387 */ /* 0x0005e40000100800 */
.L_x_1220:
[----:B------:R-:W-:Y:S05]  /*14340*/  BSYNC B1 ;  /* 0x0000000000017941 */ /* 0x000fea0003800000 */
.L_x_1206:
        /* <DEDUP_REMOVED lines=9> */
.L_x_1201:
[----:B--2---:R-:W2:Y:S02]  /*143e0*/  LDL R0, [R1+0xb4] ;  /* 0x0000b40001007983 */ /* 0x004ea40000100800 */
[----:B--2---:R-:W-:-:S13]  /*143f0*/  ISETP.GE.AND P0, PT, R0, c[0x0][0x53c], PT ;  /* 0x00014f0000007a0c */ /* 0x004fda0003f06270 */
[----:B-1----:R-:W-:Y:S01]  /*14400*/  @P0 CALL.REL.NOINC `(.L_x_1221) ;  /* 0x0000001000000944 */ /* 0x002fe20003c00000 */
[----:B------:R-:W-:Y:S05]  /*14410*/  BRA `(.L_x_1222) ;  /* 0xfffedd7000007947 */ /* 0x000fea000383ffff */
.L_x_1221:
[----:B------:R-:W-:Y:S05]  /*14420*/  EXIT ;  /* 0x000000000000794d */ /* 0x000fea0003800000 */
.L_x_1103:
[----:B------:R-:W-:Y:S01]  /*14430*/  IMAD.MOV.U32 R0, RZ, RZ, R5 ;  /* 0x000000ffff007224 */ /* 0x000fe200078e0005 */
[----:B------:R-:W-:Y:S02]  /*14440*/  MOV R3, 0x1 ;  /* 0x0000000100037802 */ /* 0x000fe40000000f00 */
[----:B------:R-:W-:Y:S02]  /*14450*/  MOV R2, 0x14470 ;  /* 0x0001447000027802 */ /* 0x000fe40000000f00 */
[----:B------:R-:W-:Y:S05]  /*14460*/  CALL.REL.NOINC `($__internal_21_$__cuda_sm70_shflsync_up_p) ;  /* 0x0000271000007944 */ /* 0x000fea0003c00000 */
[----:B------:R-:W-:Y:S01]  /*14470*/  MOV R0, R4 ;  /* 0x0000000400007202 */ /* 0x000fe20000000f00 */
[----:B------:R-:W-:Y:S05]  /*14480*/  BRA `(.L_x_1223) ;  /* 0xfffebfd000007947 */ /* 0x000fea000383ffff */
.L_x_1104:
[----:B------:R-:W-:Y:S01]  /*14490*/  IMAD.MOV.U32 R0, RZ, RZ, R5 ;  /* 0x000000ffff007224 */ /* 0x000fe200078e0005 */
[----:B------:R-:W-:Y:S02]  /*144a0*/  MOV R3, 0x2 ;  /* 0x0000000200037802 */ /* 0x000fe40000000f00 */
[----:B------:R-:W-:Y:S02]  /*144b0*/  MOV R2, 0x144d0 ;  /* 0x000144d000027802 */ /* 0x000fe40000000f00 */
[----:B------:R-:W-:Y:S05]  /*144c0*/  CALL.REL.NOINC `($__internal_21_$__cuda_sm70_shflsync_up_p) ;  /* 0x000026b000007944 */ /* 0x000fea0003c00000 */
[----:B------:R-:W-:Y:S01]  /*144d0*/  SEL R4, R4, RZ, P4 ;  /* 0x000000ff04047207 */ /* 0x000fe20002000000 */
[----:B------:R-:W-:Y:S01]  /*144e0*/  IMAD.MOV.U32 R3, RZ, RZ, 0x4 ;  /* 0x00000004ff037424 */ /* 0x000fe200078e00ff */
[----:B------:R-:W-:-:S03]  /*144f0*/  MOV R2, 0x14520 ;  /* 0x0001452000027802 */ /* 0x000fc60000000f00 */
[----:B------:R-:W-:Y:S02]  /*14500*/  IMAD.IADD R0, R5, 0x1, R4 ;  /* 0x0000000105007824 */ /* 0x000fe400078e0204 */
        /* <DEDUP_REMOVED lines=14> */
[----:B------:R-:W-:Y:S01]  /*145f0*/  IMAD.IADD R4, R0, 0x1, R4 ;  /* 0x0000000100047824 */ /* 0x000fe200078e0204 */
[----:B------:R-:W-:-:S04]  /*14600*/  MOV R0, 0x1f ;  /* 0x0000001f00007802 */ /* 0x000fc80000000f00 */
[----:B------:R1:W-:Y:S03]  /*14610*/  STL [R1+0x4c], R4 ;  /* 0x00004c0401007387 */ /* 0x0003e60000100800 */
[----:B-1----:R-:W-:Y:S05]  /*14620*/  CALL.REL.NOINC `($__internal_20_$__cuda_sm70_shflsync_idx_p) ;  /* 0x000024b000007944 */ /* 0x002fea0003c00000 */
[----:B-1---5:R-:W-:Y:S05]  /*14630*/  BRA `(.L_x_1224) ;  /* 0xfffebf2000007947 */ /* 0x022fea000383ffff */
.L_x_1106:
[----:B------:R-:W-:Y:S02]  /*14640*/  SEL R0, RZ, 0x1, P0 ;  /* 0x00000001ff007807 */ /* 0x000fe40000000000 */
[----:B------:R-:W-:Y:S02]  /*14650*/  MOV R2, 0x14670 ;  /* 0x0001467000027802 */ /* 0x000fe40000000f00 */
[----:B------:R-:W-:Y:S05]  /*14660*/  CALL.REL.NOINC `($__internal_22_$__cuda_sm70_votesync_ballot) ;  /* 0x0000257000007944 */ /* 0x000fea0003c00000 */
[----:B------:R-:W-:Y:S01]  /*14670*/  MOV R10, R0 ;  /* 0x00000000000a7202 */ /* 0x000fe20000000f00 */
[----:B------:R-:W-:Y:S05]  /*14680*/  BRA `(.L_x_1225) ;  /* 0xfffebf6000007947 */ /* 0x000fea000383ffff */
.L_x_1107:
[----:B------:R2:W-:Y:S01]  /*14690*/  STL [R1+0x4c], R9 ;  /* 0x00004c0901007387 */ /* 0x0005e20000100800 */
[----:B-1----:R-:W-:Y:S01]  /*146a0*/  IMAD.MOV.U32 R0, RZ, RZ, R5 ;  /* 0x000000ffff007224 */ /* 0x002fe200078e0005 */
[----:B------:R-:W-:Y:S02]  /*146b0*/  MOV R3, 0x1f ;  /* 0x0000001f00037802 */ /* 0x000fe40000000f00 */
[----:B------:R-:W-:Y:S02]  /*146c0*/  MOV R2, 0x146e0 ;  /* 0x000146e000027802 */ /* 0x000fe40000000f00 */
[----:B--2---:R-:W-:Y:S05]  /*146d0*/  CALL.REL.NOINC `($__internal_20_$__cuda_sm70_shflsync_idx_p) ;  /* 0x0000240000007944 */ /* 0x004fea0003c00000 */
[----:B------:R2:W-:Y:S01]  /*146e0*/  STL [R1+0x4c], R8 ;  /* 0x00004c0801007387 */ /* 0x0005e20000100800 */
[----:B------:R-:W-:Y:S01]  /*146f0*/  IMAD.MOV.U32 R12, RZ, RZ, R0 ;  /* 0x000000ffff0c7224 */ /* 0x000fe200078e0000 */
[----:B-----5:R-:W-:Y:S01]  /*14700*/  MOV R0, R5 ;  /* 0x0000000500007202 */ /* 0x020fe20000000f00 */
[----:B------:R-:W-:Y:S01]  /*14710*/  IMAD.MOV.U32 R6, RZ, RZ, RZ ;  /* 0x000000ffff067224 */ /* 0x000fe200078e00ff */
[----:B------:R-:W-:-:S02]  /*14720*/  MOV R3, 0x1f ;  /* 0x0000001f00037802 */ /* 0x000fc40000000f00 */
[----:B------:R-:W-:Y:S02]  /*14730*/  MOV R2, 0x14750 ;  /* 0x0001475000027802 */ /* 0x000fe40000000f00 */
[----:B-12---:R-:W-:Y:S05]  /*14740*/  CALL.REL.NOINC `($__internal_20_$__cuda_sm70_shflsync_idx_p) ;  /* 0x0000239000007944 */ /* 0x006fea0003c00000 */
[----:B------:R-:W-:Y:S01]  /*14750*/  MOV R9, R0 ;  /* 0x0000000000097202 */ /* 0x000fe20000000f00 */
[----:B-1---5:R-:W-:Y:S05]  /*14760*/  BRA `(.L_x_1226) ;  /* 0xfffebef000007947 */ /* 0x022fea000383ffff */
.L_x_1110:
[----:B------:R1:W-:Y:S01]  /*14770*/  STL [R1+0x4c], R4 ;  /* 0x00004c0401007387 */ /* 0x0003e20000100800 */
[----:B------:R-:W-:Y:S02]  /*14780*/  MOV R3, 0x1f ;  /* 0x0000001f00037802 */ /* 0x000fe40000000f00 */
[----:B------:R-:W-:Y:S02]  /*14790*/  MOV R2, 0x147b0 ;  /* 0x000147b000027802 */ /* 0x000fe40000000f00 */
[----:B-1234-:R-:W-:Y:S05]  /*147a0*/  CALL.REL.NOINC `($__internal_20_$__cuda_sm70_shflsync_idx_p) ;  /* 0x0000233000007944 */ /* 0x01efea0003c00000 */
[----:B------:R-:W-:Y:S01]  /*147b0*/  MOV R6, R0 ;  /* 0x0000000000067202 */ /* 0x000fe20000000f00 */
[----:B-1---5:R-:W-:Y:S05]  /*147c0*/  BRA `(.L_x_1109) ;  /* 0xfffebef000007947 */ /* 0x022fea000383ffff */
.L_x_1123:
[----:B------:R1:W-:Y:S01]  /*147d0*/  STL [R1+0x4c], R12 ;  /* 0x00004c0c01007387 */ /* 0x0003e20000100800 */
[----:B--2---:R-:W-:Y:S01]  /*147e0*/  IMAD.MOV.U32 R0, RZ, RZ, 0x1 ;  /* 0x00000001ff007424 */ /* 0x004fe200078e00ff */
[----:B------:R-:W-:Y:S02]  /*147f0*/  MOV R3, 0x181f ;  /* 0x0000181f00037802 */ /* 0x000fe40000000f00 */
[----:B------:R-:W-:Y:S02]  /*14800*/  MOV R2, 0x14820 ;  /* 0x0001482000027802 */ /* 0x000fe40000000f00 */
[----:B-1----:R-:W-:Y:S05]  /*14810*/  CALL.REL.NOINC `($__internal_20_$__cuda_sm70_shflsync_idx_p) ;  /* 0x000022c000007944 */ /* 0x002fea0003c00000 */
[----:B------:R2:W-:Y:S01]  /*14820*/  STL [R1+0x4c], R13 ;  /* 0x00004c0d01007387 */ /* 0x0005e20000100800 */
[----:B-----5:R-:W-:Y:S01]  /*14830*/  IMAD.MOV.U32 R5, RZ, RZ, R0 ;  /* 0x000000ffff057224 */ /* 0x020fe200078e0000 */
[----:B------:R-:W-:Y:S01]  /*14840*/  MOV R0, 0x1 ;  /* 0x0000000100007802 */ /* 0x000fe20000000f00 */
[----:B------:R-:W-:Y:S01]  /*14850*/  IMAD.MOV.U32 R3, RZ, RZ, 0x181f ;  /* 0x0000181fff037424 */ /* 0x000fe200078e00ff */
[----:B------:R-:W-:-:S02]  /*14860*/  MOV R2, 0x14880 ;  /* 0x0001488000027802 */ /* 0x000fc40000000f00 */
[----:B-12---:R-:W-:Y:S05]  /*14870*/  CALL.REL.NOINC `($__internal_20_$__cuda_sm70_shflsync_idx_p) ;  /* 0x0000226000007944 */ /* 0x006fea0003c00000 */
[----:B-1---5:R-:W-:Y:S05]  /*14880*/  BRA `(.L_x_1227) ;  /* 0xfffef9f000007947 */ /* 0x022fea000383ffff */
.L_x_1126:
[----:B------:R2:W-:Y:S01]  /*14890*/  STL [R1+0x4c], R5 ;  /* 0x00004c0501007387 */ /* 0x0005e20000100800 */
[----:B------:R-:W-:Y:S01]  /*148a0*/  IMAD.MOV.U32 R0, RZ, RZ, RZ ;  /* 0x000000ffff007224 */ /* 0x000fe200078e00ff */
[----:B------:R-:W-:-:S02]  /*148b0*/  MOV R3, 0x181f ;  /* 0x0000181f00037802 */ /* 0x000fc40000000f00 */
[----:B------:R-:W-:Y:S02]  /*148c0*/  MOV R2, 0x148e0 ;  /* 0x000148e000027802 */ /* 0x000fe40000000f00 */
[----:B-12---:R-:W-:Y:S05]  /*148d0*/  CALL.REL.NOINC `($__internal_20_$__cuda_sm70_shflsync_idx_p) ;  /* 0x0000220000007944 */ /* 0x006fea0003c00000 */
[----:B-----5:R-:W-:Y:S01]  /*148e0*/  MOV R4, R0 ;  /* 0x0000000000047202 */ /* 0x020fe20000000f00 */
[----:B-1----:R-:W-:Y:S05]  /*148f0*/  BRA `(.L_x_1228) ;  /* 0xffff0ba000007947 */ /* 0x002fea000383ffff */
.L_x_1127:
[----:B------:R4:W-:Y:S01]  /*14900*/  STL [R1+0x4c], R6 ;  /* 0x00004c0601007387 */ /* 0x0009e20000100800 */
[----:B------:R-:W-:Y:S01]  /*14910*/  IMAD.MOV.U32 R0, RZ, RZ, RZ ;  /* 0x000000ffff007224 */ /* 0x000fe200078e00ff */
[----:B------:R-:W-:Y:S02]  /*14920*/  MOV R3, 0x181f ;  /* 0x0000181f00037802 */ /* 0x000fe40000000f00 */
[----:B------:R-:W-:Y:S02]  /*14930*/  MOV R2, 0x14950 ;  /* 0x0001495000027802 */ /* 0x000fe40000000f00 */
[----:B-1234-:R-:W-:Y:S05]  /*14940*/  CALL.REL.NOINC `($__internal_20_$__cuda_sm70_shflsync_idx_p) ;  /* 0x0000219000007944 */ /* 0x01efea0003c00000 */
[----:B-1---5:R-:W-:Y:S05]  /*14950*/  BRA `(.L_x_1229) ;  /* 0xffff0b6000007947 */ /* 0x022fea000383ffff */
.L_x_1130:
[----:B------:R2:W-:Y:S01]  /*14960*/  STL [R1+0x4c], R5 ;  /* 0x00004c0501007387 */ /* 0x0005e20000100800 */
[----:B-1----:R-:W-:Y:S01]  /*14970*/  IMAD.MOV.U32 R0, RZ, RZ, 0x1 ;  /* 0x00000001ff007424 */ /* 0x002fe200078e00ff */
[----:B------:R-:W-:Y:S02]  /*14980*/  MOV R3, 0x181f ;  /* 0x0000181f00037802 */ /* 0x000fe40000000f00 */
[----:B------:R-:W-:Y:S02]  /*14990*/  MOV R2, 0x149b0 ;  /* 0x000149b000027802 */ /* 0x000fe40000000f00 */
[----:B--234-:R-:W-:Y:S05]  /*149a0*/  CALL.REL.NOINC `($__internal_20_$__cuda_sm70_shflsync_idx_p) ;  /* 0x0000213000007944 */ /* 0x01cfea0003c00000 */
[----:B------:R2:W-:Y:S01]  /*149b0*/  STL [R1+0x4c], R6 ;  /* 0x00004c0601007387 */ /* 0x0005e20000100800 */
[----:B-----5:R-:W-:Y:S01]  /*149c0*/  IMAD.MOV.U32 R4, RZ, RZ, R0 ;  /* 0x000000ffff047224 */ /* 0x020fe200078e0000 */
[----:B------:R-:W-:Y:S01]  /*149d0*/  MOV R0, 0x1 ;  /* 0x0000000100007802 */ /* 0x000fe20000000f00 */
[----:B------:R-:W-:Y:S01]  /*149e0*/  IMAD.MOV.U32 R3, RZ, RZ, 0x181f ;  /* 0x0000181fff037424 */ /* 0x000fe200078e00ff */
[----:B------:R-:W-:-:S02]  /*149f0*/  MOV R2, 0x14a10 ;  /* 0x00014a1000027802 */ /* 0x000fc40000000f00 */
[----:B-12---:R-:W-:Y:S05]  /*14a00*/  CALL.REL.NOINC `($__internal_20_$__cuda_sm70_shflsync_idx_p) ;  /* 0x000020d000007944 */ /* 0x006fea0003c00000 */
[----:B-1---5:R-:W-:Y:S05]  /*14a10*/  BRA `(.L_x_1230) ;  /* 0xffff0d1000007947 */ /* 0x022fea000383ffff */
.L_x_1131:
[----:B------:R1:W-:Y:S01]  /*14a20*/  STL [R1+0x4c], R4 ;  /* 0x00004c0401007387 */ /* 0x0003e20000100800 */
[----:B------:R-:W-:Y:S01]  /*14a30*/  IMAD.MOV.U32 R0, RZ, RZ, RZ ;  /* 0x000000ffff007224 */ /* 0x000fe200078e00ff */
[----:B------:R-:W-:-:S02]  /*14a40*/  MOV R3, 0x1c1f ;  /* 0x00001c1f00037802 */ /* 0x000fc40000000f00 */
[----:B------:R-:W-:Y:S02]  /*14a50*/  MOV R2, 0x14a70 ;  /* 0x00014a7000027802 */ /* 0x000fe40000000f00 */
[----:B-1----:R-:W-:Y:S05]  /*14a60*/  CALL.REL.NOINC `($__internal_20_$__cuda_sm70_shflsync_idx_p) ;  /* 0x0000207000007944 */ /* 0x002fea0003c00000 */
[----:B-1---5:R-:W-:Y:S05]  /*14a70*/  BRA `(.L_x_1231) ;  /* 0xffff0fd000007947 */ /* 0x022fea000383ffff */
.L_x_1132:
[----:B------:R2:W-:Y:S01]  /*14a80*/  STL [R1+0x4c], R4 ;  /* 0x00004c0401007387 */ /* 0x0005e20000100800 */
[----:B------:R-:W-:Y:S01]  /*14a90*/  IMAD.MOV.U32 R0, RZ, RZ, 0x1 ;  /* 0x00000001ff007424 */ /* 0x000fe200078e00ff */
[----:B------:R-:W-:Y:S02]  /*14aa0*/  MOV R3, 0x1c1f ;  /* 0x00001c1f00037802 */ /* 0x000fe40000000f00 */
[----:B------:R-:W-:Y:S02]  /*14ab0*/  MOV R2, 0x14ad0 ;  /* 0x00014ad000027802 */ /* 0x000fe40000000f00 */
[----:B-12---:R-:W-:Y:S05]  /*14ac0*/  CALL.REL.NOINC `($__internal_20_$__cuda_sm70_shflsync_idx_p) ;  /* 0x0000201000007944 */ /* 0x006fea0003c00000 */
[----:B-----5:R-:W-:-:S05]  /*14ad0*/  IMAD.IADD R0, R5, 0x1, R0 ;  /* 0x0000000105007824 */ /* 0x020fca00078e0200 */
        /* <DEDUP_REMOVED lines=34> */
[----:B------:R-:W-:Y:S02]  /*14d00*/  FMNMX.FTZ R0, R75, R0, !PT ;  /* 0x000000004b007209 */ /* 0x000fe40007810000 */
[----:B------:R-:W-:Y:S02]  /*14d10*/  FSEL R71, R26, -INF , P3 ;  /* 0xff8000001a477808 */ /* 0x000fe40001800000 */
[----:B------:R-:W-:-:S02]  /*14d20*/  FMNMX.FTZ R21, R12, R21, !PT ;  /* 0x000000150c157209 */ /* 0x000fc40007810000 */
[----:B------:R-:W-:Y:S02]  /*14d30*/  FMNMX.FTZ R0, R74, R0, !PT ;  /* 0x000000004a007209 */ /* 0x000fe40007810000 */
[----:B------:R-:W-:Y:S02]  /*14d40*/  FSEL R70, R25, -INF , P2 ;  /* 0xff80000019467808 */ /* 0x000fe40001000000 */
[----:B------:R-:W-:Y:S02]  /*14d50*/  FMNMX.FTZ R21, R71, R21, !PT ;  /* 0x0000001547157209 */ /* 0x000fe40007810000 */
[----:B------:R-:W-:Y:S02]  /*14d60*/  FMNMX.FTZ R0, R73, R0, !PT ;  /* 0x0000000049007209 */ /* 0x000fe40007810000 */
[----:B------:R-:W-:Y:S02]  /*14d70*/  FSEL R69, R24, -INF , P1 ;  /* 0xff80000018457808 */ /* 0x000fe40000800000 */
[----:B------:R-:W-:-:S02]  /*14d80*/  FMNMX.FTZ R21, R70, R21, !PT ;  /* 0x0000001546157209 */ /* 0x000fc40007810000 */
[----:B------:R-:W-:Y:S01]  /*14d90*/  FMNMX.FTZ R133, R72, R0, !PT ;  /* 0x0000000048857209 */ /* 0x000fe20007810000 */
[----:B------:R-:W-:Y:S01]  /*14da0*/  IMAD.MOV.U32 R0, RZ, RZ, 0x2 ;  /* 0x00000002ff007424 */ /* 0x000fe200078e00ff */
[----:B------:R-:W-:Y:S02]  /*14db0*/  FSEL R68, R23, -INF , P0 ;  /* 0xff80000017447808 */ /* 0x000fe40000000000 */
[----:B------:R-:W-:Y:S01]  /*14dc0*/  FMNMX.FTZ R21, R69, R21, !PT ;  /* 0x0000001545157209 */ /* 0x000fe20007810000 */
[----:B------:R-:W-:Y:S01]  /*14dd0*/  IMAD.MOV.U32 R4, RZ, RZ, R133 ;  /* 0x000000ffff047224 */ /* 0x000fe200078e0085 */
[----:B------:R-:W-:Y:S02]  /*14de0*/  MOV R2, 0x14e10 ;  /* 0x00014e1000027802 */ /* 0x000fe40000000f00 */
[----:B------:R-:W-:Y:S02]  /*14df0*/  FMNMX.FTZ R21, R68, R21, !PT ;  /* 0x0000001544157209 */ /* 0x000fe40007810000 */
[----:B-1----:R-:W-:Y:S05]  /*14e00*/  CALL.REL.NOINC `($__internal_19_$__cuda_sm70_shflsync_bfly_p) ;  /* 0x00001c5000007944 */ /* 0x002fea0003c00000 */
[----:B------:R-:W-:Y:S01]  /*14e10*/  FMNMX.FTZ R133, R133, R0, !PT ;  /* 0x0000000085857209 */ /* 0x000fe20007810000 */
[----:B------:R-:W-:Y:S01]  /*14e20*/  IMAD.MOV.U32 R0, RZ, RZ, 0x1 ;  /* 0x00000001ff007424 */ /* 0x000fe200078e00ff */
[----:B------:R-:W-:-:S03]  /*14e30*/  MOV R2, 0x14e60 ;  /* 0x00014e6000027802 */ /* 0x000fc60000000f00 */
[----:B------:R-:W-:Y:S02]  /*14e40*/  IMAD.MOV.U32 R4, RZ, RZ, R133 ;  /* 0x000000ffff047224 */ /* 0x000fe400078e0085 */
[----:B-1---5:R-:W-:Y:S05]  /*14e50*/  CALL.REL.NOINC `($__internal_19_$__cuda_sm70_shflsync_bfly_p) ;  /* 0x00001c0000007944 */ /* 0x022fea0003c00000 */
[----:B------:R-:W-:Y:S01]  /*14e60*/  FMNMX.FTZ R133, R133, R0, !PT ;  /* 0x0000000085857209 */ /* 0x000fe20007810000 */
[----:B------:R-:W-:Y:S01]  /*14e70*/  IMAD.MOV.U32 R4, RZ, RZ, R21 ;  /* 0x000000ffff047224 */ /* 0x000fe200078e0015 */
[----:B------:R-:W-:Y:S01]  /*14e80*/  MOV R2, 0x14eb0 ;  /* 0x00014eb000027802 */ /* 0x000fe20000000f00 */
[----:B------:R-:W-:Y:S02]  /*14e90*/  IMAD.MOV.U32 R0, RZ, RZ, 0x2 ;  /* 0x00000002ff007424 */ /* 0x000fe400078e00ff */
[----:B-1---5:R-:W-:Y:S05]  /*14ea0*/  CALL.REL.NOINC `($__internal_19_$__cuda_sm70_shflsync_bfly_p) ;  /* 0x00001bb000007944 */ /* 0x022fea0003c00000 */
[----:B------:R-:W-:Y:S01]  /*14eb0*/  FMNMX.FTZ R4, R21, R0, !PT ;  /* 0x0000000015047209 */ /* 0x000fe20007810000 */
[----:B------:R-:W-:Y:S01]  /*14ec0*/  IMAD.MOV.U32 R0, RZ, RZ, 0x1 ;  /* 0x00000001ff007424 */ /* 0x000fe200078e00ff */
[----:B------:R-:W-:Y:S02]  /*14ed0*/  MOV R2, 0x14ef0 ;  /* 0x00014ef000027802 */ /* 0x000fe40000000f00 */
[----:B-1---5:R-:W-:Y:S05]  /*14ee0*/  CALL.REL.NOINC `($__internal_19_$__cuda_sm70_shflsync_bfly_p) ;  /* 0x00001b7000007944 */ /* 0x022fea0003c00000 */
[----:B------:R-:W-:Y:S01]  /*14ef0*/  MOV R3, R0 ;  /* 0x0000000000037202 */ /* 0x000fe20000000f00 */
[----:B-1---5:R-:W-:Y:S05]  /*14f00*/  BRA `(.L_x_1232) ;  /* 0xffff107000007947 */ /* 0x022fea000383ffff */
.L_x_1136:
[----:B------:R-:W-:Y:S01]  /*14f10*/  MOV R3, 0x181f ;  /* 0x0000181f00037802 */ /* 0x000fe20000000f00 */
[----:B------:R2:W-:Y:S01]  /*14f20*/  STL [R1+0x4c], R5 ;  /* 0x00004c0501007387 */ /* 0x0005e20000100800 */
[----:B------:R-:W-:Y:S01]  /*14f30*/  MOV R2, 0x14f60 ;  /* 0x00014f6000027802 */ /* 0x000fe20000000f00 */
[----:B------:R-:W-:Y:S02]  /*14f40*/  IMAD.MOV.U32 R0, RZ, RZ, RZ ;  /* 0x000000ffff007224 */ /* 0x000fe400078e00ff */
[----:B-12---:R-:W-:Y:S05]  /*14f50*/  CALL.REL.NOINC `($__internal_20_$__cuda_sm70_shflsync_idx_p) ;  /* 0x00001b8000007944 */ /* 0x006fea0003c00000 */
[----:B-----5:R-:W-:Y:S01]  /*14f60*/  MOV R4, R0 ;  /* 0x0000000000047202 */ /* 0x020fe20000000f00 */
[----:B-1----:R-:W-:-:S05]  /*14f70*/  BRA `(.L_x_1233) ;  /* 0xffff26c000007947 */ /* 0x002fca000383ffff */
.L_x_1137:
[----:B------:R-:W-:Y:S01]  /*14f80*/  MOV R3, 0x181f ;  /* 0x0000181f00037802 */ /* 0x000fe20000000f00 */
[----:B------:R4:W-:Y:S01]  /*14f90*/  STL [R1+0x4c], R12 ;  /* 0x00004c0c01007387 */ /* 0x0009e20000100800 */
[----:B------:R-:W-:Y:S01]  /*14fa0*/  MOV R2, 0x14fd0 ;  /* 0x00014fd000027802 */ /* 0x000fe20000000f00 */
[----:B------:R-:W-:Y:S02]  /*14fb0*/  IMAD.MOV.U32 R0, RZ, RZ, RZ ;  /* 0x000000ffff007224 */ /* 0x000fe400078e00ff */
[----:B-1234-:R-:W-:Y:S05]  /*14fc0*/  CALL.REL.NOINC `($__internal_20_$__cuda_sm70_shflsync_idx_p) ;  /* 0x00001b1000007944 */ /* 0x01efea0003c00000 */
[----:B-1---5:R-:W-:-:S05]  /*14fd0*/  BRA `(.L_x_1234) ;  /* 0xffff268000007947 */ /* 0x022fca000383ffff */
.L_x_1138:
[----:B------:R-:W-:Y:S01]  /*14fe0*/  MOV R3, 0x181f ;  /* 0x0000181f00037802 */ /* 0x000fe20000000f00 */
[----:B------:R2:W-:Y:S01]  /*14ff0*/  STL [R1+0x4c], R5 ;  /* 0x00004c0501007387 */ /* 0x0005e20000100800 */
[----:B------:R-:W-:Y:S01]  /*15000*/  MOV R2, 0x15030 ;  /* 0x0001503000027802 */ /* 0x000fe20000000f00 */
[----:B------:R-:W-:Y:S02]  /*15010*/  IMAD.MOV.U32 R0, RZ, RZ, 0x1 ;  /* 0x00000001ff007424 */ /* 0x000fe400078e00ff */
[----:B-12---:R-:W-:Y:S05]  /*15020*/  CALL.REL.NOINC `($__internal_20_$__cuda_sm70_shflsync_idx_p) ;  /* 0x00001ab000007944 */ /* 0x006fea0003c00000 */
[----:B------:R-:W-:Y:S01]  /*15030*/  MOV R2, 0x15090 ;  /* 0x0001509000027802 */ /* 0x000fe20000000f00 */
[----:B------:R2:W-:Y:S01]  /*15040*/  STL [R1+0x4c], R12 ;  /* 0x00004c0c01007387 */ /* 0x0005e20000100800 */
[----:B-----5:R-:W-:Y:S01]  /*15050*/  IMAD.MOV.U32 R4, RZ, RZ, R0 ;  /* 0x000000ffff047224 */ /* 0x020fe200078e0000 */
[----:B------:R-:W-:Y:S01]  /*15060*/  MOV R0, 0x1 ;  /* 0x0000000100007802 */ /* 0x000fe20000000f00 */
[----:B------:R-:W-:Y:S02]  /*15070*/  IMAD.MOV.U32 R3, RZ, RZ, 0x181f ;  /* 0x0000181fff037424 */ /* 0x000fe400078e00ff */
[----:B-12---:R-:W-:Y:S05]  /*15080*/  CALL.REL.NOINC `($__internal_20_$__cuda_sm70_shflsync_idx_p) ;  /* 0x00001a5000007944 */ /* 0x006fea0003c00000 */
[----:B-1---5:R-:W-:-:S05]  /*15090*/  BRA `(.L_x_1235) ;  /* 0xffff283000007947 */ /* 0x022fca000383ffff */
.L_x_1141:
[----:B------:R-:W-:Y:S01]  /*150a0*/  MOV R3, 0x181f ;  /* 0x0000181f00037802 */ /* 0x000fe20000000f00 */
[----:B------:R1:W-:Y:S01]  /*150b0*/  STL [R1+0x4c], R8 ;  /* 0x00004c0801007387 */ /* 0x0003e20000100800 */
[----:B------:R-:W-:Y:S01]  /*150c0*/  MOV R2, 0x150f0 ;  /* 0x000150f000027802 */ /* 0x000fe20000000f00 */
[----:B------:R-:W-:Y:S02]  /*150d0*/  IMAD.MOV.U32 R0, RZ, RZ, RZ ;  /* 0x000000ffff007224 */ /* 0x000fe400078e00ff */
[----:B-1----:R-:W-:Y:S05]  /*150e0*/  CALL.REL.NOINC `($__internal_20_$__cuda_sm70_shflsync_idx_p) ;  /* 0x000019f000007944 */ /* 0x002fea0003c00000 */
[----:B-----5:R-:W-:Y:S01]  /*150f0*/  MOV R4, R0 ;  /* 0x0000000000047202 */ /* 0x020fe20000000f00 */
[----:B-1----:R-:W-:-:S05]  /*15100*/  BRA `(.L_x_1236) ;  /* 0xffff389000007947 */ /* 0x002fca000383ffff */
.L_x_1142:
[----:B------:R-:W-:Y:S01]  /*15110*/  MOV R3, 0x181f ;  /* 0x0000181f00037802 */ /* 0x000fe20000000f00 */
[----:B------:R3:W-:Y:S01]  /*15120*/  STL [R1+0x4c], R9 ;  /* 0x00004c0901007387 */ /* 0x0007e20000100800 */
[----:B------:R-:W-:Y:S01]  /*15130*/  MOV R2, 0x15160 ;  /* 0x0001516000027802 */ /* 0x000fe20000000f00 */
[----:B------:R-:W-:Y:S02]  /*15140*/  IMAD.MOV.U32 R0, RZ, RZ, RZ ;  /* 0x000000ffff007224 */ /* 0x000fe400078e00ff */
[----:B-123--:R-:W-:Y:S05]  /*15150*/  CALL.REL.NOINC `($__internal_20_$__cuda_sm70_shflsync_idx_p) ;  /* 0x0000198000007944 */ /* 0x00efea0003c00000 */
[----:B-1---5:R-:W-:-:S05]  /*15160*/  BRA `(.L_x_1237) ;  /* 0xffff385000007947 */ /* 0x022fca000383ffff */
.L_x_1143:
[----:B--2---:R-:W-:Y:S01]  /*15170*/  MOV R3, 0x181f ;  /* 0x0000181f00037802 */ /* 0x004fe20000000f00 */
[----:B------:R2:W-:Y:S01]  /*15180*/  STL [R1+0x4c], R8 ;  /* 0x00004c0801007387 */ /* 0x0005e20000100800 */
[----:B------:R-:W-:Y:S01]  /*15190*/  MOV R2, 0x151c0 ;  /* 0x000151c000027802 */ /* 0x000fe20000000f00 */
[----:B------:R-:W-:Y:S03]  /*151a0*/  IMAD.MOV.U32 R0, RZ, RZ, 0x1 ;  /* 0x00000001ff007424 */ /* 0x000fe600078e00ff */
        /* <DEDUP_REMOVED lines=8> */
.L_x_1144:
[----:B------:R-:W-:Y:S01]  /*15230*/  MOV R3, 0x1c1f ;  /* 0x00001c1f00037802 */ /* 0x000fe20000000f00 */
[----:B------:R1:W-:Y:S01]  /*15240*/  STL [R1+0x4c], R4 ;  /* 0x00004c0401007387 */ /* 0x0003e20000100800 */
[----:B------:R-:W-:Y:S01]  /*15250*/  MOV R2, 0x15280 ;  /* 0x0001528000027802 */ /* 0x000fe20000000f00 */
[----:B------:R-:W-:Y:S02]  /*15260*/  IMAD.MOV.U32 R0, RZ, RZ, RZ ;  /* 0x000000ffff007224 */ /* 0x000fe400078e00ff */
[----:B-1----:R-:W-:Y:S05]  /*15270*/  CALL.REL.NOINC `($__internal_20_$__cuda_sm70_shflsync_idx_p) ;  /* 0x0000186000007944 */ /* 0x002fea0003c00000 */
[----:B-1---5:R-:W-:-:S05]  /*15280*/  BRA `(.L_x_1239) ;  /* 0xffff3c9000007947 */ /* 0x022fca000383ffff */
.L_x_1145:
[----:B------:R-:W-:Y:S01]  /*15290*/  MOV R3, 0x1c1f ;  /* 0x00001c1f00037802 */ /* 0x000fe20000000f00 */
[----:B------:R2:W-:Y:S01]  /*152a0*/  STL [R1+0x4c], R4 ;  /* 0x00004c0401007387 */ /* 0x0005e20000100800 */
[----:B------:R-:W-:Y:S01]  /*152b0*/  MOV R2, 0x152e0 ;  /* 0x000152e000027802 */ /* 0x000fe20000000f00 */
[----:B------:R-:W-:Y:S02]  /*152c0*/  IMAD.MOV.U32 R0, RZ, RZ, 0x1 ;  /* 0x00000001ff007424 */ /* 0x000fe400078e00ff */
[----:B-12---:R-:W-:Y:S05]  /*152d0*/  CALL.REL.NOINC `($__internal_20_$__cuda_sm70_shflsync_idx_p) ;  /* 0x0000180000007944 */ /* 0x006fea0003c00000 */
[----:B------:R-:W2:Y:S01]  /*152e0*/  LDL.LU R7, [R1+0x28] ;  /* 0x0000280001077983 */ /* 0x000ea20000300800 */
[----:B-----5:R-:W-:Y:S03]  /*152f0*/  IMAD.IADD R0, R5, 0x1, R0 ;  /* 0x0000000105007824 */ /* 0x020fe600078e0200 */
[----:B------:R-:W3:Y:S02]  /*15300*/  LDL.LU R4, [R1+0x24] ;  /* 0x0000240001047983 */ /* 0x000ee40000300800 */
[C---:B------:R-:W-:Y:S02]  /*15310*/  ISETP.GT.AND P1, PT, R0.reuse, RZ, PT ;  /* 0x000000ff0000720c */ /* 0x040fe40003f24270 */
[C---:B------:R-:W-:Y:S01]  /*15320*/  ISETP.GT.AND P0, PT, R0.reuse, 0x1, PT ;  /* 0x000000010000780c */ /* 0x040fe20003f04270 */
[----:B------:R-:W4:Y:S01]  /*15330*/  LDL.LU R3, [R1+0x20] ;  /* 0x0000200001037983 */ /* 0x000f220000300800 */
[C---:B------:R-:W-:Y:S02]  /*15340*/  ISETP.GT.AND P3, PT, R0.reuse, 0x8, PT ;  /* 0x000000080000780c */ /* 0x040fe40003f64270 */
[C---:B------:R-:W-:Y:S01]  /*15350*/  ISETP.GT.AND P4, PT, R0.reuse, 0x9, PT ;  /* 0x000000090000780c */ /* 0x040fe20003f84270 */
[----:B------:R-:W4:Y:S01]  /*15360*/  LDL.LU R2, [R1+0x1c] ;  /* 0x00001c0001027983 */ /* 0x000f220000300800 */
[C---:B------:R-:W-:Y:S04]  /*15370*/  ISETP.GT.AND P2, PT, R0.reuse, 0x10, PT ;  /* 0x000000100000780c */ /* 0x040fe80003f44270 */
[----:B------:R-:W-:Y:S02]  /*15380*/  FSEL R25, R171, -INF , P2 ;  /* 0xff800000ab197808 */ /* 0x000fe40001000000 */
[C---:B------:R-:W-:Y:S04]  /*15390*/  ISETP.GT.AND P2, PT, R0.reuse, 0x21, PT ;  /* 0x000000210000780c */ /* 0x040fe80003f44270 */
[----:B------:R-:W-:Y:S02]  /*153a0*/  FSEL R9, R179, -INF , P2 ;  /* 0xff800000b3097808 */ /* 0x000fe40001000000 */
[----:B--2---:R-:W-:Y:S02]  /*153b0*/  FSEL R5, R7, -INF , P1 ;  /* 0xff80000007057808 */ /* 0x004fe40000800000 */
[----:B------:R-:W-:Y:S02]  /*153c0*/  ISETP.GT.AND P1, PT, R0, 0x11, PT ;  /* 0x000000110000780c */ /* 0x000fe40003f24270 */
[----:B---3--:R-:W-:Y:S02]  /*153d0*/  FSEL R132, R4, -INF , P0 ;  /* 0xff80000004847808 */ /* 0x008fe40000000000 */
[----:B------:R-:W-:Y:S02]  /*153e0*/  ISETP.GT.AND P0, PT, R0, 0x18, PT ;  /* 0x000000180000780c */ /* 0x000fe40003f04270 */
[----:B------:R-:W-:Y:S02]  /*153f0*/  FSEL R24, R170, -INF , P1 ;  /* 0xff800000aa187808 */ /* 0x000fe40000800000 */
[----:B----4-:R-:W-:Y:S02]  /*15400*/  FSEL R27, R3, -INF , P3 ;  /* 0xff800000031b7808 */ /* 0x010fe40001800000 */
[----:B------:R-:W-:Y:S02]  /*15410*/  ISETP.GT.AND P3, PT, R0, 0x20, PT ;  /* 0x000000200000780c */ /* 0x000fe40003f64270 */
[----:B------:R-:W-:Y:S02]  /*15420*/  FSEL R26, R2, -INF , P4 ;  /* 0xff800000021a7808 */ /* 0x000fe40002000000 */
[C---:B------:R-:W-:Y:S02]  /*15430*/  ISETP.GT.AND P4, PT, R0.reuse, 0x19, PT ;  /* 0x000000190000780c */ /* 0x040fe40003f84270 */
        /* <DEDUP_REMOVED lines=19> */
[----:B------:R-:W-:Y:S02]  /*15570*/  FSEL R10, R177, -INF , P3 ;  /* 0xff800000b10a7808 */ /* 0x000fe40001800000 */
[----:B------:R-:W-:Y:S02]  /*15580*/  FMNMX.FTZ R168, R22, R2, !PT ;  /* 0x0000000216a87209 */ /* 0x000fe40007810000 */
[----:B------:R-:W-:Y:S01]  /*15590*/  FMNMX.FTZ R4, R14, R0, !PT ;  /* 0x000000000e047209 */ /* 0x000fe20007810000 */
[----:B------:R-:W-:Y:S01]  /*155a0*/  IMAD.MOV.U32 R0, RZ, RZ, 0x2 ;  /* 0x00000002ff007424 */ /* 0x000fe200078e00ff */
[----:B------:R-:W-:Y:S02]  /*155b0*/  FMNMX.FTZ R168, R10, R168, !PT ;  /* 0x000000a80aa87209 */ /* 0x000fe40007810000 */
[----:B------:R-:W-:Y:S02]  /*155c0*/  FMNMX.FTZ R4, R13, R4, !PT ;  /* 0x000000040d047209 */ /* 0x000fe40007810000 */
[----:B------:R-:W-:Y:S02]  /*155d0*/  FSEL R8, R176, -INF , P1 ;  /* 0xff800000b0087808 */ /* 0x000fe40000800000 */
[----:B------:R-:W-:Y:S02]  /*155e0*/  FMNMX.FTZ R168, R9, R168, !PT ;  /* 0x000000a809a87209 */ /* 0x000fe40007810000 */
[----:B------:R-:W-:Y:S02]  /*155f0*/  FMNMX.FTZ R4, R12, R4, !PT ;  /* 0x000000040c047209 */ /* 0x000fe40007810000 */
[----:B------:R-:W-:Y:S02]  /*15600*/  FSEL R7, R178, -INF , P0 ;  /* 0xff800000b2077808 */ /* 0x000fe40000000000 */
[----:B------:R-:W-:Y:S02]  /*15610*/  FMNMX.FTZ R168, R8, R168, !PT ;  /* 0x000000a808a87209 */ /* 0x000fe40007810000 */
[----:B------:R-:W-:Y:S02]  /*15620*/  FMNMX.FTZ R4, R11, R4, !PT ;  /* 0x000000040b047209 */ /* 0x000fe40007810000 */
[----:B------:R-:W-:Y:S02]  /*15630*/  FMNMX.FTZ R168, R7, R168, !PT ;  /* 0x000000a807a87209 */ /* 0x000fe40007810000 */
[----:B------:R-:W-:Y:S02]  /*15640*/  MOV R2, 0x15660 ;  /* 0x0001566000027802 */ /* 0x000fe40000000f00 */
[----:B-1----:R-:W-:Y:S05]  /*15650*/  CALL.REL.NOINC `($__internal_19_$__cuda_sm70_shflsync_bfly_p) ;  /* 0x0000140000007944 */ /* 0x002fea0003c00000 */
[----:B------:R-:W-:Y:S01]  /*15660*/  FMNMX.FTZ R4, R4, R0, !PT ;  /* 0x0000000004047209 */ /* 0x000fe20007810000 */
[----:B------:R-:W-:Y:S01]  /*15670*/  IMAD.MOV.U32 R0, RZ, RZ, 0x1 ;  /* 0x00000001ff007424 */ /* 0x000fe200078e00ff */
[----:B------:R-:W-:Y:S02]  /*15680*/  MOV R2, 0x156a0 ;  /* 0x000156a000027802 */ /* 0x000fe40000000f00 */
        /* <DEDUP_REMOVED lines=10> */
[----:B-1---5:R-:W-:-:S05]  /*15730*/  BRA `(.L_x_1240) ;  /* 0xffff3d5000007947 */ /* 0x022fca000383ffff */
.L_x_1148:
[----:B------:R-:W-:Y:S01]  /*15740*/  MOV R3, 0x181f ;  /* 0x0000181f00037802 */ /* 0x000fe20000000f00 */
[----:B------:R2:W-:Y:S01]  /*15750*/  STL [R1+0x4c], R6 ;  /* 0x00004c0601007387 */ /* 0x0005e20000100800 */
[----:B------:R-:W-:Y:S01]  /*15760*/  MOV R2, 0x15790 ;  /* 0x0001579000027802 */ /* 0x000fe20000000f00 */
[----:B------:R-:W-:Y:S02]  /*15770*/  IMAD.MOV.U32 R0, RZ, RZ, RZ ;  /* 0x000000ffff007224 */ /* 0x000fe400078e00ff */
[----:B-1234-:R-:W-:Y:S05]  /*15780*/  CALL.REL.NOINC `($__internal_20_$__cuda_sm70_shflsync_idx_p) ;  /* 0x0000135000007944 */ /* 0x01efea0003c00000 */
[----:B-1---5:R-:W-:-:S05]  /*15790*/  BRA `(.L_x_1241) ;  /* 0xffff586000007947 */ /* 0x022fca000383ffff */
.L_x_1151:
[----:B--2---:R-:W-:Y:S01]  /*157a0*/  MOV R3, 0x181f ;  /* 0x0000181f00037802 */ /* 0x004fe20000000f00 */
        /* <DEDUP_REMOVED lines=11> */
.L_x_1154:
[----:B------:R-:W-:Y:S01]  /*15860*/  MOV R3, 0x181f ;  /* 0x0000181f00037802 */ /* 0x000fe20000000f00 */
[----:B------:R1:W-:Y:S01]  /*15870*/  STL [R1+0x4c], R8 ;  /* 0x00004c0801007387 */ /* 0x0003e20000100800 */
[----:B------:R-:W-:Y:S01]  /*15880*/  MOV R2, 0x158b0 ;  /* 0x000158b000027802 */ /* 0x000fe20000000f00 */
[----:B------:R-:W-:Y:S02]  /*15890*/  IMAD.MOV.U32 R0, RZ, RZ, RZ ;  /* 0x000000ffff007224 */ /* 0x000fe400078e00ff */
[----:B-1----:R-:W-:Y:S05]  /*158a0*/  CALL.REL.NOINC `($__internal_20_$__cuda_sm70_shflsync_idx_p) ;  /* 0x0000123000007944 */ /* 0x002fea0003c00000 */
[----:B-----5:R-:W-:Y:S01]  /*158b0*/  MOV R4, R0 ;  /* 0x0000000000047202 */ /* 0x020fe20000000f00 */
[----:B-1----:R-:W-:-:S05]  /*158c0*/  BRA `(.L_x_1243) ;  /* 0xffff6a5000007947 */ /* 0x002fca000383ffff */
.L_x_1155:
[----:B------:R-:W-:Y:S01]  /*158d0*/  MOV R3, 0x181f ;  /* 0x0000181f00037802 */ /* 0x000fe20000000f00 */
[----:B------:R3:W-:Y:S01]  /*158e0*/  STL [R1+0x4c], R9 ;  /* 0x00004c0901007387 */ /* 0x0007e20000100800 */
[----:B------:R-:W-:Y:S01]  /*158f0*/  MOV R2, 0x15920 ;  /* 0x0001592000027802 */ /* 0x000fe20000000f00 */
[----:B------:R-:W-:Y:S02]  /*15900*/  IMAD.MOV.U32 R0, RZ, RZ, RZ ;  /* 0x000000ffff007224 */ /* 0x000fe400078e00ff */
[----:B-123--:R-:W-:Y:S05]  /*15910*/  CALL.REL.NOINC `($__internal_20_$__cuda_sm70_shflsync_idx_p) ;  /* 0x000011c000007944 */ /* 0x00efea0003c00000 */
[----:B-1---5:R-:W-:-:S05]  /*15920*/  BRA `(.L_x_1244) ;  /* 0xffff6a1000007947 */ /* 0x022fca000383ffff */
.L_x_1156:
        /* <DEDUP_REMOVED lines=12> */
.L_x_1157:
[----:B------:R-:W-:Y:S02]  /*159f0*/  MOV R0, 0x2 ;  /* 0x0000000200007802 */ /* 0x000fe40000000f00 */
[----:B------:R-:W-:Y:S02]  /*15a00*/  MOV R2, 0x15a20 ;  /* 0x00015a2000027802 */ /* 0x000fe40000000f00 */
[----:B------:R-:W-:Y:S05]  /*15a10*/  CALL.REL.NOINC `($__internal_19_$__cuda_sm70_shflsync_bfly_p) ;  /* 0x0000104000007944 */ /* 0x000fea0003c00000 */
[----:B-1---5:R-:W-:-:S05]  /*15a20*/  BRA `(.L_x_1246) ;  /* 0xffff6e3000007947 */ /* 0x022fca000383ffff */
.L_x_1158:
[----:B------:R-:W-:Y:S02]  /*15a30*/  MOV R0, 0x1 ;  /* 0x0000000100007802 */ /* 0x000fe40000000f00 */
[----:B------:R-:W-:Y:S02]  /*15a40*/  MOV R2, 0x15a60 ;  /* 0x00015a6000027802 */ /* 0x000fe40000000f00 */
[----:B------:R-:W-:Y:S05]  /*15a50*/  CALL.REL.NOINC `($__internal_19_$__cuda_sm70_shflsync_bfly_p) ;  /* 0x0000100000007944 */ /* 0x000fea0003c00000 */
[----:B------:R-:W-:Y:S01]  /*15a60*/  FMNMX.FTZ R133, R4, R0, !PT ;  /* 0x0000000004857209 */ /* 0x000fe20007810000 */
[----:B-----5:R-:W-:Y:S01]  /*15a70*/  IMAD.MOV.U32 R4, RZ, RZ, R5 ;  /* 0x000000ffff047224 */ /* 0x020fe200078e0005 */
[----:B------:R-:W-:Y:S01]  /*15a80*/  MOV R2, 0x15ab0 ;  /* 0x00015ab000027802 */ /* 0x000fe20000000f00 */
[----:B------:R-:W-:Y:S02]  /*15a90*/  IMAD.MOV.U32 R0, RZ, RZ, 0x2 ;  /* 0x00000002ff007424 */ /* 0x000fe400078e00ff */
[----:B-1----:R-:W-:Y:S05]  /*15aa0*/  CALL.REL.NOINC `($__internal_19_$__cuda_sm70_shflsync_bfly_p) ;  /* 0x00000fb000007944 */ /* 0x002fea0003c00000 */
[----:B-----5:R-:W-:Y:S01]  /*15ab0*/  FMNMX.FTZ R4, R5, R0, !PT ;  /* 0x0000000005047209 */ /* 0x020fe20007810000 */
[----:B------:R-:W-:Y:S01]  /*15ac0*/  IMAD.MOV.U32 R0, RZ, RZ, 0x1 ;  /* 0x00000001ff007424 */ /* 0x000fe200078e00ff */
[----:B------:R-:W-:Y:S02]  /*15ad0*/  MOV R2, 0x15af0 ;  /* 0x00015af000027802 */ /* 0x000fe40000000f00 */
[----:B-1----:R-:W-:Y:S05]  /*15ae0*/  CALL.REL.NOINC `($__internal_19_$__cuda_sm70_shflsync_bfly_p) ;  /* 0x00000f7000007944 */ /* 0x002fea0003c00000 */
[----:B-1---5:R-:W-:-:S05]  /*15af0*/  BRA `(.L_x_1247) ;  /* 0xffff6dd000007947 */ /* 0x022fca000383ffff */
.L_x_1160:
[----:B------:R1:W5:Y:S01]  /*15b00*/  LDL R4, [R1+0x54] ;  /* 0x0000540001047983 */ /* 0x0003620000100800 */
[----:B------:R-:W-:-:S02]  /*15b10*/  MOV R0, 0x2 ;  /* 0x0000000200007802 */ /* 0x000fc40000000f00 */
[----:B------:R-:W-:Y:S02]  /*15b20*/  MOV R2, 0x15b40 ;  /* 0x00015b4000027802 */ /* 0x000fe40000000f00 */
[----:B-1---5:R-:W-:Y:S05]  /*15b30*/  CALL.REL.NOINC `($__internal_19_$__cuda_sm70_shflsync_bfly_p) ;  /* 0x00000f2000007944 */ /* 0x022fea0003c00000 */
[----:B-1---5:R-:W-:Y:S05]  /*15b40*/  BRA `(.L_x_1248) ;  /* 0xffff869000007947 */ /* 0x022fea000383ffff */
.L_x_1161:
[----:B------:R-:W-:Y:S01]  /*15b50*/  IMAD.MOV.U32 R4, RZ, RZ, R5 ;  /* 0x000000ffff047224 */ /* 0x000fe200078e0005 */
[----:B------:R-:W-:Y:S02]  /*15b60*/  MOV R0, 0x1 ;  /* 0x0000000100007802 */ /* 0x000fe40000000f00 */
[----:B------:R-:W-:Y:S02]  /*15b70*/  MOV R2, 0x15b90 ;  /* 0x00015b9000027802 */ /* 0x000fe40000000f00 */
[----:B------:R-:W-:Y:S05]  /*15b80*/  CALL.REL.NOINC `($__internal_19_$__cuda_sm70_shflsync_bfly_p) ;  /* 0x00000ed000007944 */ /* 0x000fea0003c00000 */
[----:B------:R2:W5:Y:S02]  /*15b90*/  LDL R4, [R1+0x50] ;  /* 0x0000500001047983 */ /* 0x0005640000100800 */
[----:B-----5:R-:W-:Y:S01]  /*15ba0*/  FADD.FTZ R5, R5, R0 ;  /* 0x0000000005057221 */ /* 0x020fe20000010000 */
[----:B------:R-:W-:Y:S02]  /*15bb0*/  MOV R0, 0x2 ;  /* 0x0000000200007802 */ /* 0x000fe40000000f00 */
[----:B------:R-:W-:Y:S02]  /*15bc0*/  MOV R2, 0x15be0 ;  /* 0x00015be000027802 */ /* 0x000fe40000000f00 */
[----:B-12---:R-:W-:Y:S05]  /*15bd0*/  CALL.REL.NOINC `($__internal_19_$__cuda_sm70_shflsync_bfly_p) ;  /* 0x00000e8000007944 */ /* 0x006fea0003c00000 */
[----:B------:R-:W2:Y:S02]  /*15be0*/  LDL.LU R2, [R1+0x50] ;  /* 0x0000500001027983 */ /* 0x000ea40000300800 */
[----:B--2---:R-:W-:Y:S01]  /*15bf0*/  FADD.FTZ R4, R2, R0 ;  /* 0x0000000002047221 */ /* 0x004fe20000010000 */
[----:B------:R-:W-:-:S02]  /*15c00*/  MOV R0, 0x1 ;  /* 0x0000000100007802 */ /* 0x000fc40000000f00 */
[----:B------:R-:W-:Y:S02]  /*15c10*/  MOV R2, 0x15c30 ;  /* 0x00015c3000027802 */ /* 0x000fe40000000f00 */
[----:B-1---5:R-:W-:Y:S05]  /*15c20*/  CALL.REL.NOINC `($__internal_19_$__cuda_sm70_shflsync_bfly_p) ;  /* 0x00000e3000007944 */ /* 0x022fea0003c00000 */
[----:B------:R-:W-:Y:S01]  /*15c30*/  MOV R3, R0 ;  /* 0x0000000000037202 */ /* 0x000fe20000000f00 */
[----:B-1---5:R-:W-:Y:S05]  /*15c40*/  BRA `(.L_x_1249) ;  /* 0xffff862000007947 */ /* 0x022fea000383ffff */
.L_x_1168:
[----:B--234-:R2:W-:Y:S01]  /*15c50*/  STL [R1+0x4c], R5 ;  /* 0x00004c0501007387 */ /* 0x01c5e20000100800 */
[----:B------:R-:W-:Y:S01]  /*15c60*/  IMAD.MOV.U32 R0, RZ, RZ, RZ ;  /* 0x000000ffff007224 */ /* 0x000fe200078e00ff */
[----:B------:R-:W-:Y:S02]  /*15c70*/  MOV R3, 0x181f ;  /* 0x0000181f00037802 */ /* 0x000fe40000000f00 */
[----:B------:R-:W-:Y:S02]  /*15c80*/  MOV R2, 0x15ca0 ;  /* 0x00015ca000027802 */ /* 0x000fe40000000f00 */
[----:B-12---:R-:W-:Y:S05]  /*15c90*/  CALL.REL.NOINC `($__internal_20_$__cuda_sm70_shflsync_idx_p) ;  /* 0x00000e4000007944 */ /* 0x006fea0003c00000 */
[----:B-----5:R-:W-:Y:S01]  /*15ca0*/  MOV R4, R0 ;  /* 0x0000000000047202 */ /* 0x020fe20000000f00 */
[----:B-1----:R-:W-:Y:S05]  /*15cb0*/  BRA `(.L_x_1250) ;  /* 0xffffa26000007947 */ /* 0x002fea000383ffff */
.L_x_1169:
[----:B------:R4:W-:Y:S01]  /*15cc0*/  STL [R1+0x4c], R14 ;  /* 0x00004c0e01007387 */ /* 0x0009e20000100800 */
[----:B------:R-:W-:Y:S01]  /*15cd0*/  IMAD.MOV.U32 R0, RZ, RZ, RZ ;  /* 0x000000ffff007224 */ /* 0x000fe200078e00ff */
[----:B------:R-:W-:Y:S02]  /*15ce0*/  MOV R3, 0x181f ;  /* 0x0000181f00037802 */ /* 0x000fe40000000f00 */
[----:B------:R-:W-:-:S02]  /*15cf0*/  MOV R2, 0x15d10 ;  /* 0x00015d1000027802 */ /* 0x000fc40000000f00 */
[----:B-1234-:R-:W-:Y:S05]  /*15d00*/  CALL.REL.NOINC `($__internal_20_$__cuda_sm70_shflsync_idx_p) ;  /* 0x00000dd000007944 */ /* 0x01efea0003c00000 */
[----:B-1---5:R-:W-:Y:S05]  /*15d10*/  BRA `(.L_x_1251) ;  /* 0xffffa22000007947 */ /* 0x022fea000383ffff */
.L_x_1172:
[----:B------:R4:W-:Y:S01]  /*15d20*/  STL [R1+0x4c], R5 ;  /* 0x00004c0501007387 */ /* 0x0009e20000100800 */
[----:B--2---:R-:W-:Y:S01]  /*15d30*/  IMAD.MOV.U32 R0, RZ, RZ, 0x1 ;  /* 0x00000001ff007424 */ /* 0x004fe200078e00ff */
[----:B------:R-:W-:-:S02]  /*15d40*/  MOV R3, 0x181f ;  /* 0x0000181f00037802 */ /* 0x000fc40000000f00 */
[----:B------:R-:W-:Y:S02]  /*15d50*/  MOV R2, 0x15d70 ;  /* 0x00015d7000027802 */ /* 0x000fe40000000f00 */
[----:B-1-34-:R-:W-:Y:S05]  /*15d60*/  CALL.REL.NOINC `($__internal_20_$__cuda_sm70_shflsync_idx_p) ;  /* 0x00000d7000007944 */ /* 0x01afea0003c00000 */
[----:B------:R2:W-:Y:S01]  /*15d70*/  STL [R1+0x4c], R14 ;  /* 0x00004c0e01007387 */ /* 0x0005e20000100800 */
[----:B-----5:R-:W-:Y:S01]  /*15d80*/  IMAD.MOV.U32 R4, RZ, RZ, R0 ;  /* 0x000000ffff047224 */ /* 0x020fe200078e0000 */
[----:B------:R-:W-:Y:S01]  /*15d90*/  MOV R0, 0x1 ;  /* 0x0000000100007802 */ /* 0x000fe20000000f00 */
[----:B------:R-:W-:Y:S01]  /*15da0*/  IMAD.MOV.U32 R3, RZ, RZ, 0x181f ;  /* 0x0000181fff037424 */ /* 0x000fe200078e00ff */
[----:B------:R-:W-:Y:S02]  /*15db0*/  MOV R2, 0x15dd0 ;  /* 0x00015dd000027802 */ /* 0x000fe40000000f00 */
[----:B-12---:R-:W-:Y:S05]  /*15dc0*/  CALL.REL.NOINC `($__internal_20_$__cuda_sm70_shflsync_idx_p) ;  /* 0x00000d1000007944 */ /* 0x006fea0003c00000 */
[----:B-1---5:R-:W-:Y:S05]  /*15dd0*/  BRA `(.L_x_1252) ;  /* 0xffffa3b000007947 */ /* 0x022fea000383ffff */
.L_x_1175:
[----:B------:R3:W-:Y:S01]  /*15de0*/  STL [R1+0x4c], R5 ;  /* 0x00004c0501007387 */ /* 0x0007e20000100800 */
[----:B--2---:R-:W-:Y:S01]  /*15df0*/  IMAD.MOV.U32 R0, RZ, RZ, 0x2 ;  /* 0x00000002ff007424 */ /* 0x004fe200078e00ff */
[----:B-1----:R-:W-:Y:S02]  /*15e00*/  MOV R3, 0x181f ;  /* 0x0000181f00037802 */ /* 0x002fe40000000f00 */
[----:B------:R-:W-:Y:S02]  /*15e10*/  MOV R2, 0x15e30 ;  /* 0x00015e3000027802 */ /* 0x000fe40000000f00 */
[----:B---34-:R-:W-:Y:S05]  /*15e20*/  CALL.REL.NOINC `($__internal_20_$__cuda_sm70_shflsync_idx_p) ;  /* 0x00000cb000007944 */ /* 0x018fea0003c00000 */
[----:B-----5:R-:W-:Y:S01]  /*15e30*/  MOV R4, R0 ;  /* 0x0000000000047202 */ /* 0x020fe20000000f00 */
[----:B-1----:R-:W-:Y:S05]  /*15e40*/  BRA `(.L_x_1253) ;  /* 0xffffa53000007947 */ /* 0x002fea000383ffff */
.L_x_1176:
[----:B------:R4:W-:Y:S01]  /*15e50*/  STL [R1+0x4c], R14 ;  /* 0x00004c0e01007387 */ /* 0x0009e20000100800 */
[----:B--2---:R-:W-:Y:S01]  /*15e60*/  IMAD.MOV.U32 R0, RZ, RZ, 0x2 ;  /* 0x00000002ff007424 */ /* 0x004fe200078e00ff */
[----:B-1----:R-:W-:-:S02]  /*15e70*/  MOV R3, 0x181f ;  /* 0x0000181f00037802 */ /* 0x002fc40000000f00 */
[----:B------:R-:W-:Y:S02]  /*15e80*/  MOV R2, 0x15ea0 ;  /* 0x00015ea000027802 */ /* 0x000fe40000000f00 */
[----:B---34-:R-:W-:Y:S05]  /*15e90*/  CALL.REL.NOINC `($__internal_20_$__cuda_sm70_shflsync_idx_p) ;  /* 0x00000c4000007944 */ /* 0x018fea0003c00000 */
[----:B-1---5:R-:W-:Y:S05]  /*15ea0*/  BRA `(.L_x_1254) ;  /* 0xffffa4f000007947 */ /* 0x022fea000383ffff */
.L_x_1179:
[----:B------:R1:W-:Y:S01]  /*15eb0*/  STL [R1+0x4c], R5 ;  /* 0x00004c0501007387 */ /* 0x0003e20000100800 */
[----:B----4-:R-:W-:Y:S01]  /*15ec0*/  IMAD.MOV.U32 R0, RZ, RZ, 0x3 ;  /* 0x00000003ff007424 */ /* 0x010fe200078e00ff */
[----:B-1----:R-:W-:Y:S02]  /*15ed0*/  MOV R3, 0x181f ;  /* 0x0000181f00037802 */ /* 0x002fe40000000f00 */
[----:B------:R-:W-:Y:S02]  /*15ee0*/  MOV R2, 0x15f00 ;  /* 0x00015f0000027802 */ /* 0x000fe40000000f00 */
[----:B--23--:R-:W-:Y:S05]  /*15ef0*/  CALL.REL.NOINC `($__internal_20_$__cuda_sm70_shflsync_idx_p) ;  /* 0x00000be000007944 */ /* 0x00cfea0003c00000 */
[----:B------:R2:W-:Y:S01]  /*15f00*/  STL [R1+0x4c], R14 ;  /* 0x00004c0e01007387 */ /* 0x0005e20000100800 */
[----:B-----5:R-:W-:Y:S01]  /*15f10*/  IMAD.MOV.U32 R4, RZ, RZ, R0 ;  /* 0x000000ffff047224 */ /* 0x020fe200078e0000 */
[----:B------:R-:W-:Y:S01]  /*15f20*/  MOV R0, 0x3 ;  /* 0x0000000300007802 */ /* 0x000fe20000000f00 */
[----:B------:R-:W-:Y:S01]  /*15f30*/  IMAD.MOV.U32 R3, RZ, RZ, 0x181f ;  /* 0x0000181fff037424 */ /* 0x000fe200078e00ff */
[----:B------:R-:W-:Y:S02]  /*15f40*/  MOV R2, 0x15f60 ;  /* 0x00015f6000027802 */ /* 0x000fe40000000f00 */
[----:B-12---:R-:W-:Y:S05]  /*15f50*/  CALL.REL.NOINC `($__internal_20_$__cuda_sm70_shflsync_idx_p) ;  /* 0x00000b8000007944 */ /* 0x006fea0003c00000 */
[----:B-1---5:R-:W-:Y:S05]  /*15f60*/  BRA `(.L_x_1255) ;  /* 0xffffa63000007947 */ /* 0x022fea000383ffff */
.L_x_1181:
[----:B------:R1:W-:Y:S01]  /*15f70*/  STL [R1+0x4c], R5 ;  /* 0x00004c0501007387 */ /* 0x0003e20000100800 */
[----:B------:R-:W-:Y:S01]  /*15f80*/  IMAD.MOV.U32 R0, RZ, RZ, RZ ;  /* 0x000000ffff007224 */ /* 0x000fe200078e00ff */
[----:B------:R-:W-:-:S02]  /*15f90*/  MOV R3, 0x1c1f ;  /* 0x00001c1f00037802 */ /* 0x000fc40000000f00 */
[----:B------:R-:W-:Y:S02]  /*15fa0*/  MOV R2, 0x15fc0 ;  /* 0x00015fc000027802 */ /* 0x000fe40000000f00 */
[----:B-1----:R-:W-:Y:S05]  /*15fb0*/  CALL.REL.NOINC `($__internal_20_$__cuda_sm70_shflsync_idx_p) ;  /* 0x00000b2000007944 */ /* 0x002fea0003c00000 */
[----:B-----5:R-:W-:Y:S01]  /*15fc0*/  MOV R4, R0 ;  /* 0x0000000000047202 */ /* 0x020fe20000000f00 */
[----:B-1----:R-:W-:Y:S05]  /*15fd0*/  BRA `(.L_x_1256) ;  /* 0xffffa9a000007947 */ /* 0x002fea000383ffff */
.L_x_1182:
[----:B------:R3:W-:Y:S01]  /*15fe0*/  STL [R1+0x4c], R12 ;  /* 0x00004c0c01007387 */ /* 0x0007e20000100800 */
[----:B------:R-:W-:Y:S01]  /*15ff0*/  IMAD.MOV.U32 R0, RZ, RZ, RZ ;  /* 0x000000ffff007224 */ /* 0x000fe200078e00ff */
[----:B------:R-:W-:Y:S02]  /*16000*/  MOV R3, 0x1c1f ;  /* 0x00001c1f00037802 */ /* 0x000fe40000000f00 */
[----:B------:R-:W-:Y:S02]  /*16010*/  MOV R2, 0x16030 ;  /* 0x0001603000027802 */ /* 0x000fe40000000f00 */
[----:B-123--:R-:W-:Y:S05]  /*16020*/  CALL.REL.NOINC `($__internal_20_$__cuda_sm70_shflsync_idx_p) ;  /* 0x00000ab000007944 */ /* 0x00efea0003c00000 */
[----:B-1---5:R-:W-:Y:S05]  /*16030*/  BRA `(.L_x_1257) ;  /* 0xffffa96000007947 */ /* 0x022fea000383ffff */
.L_x_1185:
[----:B------:R1:W-:Y:S01]  /*16040*/  STL [R1+0x4c], R5 ;  /* 0x00004c0501007387 */ /* 0x0003e20000100800 */
[----:B----4-:R-:W-:Y:S01]  /*16050*/  IMAD.MOV.U32 R0, RZ, RZ, 0x1 ;  /* 0x00000001ff007424 */ /* 0x010fe200078e00ff */
[----:B--2---:R-:W-:Y:S02]  /*16060*/  MOV R3, 0x1c1f ;  /* 0x00001c1f00037802 */ /* 0x004fe40000000f00 */
[----:B------:R-:W-:Y:S02]  /*16070*/  MOV R2, 0x16090 ;  /* 0x0001609000027802 */ /* 0x000fe40000000f00 */
[----:B-1-3--:R-:W-:Y:S05]  /*16080*/  CALL.REL.NOINC `($__internal_20_$__cuda_sm70_shflsync_idx_p) ;  /* 0x00000a5000007944 */ /* 0x00afea0003c00000 */
[----:B------:R2:W-:Y:S01]  /*16090*/  STL [R1+0x4c], R12 ;  /* 0x00004c0c01007387 */ /* 0x0005e20000100800 */
[----:B-----5:R-:W-:Y:S01]  /*160a0*/  IMAD.MOV.U32 R4, RZ, RZ, R0 ;  /* 0x000000ffff047224 */ /* 0x020fe200078e0000 */
[----:B------:R-:W-:Y:S01]  /*160b0*/  MOV R0, 0x1 ;  /* 0x0000000100007802 */ /* 0x000fe20000000f00 */
[----:B------:R-:W-:Y:S01]  /*160c0*/  IMAD.MOV.U32 R3, RZ, RZ, 0x1c1f ;  /* 0x00001c1fff037424 */ /* 0x000fe200078e00ff */
[----:B------:R-:W-:-:S02]  /*160d0*/  MOV R2, 0x160f0 ;  /* 0x000160f000027802 */ /* 0x000fc40000000f00 */
[----:B-12---:R-:W-:Y:S05]  /*160e0*/  CALL.REL.NOINC `($__internal_20_$__cuda_sm70_shflsync_idx_p) ;  /* 0x000009f000007944 */ /* 0x006fea0003c00000 */
[----:B-1---5:R-:W-:Y:S05]  /*160f0*/  BRA `(.L_x_1258) ;  /* 0xffffb50000007947 */ /* 0x022fea000383ffff */
.L_x_1189:
[----:B------:R1:W-:Y:S01]  /*16100*/  STL [R1+0x4c], R5 ;  /* 0x00004c0501007387 */ /* 0x0003e20000100800 */
[----:B------:R-:W-:Y:S01]  /*16110*/  IMAD.MOV.U32 R0, RZ, RZ, RZ ;  /* 0x000000ffff007224 */ /* 0x000fe200078e00ff */
[----:B------:R-:W-:-:S02]  /*16120*/  MOV R3, 0x181f ;  /* 0x0000181f00037802 */ /* 0x000fc40000000f00 */
[----:B------:R-:W-:Y:S02]  /*16130*/  MOV R2, 0x16150 ;  /* 0x0001615000027802 */ /* 0x000fe40000000f00 */
[----:B-1----:R-:W-:Y:S05]  /*16140*/  CALL.REL.NOINC `($__internal_20_$__cuda_sm70_shflsync_idx_p) ;  /* 0x0000099000007944 */ /* 0x002fea0003c00000 */
[----:B-----5:R-:W-:Y:S01]  /*16150*/  MOV R4, R0 ;  /* 0x0000000000047202 */ /* 0x020fe20000000f00 */
[----:B-1----:R-:W-:Y:S05]  /*16160*/  BRA `(.L_x_1259) ;  /* 0xffffc94000007947 */ /* 0x002fea000383ffff */
.L_x_1190:
[----:B------:R3:W-:Y:S01]  /*16170*/  STL [R1+0x4c], R14 ;  /* 0x00004c0e01007387 */ /* 0x0007e20000100800 */
[----:B------:R-:W-:Y:S01]  /*16180*/  IMAD.MOV.U32 R0, RZ, RZ, RZ ;  /* 0x000000ffff007224 */ /* 0x000fe200078e00ff */
[----:B------:R-:W-:Y:S02]  /*16190*/  MOV R3, 0x181f ;  /* 0x0000181f00037802 */ /* 0x000fe40000000f00 */
[----:B------:R-:W-:Y:S02]  /*161a0*/  MOV R2, 0x161c0 ;  /* 0x000161c000027802 */ /* 0x000fe40000000f00 */
[----:B-123--:R-:W-:Y:S05]  /*161b0*/  CALL.REL.NOINC `($__internal_20_$__cuda_sm70_shflsync_idx_p) ;  /* 0x0000092000007944 */ /* 0x00efea0003c00000 */
[----:B-1---5:R-:W-:Y:S05]  /*161c0*/  BRA `(.L_x_1260) ;  /* 0xffffc90000007947 */ /* 0x022fea000383ffff */
.L_x_1193:
        /* <DEDUP_REMOVED lines=9> */
[----:B------:R-:W-:-:S02]  /*16260*/  MOV R2, 0x16280 ;  /* 0x0001628000027802 */ /* 0x000fc40000000f00 */
[----:B-12---:R-:W-:Y:S05]  /*16270*/  CALL.REL.NOINC `($__internal_20_$__cuda_sm70_shflsync_idx_p) ;  /* 0x0000086000007944 */ /* 0x006fea0003c00000 */
[----:B-1---5:R-:W-:Y:S05]  /*16280*/  BRA `(.L_x_1261) ;  /* 0xffffcaa000007947 */ /* 0x022fea000383ffff */
.L_x_1196:
[----:B------:R1:W-:Y:S01]  /*16290*/  STL [R1+0x4c], R5 ;  /* 0x00004c0501007387 */ /* 0x0003e20000100800 */
[----:B----4-:R-:W-:Y:S01]  /*162a0*/  IMAD.MOV.U32 R0, RZ, RZ, 0x2 ;  /* 0x00000002ff007424 */ /* 0x010fe200078e00ff */
[----:B-1----:R-:W-:-:S02]  /*162b0*/  MOV R3, 0x181f ;  /* 0x0000181f00037802 */ /* 0x002fc40000000f00 */
[----:B------:R-:W-:Y:S02]  /*162c0*/  MOV R2, 0x162e0 ;  /* 0x000162e000027802 */ /* 0x000fe40000000f00 */
[----:B--23--:R-:W-:Y:S05]  /*162d0*/  CALL.REL.NOINC `($__internal_20_$__cuda_sm70_shflsync_idx_p) ;  /* 0x0000080000007944 */ /* 0x00cfea0003c00000 */
[----:B-----5:R-:W-:Y:S01]  /*162e0*/  MOV R4, R0 ;  /* 0x0000000000047202 */ /* 0x020fe20000000f00 */
[----:B-1----:R-:W-:Y:S05]  /*162f0*/  BRA `(.L_x_1262) ;  /* 0xffffcc2000007947 */ /* 0x002fea000383ffff */
.L_x_1197:
[----:B------:R1:W-:Y:S01]  /*16300*/  STL [R1+0x4c], R14 ;  /* 0x00004c0e01007387 */ /* 0x0003e20000100800 */
[----:B----4-:R-:W-:Y:S01]  /*16310*/  IMAD.MOV.U32 R0, RZ, RZ, 0x2 ;  /* 0x00000002ff007424 */ /* 0x010fe200078e00ff */
[----:B-1----:R-:W-:Y:S02]  /*16320*/  MOV R3, 0x181f ;  /* 0x0000181f00037802 */ /* 0x002fe40000000f00 */
[----:B------:R-:W-:Y:S02]  /*16330*/  MOV R2, 0x16350 ;  /* 0x0001635000027802 */ /* 0x000fe40000000f00 */
[----:B--23--:R-:W-:Y:S05]  /*16340*/  CALL.REL.NOINC `($__internal_20_$__cuda_sm70_shflsync_idx_p) ;  /* 0x0000079000007944 */ /* 0x00cfea0003c00000 */
[----:B-1---5:R-:W-:Y:S05]  /*16350*/  BRA `(.L_x_1263) ;  /* 0xffffcbe000007947 */ /* 0x022fea000383ffff */
.L_x_1200:
[----:B------:R1:W-:Y:S01]  /*16360*/  STL [R1+0x4c], R5 ;  /* 0x00004c0501007387 */ /* 0x0003e20000100800 */
[----:B------:R-:W-:Y:S01]  /*16370*/  IMAD.MOV.U32 R0, RZ, RZ, 0x3 ;  /* 0x00000003ff007424 */ /* 0x000fe200078e00ff */
[----:B-1----:R-:W-:Y:S02]  /*16380*/  MOV R3, 0x181f ;  /* 0x0000181f00037802 */ /* 0x002fe40000000f00 */
        /* <DEDUP_REMOVED lines=9> */
.L_x_1202:
[----:B------:R1:W-:Y:S01]  /*16420*/  STL [R1+0x4c], R106 ;  /* 0x00004c6a01007387 */ /* 0x0003e20000100800 */
[----:B------:R-:W-:Y:S01]  /*16430*/  IMAD.MOV.U32 R0, RZ, RZ, RZ ;  /* 0x000000ffff007224 */ /* 0x000fe200078e00ff */
[----:B------:R-:W-:-:S02]  /*16440*/  MOV R3, 0x1f ;  /* 0x0000001f00037802 */ /* 0x000fc40000000f00 */
[----:B------:R-:W-:Y:S02]  /*16450*/  MOV R2, 0x16470 ;  /* 0x0001647000027802 */ /* 0x000fe40000000f00 */
[----:B-1----:R-:W-:Y:S05]  /*16460*/  CALL.REL.NOINC `($__internal_20_$__cuda_sm70_shflsync_idx_p) ;  /* 0x0000067000007944 */ /* 0x002fea0003c00000 */
[----:B------:R-:W-:Y:S01]  /*16470*/  MOV R9, R0 ;  /* 0x0000000000097202 */ /* 0x000fe20000000f00 */
[----:B-1---5:R-:W-:Y:S05]  /*16480*/  BRA `(.L_x_1265) ;  /* 0xffffcf6000007947 */ /* 0x022fea000383ffff */
.L_x_1203:
[----:B------:R3:W-:Y:S01]  /*16490*/  STL [R1+0x4c], R106 ;  /* 0x00004c6a01007387 */ /* 0x0007e20000100800 */
[----:B------:R-:W-:Y:S01]  /*164a0*/  IMAD.MOV.U32 R0, RZ, RZ, 0x1 ;  /* 0x00000001ff007424 */ /* 0x000fe200078e00ff */
[----:B------:R-:W-:Y:S02]  /*164b0*/  MOV R3, 0x1f ;  /* 0x0000001f00037802 */ /* 0x000fe40000000f00 */
[----:B------:R-:W-:Y:S02]  /*164c0*/  MOV R2, 0x164e0 ;  /* 0x000164e000027802 */ /* 0x000fe40000000f00 */
[----:B-123--:R-:W-:Y:S05]  /*164d0*/  CALL.REL.NOINC `($__internal_20_$__cuda_sm70_shflsync_idx_p) ;  /* 0x0000060000007944 */ /* 0x00efea0003c00000 */
[----:B------:R-:W-:Y:S01]  /*164e0*/  MOV R8, R0 ;  /* 0x0000000000087202 */ /* 0x000fe20000000f00 */
[----:B-1---5:R-:W-:Y:S05]  /*164f0*/  BRA `(.L_x_1266) ;  /* 0xffffcf1000007947 */ /* 0x022fea000383ffff */
.L_x_1204:
[----:B------:R-:W-:Y:S02]  /*16500*/  MOV R3, 0x1 ;  /* 0x0000000100037802 */ /* 0x000fe40000000f00 */
[----:B------:R-:W-:Y:S02]  /*16510*/  MOV R2, 0x16530 ;  /* 0x0001653000027802 */ /* 0x000fe40000000f00 */
[----:B-1234-:R-:W-:Y:S05]  /*16520*/  CALL.REL.NOINC `($__internal_21_$__cuda_sm70_shflsync_up_p) ;  /* 0x0000065000007944 */ /* 0x01efea0003c00000 */
[----:B------:R-:W-:Y:S05]  /*16530*/  BRA `(.L_x_1267) ;  /* 0xffffd00000007947 */ /* 0x000fea000383ffff */
.L_x_1205:
[----:B------:R-:W-:Y:S02]  /*16540*/  MOV R3, 0x2 ;  /* 0x0000000200037802 */ /* 0x000fe40000000f00 */
[----:B------:R-:W-:-:S02]  /*16550*/  MOV R2, 0x16570 ;  /* 0x0001657000027802 */ /* 0x000fc40000000f00 */
[----:B--2-4-:R-:W-:Y:S05]  /*16560*/  CALL.REL.NOINC `($__internal_21_$__cuda_sm70_shflsync_up_p) ;  /* 0x0000061000007944 */ /* 0x014fea0003c00000 */
        /* <DEDUP_REMOVED lines=23> */
.L_x_1209:
[----:B------:R-:W-:Y:S02]  /*166e0*/  MOV R3, 0x1 ;  /* 0x0000000100037802 */ /* 0x000fe40000000f00 */
[----:B------:R-:W-:Y:S02]  /*166f0*/  MOV R2, 0x16710 ;  /* 0x0001671000027802 */ /* 0x000fe40000000f00 */
[----:B------:R-:W-:Y:S05]  /*16700*/  CALL.REL.NOINC `($__internal_21_$__cuda_sm70_shflsync_up_p) ;  /* 0x0000047000007944 */ /* 0x000fea0003c00000 */
[----:B------:R-:W-:Y:S01]  /*16710*/  MOV R2, R4 ;  /* 0x0000000400027202 */ /* 0x000fe20000000f00 */
[----:B------:R-:W-:Y:S05]  /*16720*/  BRA `(.L_x_1269) ;  /* 0xffffd07000007947 */ /* 0x000fea000383ffff */
.L_x_1210:
        /* <DEDUP_REMOVED lines=26> */
.L_x_1212:
[----:B------:R-:W-:Y:S02]  /*168d0*/  SEL R0, RZ, 0x1, P0 ;  /* 0x00000001ff007807 */ /* 0x000fe40000000000 */
[----:B------:R-:W-:Y:S02]  /*168e0*/  MOV R2, 0x16900 ;  /* 0x0001690000027802 */ /* 0x000fe40000000f00 */
[----:B-1----:R-:W-:Y:S05]  /*168f0*/  CALL.REL.NOINC `($__internal_22_$__cuda_sm70_votesync_ballot) ;  /* 0x000002e000007944 */ /* 0x002fea0003c00000 */
[----:B------:R-:W-:Y:S01]  /*16900*/  MOV R10, R0 ;  /* 0x00000000000a7202 */ /* 0x000fe20000000f00 */
[----:B------:R-:W-:Y:S05]  /*16910*/  BRA `(.L_x_1271) ;  /* 0xffffd01000007947 */ /* 0x000fea000383ffff */
.L_x_1213:
[----:B------:R3:W-:Y:S01]  /*16920*/  STL [R1+0x4c], R6 ;  /* 0x00004c0601007387 */ /* 0x0007e20000100800 */
[----:B--2---:R-:W-:Y:S01]  /*16930*/  IMAD.MOV.U32 R0, RZ, RZ, R5 ;  /* 0x000000ffff007224 */ /* 0x004fe200078e0005 */
[----:B------:R-:W-:Y:S02]  /*16940*/  MOV R3, 0x1f ;  /* 0x0000001f00037802 */ /* 0x000fe40000000f00 */
[----:B------:R-:W-:Y:S02]  /*16950*/  MOV R2, 0x16970 ;  /* 0x0001697000027802 */ /* 0x000fe40000000f00 */
[----:B-1-3--:R-:W-:Y:S05]  /*16960*/  CALL.REL.NOINC `($__internal_20_$__cuda_sm70_shflsync_idx_p) ;  /* 0x0000017000007944 */ /* 0x00afea0003c00000 */
[----:B------:R2:W-:Y:S01]  /*16970*/  STL [R1+0x4c], R7 ;  /* 0x00004c0701007387 */ /* 0x0005e20000100800 */
[----:B------:R-:W-:Y:S01]  /*16980*/  IMAD.MOV.U32 R11, RZ, RZ, R0 ;  /* 0x000000ffff0b7224 */ /* 0x000fe200078e0000 */
[----:B-----5:R-:W-:Y:S01]  /*16990*/  MOV R0, R5 ;  /* 0x0000000500007202 */ /* 0x020fe20000000f00 */
[----:B------:R-:W-:Y:S01]  /*169a0*/  IMAD.MOV.U32 R3, RZ, RZ, 0x1f ;  /* 0x0000001fff037424 */ /* 0x000fe200078e00ff */
[----:B------:R-:W-:-:S02]  /*169b0*/  MOV R2, 0x169d0 ;  /* 0x000169d000027802 */ /* 0x000fc40000000f00 */
[----:B-12---:R-:W-:Y:S05]  /*169c0*/  CALL.REL.NOINC `($__internal_20_$__cuda_sm70_shflsync_idx_p) ;  /* 0x0000011000007944 */ /* 0x006fea0003c00000 */
[----:B------:R-:W-:Y:S01]  /*169d0*/  MOV R7, R0 ;  /* 0x0000000000077202 */ /* 0x000fe20000000f00 */
[----:B-1---5:R-:W-:Y:S05]  /*169e0*/  BRA `(.L_x_1272) ;  /* 0xffffcfb000007947 */ /* 0x022fea000383ffff */
.L_x_1216:
[----:B------:R3:W-:Y:S01]  /*169f0*/  STL [R1+0x4c], R4 ;  /* 0x00004c0401007387 */ /* 0x0007e20000100800 */
[----:B--2---:R-:W-:Y:S01]  /*16a00*/  IMAD.MOV.U32 R0, RZ, RZ, R5 ;  /* 0x000000ffff007224 */ /* 0x004fe200078e0005 */
[----:B------:R-:W-:-:S02]  /*16a10*/  MOV R3, 0x1f ;  /* 0x0000001f00037802 */ /* 0x000fc40000000f00 */
[----:B------:R-:W-:Y:S02]  /*16a20*/  MOV R2, 0x16a40 ;  /* 0x00016a4000027802 */ /* 0x000fe40000000f00 */
[----:B-1-34-:R-:W-:Y:S05]  /*16a30*/  CALL.REL.NOINC `($__internal_20_$__cuda_sm70_shflsync_idx_p) ;  /* 0x000000a000007944 */ /* 0x01afea0003c00000 */
[----:B------:R-:W-:Y:S01]  /*16a40*/  MOV R12, R0 ;  /* 0x00000000000c7202 */ /* 0x000fe20000000f00 */
[----:B-1---5:R-:W-:Y:S05]  /*16a50*/  BRA `(.L_x_1215) ;  /* 0xffffcfa000007947 */ /* 0x022fea000383ffff */
        .weak           $__internal_19_$__cuda_sm70_shflsync_bfly_p
        .type           $__internal_19_$__cuda_sm70_shflsync_bfly_p,@function
        .size           $__internal_19_$__cuda_sm70_shflsync_bfly_p,($__internal_20_$__cuda_sm70_shflsync_idx_p - $__internal_19_$__cuda_sm70_shflsync_bfly_p)
$__internal_19_$__cuda_sm70_shflsync_bfly_p:
[----:B------:R1:W-:Y:S01]  /*16a60*/  STL [R1+0x218], R5 ;  /* 0x0002180501007387 */ /* 0x0003e20000100800 */
[----:B------:R-:W-:Y:S02]  /*16a70*/  MOV R3, 0x1f ;  /* 0x0000001f00037802 */ /* 0x000fe40000000f00 */
[----:B-1----:R-:W-:-:S04]  /*16a80*/  MOV R5, 0xffffffff ;  /* 0xffffffff00057802 */ /* 0x002fc80000000f00 */
[----:B------:R-:W-:Y:S04]  /*16a90*/  WARPSYNC R5 ;  /* 0x0000000500007348 */ /* 0x000fe80003800000 */
[----:B------:R1:W2:Y:S04]  /*16aa0*/  SHFL.BFLY PT, R0, R4, R0, R3 ;  /* 0x0c00000004007389 */ /* 0x0002a800000e0003 */
[----:B-1----:R1:W5:Y:S01]  /*16ab0*/  LDL.LU R5, [R1+0x218] ;  /* 0x0002180001057983 */ /* 0x0023620000300800 */
[----:B------:R-:W-:-:S04]  /*16ac0*/  MOV R3, 0x0 ;  /* 0x0000000000037802 */ /* 0x000fc80000000f00 */
[----:B--2---:R-:W-:Y:S05]  /*16ad0*/  RET.REL.NODEC R2 `(_ZN7cutlass13device_kernelIN5flash19enable_sm80_to_sm89INS1_16FlashAttnFwdSm80INS1_25CollectiveMainloopFwdSm80ILi8ELi1ELb1EN4cute5tupleIJNS5_1CILi128EEENS7_ILi48EEENS7_ILi256EEEEEELi256ENS_10bfloat16_tEfNS_4arch4Sm80ELb1ELb0ELb1ELb1ELb1ELb0ELb1ELb1EEENS1_21CollectiveEpilogueFwdINS6_IJS8_SA_S9_EEENS6_IJNS7_ILi1EEESI_SI_EEESC_SE_Li256ELb1ELb1ELb1ELb0EEENS1_36VarlenDynamicPersistentTileSchedulerILi128ELi48ELi256ELi256ELb1ELb1ELb0ELb1ELb1ELb1EEEEEEEEEvNT_6ParamsE) ;  /* 0xfffe952002007950 */ /* 0x004fea0003c3ffff */
        .weak           $__internal_20_$__cuda_sm70_shflsync_idx_p
        .type           $__internal_20_$__cuda_sm70_shflsync_idx_p,@function
        .size           $__internal_20_$__cuda_sm70_shflsync_idx_p,($__internal_21_$__cuda_sm70_shflsync_up_p - $__internal_20_$__cuda_sm70_shflsync_idx_p)
$__internal_20_$__cuda_sm70_shflsync_idx_p:
[----:B------:R1:W-:Y:S04]  /*16ae0*/  STL [R1+0x21c], R5 ;  /* 0x00021c0501007387 */ /* 0x0003e80000100800 */
[----:B------:R2:W-:Y:S01]  /*16af0*/  STL [R1+0x218], R4 ;  /* 0x0002180401007387 */ /* 0x0005e20000100800 */
[----:B-1----:R-:W-:-:S03]  /*16b00*/  MOV R5, 0xffffffff ;  /* 0xffffffff00057802 */ /* 0x002fc60000000f00 */
[----:B--2---:R-:W2:Y:S01]  /*16b10*/  LDL.LU R4, [R1+0x4c] ;  /* 0x00004c0001047983 */ /* 0x004ea20000300800 */
[----:B------:R-:W-:Y:S04]  /*16b20*/  WARPSYNC R5 ;  /* 0x0000000500007348 */ /* 0x000fe80003800000 */
[----:B--2---:R1:W2:Y:S04]  /*16b30*/  SHFL.IDX PT, R0, R4, R0, R3 ;  /* 0x0000000004007389 */ /* 0x0042a800000e0003 */
[----:B-1----:R1:W5:Y:S04]  /*16b40*/  LDL.LU R5, [R1+0x21c] ;  /* 0x00021c0001057983 */ /* 0x0023680000300800 */
[----:B------:R1:W5:Y:S01]  /*16b50*/  LDL.LU R4, [R1+0x218] ;  /* 0x0002180001047983 */ /* 0x0003620000300800 */
[----:B------:R-:W-:-:S04]  /*16b60*/  MOV R3, 0x0 ;  /* 0x0000000000037802 */ /* 0x000fc80000000f00 */
[----:B--2---:R-:W-:Y:S05]  /*16b70*/  RET.REL.NODEC R2 `(_ZN7cutlass13device_kernelIN5flash19enable_sm80_to_sm89INS1_16FlashAttnFwdSm80INS1_25CollectiveMainloopFwdSm80ILi8ELi1ELb1EN4cute5tupleIJNS5_1CILi128EEENS7_ILi48EEENS7_ILi256EEEEEELi256ENS_10bfloat16_tEfNS_4arch4Sm80ELb1ELb0ELb1ELb1ELb1ELb0ELb1ELb1EEENS1_21CollectiveEpilogueFwdINS6_IJS8_SA_S9_EEENS6_IJNS7_ILi1EEESI_SI_EEESC_SE_Li256ELb1ELb1ELb1ELb0EEENS1_36VarlenDynamicPersistentTileSchedulerILi128ELi48ELi256ELi256ELb1ELb1ELb0ELb1ELb1ELb1EEEEEEEEEvNT_6ParamsE) ;  /* 0xfffe948002007950 */ /* 0x004fea0003c3ffff */
        .weak           $__internal_21_$__cuda_sm70_shflsync_up_p
        .type           $__internal_21_$__cuda_sm70_shflsync_up_p,@function
        .size           $__internal_21_$__cuda_sm70_shflsync_up_p,($__internal_22_$__cuda_sm70_votesync_ballot - $__internal_21_$__cuda_sm70_shflsync_up_p)
$__internal_21_$__cuda_sm70_shflsync_up_p:
[----:B------:R-:W-:Y:S02]  /*16b80*/  MOV R4, RZ ;  /* 0x000000ff00047202 */ /* 0x000fe40000000f00 */
[----:B------:R-:W-:-:S04]  /*16b90*/  MOV R10, 0xffffffff ;  /* 0xffffffff000a7802 */ /* 0x000fc80000000f00 */
[----:B------:R-:W-:Y:S04]  /*16ba0*/  WARPSYNC R10 ;  /* 0x0000000a00007348 */ /* 0x000fe80003800000 */
[----:B------:R1:W2:Y:S02]  /*16bb0*/  SHFL.UP PT, R4, R0, R3, R4 ;  /* 0x0400000300047389 */ /* 0x0002a400000e0004 */
[----:B-1----:R-:W-:-:S04]  /*16bc0*/  MOV R3, 0x0 ;  /* 0x0000000000037802 */ /* 0x002fc80000000f00 */
[----:B--2---:R-:W-:Y:S05]  /*16bd0*/  RET.REL.NODEC R2 `(_ZN7cutlass13device_kernelIN5flash19enable_sm80_to_sm89INS1_16FlashAttnFwdSm80INS1_25CollectiveMainloopFwdSm80ILi8ELi1ELb1EN4cute5tupleIJNS5_1CILi128EEENS7_ILi48EEENS7_ILi256EEEEEELi256ENS_10bfloat16_tEfNS_4arch4Sm80ELb1ELb0ELb1ELb1ELb1ELb0ELb1ELb1EEENS1_21CollectiveEpilogueFwdINS6_IJS8_SA_S9_EEENS6_IJNS7_ILi1EEESI_SI_EEESC_SE_Li256ELb1ELb1ELb1ELb0EEENS1_36VarlenDynamicPersistentTileSchedulerILi128ELi48ELi256ELi256ELb1ELb1ELb0ELb1ELb1ELb1EEEEEEEEEvNT_6ParamsE) ;  /* 0xfffe942002007950 */ /* 0x004fea0003c3ffff */
        .weak           $__internal_22_$__cuda_sm70_votesync_ballot
        .type           $__internal_22_$__cuda_sm70_votesync_ballot,@function
        .size           $__internal_22_$__cuda_sm70_votesync_ballot,(.L_x_6511 - $__internal_22_$__cuda_sm70_votesync_ballot)
$__internal_22_$__cuda_sm70_votesync_ballot:
[----:B------:R-:W-:Y:S01]  /*16be0*/  ISETP.NE.U32.AND P0, PT, R0, 0x1, PT ;  /* 0x000000010000780c */ /* 0x000fe20003f05070 */
[----:B------:R-:W-:-:S04]  /*16bf0*/  IMAD.MOV.U32 R3, RZ, RZ, -0x1 ;  /* 0xffffffffff037424 */ /* 0x000fc800078e00ff */
[----:B------:R-:W-:Y:S08]  /*16c00*/  WARPSYNC R3 ;  /* 0x0000000300007348 */ /* 0x000ff00003800000 */
[----:B------:R-:W-:-:S04]  /*16c10*/  VOTE.ANY R0, PT, !P0 ;  /* 0x0000000000007806 */ /* 0x000fc800040e0100 */
[----:B------:R-:W-:Y:S01]  /*16c20*/  LOP3.LUT R0, R0, R3, RZ, 0xc0, !PT ;  /* 0x0000000300007212 */ /* 0x000fe200078ec0ff */
[----:B------:R-:W-:-:S04]  /*16c30*/  IMAD.MOV.U32 R3, RZ, RZ, 0x0 ;  /* 0x00000000ff037424 */ /* 0x000fc800078e00ff */
[----:B------:R-:W-:Y:S05]  /*16c40*/  RET.REL.NODEC R2 `(_ZN7cutlass13device_kernelIN5flash19enable_sm80_to_sm89INS1_16FlashAttnFwdSm80INS1_25CollectiveMainloopFwdSm80ILi8ELi1ELb1EN4cute5tupleIJNS5_1CILi128EEENS7_ILi48EEENS7_ILi256EEEEEELi256ENS_10bfloat16_tEfNS_4arch4Sm80ELb1ELb0ELb1ELb1ELb1ELb0ELb1ELb1EEENS1_21CollectiveEpilogueFwdINS6_IJS8_SA_S9_EEENS6_IJNS7_ILi1EEESI_SI_EEESC_SE_Li256ELb1ELb1ELb1ELb0EEENS1_36VarlenDynamicPersistentTileSchedulerILi128ELi48ELi256ELi256ELb1ELb1ELb0ELb1ELb1ELb1EEEEEEEEEvNT_6ParamsE) ;  /* 0xfffe93b002007950 */ /* 0x000fea0003c3ffff */
.L_x_1273:
        /* <DEDUP_REMOVED lines=11> */
.L_x_6511:


//--------------------- .text._ZN7cutlass13device_kernelIN5flash19enable_sm80_to_sm89INS1_16FlashAttnFwdSm80INS1_25CollectiveMainloopFwdSm80ILi8ELi1ELb0EN4cute5tupleIJNS5_1CILi128EEENS7_ILi32EEENS7_ILi256EEEEEELi256ENS_10bfloat16_tEfNS_4arch4Sm80ELb1ELb0ELb1ELb1ELb1ELb1ELb1ELb1EEENS1_21CollectiveEpilogueFwdINS6_IJS8_SA_S9_EEENS6_IJNS7_ILi1EEESI_SI_EEESC_SE_Li256ELb1ELb1ELb1ELb0EEENS1_36VarlenDynamicPersistentTileSchedulerILi128ELi32ELi256ELi256ELb1ELb1ELb0ELb1ELb1ELb1EEEEEEEEEvNT_6ParamsE --------------------------
	.section	.text._ZN7cutlass13device_kernelIN5flash19enable_sm80_to_sm89INS1_16FlashAttnFwdSm80INS1_25CollectiveMainloopFwdSm80ILi8ELi1ELb0EN4cute5tupleIJNS5_1CILi128EEENS7_ILi32EEENS7_ILi256EEEEEELi256ENS_10bfloat16_tEfNS_4arch4Sm80ELb1ELb0ELb1ELb1ELb1ELb1ELb1ELb1EEENS1_21CollectiveEpilogueFwdINS6_IJS8_SA_S9_EEENS6_IJNS7_ILi1EEESI_SI_EEESC_SE_Li256ELb1ELb1ELb1ELb0EEENS1_36VarlenDynamicPersistentTileSchedulerILi128ELi32ELi256ELi256ELb1ELb1ELb0ELb1ELb1ELb1EEEEEEEEEvNT_6ParamsE,"ax",@progbits
	.sectioninfo	@"SHI_REGISTERS=255"
	.align	128
.text._ZN7cutlass13device_kernelIN5flash19enable_sm80_to_sm89INS1_16FlashAttnFwdSm80INS1_25CollectiveMainloopFwdSm80ILi8ELi1ELb0EN4cute5tupleIJNS5_1CILi128EEENS7_ILi32EEENS7_ILi256EEEEEELi256ENS_10bfloat16_tEfNS_4arch4Sm80ELb1ELb0ELb1ELb1ELb1ELb1ELb1ELb1EEENS1_21CollectiveEpilogueFwdINS6_IJS8_SA_S9_EEENS6_IJNS7_ILi1EEESI_SI_EEESC_SE_Li256ELb1ELb1ELb1ELb0EEENS1_36VarlenDynamicPersistentTileSchedulerILi128ELi32ELi256ELi256ELb1ELb1ELb0ELb1ELb1ELb1EEEEEEEEEvNT_6ParamsE:
        .type           _ZN7cutlass13device_kernelIN5flash19enable_sm80_to_sm89INS1_16FlashAttnFwdSm80INS1_25CollectiveMainloopFwdSm80ILi8ELi1ELb0EN4cute5tupleIJNS5_1CILi128EEENS7_ILi32EEENS7_ILi256EEEEEELi256ENS_10bfloat16_tEfNS_4arch4Sm80ELb1ELb0ELb1ELb1ELb1ELb1ELb1ELb1EEENS1_21CollectiveEpilogueFwdINS6_IJS8_SA_S9_EEENS6_IJNS7_ILi1EEESI_SI_EEESC_SE_Li256ELb1ELb1ELb1ELb0EEENS1_36VarlenDynamicPersistentTileSchedulerILi128ELi32ELi256ELi256ELb1ELb1ELb0ELb1ELb1ELb1EEEEEEEEEvNT_6ParamsE,@function
        .size           _ZN7cutlass13device_kernelIN5flash19enable_sm80_to_sm89INS1_16FlashAttnFwdSm80INS1_25CollectiveMainloopFwdSm80ILi8ELi1ELb0EN4cute5tupleIJNS5_1CILi128EEENS7_ILi32EEENS7_ILi256EEEEEELi256ENS_10bfloat16_tEfNS_4arch4Sm80ELb1ELb0ELb1ELb1ELb1ELb1ELb1ELb1EEENS1_21CollectiveEpilogueFwdINS6_IJS8_SA_S9_EEENS6_IJNS7_ILi1EEESI_SI_EEESC_SE_Li256ELb1ELb1ELb1ELb0EEENS1_36VarlenDynamicPersistentTileSchedulerILi128ELi32ELi256ELi256ELb1ELb1ELb0ELb1ELb1ELb1EEEEEEEEEvNT_6ParamsE,(.L_x_6516 - _ZN7cutlass13device_kernelIN5flash19enable_sm80_to_sm89INS1_16FlashAttnFwdSm80INS1_25CollectiveMainloopFwdSm80ILi8ELi1ELb0EN4cute5tupleIJNS5_1CILi128EEENS7_ILi32EEENS7_ILi256EEEEEELi256ENS_10bfloat16_tEfNS_4arch4Sm80ELb1ELb0ELb1ELb1ELb1ELb1ELb1ELb1EEENS1_21CollectiveEpilogueFwdINS6_IJS8_SA_S9_EEENS6_IJNS7_ILi1EEESI_SI_EEESC_SE_Li256ELb1ELb1ELb1ELb0EEENS1_36VarlenDynamicPersistentTileSchedulerILi128ELi32ELi256ELi256ELb1ELb1ELb0ELb1ELb1ELb1EEEEEEEEEvNT_6ParamsE)
        .other          _ZN7cutlass13device_kernelIN5flash19enable_sm80_to_sm89INS1_16FlashAttnFwdSm80INS1_25CollectiveMainloopFwdSm80ILi8ELi1ELb0EN4cute5tupleIJNS5_1CILi128EEENS7_ILi32EEENS7_ILi256EEEEEELi256ENS_10bfloat16_tEfNS_4arch4Sm80ELb1ELb0ELb1ELb1ELb1ELb1ELb1ELb1EEENS1_21CollectiveEpilogueFwdINS6_IJS8_SA_S9_EEENS6_IJNS7_ILi1EEESI_SI_EEESC_SE_Li256ELb1ELb1ELb1ELb0EEENS1_36VarlenDynamicPersistentTileSchedulerILi128ELi32ELi256ELi256ELb1ELb1ELb0ELb1ELb1ELb1EEEEEEEEEvNT_6ParamsE,@"STO_CUDA_ENTRY STV_DEFAULT"
_ZN7cutlass13device_kernelIN5flash19enable_sm80_to_sm89INS1_16FlashAttnFwdSm80INS1_25CollectiveMainloopFwdSm80ILi8ELi1ELb0EN4cute5tupleIJNS5_1CILi128EEENS7_ILi32EEENS7_ILi256EEEEEELi256ENS_10bfloat16_tEfNS_4arch4Sm80ELb1ELb0ELb1ELb1ELb1ELb1ELb1ELb1EEENS1_21CollectiveEpilogueFwdINS6_IJS8_SA_S9_EEENS6_IJNS7_ILi1EEESI_SI_EEESC_SE_Li256ELb1ELb1ELb1ELb0EEENS1_36VarlenDynamicPersistentTileSchedulerILi128ELi32ELi256ELi256ELb1ELb1ELb0ELb1ELb1ELb1EEEEEEEEEvNT_6ParamsE:
        /* <DEDUP_REMOVED lines=52> */
.L_x_1279:
        /* <DEDUP_REMOVED lines=16> */
.L_x_1482:
        /* <DEDUP_REMOVED lines=16> */
.L_x_1483:
[----:B---3--:R-:W-:-:S05]  /*0540*/  IMAD R0, R0, c[0x0][0x538], RZ ;  /* 0x00014e0000007a24 */ /* 0x008fca00078e02ff */
[----:B------:R-:W-:-:S04]  /*0550*/  IADD3 R6, R0, R6, RZ ;  /* 0x0000000600067210 */ /* 0x000fc80007ffe0ff */
[----:B------:R-:W-:-:S13]  /*0560*/  ISETP.GT.AND P0, PT, R6, UR4, PT ;  /* 0x0000000406007c0c */ /* 0x000fda000bf04270 */
[----:B-12---:R-:W-:Y:S05]  /*0570*/  @!P0 BRA `(.L_x_1279) ;  /* 0xfffffdc000008947 */ /* 0x006fea000383ffff */
.L_x_1275:
[----:B------:R-:W-:-:S05]  /*0580*/  IADD3 R11, -R0, R6, RZ ;  /* 0x00000006000b7210 */ /* 0x000fca0007ffe1ff */
[----:B------:R-:W-:-:S05]  /*0590*/  IMAD R0, R4, c[0x0][0x538], R11 ;  /* 0x00014e0004007a24 */ /* 0x000fca00078e020b */
[----:B------:R-:W-:Y:S01]  /*05a0*/  ISETP.GT.AND P0, PT, R0, UR4, PT ;  /* 0x0000000400007c0c */ /* 0x000fe2000bf04270 */
[----:B------:R-:W-:-:S12]  /*05b0*/  BRA.DIV ~URZ, `(.L_x_1280) ;  /* 0x0001d0227f007947 */ /* 0x000fd8000b800000 */
[----:B------:R-:W-:-:S04]  /*05c0*/  VOTE.ANY R10, PT, !P0 ;  /* 0x00000000000a7806 */ /* 0x000fc800040e0100 */
.L_x_1484:
[----:B------:R-:W1:Y:S02]  /*05d0*/  POPC R5, R10 ;  /* 0x0000000a00057309 */ /* 0x000e640000000000 */
[----:B-12---:R-:W-:Y:S01]  /*05e0*/  IADD3 R235, R5, R7, RZ ;  /* 0x0000000705eb7210 */ /* 0x006fe20007ffe0ff */
[----:B------:R-:W-:Y:S05]  /*05f0*/  BRA.DIV ~URZ, `(.L_x_1281) ;  /* 0x0001d0327f007947 */ /* 0x000fea000b800000 */
[----:B------:R1:W2:Y:S01]  /*0600*/  SHFL.IDX PT, R12, R9, R5, 0x1f ;  /* 0x00001f05090c7589 */ /* 0x0002a200000e0000 */
[----:B------:R-:W-:-:S03]  /*0610*/  MOV R6, RZ ;  /* 0x000000ff00067202 */ /* 0x000fc60000000f00 */
[----:B------:R1:W3:Y:S04]  /*0620*/  SHFL.IDX PT, R9, R8, R5, 0x1f ;  /* 0x00001f0508097589 */ /* 0x0002e800000e0000 */
.L_x_1485:
[----:B------:R-:W-:Y:S01]  /*0630*/  ISETP.NE.AND P0, PT, R10, RZ, PT ;  /* 0x000000ff0a00720c */ /* 0x000fe20003f05270 */
[----:B------:R-:W-:-:S12]  /*0640*/  BSSY B0, `(.L_x_1282) ;  /* 0x0000005000007945 */ /* 0x000fd80003800000 */
[----:B------:R-:W-:Y:S05]  /*0650*/  @!P0 BRA `(.L_x_1283) ;  /* 0x0000003000008947 */ /* 0x000fea0003800000 */
[----:B------:R-:W-:Y:S01]  /*0660*/  IADD3 R2, R5, -0x1, RZ ;  /* 0xffffffff05027810 */ /* 0x000fe20007ffe0ff */
[----:B------:R-:W-:Y:S05]  /*0670*/  BRA.DIV ~URZ, `(.L_x_1284) ;  /* 0x0001d0927f007947 */ /* 0x000fea000b800000 */
[----:B------:R4:W1:Y:S02]  /*0680*/  SHFL.IDX PT, R6, R4, R2, 0x1f ;  /* 0x00001f0204067589 */ /* 0x00086400000e0000 */
.L_x_1283:
[----:B------:R-:W-:Y:S05]  /*0690*/  BSYNC B0 ;  /* 0x0000000000007941 */ /* 0x000fea0003800000 */
.L_x_1282:
        /* <DEDUP_REMOVED lines=67> */
.L_x_1286:
        /* <DEDUP_REMOVED lines=68> */
.L_x_1287:
[----:B------:R-:W-:Y:S05]  /*0f10*/  BSYNC B0 ;  /* 0x0000000000007941 */ /* 0x000fea0003800000 */
.L_x_1285:
[----:B------:R-:W-:-:S04]  /*0f20*/  LOP3.LUT R0, RZ, R0, RZ, 0x33, !PT ;  /* 0x00000000ff007212 */ /* 0x000fc800078e33ff */
[----:B------:R-:W-:Y:S01]  /*0f30*/  IADD3 R233, R0, R12, RZ ;  /* 0x0000000c00e97210 */ /* 0x000fe20007ffe0ff */
[----:B------:R-:W-:Y:S05]  /*0f40*/  BRA `(.L_x_1288) ;  /* 0x0000004000007947 */ /* 0x000fea0003800000 */
.L_x_1276:
[----:B--2---:R-:W-:Y:S01]  /*0f50*/  IMAD.MOV.U32 R233, RZ, RZ, RZ ;  /* 0x000000ffffe97224 */ /* 0x004fe200078e00ff */
[----:B------:R-:W-:Y:S01]  /*0f60*/  MOV R234, RZ ;  /* 0x000000ff00ea7202 */ /* 0x000fe20000000f00 */
[----:B------:R-:W-:Y:S01]  /*0f70*/  IMAD.U32 R232, RZ, RZ, UR4 ;  /* 0x00000004ffe87e24 */ /* 0x000fe2000f8e00ff */
[----:B------:R-:W-:Y:S02]  /*0f80*/  MOV R235, c[0x0][0x53c] ;  /* 0x00014f0000eb7a02 */ /* 0x000fe40000000f00 */
.L_x_1288:
[----:B------:R-:W-:Y:S01]  /*0f90*/  ISETP.NE.AND P0, PT, R13, RZ, PT ;  /* 0x000000ff0d00720c */ /* 0x000fe20003f05270 */
[----:B------:R-:W-:-:S12]  /*0fa0*/  WARPSYNC 0xffffffff ;  /* 0xffffffff00007948 */ /* 0x000fd80003800000 */
[----:B------:R1:W-:Y:S04]  /*0fb0*/  @!P0 STS.128 [0x20080], R232 ;  /* 0x020080e8ff008388 */ /* 0x0003e80000000c00 */
[----:B------:R-:W-:Y:S06]  /*0fc0*/  BAR.ARV 0x5, 0x100 ;  /* 0x0144000000007b1d */ /* 0x000fec0000002000 */
.L_x_1274:
        /* <DEDUP_REMOVED lines=140> */
[----:B------:R1:W-:Y:S01]  /*1890*/  STL [R1+0x3c], R8 ;  /* 0x00003c0801007387 */ /* 0x0003e20000100800 */
[----:B------:R-:W-:Y:S02]  /*18a0*/  SHF.R.S32.HI R2, RZ, 0x1f, R157 ;  /* 0x0000001fff027819 */ /* 0x000fe4000001149d */
[CC--:B------:R-:W-:Y:S01]  /*18b0*/  IADD3 R3, R11.reuse, R9.reuse, R12 ;  /* 0x000000090b037210 */ /* 0x0c0fe20007ffe00c */
[----:B------:R-:W-:Y:S01]  /*18c0*/  STL [R1+0x8], R17 ;  /* 0x0000081101007387 */ /* 0x000fe20000100800 */
[----:B------:R-:W-:Y:S01]  /*18d0*/  LOP3.LUT R4, R11, R9, RZ, 0xfc, !PT ;  /* 0x000000090b047212 */ /* 0x000fe200078efcff */
[----:B------:R-:W-:Y:S01]  /*18e0*/  IMAD.MOV.U32 R12, RZ, RZ, 0x20 ;  /* 0x00000020ff0c7424 */ /* 0x000fe200078e00ff */
[--C-:B------:R-:W-:Y:S01]  /*18f0*/  LOP3.LUT R11, R29, 0x38, R132.reuse, 0xf8, !PT ;  /* 0x000000381d0b7812 */ /* 0x100fe200078ef884 */
[----:B------:R-:W-:Y:S01]  /*1900*/  STL [R1+0x4], R7 ;  /* 0x0000040701007387 */ /* 0x000fe20000100800 */
[----:B------:R-:W-:-:S02]  /*1910*/  LOP3.LUT R10, R28, 0x38, R132, 0xf8, !PT ;  /* 0x000000381c0a7812 */ /* 0x000fc400078ef884 */
[----:B------:R-:W-:Y:S01]  /*1920*/  LOP3.LUT R9, R27, 0x38, R132, 0xf8, !PT ;  /* 0x000000381b097812 */ /* 0x000fe200078ef884 */
[----:B------:R2:W-:Y:S01]  /*1930*/  STL [R1], R2 ;  /* 0x0000000201007387 */ /* 0x0005e20000100800 */
[----:B------:R-:W-:Y:S02]  /*1940*/  LOP3.LUT R11, R23, R11, R24, 0xf6, !PT ;  /* 0x0000000b170b7212 */ /* 0x000fe400078ef618 */
[----:B------:R-:W-:Y:S02]  /*1950*/  LOP3.LUT R10, R21, R10, R22, 0xf6, !PT ;  /* 0x0000000a150a7212 */ /* 0x000fe400078ef616 */
[----:B------:R-:W-:Y:S02]  /*1960*/  LOP3.LUT R9, R19, R9, R20, 0xf6, !PT ;  /* 0x0000000913097212 */ /* 0x000fe400078ef614 */
[----:B------:R-:W-:Y:S02]  /*1970*/  LEA R177, R0, 0xc080, 0x1 ;  /* 0x0000c08000b17811 */ /* 0x000fe400078e08ff */
[----:B------:R-:W-:-:S02]  /*1980*/  SHF.R.S32.HI R0, RZ, 0x3, R5 ;  /* 0x00000003ff007819 */ /* 0x000fc40000011405 */
[----:B------:R-:W-:Y:S02]  /*1990*/  LEA R11, R11, 0x10080, 0x1 ;  /* 0x000100800b0b7811 */ /* 0x000fe400078e08ff */
[----:B-1----:R-:W-:Y:S01]  /*19a0*/  LOP3.LUT R8, R8, R226, RZ, 0xfc, !PT ;  /* 0x000000e208087212 */ /* 0x002fe200078efcff */
[----:B------:R-:W-:Y:S01]  /*19b0*/  STL [R1+0xc], R0 ;  /* 0x00000c0001007387 */ /* 0x000fe20000100800 */
[----:B------:R-:W-:Y:S02]  /*19c0*/  LOP3.LUT R201, R5, 0xfffffff8, RZ, 0xc0, !PT ;  /* 0xfffffff805c97812 */ /* 0x000fe400078ec0ff */
[----:B------:R-:W-:Y:S01]  /*19d0*/  LEA R5, R9, 0x10080, 0x1 ;  /* 0x0001008009057811 */ /* 0x000fe200078e08ff */
[----:B------:R-:W-:Y:S01]  /*19e0*/  IMAD.SHL.U32 R215, R8, 0x2, RZ ;  /* 0x0000000208d77824 */ /* 0x000fe200078e00ff */
[----:B------:R-:W-:Y:S01]  /*19f0*/  LEA R8, R10, 0x10080, 0x1 ;  /* 0x000100800a087811 */ /* 0x000fe200078e08ff */
[----:B------:R-:W-:Y:S01]  /*1a00*/  STL [R1+0x34], R11 ;  /* 0x0000340b01007387 */ /* 0x000fe20000100800 */
[----:B------:R-:W-:-:S02]  /*1a10*/  LEA R182, R3, 0x10080, 0x1 ;  /* 0x0001008003b67811 */ /* 0x000fc400078e08ff */
[----:B------:R-:W-:Y:S01]  /*1a20*/  LEA R178, R4, 0x8080, 0x1 ;  /* 0x0000808004b27811 */ /* 0x000fe200078e08ff */
[----:B------:R-:W-:Y:S01]  /*1a30*/  STL [R1+0x30], R8 ;  /* 0x0000300801007387 */ /* 0x000fe20000100800 */
[----:B--2---:R-:W-:Y:S01]  /*1a40*/  IMAD.IADD R2, R26, 0x1, -R6 ;  /* 0x000000011a027824 */ /* 0x004fe200078e0a06 */
[----:B------:R-:W-:Y:S02]  /*1a50*/  SEL R6, R12, 0xffffffe0, !P1 ;  /* 0xffffffe00c067807 */ /* 0x000fe40004800000 */
[----:B------:R1:W-:Y:S01]  /*1a60*/  STL [R1+0x2c], R5 ;  /* 0x00002c0501007387 */ /* 0x0003e20000100800 */
[----:B------:R-:W-:Y:S01]  /*1a70*/  IMAD.SHL.U32 R229, R2, 0x2, RZ ;  /* 0x0000000202e57824 */ /* 0x000fe200078e00ff */
[----:B------:R-:W-:Y:S01]  /*1a80*/  SEL R2, R12, 0xffffffe0, !P4 ;  /* 0xffffffe00c027807 */ /* 0x000fe20006000000 */
[----:B------:R-:W-:Y:S01]  /*1a90*/  IMAD.IADD R242, R239, 0x1, R6 ;  /* 0x00000001eff27824 */ /* 0x000fe200078e0206 */
[----:B------:R-:W-:Y:S01]  /*1aa0*/  SEL R7, R18, 0xffffffc0, !P2 ;  /* 0xffffffc012077807 */ /* 0x000fe20005000000 */
[----:B------:R-:W-:Y:S01]  /*1ab0*/  IMAD.IADD R241, R6, 0x1, R240 ;  /* 0x0000000106f17824 */ /* 0x000fe200078e02f0 */
[C---:B------:R-:W-:Y:S01]  /*1ac0*/  IADD3 R36, R229.reuse, 0x10, RZ ;  /* 0x00000010e5247810 */ /* 0x040fe20007ffe0ff */
[----:B------:R-:W-:Y:S01]  /*1ad0*/  IMAD.IADD R183, R182, 0x1, R2 ;  /* 0x00000001b6b77824 */ /* 0x000fe200078e0202 */
[C---:B------:R-:W-:Y:S01]  /*1ae0*/  IADD3 R248, R229.reuse, 0x28, RZ ;  /* 0x00000028e5f87810 */ /* 0x040fe20007ffe0ff */
[----:B------:R-:W-:Y:S01]  /*1af0*/  IMAD.IADD R179, R2, 0x1, R178 ;  /* 0x0000000102b37824 */ /* 0x000fe200078e02b2 */
[----:B------:R-:W-:Y:S01]  /*1b00*/  IADD3 R32, R229, 0x40, RZ ;  /* 0x00000040e5207810 */ /* 0x000fe20007ffe0ff */
[--C-:B------:R-:W-:Y:S01]  /*1b10*/  IMAD.IADD R246, R239, 0x1, R7.reuse ;  /* 0x00000001eff67824 */ /* 0x100fe200078e0207 */
[----:B------:R-:W-:Y:S01]  /*1b20*/  IADD3 R29, R229, 0x58, RZ ;  /* 0x00000058e51d7810 */ /* 0x000fe20007ffe0ff */
[----:B------:R-:W-:Y:S01]  /*1b30*/  IMAD.IADD R245, R7, 0x1, R242 ;  /* 0x0000000107f57824 */ /* 0x000fe200078e02f2 */
[----:B------:R-:W-:Y:S01]  /*1b40*/  IADD3 R26, R229, 0x70, RZ ;  /* 0x00000070e51a7810 */ /* 0x000fe20007ffe0ff */
[----:B------:R-:W-:Y:S01]  /*1b50*/  IMAD.IADD R244, R7, 0x1, R240 ;  /* 0x0000000107f47824 */ /* 0x000fe200078e02f0 */
[----:B------:R-:W-:Y:S01]  /*1b60*/  SHF.R.S32.HI R9, RZ, 0x1f, R36 ;  /* 0x0000001fff097819 */ /* 0x000fe20000011424 */
[----:B------:R-:W-:Y:S01]  /*1b70*/  IMAD.IADD R243, R241, 0x1, R7 ;  /* 0x00000001f1f37824 */ /* 0x000fe200078e0207 */
[----:B------:R-:W-:-:S02]  /*1b80*/  IADD3 R23, R229, 0x88, RZ ;  /* 0x00000088e5177810 */ /* 0x000fc40007ffe0ff */
[C---:B------:R-:W-:Y:S02]  /*1b90*/  IADD3 R250, R229.reuse, 0xf8, RZ ;  /* 0x000000f8e5fa7810 */ /* 0x040fe40007ffe0ff */
[----:B------:R-:W-:Y:S02]  /*1ba0*/  SHF.R.S32.HI R9, RZ, 0x1f, R248 ;  /* 0x0000001fff097819 */ /* 0x000fe400000114f8 */
[C---:B------:R-:W-:Y:S02]  /*1bb0*/  IADD3 R20, R229.reuse, 0xa0, RZ ;  /* 0x000000a0e5147810 */ /* 0x040fe40007ffe0ff */
[C---:B-1----:R-:W-:Y:S02]  /*1bc0*/  IADD3 R5, R229.reuse, 0xe0, RZ ;  /* 0x000000e0e5057810 */ /* 0x042fe40007ffe0ff */
[----:B------:R-:W-:Y:S02]  /*1bd0*/  SHF.R.S32.HI R9, RZ, 0x1f, R32 ;  /* 0x0000001fff097819 */ /* 0x000fe40000011420 */
[----:B------:R-:W-:-:S02]  /*1be0*/  IADD3 R17, R229, 0xb8, RZ ;  /* 0x000000b8e5117810 */ /* 0x000fc40007ffe0ff */
[----:B------:R-:W-:Y:S02]  /*1bf0*/  SHF.R.S32.HI R9, RZ, 0x1f, R29 ;  /* 0x0000001fff097819 */ /* 0x000fe4000001141d */
[C---:B------:R-:W-:Y:S02]  /*1c00*/  IADD3 R10, R229.reuse, 0xd0, RZ ;  /* 0x000000d0e50a7810 */ /* 0x040fe40007ffe0ff */
[----:B------:R-:W-:Y:S02]  /*1c10*/  SHF.R.S32.HI R9, RZ, 0x1f, R26 ;  /* 0x0000001fff097819 */ /* 0x000fe4000001141a */
[----:B------:R-:W-:Y:S02]  /*1c20*/  SHF.R.S32.HI R5, RZ, 0x1f, R5 ;  /* 0x0000001fff057819 */ /* 0x000fe40000011405 */
[C---:B------:R-:W-:Y:S02]  /*1c30*/  IADD3 R8, R229.reuse, 0xd8, RZ ;  /* 0x000000d8e5087810 */ /* 0x040fe40007ffe0ff */
[----:B------:R-:W-:-:S02]  /*1c40*/  IADD3 R252, R229, 0xe8, RZ ;  /* 0x000000e8e5fc7810 */ /* 0x000fc40007ffe0ff */
[----:B------:R-:W-:Y:S02]  /*1c50*/  SHF.R.S32.HI R9, RZ, 0x1f, R23 ;  /* 0x0000001fff097819 */ /* 0x000fe40000011417 */
[----:B------:R-:W-:Y:S02]  /*1c60*/  SHF.R.S32.HI R5, RZ, 0x1f, R250 ;  /* 0x0000001fff057819 */ /* 0x000fe400000114fa */
[----:B------:R-:W-:Y:S02]  /*1c70*/  IADD3 R251, R229, 0xf0, RZ ;  /* 0x000000f0e5fb7810 */ /* 0x000fe40007ffe0ff */
[----:B------:R-:W-:Y:S02]  /*1c80*/  SHF.R.S32.HI R9, RZ, 0x1f, R20 ;  /* 0x0000001fff097819 */ /* 0x000fe40000011414 */
[----:B------:R-:W-:Y:S02]  /*1c90*/  LEA R5, R16, 0x10080, 0x1 ;  /* 0x0001008010057811 */ /* 0x000fe400078e08ff */
[----:B------:R-:W-:-:S02]  /*1ca0*/  SHF.R.S32.HI R9, RZ, 0x1f, R17 ;  /* 0x0000001fff097819 */ /* 0x000fc40000011411 */
[----:B------:R-:W-:Y:S01]  /*1cb0*/  SHF.R.S32.HI R9, RZ, 0x1f, R10 ;  /* 0x0000001fff097819 */ /* 0x000fe2000001140a */
[----:B------:R1:W-:Y:S01]  /*1cc0*/  STL [R1+0x28], R5 ;  /* 0x0000280501007387 */ /* 0x0003e20000100800 */
[----:B------:R-:W-:Y:S02]  /*1cd0*/  SHF.R.S32.HI R8, RZ, 0x1f, R8 ;  /* 0x0000001fff087819 */ /* 0x000fe40000011408 */
[----:B------:R-:W-:Y:S02]  /*1ce0*/  SHF.R.S32.HI R9, RZ, 0x1f, R252 ;  /* 0x0000001fff097819 */ /* 0x000fe400000114fc */
[----:B------:R-:W-:Y:S02]  /*1cf0*/  SHF.R.S32.HI R8, RZ, 0x1f, R251 ;  /* 0x0000001fff087819 */ /* 0x000fe400000114fb */
[----:B------:R-:W-:Y:S02]  /*1d00*/  LEA R9, R15, 0x10080, 0x1 ;  /* 0x000100800f097811 */ /* 0x000fe400078e08ff */
[----:B------:R-:W-:-:S02]  /*1d10*/  LEA R8, R14, 0x10080, 0x1 ;  /* 0x000100800e087811 */ /* 0x000fc400078e08ff */
[----:B------:R-:W-:Y:S01]  /*1d20*/  SEL R0, R18, 0xffffffc0, !P3 ;  /* 0xffffffc012007807 */ /* 0x000fe20005800000 */
[----:B------:R2:W-:Y:S01]  /*1d30*/  STL [R1+0x24], R9 ;  /* 0x0000240901007387 */ /* 0x0005e20000100800 */
[C---:B------:R-:W-:Y:S02]  /*1d40*/  IADD3 R35, R229.reuse, 0x18, RZ ;  /* 0x00000018e5237810 */ /* 0x040fe40007ffe0ff */
[C---:B------:R-:W-:Y:S01]  /*1d50*/  IADD3 R197, R132.reuse, 0x80, RZ ;  /* 0x0000008084c57810 */ /* 0x040fe20007ffe0ff */
[----:B------:R2:W-:Y:S01]  /*1d60*/  STL [R1+0x20], R8 ;  /* 0x0000200801007387 */ /* 0x0005e20000100800 */
[----:B------:R-:W-:Y:S01]  /*1d70*/  IADD3 R198, R132, 0xc0, RZ ;  /* 0x000000c084c67810 */ /* 0x000fe20007ffe0ff */
[----:B------:R-:W-:Y:S01]  /*1d80*/  IMAD.IADD R185, R182, 0x1, R0 ;  /* 0x00000001b6b97824 */ /* 0x000fe200078e0200 */
[C---:B------:R-:W-:Y:S01]  /*1d90*/  IADD3 R37, R229.reuse, 0x8, RZ ;  /* 0x00000008e5257810 */ /* 0x040fe20007ffe0ff */
[C---:B------:R-:W-:Y:S01]  /*1da0*/  IMAD.IADD R181, R0.reuse, 0x1, R178 ;  /* 0x0000000100b57824 */ /* 0x040fe200078e02b2 */
[----:B------:R-:W-:Y:S01]  /*1db0*/  IADD3 R249, R229, 0x20, RZ ;  /* 0x00000020e5f97810 */ /* 0x000fe20007ffe0ff */
[----:B------:R-:W-:Y:S01]  /*1dc0*/  IMAD.IADD R184, R183, 0x1, R0 ;  /* 0x00000001b7b87824 */ /* 0x000fe200078e0200 */
[----:B------:R-:W-:Y:S01]  /*1dd0*/  IADD3 R34, R229, 0x30, RZ ;  /* 0x00000030e5227810 */ /* 0x000fe20007ffe0ff */
[----:B------:R-:W-:Y:S01]  /*1de0*/  IMAD.IADD R180, R0, 0x1, R179 ;  /* 0x0000000100b47824 */ /* 0x000fe200078e02b3 */
[----:B-1----:R-:W-:-:S02]  /*1df0*/  LEA R5, R13, 0x10080, 0x1 ;  /* 0x000100800d057811 */ /* 0x002fc400078e08ff */
[C---:B------:R-:W-:Y:S02]  /*1e00*/  IADD3 R33, R229.reuse, 0x38, RZ ;  /* 0x00000038e5217810 */ /* 0x040fe40007ffe0ff */
[C---:B------:R-:W-:Y:S01]  /*1e10*/  IADD3 R31, R229.reuse, 0x48, RZ ;  /* 0x00000048e51f7810 */ /* 0x040fe20007ffe0ff */
[----:B------:R2:W-:Y:S01]  /*1e20*/  STL [R1+0x1c], R5 ;  /* 0x00001c0501007387 */ /* 0x0005e20000100800 */
        /* <DEDUP_REMOVED lines=10> */
[----:B------:R-:W-:Y:S02]  /*1ed0*/  IADD3 R11, R229, 0xc8, RZ ;  /* 0x000000c8e50b7810 */ /* 0x000fe40007ffe0ff */
        /* <DEDUP_REMOVED lines=21> */
[----:B--2---:R-:W-:Y:S02]  /*2030*/  SHF.R.S32.HI R11, RZ, 0x1f, R11 ;  /* 0x0000001fff0b7819 */ /* 0x004fe4000001140b */
.L_x_1481:
        /* <DEDUP_REMOVED lines=14> */
[----:B------:R-:W-:Y:S01]  /*2120*/  IMAD.MOV.U32 R106, RZ, RZ, RZ ;  /* 0x000000ffff6a7224 */ /* 0x000fe200078e00ff */
[----:B------:R-:W-:Y:S01]  /*2130*/  CS2R R12, SRZ ;  /* 0x00000000000c7805 */ /* 0x000fe2000001ff00 */
        /* <DEDUP_REMOVED lines=25> */
.L_x_1289:
[----:B------:R-:W-:-:S04]  /*22d0*/  ISETP.NE.U32.AND P0, PT, RZ, c[0x0][0x368], PT ;  /* 0x0000da00ff007a0c */ /* 0x000fc80003f05070 */
[----:B------:R-:W-:-:S13]  /*22e0*/  ISETP.NE.AND.EX P0, PT, RZ, c[0x0][0x36c], PT, P0 ;  /* 0x0000db00ff007a0c */ /* 0x000fda0003f05300 */
[----:B------:R-:W-:Y:S05]  /*22f0*/  @!P0 BRA `(.L_x_1290) ;  /* 0x0000004000008947 */ /* 0x000fea0003800000 */
[----:B---3--:R-:W-:-:S04]  /*2300*/  IADD3 R4, P0, R231, c[0x0][0x368], RZ ;  /* 0x0000da00e7047a10 */ /* 0x008fc80007f1e0ff */
[----:B------:R-:W-:-:S05]  /*2310*/  IADD3.X R5, R236, c[0x0][0x36c], RZ, P0, !PT ;  /* 0x0000db00ec057a10 */ /* 0x000fca00007fe4ff */
[----:B------:R1:W5:Y:S01]  /*2320*/  LDG.E R11, [R4.64] ;  /* 0x00000008040b7981 */ /* 0x000362000c1e1900 */
[----:B------:R-:W-:Y:S05]  /*2330*/  BRA `(.L_x_1291) ;  /* 0x0000005000007947 */ /* 0x000fea0003800000 */
.L_x_1290:
[----:B------:R-:W-:Y:S01]  /*2340*/  MOV R11, UR6 ;  /* 0x00000006000b7c02 */ /* 0x000fe20008000f00 */
[----:B------:R-:W-:Y:S05]  /*2350*/  @!P5 BRA `(.L_x_1291) ;  /* 0x000000300000d947 */ /* 0x000fea0003800000 */
[----:B---3--:R-:W2:Y:S04]  /*2360*/  LDG.E R6, [R4.64] ;  /* 0x0000000804067981 */ /* 0x008ea8000c1e1900 */
[----:B------:R-:W2:Y:S02]  /*2370*/  LDG.E R0, [R4.64+0x4] ;  /* 0x0000040804007981 */ /* 0x000ea4000c1e1900 */
[----:B--2---:R-:W-:Y:S02]  /*2380*/  IADD3 R11, -R6, R0, RZ ;  /* 0x00000000060b7210 */ /* 0x004fe40007ffe1ff */
.L_x_1291:
[----:B-1-3--:R1:W2:Y:S04]  /*2390*/  @P6 LDG.E R5, [R2.64] ;  /* 0x0000000802056981 */ /* 0x00a2a8000c1e1900 */
[----:B------:R1:W2:Y:S01]  /*23a0*/  @P6 LDG.E R4, [R2.64+0x4] ;  /* 0x0000040802046981 */ /* 0x0002a2000c1e1900 */
[----:B------:R-:W-:Y:S01]  /*23b0*/  ISETP.NE.U32.AND P0, PT, RZ, c[0x0][0x378], PT ;  /* 0x0000de00ff007a0c */ /* 0x000fe20003f05070 */
[----:B-----5:R-:W-:-:S03]  /*23c0*/  IMAD.MOV.U32 R93, RZ, RZ, R11 ;  /* 0x000000ffff5d7224 */ /* 0x020fc600078e000b */
[----:B------:R-:W-:Y:S01]  /*23d0*/  ISETP.NE.AND.EX P1, PT, RZ, c[0x0][0x37c], PT, P0 ;  /* 0x0000df00ff007a0c */ /* 0x000fe20003f25300 */
[----:B------:R-:W-:Y:S02]  /*23e0*/  IMAD.MOV.U32 R0, RZ, RZ, c[0x0][0x2c4] ;  /* 0x0000b100ff007624 */ /* 0x000fe400078e00ff */
[----:B------:R-:W-:-:S03]  /*23f0*/  IMAD.SHL.U32 R225, R233, 0x80, RZ ;  /* 0x00000080e9e17824 */ /* 0x000fc600078e00ff */
[----:B------:R-:W-:Y:S01]  /*2400*/  ISETP.NE.AND P2, PT, R0, 0x1, PT ;  /* 0x000000010000780c */ /* 0x000fe20003f45270 */
[----:B------:R-:W-:Y:S01]  /*2410*/  IMAD.MOV.U32 R50, RZ, RZ, c[0x0][0x228] ;  /* 0x00008a00ff327624 */ /* 0x000fe200078e00ff */
[----:B------:R-:W-:Y:S01]  /*2420*/  IADD3 R0, R225, 0x7f, RZ ;  /* 0x0000007fe1007810 */ /* 0x000fe20007ffe0ff */
[----:B------:R-:W-:-:S04]  /*2430*/  IMAD.IADD R8, R11, 0x1, -R223 ;  /* 0x000000010b087824 */ /* 0x000fc800078e0adf */
[----:B-1----:R-:W-:-:S04]  /*2440*/  @P1 IADD3 R2, P0, R231, c[0x0][0x378], RZ ;  /* 0x0000de00e7021a10 */ /* 0x002fc80007f1e0ff */
[----:B------:R-:W-:-:S05]  /*2450*/  @P1 IADD3.X R3, R236, c[0x0][0x37c], RZ, P0, !PT ;  /* 0x0000df00ec031a10 */ /* 0x000fca00007fe4ff */
[----:B------:R1:W5:Y:S01]  /*2460*/  @P1 LDG.E R93, [R2.64] ;  /* 0x00000008025d1981 */ /* 0x000362000c1e1900 */
[----:B------:R-:W-:Y:S01]  /*2470*/  LOP3.LUT R7, R234, 0xff0000, RZ, 0xc0, !PT ;  /* 0x00ff0000ea077812 */ /* 0x000fe200078ec0ff */
[----:B------:R-:W-:Y:S01]  /*2480*/  BSSY B0, `(.L_x_1292) ;  /* 0x0000038000007945 */ /* 0x000fe20003800000 */
[----:B------:R-:W-:-:S04]  /*2490*/  LOP3.LUT R207, R207, 0xffffffdf, RZ, 0xc0, !PT ;  /* 0xffffffdfcfcf7812 */ /* 0x000fc800078ec0ff */
[----:B------:R-:W-:Y:S01]  /*24a0*/  @P2 LOP3.LUT R207, R207, 0x20, RZ, 0xfc, !PT ;  /* 0x00000020cfcf2812 */ /* 0x000fe200078efcff */
[----:B-1----:R-:W-:Y:S01]  /*24b0*/  @P2 IMAD.HI.U32 R2, R0, c[0x0][0x2c8], RZ ;  /* 0x0000b20000022a27 */ /* 0x002fe200078e00ff */
[----:B------:R-:W-:-:S04]  /*24c0*/  LOP3.LUT R3, R234, 0xff000000, RZ, 0xc0, !PT ;  /* 0xff000000ea037812 */ /* 0x000fc800078ec0ff */
[----:B------:R-:W-:Y:S02]  /*24d0*/  @P2 SHF.R.U32.HI R0, RZ, c[0x0][0x2cc], R2 ;  /* 0x0000b300ff002a19 */ /* 0x000fe40000011602 */
[----:B------:R-:W-:Y:S01]  /*24e0*/  SHF.R.U32.HI R6, RZ, 0x8, R3 ;  /* 0x00000008ff067819 */ /* 0x000fe20000011603 */
[----:B--2---:R-:W-:-:S04]  /*24f0*/  @P6 IMAD.IADD R50, R4, 0x1, -R5 ;  /* 0x0000000104326824 */ /* 0x004fc800078e0a05 */
[----:B------:R-:W-:-:S05]  /*2500*/  IMAD.IADD R227, R8, 0x1, R50 ;  /* 0x0000000108e37824 */ /* 0x000fca00078e0232 */
[C---:B------:R-:W-:Y:S02]  /*2510*/  IADD3 R97, R227.reuse, 0x20, -R228 ;  /* 0x00000020e3617810 */ /* 0x040fe40007ffe8e4 */
[----:B------:R-:W-:-:S03]  /*2520*/  IADD3 R2, R227, 0x1f, RZ ;  /* 0x0000001fe3027810 */ /* 0x000fc60007ffe0ff */
[----:B------:R-:W-:Y:S01]  /*2530*/  IMAD.IADD R0, R97, 0x1, R0 ;  /* 0x0000000161007824 */ /* 0x000fe200078e0200 */
[----:B------:R-:W-:-:S04]  /*2540*/  SHF.R.S32.HI R4, RZ, 0x1f, R2 ;  /* 0x0000001fff047819 */ /* 0x000fc80000011402 */
[----:B------:R-:W-:Y:S02]  /*2550*/  SHF.R.S32.HI R5, RZ, 0x1f, R0 ;  /* 0x0000001fff057819 */ /* 0x000fe40000011400 */
[----:B------:R-:W-:Y:S02]  /*2560*/  LEA.HI R3, R4, R2, RZ, 0x5 ;  /* 0x0000000204037211 */ /* 0x000fe400078f28ff */
[----:B------:R-:W-:Y:S02]  /*2570*/  LEA.HI R0, R5, R0, RZ, 0x5 ;  /* 0x0000000005007211 */ /* 0x000fe400078f28ff */
[----:B------:R-:W-:Y:S02]  /*2580*/  SHF.R.S32.HI R95, RZ, 0x5, R3 ;  /* 0x00000005ff5f7819 */ /* 0x000fe40000011403 */
[----:B------:R-:W-:Y:S02]  /*2590*/  SHF.R.S32.HI R0, RZ, 0x5, R0 ;  /* 0x00000005ff007819 */ /* 0x000fe40000011400 */
[----:B------:R-:W-:-:S02]  /*25a0*/  LEA.HI R2, R7, R6, RZ, 0x10 ;  /* 0x0000000607027211 */ /* 0x000fc400078f80ff */
[----:B------:R-:W-:Y:S01]  /*25b0*/  IMNMX R5, R95, R0, PT ;  /* 0x000000005f057217 */ /* 0x000fe20003800200 */
[----:B------:R-:W-:Y:S01]  /*25c0*/  IMAD.MOV.U32 R0, RZ, RZ, RZ ;  /* 0x000000ffff007224 */ /* 0x000fe200078e00ff */
[----:B------:R-:W-:Y:S02]  /*25d0*/  SHF.R.U32.HI R233, RZ, 0x10, R2 ;  /* 0x00000010ffe97819 */ /* 0x000fe40000011602 */
[----:B------:R-:W-:Y:S02]  /*25e0*/  ISETP.GE.AND P0, PT, R5, 0x1, PT ;  /* 0x000000010500780c */ /* 0x000fe40003f06270 */
[C---:B------:R-:W-:Y:S02]  /*25f0*/  ISETP.NE.AND P1, PT, R233.reuse, RZ, PT ;  /* 0x000000ffe900720c */ /* 0x040fe40003f25270 */
[----:B------:R-:W-:Y:S02]  /*2600*/  LOP3.LUT R247, R2, 0xff, RZ, 0xc0, !PT ;  /* 0x000000ff02f77812 */ /* 0x000fe400078ec0ff */
[----:B------:R-:W-:-:S07]  /*2610*/  SEL R92, R233, c[0x0][0x338], P1 ;  /* 0x0000ce00e95c7a07 */ /* 0x000fce0000800000 */
        /* <DEDUP_REMOVED lines=30> */
.L_x_1293:
[----:B------:R-:W-:Y:S05]  /*2800*/  BSYNC B0 ;  /* 0x0000000000007941 */ /* 0x000fea0003800000 */
.L_x_1292:
        /* <DEDUP_REMOVED lines=30> */
[----:B------:R-:W-:Y:S01]  /*29f0*/  ISETP.NE.U32.AND P1, PT, RZ, c[0x0][0x340], PT ;  /* 0x0000d000ff007a0c */ /* 0x000fe20003f25070 */
[----:B------:R-:W-:Y:S01]  /*2a00*/  IMAD R0, R43, -0x20, R90 ;  /* 0xffffffe02b007824 */ /* 0x000fe200078e025a */
[----:B------:R-:W-:Y:S01]  /*2a10*/  SEL R10, R237, RZ, !P6 ;  /* 0x000000ffed0a7207 */ /* 0x000fe20007000000 */
[----:B------:R-:W-:Y:S01]  /*2a20*/  IMAD R4, R54, c[0x0][0x23c], R4 ;  /* 0x00008f0036047a24 */ /* 0x000fe200078e0204 */
[----:B------:R-:W-:-:S02]  /*2a30*/  ISETP.NE.AND.EX P1, PT, RZ, c[0x0][0x344], PT, P1 ;  /* 0x0000d100ff007a0c */ /* 0x000fc40003f25310 */
[----:B------:R-:W-:Y:S01]  /*2a40*/  ISETP.GT.AND P0, PT, R0, RZ, PT ;  /* 0x000000ff0000720c */ /* 0x000fe20003f04270 */
[----:B------:R-:W-:Y:S01]  /*2a50*/  IMAD.IADD R3, R3, 0x1, R4 ;  /* 0x0000000103037824 */ /* 0x000fe200078e0204 */
[----:B------:R-:W-:Y:S01]  /*2a60*/  SHF.L.U64.HI R99, R102, R98, c[0x0][0x23c] ;  /* 0x00008f0066637619 */ /* 0x000fe20000010262 */
[----:B------:R-:W-:Y:S01]  /*2a70*/  IMAD R0, R8, c[0x0][0x248], RZ ;  /* 0x0000920008007a24 */ /* 0x000fe200078e02ff */
[----:B------:R-:W-:Y:S01]  /*2a80*/  ISETP.GE.AND P4, PT, R132, c[0x0][0x1d4], PT ;  /* 0x0000750084007a0c */ /* 0x000fe20003f86270 */
[C---:B------:R-:W-:Y:S01]  /*2a90*/  IMAD.WIDE.U32 R2, R20.reuse, c[0x0][0x240], R2 ;  /* 0x0000900014027a25 */ /* 0x040fe200078e0002 */
[----:B------:R-:W-:Y:S02]  /*2aa0*/  LOP3.LUT R207, R207, 0xfffffffe, RZ, 0xc0, !PT ;  /* 0xfffffffecfcf7812 */ /* 0x000fe400078ec0ff */
[----:B------:R-:W-:Y:S01]  /*2ab0*/  ISETP.GE.AND P6, PT, R137, c[0x0][0x1d4], PT ;  /* 0x0000750089007a0c */ /* 0x000fe20003fc6270 */
[----:B------:R-:W-:Y:S01]  /*2ac0*/  IMAD R3, R20, c[0x0][0x244], R3 ;  /* 0x0000910014037a24 */ /* 0x000fe200078e0203 */
[----:B------:R-:W-:Y:S01]  /*2ad0*/  ISETP.GE.AND P5, PT, R197, c[0x0][0x1d4], PT ;  /* 0x00007500c5007a0c */ /* 0x000fe20003fa6270 */
[C---:B------:R-:W-:Y:S01]  /*2ae0*/  IMAD R4, R10.reuse, c[0x0][0x24c], R0 ;  /* 0x000093000a047a24 */ /* 0x040fe200078e0200 */
[----:B------:R-:W-:Y:S01]  /*2af0*/  @P1 IADD3 R6, P3, R231, c[0x0][0x340], RZ ;  /* 0x0000d000e7061a10 */ /* 0x000fe20007f7e0ff */
[----:B------:R-:W-:Y:S01]  /*2b00*/  IMAD.WIDE.U32 R58, R10, c[0x0][0x248], R2 ;  /* 0x000092000a3a7a25 */ /* 0x000fe200078e0002 */
[----:B------:R-:W-:-:S02]  /*2b10*/  @P0 SHF.R.S32.HI R2, RZ, 0x1f, R43 ;  /* 0x0000001fff020819 */ /* 0x000fc4000001142b */
[----:B------:R-:W-:Y:S01]  /*2b20*/  @P1 IADD3.X R7, R236, c[0x0][0x344], RZ, P3, !PT ;  /* 0x0000d100ec071a10 */ /* 0x000fe20001ffe4ff */
[----:B------:R-:W-:Y:S01]  /*2b30*/  IMAD.SHL.U32 R102, R102, 0x20, RZ ;  /* 0x0000002066667824 */ /* 0x000fe200078e00ff */
[----:B------:R-:W-:Y:S01]  /*2b40*/  @P4 LOP3.LUT R207, R207, 0x1, RZ, 0xfc, !PT ;  /* 0x00000001cfcf4812 */ /* 0x000fe200078efcff */
[----:B------:R-:W-:Y:S01]  /*2b50*/  @P0 IMAD R0, R99, R43, RZ ;  /* 0x0000002b63000224 */ /* 0x000fe200078e02ff */
[----:B------:R-:W-:Y:S01]  /*2b60*/  ISETP.GE.AND P4, PT, R198, c[0x0][0x1d4], PT ;  /* 0x00007500c6007a0c */ /* 0x000fe20003f86270 */
[----:B------:R-:W-:Y:S02]  /*2b70*/  IMAD.IADD R57, R59, 0x1, R4 ;  /* 0x000000013b397824 */ /* 0x000fe400078e0204 */
[----:B------:R-:W-:Y:S02]  /*2b80*/  @P0 IMAD.MOV.U32 R56, RZ, RZ, R58 ;  /* 0x000000ffff380224 */ /* 0x000fe400078e003a */
[-C--:B------:R-:W-:Y:S02]  /*2b90*/  @P0 IMAD R0, R2, R102.reuse, R0 ;  /* 0x0000006602000224 */ /* 0x080fe400078e0200 */
[----:B------:R-:W-:-:S04]  /*2ba0*/  @P0 IMAD.WIDE.U32 R4, R43, R102, R56 ;  /* 0x000000662b040225 */ /* 0x000fc800078e0038 */
[----:B------:R-:W-:Y:S01]  /*2bb0*/  @P0 IMAD.IADD R0, R5, 0x1, R0 ;  /* 0x0000000105000824 */ /* 0x000fe200078e0200 */
[----:B------:R-:W-:-:S04]  /*2bc0*/  @P0 LEA R2, P2, R4, c[0x0][0x220], 0x1 ;  /* 0x0000880004020a11 */ /* 0x000fc800078408ff */
[----:B------:R-:W-:Y:S02]  /*2bd0*/  @P0 LEA.HI.X R3, R4, c[0x0][0x224], R0, 0x1, P2 ;  /* 0x0000890004030a11 */ /* 0x000fe400010f0c00 */
[C---:B------:R-:W-:Y:S01]  /*2be0*/  LOP3.LUT P2, RZ, R207.reuse, 0x1, RZ, 0xc0, !PT ;  /* 0x00000001cfff7812 */ /* 0x040fe2000784c0ff */
[----:B------:R-:W2:Y:S01]  /*2bf0*/  @P1 LDG.E R0, [R6.64] ;  /* 0x0000000806001981 */ /* 0x000ea2000c1e1900 */
[----:B------:R-:W-:Y:S01]  /*2c00*/  IMAD.MOV.U32 R94, RZ, RZ, c[0x0][0x27c] ;  /* 0x00009f00ff5e7624 */ /* 0x000fe200078e00ff */
[----:B------:R-:W-:-:S10]  /*2c10*/  LOP3.LUT R207, R207, 0xfffffffd, RZ, 0xc0, !PT ;  /* 0xfffffffdcfcf7812 */ /* 0x000fd400078ec0ff */
[----:B------:R-:W-:Y:S01]  /*2c20*/  @!PT LDS RZ, [RZ] ;  /* 0x00000000fffff984 */ /* 0x000fe20000000800 */
[----:B------:R-:W-:Y:S01]  /*2c30*/  @!PT LDS RZ, [RZ] ;  /* 0x00000000fffff984 */ /* 0x000fe20000000800 */
[----:B------:R-:W-:Y:S01]  /*2c40*/  @!PT LDS RZ, [RZ] ;  /* 0x00000000fffff984 */ /* 0x000fe20000000800 */
[----:B------:R1:W-:Y:S01]  /*2c50*/  @P0 LDGSTS.E.BYPASS.LTC128B.128 [R194+0xc080], [R2.64], !P2 ;  /* 0x0c08000002c20fae */ /* 0x0003e2000d101d48 */
[----:B------:R-:W-:-:S03]  /*2c60*/  ISETP.GE.AND P2, PT, R132, c[0x0][0x27c], PT ;  /* 0x00009f0084007a0c */ /* 0x000fc60003f46270 */
[----:B------:R1:W-:Y:S04]  /*2c70*/  @P0 LDGSTS.E.BYPASS.LTC128B.128 [R194+0xd080], [R2.64+0x80], !P6 ;  /* 0x0d08008002c20fae */ /* 0x0003e8000f101d48 */
[----:B------:R1:W-:Y:S04]  /*2c80*/  @P0 LDGSTS.E.BYPASS.LTC128B.128 [R194+0xe080], [R2.64+0x100], !P5 ;  /* 0x0e08010002c20fae */ /* 0x0003e8000e901d48 */
[----:B------:R1:W-:Y:S01]  /*2c90*/  @P0 LDGSTS.E.BYPASS.LTC128B.128 [R194+0xf080], [R2.64+0x180], !P4 ;  /* 0x0f08018002c20fae */ /* 0x0003e2000e101d48 */
[----:B-----5:R-:W-:-:S03]  /*2ca0*/  SHF.R.S32.HI R19, RZ, 0x1f, R93 ;  /* 0x0000001fff137819 */ /* 0x020fc6000001145d */
[----:B------:R-:W0:Y:S01]  /*2cb0*/  LDGDEPBAR ;  /* 0x00000000000079af */ /* 0x000e220000000000 */
[----:B------:R-:W-:Y:S01]  /*2cc0*/  WARPSYNC 0xffffffff ;  /* 0xffffffff00007948 */ /* 0x000fe20003800000 */
[----:B------:R-:W-:Y:S01]  /*2cd0*/  @P2 LOP3.LUT R207, R207, 0x2, RZ, 0xfc, !PT ;  /* 0x00000002cfcf2812 */ /* 0x000fe200078efcff */
[----:B------:R-:W-:Y:S01]  /*2ce0*/  IMAD.SHL.U32 R94, R94, 0x2, RZ ;  /* 0x000000025e5e7824 */ /* 0x000fe200078e00ff */
[----:B--2---:R-:W-:Y:S01]  /*2cf0*/  @P1 SHF.R.S32.HI R18, RZ, 0x1f, R0 ;  /* 0x0000001fff121819 */ /* 0x004fe20000011400 */
[----:B------:R-:W-:Y:S02]  /*2d00*/  @!P1 IMAD.MOV.U32 R0, RZ, RZ, R237 ;  /* 0x000000ffff009224 */ /* 0x000fe400078e00ed */
[----:B------:R-:W-:Y:S02]  /*2d10*/  @!P1 IMAD.MOV.U32 R18, RZ, RZ, R238 ;  /* 0x000000ffff129224 */ /* 0x000fe400078e00ee */
[C---:B-1----:R-:W-:Y:S01]  /*2d20*/  IMAD.WIDE.U32 R2, R20.reuse, c[0x0][0x260], R132 ;  /* 0x0000980014027a25 */ /* 0x042fe200078e0084 */
[----:B------:R-:W-:Y:S01]  /*2d30*/  ISETP.GE.AND P0, PT, R137, c[0x0][0x27c], PT ;  /* 0x00009f0089007a0c */ /* 0x000fe20003f06270 */
[----:B------:R-:W-:Y:S01]  /*2d40*/  BAR.SYNC.DEFER_BLOCKING 0x0 ;  /* 0x0000000000007b1d */ /* 0x000fe20000010000 */
[----:B------:R-:W-:Y:S01]  /*2d50*/  LOP3.LUT R207, R207, 0xfffffffb, RZ, 0xc0, !PT ;  /* 0xfffffffbcfcf7812 */ /* 0x000fe200078ec0ff */
[----:B------:R-:W-:Y:S01]  /*2d60*/  IMAD R6, R9, c[0x0][0x290], RZ ;  /* 0x0000a40009067a24 */ /* 0x000fe200078e02ff */
        /* <DEDUP_REMOVED lines=61> */
[----:B------:R-:W-:Y:S01]  /*3140*/  IMAD R10, R93, c[0x0][0x294], R10 ;  /* 0x0000a5005d0a7a24 */ /* 0x000fe200078e020a */
[----:B------:R-:W-:Y:S01]  /*3150*/  SHF.L.U64.HI R98, R101, R98, c[0x0][0x284] ;  /* 0x0000a10065627619 */ /* 0x000fe20000010262 */
[----:B------:R-:W-:Y:S01]  /*3160*/  IMAD R0, R93, c[0x0][0x284], R14 ;  /* 0x0000a1005d007a24 */ /* 0x000fe200078e020e */
[----:B------:R-:W-:Y:S01]  /*3170*/  SHF.L.U32 R101, R101, 0x5, RZ ;  /* 0x0000000565657819 */ /* 0x000fe200000006ff */
[----:B------:R-:W-:Y:S01]  /*3180*/  IMAD.WIDE.U32 R62, R93, c[0x0][0x290], R4 ;  /* 0x0000a4005d3e7a25 */ /* 0x000fe200078e0004 */
[----:B------:R-:W-:-:S02]  /*3190*/  IADD3 R87, R75, R21, RZ ;  /* 0x000000154b577210 */ /* 0x000fc40007ffe0ff */
[----:B------:R-:W-:Y:S01]  /*31a0*/  SHF.R.S32.HI R85, RZ, 0x3, R13 ;  /* 0x00000003ff557819 */ /* 0x000fe2000001140d */
[C---:B------:R-:W-:Y:S01]  /*31b0*/  IMAD.WIDE.U32 R60, R93.reuse, c[0x0][0x280], R2 ;  /* 0x0000a0005d3c7a25 */ /* 0x040fe200078e0002 */
[----:B------:R-:W-:Y:S02]  /*31c0*/  SHF.R.S32.HI R84, RZ, 0x3, R12 ;  /* 0x00000003ff547819 */ /* 0x000fe4000001140c */
[----:B------:R-:W-:Y:S01]  /*31d0*/  IADD3 R81, R10, R63, RZ ;  /* 0x0000003f0a517210 */ /* 0x000fe20007ffe0ff */
[C---:B------:R-:W-:Y:S01]  /*31e0*/  IMAD.WIDE.U32 R66, R93.reuse, c[0x0][0x290], R8 ;  /* 0x0000a4005d427a25 */ /* 0x040fe200078e0008 */
        /* <DEDUP_REMOVED lines=13> */
.L_x_1313:
        /* <DEDUP_REMOVED lines=92> */
.L_x_1299:
[----:B------:R-:W-:Y:S05]  /*3880*/  BSYNC B0 ;  /* 0x0000000000007941 */ /* 0x000fea0003800000 */
.L_x_1298:
        /* <DEDUP_REMOVED lines=9> */
[----:B--2---:R-:W-:Y:S01]  /*3920*/  PRMT R20, R5, 0x5410, R8 ;  /* 0x0000541005147816 */ /* 0x004fe20000000008 */
        /* <DEDUP_REMOVED lines=30> */
[----:B------:R-:W-:Y:S04]  /*3b10*/  @!P0 SHF.R.U32.HI R17, RZ, 0x10, R17 ;  /* 0x00000010ff118819 */ /* 0x000fe80000011611 */
[----:B------:R-:W-:Y:S02]  /*3b20*/  @!P0 PRMT R24, R22, 0x5410, R17 ;  /* 0x0000541016188816 */ /* 0x000fe40000000011 */
[----:B------:R-:W-:Y:S02]  /*3b30*/  @!P0 PRMT R17, R5, 0x5410, R4 ;  /* 0x0000541005118816 */ /* 0x000fe40000000004 */
[----:B------:R-:W-:Y:S01]  /*3b40*/  @!P0 LOP3.LUT R22, R23, 0xffff0000, RZ, 0xc0, !PT ;  /* 0xffff000017168812 */ /* 0x000fe200078ec0ff */
[C---:B-1----:R-:W-:Y:S01]  /*3b50*/  @!P0 IMAD.U32 R4, R8.reuse, 0x10000, RZ ;  /* 0x0001000008048824 */ /* 0x042fe200078e00ff */
[----:B------:R-:W-:Y:S01]  /*3b60*/  @!P0 LOP3.LUT R0, R8, 0xffff0000, RZ, 0xc0, !PT ;  /* 0xffff000008008812 */ /* 0x000fe200078ec0ff */
[----:B------:R-:W-:Y:S01]  /*3b70*/  @!P0 IMAD.U32 R23, R10, 0x10000, RZ ;  /* 0x000100000a178824 */ /* 0x000fe200078e00ff */
[----:B------:R-:W-:Y:S03]  /*3b80*/  @!P0 LOP3.LUT R2, R9, 0xffff0000, RZ, 0xc0, !PT ;  /* 0xffff000009028812 */ /* 0x000fe600078ec0ff */
        /* <DEDUP_REMOVED lines=8> */
[----:B------:R-:W-:Y:S01]  /*3c10*/  @!P0 FMUL.FTZ R5, R2, R22 ;  /* 0x0000001602058220 */ /* 0x000fe20000410000 */
[----:B------:R-:W-:Y:S01]  /*3c20*/  @!P0 LOP3.LUT R24, R24, 0xffff0000, RZ, 0xc0, !PT ;  /* 0xffff000018188812 */ /* 0x000fe200078ec0ff */
[-C--:B------:R-:W-:Y:S02]  /*3c30*/  @!P0 FMUL.FTZ R2, R2, R4.reuse ;  /* 0x0000000402028220 */ /* 0x080fe40000410000 */
[----:B------:R-:W-:Y:S01]  /*3c40*/  @!P0 FFMA.FTZ R38, R16, R4, -R5 ;  /* 0x0000000410268223 */ /* 0x000fe20000010805 */
[----:B------:R-:W-:Y:S01]  /*3c50*/  @!P0 LOP3.LUT R4, R11, 0xffff0000, RZ, 0xc0, !PT ;  /* 0xffff00000b048812 */ /* 0x000fe200078ec0ff */
[----:B------:R-:W-:Y:S02]  /*3c60*/  @!P0 IMAD.U32 R5, R17, 0x10000, RZ ;  /* 0x0001000011058824 */ /* 0x000fe400078e00ff */
[C---:B------:R-:W-:Y:S02]  /*3c70*/  @!P0 FMUL.FTZ R36, R3.reuse, R21 ;  /* 0x0000001503248220 */ /* 0x040fe40000410000 */
[-C--:B------:R-:W-:Y:S02]  /*3c80*/  @!P0 FMUL.FTZ R3, R3, R5.reuse ;  /* 0x0000000503038220 */ /* 0x080fe40000410000 */
[----:B------:R-:W-:Y:S01]  /*3c90*/  @!P0 FFMA.FTZ R37, R23, R5, -R36 ;  /* 0x0000000517258223 */ /* 0x000fe20000010824 */
[----:B------:R-:W-:Y:S01]  /*3ca0*/  @!P0 LOP3.LUT R5, R17, 0xffff0000, RZ, 0xc0, !PT ;  /* 0xffff000011058812 */ /* 0x000fe200078ec0ff */
[----:B------:R-:W-:Y:S01]  /*3cb0*/  @!P0 FMUL.FTZ R36, R4, R24 ;  /* 0x0000001804248220 */ /* 0x000fe20000410000 */
[----:B------:R-:W-:Y:S01]  /*3cc0*/  @!P0 SHF.L.U32 R17, R11, 0x10, RZ ;  /* 0x000000100b118819 */ /* 0x000fe200000006ff */
[----:B------:R-:W-:Y:S02]  /*3cd0*/  @!P0 FFMA.FTZ R2, R22, R16, R2 ;  /* 0x0000001016028223 */ /* 0x000fe40000010002 */
[----:B------:R-:W-:Y:S02]  /*3ce0*/  @!P0 FMUL.FTZ R4, R4, R5 ;  /* 0x0000000504048220 */ /* 0x000fe40000410000 */
[----:B------:R-:W-:Y:S01]  /*3cf0*/  @!P0 FFMA.FTZ R3, R21, R23, R3 ;  /* 0x0000001715038223 */ /* 0x000fe20000010003 */
        /* <DEDUP_REMOVED lines=11> */
.L_x_1302:
[----:B------:R-:W-:Y:S05]  /*3db0*/  BSYNC B0 ;  /* 0x0000000000007941 */ /* 0x000fea0003800000 */
.L_x_1301:
        /* <DEDUP_REMOVED lines=58> */
.L_x_1304:
[----:B------:R-:W-:Y:S05]  /*4160*/  BSYNC B0 ;  /* 0x0000000000007941 */ /* 0x000fea0003800000 */
.L_x_1303:
        /* <DEDUP_REMOVED lines=58> */
.L_x_1306:
[----:B------:R-:W-:Y:S05]  /*4510*/  BSYNC B0 ;  /* 0x0000000000007941 */ /* 0x000fea0003800000 */
.L_x_1305:
[----:B------:R-:W-:Y:S11]  /*4520*/  ISETP.GE.AND P0, PT, R198, c[0x0][0x1d4], PT ;  /* 0x00007500c6007a0c */ /* 0x000ff60003f06270 */
[----:B------:R-:W-:Y:S02]  /*4530*/  @!UPT UIADD3 URZ, URZ, URZ, URZ ;  /* 0x0000003f3f3ff290 */ /* 0x000fe4000fffe03f */
        /* <DEDUP_REMOVED lines=56> */
.L_x_1297:
        /* <DEDUP_REMOVED lines=31> */
.L_x_1308:
[----:B------:R-:W-:Y:S05]  /*4ab0*/  BSYNC B0 ;  /* 0x0000000000007941 */ /* 0x000fea0003800000 */
.L_x_1307:
        /* <DEDUP_REMOVED lines=11> */
[----:B--2---:R-:W-:Y:S01]  /*4b70*/  PRMT R20, R3, 0x5410, R8 ;  /* 0x0000541003147816 */ /* 0x004fe20000000008 */
        /* <DEDUP_REMOVED lines=17> */
[----:B------:R-:W-:Y:S02]  /*4c90*/  IMAD.MOV.U32 R36, RZ, RZ, R15 ;  /* 0x000000ffff247224 */ /* 0x000fe400078e000f */
[----:B------:R-:W-:Y:S01]  /*4ca0*/  IMAD.MOV.U32 R8, RZ, RZ, R5 ;  /* 0x000000ffff087224 */ /* 0x000fe200078e0005 */
[----:B------:R-:W-:Y:S01]  /*4cb0*/  LEA.HI R0, R2, R0, RZ, 0x4 ;  /* 0x0000000002007211 */ /* 0x000fe200078f20ff */
[----:B------:R-:W-:Y:S02]  /*4cc0*/  IMAD.MOV.U32 R10, RZ, RZ, R7 ;  /* 0x000000ffff0a7224 */ /* 0x000fe400078e0007 */
[----:B------:R-:W-:Y:S02]  /*4cd0*/  @!P0 SHF.R.U64 R4, R4, 0x10, R5 ;  /* 0x0000001004048819 */ /* 0x000fe40000001205 */
[----:B------:R-:W-:Y:S02]  /*4ce0*/  LEA.HI.SX32 R0, R0, R85, 0x1c ;  /* 0x0000005500007211 */ /* 0x000fe400078fe2ff */
[--C-:B------:R-:W-:Y:S02]  /*4cf0*/  @!P0 SHF.R.U64 R22, R12, 0x10, R13.reuse ;  /* 0x000000100c168819 */ /* 0x100fe4000000120d */
[----:B------:R-:W-:Y:S01]  /*4d00*/  SHF.R.S32.HI R2, RZ, 0x1f, R0 ;  /* 0x0000001fff027819 */ /* 0x000fe20000011400 */
[----:B------:R-:W-:Y:S01]  /*4d10*/  IMAD.SHL.U32 R39, R0, 0x8, RZ ;  /* 0x0000000800277824 */ /* 0x000fe200078e00ff */
[----:B------:R-:W-:Y:S02]  /*4d20*/  @!P0 SHF.R.U32.HI R29, RZ, 0x10, R13 ;  /* 0x00000010ff1d8819 */ /* 0x000fe4000001160d */
[----:B------:R-:W-:Y:S02]  /*4d30*/  LEA.HI R2, R2, R0, RZ, 0x3 ;  /* 0x0000000002027211 */ /* 0x000fe400078f18ff */
[--C-:B------:R-:W-:Y:S02]  /*4d40*/  @!P0 SHF.R.U64 R28, R14, 0x10, R15.reuse ;  /* 0x000000100e1c8819 */ /* 0x100fe4000000120f */
[----:B------:R-:W-:Y:S01]  /*4d50*/  @!P0 SHF.R.U32.HI R30, RZ, 0x10, R15 ;  /* 0x00000010ff1e8819 */ /* 0x000fe2000001160f */
[----:B------:R-:W-:Y:S01]  /*4d60*/  IMAD.SHL.U32 R2, R2, 0x100, RZ ;  /* 0x0000010002027824 */ /* 0x000fe200078e00ff */
[----:B------:R-:W-:Y:S02]  /*4d70*/  LOP3.LUT R0, R222, 0x38, R39, 0xf8, !PT ;  /* 0x00000038de007812 */ /* 0x000fe400078ef827 */
[----:B------:R-:W-:Y:S02]  /*4d80*/  @!P0 PRMT R21, R21, 0x5410, R22 ;  /* 0x0000541015158816 */ /* 0x000fe40000000016 */
[----:B------:R-:W-:Y:S02]  /*4d90*/  LOP3.LUT R3, R0, R105, RZ, 0x3c, !PT ;  /* 0x0000006900037212 */ /* 0x000fe400078e3cff */
[----:B------:R-:W-:Y:S02]  /*4da0*/  LOP3.LUT R2, R2, 0x7ffff800, RZ, 0xc0, !PT ;  /* 0x7ffff80002027812 */ /* 0x000fe400078ec0ff */
[----:B------:R-:W-:Y:S02]  /*4db0*/  @!P0 SHF.R.U32.HI R0, RZ, 0x10, R5 ;  /* 0x00000010ff008819 */ /* 0x000fe40000011605 */
[----:B------:R-:W-:Y:S02]  /*4dc0*/  IADD3 R2, R3, R2, R226 ;  /* 0x0000000203027210 */ /* 0x000fe40007ffe0e2 */
[----:B------:R-:W-:Y:S02]  /*4dd0*/  @!P0 PRMT R4, R9, 0x5410, R4 ;  /* 0x0000541009048816 */ /* 0x000fe40000000004 */
[----:B------:R-:W-:Y:S01]  /*4de0*/  SHF.L.U32 R5, R2, 0x1, RZ ;  /* 0x0000000102057819 */ /* 0x000fe200000006ff */
[----:B------:R-:W-:Y:S01]  /*4df0*/  IMAD.MOV.U32 R2, RZ, RZ, R6 ;  /* 0x000000ffff027224 */ /* 0x000fe200078e0006 */
[----:B------:R-:W-:Y:S02]  /*4e00*/  @!P0 SHF.R.U64 R3, R6, 0x10, R7 ;  /* 0x0000001006038819 */ /* 0x000fe40000001207 */
[----:B------:R-:W-:Y:S01]  /*4e10*/  @!P0 PRMT R6, R8, 0x5410, R0 ;  /* 0x0000541008068816 */ /* 0x000fe20000000000 */
[----:B------:R-:W-:Y:S01]  /*4e20*/  @!P0 IMAD.U32 R8, R21, 0x10000, RZ ;  /* 0x0001000015088824 */ /* 0x000fe200078e00ff */
[----:B------:R2:W5:Y:S01]  /*4e30*/  LDS.128 R12, [R5+0xc080] ;  /* 0x00c08000050c7984 */ /* 0x0005620000000c00 */
[----:B------:R-:W-:Y:S02]  /*4e40*/  @!P0 PRMT R22, R31, 0x5410, R29 ;  /* 0x000054101f168816 */ /* 0x000fe4000000001d */
[----:B------:R-:W-:Y:S02]  /*4e50*/  @!P0 PRMT R23, R23, 0x5410, R28 ;  /* 0x0000541017178816 */ /* 0x000fe4000000001c */
[----:B------:R-:W-:Y:S02]  /*4e60*/  @!P0 PRMT R30, R36, 0x5410, R30 ;  /* 0x00005410241e8816 */ /* 0x000fe4000000001e */
[----:B--2---:R-:W-:Y:S02]  /*4e70*/  @!P0 SHF.R.U32.HI R5, RZ, 0x10, R7 ;  /* 0x00000010ff058819 */ /* 0x004fe40000011607 */
[----:B------:R-:W-:Y:S01]  /*4e80*/  @!P0 PRMT R7, R2, 0x5410, R3 ;  /* 0x0000541002078816 */ /* 0x000fe20000000003 */
[----:B------:R-:W-:Y:S01]  /*4e90*/  @!P0 IMAD.U32 R2, R4, 0x10000, RZ ;  /* 0x0001000004028824 */ /* 0x000fe200078e00ff */
[----:B------:R-:W-:Y:S01]  /*4ea0*/  @!P0 PRMT R10, R10, 0x5410, R5 ;  /* 0x000054100a0a8816 */ /* 0x000fe20000000005 */
[----:B-1----:R-:W-:Y:S02]  /*4eb0*/  @!P0 IMAD.U32 R3, R24, 0x10000, RZ ;  /* 0x0001000018038824 */ /* 0x002fe400078e00ff */
[----:B------:R-:W-:Y:S01]  /*4ec0*/  @!P0 IMAD.U32 R5, R22, 0x10000, RZ ;  /* 0x0001000016058824 */ /* 0x000fe200078e00ff */
[----:B-----5:R-:W-:Y:S05]  /*4ed0*/  @!P0 SHF.L.U32 R0, R12, 0x10, RZ ;  /* 0x000000100c008819 */ /* 0x020fea00000006ff */
[C---:B------:R-:W-:Y:S02]  /*4ee0*/  @!P0 FMUL.FTZ R9, R0.reuse, R8 ;  /* 0x0000000800098220 */ /* 0x040fe40000410000 */
[-C--:B------:R-:W-:Y:S02]  /*4ef0*/  @!P0 FMUL.FTZ R0, R0, R2.reuse ;  /* 0x0000000200008220 */ /* 0x080fe40000410000 */
[----:B------:R-:W-:Y:S01]  /*4f00*/  @!P0 FFMA.FTZ R29, R3, R2, -R9 ;  /* 0x00000002031d8223 */ /* 0x000fe20000010809 */
[----:B------:R-:W-:Y:S01]  /*4f10*/  @!P0 LOP3.LUT R9, R21, 0xffff0000, RZ, 0xc0, !PT ;  /* 0xffff000015098812 */ /* 0x000fe200078ec0ff */
[----:B------:R-:W-:Y:S01]  /*4f20*/  @!P0 FFMA.FTZ R0, R8, R3, R0 ;  /* 0x0000000308008223 */ /* 0x000fe20000010000 */
[----:B------:R-:W-:Y:S02]  /*4f30*/  @!P0 LOP3.LUT R2, R12, 0xffff0000, RZ, 0xc0, !PT ;  /* 0xffff00000c028812 */ /* 0x000fe400078ec0ff */
        /* <DEDUP_REMOVED lines=26> */
[C---:B------:R-:W-:Y:S01]  /*50e0*/  @!P0 IMAD.U32 R6, R7.reuse, 0x10000, RZ ;  /* 0x0001000007068824 */ /* 0x040fe200078e00ff */
[----:B------:R-:W-:Y:S01]  /*50f0*/  @!P0 LOP3.LUT R7, R7, 0xffff0000, RZ, 0xc0, !PT ;  /* 0xffff000007078812 */ /* 0x000fe200078ec0ff */
[----:B------:R-:W-:Y:S01]  /*5100*/  @!P0 IMAD.U32 R9, R26, 0x10000, RZ ;  /* 0x000100001a098824 */ /* 0x000fe200078e00ff */
[----:B------:R-:W-:Y:S01]  /*5110*/  @!P0 MOV R25, R28 ;  /* 0x0000001c00198202 */ /* 0x000fe20000000f00 */
[C---:B------:R-:W-:Y:S01]  /*5120*/  @!P0 FMUL.FTZ R21, R5.reuse, R8 ;  /* 0x0000000805158220 */ /* 0x040fe20000410000 */
[----:B------:R-:W-:Y:S01]  /*5130*/  @!P0 F2FP.BF16.PACK_AB R3, R4, R3 ;  /* 0x000000030403823e */ /* 0x000fe200000010ff */
[-C--:B------:R-:W-:Y:S02]  /*5140*/  @!P0 FMUL.FTZ R5, R5, R6.reuse ;  /* 0x0000000605058220 */ /* 0x080fe40000410000 */
[----:B------:R-:W-:Y:S01]  /*5150*/  @!P0 FFMA.FTZ R31, R9, R6, -R21 ;  /* 0x00000006091f8223 */ /* 0x000fe20000010815 */
[----:B------:R-:W-:Y:S01]  /*5160*/  @!P0 MOV R13, R3 ;  /* 0x00000003000d8202 */ /* 0x000fe20000000f00 */
[----:B------:R-:W-:Y:S01]  /*5170*/  @!P0 FFMA.FTZ R5, R8, R9, R5 ;  /* 0x0000000908058223 */ /* 0x000fe20000010005 */
[----:B------:R-:W-:Y:S02]  /*5180*/  @!P0 LOP3.LUT R8, R23, 0xffff0000, RZ, 0xc0, !PT ;  /* 0xffff000017088812 */ /* 0x000fe400078ec0ff */
[----:B------:R-:W-:Y:S02]  /*5190*/  @!P0 LOP3.LUT R6, R14, 0xffff0000, RZ, 0xc0, !PT ;  /* 0xffff00000e068812 */ /* 0x000fe400078ec0ff */
[----:B------:R-:W-:Y:S03]  /*51a0*/  @!P0 LOP3.LUT R9, R26, 0xffff0000, RZ, 0xc0, !PT ;  /* 0xffff00001a098812 */ /* 0x000fe600078ec0ff */
        /* <DEDUP_REMOVED lines=36> */
.L_x_1310:
[----:B------:R-:W-:Y:S05]  /*53f0*/  BSYNC B0 ;  /* 0x0000000000007941 */ /* 0x000fea0003800000 */
.L_x_1309:
[----:B------:R-:W-:Y:S11]  /*5400*/  ISETP.GE.AND P0, PT, R137, c[0x0][0x1d4], PT ;  /* 0x0000750089007a0c */ /* 0x000ff60003f06270 */
[----:B------:R-:W-:Y:S02]  /*5410*/  @!UPT UIADD3 URZ, URZ, URZ, URZ ;  /* 0x0000003f3f3ff290 */ /* 0x000fe4000fffe03f */
[----:B------:R-:W-:-:S05]  /*5420*/  @P0 BRA `(.L_x_1300) ;  /* 0x0000096000000947 */ /* 0x000fca0003800000 */
[----:B------:R-:W-:Y:S01]  /*5430*/  LOP3.LUT P1, RZ, R207, 0x4, RZ, 0xc0, !PT ;  /* 0x00000004cfff7812 */ /* 0x000fe2000782c0ff */
[----:B------:R-:W2:Y:S01]  /*5440*/  LDS.128 R28, [R76+0xc080] ;  /* 0x00c080004c1c7984 */ /* 0x000ea20000000c00 */
[----:B------:R-:W-:Y:S02]  /*5450*/  ISETP.GE.AND P0, PT, R137, c[0x0][0x27c], PT ;  /* 0x00009f0089007a0c */ /* 0x000fe40003f06270 */
[----:B------:R-:W-:Y:S04]  /*5460*/  SEL R0, R94, R42, !P1 ;  /* 0x0000002a5e007207 */ /* 0x000fe80004800000 */
[----:B-1----:R-:W-:Y:S04]  /*5470*/  SHF.R.S32.HI R2, RZ, 0x1f, R0 ;  /* 0x0000001fff027819 */ /* 0x002fe80000011400 */
[----:B------:R-:W-:Y:S03]  /*5480*/  LEA.HI R0, R2, R0, RZ, 0x4 ;  /* 0x0000000002007211 */ /* 0x000fe600078f20ff */
[--C-:B------:R-:W-:Y:S02]  /*5490*/  @!P0 SHF.R.U64 R4, R32, 0x10, R33.reuse ;  /* 0x0000001020048819 */ /* 0x100fe40000001221 */
[----:B------:R-:W-:Y:S02]  /*54a0*/  LEA.HI.SX32 R0, R0, R84, 0x1c ;  /* 0x0000005400007211 */ /* 0x000fe400078fe2ff */
[----:B------:R-:W-:Y:S02]  /*54b0*/  @!P0 SHF.R.U32.HI R7, RZ, 0x10, R33 ;  /* 0x00000010ff078819 */ /* 0x000fe40000011621 */
[----:B------:R-:W-:Y:S01]  /*54c0*/  SHF.R.S32.HI R2, RZ, 0x1f, R0 ;  /* 0x0000001fff027819 */ /* 0x000fe20000011400 */
[----:B------:R-:W-:Y:S01]  /*54d0*/  IMAD.SHL.U32 R36, R0, 0x8, RZ ;  /* 0x0000000800247824 */ /* 0x000fe200078e00ff */
[--C-:B------:R-:W-:Y:S02]  /*54e0*/  @!P0 SHF.R.U32.HI R6, RZ, 0x10, R19.reuse ;  /* 0x00000010ff068819 */ /* 0x100fe40000011613 */
[----:B------:R-:W-:Y:S02]  /*54f0*/  LEA.HI R0, R2, R0, RZ, 0x3 ;  /* 0x0000000002007211 */ /* 0x000fe400078f18ff */
[----:B------:R-:W-:Y:S02]  /*5500*/  @!P0 SHF.R.U64 R3, R18, 0x10, R19 ;  /* 0x0000001012038819 */ /* 0x000fe40000001213 */
[----:B------:R-:W-:Y:S01]  /*5510*/  LOP3.LUT R2, R222, 0x38, R36, 0xf8, !PT ;  /* 0x00000038de027812 */ /* 0x000fe200078ef824 */
[----:B------:R-:W-:Y:S01]  /*5520*/  IMAD.SHL.U32 R0, R0, 0x100, RZ ;  /* 0x0000010000007824 */ /* 0x000fe200078e00ff */
[----:B------:R-:W-:Y:S02]  /*5530*/  @!P0 PRMT R21, R37, 0x5410, R4 ;  /* 0x0000541025158816 */ /* 0x000fe40000000004 */
[----:B------:R-:W-:Y:S02]  /*5540*/  LOP3.LUT R2, R2, R105, RZ, 0x3c, !PT ;  /* 0x0000006902027212 */ /* 0x000fe400078e3cff */
[----:B------:R-:W-:Y:S02]  /*5550*/  LOP3.LUT R0, R0, 0x7ffff800, RZ, 0xc0, !PT ;  /* 0x7ffff80000007812 */ /* 0x000fe400078ec0ff */
[----:B------:R-:W-:Y:S02]  /*5560*/  @!P0 SHF.R.U32.HI R8, RZ, 0x10, R35 ;  /* 0x00000010ff088819 */ /* 0x000fe40000011623 */
[----:B------:R-:W-:Y:S01]  /*5570*/  IADD3 R0, R2, R0, R226 ;  /* 0x0000000002007210 */ /* 0x000fe20007ffe0e2 */
[----:B--2---:R-:W-:Y:S01]  /*5580*/  @!P0 IMAD.U32 R24, R31, 0x10000, RZ ;  /* 0x000100001f188824 */ /* 0x004fe200078e00ff */
[----:B------:R-:W-:Y:S03]  /*5590*/  @!P0 LOP3.LUT R19, R29, 0xffff0000, RZ, 0xc0, !PT ;  /* 0xffff00001d138812 */ /* 0x000fe600078ec0ff */
[----:B------:R-:W-:Y:S01]  /*55a0*/  IMAD.SHL.U32 R0, R0, 0x2, RZ ;  /* 0x0000000200007824 */ /* 0x000fe200078e00ff */
[----:B------:R-:W-:Y:S02]  /*55b0*/  @!P0 LOP3.LUT R26, R31, 0xffff0000, RZ, 0xc0, !PT ;  /* 0xffff00001f1a8812 */ /* 0x000fe400078ec0ff */
[----:B------:R-:W-:Y:S02]  /*55c0*/  @!P0 SHF.R.U64 R2, R16, 0x10, R17 ;  /* 0x0000001010028819 */ /* 0x000fe40000001211 */
[----:B------:R1:W2:Y:S01]  /*55d0*/  LDS.128 R12, [R0+0xc080] ;  /* 0x00c08000000c7984 */ /* 0x0002a20000000c00 */
[----:B------:R-:W-:Y:S01]  /*55e0*/  @!P0 PRMT R9, R37, 0x5432, R7 ;  /* 0x0000543225098816 */ /* 0x000fe20000000007 */
[----:B------:R-:W-:Y:S01]  /*55f0*/  @!P0 IMAD.U32 R7, R21, 0x10000, RZ ;  /* 0x0001000015078824 */ /* 0x000fe200078e00ff */
[----:B------:R-:W-:Y:S02]  /*5600*/  @!P0 PRMT R5, R11, 0x5432, R2 ;  /* 0x000054320b058816 */ /* 0x000fe40000000002 */
[----:B------:R-:W-:Y:S01]  /*5610*/  @!P0 SHF.R.U64 R10, R34, 0x10, R35 ;  /* 0x00000010220a8819 */ /* 0x000fe20000001223 */
[----:B------:R-:W-:Y:S01]  /*5620*/  @!P0 IMAD.U32 R16, R9, 0x10000, RZ ;  /* 0x0001000009108824 */ /* 0x000fe200078e00ff */
[----:B------:R-:W-:Y:S01]  /*5630*/  @!P0 PRMT R22, R38, 0x5410, R8 ;  /* 0x0000541026168816 */ /* 0x000fe20000000008 */
[C---:B------:R-:W-:Y:S01]  /*5640*/  @!P0 IMAD.U32 R2, R5.reuse, 0x10000, RZ ;  /* 0x0001000005028824 */ /* 0x040fe200078e00ff */
[----:B------:R-:W-:Y:S01]  /*5650*/  @!P0 PRMT R8, R20, 0x5410, R6 ;  /* 0x0000541014088816 */ /* 0x000fe20000000006 */
[----:B------:R-:W-:Y:S01]  /*5660*/  @!P0 IMAD.U32 R6, R28, 0x10000, RZ ;  /* 0x000100001c068824 */ /* 0x000fe200078e00ff */
[----:B------:R-:W-:Y:S01]  /*5670*/  @!P0 PRMT R27, R38, 0x5432, R10 ;  /* 0x00005432261b8816 */ /* 0x000fe2000000000a */
[----:B------:R-:W-:Y:S01]  /*5680*/  @!P0 IMAD.U32 R23, R22, 0x10000, RZ ;  /* 0x0001000016178824 */ /* 0x000fe200078e00ff */
[----:B------:R-:W-:Y:S02]  /*5690*/  @!P0 PRMT R10, R20, 0x5432, R3 ;  /* 0x00005432140a8816 */ /* 0x000fe40000000003 */
[----:B------:R-:W-:Y:S02]  /*56a0*/  @!P0 LOP3.LUT R5, R5, 0xffff0000, RZ, 0xc0, !PT ;  /* 0xffff000005058812 */ /* 0x000fe400078ec0ff */
[----:B------:R-:W-:Y:S02]  /*56b0*/  @!P0 LOP3.LUT R25, R22, 0xffff0000, RZ, 0xc0, !PT ;  /* 0xffff000016198812 */ /* 0x000fe400078ec0ff */
[----:B------:R-:W-:Y:S02]  /*56c0*/  @!P0 LOP3.LUT R18, R9, 0xffff0000, RZ, 0xc0, !PT ;  /* 0xffff000009128812 */ /* 0x000fe400078ec0ff */
[----:B-1----:R-:W-:Y:S01]  /*56d0*/  @!P0 SHF.R.U32.HI R0, RZ, 0x10, R17 ;  /* 0x00000010ff008819 */ /* 0x002fe20000011611 */
[----:B------:R-:W-:Y:S03]  /*56e0*/  @!P0 IMAD.U32 R17, R29, 0x10000, RZ ;  /* 0x000100001d118824 */ /* 0x000fe600078e00ff */
[----:B------:R-:W-:Y:S01]  /*56f0*/  @!P0 PRMT R4, R11, 0x5410, R0 ;  /* 0x000054100b048816 */ /* 0x000fe20000000000 */
[----:B--2---:R-:W-:Y:S01]  /*5700*/  @!P0 IMAD.U32 R0, R12, 0x10000, RZ ;  /* 0x000100000c008824 */ /* 0x004fe200078e00ff */
[----:B------:R-:W-:Y:S03]  /*5710*/  @!P0 SHF.L.U32 R3, R13, 0x10, RZ ;  /* 0x000000100d038819 */ /* 0x000fe600000006ff */
[C---:B------:R-:W-:Y:S02]  /*5720*/  @!P0 FMUL.FTZ R11, R0.reuse, R7 ;  /* 0x00000007000b8220 */ /* 0x040fe40000410000 */
[-C--:B------:R-:W-:Y:S02]  /*5730*/  @!P0 FMUL.FTZ R0, R0, R2.reuse ;  /* 0x0000000200008220 */ /* 0x080fe40000410000 */
[----:B------:R-:W-:Y:S01]  /*5740*/  @!P0 FFMA.FTZ R42, R6, R2, -R11 ;  /* 0x00000002062a8223 */ /* 0x000fe2000001080b */
[----:B------:R-:W-:Y:S01]  /*5750*/  @!P0 LOP3.LUT R11, R28, 0xffff0000, RZ, 0xc0, !PT ;  /* 0xffff00001c0b8812 */ /* 0x000fe200078ec0ff */
[----:B------:R-:W-:Y:S01]  /*5760*/  @!P0 FFMA.FTZ R0, R7, R6, R0 ;  /* 0x0000000607008223 */ /* 0x000fe20000010000 */
[C---:B------:R-:W-:Y:S01]  /*5770*/  @!P0 LOP3.LUT R6, R4.reuse, 0xffff0000, RZ, 0xc0, !PT ;  /* 0xffff000004068812 */ /* 0x040fe200078ec0ff */
[----:B------:R-:W-:Y:S01]  /*5780*/  @!P0 IMAD.U32 R7, R4, 0x10000, RZ ;  /* 0x0001000004078824 */ /* 0x000fe200078e00ff */
[----:B------:R-:W-:Y:S01]  /*5790*/  @!P0 LOP3.LUT R2, R13, 0xffff0000, RZ, 0xc0, !PT ;  /* 0xffff00000d028812 */ /* 0x000fe200078ec0ff */
[C---:B------:R-:W-:Y:S02]  /*57a0*/  @!P0 FMUL.FTZ R4, R3.reuse, R16 ;  /* 0x0000001003048220 */ /* 0x040fe40000410000 */
[-C--:B------:R-:W-:Y:S02]  /*57b0*/  @!P0 FMUL.FTZ R3, R3, R7.reuse ;  /* 0x0000000703038220 */ /* 0x080fe40000410000 */
[C---:B------:R-:W-:Y:S02]  /*57c0*/  @!P0 FMUL.FTZ R9, R2.reuse, R18 ;  /* 0x0000001202098220 */ /* 0x040fe40000410000 */
[----:B------:R-:W-:Y:S02]  /*57d0*/  @!P0 FFMA.FTZ R32, R17, R7, -R4 ;  /* 0x0000000711208223 */ /* 0x000fe40000010804 */
[-C--:B------:R-:W-:Y:S01]  /*57e0*/  @!P0 FMUL.FTZ R4, R2, R6.reuse ;  /* 0x0000000602048220 */ /* 0x080fe20000410000 */
[----:B------:R-:W-:Y:S01]  /*57f0*/  @!P0 LOP3.LUT R2, R12, 0xffff0000, RZ, 0xc0, !PT ;  /* 0xffff00000c028812 */ /* 0x000fe200078ec0ff */
[----:B------:R-:W-:Y:S01]  /*5800*/  @!P0 FFMA.FTZ R35, R19, R6, -R9 ;  /* 0x0000000613238223 */ /* 0x000fe20000010809 */
[----:B------:R-:W-:Y:S01]  /*5810*/  @!P0 LOP3.LUT R9, R21, 0xffff0000, RZ, 0xc0, !PT ;  /* 0xffff000015098812 */ /* 0x000fe200078ec0ff */
[----:B------:R-:W-:Y:S02]  /*5820*/  @!P0 IMAD.U32 R7, R15, 0x10000, RZ ;  /* 0x000100000f078824 */ /* 0x000fe400078e00ff */
[----:B------:R-:W-:Y:S01]  /*5830*/  @!P0 IMAD.U32 R6, R8, 0x10000, RZ ;  /* 0x0001000008068824 */ /* 0x000fe200078e00ff */
[----:B------:R-:W-:Y:S01]  /*5840*/  @!P0 F2FP.BF16.PACK_AB R35, R35, R32 ;  /* 0x000000202323823e */ /* 0x000fe200000010ff */
[----:B------:R-:W-:Y:S01]  /*5850*/  @!P0 FMUL.FTZ R20, R2, R9 ;  /* 0x0000000902148220 */ /* 0x000fe20000410000 */
[----:B----4-:R-:W-:Y:S01]  /*5860*/  LEA R32, P1, R51, R40, 0x1 ;  /* 0x0000002833207211 */ /* 0x010fe200078208ff */
[----:B------:R-:W-:Y:S01]  /*5870*/  @!P0 FMUL.FTZ R21, R7, R23 ;  /* 0x0000001707158220 */ /* 0x000fe20000410000 */
[----:B------:R-:W-:Y:S01]  /*5880*/  @!P0 LOP3.LUT R8, R8, 0xffff0000, RZ, 0xc0, !PT ;  /* 0xffff000008088812 */ /* 0x000fe200078ec0ff */
[----:B------:R-:W-:Y:S01]  /*5890*/  @!P0 FMUL.FTZ R2, R2, R5 ;  /* 0x0000000502028220 */ /* 0x000fe20000410000 */
[----:B---3--:R-:W-:Y:S01]  /*58a0*/  LEA.HI.X R33, R51, R41, R79, 0x1, P1 ;  /* 0x0000002933217211 */ /* 0x008fe200008f0c4f */
[----:B------:R-:W-:Y:S01]  /*58b0*/  @!P0 FFMA.FTZ R34, R11, R5, -R20 ;  /* 0x000000050b228223 */ /* 0x000fe20000010814 */
[----:B------:R-:W-:Y:S01]  /*58c0*/  @!P0 LOP3.LUT R5, R15, 0xffff0000, RZ, 0xc0, !PT ;  /* 0xffff00000f058812 */ /* 0x000fe200078ec0ff */
[-C--:B------:R-:W-:Y:S02]  /*58d0*/  @!P0 FMUL.FTZ R7, R7, R6.reuse ;  /* 0x0000000607078220 */ /* 0x080fe40000410000 */
[----:B------:R-:W-:Y:S01]  /*58e0*/  @!P0 FFMA.FTZ R39, R24, R6, -R21 ;  /* 0x0000000618278223 */ /* 0x000fe20000010815 */
[----:B------:R-:W-:Y:S01]  /*58f0*/  @!P0 SHF.L.U32 R6, R14, 0x10, RZ ;  /* 0x000000100e068819 */ /* 0x000fe200000006ff */
[----:B------:R-:W-:Y:S01]  /*5900*/  @!P0 FFMA.FTZ R2, R9, R11, R2 ;  /* 0x0000000b09028223 */ /* 0x000fe20000010002 */
[----:B------:R-:W-:Y:S01]  /*5910*/  @!P0 F2FP.BF16.PACK_AB R34, R34, R42 ;  /* 0x0000002a2222823e */ /* 0x000fe200000010ff */
[----:B------:R-:W-:Y:S02]  /*5920*/  @!P0 IMAD.U32 R11, R27, 0x10000, RZ ;  /* 0x000100001b0b8824 */ /* 0x000fe400078e00ff */
[----:B------:R-:W-:Y:S02]  /*5930*/  @!P0 FMUL.FTZ R21, R5, R25 ;  /* 0x0000001905158220 */ /* 0x000fe40000410000 */
[----:B------:R-:W-:Y:S02]  /*5940*/  @!P0 IMAD.U32 R9, R10, 0x10000, RZ ;  /* 0x000100000a098824 */ /* 0x000fe400078e00ff */
[----:B------:R-:W-:Y:S02]  /*5950*/  @!P0 IMAD.U32 R20, R30, 0x10000, RZ ;  /* 0x000100001e148824 */ /* 0x000fe400078e00ff */
[----:B------:R-:W-:Y:S02]  /*5960*/  @!P0 FMUL.FTZ R22, R6, R11 ;  /* 0x0000000b06168220 */ /* 0x000fe40000410000 */
[-C--:B------:R-:W-:Y:S01]  /*5970*/  @!P0 FFMA.FTZ R37, R26, R8.reuse, -R21 ;  /* 0x000000081a258223 */ /* 0x080fe20000010815 */
[----:B------:R-:W-:Y:S01]  /*5980*/  @!P0 LOP3.LUT R21, R27, 0xffff0000, RZ, 0xc0, !PT ;  /* 0xffff00001b158812 */ /* 0x000fe200078ec0ff */
[----:B------:R-:W-:Y:S02]  /*5990*/  @!P0 FMUL.FTZ R8, R5, R8 ;  /* 0x0000000805088220 */ /* 0x000fe40000410000 */
[-C--:B------:R-:W-:Y:S01]  /*59a0*/  @!P0 FMUL.FTZ R5, R6, R9.reuse ;  /* 0x0000000906058220 */ /* 0x080fe20000410000 */
[----:B------:R-:W-:Y:S01]  /*59b0*/  @!P0 LOP3.LUT R6, R14, 0xffff0000, RZ, 0xc0, !PT ;  /* 0xffff00000e068812 */ /* 0x000fe200078ec0ff */
[----:B------:R-:W-:Y:S01]  /*59c0*/  @!P0 FFMA.FTZ R38, R20, R9, -R22 ;  /* 0x0000000914268223 */ /* 0x000fe20000010816 */
[----:B------:R-:W-:Y:S01]  /*59d0*/  @!P0 LOP3.LUT R22, R30, 0xffff0000, RZ, 0xc0, !PT ;  /* 0xffff00001e168812 */ /* 0x000fe200078ec0ff */
[----:B------:R-:W-:Y:S01]  /*59e0*/  @!P0 FFMA.FTZ R3, R16, R17, R3 ;  /* 0x0000001110038223 */ /* 0x000fe20000010003 */
[----:B------:R-:W-:Y:S01]  /*59f0*/  @!P0 LOP3.LUT R9, R10, 0xffff0000, RZ, 0xc0, !PT ;  /* 0xffff00000a098812 */ /* 0x000fe200078ec0ff */
[----:B------:R-:W-:Y:S01]  /*5a00*/  @!P0 FMUL.FTZ R10, R6, R21 ;  /* 0x00000015060a8220 */ /* 0x000fe20000410000 */
[----:B------:R-:W-:Y:S01]  /*5a10*/  @!P0 F2FP.BF16.PACK_AB R27, R37, R39 ;  /* 0x00000027251b823e */ /* 0x000fe200000010ff */
[----:B------:R-:W-:Y:S02]  /*5a20*/  @!P0 FFMA.FTZ R4, R18, R19, R4 ;  /* 0x0000001312048223 */ /* 0x000fe40000010004 */
[----:B------:R-:W-:Y:S01]  /*5a30*/  @!P0 FFMA.FTZ R10, R22, R9, -R10 ;  /* 0x00000009160a8223 */ /* 0x000fe2000001080a */
[----:B------:R-:W-:Y:S01]  /*5a40*/  @!P0 MOV R31, R27 ;  /* 0x0000001b001f8202 */ /* 0x000fe20000000f00 */
[----:B------:R-:W-:Y:S01]  /*5a50*/  @!P0 FMUL.FTZ R6, R6, R9 ;  /* 0x0000000906068220 */ /* 0x000fe20000410000 */
[----:B------:R-:W-:Y:S01]  /*5a60*/  @!P0 F2FP.BF16.PACK_AB R9, R2, R0 ;  /* 0x000000000209823e */ /* 0x000fe200000010ff */
[----:B------:R-:W-:Y:S01]  /*5a70*/  @!P0 FFMA.FTZ R5, R11, R20, R5 ;  /* 0x000000140b058223 */ /* 0x000fe20000010005 */
[----:B------:R-:W-:Y:S01]  /*5a80*/  @!P0 F2FP.BF16.PACK_AB R10, R10, R38 ;  /* 0x000000260a0a823e */ /* 0x000fe200000010ff */
[----:B------:R-:W-:Y:S01]  /*5a90*/  @!P0 FFMA.FTZ R6, R21, R22, R6 ;  /* 0x0000001615068223 */ /* 0x000fe20000010006 */
[----:B------:R-:W-:Y:S01]  /*5aa0*/  @!P0 F2FP.BF16.PACK_AB R3, R4, R3 ;  /* 0x000000030403823e */ /* 0x000fe200000010ff */
[----:B------:R-:W-:Y:S02]  /*5ab0*/  @!P0 FFMA.FTZ R7, R23, R24, R7 ;  /* 0x0000001817078223 */ /* 0x000fe40000010007 */
        /* <DEDUP_REMOVED lines=18> */
.L_x_1296:
        /* <DEDUP_REMOVED lines=9> */
[----:B------:R-:W-:Y:S09]  /*5c70*/  ISETP.GE.AND P1, PT, R197, c[0x0][0x1d4], PT ;  /* 0x00007500c5007a0c */ /* 0x000ff20003f26270 */
        /* <DEDUP_REMOVED lines=17> */
.L_x_1300:
[----:B------:R-:W-:Y:S05]  /*5d90*/  BSYNC B1 ;  /* 0x0000000000017941 */ /* 0x000fea0003800000 */
.L_x_1295:
        /* <DEDUP_REMOVED lines=39> */
[C---:B-123--:R-:W-:Y:S02]  /*6010*/  ISETP.GE.AND P2, PT, R132.reuse, c[0x0][0x1d4], PT ;  /* 0x0000750084007a0c */ /* 0x04efe40003f46270 */
        /* <DEDUP_REMOVED lines=19> */
.L_x_1312:
[----:B-123--:R-:W-:Y:S05]  /*6150*/  BSYNC B0 ;  /* 0x0000000000007941 */ /* 0x00efea0003800000 */
.L_x_1311:
        /* <DEDUP_REMOVED lines=23> */
.L_x_1294:
[----:B------:R-:W-:Y:S01]  /*62d0*/  IMAD.MOV.U32 R0, RZ, RZ, c[0x0][0x2c4] ;  /* 0x0000b100ff007624 */ /* 0x000fe200078e00ff */
[----:B------:R-:W-:Y:S04]  /*62e0*/  BSSY B0, `(.L_x_1314) ;  /* 0x000002a000007945 */ /* 0x000fe80003800000 */
[----:B------:R-:W-:-:S02]  /*62f0*/  ISETP.NE.AND P3, PT, R0, 0x1, PT ;  /* 0x000000010000780c */ /* 0x000fc40003f65270 */
[----:B------:R-:W-:-:S11]  /*6300*/  IADD3 R0, R225, 0x7f, RZ ;  /* 0x0000007fe1007810 */ /* 0x000fd60007ffe0ff */
[----:B------:R-:W-:-:S05]  /*6310*/  @P3 IMAD.HI.U32 R2, R0, c[0x0][0x2c8], RZ ;  /* 0x0000b20000023a27 */ /* 0x000fca00078e00ff */
[----:B------:R-:W-:-:S05]  /*6320*/  @P3 SHF.R.U32.HI R0, RZ, c[0x0][0x2cc], R2 ;  /* 0x0000b300ff003a19 */ /* 0x000fca0000011602 */
[----:B------:R-:W-:-:S05]  /*6330*/  IMAD.IADD R0, R97, 0x1, R0 ;  /* 0x0000000161007824 */ /* 0x000fca00078e0200 */
[----:B------:R-:W-:-:S04]  /*6340*/  SHF.R.S32.HI R2, RZ, 0x1f, R0 ;  /* 0x0000001fff027819 */ /* 0x000fc80000011400 */
[----:B------:R-:W-:-:S04]  /*6350*/  LEA.HI R0, R2, R0, RZ, 0x5 ;  /* 0x0000000002007211 */ /* 0x000fc800078f28ff */
[----:B------:R-:W-:-:S04]  /*6360*/  SHF.R.S32.HI R0, RZ, 0x5, R0 ;  /* 0x00000005ff007819 */ /* 0x000fc80000011400 */
[----:B-1----:R-:W-:Y:S01]  /*6370*/  IMNMX R5, R95, R0, PT ;  /* 0x000000005f057217 */ /* 0x002fe20003800200 */
[----:B------:R-:W-:-:S03]  /*6380*/  IMAD.MOV.U32 R0, RZ, RZ, RZ ;  /* 0x000000ffff007224 */ /* 0x000fc600078e00ff */
[----:B------:R-:W-:-:S13]  /*6390*/  ISETP.GE.AND P0, PT, R5, 0x1, PT ;  /* 0x000000010500780c */ /* 0x000fda0003f06270 */
        /* <DEDUP_REMOVED lines=30> */
.L_x_1315:
[----:B------:R-:W-:Y:S05]  /*6580*/  BSYNC B0 ;  /* 0x0000000000007941 */ /* 0x000fea0003800000 */
.L_x_1314:
        /* <DEDUP_REMOVED lines=77> */
[----:B------:R-:W-:Y:S01]  /*6a60*/  SHF.R.S32.HI R0, RZ, 0x1f, R106 ;  /* 0x0000001fff007819 */ /* 0x000fe2000001146a */
[--C-:B------:R-:W-:Y:S01]  /*6a70*/  IMAD.IADD R4, R211, 0x1, R225.reuse ;  /* 0x00000001d3047824 */ /* 0x100fe200078e02e1 */
[----:B------:R-:W-:Y:S01]  /*6a80*/  ISETP.NE.U32.AND P0, PT, RZ, c[0x0][0x348], PT ;  /* 0x0000d200ff007a0c */ /* 0x000fe20003f05070 */
[----:B------:R-:W-:Y:S01]  /*6a90*/  IMAD.IADD R13, R208, 0x1, R225 ;  /* 0x00000001d00d7824 */ /* 0x000fe200078e02e1 */
[----:B------:R-:W-:Y:S01]  /*6aa0*/  LOP3.LUT R214, R234, 0xffff, RZ, 0xc0, !PT ;  /* 0x0000ffffead67812 */ /* 0x000fe200078ec0ff */
[----:B------:R-:W-:Y:S01]  /*6ab0*/  IMAD R0, R0, c[0x0][0x178], RZ ;  /* 0x00005e0000007a24 */ /* 0x000fe200078e02ff */
[----:B------:R-:W-:Y:S01]  /*6ac0*/  ISETP.NE.AND.EX P0, PT, RZ, c[0x0][0x34c], PT, P0 ;  /* 0x0000d300ff007a0c */ /* 0x000fe20003f05300 */
[----:B------:R-:W-:Y:S01]  /*6ad0*/  @P3 IMAD.HI.U32 R7, R4, c[0x0][0x2c8], RZ ;  /* 0x0000b20004073a27 */ /* 0x000fe200078e00ff */
[----:B------:R-:W-:Y:S02]  /*6ae0*/  ISETP.GE.AND P5, PT, R132, c[0x0][0x198], PT ;  /* 0x0000660084007a0c */ /* 0x000fe40003fa6270 */
[----:B------:R-:W-:Y:S01]  /*6af0*/  SEL R6, R238, RZ, !P0 ;  /* 0x000000ffee067207 */ /* 0x000fe20004000000 */
[----:B------:R-:W-:Y:S01]  /*6b00*/  IMAD R0, R106, c[0x0][0x17c], R0 ;  /* 0x00005f006a007a24 */ /* 0x000fe200078e0200 */
[----:B------:R-:W-:-:S02]  /*6b10*/  SEL R5, R237, RZ, !P0 ;  /* 0x000000ffed057207 */ /* 0x000fc40004000000 */
[----:B------:R-:W-:Y:S01]  /*6b20*/  ISETP.GE.AND P4, PT, R137, c[0x0][0x198], PT ;  /* 0x0000660089007a0c */ /* 0x000fe20003f86270 */
[----:B------:R-:W-:Y:S01]  /*6b30*/  IMAD R6, R6, c[0x0][0x1c0], RZ ;  /* 0x0000700006067a24 */ /* 0x000fe200078e02ff */
[----:B------:R-:W-:Y:S02]  /*6b40*/  ISETP.GE.AND P2, PT, R198, c[0x0][0x198], PT ;  /* 0x00006600c6007a0c */ /* 0x000fe40003f46270 */
[----:B------:R-:W-:Y:S01]  /*6b50*/  IADD3 R111, R195, -0x1, RZ ;  /* 0xffffffffc36f7810 */ /* 0x000fe20007ffe0ff */
[----:B------:R-:W-:Y:S02]  /*6b60*/  IMAD R6, R5, c[0x0][0x1c4], R6 ;  /* 0x0000710005067a24 */ /* 0x000fe400078e0206 */
[----:B-1----:R-:W-:-:S04]  /*6b70*/  IMAD.WIDE.U32 R2, R106, c[0x0][0x178], RZ ;  /* 0x00005e006a027a25 */ /* 0x002fc800078e00ff */
[----:B------:R-:W-:Y:S01]  /*6b80*/  IMAD.IADD R3, R3, 0x1, R0 ;  /* 0x0000000103037824 */ /* 0x000fe200078e0200 */
[----:B------:R-:W-:Y:S02]  /*6b90*/  MOV R0, R4 ;  /* 0x0000000400007202 */ /* 0x000fe40000000f00 */
[----:B------:R-:W-:Y:S01]  /*6ba0*/  @P3 SHF.R.U32.HI R0, RZ, c[0x0][0x2cc], R7 ;  /* 0x0000b300ff003a19 */ /* 0x000fe20000011607 */
[C---:B------:R-:W-:Y:S01]  /*6bb0*/  IMAD.WIDE.U32 R2, R214.reuse, c[0x0][0x1b8], R2 ;  /* 0x00006e00d6027a25 */ /* 0x040fe200078e0002 */
[----:B------:R-:W-:Y:S02]  /*6bc0*/  ISETP.GE.AND P3, PT, R197, c[0x0][0x198], PT ;  /* 0x00006600c5007a0c */ /* 0x000fe40003f66270 */
[----:B------:R-:W-:Y:S01]  /*6bd0*/  SHF.R.S32.HI R7, RZ, 0x1f, R0 ;  /* 0x0000001fff077819 */ /* 0x000fe20000011400 */
[----:B------:R-:W-:-:S04]  /*6be0*/  IMAD R3, R214, c[0x0][0x1bc], R3 ;  /* 0x00006f00d6037a24 */ /* 0x000fc800078e0203 */
        /* <DEDUP_REMOVED lines=18> */
.L_x_1486:
[----:B------:R-:W-:Y:S05]  /*6d10*/  BRA.DIV ~URZ, `(.L_x_1318) ;  /* 0x00016ac27f007947 */ /* 0x000fea000b800000 */
[----:B------:R3:W4:Y:S02]  /*6d20*/  SHFL.IDX PT, R0, R12, RZ, 0x181f ;  /* 0x00181fff0c007589 */ /* 0x00072400000e0000 */
.L_x_1487:
        /* <DEDUP_REMOVED lines=21> */
.L_x_1320:
[----:B------:R-:W-:Y:S05]  /*6e80*/  BSYNC B0 ;  /* 0x0000000000007941 */ /* 0x000fea0003800000 */
.L_x_1319:
[----:B------:R-:W-:Y:S05]  /*6e90*/  BRA.DIV ~URZ, `(.L_x_1321) ;  /* 0x000169a27f007947 */ /* 0x000fea000b800000 */
[----:B--2---:R2:W1:Y:S04]  /*6ea0*/  SHFL.IDX PT, R4, R5, 0x1, 0x181f ;  /* 0x00381f0005047f89 */ /* 0x00446800000e0000 */
[----:B----4-:R2:W4:Y:S02]  /*6eb0*/  SHFL.IDX PT, R0, R12, 0x1, 0x181f ;  /* 0x00381f000c007f89 */ /* 0x01052400000e0000 */
.L_x_1488:
        /* <DEDUP_REMOVED lines=21> */
.L_x_1323:
[----:B------:R-:W-:Y:S05]  /*7010*/  BSYNC B0 ;  /* 0x0000000000007941 */ /* 0x000fea0003800000 */
.L_x_1322:
[----:B------:R-:W-:Y:S05]  /*7020*/  BRA.DIV ~URZ, `(.L_x_1324) ;  /* 0x000168d27f007947 */ /* 0x000fea000b800000 */
[----:B-1----:R1:W2:Y:S02]  /*7030*/  SHFL.IDX PT, R4, R5, 0x2, 0x181f ;  /* 0x00581f0005047f89 */ /* 0x0022a400000e0000 */
.L_x_1489:
[----:B------:R-:W-:Y:S05]  /*7040*/  BRA.DIV ~URZ, `(.L_x_1325) ;  /* 0x000169227f007947 */ /* 0x000fea000b800000 */
[----:B----4-:R4:W1:Y:S02]  /*7050*/  SHFL.IDX PT, R0, R12, 0x2, 0x181f ;  /* 0x00581f000c007f89 */ /* 0x01086400000e0000 */
.L_x_1490:
        /* <DEDUP_REMOVED lines=21> */
.L_x_1327:
[----:B------:R-:W-:Y:S05]  /*71b0*/  BSYNC B0 ;  /* 0x0000000000007941 */ /* 0x000fea0003800000 */
.L_x_1326:
[----:B------:R-:W-:Y:S05]  /*71c0*/  BRA.DIV ~URZ, `(.L_x_1328) ;  /* 0x000168027f007947 */ /* 0x000fea000b800000 */
[----:B--2---:R2:W3:Y:S04]  /*71d0*/  SHFL.IDX PT, R4, R5, 0x3, 0x181f ;  /* 0x00781f0005047f89 */ /* 0x0044e800000e0000 */
[----:B-1----:R2:W1:Y:S02]  /*71e0*/  SHFL.IDX PT, R0, R12, 0x3, 0x181f ;  /* 0x00781f000c007f89 */ /* 0x00246400000e0000 */
.L_x_1491:
[----:B------:R-:W-:Y:S01]  /*71f0*/  IADD3 R2, R13, 0x60, RZ ;  /* 0x000000600d027810 */ /* 0x000fe20007ffe0ff */
[----:B-----5:R-:W-:Y:S01]  /*7200*/  IMAD.WIDE.U32 R218, R14, c[0x0][0x2b0], RZ ;  /* 0x0000ac000eda7a25 */ /* 0x020fe200078e00ff */
[----:B------:R-:W-:Y:S02]  /*7210*/  LOP3.LUT R207, R207, 0xfffffffe, RZ, 0xc0, !PT ;  /* 0xfffffffecfcf7812 */ /* 0x000fe400078ec0ff */
[----:B------:R-:W-:-:S13]  /*7220*/  ISETP.GE.AND P1, PT, R2, R60, PT ;  /* 0x0000003c0200720c */ /* 0x000fda0003f26270 */
[C---:B-1----:R-:W-:Y:S02]  /*7230*/  @!P1 LEA R10, P0, R132.reuse, R0, 0x1 ;  /* 0x00000000840a9211 */ /* 0x042fe400078008ff */
[----:B------:R-:W-:Y:S02]  /*7240*/  @P1 LOP3.LUT R207, R207, 0x1, RZ, 0xfc, !PT ;  /* 0x00000001cfcf1812 */ /* 0x000fe400078efcff */
        /* <DEDUP_REMOVED lines=22> */
[----:B-1----:R-:W-:Y:S01]  /*73b0*/  IMAD R2, R111, 0x20, R211 ;  /* 0x000000206f027824 */ /* 0x002fe200078e02d3 */
[----:B------:R-:W-:Y:S01]  /*73c0*/  LOP3.LUT R207, R207, 0xfffffffd, RZ, 0xc0, !PT ;  /* 0xfffffffdcfcf7812 */ /* 0x000fe200078ec0ff */
[----:B------:R-:W-:Y:S01]  /*73d0*/  IMAD.MOV.U32 R196, RZ, RZ, RZ ;  /* 0x000000ffffc47224 */ /* 0x000fe200078e00ff */
[----:B------:R-:W-:-:S02]  /*73e0*/  ISETP.NE.AND P1, PT, R119, 0x1, PT ;  /* 0x000000017700780c */ /* 0x000fc40003f25270 */
[C---:B------:R-:W-:Y:S01]  /*73f0*/  ISETP.GE.AND P0, PT, R2.reuse, R227, PT ;  /* 0x000000e30200720c */ /* 0x040fe20003f06270 */
[----:B------:R-:W-:-:S03]  /*7400*/  IMAD.IADD R2, R2, 0x1, R223 ;  /* 0x0000000102027824 */ /* 0x000fc600078e02df */
[----:B------:R-:W-:Y:S01]  /*7410*/  ISETP.GT.OR P0, PT, R211, 0x1f, P0 ;  /* 0x0000001fd300780c */ /* 0x000fe20000704670 */
[----:B------:R-:W-:-:S06]  /*7420*/  IMAD.MOV.U32 R0, RZ, RZ, R2 ;  /* 0x000000ffff007224 */ /* 0x000fcc00078e0002 */
[----:B------:R-:W-:Y:S01]  /*7430*/  @P1 IMAD.HI.U32 R3, R2, c[0x0][0x2bc], RZ ;  /* 0x0000af0002031a27 */ /* 0x000fe200078e00ff */
[----:B------:R-:W-:-:S04]  /*7440*/  @P1 LOP3.LUT R207, R207, 0x2, RZ, 0xfc, !PT ;  /* 0x00000002cfcf1812 */ /* 0x000fc800078efcff */
[----:B------:R-:W-:-:S04]  /*7450*/  @P1 SHF.R.U32.HI R0, RZ, c[0x0][0x2c0], R3 ;  /* 0x0000b000ff001a19 */ /* 0x000fc80000011603 */
        /* <DEDUP_REMOVED lines=50> */
.L_x_1329:
[----:B------:R-:W-:Y:S01]  /*7780*/  ULDC.U8 UR4, c[0x0][0x298] ;  /* 0x0000a60000047ab9 */ /* 0x000fe20000000000 */
[----:B------:R-:W-:Y:S01]  /*7790*/  SHF.R.S32.HI R0, RZ, 0x1f, R93 ;  /* 0x0000001fff007819 */ /* 0x000fe2000001145d */
[C---:B-1----:R-:W-:Y:S01]  /*77a0*/  IMAD.WIDE.U32 R4, R93.reuse, c[0x0][0x280], RZ ;  /* 0x0000a0005d047a25 */ /* 0x042fe200078e00ff */
[----:B------:R-:W-:Y:S01]  /*77b0*/  ISETP.NE.AND P0, PT, RZ, UR4, PT ;  /* 0x00000004ff007c0c */ /* 0x000fe2000bf05270 */
[----:B------:R-:W-:Y:S02]  /*77c0*/  BSSY B2, `(.L_x_1330) ;  /* 0x0000955000027945 */ /* 0x000fe40003800000 */
[C---:B------:R-:W-:Y:S02]  /*77d0*/  IMAD R2, R0.reuse, c[0x0][0x280], RZ ;  /* 0x0000a00000027a24 */ /* 0x040fe400078e02ff */
[----:B------:R-:W-:Y:S02]  /*77e0*/  IMAD R0, R0, c[0x0][0x290], RZ ;  /* 0x0000a40000007a24 */ /* 0x000fe400078e02ff */
[----:B------:R-:W-:-:S02]  /*77f0*/  IMAD R6, R93, c[0x0][0x284], R2 ;  /* 0x0000a1005d067a24 */ /* 0x000fc400078e0202 */
[C---:B------:R-:W-:Y:S01]  /*7800*/  IMAD R7, R93.reuse, c[0x0][0x294], R0 ;  /* 0x0000a5005d077a24 */ /* 0x040fe200078e0200 */
        /* <DEDUP_REMOVED lines=45> */
[----:B------:R-:W-:-:S02]  /*7ae0*/  ISETP.GE.AND P2, PT, R158, c[0x0][0x27c], PT ;  /* 0x00009f009e007a0c */ /* 0x000fc40003f46270 */
[----:B------:R-:W-:-:S09]  /*7af0*/  ISETP.GE.AND P1, PT, R156, c[0x0][0x27c], PT ;  /* 0x00009f009c007a0c */ /* 0x000fd20003f26270 */
[C---:B------:R-:W-:Y:S01]  /*7b00*/  @!P3 IMAD.SHL.U32 R6, R138.reuse, 0x2, RZ ;  /* 0x000000028a06b824 */ /* 0x040fe200078e00ff */
[----:B------:R-:W-:-:S04]  /*7b10*/  @!P3 SHF.L.U64.HI R5, R138, 0x1, R139 ;  /* 0x000000018a05b819 */ /* 0x000fc8000001028b */
[----:B--2---:R-:W-:-:S05]  /*7b20*/  @!P3 IADD3 R18, P0, R3, R6, RZ ;  /* 0x000000060312b210 */ /* 0x004fca0007f1e0ff */
[----:B----4-:R-:W-:Y:S01]  /*7b30*/  @!P3 IMAD.X R19, R4, 0x1, R5, P0 ;  /* 0x000000010413b824 */ /* 0x010fe200000e0605 */
[----:B---3--:R-:W-:Y:S02]  /*7b40*/  @!P3 IADD3 R16, P0, R0, R6, RZ ;  /* 0x000000060010b210 */ /* 0x008fe40007f1e0ff */
[----:B-----5:R-:W-:-:S03]  /*7b50*/  @!P2 SHF.L.U64.HI R6, R158, 0x1, R104 ;  /* 0x000000019e06a819 */ /* 0x020fc60000010268 */
[----:B-1----:R-:W-:Y:S02]  /*7b60*/  @!P3 IMAD.X R17, R2, 0x1, R5, P0 ;  /* 0x000000010211b824 */ /* 0x002fe400000e0605 */
[----:B------:R-:W-:-:S03]  /*7b70*/  @!P2 IMAD.SHL.U32 R5, R158, 0x2, RZ ;  /* 0x000000029e05a824 */ /* 0x000fc600078e00ff */
[----:B------:R1:W5:Y:S02]  /*7b80*/  @!P3 LD.E.64 R22, [R16.64] ;  /* 0x000000081016b980 */ /* 0x000364000c101b00 */
[----:B------:R-:W-:-:S05]  /*7b90*/  @!P2 IADD3 R14, P0, R3, R5, RZ ;  /* 0x00000005030ea210 */ /* 0x000fca0007f1e0ff */
        /* <DEDUP_REMOVED lines=9> */
[----:B------:R-:W-:-:S13]  /*7c30*/  ISETP.GE.AND P0, PT, R157, c[0x0][0x27c], PT ;  /* 0x00009f009d007a0c */ /* 0x000fda0003f06270 */
[C---:B------:R-:W-:Y:S01]  /*7c40*/  @!P0 IMAD.SHL.U32 R5, R157.reuse, 0x2, RZ ;  /* 0x000000029d058824 */ /* 0x040fe200078e00ff */
[----:B------:R-:W-:-:S04]  /*7c50*/  @!P0 SHF.L.U64.HI R20, R157, 0x1, R100 ;  /* 0x000000019d148819 */ /* 0x000fc80000010264 */
[----:B------:R-:W-:-:S05]  /*7c60*/  @!P0 IADD3 R6, P4, R3, R5, RZ ;  /* 0x0000000503068210 */ /* 0x000fca0007f9e0ff */
[----:B------:R-:W-:Y:S01]  /*7c70*/  @!P0 IMAD.X R7, R4, 0x1, R20, P4 ;  /* 0x0000000104078824 */ /* 0x000fe200020e0614 */
[----:B------:R-:W-:Y:S01]  /*7c80*/  @!P0 IADD3 R4, P4, R0, R5, RZ ;  /* 0x0000000500048210 */ /* 0x000fe20007f9e0ff */
[----:B-1----:R-:W-:-:S04]  /*7c90*/  CS2R R16, SRZ ;  /* 0x0000000000107805 */ /* 0x002fc8000001ff00 */
[----:B------:R-:W-:Y:S02]  /*7ca0*/  @!P0 IMAD.X R5, R2, 0x1, R20, P4 ;  /* 0x0000000102058824 */ /* 0x000fe400020e0614 */
[----:B------:R-:W-:Y:S01]  /*7cb0*/  CS2R R20, SRZ ;  /* 0x0000000000147805 */ /* 0x000fe2000001ff00 */
[----:B------:R1:W5:Y:S01]  /*7cc0*/  @!P2 LD.E.64 R16, [R14.64] ;  /* 0x000000080e10a980 */ /* 0x000362000c101b00 */
[----:B------:R-:W-:Y:S01]  /*7cd0*/  CS2R R28, SRZ ;  /* 0x00000000001c7805 */ /* 0x000fe2000001ff00 */
[----:B------:R-:W-:Y:S01]  /*7ce0*/  CS2R R30, SRZ ;  /* 0x00000000001e7805 */ /* 0x000fe2000001ff00 */
[----:B------:R-:W-:Y:S02]  /*7cf0*/  CS2R R32, SRZ ;  /* 0x0000000000207805 */ /* 0x000fe4000001ff00 */
[----:B------:R2:W5:Y:S04]  /*7d00*/  @!P3 LD.E.64 R20, [R18.64] ;  /* 0x000000081214b980 */ /* 0x000568000c101b00 */
[----:B------:R3:W5:Y:S04]  /*7d10*/  @!P1 LD.E.64 R28, [R8.64] ;  /* 0x00000008081c9980 */ /* 0x000768000c101b00 */
[----:B------:R3:W5:Y:S04]  /*7d20*/  @!P0 LD.E.64 R30, [R6.64] ;  /* 0x00000008061e8980 */ /* 0x000768000c101b00 */
[----:B------:R3:W5:Y:S01]  /*7d30*/  @!P0 LD.E.64 R32, [R4.64] ;  /* 0x0000000804208980 */ /* 0x000762000c101b00 */
[----:B-1----:R-:W-:Y:S01]  /*7d40*/  CS2R R14, SRZ ;  /* 0x00000000000e7805 */ /* 0x002fe2000001ff00 */
[----:B--2---:R-:W-:-:S05]  /*7d50*/  CS2R R18, SRZ ;  /* 0x0000000000127805 */ /* 0x004fca000001ff00 */
[----:B------:R3:W5:Y:S04]  /*7d60*/  @!P1 LD.E.64 R14, [R10.64] ;  /* 0x000000080a0e9980 */ /* 0x000768000c101b00 */
[----:B------:R3:W5:Y:S02]  /*7d70*/  @!P2 LD.E.64 R18, [R12.64] ;  /* 0x000000080c12a980 */ /* 0x000764000c101b00 */
.L_x_1333:
[----:B------:R-:W-:Y:S05]  /*7d80*/  BSYNC B0 ;  /* 0x0000000000007941 */ /* 0x000fea0003800000 */
.L_x_1332:
[----:B---345:R-:W-:Y:S01]  /*7d90*/  IMAD.MOV.U32 R4, RZ, RZ, R14 ;  /* 0x000000ffff047224 */ /* 0x038fe200078e000e */
[----:B------:R-:W-:Y:S01]  /*7da0*/  LOP3.LUT P0, RZ, R207, 0x8, RZ, 0xc0, !PT ;  /* 0x00000008cfff7812 */ /* 0x000fe2000780c0ff */
[----:B--2---:R-:W-:Y:S01]  /*7db0*/  IMAD.MOV.U32 R3, RZ, RZ, R15 ;  /* 0x000000ffff037224 */ /* 0x004fe200078e000f */
[----:B------:R2:W3:Y:S01]  /*7dc0*/  SHFL.IDX PT, R8, R24, 0x1, 0x181f ;  /* 0x00381f0018087f89 */ /* 0x0004e200000e0000 */
[----:B-1----:R-:W-:Y:S01]  /*7dd0*/  IMAD.MOV.U32 R2, RZ, RZ, R30 ;  /* 0x000000ffff027224 */ /* 0x002fe200078e001e */
[----:B------:R-:W-:Y:S01]  /*7de0*/  BSSY B0, `(.L_x_1334) ;  /* 0x000004e000007945 */ /* 0x000fe20003800000 */
[----:B------:R-:W-:Y:S01]  /*7df0*/  IMAD.MOV.U32 R0, RZ, RZ, R31 ;  /* 0x000000ffff007224 */ /* 0x000fe200078e001f */
[----:B------:R-:W-:Y:S01]  /*7e00*/  PRMT R83, R3, 0x5410, R4 ;  /* 0x0000541003537816 */ /* 0x000fe20000000004 */
[----:B------:R-:W-:Y:S01]  /*7e10*/  IMAD.MOV.U32 R4, RZ, RZ, R20 ;  /* 0x000000ffff047224 */ /* 0x000fe200078e0014 */
[----:B------:R-:W-:Y:S01]  /*7e20*/  CS2R R42, SRZ ;  /* 0x00000000002a7805 */ /* 0x000fe2000001ff00 */
        /* <DEDUP_REMOVED lines=11> */
[----:B------:R-:W-:Y:S01]  /*7ee0*/  MOV R2, R32 ;  /* 0x0000002000027202 */ /* 0x000fe20000000f00 */
[----:B------:R2:W1:Y:S01]  /*7ef0*/  SHFL.IDX PT, R3, R26, 0x1, 0x181f ;  /* 0x00381f001a037f89 */ /* 0x00046200000e0000 */
[----:B------:R-:W-:Y:S01]  /*7f00*/  PRMT R82, R4, 0x5410, R5 ;  /* 0x0000541004527816 */ /* 0x000fe20000000005 */
[----:B------:R-:W-:Y:S01]  /*7f10*/  IMAD.MOV.U32 R4, RZ, RZ, R23 ;  /* 0x000000ffff047224 */ /* 0x000fe200078e0017 */
[----:B------:R-:W-:Y:S01]  /*7f20*/  PRMT R85, R2, 0x7610, R85 ;  /* 0x0000761002557816 */ /* 0x000fe20000000055 */
[----:B------:R-:W-:Y:S01]  /*7f30*/  CS2R R38, SRZ ;  /* 0x0000000000267805 */ /* 0x000fe2000001ff00 */
[----:B------:R-:W-:Y:S01]  /*7f40*/  PRMT R84, R84, 0x5410, R0 ;  /* 0x0000541054547816 */ /* 0x000fe20000000000 */
[----:B------:R2:W4:Y:S01]  /*7f50*/  SHFL.IDX PT, R2, R27, 0x1, 0x181f ;  /* 0x00381f001b027f89 */ /* 0x00052200000e0000 */
[----:B------:R-:W-:Y:S01]  /*7f60*/  MOV R5, R22 ;  /* 0x0000001600057202 */ /* 0x000fe20000000f00 */
[----:B------:R-:W-:Y:S01]  /*7f70*/  CS2R R34, SRZ ;  /* 0x0000000000227805 */ /* 0x000fe2000001ff00 */
[----:B------:R-:W-:Y:S01]  /*7f80*/  PRMT R80, R6, 0x5410, R7 ;  /* 0x0000541006507816 */ /* 0x000fe20000000007 */
[----:B------:R2:W1:Y:S01]  /*7f90*/  SHFL.IDX PT, R0, R25, 0x1, 0x181f ;  /* 0x00381f0019007f89 */ /* 0x00046200000e0000 */
[----:B------:R-:W-:Y:S01]  /*7fa0*/  PRMT R13, R4, 0x5410, R5 ;  /* 0x00005410040d7816 */ /* 0x000fe20000000005 */
[----:B------:R-:W-:Y:S01]  /*7fb0*/  CS2R R46, SRZ ;  /* 0x00000000002e7805 */ /* 0x000fe2000001ff00 */
[----:B------:R-:W-:Y:S01]  /*7fc0*/  CS2R R44, SRZ ;  /* 0x00000000002c7805 */ /* 0x000fe2000001ff00 */
[----:B------:R-:W-:Y:S01]  /*7fd0*/  CS2R R40, SRZ ;  /* 0x0000000000287805 */ /* 0x000fe2000001ff00 */
[----:B------:R-:W-:Y:S01]  /*7fe0*/  CS2R R36, SRZ ;  /* 0x0000000000247805 */ /* 0x000fe2000001ff00 */
[----:B------:R-:W-:Y:S05]  /*7ff0*/  @P0 BRA `(.L_x_1335) ;  /* 0x000002c000000947 */ /* 0x000fea0003800000 */
[----:B---3--:R-:W-:Y:S01]  /*8000*/  ISETP.GE.AND P0, PT, R138, c[0x0][0x27c], PT ;  /* 0x00009f008a007a0c */ /* 0x008fe20003f06270 */
[----:B------:R-:W-:Y:S01]  /*8010*/  CS2R R34, SRZ ;  /* 0x0000000000227805 */ /* 0x000fe2000001ff00 */
[----:B------:R-:W-:Y:S01]  /*8020*/  ISETP.GE.AND P2, PT, R158, c[0x0][0x27c], PT ;  /* 0x00009f009e007a0c */ /* 0x000fe20003f46270 */
[----:B------:R-:W-:-:S10]  /*8030*/  CS2R R36, SRZ ;  /* 0x0000000000247805 */ /* 0x000fd4000001ff00 */
[C---:B------:R-:W-:Y:S01]  /*8040*/  @!P0 IMAD.SHL.U32 R4, R138.reuse, 0x2, RZ ;  /* 0x000000028a048824 */ /* 0x040fe200078e00ff */
[----:B------:R-:W-:-:S04]  /*8050*/  @!P0 SHF.L.U64.HI R5, R138, 0x1, R139 ;  /* 0x000000018a058819 */ /* 0x000fc8000001028b */
[----:B----4-:R-:W-:-:S05]  /*8060*/  @!P0 IADD3 R6, P1, R2, R4, RZ ;  /* 0x0000000402068210 */ /* 0x010fca0007f3e0ff */
[----:B-1----:R-:W-:Y:S01]  /*8070*/  @!P0 IMAD.X R7, R3, 0x1, R5, P1 ;  /* 0x0000000103078824 */ /* 0x002fe200008e0605 */
[----:B------:R-:W-:Y:S01]  /*8080*/  @!P0 IADD3 R4, P1, R0, R4, RZ ;  /* 0x0000000400048210 */ /* 0x000fe20007f3e0ff */
        /* <DEDUP_REMOVED lines=8> */
[----:B---3--:R-:W-:-:S05]  /*8110*/  @!P2 SHF.L.U64.HI R5, R158, 0x1, R104 ;  /* 0x000000019e05a819 */ /* 0x008fca0000010268 */
        /* <DEDUP_REMOVED lines=8> */
[----:B---3--:R-:W-:-:S05]  /*81a0*/  @!P1 SHF.L.U64.HI R5, R156, 0x1, R101 ;  /* 0x000000019c059819 */ /* 0x008fca0000010265 */
        /* <DEDUP_REMOVED lines=11> */
[----:B---3--:R-:W-:-:S05]  /*8260*/  @!P0 IADD3 R4, P1, R2, R6, RZ ;  /* 0x0000000602048210 */ /* 0x008fca0007f3e0ff */
[----:B------:R-:W-:Y:S01]  /*8270*/  @!P0 IMAD.X R5, R3, 0x1, R7, P1 ;  /* 0x0000000103058824 */ /* 0x000fe200008e0607 */
[----:B------:R-:W-:-:S04]  /*8280*/  @!P0 IADD3 R2, P1, R0, R6, RZ ;  /* 0x0000000600028210 */ /* 0x000fc80007f3e0ff */
[----:B------:R1:W5:Y:S01]  /*8290*/  @!P0 LD.E.64 R52, [R4.64] ;  /* 0x0000000804348980 */ /* 0x000362000c101b00 */
[----:B------:R-:W-:-:S05]  /*82a0*/  @!P0 IMAD.X R3, R8, 0x1, R7, P1 ;  /* 0x0000000108038824 */ /* 0x000fca00008e0607 */
[----:B------:R1:W5:Y:S03]  /*82b0*/  @!P0 LD.E.64 R46, [R2.64] ;  /* 0x00000008022e8980 */ /* 0x000366000c101b00 */
.L_x_1335:
[----:B---3--:R-:W-:Y:S05]  /*82c0*/  BSYNC B0 ;  /* 0x0000000000007941 */ /* 0x008fea0003800000 */
.L_x_1334:
[----:B-1---5:R-:W-:Y:S01]  /*82d0*/  IMAD.MOV.U32 R4, RZ, RZ, R52 ;  /* 0x000000ffff047224 */ /* 0x022fe200078e0034 */
[----:B------:R-:W-:Y:S01]  /*82e0*/  LOP3.LUT P0, RZ, R207, 0x10, RZ, 0xc0, !PT ;  /* 0x00000010cfff7812 */ /* 0x000fe2000780c0ff */
[----:B------:R-:W-:Y:S01]  /*82f0*/  IMAD.MOV.U32 R3, RZ, RZ, R53 ;  /* 0x000000ffff037224 */ /* 0x000fe200078e0035 */
[----:B------:R-:W-:Y:S01]  /*8300*/  MOV R7, R41 ;  /* 0x0000002900077202 */ /* 0x000fe20000000f00 */
[----:B----4-:R-:W-:Y:S01]  /*8310*/  IMAD.MOV.U32 R2, RZ, RZ, R42 ;  /* 0x000000ffff027224 */ /* 0x010fe200078e002a */
[----:B------:R-:W-:Y:S01]  /*8320*/  BSSY B0, `(.L_x_1336) ;  /* 0x0000053000007945 */ /* 0x000fe20003800000 */
        /* <DEDUP_REMOVED lines=20> */
[----:B------:R-:W-:Y:S01]  /*8470*/  CS2R R78, SRZ ;  /* 0x00000000004e7805 */ /* 0x000fe2000001ff00 */
        /* <DEDUP_REMOVED lines=9> */
[----:B------:R1:W2:Y:S01]  /*8510*/  SHFL.IDX PT, R2, R24, 0x2, 0x181f ;  /* 0x00581f0018027f89 */ /* 0x0002a200000e0000 */
[----:B------:R-:W-:Y:S01]  /*8520*/  CS2R R48, SRZ ;  /* 0x0000000000307805 */ /* 0x000fe2000001ff00 */
[----:B------:R-:W-:Y:S01]  /*8530*/  CS2R R64, SRZ ;  /* 0x0000000000407805 */ /* 0x000fe2000001ff00 */
[----:B------:R-:W-:Y:S01]  /*8540*/  CS2R R58, SRZ ;  /* 0x00000000003a7805 */ /* 0x000fe2000001ff00 */
[----:B------:R1:W1:Y:S01]  /*8550*/  SHFL.IDX PT, R0, R25, 0x2, 0x181f ;  /* 0x00581f0019007f89 */ /* 0x00026200000e0000 */
[----:B------:R-:W-:Y:S01]  /*8560*/  CS2R R54, SRZ ;  /* 0x0000000000367805 */ /* 0x000fe2000001ff00 */
[----:B------:R-:W-:Y:S01]  /*8570*/  CS2R R50, SRZ ;  /* 0x0000000000327805 */ /* 0x000fe2000001ff00 */
[----:B------:R-:W-:Y:S05]  /*8580*/  @P0 BRA `(.L_x_1337) ;  /* 0x000002c000000947 */ /* 0x000fea0003800000 */
[----:B------:R-:W-:Y:S01]  /*8590*/  ISETP.GE.AND P0, PT, R138, c[0x0][0x27c], PT ;  /* 0x00009f008a007a0c */ /* 0x000fe20003f06270 */
[----:B------:R-:W-:Y:S01]  /*85a0*/  CS2R R48, SRZ ;  /* 0x0000000000307805 */ /* 0x000fe2000001ff00 */
[----:B------:R-:W-:Y:S01]  /*85b0*/  ISETP.GE.AND P2, PT, R158, c[0x0][0x27c], PT ;  /* 0x00009f009e007a0c */ /* 0x000fe20003f46270 */
[----:B------:R-:W-:-:S10]  /*85c0*/  CS2R R50, SRZ ;  /* 0x0000000000327805 */ /* 0x000fd4000001ff00 */
[C---:B------:R-:W-:Y:S01]  /*85d0*/  @!P0 IMAD.SHL.U32 R5, R138.reuse, 0x2, RZ ;  /* 0x000000028a058824 */ /* 0x040fe200078e00ff */
[----:B------:R-:W-:Y:S01]  /*85e0*/  @!P0 SHF.L.U64.HI R8, R138, 0x1, R139 ;  /* 0x000000018a088819 */ /* 0x000fe2000001028b */
[----:B------:R-:W-:-:S03]  /*85f0*/  @!P2 IMAD.SHL.U32 R12, R158, 0x2, RZ ;  /* 0x000000029e0ca824 */ /* 0x000fc600078e00ff */
[----:B----4-:R-:W-:-:S05]  /*8600*/  @!P0 IADD3 R6, P1, R3, R5, RZ ;  /* 0x0000000503068210 */ /* 0x010fca0007f3e0ff */
[----:B---3--:R-:W-:Y:S01]  /*8610*/  @!P0 IMAD.X R7, R4, 0x1, R8, P1 ;  /* 0x0000000104078824 */ /* 0x008fe200008e0608 */
[----:B-1----:R-:W-:-:S04]  /*8620*/  @!P0 IADD3 R10, P1, R0, R5, RZ ;  /* 0x00000005000a8210 */ /* 0x002fc80007f3e0ff */
[----:B------:R1:W5:Y:S01]  /*8630*/  @!P0 LD.E.64 R48, [R6.64] ;  /* 0x0000000806308980 */ /* 0x000362000c101b00 */
[----:B--2---:R-:W-:Y:S01]  /*8640*/  @!P0 IMAD.X R11, R2, 0x1, R8, P1 ;  /* 0x00000001020b8824 */ /* 0x004fe200008e0608 */
[----:B------:R-:W-:Y:S02]  /*8650*/  ISETP.GE.AND P1, PT, R156, c[0x0][0x27c], PT ;  /* 0x00009f009c007a0c */ /* 0x000fe40003f26270 */
[----:B------:R-:W-:Y:S02]  /*8660*/  @!P2 SHF.L.U64.HI R5, R158, 0x1, R104 ;  /* 0x000000019e05a819 */ /* 0x000fe40000010268 */
[----:B------:R2:W5:Y:S01]  /*8670*/  @!P0 LD.E.64 R50, [R10.64] ;  /* 0x000000080a328980 */ /* 0x000562000c101b00 */
[----:B------:R-:W-:Y:S01]  /*8680*/  @!P2 IADD3 R8, P3, R3, R12, RZ ;  /* 0x0000000c0308a210 */ /* 0x000fe20007f7e0ff */
[----:B------:R-:W-:Y:S01]  /*8690*/  CS2R R56, SRZ ;  /* 0x0000000000387805 */ /* 0x000fe2000001ff00 */
[----:B------:R-:W-:-:S03]  /*86a0*/  CS2R R54, SRZ ;  /* 0x0000000000367805 */ /* 0x000fc6000001ff00 */
[----:B------:R-:W-:-:S05]  /*86b0*/  @!P2 IMAD.X R9, R4, 0x1, R5, P3 ;  /* 0x000000010409a824 */ /* 0x000fca00018e0605 */
[----:B------:R3:W5:Y:S01]  /*86c0*/  @!P2 LD.E.64 R56, [R8.64] ;  /* 0x000000080838a980 */ /* 0x000762000c101b00 */
[----:B-1----:R-:W-:-:S05]  /*86d0*/  @!P2 IADD3 R6, P0, R0, R12, RZ ;  /* 0x0000000c0006a210 */ /* 0x002fca0007f1e0ff */
[----:B------:R-:W-:Y:S02]  /*86e0*/  @!P2 IMAD.X R7, R2, 0x1, R5, P0 ;  /* 0x000000010207a824 */ /* 0x000fe400000e0605 */
[----:B------:R-:W-:-:S03]  /*86f0*/  @!P1 IMAD.SHL.U32 R5, R156, 0x2, RZ ;  /* 0x000000029c059824 */ /* 0x000fc600078e00ff */
[----:B------:R1:W5:Y:S01]  /*8700*/  @!P2 LD.E.64 R54, [R6.64] ;  /* 0x000000080636a980 */ /* 0x000362000c101b00 */
[----:B------:R-:W-:Y:S01]  /*8710*/  CS2R R62, SRZ ;  /* 0x00000000003e7805 */ /* 0x000fe2000001ff00 */
[----:B---3--:R-:W-:Y:S01]  /*8720*/  @!P1 SHF.L.U64.HI R8, R156, 0x1, R101 ;  /* 0x000000019c089819 */ /* 0x008fe20000010265 */
        /* <DEDUP_REMOVED lines=18> */
.L_x_1337:
[----:B------:R-:W-:Y:S05]  /*8850*/  BSYNC B0 ;  /* 0x0000000000007941 */ /* 0x000fea0003800000 */
.L_x_1336:
[----:B--2--5:R-:W-:Y:S01]  /*8860*/  IMAD.MOV.U32 R2, RZ, RZ, R66 ;  /* 0x000000ffff027224 */ /* 0x024fe200078e0042 */
[----:B------:R-:W-:Y:S01]  /*8870*/  LOP3.LUT P0, RZ, R207, 0x1, RZ, 0xc0, !PT ;  /* 0x00000001cfff7812 */ /* 0x000fe2000780c0ff */
[----:B-1----:R-:W-:Y:S01]  /*8880*/  IMAD.MOV.U32 R0, RZ, RZ, R67 ;  /* 0x000000ffff007224 */ /* 0x002fe200078e0043 */
[----:B----4-:R-:W-:Y:S01]  /*8890*/  MOV R3, R54 ;  /* 0x0000003600037202 */ /* 0x010fe20000000f00 */
[----:B------:R-:W1:Y:S01]  /*88a0*/  SHFL.IDX PT, R7, R26, 0x3, 0x181f ;  /* 0x00781f001a077f89 */ /* 0x000e6200000e0000 */
[----:B------:R-:W-:Y:S01]  /*88b0*/  BSSY B0, `(.L_x_1338) ;  /* 0x000004d000007945 */ /* 0x000fe20003800000 */
[----:B------:R-:W-:Y:S01]  /*88c0*/  CS2R R74, SRZ ;  /* 0x00000000004a7805 */ /* 0x000fe2000001ff00 */
[----:B------:R-:W-:Y:S01]  /*88d0*/  PRMT R103, R0, 0x5410, R2 ;  /* 0x0000541000677816 */ /* 0x000fe20000000002 */
[----:B------:R-:W-:Y:S01]  /*88e0*/  IMAD.MOV.U32 R2, RZ, RZ, R62 ;  /* 0x000000ffff027224 */ /* 0x000fe200078e003e */
[----:B------:R-:W-:Y:S01]  /*88f0*/  MOV R0, R63 ;  /* 0x0000003f00007202 */ /* 0x000fe20000000f00 */
[----:B------:R-:W2:Y:S01]  /*8900*/  SHFL.IDX PT, R6, R24, 0x3, 0x181f ;  /* 0x00781f0018067f89 */ /* 0x000ea200000e0000 */
[----:B------:R-:W-:Y:S01]  /*8910*/  CS2R R70, SRZ ;  /* 0x0000000000467805 */ /* 0x000fe2000001ff00 */
[----:B------:R-:W-:Y:S01]  /*8920*/  CS2R R76, SRZ ;  /* 0x00000000004c7805 */ /* 0x000fe2000001ff00 */
[----:B------:R-:W-:Y:S01]  /*8930*/  PRMT R99, R0, 0x5410, R2 ;  /* 0x0000541000637816 */ /* 0x000fe20000000002 */
[----:B------:R-:W-:Y:S01]  /*8940*/  IMAD.MOV.U32 R2, RZ, RZ, R56 ;  /* 0x000000ffff027224 */ /* 0x000fe200078e0038 */
[----:B------:R4:W3:Y:S01]  /*8950*/  SHFL.IDX PT, R5, R25, 0x3, 0x181f ;  /* 0x00781f0019057f89 */ /* 0x0008e200000e0000 */
[----:B------:R-:W-:Y:S01]  /*8960*/  IMAD.MOV.U32 R0, RZ, RZ, R57 ;  /* 0x000000ffff007224 */ /* 0x000fe200078e0039 */
[----:B------:R-:W-:Y:S01]  /*8970*/  CS2R R72, SRZ ;  /* 0x0000000000487805 */ /* 0x000fe2000001ff00 */
[----:B------:R-:W-:-:S03]  /*8980*/  CS2R R68, SRZ ;  /* 0x0000000000447805 */ /* 0x000fc6000001ff00 */
        /* <DEDUP_REMOVED lines=8> */
[----:B------:R-:W-:Y:S01]  /*8a10*/  IMAD.MOV.U32 R0, RZ, RZ, R59 ;  /* 0x000000ffff007224 */ /* 0x000fe200078e003b */
[----:B----4-:R-:W-:-:S04]  /*8a20*/  CS2R R24, SRZ ;  /* 0x0000000000187805 */ /* 0x010fc8000001ff00 */
[----:B------:R-:W-:Y:S01]  /*8a30*/  PRMT R98, R0, 0x5410, R2 ;  /* 0x0000541000627816 */ /* 0x000fe20000000002 */
[----:B------:R-:W-:Y:S01]  /*8a40*/  IMAD.MOV.U32 R2, RZ, RZ, R55 ;  /* 0x000000ffff027224 */ /* 0x000fe200078e0037 */
[----:B------:R4:W1:Y:S04]  /*8a50*/  SHFL.IDX PT, R0, R27, 0x3, 0x181f ;  /* 0x00781f001b007f89 */ /* 0x00086800000e0000 */
[----:B------:R-:W-:Y:S01]  /*8a60*/  PRMT R96, R2, 0x5410, R3 ;  /* 0x0000541002607816 */ /* 0x000fe20000000003 */
[----:B------:R-:W-:Y:S01]  /*8a70*/  IMAD.MOV.U32 R3, RZ, RZ, R50 ;  /* 0x000000ffff037224 */ /* 0x000fe200078e0032 */
[----:B------:R-:W-:-:S04]  /*8a80*/  MOV R2, R51 ;  /* 0x0000003300027202 */ /* 0x000fc80000000f00 */
[----:B------:R-:W-:Y:S01]  /*8a90*/  PRMT R92, R2, 0x5410, R3 ;  /* 0x00005410025c7816 */ /* 0x000fe20000000003 */
[----:B----4-:R-:W-:Y:S01]  /*8aa0*/  CS2R R26, SRZ ;  /* 0x00000000001a7805 */ /* 0x010fe2000001ff00 */
[----:B------:R-:W-:Y:S05]  /*8ab0*/  @P0 BRA `(.L_x_1339) ;  /* 0x000002c000000947 */ /* 0x000fea0003800000 */
[----:B-123--:R-:W-:Y:S01]  /*8ac0*/  ISETP.GE.AND P0, PT, R138, c[0x0][0x27c], PT ;  /* 0x00009f008a007a0c */ /* 0x00efe20003f06270 */
        /* <DEDUP_REMOVED lines=43> */
.L_x_1339:
[----:B-123--:R-:W-:Y:S05]  /*8d80*/  BSYNC B0 ;  /* 0x0000000000007941 */ /* 0x00efea0003800000 */
.L_x_1338:
        /* <DEDUP_REMOVED lines=83> */
.L_x_1343:
[----:B------:R-:W-:Y:S05]  /*92c0*/  BSYNC B0 ;  /* 0x0000000000007941 */ /* 0x000fea0003800000 */
.L_x_1342:
        /* <DEDUP_REMOVED lines=49> */
.L_x_1345:
[----:B------:R-:W-:Y:S05]  /*95e0*/  BSYNC B0 ;  /* 0x0000000000007941 */ /* 0x000fea0003800000 */
.L_x_1344:
        /* <DEDUP_REMOVED lines=49> */
.L_x_1347:
[----:B------:R-:W-:Y:S05]  /*9900*/  BSYNC B0 ;  /* 0x0000000000007941 */ /* 0x000fea0003800000 */
.L_x_1346:
        /* <DEDUP_REMOVED lines=11> */
[----:B------:R-:W-:-:S03]  /*99c0*/  IMAD.U32 R12, R0, 0x10000, RZ ;  /* 0x00010000000c7824 */ /* 0x000fc600078e00ff */
[----:B------:R-:W-:Y:S02]  /*99d0*/  SHF.L.U32 R11, R2, 0x10, RZ ;  /* 0x00000010020b7819 */ /* 0x000fe400000006ff */
[C---:B-1----:R-:W-:Y:S01]  /*99e0*/  LOP3.LUT R3, R6.reuse, 0xffff0000, RZ, 0xc0, !PT ;  /* 0xffff000006037812 */ /* 0x042fe200078ec0ff */
[----:B------:R-:W-:-:S04]  /*99f0*/  IMAD.U32 R6, R6, 0x10000, RZ ;  /* 0x0001000006067824 */ /* 0x000fc800078e00ff */
[CC--:B------:R-:W-:Y:S02]  /*9a00*/  FMUL.FTZ R10, R3.reuse, R12.reuse ;  /* 0x0000000c030a7220 */ /* 0x0c0fe40000410000 */
        /* <DEDUP_REMOVED lines=14> */
[C---:B------:R-:W-:Y:S02]  /*9af0*/  LOP3.LUT R0, R4.reuse, 0xffff0000, RZ, 0xc0, !PT ;  /* 0xffff000004007812 */ /* 0x040fe400078ec0ff */
[----:B------:R-:W-:Y:S01]  /*9b00*/  SHF.L.U32 R2, R4, 0x10, RZ ;  /* 0x0000001004027819 */ /* 0x000fe200000006ff */
[C---:B------:R-:W-:Y:S01]  /*9b10*/  IMAD.U32 R4, R9.reuse, 0x10000, RZ ;  /* 0x0001000009047824 */ /* 0x040fe200078e00ff */
[----:B------:R-:W-:Y:S01]  /*9b20*/  LOP3.LUT R9, R9, 0xffff0000, RZ, 0xc0, !PT ;  /* 0xffff000009097812 */ /* 0x000fe200078ec0ff */
[C---:B------:R-:W-:Y:S01]  /*9b30*/  FMUL.FTZ R3, R0.reuse, R12 ;  /* 0x0000000c00037220 */ /* 0x040fe20000410000 */
[----:B------:R-:W-:Y:S01]  /*9b40*/  F2FP.BF16.PACK_AB R7, R7, R11 ;  /* 0x0000000b0707723e */ /* 0x000fe200000010ff */
[----:B------:R-:W-:-:S02]  /*9b50*/  FMUL.FTZ R0, R0, R4 ;  /* 0x0000000400007220 */ /* 0x000fc40000410000 */
[C---:B------:R-:W-:Y:S02]  /*9b60*/  FFMA.FTZ R10, R2.reuse, R4, -R3 ;  /* 0x00000004020a7223 */ /* 0x040fe40000010803 */
[----:B------:R-:W-:Y:S01]  /*9b70*/  FFMA.FTZ R4, R2, R12, R0 ;  /* 0x0000000c02047223 */ /* 0x000fe20000010000 */
[C---:B------:R-:W-:Y:S02]  /*9b80*/  LOP3.LUT R2, R5.reuse, 0xffff0000, RZ, 0xc0, !PT ;  /* 0xffff000005027812 */ /* 0x040fe400078ec0ff */
[----:B------:R-:W-:Y:S02]  /*9b90*/  SHF.L.U32 R0, R5, 0x10, RZ ;  /* 0x0000001005007819 */ /* 0x000fe400000006ff */
[----:B------:R-:W-:Y:S01]  /*9ba0*/  F2FP.BF16.PACK_AB R4, R4, R10 ;  /* 0x0000000a0404723e */ /* 0x000fe200000010ff */
[C---:B------:R-:W-:Y:S02]  /*9bb0*/  FMUL.FTZ R3, R2.reuse, R8 ;  /* 0x0000000802037220 */ /* 0x040fe40000410000 */
[----:B------:R-:W-:-:S02]  /*9bc0*/  FMUL.FTZ R2, R2, R9 ;  /* 0x0000000902027220 */ /* 0x000fc40000410000 */
[C---:B------:R-:W-:Y:S02]  /*9bd0*/  FFMA.FTZ R3, R0.reuse, R9, -R3 ;  /* 0x0000000900037223 */ /* 0x040fe40000010803 */
[----:B------:R-:W-:-:S05]  /*9be0*/  FFMA.FTZ R2, R0, R8, R2 ;  /* 0x0000000800027223 */ /* 0x000fca0000010002 */
[----:B------:R-:W-:-:S05]  /*9bf0*/  F2FP.BF16.PACK_AB R5, R2, R3 ;  /* 0x000000030205723e */ /* 0x000fca00000010ff */
[----:B------:R1:W-:Y:S02]  /*9c00*/  STS.128 [R194+0x1c080], R4 ;  /* 0x01c08004c2007388 */ /* 0x0003e40000000c00 */
.L_x_1341:
[----:B------:R-:W-:Y:S05]  /*9c10*/  BSYNC B1 ;  /* 0x0000000000017941 */ /* 0x000fea0003800000 */
.L_x_1340:
        /* <DEDUP_REMOVED lines=31> */
[C---:B------:R-:W-:Y:S01]  /*9e10*/  PRMT R0, R87.reuse, 0x5410, R8 ;  /* 0x0000541057007816 */ /* 0x040fe20000000008 */
        /* <DEDUP_REMOVED lines=21> */
.L_x_1351:
[----:B------:R-:W-:Y:S05]  /*9f70*/  BSYNC B0 ;  /* 0x0000000000007941 */ /* 0x000fea0003800000 */
.L_x_1350:
        /* <DEDUP_REMOVED lines=49> */
.L_x_1353:
[----:B------:R-:W-:Y:S05]  /*a290*/  BSYNC B0 ;  /* 0x0000000000007941 */ /* 0x000fea0003800000 */
.L_x_1352:
[----:B------:R-:W-:Y:S01]  /*a2a0*/  ISETP.GE.AND P0, PT, R156, c[0x0][0x27c], PT ;  /* 0x00009f009c007a0c */ /* 0x000fe20003f06270 */
[----:B------:R-:W-:-:S12]  /*a2b0*/  BSSY B0, `(.L_x_1354) ;  /* 0x0000030000007945 */ /* 0x000fd80003800000 */
[----:B------:R-:W-:Y:S05]  /*a2c0*/  @P0 BRA `(.L_x_1355) ;  /* 0x000002e000000947 */ /* 0x000fea0003800000 */
[----:B-1----:R-:W1:Y:S01]  /*a2d0*/  LDS.128 R4, [R194+0x19080] ;  /* 0x01908000c2047984 */ /* 0x002e620000000c00 */
[----:B------:R-:W-:Y:S02]  /*a2e0*/  SHF.R.U64 R0, R42, 0x10, R43 ;  /* 0x000000102a007819 */ /* 0x000fe4000000122b */
[----:B------:R-:W-:Y:S02]  /*a2f0*/  SHF.R.U32.HI R2, RZ, 0x10, R45 ;  /* 0x00000010ff027819 */ /* 0x000fe4000001162d */
[----:B------:R-:W-:Y:S02]  /*a300*/  SHF.R.U32.HI R3, RZ, 0x10, R43 ;  /* 0x00000010ff037819 */ /* 0x000fe4000001162b */
[C---:B------:R-:W-:Y:S02]  /*a310*/  PRMT R10, R91.reuse, 0x5410, R0 ;  /* 0x000054105b0a7816 */ /* 0x040fe40000000000 */
[----:B------:R-:W-:Y:S02]  /*a320*/  PRMT R0, R90, 0x5410, R2 ;  /* 0x000054105a007816 */ /* 0x000fe40000000002 */
[----:B------:R-:W-:-:S02]  /*a330*/  PRMT R8, R91, 0x5432, R3 ;  /* 0x000054325b087816 */ /* 0x000fc40000000003 */
[----:B------:R-:W-:Y:S01]  /*a340*/  SHF.R.U64 R9, R44, 0x10, R45 ;  /* 0x000000102c097819 */ /* 0x000fe2000000122d */
[C---:B------:R-:W-:Y:S01]  /*a350*/  IMAD.U32 R12, R0.reuse, 0x10000, RZ ;  /* 0x00010000000c7824 */ /* 0x040fe200078e00ff */
[----:B------:R-:W-:Y:S01]  /*a360*/  LOP3.LUT R16, R0, 0xffff0000, RZ, 0xc0, !PT ;  /* 0xffff000000107812 */ /* 0x000fe200078ec0ff */
[----:B------:R-:W-:Y:S01]  /*a370*/  IMAD.U32 R13, R8, 0x10000, RZ ;  /* 0x00010000080d7824 */ /* 0x000fe200078e00ff */
[----:B------:R-:W-:Y:S02]  /*a380*/  PRMT R9, R90, 0x5432, R9 ;  /* 0x000054325a097816 */ /* 0x000fe40000000009 */
[----:B------:R-:W-:Y:S02]  /*a390*/  LOP3.LUT R8, R8, 0xffff0000, RZ, 0xc0, !PT ;  /* 0xffff000008087812 */ /* 0x000fe400078ec0ff */
[----:B------:R-:W-:Y:S01]  /*a3a0*/  SHF.L.U32 R14, R10, 0x10, RZ ;  /* 0x000000100a0e7819 */ /* 0x000fe200000006ff */
[C---:B------:R-:W-:Y:S01]  /*a3b0*/  IMAD.U32 R15, R9.reuse, 0x10000, RZ ;  /* 0x00010000090f7824 */ /* 0x040fe200078e00ff */
[----:B------:R-:W-:-:S02]  /*a3c0*/  LOP3.LUT R9, R9, 0xffff0000, RZ, 0xc0, !PT ;  /* 0xffff000009097812 */ /* 0x000fc400078ec0ff */
[----:B------:R-:W-:Y:S02]  /*a3d0*/  LOP3.LUT R10, R10, 0xffff0000, RZ, 0xc0, !PT ;  /* 0xffff00000a0a7812 */ /* 0x000fe400078ec0ff */
[C---:B-1----:R-:W-:Y:S01]  /*a3e0*/  LOP3.LUT R2, R6.reuse, 0xffff0000, RZ, 0xc0, !PT ;  /* 0xffff000006027812 */ /* 0x042fe200078ec0ff */
[C---:B------:R-:W-:Y:S01]  /*a3f0*/  IMAD.U32 R11, R7.reuse, 0x10000, RZ ;  /* 0x00010000070b7824 */ /* 0x040fe200078e00ff */
[----:B------:R-:W-:Y:S02]  /*a400*/  SHF.L.U32 R3, R6, 0x10, RZ ;  /* 0x0000001006037819 */ /* 0x000fe400000006ff */
[----:B------:R-:W-:Y:S01]  /*a410*/  LOP3.LUT R7, R7, 0xffff0000, RZ, 0xc0, !PT ;  /* 0xffff000007077812 */ /* 0x000fe200078ec0ff */
[C---:B------:R-:W-:Y:S01]  /*a420*/  FMUL.FTZ R6, R2.reuse, R12 ;  /* 0x0000000c02067220 */ /* 0x040fe20000410000 */
[----:B------:R-:W-:Y:S01]  /*a430*/  LOP3.LUT R0, R5, 0xffff0000, RZ, 0xc0, !PT ;  /* 0xffff000005007812 */ /* 0x000fe200078ec0ff */
[-C--:B------:R-:W-:Y:S02]  /*a440*/  FMUL.FTZ R2, R2, R13.reuse ;  /* 0x0000000d02027220 */ /* 0x080fe40000410000 */
[----:B------:R-:W-:-:S02]  /*a450*/  FFMA.FTZ R13, R3, R13, -R6 ;  /* 0x0000000d030d7223 */ /* 0x000fc40000010806 */
[----:B------:R-:W-:Y:S01]  /*a460*/  FFMA.FTZ R12, R3, R12, R2 ;  /* 0x0000000c030c7223 */ /* 0x000fe20000010002 */
[C---:B------:R-:W-:Y:S01]  /*a470*/  LOP3.LUT R3, R4.reuse, 0xffff0000, RZ, 0xc0, !PT ;  /* 0xffff000004037812 */ /* 0x040fe200078ec0ff */
[----:B------:R-:W-:Y:S01]  /*a480*/  IMAD.U32 R6, R4, 0x10000, RZ ;  /* 0x0001000004067824 */ /* 0x000fe200078e00ff */
[----:B------:R-:W-:Y:S01]  /*a490*/  SHF.L.U32 R2, R5, 0x10, RZ ;  /* 0x0000001005027819 */ /* 0x000fe200000006ff */
[C---:B------:R-:W-:Y:S02]  /*a4a0*/  FMUL.FTZ R4, R7.reuse, R16 ;  /* 0x0000001007047220 */ /* 0x040fe40000410000 */
[-C--:B------:R-:W-:Y:S02]  /*a4b0*/  FMUL.FTZ R7, R7, R8.reuse ;  /* 0x0000000807077220 */ /* 0x080fe40000410000 */
[----:B------:R-:W-:Y:S02]  /*a4c0*/  FFMA.FTZ R8, R11, R8, -R4 ;  /* 0x000000080b087223 */ /* 0x000fe40000010804 */
[----:B------:R-:W-:-:S02]  /*a4d0*/  FMUL.FTZ R5, R3, R15 ;  /* 0x0000000f03057220 */ /* 0x000fc40000410000 */
[----:B------:R-:W-:Y:S02]  /*a4e0*/  FMUL.FTZ R4, R3, R14 ;  /* 0x0000000e03047220 */ /* 0x000fe40000410000 */
[C---:B------:R-:W-:Y:S02]  /*a4f0*/  FMUL.FTZ R3, R0.reuse, R9 ;  /* 0x0000000900037220 */ /* 0x040fe40000410000 */
[----:B------:R-:W-:Y:S02]  /*a500*/  FMUL.FTZ R0, R0, R10 ;  /* 0x0000000a00007220 */ /* 0x000fe40000410000 */
[C---:B------:R-:W-:Y:S02]  /*a510*/  FFMA.FTZ R5, R6.reuse, R14, -R5 ;  /* 0x0000000e06057223 */ /* 0x040fe40000010805 */
[----:B------:R-:W-:Y:S01]  /*a520*/  FFMA.FTZ R4, R6, R15, R4 ;  /* 0x0000000f06047223 */ /* 0x000fe20000010004 */
[----:B------:R-:W-:Y:S01]  /*a530*/  F2FP.BF16.PACK_AB R6, R12, R13 ;  /* 0x0000000d0c06723e */ /* 0x000fe200000010ff */
[----:B------:R-:W-:-:S02]  /*a540*/  FFMA.FTZ R7, R11, R16, R7 ;  /* 0x000000100b077223 */ /* 0x000fc40000010007 */
[----:B------:R-:W-:Y:S01]  /*a550*/  FFMA.FTZ R3, R2, R10, -R3 ;  /* 0x0000000a02037223 */ /* 0x000fe20000010803 */
[----:B------:R-:W-:Y:S01]  /*a560*/  F2FP.BF16.PACK_AB R4, R4, R5 ;  /* 0x000000050404723e */ /* 0x000fe200000010ff */
[----:B------:R-:W-:Y:S01]  /*a570*/  FFMA.FTZ R0, R2, R9, R0 ;  /* 0x0000000902007223 */ /* 0x000fe20000010000 */
[----:B------:R-:W-:-:S04]  /*a580*/  F2FP.BF16.PACK_AB R7, R7, R8 ;  /* 0x000000080707723e */ /* 0x000fc800000010ff */
[----:B------:R-:W-:-:S05]  /*a590*/  F2FP.BF16.PACK_AB R5, R0, R3 ;  /* 0x000000030005723e */ /* 0x000fca00000010ff */
[----:B------:R1:W-:Y:S02]  /*a5a0*/  STS.128 [R194+0x19080], R4 ;  /* 0x01908004c2007388 */ /* 0x0003e40000000c00 */
.L_x_1355:
[----:B------:R-:W-:Y:S05]  /*a5b0*/  BSYNC B0 ;  /* 0x0000000000007941 */ /* 0x000fea0003800000 */
.L_x_1354:
        /* <DEDUP_REMOVED lines=48> */
.L_x_1349:
[----:B------:R-:W-:Y:S05]  /*a8c0*/  BSYNC B1 ;  /* 0x0000000000017941 */ /* 0x000fea0003800000 */
.L_x_1348:
        /* <DEDUP_REMOVED lines=53> */
.L_x_1359:
[----:B------:R-:W-:Y:S05]  /*ac20*/  BSYNC B0 ;  /* 0x0000000000007941 */ /* 0x000fea0003800000 */
.L_x_1358:
        /* <DEDUP_REMOVED lines=49> */
.L_x_1361:
[----:B------:R-:W-:Y:S05]  /*af40*/  BSYNC B0 ;  /* 0x0000000000007941 */ /* 0x000fea0003800000 */
.L_x_1360:
        /* <DEDUP_REMOVED lines=49> */
.L_x_1363:
[----:B------:R-:W-:Y:S05]  /*b260*/  BSYNC B0 ;  /* 0x0000000000007941 */ /* 0x000fea0003800000 */
.L_x_1362:
        /* <DEDUP_REMOVED lines=48> */
.L_x_1357:
[----:B------:R-:W-:Y:S05]  /*b570*/  BSYNC B1 ;  /* 0x0000000000017941 */ /* 0x000fea0003800000 */
.L_x_1356:
        /* <DEDUP_REMOVED lines=52> */
.L_x_1366:
[----:B------:R-:W-:Y:S05]  /*b8c0*/  BSYNC B0 ;  /* 0x0000000000007941 */ /* 0x000fea0003800000 */
.L_x_1365:
        /* <DEDUP_REMOVED lines=49> */
.L_x_1368:
[----:B------:R-:W-:Y:S05]  /*bbe0*/  BSYNC B0 ;  /* 0x0000000000007941 */ /* 0x000fea0003800000 */
.L_x_1367:
        /* <DEDUP_REMOVED lines=49> */
.L_x_1370:
[----:B------:R-:W-:Y:S05]  /*bf00*/  BSYNC B0 ;  /* 0x0000000000007941 */ /* 0x000fea0003800000 */
.L_x_1369:
        /* <DEDUP_REMOVED lines=49> */
.L_x_1331:
        /* <DEDUP_REMOVED lines=61> */
.L_x_1372:
[----:B------:R-:W-:Y:S05]  /*c5f0*/  BSYNC B0 ;  /* 0x0000000000007941 */ /* 0x000fea0003800000 */
.L_x_1371:
[----:B-1--45:R-:W-:Y:S01]  /*c600*/  IMAD.MOV.U32 R2, RZ, RZ, R26 ;  /* 0x000000ffff027224 */ /* 0x032fe200078e001a */
[----:B------:R-:W-:Y:S01]  /*c610*/  MOV R3, R25 ;  /* 0x0000001900037202 */ /* 0x000fe20000000f00 */
[----:B------:R-:W-:Y:S01]  /*c620*/  IMAD.MOV.U32 R0, RZ, RZ, R27 ;  /* 0x000000ffff007224 */ /* 0x000fe200078e001b */
[----:B------:R-:W-:Y:S01]  /*c630*/  LOP3.LUT P0, RZ, R207, 0x8, RZ, 0xc0, !PT ;  /* 0x00000008cfff7812 */ /* 0x000fe2000780c0ff */
[----:B------:R-:W-:Y:S01]  /*c640*/  IMAD.MOV.U32 R4, RZ, RZ, R24 ;  /* 0x000000ffff047224 */ /* 0x000fe200078e0018 */
[----:B------:R1:W4:Y:S01]  /*c650*/  SHFL.IDX PT, R8, R22, 0x1, 0x181f ;  /* 0x00381f0016087f89 */ /* 0x00032200000e0000 */
[----:B------:R-:W-:Y:S01]  /*c660*/  BSSY B0, `(.L_x_1373) ;  /* 0x000003a000007945 */ /* 0x000fe20003800000 */
[----:B------:R-:W-:Y:S01]  /*c670*/  PRMT R89, R0, 0x5410, R2 ;  /* 0x0000541000597816 */ /* 0x000fe20000000002 */
[----:B------:R-:W-:Y:S01]  /*c680*/  IMAD.MOV.U32 R2, RZ, RZ, R14 ;  /* 0x000000ffff027224 */ /* 0x000fe200078e000e */
[----:B------:R-:W-:Y:S01]  /*c690*/  PRMT R88, R3, 0x5410, R4 ;  /* 0x0000541003587816 */ /* 0x000fe20000000004 */
[----:B------:R-:W-:Y:S01]  /*c6a0*/  IMAD.MOV.U32 R0, RZ, RZ, R15 ;  /* 0x000000ffff007224 */ /* 0x000fe200078e000f */
[----:B------:R-:W-:Y:S01]  /*c6b0*/  MOV R4, R12 ;  /* 0x0000000c00047202 */ /* 0x000fe20000000f00 */
[----:B------:R-:W-:Y:S01]  /*c6c0*/  IMAD.MOV.U32 R3, RZ, RZ, R13 ;  /* 0x000000ffff037224 */ /* 0x000fe200078e000d */
[----:B------:R1:W3:Y:S01]  /*c6d0*/  SHFL.IDX PT, R6, R23, 0x1, 0x181f ;  /* 0x00381f0017067f89 */ /* 0x0002e200000e0000 */
[----:B------:R-:W-:Y:S01]  /*c6e0*/  CS2R R48, SRZ ;  /* 0x0000000000307805 */ /* 0x000fe2000001ff00 */
[----:B------:R-:W-:Y:S01]  /*c6f0*/  PRMT R34, R0, 0x5410, R2 ;  /* 0x0000541000227816 */ /* 0x000fe20000000002 */
[----:B------:R-:W-:Y:S01]  /*c700*/  IMAD.MOV.U32 R2, RZ, RZ, R30 ;  /* 0x000000ffff027224 */ /* 0x000fe200078e001e */
[----:B------:R-:W-:Y:S01]  /*c710*/  MOV R0, R31 ;  /* 0x0000001f00007202 */ /* 0x000fe20000000f00 */
[----:B------:R1:W2:Y:S01]  /*c720*/  SHFL.IDX PT, R9, R20, 0x1, 0x181f ;  /* 0x00381f0014097f89 */ /* 0x0002a200000e0000 */
[----:B------:R-:W-:Y:S01]  /*c730*/  PRMT R33, R3, 0x5410, R4 ;  /* 0x0000541003217816 */ /* 0x000fe20000000004 */
[----:B------:R-:W-:Y:S01]  /*c740*/  IMAD.MOV.U32 R3, RZ, RZ, R19 ;  /* 0x000000ffff037224 */ /* 0x000fe200078e0013 */
[----:B------:R-:W-:Y:S01]  /*c750*/  PRMT R90, R0, 0x5410, R2 ;  /* 0x00005410005a7816 */ /* 0x000fe20000000002 */
[----:B------:R-:W-:Y:S01]  /*c760*/  IMAD.MOV.U32 R2, RZ, RZ, R28 ;  /* 0x000000ffff027224 */ /* 0x000fe200078e001c */
[----:B------:R-:W-:Y:S01]  /*c770*/  MOV R4, R18 ;  /* 0x0000001200047202 */ /* 0x000fe20000000f00 */
[----:B------:R-:W-:Y:S01]  /*c780*/  IMAD.MOV.U32 R0, RZ, RZ, R29 ;  /* 0x000000ffff007224 */ /* 0x000fe200078e001d */
[----:B------:R1:W1:Y:S01]  /*c790*/  SHFL.IDX PT, R7, R21, 0x1, 0x181f ;  /* 0x00381f0015077f89 */ /* 0x00026200000e0000 */
[----:B------:R-:W-:Y:S01]  /*c7a0*/  CS2R R38, SRZ ;  /* 0x0000000000267805 */ /* 0x000fe2000001ff00 */
[----:B------:R-:W-:Y:S01]  /*c7b0*/  PRMT R61, R3, 0x5410, R4 ;  /* 0x00005410033d7816 */ /* 0x000fe20000000004 */
        /* <DEDUP_REMOVED lines=10> */
[----:B---34-:R-:W-:Y:S01]  /*c860*/  ISETP.GE.AND P1, PT, R132, c[0x0][0x27c], PT ;  /* 0x00009f0084007a0c */ /* 0x018fe20003f26270 */
[----:B------:R-:W-:Y:S01]  /*c870*/  CS2R R38, SRZ ;  /* 0x0000000000267805 */ /* 0x000fe2000001ff00 */
[----:B------:R-:W-:Y:S01]  /*c880*/  CS2R R36, SRZ ;  /* 0x0000000000247805 */ /* 0x000fe2000001ff00 */
[----:B------:R-:W-:Y:S01]  /*c890*/  CS2R R42, SRZ ;  /* 0x00000000002a7805 */ /* 0x000fe2000001ff00 */
[----:B------:R-:W-:-:S09]  /*c8a0*/  CS2R R40, SRZ ;  /* 0x0000000000287805 */ /* 0x000fd2000001ff00 */
[C---:B------:R-:W-:Y:S01]  /*c8b0*/  @!P1 IMAD.SHL.U32 R2, R132.reuse, 0x2, RZ ;  /* 0x0000000284029824 */ /* 0x040fe200078e00ff */
[----:B------:R-:W-:-:S04]  /*c8c0*/  @!P1 SHF.L.U64.HI R0, R132, 0x1, R133 ;  /* 0x0000000184009819 */ /* 0x000fc80000010285 */
[----:B------:R-:W-:-:S05]  /*c8d0*/  @!P1 IADD3 R4, P0, R6, R2, RZ ;  /* 0x0000000206049210 */ /* 0x000fca0007f1e0ff */
[----:B--2---:R-:W-:Y:S01]  /*c8e0*/  @!P1 IMAD.X R5, R8, 0x1, R0, P0 ;  /* 0x0000000108059824 */ /* 0x004fe200000e0600 */
[----:B-1----:R-:W-:-:S04]  /*c8f0*/  @!P1 IADD3 R2, P0, R7, R2, RZ ;  /* 0x0000000207029210 */ /* 0x002fc80007f1e0ff */
[----:B------:R1:W5:Y:S01]  /*c900*/  @!P1 LD.E.128 R36, [R4.64] ;  /* 0x0000000804249980 */ /* 0x000362000c101d00 */
[----:B------:R-:W-:Y:S01]  /*c910*/  @!P1 IMAD.X R3, R9, 0x1, R0, P0 ;  /* 0x0000000109039824 */ /* 0x000fe200000e0600 */
        /* <DEDUP_REMOVED lines=14> */
.L_x_1374:
[----:B---34-:R-:W-:Y:S05]  /*ca00*/  BSYNC B0 ;  /* 0x0000000000007941 */ /* 0x018fea0003800000 */
.L_x_1373:
[----:B-1---5:R-:W-:Y:S01]  /*ca10*/  IMAD.MOV.U32 R4, RZ, RZ, R50 ;  /* 0x000000ffff047224 */ /* 0x022fe200078e0032 */
[----:B------:R-:W-:Y:S01]  /*ca20*/  LOP3.LUT P0, RZ, R207, 0x10, RZ, 0xc0, !PT ;  /* 0x00000010cfff7812 */ /* 0x000fe2000780c0ff */
[----:B------:R-:W-:Y:S01]  /*ca30*/  IMAD.MOV.U32 R3, RZ, RZ, R51 ;  /* 0x000000ffff037224 */ /* 0x000fe200078e0033 */
[----:B--2---:R1:W2:Y:S01]  /*ca40*/  SHFL.IDX PT, R9, R22, 0x2, 0x181f ;  /* 0x00581f0016097f89 */ /* 0x0042a200000e0000 */
        /* <DEDUP_REMOVED lines=25> */
[----:B------:R1:W3:Y:S01]  /*cbe0*/  SHFL.IDX PT, R6, R23, 0x2, 0x181f ;  /* 0x00581f0017067f89 */ /* 0x0002e200000e0000 */
[----:B------:R-:W-:Y:S01]  /*cbf0*/  IMAD.MOV.U32 R0, RZ, RZ, R41 ;  /* 0x000000ffff007224 */ /* 0x000fe200078e0029 */
[----:B------:R-:W-:Y:S01]  /*cc00*/  BSSY B0, `(.L_x_1375) ;  /* 0x000002b000007945 */ /* 0x000fe20003800000 */
[----:B------:R-:W-:Y:S01]  /*cc10*/  PRMT R94, R4, 0x7610, R94 ;  /* 0x00007610045e7816 */ /* 0x000fe2000000005e */
[----:B------:R1:W4:Y:S01]  /*cc20*/  SHFL.IDX PT, R8, R20, 0x2, 0x181f ;  /* 0x00581f0014087f89 */ /* 0x00032200000e0000 */
[----:B------:R-:W-:Y:S01]  /*cc30*/  PRMT R93, R93, 0x5410, R3 ;  /* 0x000054105d5d7816 */ /* 0x000fe20000000003 */
        /* <DEDUP_REMOVED lines=19> */
[----:B---3--:R-:W-:-:S05]  /*cd70*/  @!P1 IADD3 R4, P2, R6, R2, RZ ;  /* 0x0000000206049210 */ /* 0x008fca0007f5e0ff */
[--C-:B------:R-:W-:Y:S01]  /*cd80*/  @!P1 IMAD.X R5, R9, 0x1, R0.reuse, P2 ;  /* 0x0000000109059824 */ /* 0x100fe200010e0600 */
[----:B-1----:R-:W-:Y:S01]  /*cd90*/  @!P1 IADD3 R2, P2, R7, R2, RZ ;  /* 0x0000000207029210 */ /* 0x002fe20007f5e0ff */
[----:B------:R-:W-:Y:S01]  /*cda0*/  CS2R R58, SRZ ;  /* 0x00000000003a7805 */ /* 0x000fe2000001ff00 */
[----:B------:R-:W-:Y:S02]  /*cdb0*/  CS2R R56, SRZ ;  /* 0x0000000000387805 */ /* 0x000fe4000001ff00 */
[----:B------:R1:W5:Y:S01]  /*cdc0*/  @!P1 LD.E.128 R52, [R4.64] ;  /* 0x0000000804349980 */ /* 0x000362000c101d00 */
[----:B----4-:R-:W-:Y:S02]  /*cdd0*/  @!P1 IMAD.X R3, R8, 0x1, R0, P2 ;  /* 0x0000000108039824 */ /* 0x010fe400010e0600 */
[----:B------:R-:W-:-:S03]  /*cde0*/  @!P0 IMAD.SHL.U32 R0, R201, 0x2, RZ ;  /* 0x00000002c9008824 */ /* 0x000fc600078e00ff */
[----:B------:R2:W5:Y:S01]  /*cdf0*/  @!P1 LD.E.128 R56, [R2.64] ;  /* 0x0000000802389980 */ /* 0x000562000c101d00 */
[----:B------:R-:W-:Y:S01]  /*ce00*/  CS2R R66, SRZ ;  /* 0x0000000000427805 */ /* 0x000fe2000001ff00 */
[----:B------:R-:W-:Y:S01]  /*ce10*/  CS2R R64, SRZ ;  /* 0x0000000000407805 */ /* 0x000fe2000001ff00 */
[----:B------:R-:W-:Y:S01]  /*ce20*/  CS2R R70, SRZ ;  /* 0x0000000000467805 */ /* 0x000fe2000001ff00 */
[----:B------:R-:W-:Y:S01]  /*ce30*/  CS2R R68, SRZ ;  /* 0x0000000000447805 */ /* 0x000fe2000001ff00 */
[-C--:B-1----:R-:W-:Y:S02]  /*ce40*/  @!P0 IADD3 R4, P2, R6, R0.reuse, RZ ;  /* 0x0000000006048210 */ /* 0x082fe40007f5e0ff */
[----:B--2---:R-:W-:Y:S02]  /*ce50*/  @!P0 SHF.L.U64.HI R3, R201, 0x1, R204 ;  /* 0x00000001c9038819 */ /* 0x004fe400000102cc */
[----:B------:R-:W-:-:S03]  /*ce60*/  @!P0 IADD3 R2, P1, R7, R0, RZ ;  /* 0x0000000007028210 */ /* 0x000fc60007f3e0ff */
[--C-:B------:R-:W-:Y:S02]  /*ce70*/  @!P0 IMAD.X R5, R9, 0x1, R3.reuse, P2 ;  /* 0x0000000109058824 */ /* 0x100fe400010e0603 */
[----:B------:R-:W-:-:S03]  /*ce80*/  @!P0 IMAD.X R3, R8, 0x1, R3, P1 ;  /* 0x0000000108038824 */ /* 0x000fc600008e0603 */
[----:B------:R1:W5:Y:S04]  /*ce90*/  @!P0 LD.E.128 R64, [R4.64] ;  /* 0x0000000804408980 */ /* 0x000368000c101d00 */
[----:B------:R1:W5:Y:S02]  /*cea0*/  @!P0 LD.E.128 R68, [R2.64] ;  /* 0x0000000802448980 */ /* 0x000364000c101d00 */
.L_x_1376:
[----:B--2---:R-:W-:Y:S05]  /*ceb0*/  BSYNC B0 ;  /* 0x0000000000007941 */ /* 0x004fea0003800000 */
.L_x_1375:
[----:B-1---5:R-:W-:Y:S01]  /*cec0*/  IMAD.MOV.U32 R2, RZ, RZ, R66 ;  /* 0x000000ffff027224 */ /* 0x022fe200078e0042 */
[----:B------:R-:W-:Y:S01]  /*ced0*/  LOP3.LUT P0, RZ, R207, 0x1, RZ, 0xc0, !PT ;  /* 0x00000001cfff7812 */ /* 0x000fe2000780c0ff */
[----:B------:R-:W-:Y:S01]  /*cee0*/  IMAD.MOV.U32 R0, RZ, RZ, R67 ;  /* 0x000000ffff007224 */ /* 0x000fe200078e0043 */
[----:B----4-:R1:W2:Y:S01]  /*cef0*/  SHFL.IDX PT, R8, R22, 0x3, 0x181f ;  /* 0x00781f0016087f89 */ /* 0x0102a200000e0000 */
[----:B------:R-:W-:Y:S01]  /*cf00*/  BSSY B0, `(.L_x_1377) ;  /* 0x000003c000007945 */ /* 0x000fe20003800000 */
[----:B------:R-:W-:Y:S01]  /*cf10*/  CS2R R84, SRZ ;  /* 0x0000000000547805 */ /* 0x000fe2000001ff00 */
[----:B------:R-:W-:Y:S01]  /*cf20*/  CS2R R74, SRZ ;  /* 0x00000000004a7805 */ /* 0x000fe2000001ff00 */
[----:B------:R-:W-:Y:S01]  /*cf30*/  PRMT R106, R0, 0x5410, R2 ;  /* 0x00005410006a7816 */ /* 0x000fe20000000002 */
[----:B------:R-:W-:Y:S01]  /*cf40*/  IMAD.MOV.U32 R2, RZ, RZ, R64 ;  /* 0x000000ffff027224 */ /* 0x000fe200078e0040 */
[----:B------:R-:W-:Y:S01]  /*cf50*/  MOV R0, R65 ;  /* 0x0000004100007202 */ /* 0x000fe20000000f00 */
[----:B------:R1:W4:Y:S01]  /*cf60*/  SHFL.IDX PT, R5, R23, 0x3, 0x181f ;  /* 0x00781f0017057f89 */ /* 0x00032200000e0000 */
[----:B------:R-:W-:Y:S01]  /*cf70*/  CS2R R72, SRZ ;  /* 0x0000000000487805 */ /* 0x000fe2000001ff00 */
[----:B------:R-:W-:Y:S01]  /*cf80*/  CS2R R82, SRZ ;  /* 0x0000000000527805 */ /* 0x000fe2000001ff00 */
[----:B------:R-:W-:Y:S01]  /*cf90*/  PRMT R105, R0, 0x5410, R2 ;  /* 0x0000541000697816 */ /* 0x000fe20000000002 */
[----:B------:R-:W-:Y:S01]  /*cfa0*/  IMAD.MOV.U32 R2, RZ, RZ, R54 ;  /* 0x000000ffff027224 */ /* 0x000fe200078e0036 */
[----:B------:R1:W3:Y:S01]  /*cfb0*/  SHFL.IDX PT, R7, R20, 0x3, 0x181f ;  /* 0x00781f0014077f89 */ /* 0x0002e200000e0000 */
[----:B------:R-:W-:Y:S01]  /*cfc0*/  IMAD.MOV.U32 R0, RZ, RZ, R55 ;  /* 0x000000ffff007224 */ /* 0x000fe200078e0037 */
[----:B------:R-:W-:Y:S01]  /*cfd0*/  CS2R R80, SRZ ;  /* 0x0000000000507805 */ /* 0x000fe2000001ff00 */
[----:B------:R-:W-:Y:S01]  /*cfe0*/  CS2R R78, SRZ ;  /* 0x00000000004e7805 */ /* 0x000fe2000001ff00 */
[----:B---3--:R1:W3:Y:S01]  /*cff0*/  SHFL.IDX PT, R6, R21, 0x3, 0x181f ;  /* 0x00781f0015067f89 */ /* 0x0082e200000e0000 */
[----:B------:R-:W-:Y:S01]  /*d000*/  CS2R R76, SRZ ;  /* 0x00000000004c7805 */ /* 0x000fe2000001ff00 */
        /* <DEDUP_REMOVED lines=43> */
.L_x_1378:
[----:B-1234-:R-:W-:Y:S05]  /*d2c0*/  BSYNC B0 ;  /* 0x0000000000007941 */ /* 0x01efea0003800000 */
.L_x_1377:
        /* <DEDUP_REMOVED lines=40> */
[----:B------:R-:W-:Y:S02]  /*d550*/  SHF.R.U64 R12, R12, 0x10, R13 ;  /* 0x000000100c0c7819 */ /* 0x000fe4000000120d */
[----:B------:R-:W-:Y:S02]  /*d560*/  SHF.R.U64 R3, R16, 0x10, R17 ;  /* 0x0000001010037819 */ /* 0x000fe40000001211 */
[----:B------:R-:W-:Y:S02]  /*d570*/  LEA.HI R2, R2, R224, RZ, 0x1d ;  /* 0x000000e002027211 */ /* 0x000fe400078fe8ff */
[----:B------:R-:W-:Y:S02]  /*d580*/  SHF.R.U64 R20, R14, 0x10, R15 ;  /* 0x000000100e147819 */ /* 0x000fe4000000120f */
[----:B------:R-:W-:-:S02]  /*d590*/  SHF.R.S32.HI R0, RZ, 0x1f, R2 ;  /* 0x0000001fff007819 */ /* 0x000fc40000011402 */
[----:B------:R-:W-:Y:S02]  /*d5a0*/  PRMT R14, R33, 0x5432, R12 ;  /* 0x00005432210e7816 */ /* 0x000fe4000000000c */
[----:B------:R-:W-:Y:S01]  /*d5b0*/  LEA.HI R0, R0, R2, RZ, 0x3 ;  /* 0x0000000200007211 */ /* 0x000fe200078f18ff */
[----:B------:R-:W-:Y:S01]  /*d5c0*/  IMAD.SHL.U32 R2, R2, 0x8, RZ ;  /* 0x0000000802027824 */ /* 0x000fe200078e00ff */
[----:B------:R-:W-:Y:S02]  /*d5d0*/  PRMT R12, R32, 0x5432, R3 ;  /* 0x00005432200c7816 */ /* 0x000fe40000000003 */
[----:B------:R-:W-:Y:S01]  /*d5e0*/  SHF.R.U64 R16, R18, 0x10, R19 ;  /* 0x0000001012107819 */ /* 0x000fe20000001213 */
[----:B------:R-:W-:Y:S01]  /*d5f0*/  IMAD.SHL.U32 R0, R0, 0x400, RZ ;  /* 0x0000040000007824 */ /* 0x000fe200078e00ff */
[----:B------:R-:W-:Y:S01]  /*d600*/  LOP3.LUT R2, R222, 0x38, R2, 0xf8, !PT ;  /* 0x00000038de027812 */ /* 0x000fe200078ef802 */
[----:B------:R-:W-:Y:S01]  /*d610*/  IMAD.U32 R21, R12, 0x10000, RZ ;  /* 0x000100000c157824 */ /* 0x000fe200078e00ff */
[----:B------:R-:W-:Y:S01]  /*d620*/  PRMT R16, R61, 0x5432, R16 ;  /* 0x000054323d107816 */ /* 0x000fe20000000010 */
[----:B------:R-:W-:Y:S01]  /*d630*/  IMAD.U32 R18, R14, 0x10000, RZ ;  /* 0x000100000e127824 */ /* 0x000fe200078e00ff */
[----:B------:R-:W-:-:S02]  /*d640*/  LOP3.LUT R2, R2, R120, RZ, 0x3c, !PT ;  /* 0x0000007802027212 */ /* 0x000fc400078e3cff */
[----:B------:R-:W-:-:S04]  /*d650*/  LOP3.LUT R0, R0, 0x7fffe000, RZ, 0xc0, !PT ;  /* 0x7fffe00000007812 */ /* 0x000fc800078ec0ff */
[----:B------:R-:W-:Y:S02]  /*d660*/  IADD3 R0, R2, R0, R226 ;  /* 0x0000000002007210 */ /* 0x000fe40007ffe0e2 */
[----:B------:R-:W-:Y:S02]  /*d670*/  SHF.R.U32.HI R2, RZ, 0x10, R15 ;  /* 0x00000010ff027819 */ /* 0x000fe4000001160f */
[----:B------:R-:W-:Y:S01]  /*d680*/  SHF.R.U32.HI R15, RZ, 0x10, R19 ;  /* 0x00000010ff0f7819 */ /* 0x000fe20000011613 */
[----:B------:R-:W-:Y:S01]  /*d690*/  IMAD.SHL.U32 R22, R0, 0x2, RZ ;  /* 0x0000000200167824 */ /* 0x000fe200078e00ff */
[----:B------:R-:W-:Y:S02]  /*d6a0*/  SHF.R.U32.HI R0, RZ, 0x10, R13 ;  /* 0x00000010ff007819 */ /* 0x000fe4000001160d */
[----:B------:R-:W-:Y:S02]  /*d6b0*/  SHF.R.U32.HI R13, RZ, 0x10, R17 ;  /* 0x00000010ff0d7819 */ /* 0x000fe40000011611 */
[----:B------:R-:W2:Y:S01]  /*d6c0*/  LDS.128 R4, [R22+0x10080] ;  /* 0x0100800016047984 */ /* 0x000ea20000000c00 */
[----:B------:R-:W-:-:S02]  /*d6d0*/  PRMT R17, R33, 0x5410, R0 ;  /* 0x0000541021117816 */ /* 0x000fc40000000000 */
[C---:B------:R-:W-:Y:S02]  /*d6e0*/  PRMT R19, R34.reuse, 0x5432, R20 ;  /* 0x0000543222137816 */ /* 0x040fe40000000014 */
[----:B------:R-:W-:Y:S01]  /*d6f0*/  PRMT R20, R34, 0x5410, R2 ;  /* 0x0000541022147816 */ /* 0x000fe20000000002 */
[----:B-1----:R-:W-:Y:S01]  /*d700*/  IMAD.U32 R2, R8, 0x10000, RZ ;  /* 0x0001000008027824 */ /* 0x002fe200078e00ff */
[----:B------:R-:W-:-:S04]  /*d710*/  PRMT R13, R32, 0x5410, R13 ;  /* 0x00005410200d7816 */ /* 0x000fc8000000000d */
        /* <DEDUP_REMOVED lines=72> */
.L_x_1382:
[----:B------:R-:W-:Y:S05]  /*dba0*/  BSYNC B0 ;  /* 0x0000000000007941 */ /* 0x000fea0003800000 */
.L_x_1381:
        /* <DEDUP_REMOVED lines=8> */
[----:B------:R-:W-:Y:S02]  /*dc30*/  SHF.R.U32.HI R15, RZ, 0x10, R29 ;  /* 0x00000010ff0f7819 */ /* 0x000fe4000001161d */
[C---:B------:R-:W-:Y:S02]  /*dc40*/  PRMT R12, R63.reuse, 0x5432, R13 ;  /* 0x000054323f0c7816 */ /* 0x040fe4000000000d */
[----:B------:R-:W-:Y:S02]  /*dc50*/  PRMT R13, R63, 0x5410, R15 ;  /* 0x000054103f0d7816 */ /* 0x000fe4000000000f */
[--C-:B------:R-:W-:Y:S01]  /*dc60*/  SHF.R.U32.HI R18, RZ, 0x10, R31.reuse ;  /* 0x00000010ff127819 */ /* 0x100fe2000001161f */
[----:B------:R-:W-:Y:S01]  /*dc70*/  IMAD.U32 R15, R12, 0x10000, RZ ;  /* 0x000100000c0f7824 */ /* 0x000fe200078e00ff */
[----:B------:R-:W-:Y:S01]  /*dc80*/  SHF.R.U64 R16, R30, 0x10, R31 ;  /* 0x000000101e107819 */ /* 0x000fe2000000121f */
[----:B-1----:R-:W-:Y:S01]  /*dc90*/  IMAD.U32 R22, R13, 0x10000, RZ ;  /* 0x000100000d167824 */ /* 0x002fe200078e00ff */
[----:B------:R-:W-:-:S02]  /*dca0*/  PRMT R18, R90, 0x5410, R18 ;  /* 0x000054105a127816 */ /* 0x000fc40000000012 */
        /* <DEDUP_REMOVED lines=91> */
.L_x_1380:
[----:B------:R-:W-:Y:S05]  /*e260*/  BSYNC B1 ;  /* 0x0000000000017941 */ /* 0x000fea0003800000 */
.L_x_1379:
        /* <DEDUP_REMOVED lines=18> */
[----:B------:R-:W-:Y:S02]  /*e390*/  SHF.R.U64 R3, R38, 0x10, R39 ;  /* 0x0000001026037819 */ /* 0x000fe40000001227 */
[----:B------:R-:W-:-:S02]  /*e3a0*/  LEA.HI R2, R2, R224, RZ, 0x1d ;  /* 0x000000e002027211 */ /* 0x000fc400078fe8ff */
[----:B------:R-:W-:Y:S02]  /*e3b0*/  PRMT R13, R91, 0x5410, R13 ;  /* 0x000054105b0d7816 */ /* 0x000fe4000000000d */
[----:B------:R-:W-:Y:S02]  /*e3c0*/  SHF.R.S32.HI R0, RZ, 0x1f, R2 ;  /* 0x0000001fff007819 */ /* 0x000fe40000011402 */
[----:B------:R-:W-:Y:S01]  /*e3d0*/  PRMT R17, R93, 0x5410, R3 ;  /* 0x000054105d117816 */ /* 0x000fe20000000003 */
[----:B------:R-:W-:Y:S01]  /*e3e0*/  IMAD.U32 R19, R13, 0x10000, RZ ;  /* 0x000100000d137824 */ /* 0x000fe200078e00ff */
[----:B------:R-:W-:Y:S01]  /*e3f0*/  LEA.HI R0, R0, R2, RZ, 0x3 ;  /* 0x0000000200007211 */ /* 0x000fe200078f18ff */
[----:B------:R-:W-:Y:S01]  /*e400*/  IMAD.SHL.U32 R2, R2, 0x8, RZ ;  /* 0x0000000802027824 */ /* 0x000fe200078e00ff */
[----:B------:R-:W-:Y:S02]  /*e410*/  SHF.R.U32.HI R12, RZ, 0x10, R39 ;  /* 0x00000010ff0c7819 */ /* 0x000fe40000011627 */
[----:B------:R-:W-:Y:S01]  /*e420*/  SHF.R.U32.HI R16, RZ, 0x10, R41 ;  /* 0x00000010ff107819 */ /* 0x000fe20000011629 */
[----:B------:R-:W-:Y:S01]  /*e430*/  IMAD.SHL.U32 R0, R0, 0x400, RZ ;  /* 0x0000040000007824 */ /* 0x000fe200078e00ff */
[----:B------:R-:W-:-:S02]  /*e440*/  LOP3.LUT R2, R30, 0x38, R2, 0xf8, !PT ;  /* 0x000000381e027812 */ /* 0x000fc400078ef802 */
[--C-:B------:R-:W-:Y:S02]  /*e450*/  SHF.R.U64 R18, R42, 0x10, R43.reuse ;  /* 0x000000102a127819 */ /* 0x100fe4000000122b */
[----:B------:R-:W-:Y:S02]  /*e460*/  LOP3.LUT R2, R2, R29, RZ, 0x3c, !PT ;  /* 0x0000001d02027212 */ /* 0x000fe400078e3cff */
[----:B------:R-:W-:Y:S02]  /*e470*/  LOP3.LUT R0, R0, 0x7fffe000, RZ, 0xc0, !PT ;  /* 0x7fffe00000007812 */ /* 0x000fe400078ec0ff */
[----:B------:R-:W-:Y:S02]  /*e480*/  SHF.R.U32.HI R20, RZ, 0x10, R43 ;  /* 0x00000010ff147819 */ /* 0x000fe4000001162b */
[----:B-----5:R-:W-:Y:S02]  /*e490*/  IADD3 R0, R2, R0, R28 ;  /* 0x0000000002007210 */ /* 0x020fe40007ffe01c */
[----:B------:R-:W-:-:S03]  /*e4a0*/  SHF.R.U32.HI R2, RZ, 0x10, R37 ;  /* 0x00000010ff027819 */ /* 0x000fc60000011625 */
[----:B-1----:R-:W-:Y:S01]  /*e4b0*/  IMAD.SHL.U32 R22, R0, 0x2, RZ ;  /* 0x0000000200167824 */ /* 0x002fe200078e00ff */
[----:B------:R-:W-:Y:S02]  /*e4c0*/  SHF.R.U64 R0, R36, 0x10, R37 ;  /* 0x0000001024007819 */ /* 0x000fe40000001225 */
[----:B------:R-:W-:Y:S02]  /*e4d0*/  PRMT R15, R91, 0x5432, R2 ;  /* 0x000054325b0f7816 */ /* 0x000fe40000000002 */
[----:B------:R-:W1:Y:S01]  /*e4e0*/  LDS.128 R4, [R22+0x10080] ;  /* 0x0100800016047984 */ /* 0x000e620000000c00 */
[----:B------:R-:W-:-:S05]  /*e4f0*/  PRMT R14, R92, 0x5410, R0 ;  /* 0x000054105c0e7816 */ /* 0x000fca0000000000 */
[C---:B------:R-:W-:Y:S01]  /*e500*/  IMAD.U32 R21, R14.reuse, 0x10000, RZ ;  /* 0x000100000e157824 */ /* 0x040fe200078e00ff */
[----:B------:R-:W-:Y:S02]  /*e510*/  LOP3.LUT R14, R14, 0xffff0000, RZ, 0xc0, !PT ;  /* 0xffff00000e0e7812 */ /* 0x000fe400078ec0ff */
[----:B-1----:R-:W-:-:S05]  /*e520*/  SHF.L.U32 R0, R4, 0x10, RZ ;  /* 0x0000001004007819 */ /* 0x002fca00000006ff */
[C---:B------:R-:W-:Y:S02]  /*e530*/  FMUL.FTZ R3, R0.reuse, R19 ;  /* 0x0000001300037220 */ /* 0x040fe40000410000 */
[----:B------:R-:W-:Y:S01]  /*e540*/  FMUL.FTZ R0, R0, R21 ;  /* 0x0000001500007220 */ /* 0x000fe20000410000 */
[----:B---3--:R-:W1:Y:S02]  /*e550*/  LDS.128 R8, [R31] ;  /* 0x000000001f087984 */ /* 0x008e640000000c00 */
[C---:B-1----:R-:W-:Y:S01]  /*e560*/  IMAD.U32 R2, R8.reuse, 0x10000, RZ ;  /* 0x0001000008027824 */ /* 0x042fe200078e00ff */
[----:B------:R-:W-:-:S03]  /*e570*/  LOP3.LUT R8, R8, 0xffff0000, RZ, 0xc0, !PT ;  /* 0xffff000008087812 */ /* 0x000fc600078ec0ff */
[----:B------:R-:W-:Y:S01]  /*e580*/  FFMA.FTZ R26, R2, R19, R0 ;  /* 0x00000013021a7223 */ /* 0x000fe20000010000 */
[----:B------:R-:W-:Y:S01]  /*e590*/  PRMT R19, R94, 0x5432, R12 ;  /* 0x000054325e137816 */ /* 0x000fe2000000000c */
[----:B------:R-:W-:Y:S01]  /*e5a0*/  FFMA.FTZ R27, R2, R21, -R3 ;  /* 0x00000015021b7223 */ /* 0x000fe20000010803 */
[----:B------:R-:W-:Y:S01]  /*e5b0*/  PRMT R12, R92, 0x5432, R16 ;  /* 0x000054325c0c7816 */ /* 0x000fe20000000010 */
[----:B------:R-:W-:Y:S01]  /*e5c0*/  IMAD.U32 R21, R15, 0x10000, RZ ;  /* 0x000100000f157824 */ /* 0x000fe200078e00ff */
[----:B------:R-:W-:Y:S01]  /*e5d0*/  PRMT R16, R94, 0x5410, R18 ;  /* 0x000054105e107816 */ /* 0x000fe20000000012 */
[----:B------:R-:W-:Y:S01]  /*e5e0*/  IMAD.U32 R2, R9, 0x10000, RZ ;  /* 0x0001000009027824 */ /* 0x000fe200078e00ff */
[----:B------:R-:W-:Y:S01]  /*e5f0*/  PRMT R18, R93, 0x5432, R20 ;  /* 0x000054325d127816 */ /* 0x000fe20000000014 */
[----:B------:R-:W-:Y:S01]  /*e600*/  IMAD.U32 R20, R12, 0x10000, RZ ;  /* 0x000100000c147824 */ /* 0x000fe200078e00ff */
[----:B------:R-:W-:-:S05]  /*e610*/  SHF.L.U32 R0, R5, 0x10, RZ ;  /* 0x0000001005007819 */ /* 0x000fca00000006ff */
[CC--:B------:R-:W-:Y:S02]  /*e620*/  FMUL.FTZ R3, R0.reuse, R20.reuse ;  /* 0x0000001400037220 */ /* 0x0c0fe40000410000 */
[-C--:B------:R-:W-:Y:S02]  /*e630*/  FMUL.FTZ R0, R0, R21.reuse ;  /* 0x0000001500007220 */ /* 0x080fe40000410000 */
[C---:B------:R-:W-:Y:S02]  /*e640*/  FFMA.FTZ R25, R2.reuse, R21, -R3 ;  /* 0x0000001502197223 */ /* 0x040fe40000010803 */
[----:B------:R-:W-:Y:S01]  /*e650*/  FFMA.FTZ R23, R2, R20, R0 ;  /* 0x0000001402177223 */ /* 0x000fe20000010000 */
[----:B------:R-:W-:Y:S01]  /*e660*/  SHF.L.U32 R0, R7, 0x10, RZ ;  /* 0x0000001007007819 */ /* 0x000fe200000006ff */
[----:B------:R-:W-:Y:S02]  /*e670*/  IMAD.U32 R21, R18, 0x10000, RZ ;  /* 0x0001000012157824 */ /* 0x000fe400078e00ff */
[----:B------:R-:W-:-:S02]  /*e680*/  IMAD.U32 R20, R19, 0x10000, RZ ;  /* 0x0001000013147824 */ /* 0x000fc400078e00ff */
[----:B------:R-:W-:Y:S02]  /*e690*/  IMAD.U32 R2, R11, 0x10000, RZ ;  /* 0x000100000b027824 */ /* 0x000fe400078e00ff */
[CC--:B------:R-:W-:Y:S02]  /*e6a0*/  FMUL.FTZ R3, R0.reuse, R21.reuse ;  /* 0x0000001500037220 */ /* 0x0c0fe40000410000 */
[-C--:B------:R-:W-:Y:S02]  /*e6b0*/  FMUL.FTZ R0, R0, R20.reuse ;  /* 0x0000001400007220 */ /* 0x080fe40000410000 */
[C---:B------:R-:W-:Y:S01]  /*e6c0*/  FFMA.FTZ R24, R2.reuse, R20, -R3 ;  /* 0x0000001402187223 */ /* 0x040fe20000010803 */
        /* <DEDUP_REMOVED lines=8> */
[C---:B------:R-:W-:Y:S01]  /*e750*/  FFMA.FTZ R20, R8.reuse, R14, -R4 ;  /* 0x0000000e08147223 */ /* 0x040fe20000010804 */
[----:B------:R-:W-:Y:S01]  /*e760*/  LOP3.LUT R4, R15, 0xffff0000, RZ, 0xc0, !PT ;  /* 0xffff00000f047812 */ /* 0x000fe200078ec0ff */
[----:B------:R-:W-:Y:S02]  /*e770*/  FFMA.FTZ R14, R8, R9, R2 ;  /* 0x00000009080e7223 */ /* 0x000fe40000010002 */
[----:B------:R-:W-:-:S02]  /*e780*/  FMUL.FTZ R2, R0, R5 ;  /* 0x0000000500027220 */ /* 0x000fc40000410000 */
        /* <DEDUP_REMOVED lines=20> */
[----:B------:R-:W-:Y:S01]  /*e8d0*/  F2FP.BF16.PACK_AB R8, R20, R27 ;  /* 0x0000001b1408723e */ /* 0x000fe200000010ff */
[----:B------:R-:W-:Y:S01]  /*e8e0*/  FFMA.FTZ R6, R2, R4, R0 ;  /* 0x0000000402067223 */ /* 0x000fe20000010000 */
[----:B------:R-:W-:Y:S02]  /*e8f0*/  LOP3.LUT R2, R7, 0xffff0000, RZ, 0xc0, !PT ;  /* 0xffff000007027812 */ /* 0x000fe400078ec0ff */
        /* <DEDUP_REMOVED lines=9> */
[----:B------:R-:W-:-:S03]  /*e990*/  FFMA.FTZ R2, R0, R7, R2 ;  /* 0x0000000700027223 */ /* 0x000fc60000010002 */
[----:B------:R-:W-:Y:S02]  /*e9a0*/  F2FP.BF16.PACK_AB R11, R3, R24 ;  /* 0x00000018030b723e */ /* 0x000fe400000010ff */
[----:B------:R-:W-:-:S03]  /*e9b0*/  F2FP.BF16.PACK_AB R7, R2, R21 ;  /* 0x000000150207723e */ /* 0x000fc600000010ff */
[----:B------:R1:W-:Y:S04]  /*e9c0*/  STS.128 [R31], R8 ;  /* 0x000000081f007388 */ /* 0x0003e80000000c00 */
[----:B------:R1:W-:Y:S02]  /*e9d0*/  STS.128 [R22+0x10080], R4 ;  /* 0x0100800416007388 */ /* 0x0003e40000000c00 */
.L_x_1386:
[----:B------:R-:W-:Y:S05]  /*e9e0*/  BSYNC B0 ;  /* 0x0000000000007941 */ /* 0x000fea0003800000 */
.L_x_1385:
[----:B------:R-:W-:-:S13]  /*e9f0*/  ISETP.GE.AND P0, PT, R137, c[0x0][0x27c], PT ;  /* 0x00009f0089007a0c */ /* 0x000fda0003f06270 */
[----:B------:R-:W-:Y:S05]  /*ea00*/  @P0 BRA `(.L_x_1384) ;  /* 0x0000069000000947 */ /* 0x000fea0003800000 */
[----:B------:R-:W3:Y:S04]  /*ea10*/  LDL R2, [R1+0xc] ;  /* 0x00000c0001027983 */ /* 0x000ee80000100800 */
[----:B------:R-:W4:Y:S01]  /*ea20*/  LDL R26, [R1+0x24] ;  /* 0x00002400011a7983 */ /* 0x000f220000100800 */
[----:B------:R-:W-:Y:S01]  /*ea30*/  IMAD.MOV.U32 R0, RZ, RZ, c[0x0][0x27c] ;  /* 0x00009f00ff007624 */ /* 0x000fe200078e00ff */
[----:B------:R-:W-:Y:S02]  /*ea40*/  SHF.R.U32.HI R15, RZ, 0x10, R45 ;  /* 0x00000010ff0f7819 */ /* 0x000fe4000001162d */
[----:B------:R-:W-:-:S04]  /*ea50*/  SHF.R.U32.HI R14, RZ, 0x10, R49 ;  /* 0x00000010ff0e7819 */ /* 0x000fc80000011631 */
[----:B------:R-:W-:Y:S02]  /*ea60*/  PRMT R14, R96, 0x5432, R14 ;  /* 0x00005432600e7816 */ /* 0x000fe4000000000e */
[----:B---3--:R-:W-:-:S04]  /*ea70*/  LEA.HI R0, R0, R2, RZ, 0x1d ;  /* 0x0000000200007211 */ /* 0x008fc800078fe8ff */
[----:B------:R-:W-:Y:S01]  /*ea80*/  SHF.R.S32.HI R2, RZ, 0x1f, R0 ;  /* 0x0000001fff027819 */ /* 0x000fe20000011400 */
[----:B------:R-:W-:Y:S01]  /*ea90*/  IMAD.SHL.U32 R3, R0, 0x8, RZ ;  /* 0x0000000800037824 */ /* 0x000fe200078e00ff */
[----:B-1--4-:R-:W1:Y:S02]  /*eaa0*/  LDS.128 R8, [R26] ;  /* 0x000000001a087984 */ /* 0x012e640000000c00 */
        /* <DEDUP_REMOVED lines=23> */
[C---:B------:R-:W-:Y:S01]  /*ec20*/  IMAD.U32 R16, R13.reuse, 0x10000, RZ ;  /* 0x000100000d107824 */ /* 0x040fe200078e00ff */
[----:B------:R-:W-:Y:S01]  /*ec30*/  LOP3.LUT R13, R13, 0xffff0000, RZ, 0xc0, !PT ;  /* 0xffff00000d0d7812 */ /* 0x000fe200078ec0ff */
[----:B------:R-:W-:-:S02]  /*ec40*/  IMAD.U32 R2, R9, 0x10000, RZ ;  /* 0x0001000009027824 */ /* 0x000fc400078e00ff */
[CC--:B------:R-:W-:Y:S02]  /*ec50*/  FMUL.FTZ R15, R0.reuse, R16.reuse ;  /* 0x00000010000f7220 */ /* 0x0c0fe40000410000 */
[-C--:B------:R-:W-:Y:S02]  /*ec60*/  FMUL.FTZ R0, R0, R17.reuse ;  /* 0x0000001100007220 */ /* 0x080fe40000410000 */
[C---:B------:R-:W-:Y:S02]  /*ec70*/  FFMA.FTZ R23, R2.reuse, R17, -R15 ;  /* 0x0000001102177223 */ /* 0x040fe4000001080f */
[----:B------:R-:W-:Y:S01]  /*ec80*/  FFMA.FTZ R22, R2, R16, R0 ;  /* 0x0000001002167223 */ /* 0x000fe20000010000 */
[----:B------:R-:W-:Y:S02]  /*ec90*/  SHF.R.U32.HI R2, RZ, 0x10, R47 ;  /* 0x00000010ff027819 */ /* 0x000fe4000001162f */
[----:B------:R-:W-:Y:S02]  /*eca0*/  SHF.R.U32.HI R0, RZ, 0x10, R51 ;  /* 0x00000010ff007819 */ /* 0x000fe40000011633 */
[----:B------:R-:W-:Y:S01]  /*ecb0*/  PRMT R16, R97, 0x5410, R2 ;  /* 0x0000541061107816 */ /* 0x000fe20000000002 */
[----:B------:R-:W-:Y:S01]  /*ecc0*/  IMAD.U32 R2, R11, 0x10000, RZ ;  /* 0x000100000b027824 */ /* 0x000fe200078e00ff */
[----:B------:R-:W-:-:S02]  /*ecd0*/  PRMT R17, R97, 0x5432, R0 ;  /* 0x0000543261117816 */ /* 0x000fc40000000000 */
[----:B------:R-:W-:Y:S01]  /*ece0*/  SHF.L.U32 R0, R7, 0x10, RZ ;  /* 0x0000001007007819 */ /* 0x000fe200000006ff */
[----:B------:R-:W-:Y:S02]  /*ecf0*/  IMAD.U32 R18, R16, 0x10000, RZ ;  /* 0x0001000010127824 */ /* 0x000fe400078e00ff */
[----:B------:R-:W-:Y:S02]  /*ed00*/  IMAD.U32 R19, R17, 0x10000, RZ ;  /* 0x0001000011137824 */ /* 0x000fe400078e00ff */
[CC--:B------:R-:W-:Y:S02]  /*ed10*/  FMUL.FTZ R15, R0.reuse, R18.reuse ;  /* 0x00000012000f7220 */ /* 0x0c0fe40000410000 */
[-C--:B------:R-:W-:Y:S02]  /*ed20*/  FMUL.FTZ R0, R0, R19.reuse ;  /* 0x0000001300007220 */ /* 0x080fe40000410000 */
[----:B------:R-:W-:Y:S01]  /*ed30*/  FFMA.FTZ R21, R2, R19, -R15 ;  /* 0x0000001302157223 */ /* 0x000fe2000001080f */
[----:B------:R-:W-:Y:S01]  /*ed40*/  LOP3.LUT R15, R12, 0xffff0000, RZ, 0xc0, !PT ;  /* 0xffff00000c0f7812 */ /* 0x000fe200078ec0ff */
[----:B------:R-:W-:Y:S01]  /*ed50*/  FFMA.FTZ R19, R2, R18, R0 ;  /* 0x0000001202137223 */ /* 0x000fe20000010000 */
[----:B------:R-:W-:-:S02]  /*ed60*/  LOP3.LUT R12, R3, 0xffff0000, RZ, 0xc0, !PT ;  /* 0xffff0000030c7812 */ /* 0x000fc400078ec0ff */
[----:B------:R-:W-:Y:S02]  /*ed70*/  LOP3.LUT R0, R4, 0xffff0000, RZ, 0xc0, !PT ;  /* 0xffff000004007812 */ /* 0x000fe400078ec0ff */
[----:B------:R-:W-:Y:S02]  /*ed80*/  LOP3.LUT R2, R8, 0xffff0000, RZ, 0xc0, !PT ;  /* 0xffff000008027812 */ /* 0x000fe400078ec0ff */
[----:B------:R-:W-:Y:S01]  /*ed90*/  SHF.R.U64 R8, R46, 0x10, R47 ;  /* 0x000000102e087819 */ /* 0x000fe2000000122f */
[-C--:B------:R-:W-:Y:S01]  /*eda0*/  FMUL.FTZ R3, R0, R12.reuse ;  /* 0x0000000c00037220 */ /* 0x080fe20000410000 */
[----:B------:R-:W-:Y:S01]  /*edb0*/  SHF.R.U64 R4, R50, 0x10, R51 ;  /* 0x0000001032047819 */ /* 0x000fe20000001233 */
[-C--:B------:R-:W-:Y:S02]  /*edc0*/  FMUL.FTZ R0, R0, R15.reuse ;  /* 0x0000000f00007220 */ /* 0x080fe40000410000 */
[C---:B------:R-:W-:Y:S02]  /*edd0*/  FFMA.FTZ R18, R2.reuse, R15, -R3 ;  /* 0x0000000f02127223 */ /* 0x040fe40000010803 */
[----:B------:R-:W-:Y:S01]  /*ede0*/  FFMA.FTZ R15, R2, R12, R0 ;  /* 0x0000000c020f7223 */ /* 0x000fe20000010000 */
[----:B------:R-:W-:-:S02]  /*edf0*/  LOP3.LUT R2, R5, 0xffff0000, RZ, 0xc0, !PT ;  /* 0xffff000005027812 */ /* 0x000fc400078ec0ff */
[----:B------:R-:W-:Y:S02]  /*ee00*/  LOP3.LUT R5, R14, 0xffff0000, RZ, 0xc0, !PT ;  /* 0xffff00000e057812 */ /* 0x000fe400078ec0ff */
[----:B------:R-:W-:Y:S01]  /*ee10*/  LOP3.LUT R0, R9, 0xffff0000, RZ, 0xc0, !PT ;  /* 0xffff000009007812 */ /* 0x000fe200078ec0ff */
[C---:B------:R-:W-:Y:S02]  /*ee20*/  FMUL.FTZ R3, R2.reuse, R13 ;  /* 0x0000000d02037220 */ /* 0x040fe40000410000 */
[-C--:B------:R-:W-:Y:S02]  /*ee30*/  FMUL.FTZ R2, R2, R5.reuse ;  /* 0x0000000502027220 */ /* 0x080fe40000410000 */
[----:B------:R-:W-:Y:S01]  /*ee40*/  FFMA.FTZ R9, R0, R5, -R3 ;  /* 0x0000000500097223 */ /* 0x000fe20000010803 */
[----:B------:R-:W-:Y:S01]  /*ee50*/  SHF.L.U32 R3, R6, 0x10, RZ ;  /* 0x0000001006037819 */ /* 0x000fe200000006ff */
[----:B------:R-:W-:Y:S01]  /*ee60*/  FFMA.FTZ R14, R0, R13, R2 ;  /* 0x0000000d000e7223 */ /* 0x000fe20000010002 */
[----:B------:R-:W-:-:S02]  /*ee70*/  PRMT R0, R98, 0x5410, R8 ;  /* 0x0000541062007816 */ /* 0x000fc40000000008 */
[----:B------:R-:W-:Y:S01]  /*ee80*/  PRMT R2, R98, 0x5432, R4 ;  /* 0x0000543262027816 */ /* 0x000fe20000000004 */
[----:B------:R-:W-:Y:S01]  /*ee90*/  IMAD.U32 R4, R10, 0x10000, RZ ;  /* 0x000100000a047824 */ /* 0x000fe200078e00ff */
[----:B------:R-:W-:Y:S01]  /*eea0*/  F2FP.BF16.PACK_AB R9, R9, R23 ;  /* 0x000000170909723e */ /* 0x000fe200000010ff */
[----:B------:R-:W-:Y:S02]  /*eeb0*/  IMAD.U32 R12, R0, 0x10000, RZ ;  /* 0x00010000000c7824 */ /* 0x000fe400078e00ff */
[----:B------:R-:W-:Y:S02]  /*eec0*/  IMAD.U32 R8, R2, 0x10000, RZ ;  /* 0x0001000002087824 */ /* 0x000fe400078e00ff */
[C---:B------:R-:W-:Y:S02]  /*eed0*/  FMUL.FTZ R5, R3.reuse, R12 ;  /* 0x0000000c03057220 */ /* 0x040fe40000410000 */
[-C--:B------:R-:W-:Y:S02]  /*eee0*/  FMUL.FTZ R3, R3, R8.reuse ;  /* 0x0000000803037220 */ /* 0x080fe40000410000 */
[----:B------:R-:W-:Y:S01]  /*eef0*/  FFMA.FTZ R13, R4, R8, -R5 ;  /* 0x00000008040d7223 */ /* 0x000fe20000010805 */
[----:B------:R-:W-:Y:S01]  /*ef00*/  LOP3.LUT R5, R2, 0xffff0000, RZ, 0xc0, !PT ;  /* 0xffff000002057812 */ /* 0x000fe200078ec0ff */
[----:B------:R-:W-:Y:S01]  /*ef10*/  FFMA.FTZ R12, R4, R12, R3 ;  /* 0x0000000c040c7223 */ /* 0x000fe20000010003 */
[----:B------:R-:W-:-:S02]  /*ef20*/  LOP3.LUT R4, R0, 0xffff0000, RZ, 0xc0, !PT ;  /* 0xffff000000047812 */ /* 0x000fc400078ec0ff */
[----:B------:R-:W-:Y:S02]  /*ef30*/  LOP3.LUT R0, R6, 0xffff0000, RZ, 0xc0, !PT ;  /* 0xffff000006007812 */ /* 0x000fe400078ec0ff */
[----:B------:R-:W-:Y:S02]  /*ef40*/  LOP3.LUT R2, R10, 0xffff0000, RZ, 0xc0, !PT ;  /* 0xffff00000a027812 */ /* 0x000fe400078ec0ff */
[----:B------:R-:W-:Y:S01]  /*ef50*/  F2FP.BF16.PACK_AB R8, R18, R25 ;  /* 0x000000191208723e */ /* 0x000fe200000010ff */
[CC--:B------:R-:W-:Y:S02]  /*ef60*/  FMUL.FTZ R3, R0.reuse, R4.reuse ;  /* 0x0000000400037220 */ /* 0x0c0fe40000410000 */
[-C--:B------:R-:W-:Y:S02]  /*ef70*/  FMUL.FTZ R0, R0, R5.reuse ;  /* 0x0000000500007220 */ /* 0x080fe40000410000 */
[----:B------:R-:W-:Y:S01]  /*ef80*/  FFMA.FTZ R10, R2, R5, -R3 ;  /* 0x00000005020a7223 */ /* 0x000fe20000010803 */
[----:B------:R-:W-:Y:S01]  /*ef90*/  LOP3.LUT R5, R16, 0xffff0000, RZ, 0xc0, !PT ;  /* 0xffff000010057812 */ /* 0x000fe200078ec0ff */
[----:B------:R-:W-:Y:S01]  /*efa0*/  FFMA.FTZ R6, R2, R4, R0 ;  /* 0x0000000402067223 */ /* 0x000fe20000010000 */
[----:B------:R-:W-:-:S02]  /*efb0*/  LOP3.LUT R2, R7, 0xffff0000, RZ, 0xc0, !PT ;  /* 0xffff000007027812 */ /* 0x000fc400078ec0ff */
[----:B------:R-:W-:Y:S02]  /*efc0*/  LOP3.LUT R4, R17, 0xffff0000, RZ, 0xc0, !PT ;  /* 0xffff000011047812 */ /* 0x000fe400078ec0ff */
[----:B------:R-:W-:Y:S01]  /*efd0*/  LOP3.LUT R0, R11, 0xffff0000, RZ, 0xc0, !PT ;  /* 0xffff00000b007812 */ /* 0x000fe200078ec0ff */
[----:B------:R-:W-:Y:S01]  /*efe0*/  FMUL.FTZ R3, R2, R5 ;  /* 0x0000000502037220 */ /* 0x000fe20000410000 */
[----:B------:R-:W-:Y:S01]  /*eff0*/  F2FP.BF16.PACK_AB R10, R10, R13 ;  /* 0x0000000d0a0a723e */ /* 0x000fe200000010ff */
[----:B------:R-:W-:Y:S01]  /*f000*/  FMUL.FTZ R2, R2, R4 ;  /* 0x0000000402027220 */ /* 0x000fe20000410000 */
[----:B------:R-:W-:Y:S01]  /*f010*/  F2FP.BF16.PACK_AB R6, R6, R12 ;  /* 0x0000000c0606723e */ /* 0x000fe200000010ff */
[C---:B------:R-:W-:Y:S01]  /*f020*/  FFMA.FTZ R3, R0.reuse, R4, -R3 ;  /* 0x0000000400037223 */ /* 0x040fe20000010803 */
[----:B------:R-:W-:Y:S01]  /*f030*/  F2FP.BF16.PACK_AB R4, R15, R24 ;  /* 0x000000180f04723e */ /* 0x000fe200000010ff */
[----:B------:R-:W-:Y:S01]  /*f040*/  FFMA.FTZ R2, R0, R5, R2 ;  /* 0x0000000500027223 */ /* 0x000fe20000010002 */
[----:B------:R-:W-:-:S02]  /*f050*/  F2FP.BF16.PACK_AB R5, R14, R22 ;  /* 0x000000160e05723e */ /* 0x000fc400000010ff */
[----:B------:R-:W-:Y:S02]  /*f060*/  F2FP.BF16.PACK_AB R11, R3, R21 ;  /* 0x00000015030b723e */ /* 0x000fe400000010ff */
[----:B------:R-:W-:-:S03]  /*f070*/  F2FP.BF16.PACK_AB R7, R2, R19 ;  /* 0x000000130207723e */ /* 0x000fc600000010ff */
[----:B------:R1:W-:Y:S04]  /*f080*/  STS.128 [R26], R8 ;  /* 0x000000081a007388 */ /* 0x0003e80000000c00 */
[----:B------:R1:W-:Y:S02]  /*f090*/  STS.128 [R20+0x10080], R4 ;  /* 0x0100800414007388 */ /* 0x0003e40000000c00 */
.L_x_1384:
[----:B------:R-:W-:Y:S05]  /*f0a0*/  BSYNC B1 ;  /* 0x0000000000017941 */ /* 0x000fea0003800000 */
.L_x_1383:
        /* <DEDUP_REMOVED lines=24> */
[----:B-1----:R-:W-:Y:S01]  /*f230*/  IMAD.U32 R31, R14, 0x10000, RZ ;  /* 0x000100000e1f7824 */ /* 0x002fe200078e00ff */
        /* <DEDUP_REMOVED lines=94> */
.L_x_1390:
[----:B------:R-:W-:Y:S05]  /*f820*/  BSYNC B0 ;  /* 0x0000000000007941 */ /* 0x000fea0003800000 */
.L_x_1389:
        /* <DEDUP_REMOVED lines=107> */
.L_x_1388:
[----:B------:R-:W-:Y:S05]  /*fee0*/  BSYNC B1 ;  /* 0x0000000000017941 */ /* 0x000fea0003800000 */
.L_x_1387:
        /* <DEDUP_REMOVED lines=118> */
.L_x_1392:
[----:B------:R-:W-:Y:S05]  /*10650*/  BSYNC B0 ;  /* 0x0000000000007941 */ /* 0x000fea0003800000 */
.L_x_1391:
        /* <DEDUP_REMOVED lines=107> */
.L_x_1364:
[----:B------:R-:W-:Y:S05]  /*10d10*/  BSYNC B2 ;  /* 0x0000000000027941 */ /* 0x000fea0003800000 */
.L_x_1330:
[----:B------:R-:W-:Y:S01]  /*10d20*/  IMAD R0, R117, c[0x0][0x208], RZ ;  /* 0x0000820075007a24 */ /* 0x000fe200078e02ff */
[----:B------:R-:W-:-:S04]  /*10d30*/  DEPBAR.LE SB0, 0x0 ;  /* 0x000080000000791a */ /* 0x000fc80000000000 */
[----:B------:R-:W-:Y:S01]  /*10d40*/  IMAD.WIDE.U32 R2, R199, c[0x0][0x208], RZ ;  /* 0x00008200c7027a25 */ /* 0x000fe200078e00ff */
        /* <DEDUP_REMOVED lines=8> */
[----:B-1----:R-:W-:Y:S01]  /*10dd0*/  IMAD R4, R196, c[0x0][0x21c], R0 ;  /* 0x00008700c4047a24 */ /* 0x002fe200078e0200 */
[----:B------:R-:W-:Y:S01]  /*10de0*/  IADD3 R0, P0, R2, R212, RZ ;  /* 0x000000d402007210 */ /* 0x000fe20007f1e0ff */
[----:B------:R-:W-:-:S05]  /*10df0*/  IMAD R214, R214, c[0x0][0x214], R213 ;  /* 0x00008500d6d67a24 */ /* 0x000fca00078e02d5 */
[----:B------:R-:W-:Y:S01]  /*10e00*/  IADD3.X R2, R214, R3, R4, P0, !PT ;  /* 0x00000003d6027210 */ /* 0x000fe200007fe404 */
[----:B----4-:R-:W-:Y:S01]  /*10e10*/  LDSM.16.M88.4 R12, [R182] ;  /* 0x00000000b60c783b */ /* 0x010fe20000000200 */
[----:B------:R-:W-:-:S03]  /*10e20*/  LEA R3, P0, R0, c[0x0][0x1f8], 0x1 ;  /* 0x00007e0000037a11 */ /* 0x000fc600078008ff */
[----:B------:R-:W-:Y:S01]  /*10e30*/  LDSM.16.M88.4 R24, [R177] ;  /* 0x00000000b118783b */ /* 0x000fe20000000200 */
[----:B------:R-:W-:Y:S02]  /*10e40*/  LEA.HI.X R2, R0, c[0x0][0x1fc], R2, 0x1, P0 ;  /* 0x00007f0000027a11 */ /* 0x000fe400000f0c02 */
[----:B------:R-:W-:Y:S01]  /*10e50*/  R2P PR, R224, 0x6 ;  /* 0x00000006e0007804 */ /* 0x000fe20000000000 */
[----:B------:R-:W1:Y:S01]  /*10e60*/  SHFL.IDX PT, R0, R3, RZ, 0x181f ;  /* 0x00181fff03007589 */ /* 0x000e6200000e0000 */
[----:B------:R-:W-:-:S03]  /*10e70*/  ISETP.GT.AND P0, PT, R116, R208, PT ;  /* 0x000000d07400720c */ /* 0x000fc60003f04270 */
[----:B------:R-:W4:Y:S04]  /*10e80*/  SHFL.IDX PT, R2, R2, RZ, 0x181f ;  /* 0x00181fff02027589 */ /* 0x000f2800000e0000 */
[----:B------:R-:W-:Y:S04]  /*10e90*/  LDSM.16.M88.4 R8, [R183] ;  /* 0x00000000b708783b */ /* 0x000fe80000000200 */
[----:B------:R-:W-:Y:S01]  /*10ea0*/  @P1 IADD3 R186, R177, -0x20, RZ ;  /* 0xffffffe0b1ba1810 */ /* 0x000fe20007ffe0ff */
[----:B-----5:R-:W2:Y:S03]  /*10eb0*/  LDSM.16.M88.4 R36, [R177+0x800] ;  /* 0x00080000b124783b */ /* 0x020ea60000000200 */
[C---:B------:R-:W-:Y:S01]  /*10ec0*/  IADD3 R187, R186.reuse, 0x3000, RZ ;  /* 0x00003000babb7810 */ /* 0x040fe20007ffe0ff */
[----:B------:R-:W3:Y:S01]  /*10ed0*/  LDSM.16.M88.4 R28, [R186] ;  /* 0x00000000ba1c783b */ /* 0x000ee20000000200 */
[----:B------:R-:W-:-:S02]  /*10ee0*/  IADD3 R189, R186, 0x1000, RZ ;  /* 0x00001000babd7810 */ /* 0x000fc40007ffe0ff */
[C---:B------:R-:W-:Y:S01]  /*10ef0*/  IADD3 R188, R186.reuse, 0x1800, RZ ;  /* 0x00001800babc7810 */ /* 0x040fe20007ffe0ff */
[----:B------:R-:W3:Y:S01]  /*10f00*/  LDSM.16.M88.4 R56, [R186+0x800] ;  /* 0x00080000ba38783b */ /* 0x000ee20000000200 */
[----:B------:R-:W-:Y:S02]  /*10f10*/  IADD3 R191, R186, 0x2000, RZ ;  /* 0x00002000babf7810 */ /* 0x000fe40007ffe0ff */
[-C--:B-1----:R-:W-:Y:S02]  /*10f20*/  LEA R18, P1, R197, R0.reuse, 0x1 ;  /* 0x00000000c5127211 */ /* 0x082fe400078208ff */
[-C--:B------:R-:W-:Y:S02]  /*10f30*/  LEA R4, P4, R132, R0.reuse, 0x1 ;  /* 0x0000000084047211 */ /* 0x080fe400078808ff */
[----:B------:R-:W-:Y:S02]  /*10f40*/  LEA R16, P3, R201, R0, 0x1 ;  /* 0x00000000c9107211 */ /* 0x000fe400078608ff */
[----:B----4-:R-:W-:-:S02]  /*10f50*/  LEA.HI.X R19, R197, R2, R206, 0x1, P1 ;  /* 0x00000002c5137211 */ /* 0x010fc400008f0cce */
[----:B------:R-:W-:Y:S01]  /*10f60*/  LEA R6, P1, R198, R0, 0x1 ;  /* 0x00000000c6067211 */ /* 0x000fe200078208ff */
[----:B------:R-:W-:Y:S01]  /*10f70*/  IMAD.MOV.U32 R0, RZ, RZ, 0x40 ;  /* 0x00000040ff007424 */ /* 0x000fe200078e00ff */
[CC--:B------:R-:W-:Y:S02]  /*10f80*/  LEA.HI.X R5, R132.reuse, R2.reuse, R133, 0x1, P4 ;  /* 0x0000000284057211 */ /* 0x0c0fe400020f0c85 */
[-C--:B------:R-:W-:Y:S01]  /*10f90*/  LEA.HI.X R17, R201, R2.reuse, R204, 0x1, P3 ;  /* 0x00000002c9117211 */ /* 0x080fe200018f0ccc */
[----:B------:R-:W-:Y:S01]  /*10fa0*/  HMMA.16816.F32.BF16 R20, R12, R24, RZ ;  /* 0x000000180c14723c */ /* 0x000fe200000418ff */
[----:B------:R-:W-:Y:S02]  /*10fb0*/  ISETP.GE.OR P4, PT, R132, c[0x0][0x1d4], !P0 ;  /* 0x0000750084007a0c */ /* 0x000fe40004786670 */
[----:B------:R-:W-:Y:S02]  /*10fc0*/  LEA.HI.X R7, R198, R2, R205, 0x1, P1 ;  /* 0x00000002c6077211 */ /* 0x000fe400008f0ccd */
[----:B------:R-:W-:-:S02]  /*10fd0*/  ISETP.GE.OR P3, PT, R137, c[0x0][0x1d4], !P0 ;  /* 0x0000750089007a0c */ /* 0x000fc40004766670 */
[----:B------:R-:W-:Y:S01]  /*10fe0*/  ISETP.GE.OR P1, PT, R197, c[0x0][0x1d4], !P0 ;  /* 0x00007500c5007a0c */ /* 0x000fe20004726670 */
[C---:B------:R-:W-:Y:S01]  /*10ff0*/  HMMA.16816.F32.BF16 R24, R12.reuse, R26, RZ ;  /* 0x0000001a0c18723c */ /* 0x040fe200000418ff */
[----:B------:R-:W-:Y:S02]  /*11000*/  ISETP.GE.OR P0, PT, R198, c[0x0][0x1d4], !P0 ;  /* 0x00007500c6007a0c */ /* 0x000fe40004706670 */
[----:B------:R-:W-:Y:S02]  /*11010*/  SEL R0, R0, 0xffffffc0, !P2 ;  /* 0xffffffc000007807 */ /* 0x000fe40005000000 */
[C---:B------:R-:W-:Y:S01]  /*11020*/  IADD3 R190, R186.reuse, 0x2800, RZ ;  /* 0x00002800babe7810 */ /* 0x040fe20007ffe0ff */
[----:B------:R-:W-:Y:S01]  /*11030*/  @!PT LDS RZ, [RZ] ;  /* 0x00000000fffff984 */ /* 0x000fe20000000800 */
[----:B------:R-:W-:Y:S01]  /*11040*/  @!PT LDS RZ, [RZ] ;  /* 0x00000000fffff984 */ /* 0x000fe20000000800 */
[----:B------:R-:W-:Y:S01]  /*11050*/  @!PT LDS RZ, [RZ] ;  /* 0x00000000fffff984 */ /* 0x000fe20000000800 */
[----:B------:R1:W-:Y:S01]  /*11060*/  LDGSTS.E.BYPASS.LTC128B.128 [R194+0x8080], [R4.64], !P4 ;  /* 0x0808000004c27fae */ /* 0x0003e2000e101d48 */
[C---:B------:R-:W-:Y:S01]  /*11070*/  IADD3 R192, R186.reuse, 0x3800, RZ ;  /* 0x00003800bac07810 */ /* 0x040fe20007ffe0ff */
[--C-:B------:R-:W-:Y:S01]  /*11080*/  IMAD.IADD R176, R177, 0x1, R0.reuse ;  /* 0x00000001b1b07824 */ /* 0x100fe200078e0200 */
[----:B--2---:R-:W-:Y:S01]  /*11090*/  HMMA.16816.F32.BF16 R32, R12, R36, RZ ;  /* 0x000000240c20723c */ /* 0x004fe200000418ff */
[----:B------:R2:W-:Y:S01]  /*110a0*/  LDGSTS.E.BYPASS.LTC128B.128 [R194+0x9080], [R16.64], !P3 ;  /* 0x0908000010c27fae */ /* 0x0005e2000d901d48 */
[----:B------:R-:W-:Y:S01]  /*110b0*/  IMAD.IADD R159, R187, 0x1, R0 ;  /* 0x00000001bb9f7824 */ /* 0x000fe200078e0200 */
[----:B------:R-:W-:-:S02]  /*110c0*/  IADD3 R193, R186, 0x800, RZ ;  /* 0x00000800bac17810 */ /* 0x000fc40007ffe0ff */
[----:B------:R2:W-:Y:S03]  /*110d0*/  LDGSTS.E.BYPASS.LTC128B.128 [R194+0xa080], [R18.64], !P1 ;  /* 0x0a08000012c27fae */ /* 0x0005e6000c901d48 */
[----:B---3--:R-:W-:Y:S01]  /*110e0*/  HMMA.16816.F32.BF16 R20, R8, R28, R20 ;  /* 0x0000001c0814723c */ /* 0x008fe20000041814 */
[----:B------:R1:W-:Y:S01]  /*110f0*/  LDGSTS.E.BYPASS.LTC128B.128 [R194+0xb080], [R6.64], !P0 ;  /* 0x0b08000006c27fae */ /* 0x0003e2000c101d48 */
[----:B------:R-:W-:-:S03]  /*11100*/  ISETP.GT.AND P0, PT, R111, R210, PT ;  /* 0x000000d26f00720c */ /* 0x000fc60003f04270 */
[----:B------:R-:W-:Y:S03]  /*11110*/  LDSM.16.M88.4 R40, [R176] ;  /* 0x00000000b028783b */ /* 0x000fe60000000200 */
[----:B------:R-:W-:Y:S01]  /*11120*/  HMMA.16816.F32.BF16 R28, R8, R30, R24 ;  /* 0x0000001e081c723c */ /* 0x000fe20000041818 */
[----:B------:R-:W-:Y:S04]  /*11130*/  LDSM.16.M88.4 R44, [R159+-0x3000] ;  /* 0xffd000009f2c783b */ /* 0x000fe80000000200 */
[----:B------:R-:W-:Y:S03]  /*11140*/  LDSM.16.M88.4 R48, [R176+0x800] ;  /* 0x00080000b030783b */ /* 0x000fe60000000200 */
[----:B------:R-:W-:Y:S01]  /*11150*/  HMMA.16816.F32.BF16 R36, R12, R38, RZ ;  /* 0x000000260c24723c */ /* 0x000fe200000418ff */
[----:B------:R-:W-:Y:S04]  /*11160*/  LDSM.16.M88.4 R24, [R182+0x4000] ;  /* 0x00400000b618783b */ /* 0x000fe80000000200 */
[----:B------:R-:W-:Y:S03]  /*11170*/  LDSM.16.M88.4 R64, [R177+0x1000] ;  /* 0x00100000b140783b */ /* 0x000fe60000000200 */
[C---:B------:R-:W-:Y:S01]  /*11180*/  HMMA.16816.F32.BF16 R32, R8.reuse, R56, R32 ;  /* 0x000000380820723c */ /* 0x040fe20000041820 */
[----:B--2---:R-:W-:Y:S04]  /*11190*/  LDSM.16.M88.4 R16, [R184] ;  /* 0x00000000b810783b */ /* 0x004fe80000000200 */
[----:B-1----:R-:W1:Y:S04]  /*111a0*/  LDSM.16.M88.4 R4, [R185] ;  /* 0x00000000b904783b */ /* 0x002e680000000200 */
[----:B------:R-:W2:Y:S04]  /*111b0*/  LDSM.16.M88.4 R52, [R159+-0x2800] ;  /* 0xffd800009f34783b */ /* 0x000ea80000000200 */
[----:B------:R-:W-:Y:S03]  /*111c0*/  LDSM.16.M88.4 R68, [R189] ;  /* 0x00000000bd44783b */ /* 0x000fe60000000200 */
[----:B------:R-:W-:Y:S01]  /*111d0*/  HMMA.16816.F32.BF16 R36, R8, R58, R36 ;  /* 0x0000003a0824723c */ /* 0x000fe20000041824 */
[----:B------:R-:W-:Y:S04]  /*111e0*/  LDSM.16.M88.4 R60, [R176+0x1000] ;  /* 0x00100000b03c783b */ /* 0x000fe80000000200 */
[----:B------:R-:W-:Y:S04]  /*111f0*/  LDSM.16.M88.4 R56, [R188] ;  /* 0x00000000bc38783b */ /* 0x000fe80000000200 */
[----:B------:R-:W-:Y:S04]  /*11200*/  LDSM.16.M88.4 R72, [R159+-0x2000] ;  /* 0xffe000009f48783b */ /* 0x000fe80000000200 */
[----:B------:R-:W0:Y:S01]  /*11210*/  LDGDEPBAR ;  /* 0x00000000000079af */ /* 0x000e220000000000 */
[C---:B-1----:R-:W-:Y:S08]  /*11220*/  HMMA.16816.F32.BF16 R20, R4.reuse, R40, R20 ;  /* 0x000000280414723c */ /* 0x042ff00000041814 */
[C---:B------:R-:W-:Y:S01]  /*11230*/  HMMA.16816.F32.BF16 R12, R4.reuse, R42, R28 ;  /* 0x0000002a040c723c */ /* 0x040fe2000004181c */
[----:B------:R-:W1:Y:S07]  /*11240*/  LDSM.16.M88.4 R28, [R183+0x4000] ;  /* 0x00400000b71c783b */ /* 0x000e6e0000000200 */
[----:B------:R-:W-:Y:S08]  /*11250*/  HMMA.16816.F32.BF16 R32, R4, R48, R32 ;  /* 0x000000300420723c */ /* 0x000ff00000041820 */
[C---:B------:R-:W-:Y:S08]  /*11260*/  HMMA.16816.F32.BF16 R20, R16.reuse, R44, R20 ;  /* 0x0000002c1014723c */ /* 0x040ff00000041814 */
[----:B------:R-:W-:Y:S01]  /*11270*/  HMMA.16816.F32.BF16 R12, R16, R46, R12 ;  /* 0x0000002e100c723c */ /* 0x000fe2000004180c */
[----:B------:R-:W3:Y:S07]  /*11280*/  LDSM.16.M88.4 R44, [R177+0x1800] ;  /* 0x00180000b12c783b */ /* 0x000eee0000000200 */
[----:B------:R-:W-:Y:S01]  /*11290*/  HMMA.16816.F32.BF16 R40, R4, R50, R36 ;  /* 0x000000320428723c */ /* 0x000fe20000041824 */
[----:B------:R-:W-:Y:S07]  /*112a0*/  LDSM.16.M88.4 R48, [R176+0x1800] ;  /* 0x00180000b030783b */ /* 0x000fee0000000200 */
[----:B------:R-:W-:Y:S01]  /*112b0*/  HMMA.16816.F32.BF16 R8, R24, R64, R20 ;  /* 0x000000401808723c */ /* 0x000fe20000041814 */
[----:B------:R-:W4:Y:S07]  /*112c0*/  LDSM.16.M88.4 R20, [R185+0x4000] ;  /* 0x00400000b914783b */ /* 0x000f2e0000000200 */
[----:B--2---:R-:W-:Y:S08]  /*112d0*/  HMMA.16816.F32.BF16 R36, R16, R52, R32 ;  /* 0x000000341024723c */ /* 0x004ff00000041820 */
[----:B------:R-:W-:Y:S01]  /*112e0*/  HMMA.16816.F32.BF16 R32, R24, R66, R12 ;  /* 0x000000421820723c */ /* 0x000fe2000004180c */
[----:B------:R-:W2:Y:S04]  /*112f0*/  LDSM.16.M88.4 R12, [R184+0x4000] ;  /* 0x00400000b80c783b */ /* 0x000ea80000000200 */
[----:B------:R-:W-:Y:S03]  /*11300*/  LDSM.16.M88.4 R64, [R177+0x2000] ;  /* 0x00200000b140783b */ /* 0x000fe60000000200 */
[----:B-1----:R-:W-:Y:S01]  /*11310*/  HMMA.16816.F32.BF16 R4, R28, R68, R8 ;  /* 0x000000441c04723c */ /* 0x002fe20000041808 */
[----:B------:R-:W1:Y:S07]  /*11320*/  LDSM.16.M88.4 R8, [R182+0x8000] ;  /* 0x00800000b608783b */ /* 0x000e6e0000000200 */
[----:B------:R-:W-:Y:S01]  /*11330*/  HMMA.16816.F32.BF16 R40, R16, R54, R40 ;  /* 0x000000361028723c */ /* 0x000fe20000041828 */
[----:B------:R-:W-:Y:S07]  /*11340*/  LDSM.16.M88.4 R52, [R177+0x2800] ;  /* 0x00280000b134783b */ /* 0x000fee0000000200 */
[----:B---3--:R-:W-:Y:S08]  /*11350*/  HMMA.16816.F32.BF16 R36, R24, R44, R36 ;  /* 0x0000002c1824723c */ /* 0x008ff00000041824 */
[----:B------:R-:W-:Y:S01]  /*11360*/  HMMA.16816.F32.BF16 R16, R28, R70, R32 ;  /* 0x000000461c10723c */ /* 0x000fe20000041820 */
[----:B------:R-:W-:Y:S07]  /*11370*/  LDSM.16.M88.4 R68, [R176+0x2000] ;  /* 0x00200000b044783b */ /* 0x000fee0000000200 */
[----:B----4-:R-:W-:Y:S08]  /*11380*/  HMMA.16816.F32.BF16 R4, R20, R60, R4 ;  /* 0x0000003c1404723c */ /* 0x010ff00000041804 */
[----:B------:R-:W-:Y:S01]  /*11390*/  HMMA.16816.F32.BF16 R40, R24, R46, R40 ;  /* 0x0000002e1828723c */ /* 0x000fe20000041828 */
[----:B------:R-:W3:Y:S07]  /*113a0*/  LDSM.16.M88.4 R44, [R159+-0x1800] ;  /* 0xffe800009f2c783b */ /* 0x000eee0000000200 */
[----:B------:R-:W-:Y:S08]  /*113b0*/  HMMA.16816.F32.BF16 R32, R28, R56, R36 ;  /* 0x000000381c20723c */ /* 0x000ff00000041824 */
[----:B------:R-:W-:Y:S01]  /*113c0*/  HMMA.16816.F32.BF16 R24, R20, R62, R16 ;  /* 0x0000003e1418723c */ /* 0x000fe20000041810 */
[----:B------:R-:W-:Y:S07]  /*113d0*/  LDSM.16.M88.4 R60, [R191] ;  /* 0x00000000bf3c783b */ /* 0x000fee0000000200 */
[----:B--2---:R-:W-:Y:S01]  /*113e0*/  HMMA.16816.F32.BF16 R16, R12, R72, R4 ;  /* 0x000000480c10723c */ /* 0x004fe20000041804 */
[----:B------:R-:W2:Y:S07]  /*113f0*/  LDSM.16.M88.4 R4, [R183+0x8000] ;  /* 0x00800000b704783b */ /* 0x000eae0000000200 */
        /* <DEDUP_REMOVED lines=10> */
[----:B---3--:R-:W-:Y:S08]  /*114a0*/  HMMA.16816.F32.BF16 R32, R12, R44, R32 ;  /* 0x0000002c0c20723c */ /* 0x008ff00000041820 */
[----:B------:R-:W-:Y:S01]  /*114b0*/  HMMA.16816.F32.BF16 R28, R8, R66, R28 ;  /* 0x00000042081c723c */ /* 0x000fe2000004181c */
[----:B------:R-:W-:Y:S07]  /*114c0*/  LDSM.16.M88.4 R64, [R187] ;  /* 0x00000000bb40783b */ /* 0x000fee0000000200 */
[----:B--2---:R-:W-:Y:S08]  /*114d0*/  HMMA.16816.F32.BF16 R16, R4, R60, R16 ;  /* 0x0000003c0410723c */ /* 0x004ff00000041810 */
        /* <DEDUP_REMOVED lines=78> */
[----:B------:R-:W-:Y:S02]  /*119c0*/  IMAD R2, R111, 0x20, R223 ;  /* 0x000000206f027824 */ /* 0x000fe400078e02df */
[----:B------:R-:W-:-:S03]  /*119d0*/  IMAD.MOV.U32 R196, RZ, RZ, RZ ;  /* 0x000000ffffc47224 */ /* 0x000fc600078e00ff */
[----:B------:R-:W-:-:S05]  /*119e0*/  IADD3 R2, R2, -0x20, R211 ;  /* 0xffffffe002027810 */ /* 0x000fca0007ffe0d3 */
        /* <DEDUP_REMOVED lines=25> */
.L_x_1492:
[----:B------:R-:W-:Y:S05]  /*11b80*/  BRA.DIV ~URZ, `(.L_x_1396) ;  /* 0x0000bf627f007947 */ /* 0x000fea000b800000 */
[----:B-1----:R1:W3:Y:S02]  /*11b90*/  SHFL.IDX PT, R0, R5, RZ, 0x181f ;  /* 0x00181fff05007589 */ /* 0x0022e400000e0000 */
.L_x_1493:
        /* <DEDUP_REMOVED lines=19> */
.L_x_1394:
[----:B--234-:R-:W-:Y:S05]  /*11cd0*/  BSYNC B0 ;  /* 0x0000000000007941 */ /* 0x01cfea0003800000 */
.L_x_1393:
[----:B-1----:R-:W-:Y:S01]  /*11ce0*/  IMAD.MOV.U32 R0, RZ, RZ, c[0x0][0x2c4] ;  /* 0x0000b100ff007624 */ /* 0x002fe200078e00ff */
[----:B------:R-:W0:Y:S01]  /*11cf0*/  LDGDEPBAR ;  /* 0x00000000000079af */ /* 0x000e220000000000 */
[----:B------:R-:W-:Y:S01]  /*11d00*/  IMAD.MOV.U32 R2, RZ, RZ, -0x20 ;  /* 0xffffffe0ff027424 */ /* 0x000fe200078e00ff */
[----:B------:R-:W-:Y:S02]  /*11d10*/  IADD3 R6, -R229, R116, RZ ;  /* 0x00000074e5067210 */ /* 0x000fe40007ffe1ff */
[----:B------:R-:W-:Y:S01]  /*11d20*/  ISETP.NE.AND P0, PT, R0, 0x1, PT ;  /* 0x000000010000780c */ /* 0x000fe20003f05270 */
[----:B------:R-:W-:Y:S01]  /*11d30*/  IMAD R2, R111, R2, 0x1 ;  /* 0x000000016f027424 */ /* 0x000fe200078e0202 */
[----:B------:R-:W-:-:S05]  /*11d40*/  IADD3 R0, R230, R225, RZ ;  /* 0x000000e1e6007210 */ /* 0x000fca0007ffe0ff */
[----:B------:R-:W-:-:S06]  /*11d50*/  IMAD.MOV.U32 R4, RZ, RZ, R0 ;  /* 0x000000ffff047224 */ /* 0x000fcc00078e0000 */
[----:B------:R-:W-:Y:S01]  /*11d60*/  @P0 IMAD.HI.U32 R3, R0, c[0x0][0x2c8], RZ ;  /* 0x0000b20000030a27 */ /* 0x000fe200078e00ff */
[----:B------:R-:W-:-:S04]  /*11d70*/  IADD3 R0, -R229, R2, R227 ;  /* 0x00000002e5007210 */ /* 0x000fc80007ffe1e3 */
[----:B------:R-:W-:Y:S02]  /*11d80*/  @P0 SHF.R.U32.HI R4, RZ, c[0x0][0x2cc], R3 ;  /* 0x0000b300ff040a19 */ /* 0x000fe40000011603 */
[----:B------:R-:W-:Y:S01]  /*11d90*/  IADD3 R5, R0, -R228, RZ ;  /* 0x800000e400057210 */ /* 0x000fe20007ffe0ff */
[----:B------:R-:W-:Y:S05]  /*11da0*/  BRA.DIV ~URZ, `(.L_x_1397) ;  /* 0x0000bda27f007947 */ /* 0x000fea000b800000 */
[----:B------:R1:W2:Y:S02]  /*11db0*/  SHFL.IDX PT, R0, R4, RZ, 0x1c1f ;  /* 0x001c1fff04007589 */ /* 0x0002a400000e0000 */
.L_x_1494:
[----:B--2---:R-:W-:-:S05]  /*11dc0*/  IMAD.IADD R0, R5, 0x1, R0 ;  /* 0x0000000105007824 */ /* 0x004fca00078e0200 */
[----:B------:R-:W-:-:S04]  /*11dd0*/  IMNMX R0, R6, R0, PT ;  /* 0x0000000006007217 */ /* 0x000fc80003800200 */
[C---:B------:R-:W-:Y:S02]  /*11de0*/  ISETP.GT.AND P1, PT, R0.reuse, RZ, PT ;  /* 0x000000ff0000720c */ /* 0x040fe40003f24270 */
[C---:B------:R-:W-:Y:S02]  /*11df0*/  ISETP.GT.AND P0, PT, R0.reuse, 0x1, PT ;  /* 0x000000010000780c */ /* 0x040fe40003f04270 */
[C---:B------:R-:W-:Y:S02]  /*11e00*/  ISETP.GT.AND P3, PT, R0.reuse, 0x8, PT ;  /* 0x000000080000780c */ /* 0x040fe40003f64270 */
[----:B------:R-:W-:Y:S02]  /*11e10*/  ISETP.GT.AND P5, PT, R0, 0x9, PT ;  /* 0x000000090000780c */ /* 0x000fe40003fa4270 */
[----:B------:R-:W-:Y:S02]  /*11e20*/  FSEL R10, R36, -INF , P1 ;  /* 0xff800000240a7808 */ /* 0x000fe40000800000 */
[----:B------:R-:W-:-:S02]  /*11e30*/  FSEL R11, R29, -INF , P0 ;  /* 0xff8000001d0b7808 */ /* 0x000fc40000000000 */
[C---:B------:R-:W-:Y:S02]  /*11e40*/  ISETP.GT.AND P4, PT, R0.reuse, 0x10, PT ;  /* 0x000000100000780c */ /* 0x040fe40003f84270 */
[C---:B------:R-:W-:Y:S02]  /*11e50*/  ISETP.GT.AND P2, PT, R0.reuse, 0x11, PT ;  /* 0x000000110000780c */ /* 0x040fe40003f44270 */
[C---:B------:R-:W-:Y:S02]  /*11e60*/  ISETP.GT.AND P1, PT, R0.reuse, 0x18, PT ;  /* 0x000000180000780c */ /* 0x040fe40003f24270 */
[----:B------:R-:W-:Y:S02]  /*11e70*/  ISETP.GT.AND P0, PT, R0, 0x19, PT ;  /* 0x000000190000780c */ /* 0x000fe40003f04270 */
[----:B------:R-:W-:Y:S02]  /*11e80*/  FSEL R12, R26, -INF , P3 ;  /* 0xff8000001a0c7808 */ /* 0x000fe40001800000 */
[----:B------:R-:W-:-:S02]  /*11e90*/  FSEL R13, R24, -INF , P5 ;  /* 0xff800000180d7808 */ /* 0x000fc40002800000 */
[----:B------:R-:W-:Y:S02]  /*11ea0*/  FSEL R14, R18, -INF , P4 ;  /* 0xff800000120e7808 */ /* 0x000fe40002000000 */
[----:B------:R-:W-:Y:S02]  /*11eb0*/  FSEL R23, R17, -INF , P2 ;  /* 0xff80000011177808 */ /* 0x000fe40001000000 */
        /* <DEDUP_REMOVED lines=10> */
[----:B--2---:R-:W-:-:S05]  /*11f60*/  IMAD.IADD R0, R5, 0x1, R0 ;  /* 0x0000000105007824 */ /* 0x004fca00078e0200 */
[----:B------:R-:W-:-:S04]  /*11f70*/  IMNMX R0, R6, R0, PT ;  /* 0x0000000006007217 */ /* 0x000fc80003800200 */
[C---:B------:R-:W-:Y:S02]  /*11f80*/  ISETP.GT.AND P1, PT, R0.reuse, RZ, PT ;  /* 0x000000ff0000720c */ /* 0x040fe40003f24270 */
[C---:B------:R-:W-:Y:S02]  /*11f90*/  ISETP.GT.AND P0, PT, R0.reuse, 0x1, PT ;  /* 0x000000010000780c */ /* 0x040fe40003f04270 */
[----:B------:R-:W-:Y:S02]  /*11fa0*/  ISETP.GT.AND P2, PT, R0, 0x8, PT ;  /* 0x000000080000780c */ /* 0x000fe40003f44270 */
[----:B------:R-:W-:Y:S02]  /*11fb0*/  FSEL R6, R30, -INF , P1 ;  /* 0xff8000001e067808 */ /* 0x000fe40000800000 */
[----:B------:R-:W-:Y:S02]  /*11fc0*/  FSEL R7, R28, -INF , P0 ;  /* 0xff8000001c077808 */ /* 0x000fe40000000000 */
        /* <DEDUP_REMOVED lines=15> */
[----:B------:R-:W-:Y:S02]  /*120c0*/  FMNMX.FTZ R0, R26, R2, !PT ;  /* 0x000000021a007209 */ /* 0x000fe40007810000 */
        /* <DEDUP_REMOVED lines=8> */
[----:B-1----:R1:W3:Y:S01]  /*12150*/  SHFL.BFLY PT, R4, R5, 0x1, 0x1f ;  /* 0x0c201f0005047f89 */ /* 0x0022e200000e0000 */
[----:B--2---:R-:W-:-:S05]  /*12160*/  FMNMX.FTZ R134, R0, R3, !PT ;  /* 0x0000000300867209 */ /* 0x004fca0007810000 */
.L_x_1495:
[C---:B------:R-:W-:Y:S01]  /*12170*/  FMUL.FTZ R2, R134.reuse, c[0x0][0x2d0] ;  /* 0x0000b40086027a20 */ /* 0x040fe20000410000 */
[----:B------:R-:W-:Y:S01]  /*12180*/  FSETP.NEU.FTZ.AND P0, PT, R134, -INF , PT ;  /* 0xff8000008600780b */ /* 0x000fe20003f1d000 */
[----:B------:R-:W-:Y:S01]  /*12190*/  WARPSYNC 0xffffffff ;  /* 0xffffffff00007948 */ /* 0x000fe20003800000 */
[----:B-1-3--:R-:W-:Y:S01]  /*121a0*/  FMNMX.FTZ R5, R4, R5, !PT ;  /* 0x0000000504057209 */ /* 0x00afe20007810000 */
        /* <DEDUP_REMOVED lines=11> */
[----:B------:R-:W-:Y:S04]  /*12260*/  LDSM.16.MT88.4 R36, [R180] ;  /* 0x00000000b424783b */ /* 0x000fe80000004200 */
[----:B------:R-:W-:Y:S01]  /*12270*/  LDSM.16.MT88.4 R40, [R178+0x1000] ;  /* 0x00100000b228783b */ /* 0x000fe20000004200 */
[----:B------:R2:W-:Y:S03]  /*12280*/  MUFU.EX2 R119, R3 ;  /* 0x0000000300777308 */ /* 0x0005e60000000800 */
[----:B------:R-:W-:Y:S04]  /*12290*/  LDSM.16.MT88.4 R52, [R180+0x800] ;  /* 0x00080000b434783b */ /* 0x000fe80000004200 */
[----:B------:R-:W-:Y:S01]  /*122a0*/  LDSM.16.MT88.4 R56, [R181+0x1000] ;  /* 0x00100000b538783b */ /* 0x000fe20000004200 */
[----:B-1----:R-:W-:-:S03]  /*122b0*/  FFMA.FTZ R0, R11, c[0x0][0x2d0], -R2 ;  /* 0x0000b4000b007a23 */ /* 0x002fc60000010802 */
[----:B------:R-:W-:Y:S01]  /*122c0*/  LDSM.16.MT88.4 R16, [R179] ;  /* 0x00000000b310783b */ /* 0x000fe20000004200 */
        /* <DEDUP_REMOVED lines=10> */
[----:B------:R-:W-:Y:S04]  /*12370*/  LDSM.16.MT88.4 R64, [R180+0x1000] ;  /* 0x00100000b440783b */ /* 0x000fe80000004200 */
[----:B------:R-:W-:Y:S04]  /*12380*/  LDSM.16.MT88.4 R80, [R180+0x1800] ;  /* 0x00180000b450783b */ /* 0x000fe80000004200 */
[----:B------:R-:W4:Y:S04]  /*12390*/  LDSM.16.MT88.4 R84, [R179+0x2000] ;  /* 0x00200000b354783b */ /* 0x000f280000004200 */
        /* <DEDUP_REMOVED lines=9> */
[----:B------:R-:W-:Y:S04]  /*12430*/  LDSM.16.MT88.4 R48, [R179+0x1800] ;  /* 0x00180000b330783b */ /* 0x000fe80000004200 */
[----:B------:R-:W-:Y:S04]  /*12440*/  LDSM.16.MT88.4 R88, [R181+0x2000] ;  /* 0x00200000b558783b */ /* 0x000fe80000004200 */
[----:B------:R-:W3:Y:S01]  /*12450*/  LDSM.16.MT88.4 R104, [R178+0x3000] ;  /* 0x00300000b268783b */ /* 0x000ee20000004200 */
[----:B--2---:R-:W-:-:S04]  /*12460*/  FFMA.FTZ R3, R7, c[0x0][0x2d0], -R0 ;  /* 0x0000b40007037a23 */ /* 0x004fc80000010800 */
[----:B------:R2:W5:Y:S02]  /*12470*/  MUFU.EX2 R4, R3 ;  /* 0x0000000300047308 */ /* 0x0005640000000800 */
[----:B--2---:R-:W-:Y:S01]  /*12480*/  FFMA.FTZ R3, R9, c[0x0][0x2d0], -R0 ;  /* 0x0000b40009037a23 */ /* 0x004fe20000010800 */
[----:B-----5:R-:W-:-:S05]  /*12490*/  F2FP.BF16.PACK_AB R9, R4, R6 ;  /* 0x000000060409723e */ /* 0x020fca00000010ff */
[----:B------:R2:W-:Y:S02]  /*124a0*/  MUFU.EX2 R116, R3 ;  /* 0x0000000300747308 */ /* 0x0005e40000000800 */
[----:B--2---:R-:W-:Y:S01]  /*124b0*/  FFMA.FTZ R3, R8, c[0x0][0x2d0], -R0 ;  /* 0x0000b40008037a23 */ /* 0x004fe20000010800 */
[----:B------:R-:W-:-:S05]  /*124c0*/  F2FP.BF16.PACK_AB R8, R108, R110 ;  /* 0x0000006e6c08723e */ /* 0x000fca00000010ff */
        /* <DEDUP_REMOVED lines=9> */
[----:B------:R-:W-:Y:S03]  /*12560*/  MUFU.EX2 R125, R3 ;  /* 0x00000003007d7308 */ /* 0x000fe60000000800 */
[C---:B------:R-:W-:Y:S05]  /*12570*/  HMMA.16816.F32.BF16 R144, R8.reuse, R16, RZ ;  /* 0x000000100890723c */ /* 0x040fea00000418ff */
[----:B------:R1:W2:Y:S03]  /*12580*/  MUFU.EX2 R203, R2 ;  /* 0x0000000200cb7308 */ /* 0x0002a60000000800 */
[C---:B------:R-:W-:Y:S08]  /*12590*/  HMMA.16816.F32.BF16 R16, R8.reuse, R18, RZ ;  /* 0x000000120810723c */ /* 0x040ff000000418ff */
[----:B------:R-:W-:Y:S01]  /*125a0*/  HMMA.16816.F32.BF16 R44, R8, R60, RZ ;  /* 0x0000003c082c723c */ /* 0x000fe200000418ff */
[----:B-1----:R-:W-:Y:S01]  /*125b0*/  FFMA.FTZ R2, R21, c[0x0][0x2d0], -R0 ;  /* 0x0000b40015027a23 */ /* 0x002fe20000010800 */
[----:B--2---:R-:W-:-:S06]  /*125c0*/  F2FP.BF16.PACK_AB R130, R203, R125 ;  /* 0x0000007dcb82723e */ /* 0x004fcc00000010ff */
[C---:B----4-:R-:W-:Y:S01]  /*125d0*/  HMMA.16816.F32.BF16 R76, R8.reuse, R84, RZ ;  /* 0x00000054084c723c */ /* 0x050fe200000418ff */
[----:B------:R1:W-:Y:S07]  /*125e0*/  MUFU.EX2 R3, R2 ;  /* 0x0000000200037308 */ /* 0x0003ee0000000800 */
[C---:B---3--:R-:W-:Y:S08]  /*125f0*/  HMMA.16816.F32.BF16 R100, R8.reuse, R104, RZ ;  /* 0x000000680864723c */ /* 0x048ff000000418ff */
[----:B------:R-:W-:Y:S01]  /*12600*/  HMMA.16816.F32.BF16 R104, R8, R106, RZ ;  /* 0x0000006a0868723c */ /* 0x000fe200000418ff */
[----:B-1----:R-:W-:-:S04]  /*12610*/  FFMA.FTZ R2, R20, c[0x0][0x2d0], -R0 ;  /* 0x0000b40014027a23 */ /* 0x002fc80000010800 */
[----:B------:R1:W2:Y:S02]  /*12620*/  MUFU.EX2 R117, R2 ;  /* 0x0000000200757308 */ /* 0x0002a40000000800 */
[--C-:B-1----:R-:W-:Y:S01]  /*12630*/  FFMA.FTZ R2, R22, c[0x0][0x2d0], -R0.reuse ;  /* 0x0000b40016027a23 */ /* 0x102fe20000010800 */
[----:B--2---:R-:W-:Y:S01]  /*12640*/  F2FP.BF16.PACK_AB R129, R117, R3 ;  /* 0x000000037581723e */ /* 0x004fe200000010ff */
[----:B------:R-:W-:Y:S01]  /*12650*/  FFMA.FTZ R0, R25, c[0x0][0x2d0], -R0 ;  /* 0x0000b40019007a23 */ /* 0x000fe20000010800 */
[C---:B------:R-:W-:Y:S03]  /*12660*/  HMMA.16816.F32.BF16 R20, R8.reuse, R28, RZ ;  /* 0x0000001c0814723c */ /* 0x040fe600000418ff */
[----:B------:R1:W-:Y:S05]  /*12670*/  MUFU.EX2 R126, R2 ;  /* 0x00000002007e7308 */ /* 0x0003ea0000000800 */
[C---:B------:R-:W-:Y:S03]  /*12680*/  HMMA.16816.F32.BF16 R24, R8.reuse, R30, RZ ;  /* 0x0000001e0818723c */ /* 0x040fe600000418ff */
[----:B------:R-:W2:Y:S05]  /*12690*/  MUFU.EX2 R202, R0 ;  /* 0x0000000000ca7308 */ /* 0x000eaa0000000800 */
[----:B------:R-:W-:Y:S01]  /*126a0*/  HMMA.16816.F32.BF16 R28, R8, R36, RZ ;  /* 0x00000024081c723c */ /* 0x000fe200000418ff */
[----:B-1----:R-:W-:-:S04]  /*126b0*/  FADD.FTZ R2, R6, R4 ;  /* 0x0000000406027221 */ /* 0x002fc80000010000 */
[----:B------:R-:W-:Y:S01]  /*126c0*/  FADD.FTZ R2, R116, R2 ;  /* 0x0000000274027221 */ /* 0x000fe20000010000 */
[----:B--2---:R-:W-:Y:S01]  /*126d0*/  F2FP.BF16.PACK_AB R131, R202, R126 ;  /* 0x0000007eca83723e */ /* 0x004fe200000010ff */
        /* <DEDUP_REMOVED lines=12> */
[C---:B------:R-:W-:Y:S03]  /*127a0*/  HMMA.16816.F32.BF16 R20, R128.reuse, R32, R20 ;  /* 0x000000208014723c */ /* 0x040fe60000041814 */
[----:B------:R-:W-:Y:S02]  /*127b0*/  FADD.FTZ R203, R203, R0 ;  /* 0x00000000cbcb7221 */ /* 0x000fe40000010000 */
[----:B------:R-:W-:Y:S02]  /*127c0*/  FADD.FTZ R0, R126, R2 ;  /* 0x000000027e007221 */ /* 0x000fe40000010000 */
[----:B------:R-:W-:Y:S01]  /*127d0*/  @P1 IMAD.HI.U32 R2, R225, c[0x0][0x2c8], RZ ;  /* 0x0000b200e1021a27 */ /* 0x000fe200078e00ff */
[----:B------:R-:W-:Y:S03]  /*127e0*/  HMMA.16816.F32.BF16 R24, R128, R34, R24 ;  /* 0x000000228018723c */ /* 0x000fe60000041818 */
[----:B------:R-:W-:Y:S01]  /*127f0*/  FADD.FTZ R202, R202, R0 ;  /* 0x00000000caca7221 */ /* 0x000fe20000010000 */
[----:B------:R-:W-:-:S02]  /*12800*/  MOV R0, R225 ;  /* 0x000000e100007202 */ /* 0x000fc40000000f00 */
[----:B------:R-:W-:Y:S02]  /*12810*/  @P1 SHF.R.U32.HI R0, RZ, c[0x0][0x2cc], R2 ;  /* 0x0000b300ff001a19 */ /* 0x000fe40000011602 */
[----:B------:R-:W-:Y:S02]  /*12820*/  HMMA.16816.F32.BF16 R32, R8, R38, RZ ;  /* 0x000000260820723c */ /* 0x000fe400000418ff */
[----:B------:R-:W-:-:S04]  /*12830*/  IADD3 R0, R0, R227, -R228 ;  /* 0x000000e300007210 */ /* 0x000fc80007ffe8e4 */
[----:B------:R-:W-:Y:S02]  /*12840*/  SHF.R.S32.HI R2, RZ, 0x1f, R0 ;  /* 0x0000001fff027819 */ /* 0x000fe40000011400 */
[----:B------:R-:W-:Y:S02]  /*12850*/  HMMA.16816.F32.BF16 R36, R8, R40, RZ ;  /* 0x000000280824723c */ /* 0x000fe400000418ff */
[----:B------:R-:W-:-:S04]  /*12860*/  LEA.HI R0, R2, R0, RZ, 0x5 ;  /* 0x0000000002007211 */ /* 0x000fc800078f28ff */
[----:B------:R-:W-:Y:S02]  /*12870*/  SHF.R.S32.HI R0, RZ, 0x5, R0 ;  /* 0x00000005ff007819 */ /* 0x000fe40000011400 */
[----:B------:R-:W-:Y:S02]  /*12880*/  HMMA.16816.F32.BF16 R40, R8, R42, RZ ;  /* 0x0000002a0828723c */ /* 0x000fe400000418ff */
[----:B------:R-:W-:-:S04]  /*12890*/  IMNMX R209, R210, R0, !PT ;  /* 0x00000000d2d17217 */ /* 0x000fc80007800200 */
[----:B------:R-:W-:Y:S02]  /*128a0*/  ISETP.GE.AND P0, PT, R195, R209, PT ;  /* 0x000000d1c300720c */ /* 0x000fe40003f06270 */
        /* <DEDUP_REMOVED lines=10> */
[----:B------:R-:W-:Y:S08]  /*12950*/  HMMA.16816.F32.BF16 R72, R8, R74, RZ ;  /* 0x0000004a0848723c */ /* 0x000ff000000418ff */
[C---:B------:R-:W-:Y:S08]  /*12960*/  HMMA.16816.F32.BF16 R144, R128.reuse, R140, R144 ;  /* 0x0000008c8090723c */ /* 0x040ff00000041890 */
        /* <DEDUP_REMOVED lines=44> */
[----:B------:R-:W-:Y:S03]  /*12c30*/  @!UPT UIADD3 URZ, URZ, URZ, URZ ;  /* 0x0000003f3f3ff290 */ /* 0x000fe6000fffe03f */
[----:B------:R-:W-:Y:S11]  /*12c40*/  @!P0 BRA `(.L_x_1399) ;  /* 0x0000270000008947 */ /* 0x000ff60003800000 */
[----:B------:R-:W-:Y:S02]  /*12c50*/  MOV R136, R5 ;  /* 0x0000000500887202 */ /* 0x000fe40000000f00 */
[----:B------:R-:W-:-:S07]  /*12c60*/  MOV R135, R134 ;  /* 0x0000008600877202 */ /* 0x000fce0000000f00 */
.L_x_1410:
        /* <DEDUP_REMOVED lines=12> */
[C---:B------:R-:W-:Y:S01]  /*12d30*/  IMAD.WIDE.U32 R2, R199.reuse, c[0x0][0x208], RZ ;  /* 0x00008200c7027a25 */ /* 0x040fe200078e00ff */
[----:B------:R-:W-:Y:S05]  /*12d40*/  SHF.R.S32.HI R0, RZ, 0x1f, R199 ;  /* 0x0000001fff007819 */ /* 0x000fea00000114c7 */
[----:B------:R-:W-:Y:S04]  /*12d50*/  IMAD R0, R0, c[0x0][0x208], RZ ;  /* 0x0000820000007a24 */ /* 0x000fe800078e02ff */
[----:B------:R-:W-:Y:S05]  /*12d60*/  IMAD R0, R199, c[0x0][0x20c], R0 ;  /* 0x00008300c7007a24 */ /* 0x000fea00078e0200 */
[----:B------:R-:W-:Y:S02]  /*12d70*/  IADD3 R3, R3, R0, RZ ;  /* 0x0000000003037210 */ /* 0x000fe40007ffe0ff */
[----:B------:R-:W-:Y:S03]  /*12d80*/  SHF.R.S32.HI R0, RZ, 0x1f, R196 ;  /* 0x0000001fff007819 */ /* 0x000fe600000114c4 */
        /* <DEDUP_REMOVED lines=9> */
.L_x_1496:
[----:B------:R-:W-:-:S05]  /*12e20*/  BRA.DIV ~URZ, `(.L_x_1403) ;  /* 0x0000b1827f007947 */ /* 0x000fca000b800000 */
[----:B----4-:R4:W3:Y:S02]  /*12e30*/  SHFL.IDX PT, R0, R5, RZ, 0x181f ;  /* 0x00181fff05007589 */ /* 0x0108e400000e0000 */
.L_x_1497:
        /* <DEDUP_REMOVED lines=20> */
.L_x_1401:
[----:B------:R-:W-:Y:S05]  /*12f80*/  BSYNC B0 ;  /* 0x0000000000007941 */ /* 0x000fea0003800000 */
.L_x_1400:
        /* <DEDUP_REMOVED lines=175> */
.L_x_1498:
[----:B------:R-:W-:-:S05]  /*13a80*/  BRA.DIV ~URZ, `(.L_x_1407) ;  /* 0x0000a5e27f007947 */ /* 0x000fca000b800000 */
[----:B-1----:R1:W3:Y:S02]  /*13a90*/  SHFL.IDX PT, R0, R5, RZ, 0x181f ;  /* 0x00181fff05007589 */ /* 0x0022e400000e0000 */
.L_x_1499:
        /* <DEDUP_REMOVED lines=20> */
.L_x_1405:
[----:B--234-:R-:W-:Y:S05]  /*13be0*/  BSYNC B0 ;  /* 0x0000000000007941 */ /* 0x01cfea0003800000 */
.L_x_1404:
[----:B-1----:R-:W-:Y:S01]  /*13bf0*/  IMAD.MOV.U32 R0, RZ, RZ, c[0x0][0x2c4] ;  /* 0x0000b100ff007624 */ /* 0x002fe200078e00ff */
[----:B------:R-:W0:Y:S01]  /*13c00*/  LDGDEPBAR ;  /* 0x00000000000079af */ /* 0x000e220000000000 */
[----:B------:R-:W-:Y:S03]  /*13c10*/  IMAD.IADD R4, R230, 0x1, R225 ;  /* 0x00000001e6047824 */ /* 0x000fe600078e02e1 */
[----:B------:R-:W-:Y:S11]  /*13c20*/  ISETP.NE.AND P0, PT, R0, 0x1, PT ;  /* 0x000000010000780c */ /* 0x000ff60003f05270 */
[----:B------:R-:W-:Y:S02]  /*13c30*/  @!UPT UIADD3 URZ, URZ, URZ, URZ ;  /* 0x0000003f3f3ff290 */ /* 0x000fe4000fffe03f */
[----:B------:R-:W-:Y:S05]  /*13c40*/  @P0 IMAD.HI.U32 R0, R4, c[0x0][0x2c8], RZ ;  /* 0x0000b20004000a27 */ /* 0x000fea00078e00ff */
[----:B------:R-:W-:Y:S02]  /*13c50*/  @P0 SHF.R.U32.HI R4, RZ, c[0x0][0x2cc], R0 ;  /* 0x0000b300ff040a19 */ /* 0x000fe40000011600 */
[----:B------:R-:W-:Y:S05]  /*13c60*/  MOV R0, 0x1 ;  /* 0x0000000100007802 */ /* 0x000fea0000000f00 */
[----:B------:R-:W-:Y:S05]  /*13c70*/  IMAD R0, R195, -0x20, R0 ;  /* 0xffffffe0c3007824 */ /* 0x000fea00078e0200 */
[----:B------:R-:W-:Y:S04]  /*13c80*/  IADD3 R0, R227, R0, -R229 ;  /* 0x00000000e3007210 */ /* 0x000fe80007ffe8e5 */
[----:B------:R-:W-:Y:S01]  /*13c90*/  IADD3 R5, R0, -R228, RZ ;  /* 0x800000e400057210 */ /* 0x000fe20007ffe0ff */
[----:B------:R-:W-:-:S05]  /*13ca0*/  BRA.DIV ~URZ, `(.L_x_1408) ;  /* 0x0000a4227f007947 */ /* 0x000fca000b800000 */
[----:B------:R1:W2:Y:S02]  /*13cb0*/  SHFL.IDX PT, R0, R4, RZ, 0x1c1f ;  /* 0x001c1fff04007589 */ /* 0x0002a400000e0000 */
.L_x_1500:
[----:B--2---:R-:W-:Y:S05]  /*13cc0*/  IMAD.IADD R0, R5, 0x1, R0 ;  /* 0x0000000105007824 */ /* 0x004fea00078e0200 */
[C---:B------:R-:W-:Y:S02]  /*13cd0*/  ISETP.GT.AND P1, PT, R0.reuse, RZ, PT ;  /* 0x000000ff0000720c */ /* 0x040fe40003f24270 */
[C---:B------:R-:W-:Y:S02]  /*13ce0*/  ISETP.GT.AND P0, PT, R0.reuse, 0x1, PT ;  /* 0x000000010000780c */ /* 0x040fe40003f04270 */
[C---:B------:R-:W-:Y:S02]  /*13cf0*/  ISETP.GT.AND P3, PT, R0.reuse, 0x8, PT ;  /* 0x000000080000780c */ /* 0x040fe40003f64270 */
[----:B------:R-:W-:Y:S02]  /*13d00*/  ISETP.GT.AND P5, PT, R0, 0x9, PT ;  /* 0x000000090000780c */ /* 0x000fe40003fa4270 */
[----:B------:R-:W-:Y:S02]  /*13d10*/  FSEL R6, R172, -INF , P1 ;  /* 0xff800000ac067808 */ /* 0x000fe40000800000 */
[C---:B------:R-:W-:Y:S02]  /*13d20*/  ISETP.GT.AND P4, PT, R0.reuse, 0x10, PT ;  /* 0x000000100000780c */ /* 0x040fe40003f84270 */
[----:B------:R-:W-:Y:S02]  /*13d30*/  FSEL R17, R161, -INF , P0 ;  /* 0xff800000a1117808 */ /* 0x000fe40000000000 */
[C---:B------:R-:W-:Y:S02]  /*13d40*/  ISETP.GT.AND P2, PT, R0.reuse, 0x11, PT ;  /* 0x000000110000780c */ /* 0x040fe40003f44270 */
[C---:B------:R-:W-:Y:S02]  /*13d50*/  ISETP.GT.AND P1, PT, R0.reuse, 0x18, PT ;  /* 0x000000180000780c */ /* 0x040fe40003f24270 */
[----:B------:R-:W-:Y:S02]  /*13d60*/  ISETP.GT.AND P0, PT, R0, 0x19, PT ;  /* 0x000000190000780c */ /* 0x000fe40003f04270 */
[----:B------:R-:W-:Y:S02]  /*13d70*/  FSEL R16, R160, -INF , P3 ;  /* 0xff800000a0107808 */ /* 0x000fe40001800000 */
[----:B------:R-:W-:Y:S02]  /*13d80*/  FSEL R15, R134, -INF , P5 ;  /* 0xff800000860f7808 */ /* 0x000fe40002800000 */
[----:B------:R-:W-:Y:S02]  /*13d90*/  FSEL R14, R10, -INF , P4 ;  /* 0xff8000000a0e7808 */ /* 0x000fe40002000000 */
[----:B------:R-:W-:Y:S02]  /*13da0*/  FSEL R13, R9, -INF , P2 ;  /* 0xff800000090d7808 */ /* 0x000fe40001000000 */
[----:B------:R-:W-:Y:S02]  /*13db0*/  FSEL R12, R8, -INF , P1 ;  /* 0xff800000080c7808 */ /* 0x000fe40000800000 */
[----:B------:R-:W-:Y:S01]  /*13dc0*/  FSEL R11, R11, -INF , P0 ;  /* 0xff8000000b0b7808 */ /* 0x000fe20000000000 */
[----:B------:R-:W-:-:S05]  /*13dd0*/  BRA.DIV ~URZ, `(.L_x_1409) ;  /* 0x0000a3527f007947 */ /* 0x000fca000b800000 */
[----:B------:R-:W2:Y:S02]  /*13de0*/  SHFL.IDX PT, R0, R4, 0x1, 0x1c1f ;  /* 0x003c1f0004007f89 */ /* 0x000ea400000e0000 */
        /* <DEDUP_REMOVED lines=24> */
[----:B------:R-:W-:Y:S05]  /*13f70*/  FMNMX.FTZ R0, R11, R0, !PT ;  /* 0x000000000b007209 */ /* 0x000fea0007810000 */
[----:B------:R-:W2:Y:S02]  /*13f80*/  SHFL.BFLY PT, R2, R0, 0x2, 0x1f ;  /* 0x0c401f0000027f89 */ /* 0x000ea400000e0000 */
[----:B--2---:R-:W-:Y:S05]  /*13f90*/  FMNMX.FTZ R0, R2, R0, !PT ;  /* 0x0000000002007209 */ /* 0x004fea0007810000 */
[----:B------:R-:W2:Y:S02]  /*13fa0*/  SHFL.BFLY PT, R2, R0, 0x1, 0x1f ;  /* 0x0c201f0000027f89 */ /* 0x000ea400000e0000 */
[----:B--2---:R-:W-:Y:S02]  /*13fb0*/  FMNMX.FTZ R134, R0, R2, !PT ;  /* 0x0000000200867209 */ /* 0x004fe40007810000 */
        /* <DEDUP_REMOVED lines=8> */
[----:B------:R-:W2:Y:S02]  /*14040*/  SHFL.BFLY PT, R2, R0, 0x2, 0x1f ;  /* 0x0c401f0000027f89 */ /* 0x000ea400000e0000 */
[----:B-12---:R-:W-:Y:S05]  /*14050*/  FMNMX.FTZ R4, R0, R2, !PT ;  /* 0x0000000200047209 */ /* 0x006fea0007810000 */
[----:B------:R1:W2:Y:S02]  /*14060*/  SHFL.BFLY PT, R0, R4, 0x1, 0x1f ;  /* 0x0c201f0004007f89 */ /* 0x0002a400000e0000 */
.L_x_1501:
        /* <DEDUP_REMOVED lines=10> */
[--C-:B------:R-:W-:Y:S02]  /*14110*/  FFMA.FTZ R170, R12, c[0x0][0x2d0], -R2.reuse ;  /* 0x0000b4000caa7a23 */ /* 0x100fe40000010802 */
[--C-:B------:R-:W-:Y:S01]  /*14120*/  FFMA.FTZ R17, R17, c[0x0][0x2d0], -R2.reuse ;  /* 0x0000b40011117a23 */ /* 0x100fe20000010802 */
[----:B------:R-:W-:Y:S01]  /*14130*/  MUFU.EX2 R12, R6 ;  /* 0x00000006000c7308 */ /* 0x000fe20000000800 */
[--C-:B------:R-:W-:Y:S02]  /*14140*/  FFMA.FTZ R169, R11, c[0x0][0x2d0], -R2.reuse ;  /* 0x0000b4000ba97a23 */ /* 0x100fe40000010802 */
[--C-:B-1----:R-:W-:Y:S02]  /*14150*/  FFMA.FTZ R4, R16, c[0x0][0x2d0], -R2.reuse ;  /* 0x0000b40010047a23 */ /* 0x102fe40000010802 */
[--C-:B------:R-:W-:Y:S02]  /*14160*/  FFMA.FTZ R172, R14, c[0x0][0x2d0], -R2.reuse ;  /* 0x0000b4000eac7a23 */ /* 0x100fe40000010802 */
[--C-:B------:R-:W-:Y:S02]  /*14170*/  FFMA.FTZ R15, R15, c[0x0][0x2d0], -R2.reuse ;  /* 0x0000b4000f0f7a23 */ /* 0x100fe40000010802 */
[----:B------:R-:W-:Y:S01]  /*14180*/  FFMA.FTZ R171, R13, c[0x0][0x2d0], -R2 ;  /* 0x0000b4000dab7a23 */ /* 0x000fe20000010802 */
[----:B------:R-:W-:Y:S10]  /*14190*/  MUFU.EX2 R0, R0 ;  /* 0x0000000000007308 */ /* 0x000ff40000000800 */
[----:B------:R-:W1:Y:S10]  /*141a0*/  MUFU.EX2 R11, R17 ;  /* 0x00000011000b7308 */ /* 0x000e740000000800 */
[----:B------:R2:W-:Y:S10]  /*141b0*/  MUFU.EX2 R13, R4 ;  /* 0x00000004000d7308 */ /* 0x0005f40000000800 */
[----:B------:R-:W3:Y:S01]  /*141c0*/  MUFU.EX2 R15, R15 ;  /* 0x0000000f000f7308 */ /* 0x000ee20000000800 */
[----:B--2---:R-:W-:Y:S05]  /*141d0*/  FMUL.FTZ R4, R3, c[0x0][0x2d0] ;  /* 0x0000b40003047a20 */ /* 0x004fea0000410000 */
[----:B------:R-:W-:Y:S05]  /*141e0*/  FSEL R4, R4, RZ, P0 ;  /* 0x000000ff04047208 */ /* 0x000fea0000000000 */
[----:B------:R-:W-:Y:S01]  /*141f0*/  FFMA.FTZ R135, R19, c[0x0][0x2d0], -R4 ;  /* 0x0000b40013877a23 */ /* 0x000fe20000010804 */
[----:B-1----:R-:W-:Y:S01]  /*14200*/  F2FP.BF16.PACK_AB R160, R11, R12 ;  /* 0x0000000c0ba0723e */ /* 0x002fe200000010ff */
[C---:B------:R-:W-:Y:S01]  /*14210*/  FFMA.FTZ R2, R0.reuse, R203, R12 ;  /* 0x000000cb00027223 */ /* 0x040fe2000001000c */
[----:B---3--:R-:W-:Y:S01]  /*14220*/  F2FP.BF16.PACK_AB R162, R15, R13 ;  /* 0x0000000d0fa2723e */ /* 0x008fe200000010ff */
[C---:B------:R-:W-:Y:S02]  /*14230*/  FMUL.FTZ R16, R0.reuse, R140 ;  /* 0x0000008c00107220 */ /* 0x040fe40000410000 */
[----:B------:R-:W-:Y:S01]  /*14240*/  FADD.FTZ R6, R11, R2 ;  /* 0x000000020b067221 */ /* 0x000fe20000010000 */
[----:B------:R-:W-:Y:S01]  /*14250*/  FSEL R2, R3, RZ, P0 ;  /* 0x000000ff03027208 */ /* 0x000fe20000000000 */
[----:B------:R-:W-:Y:S01]  /*14260*/  FMUL.FTZ R17, R0, R141 ;  /* 0x0000008d00117220 */ /* 0x000fe20000410000 */
[----:B------:R-:W-:Y:S01]  /*14270*/  ISETP.GT.AND P0, PT, R195, R209, PT ;  /* 0x000000d1c300720c */ /* 0x000fe20003f04270 */
[----:B------:R-:W-:Y:S01]  /*14280*/  FFMA.FTZ R11, R161, c[0x0][0x2d0], -R4 ;  /* 0x0000b400a10b7a23 */ /* 0x000fe20000010804 */
[----:B------:R-:W-:Y:S01]  /*14290*/  IADD3 R195, R195, -0x1, RZ ;  /* 0xffffffffc3c37810 */ /* 0x000fe20007ffe0ff */
[----:B------:R-:W-:Y:S02]  /*142a0*/  FADD.FTZ R2, -R2, R136 ;  /* 0x0000008802027221 */ /* 0x000fe40000010100 */
[--C-:B------:R-:W-:Y:S02]  /*142b0*/  FFMA.FTZ R136, R18, c[0x0][0x2d0], -R4.reuse ;  /* 0x0000b40012887a23 */ /* 0x100fe40000010804 */
[----:B------:R-:W-:Y:S02]  /*142c0*/  FMUL.FTZ R2, R2, c[0x0][0x2d0] ;  /* 0x0000b40002027a20 */ /* 0x000fe40000410000 */
[--C-:B------:R-:W-:Y:S01]  /*142d0*/  FFMA.FTZ R166, R10, c[0x0][0x2d0], -R4.reuse ;  /* 0x0000b4000aa67a23 */ /* 0x100fe20000010804 */
[----:B------:R-:W-:Y:S01]  /*142e0*/  MUFU.EX2 R173, R136 ;  /* 0x0000008800ad7308 */ /* 0x000fe20000000800 */
[--C-:B------:R-:W-:Y:S02]  /*142f0*/  FFMA.FTZ R165, R9, c[0x0][0x2d0], -R4.reuse ;  /* 0x0000b40009a57a23 */ /* 0x100fe40000010804 */
[--C-:B------:R-:W-:Y:S02]  /*14300*/  FFMA.FTZ R167, R8, c[0x0][0x2d0], -R4.reuse ;  /* 0x0000b40008a77a23 */ /* 0x100fe40000010804 */
[--C-:B------:R-:W-:Y:S02]  /*14310*/  FFMA.FTZ R5, R5, c[0x0][0x2d0], -R4.reuse ;  /* 0x0000b40005057a23 */ /* 0x100fe40000010804 */
[----:B------:R-:W-:Y:S02]  /*14320*/  FFMA.FTZ R168, R7, c[0x0][0x2d0], -R4 ;  /* 0x0000b40007a87a23 */ /* 0x000fe40000010804 */
[----:B------:R-:W-:Y:S01]  /*14330*/  FADD.FTZ R4, R13, R6 ;  /* 0x000000060d047221 */ /* 0x000fe20000010000 */
[----:B------:R-:W1:Y:S01]  /*14340*/  MUFU.EX2 R2, R2 ;  /* 0x0000000200027308 */ /* 0x000e620000000800 */
[C---:B------:R-:W-:Y:S02]  /*14350*/  FMUL.FTZ R13, R0.reuse, R145 ;  /* 0x00000091000d7220 */ /* 0x040fe40000410000 */
[----:B------:R-:W-:Y:S02]  /*14360*/  FADD.FTZ R164, R15, R4 ;  /* 0x000000040fa47221 */ /* 0x000fe40000010000 */
        /* <DEDUP_REMOVED lines=9> */
[----:B------:R3:W4:Y:S01]  /*14400*/  MUFU.EX2 R161, R5 ;  /* 0x0000000500a17308 */ /* 0x0007220000000800 */
[C---:B------:R-:W-:Y:S02]  /*14410*/  FMUL.FTZ R28, R0.reuse, R28 ;  /* 0x0000001c001c7220 */ /* 0x040fe40000410000 */
[----:B------:R-:W-:Y:S02]  /*14420*/  FMUL.FTZ R29, R0, R29 ;  /* 0x0000001d001d7220 */ /* 0x000fe40000410000 */
[C---:B-1----:R-:W-:Y:S02]  /*14430*/  FMUL.FTZ R18, R2.reuse, R142 ;  /* 0x0000008e02127220 */ /* 0x042fe40000410000 */
[C---:B------:R-:W-:Y:S02]  /*14440*/  FMUL.FTZ R19, R2.reuse, R143 ;  /* 0x0000008f02137220 */ /* 0x040fe40000410000 */
[----:B------:R-:W1:Y:S01]  /*14450*/  LDSM.16.MT88.4 R140, [R178] ;  /* 0x00000000b28c783b */ /* 0x000e620000004200 */
[C---:B------:R-:W-:Y:S01]  /*14460*/  FMUL.FTZ R14, R2.reuse, R146 ;  /* 0x00000092020e7220 */ /* 0x040fe20000410000 */
[----:B------:R-:W-:Y:S01]  /*14470*/  MUFU.EX2 R144, R170 ;  /* 0x000000aa00907308 */ /* 0x000fe20000000800 */
[C---:B------:R-:W-:Y:S02]  /*14480*/  FMUL.FTZ R6, R2.reuse, R154 ;  /* 0x0000009a02067220 */ /* 0x040fe40000410000 */
[C---:B------:R-:W-:Y:S02]  /*14490*/  FMUL.FTZ R7, R2.reuse, R155 ;  /* 0x0000009b02077220 */ /* 0x040fe40000410000 */
[C---:B------:R-:W-:Y:S02]  /*144a0*/  FMUL.FTZ R10, R2.reuse, R150 ;  /* 0x00000096020a7220 */ /* 0x040fe40000410000 */
[C---:B--2---:R-:W-:Y:S02]  /*144b0*/  FMUL.FTZ R11, R2.reuse, R151 ;  /* 0x00000097020b7220 */ /* 0x044fe40000410000 */
[C---:B------:R-:W-:Y:S01]  /*144c0*/  FMUL.FTZ R15, R2.reuse, R147 ;  /* 0x00000093020f7220 */ /* 0x040fe20000410000 */
[----:B------:R-:W2:Y:S01]  /*144d0*/  MUFU.EX2 R146, R135 ;  /* 0x0000008700927308 */ /* 0x000ea20000000800 */
[----:B------:R-:W-:Y:S01]  /*144e0*/  FMUL.FTZ R22, R2, R22 ;  /* 0x0000001602167220 */ /* 0x000fe20000410000 */
[----:B------:R-:W-:Y:S01]  /*144f0*/  LDSM.16.MT88.4 R148, [R178+0x800] ;  /* 0x00080000b294783b */ /* 0x000fe20000004200 */
[----:B---3--:R-:W-:Y:S02]  /*14500*/  FMUL.FTZ R5, R0, R153 ;  /* 0x0000009900057220 */ /* 0x008fe40000410000 */
[----:B----4-:R-:W-:Y:S01]  /*14510*/  FFMA.FTZ R145, R2, R202, R161 ;  /* 0x000000ca02917223 */ /* 0x010fe200000100a1 */
[----:B------:R-:W-:Y:S01]  /*14520*/  F2FP.BF16.PACK_AB R161, R152, R161 ;  /* 0x000000a198a1723e */ /* 0x000fe200000010ff */
[C---:B------:R-:W-:Y:S02]  /*14530*/  FMUL.FTZ R23, R2.reuse, R23 ;  /* 0x0000001702177220 */ /* 0x040fe40000410000 */
[C---:B------:R-:W-:Y:S01]  /*14540*/  FMUL.FTZ R26, R2.reuse, R26 ;  /* 0x0000001a021a7220 */ /* 0x040fe20000410000 */
[----:B------:R-:W-:Y:S01]  /*14550*/  MUFU.EX2 R135, R172 ;  /* 0x000000ac00877308 */ /* 0x000fe20000000800 */
[C---:B------:R-:W-:Y:S02]  /*14560*/  FMUL.FTZ R27, R2.reuse, R27 ;  /* 0x0000001b021b7220 */ /* 0x040fe40000410000 */
[C---:B------:R-:W-:Y:S02]  /*14570*/  FMUL.FTZ R30, R2.reuse, R30 ;  /* 0x0000001e021e7220 */ /* 0x040fe40000410000 */
[----:B------:R-:W-:Y:S02]  /*14580*/  FMUL.FTZ R31, R2, R31 ;  /* 0x0000001f021f7220 */ /* 0x000fe40000410000 */
[C---:B------:R-:W-:Y:S02]  /*14590*/  FMUL.FTZ R32, R0.reuse, R32 ;  /* 0x0000002000207220 */ /* 0x040fe40000410000 */
[----:B------:R-:W-:Y:S01]  /*145a0*/  FMUL.FTZ R33, R0, R33 ;  /* 0x0000002100217220 */ /* 0x000fe20000410000 */
[----:B------:R-:W3:Y:S01]  /*145b0*/  MUFU.EX2 R136, R169 ;  /* 0x000000a900887308 */ /* 0x000ee20000000800 */
[C---:B------:R-:W-:Y:S02]  /*145c0*/  FMUL.FTZ R34, R2.reuse, R34 ;  /* 0x0000002202227220 */ /* 0x040fe40000410000 */
[----:B------:R-:W-:Y:S01]  /*145d0*/  FMUL.FTZ R35, R2, R35 ;  /* 0x0000002302237220 */ /* 0x000fe20000410000 */
[----:B--2---:R-:W-:Y:S01]  /*145e0*/  F2FP.BF16.PACK_AB R163, R173, R146 ;  /* 0x00000092ada3723e */ /* 0x004fe200000010ff */
[C---:B------:R-:W-:Y:S02]  /*145f0*/  FMUL.FTZ R36, R0.reuse, R36 ;  /* 0x0000002400247220 */ /* 0x040fe40000410000 */
[----:B------:R-:W-:Y:S02]  /*14600*/  FMUL.FTZ R37, R0, R37 ;  /* 0x0000002500257220 */ /* 0x000fe40000410000 */
[C---:B------:R-:W-:Y:S01]  /*14610*/  FMUL.FTZ R38, R2.reuse, R38 ;  /* 0x0000002602267220 */ /* 0x040fe20000410000 */
[----:B------:R3:W-:Y:S01]  /*14620*/  MUFU.EX2 R170, R166 ;  /* 0x000000a600aa7308 */ /* 0x0007e20000000800 */
[C---:B-1----:R-:W-:Y:S05]  /*14630*/  HMMA.16816.F32.BF16 R4, R160.reuse, R140, R4 ;  /* 0x0000008ca004723c */ /* 0x042fea0000041804 */
[----:B------:R-:W-:Y:S02]  /*14640*/  FMUL.FTZ R39, R2, R39 ;  /* 0x0000002702277220 */ /* 0x000fe40000410000 */
[C---:B------:R-:W-:Y:S01]  /*14650*/  FMUL.FTZ R40, R0.reuse, R40 ;  /* 0x0000002800287220 */ /* 0x040fe20000410000 */
[C---:B------:R-:W-:Y:S01]  /*14660*/  HMMA.16816.F32.BF16 R8, R160.reuse, R142, R8 ;  /* 0x0000008ea008723c */ /* 0x040fe20000041808 */
[----:B------:R-:W1:Y:S01]  /*14670*/  LDSM.16.MT88.4 R140, [R179] ;  /* 0x00000000b38c783b */ /* 0x000e620000004200 */
[----:B------:R-:W2:Y:S02]  /*14680*/  MUFU.EX2 R169, R165 ;  /* 0x000000a500a97308 */ /* 0x000ea40000000800 */
[----:B------:R-:W-:Y:S02]  /*14690*/  FMUL.FTZ R41, R0, R41 ;  /* 0x0000002900297220 */ /* 0x000fe40000410000 */
[C---:B------:R-:W-:Y:S02]  /*146a0*/  FMUL.FTZ R42, R2.reuse, R42 ;  /* 0x0000002a022a7220 */ /* 0x040fe40000410000 */
[----:B------:R-:W-:Y:S04]  /*146b0*/  FMUL.FTZ R43, R2, R43 ;  /* 0x0000002b022b7220 */ /* 0x000fe80000410000 */
[C---:B------:R-:W-:Y:S02]  /*146c0*/  FMUL.FTZ R44, R0.reuse, R44 ;  /* 0x0000002c002c7220 */ /* 0x040fe40000410000 */
[----:B------:R-:W-:Y:S01]  /*146d0*/  FMUL.FTZ R45, R0, R45 ;  /* 0x0000002d002d7220 */ /* 0x000fe20000410000 */
[----:B---3--:R-:W-:Y:S01]  /*146e0*/  F2FP.BF16.PACK_AB R166, R136, R144 ;  /* 0x0000009088a6723e */ /* 0x008fe200000010ff */
[C---:B------:R-:W-:Y:S02]  /*146f0*/  FMUL.FTZ R46, R2.reuse, R46 ;  /* 0x0000002e022e7220 */ /* 0x040fe40000410000 */
[----:B------:R-:W-:Y:S02]  /*14700*/  FMUL.FTZ R47, R2, R47 ;  /* 0x0000002f022f7220 */ /* 0x000fe40000410000 */
[C---:B------:R-:W-:Y:S02]  /*14710*/  FMUL.FTZ R48, R0.reuse, R48 ;  /* 0x0000003000307220 */ /* 0x040fe40000410000 */
[----:B------:R-:W-:Y:S02]  /*14720*/  FMUL.FTZ R49, R0, R49 ;  /* 0x0000003100317220 */ /* 0x000fe40000410000 */
[C---:B------:R-:W-:Y:S02]  /*14730*/  FMUL.FTZ R50, R2.reuse, R50 ;  /* 0x0000003202327220 */ /* 0x040fe40000410000 */
[----:B------:R-:W-:Y:S01]  /*14740*/  FMUL.FTZ R51, R2, R51 ;  /* 0x0000003302337220 */ /* 0x000fe20000410000 */
[----:B--2---:R-:W-:Y:S01]  /*14750*/  F2FP.BF16.PACK_AB R165, R169, R170 ;  /* 0x000000aaa9a5723e */ /* 0x004fe200000010ff */
        /* <DEDUP_REMOVED lines=81> */
[C---:B------:R-:W-:Y:S02]  /*14c70*/  FMUL.FTZ R123, R2.reuse, R123 ;  /* 0x0000007b027b7220 */ /* 0x040fe40000410000 */
[C---:B------:R-:W-:Y:S01]  /*14c80*/  FMUL.FTZ R126, R2.reuse, R126 ;  /* 0x0000007e027e7220 */ /* 0x040fe20000410000 */
[C---:B------:R-:W-:Y:S01]  /*14c90*/  HMMA.16816.F32.BF16 R40, R160.reuse, R142, R40 ;  /* 0x0000008ea028723c */ /* 0x040fe20000041828 */
[----:B------:R-:W1:Y:S03]  /*14ca0*/  LDSM.16.MT88.4 R140, [R179+0x1000] ;  /* 0x00100000b38c783b */ /* 0x000e660000004200 */
[C---:B------:R-:W-:Y:S02]  /*14cb0*/  FMUL.FTZ R127, R2.reuse, R127 ;  /* 0x0000007f027f7220 */ /* 0x040fe40000410000 */
[C---:B------:R-:W-:Y:S02]  /*14cc0*/  FMUL.FTZ R130, R2.reuse, R130 ;  /* 0x0000008202827220 */ /* 0x040fe40000410000 */
[----:B------:R-:W-:Y:S02]  /*14cd0*/  FMUL.FTZ R131, R2, R131 ;  /* 0x0000008302837220 */ /* 0x000fe40000410000 */
[----:B------:R-:W2:Y:S02]  /*14ce0*/  MUFU.EX2 R2, R171 ;  /* 0x000000ab00027308 */ /* 0x000ea40000000800 */
[C---:B------:R-:W-:Y:S02]  /*14cf0*/  FMUL.FTZ R124, R0.reuse, R124 ;  /* 0x0000007c007c7220 */ /* 0x040fe40000410000 */
[C---:B------:R-:W-:Y:S02]  /*14d00*/  FMUL.FTZ R125, R0.reuse, R125 ;  /* 0x0000007d007d7220 */ /* 0x040fe40000410000 */
[C---:B------:R-:W-:Y:S02]  /*14d10*/  FMUL.FTZ R128, R0.reuse, R128 ;  /* 0x0000008000807220 */ /* 0x040fe40000410000 */
[----:B------:R-:W-:Y:S02]  /*14d20*/  FMUL.FTZ R129, R0, R129 ;  /* 0x0000008100817220 */ /* 0x000fe40000410000 */
[----:B------:R-:W-:Y:S01]  /*14d30*/  FADD.FTZ R0, R135, R164 ;  /* 0x000000a487007221 */ /* 0x000fe20000010000 */
[C---:B--2---:R-:W-:Y:S03]  /*14d40*/  F2FP.BF16.PACK_AB R164, R2.reuse, R135 ;  /* 0x0000008702a4723e */ /* 0x044fe600000010ff */
[----:B------:R-:W-:Y:S01]  /*14d50*/  FADD.FTZ R0, R2, R0 ;  /* 0x0000000002007221 */ /* 0x000fe20000010000 */
[----:B------:R-:W-:Y:S01]  /*14d60*/  MUFU.EX2 R135, R168 ;  /* 0x000000a800877308 */ /* 0x000fe20000000800 */
[----:B------:R-:W-:Y:S02]  /*14d70*/  FADD.FTZ R2, R152, R145 ;  /* 0x0000009198027221 */ /* 0x000fe40000010000 */
[----:B------:R-:W-:Y:S01]  /*14d80*/  FADD.FTZ R0, R144, R0 ;  /* 0x0000000090007221 */ /* 0x000fe20000010000 */
[C---:B-1----:R-:W-:Y:S03]  /*14d90*/  HMMA.16816.F32.BF16 R44, R160.reuse, R140, R44 ;  /* 0x0000008ca02c723c */ /* 0x042fe6000004182c */
[----:B------:R-:W-:Y:S01]  /*14da0*/  FADD.FTZ R203, R136, R0 ;  /* 0x0000000088cb7221 */ /* 0x000fe20000010000 */
[-C--:B------:R-:W-:Y:S01]  /*14db0*/  MOV R136, R3.reuse ;  /* 0x0000000300887202 */ /* 0x080fe20000000f00 */
[----:B------:R-:W-:Y:S03]  /*14dc0*/  FADD.FTZ R0, R146, R2 ;  /* 0x0000000292007221 */ /* 0x000fe60000010000 */
[C---:B------:R-:W-:Y:S01]  /*14dd0*/  HMMA.16816.F32.BF16 R48, R160.reuse, R142, R48 ;  /* 0x0000008ea030723c */ /* 0x040fe20000041830 */
[----:B------:R-:W1:Y:S03]  /*14de0*/  LDSM.16.MT88.4 R140, [R181+0x1000] ;  /* 0x00100000b58c783b */ /* 0x000e660000004200 */
        /* <DEDUP_REMOVED lines=86> */
.L_x_1399:
[----:B------:R-:W-:-:S13]  /*15350*/  ISETP.GE.AND P0, PT, R195, R210, PT ;  /* 0x000000d2c300720c */ /* 0x000fda0003f06270 */
[----:B------:R-:W-:Y:S05]  /*15360*/  @!P0 BRA `(.L_x_1411) ;  /* 0x0000230000008947 */ /* 0x000fea0003800000 */
[----:B------:R-:W-:Y:S02]  /*15370*/  MOV R136, R5 ;  /* 0x0000000500887202 */ /* 0x000fe40000000f00 */
[----:B------:R-:W-:Y:S02]  /*15380*/  MOV R135, R134 ;  /* 0x0000008600877202 */ /* 0x000fe40000000f00 */
.L_x_1418:
[----:B------:R-:W-:Y:S04]  /*15390*/  DEPBAR.LE SB0, 0x0 ;  /* 0x000080000000791a */ /* 0x000fe80000000000 */
[----:B------:R-:W-:Y:S01]  /*153a0*/  WARPSYNC 0xffffffff ;  /* 0xffffffff00007948 */ /* 0x000fe20003800000 */
[----:B------:R-:W-:Y:S01]  /*153b0*/  BAR.SYNC.DEFER_BLOCKING 0x0 ;  /* 0x0000000000007b1d */ /* 0x000fe20000010000 */
[----:B------:R-:W-:Y:S01]  /*153c0*/  SHF.R.S32.HI R0, RZ, 0x1f, R199 ;  /* 0x0000001fff007819 */ /* 0x000fe200000114c7 */
[C---:B------:R-:W-:Y:S01]  /*153d0*/  IMAD.WIDE.U32 R2, R199.reuse, c[0x0][0x208], RZ ;  /* 0x00008200c7027a25 */ /* 0x040fe200078e00ff */
[----:B------:R-:W-:Y:S03]  /*153e0*/  SHF.R.S32.HI R4, RZ, 0x1f, R196 ;  /* 0x0000001fff047819 */ /* 0x000fe600000114c4 */
[----:B------:R-:W-:Y:S02]  /*153f0*/  IMAD R0, R0, c[0x0][0x208], RZ ;  /* 0x0000820000007a24 */ /* 0x000fe400078e02ff */
[----:B------:R-:W-:Y:S02]  /*15400*/  IMAD R4, R4, c[0x0][0x218], RZ ;  /* 0x0000860004047a24 */ /* 0x000fe400078e02ff */
[----:B------:R-:W-:Y:S02]  /*15410*/  IMAD R0, R199, c[0x0][0x20c], R0 ;  /* 0x00008300c7007a24 */ /* 0x000fe400078e0200 */
[C---:B------:R-:W-:Y:S03]  /*15420*/  IMAD R4, R196.reuse, c[0x0][0x21c], R4 ;  /* 0x00008700c4047a24 */ /* 0x040fe600078e0204 */
        /* <DEDUP_REMOVED lines=14> */
.L_x_1502:
[C---:B--23--:R-:W-:Y:S01]  /*15510*/  HMMA.16816.F32.BF16 R4, R16.reuse, R8, RZ ;  /* 0x000000081004723c */ /* 0x04cfe200000418ff */
[----:B------:R-:W2:Y:S01]  /*15520*/  SHFL.IDX PT, R2, R134, RZ, 0x181f ;  /* 0x00181fff86027589 */ /* 0x000ea200000e0000 */
[----:B------:R-:W-:Y:S01]  /*15530*/  BSSY B0, `(.L_x_1413) ;  /* 0x00000d0000007945 */ /* 0x000fe20003800000 */
[C---:B------:R-:W-:Y:S02]  /*15540*/  ISETP.GE.AND P3, PT, R132.reuse, c[0x0][0x1d4], PT ;  /* 0x0000750084007a0c */ /* 0x040fe40003f66270 */
        /* <DEDUP_REMOVED lines=13> */
[C---:B------:R-:W-:Y:S01]  /*15620*/  ISETP.GE.AND P1, PT, R198.reuse, c[0x0][0x1d4], PT ;  /* 0x00007500c6007a0c */ /* 0x040fe20003f26270 */
[C---:B------:R-:W-:Y:S02]  /*15630*/  HMMA.16816.F32.BF16 R8, R164.reuse, R170, R8 ;  /* 0x000000aaa408723c */ /* 0x040fe40000041808 */
[----:B------:R2:W-:Y:S06]  /*15640*/  LDGSTS.E.BYPASS.LTC128B.128 [R215+0x9080], [R162.64], !P2 ;  /* 0x09080000a2d77fae */ /* 0x0005ec000d101d48 */
[C---:B------:R-:W-:Y:S08]  /*15650*/  HMMA.16816.F32.BF16 R12, R164.reuse, R172, R12 ;  /* 0x000000aca40c723c */ /* 0x040ff0000004180c */
[----:B------:R-:W-:Y:S04]  /*15660*/  HMMA.16816.F32.BF16 R16, R164, R174, R16 ;  /* 0x000000aea410723c */ /* 0x000fe80000041810 */
[C---:B-1----:R-:W-:Y:S04]  /*15670*/  LEA R160, P0, R197.reuse, R2, 0x1 ;  /* 0x00000002c5a07211 */ /* 0x042fe800078008ff */
[----:B------:R-:W-:Y:S04]  /*15680*/  LEA.HI.X R161, R197, R0, R206, 0x1, P0 ;  /* 0x00000000c5a17211 */ /* 0x000fe800000f0cce */
[C---:B------:R-:W-:Y:S01]  /*15690*/  LEA R2, P0, R198.reuse, R2, 0x1 ;  /* 0x00000002c6027211 */ /* 0x040fe200078008ff */
[----:B------:R2:W-:Y:S03]  /*156a0*/  LDGSTS.E.BYPASS.LTC128B.128 [R215+0xa080], [R160.64], !P4 ;  /* 0x0a080000a0d77fae */ /* 0x0005e6000e101d48 */
[----:B------:R-:W-:Y:S02]  /*156b0*/  LEA.HI.X R3, R198, R0, R205, 0x1, P0 ;  /* 0x00000000c6037211 */ /* 0x000fe400000f0ccd */
[----:B------:R-:W-:Y:S03]  /*156c0*/  ISETP.GT.AND P0, PT, R195, R210, PT ;  /* 0x000000d2c300720c */ /* 0x000fe60003f04270 */
[----:B------:R1:W-:Y:S06]  /*156d0*/  LDGSTS.E.BYPASS.LTC128B.128 [R215+0xb080], [R2.64], !P1 ;  /* 0x0b08000002d77fae */ /* 0x0003ec000c901d48 */
[----:B------:R-:W-:Y:S06]  /*156e0*/  LDSM.16.M88.4 R168, [R176] ;  /* 0x00000000b0a8783b */ /* 0x000fec0000000200 */
[----:B------:R-:W-:Y:S06]  /*156f0*/  LDSM.16.M88.4 R164, [R176+0x800] ;  /* 0x00080000b0a4783b */ /* 0x000fec0000000200 */
[----:B------:R-:W-:Y:S06]  /*15700*/  LDSM.16.M88.4 R172, [R159+-0x3000] ;  /* 0xffd000009fac783b */ /* 0x000fec0000000200 */
[----:B--2---:R-:W2:Y:S06]  /*15710*/  LDSM.16.M88.4 R160, [R185] ;  /* 0x00000000b9a0783b */ /* 0x004eac0000000200 */
[----:B------:R-:W0:Y:S01]  /*15720*/  LDGDEPBAR ;  /* 0x00000000000079af */ /* 0x000e220000000000 */
[C---:B--2---:R-:W-:Y:S08]  /*15730*/  HMMA.16816.F32.BF16 R4, R160.reuse, R168, R4 ;  /* 0x000000a8a004723c */ /* 0x044ff00000041804 */
[C---:B------:R-:W-:Y:S01]  /*15740*/  HMMA.16816.F32.BF16 R8, R160.reuse, R170, R8 ;  /* 0x000000aaa008723c */ /* 0x040fe20000041808 */
[----:B------:R-:W2:Y:S07]  /*15750*/  LDSM.16.M88.4 R168, [R184] ;  /* 0x00000000b8a8783b */ /* 0x000eae0000000200 */
[C---:B------:R-:W-:Y:S08]  /*15760*/  HMMA.16816.F32.BF16 R12, R160.reuse, R164, R12 ;  /* 0x000000a4a00c723c */ /* 0x040ff0000004180c */
[----:B------:R-:W-:Y:S01]  /*15770*/  HMMA.16816.F32.BF16 R16, R160, R166, R16 ;  /* 0x000000a6a010723c */ /* 0x000fe20000041810 */
[----:B------:R-:W3:Y:S06]  /*15780*/  LDSM.16.M88.4 R160, [R159+-0x2800] ;  /* 0xffd800009fa0783b */ /* 0x000eec0000000200 */
[----:B------:R-:W-:Y:S01]  /*15790*/  LDSM.16.M88.4 R164, [R182+0x4000] ;  /* 0x00400000b6a4783b */ /* 0x000fe20000000200 */
[C---:B--2---:R-:W-:Y:S08]  /*157a0*/  HMMA.16816.F32.BF16 R4, R168.reuse, R172, R4 ;  /* 0x000000aca804723c */ /* 0x044ff00000041804 */
[C---:B------:R-:W-:Y:S01]  /*157b0*/  HMMA.16816.F32.BF16 R8, R168.reuse, R174, R8 ;  /* 0x000000aea808723c */ /* 0x040fe20000041808 */
[----:B------:R-:W2:Y:S07]  /*157c0*/  LDSM.16.M88.4 R172, [R177+0x1000] ;  /* 0x00100000b1ac783b */ /* 0x000eae0000000200 */
[C---:B---3--:R-:W-:Y:S08]  /*157d0*/  HMMA.16816.F32.BF16 R12, R168.reuse, R160, R12 ;  /* 0x000000a0a80c723c */ /* 0x048ff0000004180c */
[----:B------:R-:W-:Y:S01]  /*157e0*/  HMMA.16816.F32.BF16 R16, R168, R162, R16 ;  /* 0x000000a2a810723c */ /* 0x000fe20000041810 */
[----:B------:R-:W3:Y:S06]  /*157f0*/  LDSM.16.M88.4 R160, [R177+0x1800] ;  /* 0x00180000b1a0783b */ /* 0x000eec0000000200 */
[----:B------:R-:W-:Y:S01]  /*15800*/  LDSM.16.M88.4 R168, [R183+0x4000] ;  /* 0x00400000b7a8783b */ /* 0x000fe20000000200 */
[C---:B--2---:R-:W-:Y:S08]  /*15810*/  HMMA.16816.F32.BF16 R4, R164.reuse, R172, R4 ;  /* 0x000000aca404723c */ /* 0x044ff00000041804 */
[C---:B------:R-:W-:Y:S01]  /*15820*/  HMMA.16816.F32.BF16 R8, R164.reuse, R174, R8 ;  /* 0x000000aea408723c */ /* 0x040fe20000041808 */
[----:B------:R-:W2:Y:S07]  /*15830*/  LDSM.16.M88.4 R172, [R189] ;  /* 0x00000000bdac783b */ /* 0x000eae0000000200 */
[C---:B---3--:R-:W-:Y:S08]  /*15840*/  HMMA.16816.F32.BF16 R12, R164.reuse, R160, R12 ;  /* 0x000000a0a40c723c */ /* 0x048ff0000004180c */
[----:B------:R-:W-:Y:S01]  /*15850*/  HMMA.16816.F32.BF16 R16, R164, R162, R16 ;  /* 0x000000a2a410723c */ /* 0x000fe20000041810 */
[----:B------:R-:W3:Y:S06]  /*15860*/  LDSM.16.M88.4 R160, [R188] ;  /* 0x00000000bca0783b */ /* 0x000eec0000000200 */
        /* <DEDUP_REMOVED lines=10> */
[----:B------:R-:W2:Y:S07]  /*15910*/  LDSM.16.M88.4 R172, [R159+-0x2000] ;  /* 0xffe000009fac783b */ /* 0x000eae0000000200 */
[C---:B---3--:R-:W-:Y:S08]  /*15920*/  HMMA.16816.F32.BF16 R12, R164.reuse, R160, R12 ;  /* 0x000000a0a40c723c */ /* 0x048ff0000004180c */
        /* <DEDUP_REMOVED lines=57> */
[----:B------:R-:W3:Y:S01]  /*15cc0*/  LDSM.16.M88.4 R160, [R159+0x800] ;  /* 0x000800009fa0783b */ /* 0x000ee20000000200 */
[----:B------:R-:W-:Y:S05]  /*15cd0*/  DEPBAR.LE SB0, 0x0 ;  /* 0x000080000000791a */ /* 0x000fea0000000000 */
[----:B------:R-:W-:Y:S01]  /*15ce0*/  BAR.SYNC.DEFER_BLOCKING 0x0 ;  /* 0x0000000000007b1d */ /* 0x000fe20000010000 */
[C---:B--2---:R-:W-:Y:S08]  /*15cf0*/  HMMA.16816.F32.BF16 R4, R168.reuse, R172, R4 ;  /* 0x000000aca804723c */ /* 0x044ff00000041804 */
[C---:B------:R-:W-:Y:S08]  /*15d00*/  HMMA.16816.F32.BF16 R8, R168.reuse, R174, R8 ;  /* 0x000000aea808723c */ /* 0x040ff00000041808 */
[C---:B---3--:R-:W-:Y:S08]  /*15d10*/  HMMA.16816.F32.BF16 R12, R168.reuse, R160, R12 ;  /* 0x000000a0a80c723c */ /* 0x048ff0000004180c */
[----:B------:R-:W-:Y:S01]  /*15d20*/  FMUL.FTZ R0, R4, c[0x0][0x320] ;  /* 0x0000c80004007a20 */ /* 0x000fe20000410000 */
[----:B------:R-:W-:Y:S03]  /*15d30*/  HMMA.16816.F32.BF16 R16, R168, R162, R16 ;  /* 0x000000a2a810723c */ /* 0x000fe60000041810 */
[----:B------:R2:W3:Y:S02]  /*15d40*/  MUFU.TANH R172, R0 ;  /* 0x0000000000ac7308 */ /* 0x0004e40000002400 */
[----:B--2---:R-:W-:Y:S08]  /*15d50*/  FMUL.FTZ R0, R5, c[0x0][0x320] ;  /* 0x0000c80005007a20 */ /* 0x004ff00000410000 */
        /* <DEDUP_REMOVED lines=30> */
[----:B---34-:R-:W-:Y:S02]  /*15f40*/  IMAD.MOV.U32 R200, RZ, RZ, c[0x0][0x2b8] ;  /* 0x0000ae00ffc87624 */ /* 0x018fe400078e00ff */
[----:B------:R-:W-:Y:S02]  /*15f50*/  IMAD.MOV.U32 R196, RZ, RZ, RZ ;  /* 0x000000ffffc47224 */ /* 0x000fe400078e00ff */
[----:B-1----:R-:W-:Y:S01]  /*15f60*/  IMAD R2, R195, 0x20, R223 ;  /* 0x00000020c3027824 */ /* 0x002fe200078e02df */
[----:B------:R-:W-:Y:S04]  /*15f70*/  ISETP.NE.AND P5, PT, R200, 0x1, PT ;  /* 0x00000001c800780c */ /* 0x000fe80003fa5270 */
[----:B------:R-:W-:Y:S05]  /*15f80*/  IADD3 R2, R2, -0x20, R211 ;  /* 0xffffffe002027810 */ /* 0x000fea0007ffe0d3 */
[--C-:B--2---:R-:W-:Y:S04]  /*15f90*/  IMAD.MOV.U32 R0, RZ, RZ, R2.reuse ;  /* 0x000000ffff007224 */ /* 0x104fe800078e0002 */
        /* <DEDUP_REMOVED lines=24> */
.L_x_1503:
[----:B------:R-:W-:-:S05]  /*16120*/  BRA.DIV ~URZ, `(.L_x_1416) ;  /* 0x000084227f007947 */ /* 0x000fca000b800000 */
[----:B-1----:R1:W3:Y:S02]  /*16130*/  SHFL.IDX PT, R0, R5, RZ, 0x181f ;  /* 0x00181fff05007589 */ /* 0x0022e400000e0000 */
.L_x_1504:
[C---:B---3--:R-:W-:Y:S04]  /*16140*/  LEA R2, P0, R132.reuse, R0, 0x1 ;  /* 0x0000000084027211 */ /* 0x048fe800078008ff */
[----:B--2---:R-:W-:Y:S05]  /*16150*/  LEA.HI.X R3, R132, R4, R133, 0x1, P0 ;  /* 0x0000000484037211 */ /* 0x004fea00000f0c85 */
        /* <DEDUP_REMOVED lines=13> */
.L_x_1414:
[----:B---34-:R-:W-:Y:S05]  /*16230*/  BSYNC B0 ;  /* 0x0000000000007941 */ /* 0x018fea0003800000 */
.L_x_1413:
[----:B-1----:R-:W-:Y:S01]  /*16240*/  FMNMX.FTZ R2, R172, R135, !PT ;  /* 0x00000087ac027209 */ /* 0x002fe20007810000 */
[----:B------:R-:W0:Y:S01]  /*16250*/  LDGDEPBAR ;  /* 0x00000000000079af */ /* 0x000e220000000000 */
[----:B--2---:R-:W-:Y:S02]  /*16260*/  FMNMX.FTZ R0, R173, R136, !PT ;  /* 0x00000088ad007209 */ /* 0x004fe40007810000 */
        /* <DEDUP_REMOVED lines=22> */
.L_x_1505:
        /* <DEDUP_REMOVED lines=243> */
[----:B------:R-:W-:Y:S02]  /*17300*/  F2FP.BF16.PACK_AB R167, R135, R160 ;  /* 0x000000a087a7723e */ /* 0x000fe400000010ff */
        /* <DEDUP_REMOVED lines=54> */
.L_x_1411:
[----:B------:R-:W-:Y:S05]  /*17670*/  BRA.DIV ~URZ, `(.L_x_1419) ;  /* 0x000070427f007947 */ /* 0x000fea000b800000 */
[----:B------:R1:W2:Y:S02]  /*17680*/  SHFL.BFLY PT, R0, R203, 0x2, 0x1f ;  /* 0x0c401f00cb007f89 */ /* 0x0002a400000e0000 */
.L_x_1506:
[----:B--2---:R-:W-:Y:S01]  /*17690*/  FADD.FTZ R6, R0, R203 ;  /* 0x000000cb00067221 */ /* 0x004fe20000010000 */
[----:B------:R-:W-:Y:S05]  /*176a0*/  BRA.DIV ~URZ, `(.L_x_1420) ;  /* 0x000070627f007947 */ /* 0x000fea000b800000 */
[----:B------:R-:W2:Y:S02]  /*176b0*/  SHFL.BFLY PT, R0, R6, 0x1, 0x1f ;  /* 0x0c201f0006007f89 */ /* 0x000ea400000e0000 */
[----:B--2---:R-:W-:-:S02]  /*176c0*/  FADD.FTZ R6, R6, R0 ;  /* 0x0000000006067221 */ /* 0x004fc40000010000 */
[----:B------:R-:W2:Y:S02]  /*176d0*/  SHFL.BFLY PT, R0, R202, 0x2, 0x1f ;  /* 0x0c401f00ca007f89 */ /* 0x000ea400000e0000 */
[----:B--2---:R-:W-:-:S05]  /*176e0*/  FADD.FTZ R4, R0, R202 ;  /* 0x000000ca00047221 */ /* 0x004fca0000010000 */
[----:B------:R2:W3:Y:S02]  /*176f0*/  SHFL.BFLY PT, R3, R4, 0x1, 0x1f ;  /* 0x0c201f0004037f89 */ /* 0x0004e400000e0000 */
.L_x_1507:
        /* <DEDUP_REMOVED lines=148> */
.L_x_1316:
        /* <DEDUP_REMOVED lines=17> */
.L_x_1422:
[----:B------:R-:W-:Y:S05]  /*18150*/  BSYNC B0 ;  /* 0x0000000000007941 */ /* 0x000fea0003800000 */
.L_x_1421:
[----:B------:R-:W-:Y:S01]  /*18160*/  PRMT R0, R0, 0x9910, RZ ;  /* 0x0000991000007816 */ /* 0x000fe200000000ff */
[----:B------:R-:W-:Y:S01]  /*18170*/  BSSY B1, `(.L_x_1423) ;  /* 0x0000421000017945 */ /* 0x000fe20003800000 */
[----:B------:R-:W-:Y:S02]  /*18180*/  IMAD.MOV.U32 R92, RZ, RZ, R232 ;  /* 0x000000ffff5c7224 */ /* 0x000fe400078e00e8 */
        /* <DEDUP_REMOVED lines=140> */
[----:B------:R-:W-:-:S03]  /*18a50*/  IADD3 R4, P0, R231, c[0x0][0x500], RZ ;  /* 0x00014000e7047a10 */ /* 0x000fc60007f1e0ff */
[----:B------:R2:W5:Y:S01]  /*18a60*/  @P1 LDG.E R12, [R2.64] ;  /* 0x00000008020c1981 */ /* 0x000562000c1e1900 */
[----:B------:R-:W-:Y:S01]  /*18a70*/  IADD3.X R5, R236, c[0x0][0x504], RZ, P0, !PT ;  /* 0x00014100ec057a10 */ /* 0x000fe200007fe4ff */
        /* <DEDUP_REMOVED lines=9> */
.L_x_1425:
[----:B-----5:R-:W2:Y:S01]  /*18b10*/  LDL R93, [R1+0x40] ;  /* 0x00004000015d7983 */ /* 0x020ea20000100800 */
[----:B------:R-:W-:Y:S01]  /*18b20*/  IMAD.MOV.U32 R16, RZ, RZ, 0x368 ;  /* 0x00000368ff107424 */ /* 0x000fe200078e00ff */
[----:B------:R-:W-:Y:S01]  /*18b30*/  ISETP.GT.AND P2, PT, R3, 0x1, PT ;  /* 0x000000010300780c */ /* 0x000fe20003f44270 */
[----:B------:R-:W-:Y:S01]  /*18b40*/  IMAD R12, R12, c[0x0][0x4e8], RZ ;  /* 0x00013a000c0c7a24 */ /* 0x000fe200078e02ff */
[----:B------:R-:W-:-:S02]  /*18b50*/  ISETP.NE.U32.AND P0, PT, RZ, c[0x0][0x500], PT ;  /* 0x00014000ff007a0c */ /* 0x000fc40003f05070 */
[----:B------:R-:W-:Y:S02]  /*18b60*/  SEL R16, R16, 0x328, P2 ;  /* 0x0000032810107807 */ /* 0x000fe40001000000 */
[----:B------:R-:W-:Y:S02]  /*18b70*/  ISETP.NE.AND.EX P0, PT, RZ, c[0x0][0x504], PT, P0 ;  /* 0x00014100ff007a0c */ /* 0x000fe40003f05300 */
[----:B------:R-:W4:Y:S01]  /*18b80*/  LDC.64 R6, c[0x0][R16+0x170] ;  /* 0x00005c0010067b82 */ /* 0x000f220000000a00 */
[----:B---3--:R-:W-:Y:S02]  /*18b90*/  LOP3.LUT R4, R234, 0xffff, RZ, 0xc0, !PT ;  /* 0x0000ffffea047812 */ /* 0x008fe400078ec0ff */
[----:B------:R-:W-:Y:S02]  /*18ba0*/  SEL R0, R237, RZ, !P0 ;  /* 0x000000ffed007207 */ /* 0x000fe40004000000 */
[----:B------:R-:W-:Y:S02]  /*18bb0*/  SEL R5, R238, RZ, !P0 ;  /* 0x000000ffee057207 */ /* 0x000fe40004000000 */
[----:B------:R-:W-:Y:S01]  /*18bc0*/  SHF.R.S32.HI R19, RZ, 0x1f, R106 ;  /* 0x0000001fff137819 */ /* 0x000fe2000001146a */
[----:B------:R-:W3:Y:S03]  /*18bd0*/  LDC.64 R10, c[0x0][R16+0x168] ;  /* 0x00005a00100a7b82 */ /* 0x000ee60000000a00 */
[----:B------:R-:W-:-:S04]  /*18be0*/  LEA.HI R19, R19, R106, RZ, 0x5 ;  /* 0x0000006a13137211 */ /* 0x000fc800078f28ff */
[----:B------:R-:W-:Y:S01]  /*18bf0*/  LOP3.LUT R19, R19, 0xffffffe0, RZ, 0xc0, !PT ;  /* 0xffffffe013137812 */ /* 0x000fe200078ec0ff */
[----:B------:R-:W1:Y:S04]  /*18c00*/  LDC.64 R14, c[0x0][R16+0x178] ;  /* 0x00005e00100e7b82 */ /* 0x000e680000000a00 */
        /* <DEDUP_REMOVED lines=103> */
.L_x_1508:
[----:B------:R-:W-:Y:S05]  /*19280*/  BRA.DIV ~URZ, `(.L_x_1428) ;  /* 0x000055e27f007947 */ /* 0x000fea000b800000 */
[----:B------:R4:W2:Y:S02]  /*19290*/  SHFL.IDX PT, R0, R14, RZ, 0x181f ;  /* 0x00181fff0e007589 */ /* 0x0008a400000e0000 */
.L_x_1509:
[----:B------:R-:W-:Y:S01]  /*192a0*/  ISETP.GE.AND P0, PT, R5, R12, PT ;  /* 0x0000000c0500720c */ /* 0x000fe20003f06270 */
[----:B------:R-:W-:-:S12]  /*192b0*/  BSSY B0, `(.L_x_1429) ;  /* 0x0000012000007945 */ /* 0x000fd80003800000 */
[----:B------:R-:W-:Y:S05]  /*192c0*/  @P0 BRA `(.L_x_1430) ;  /* 0x0000010000000947 */ /* 0x000fea0003800000 */
[----:B------:R-:W-:Y:S02]  /*192d0*/  ISETP.GE.AND P3, PT, R132, c[0x0][0x3c8], PT ;  /* 0x0000f20084007a0c */ /* 0x000fe40003f66270 */
[----:B------:R-:W-:Y:S02]  /*192e0*/  ISETP.GE.AND P2, PT, R137, c[0x0][0x3c8], PT ;  /* 0x0000f20089007a0c */ /* 0x000fe40003f46270 */
[----:B------:R-:W-:Y:S02]  /*192f0*/  ISETP.GE.AND P1, PT, R197, c[0x0][0x3c8], PT ;  /* 0x0000f200c5007a0c */ /* 0x000fe40003f26270 */
[----:B------:R-:W-:-:S07]  /*19300*/  ISETP.GE.AND P0, PT, R198, c[0x0][0x3c8], PT ;  /* 0x0000f200c6007a0c */ /* 0x000fce0003f06270 */
[CC--:B--2---:R-:W-:Y:S02]  /*19310*/  @!P3 LEA R10, P4, R132.reuse, R0.reuse, 0x1 ;  /* 0x00000000840ab211 */ /* 0x0c4fe400078808ff */
        /* <DEDUP_REMOVED lines=11> */
.L_x_1430:
[----:B------:R-:W-:Y:S05]  /*193d0*/  BSYNC B0 ;  /* 0x0000000000007941 */ /* 0x000fea0003800000 */
.L_x_1429:
[----:B------:R-:W-:Y:S05]  /*193e0*/  BRA.DIV ~URZ, `(.L_x_1431) ;  /* 0x000054e27f007947 */ /* 0x000fea000b800000 */
[----:B---3--:R3:W4:Y:S04]  /*193f0*/  SHFL.IDX PT, R4, R13, 0x1, 0x181f ;  /* 0x00381f000d047f89 */ /* 0x00872800000e0000 */
[----:B--2---:R3:W2:Y:S02]  /*19400*/  SHFL.IDX PT, R0, R14, 0x1, 0x181f ;  /* 0x00381f000e007f89 */ /* 0x0046a400000e0000 */
.L_x_1510:
        /* <DEDUP_REMOVED lines=20> */
.L_x_1433:
[----:B------:R-:W-:Y:S05]  /*19550*/  BSYNC B0 ;  /* 0x0000000000007941 */ /* 0x000fea0003800000 */
.L_x_1432:
[----:B------:R-:W-:Y:S05]  /*19560*/  BRA.DIV ~URZ, `(.L_x_1434) ;  /* 0x000054227f007947 */ /* 0x000fea000b800000 */
[----:B----4-:R4:W3:Y:S02]  /*19570*/  SHFL.IDX PT, R4, R13, 0x2, 0x181f ;  /* 0x00581f000d047f89 */ /* 0x0108e400000e0000 */
.L_x_1511:
[----:B------:R-:W-:Y:S05]  /*19580*/  BRA.DIV ~URZ, `(.L_x_1435) ;  /* 0x000054727f007947 */ /* 0x000fea000b800000 */
[----:B--2---:R2:W4:Y:S02]  /*19590*/  SHFL.IDX PT, R0, R14, 0x2, 0x181f ;  /* 0x00581f000e007f89 */ /* 0x00452400000e0000 */
.L_x_1512:
        /* <DEDUP_REMOVED lines=8> */
[CC--:B----4-:R-:W-:Y:S02]  /*19620*/  @!P3 LEA R10, P4, R132.reuse, R0.reuse, 0x1 ;  /* 0x00000000840ab211 */ /* 0x0d0fe400078808ff */
        /* <DEDUP_REMOVED lines=11> */
.L_x_1437:
[----:B------:R-:W-:Y:S05]  /*196e0*/  BSYNC B0 ;  /* 0x0000000000007941 */ /* 0x000fea0003800000 */
.L_x_1436:
[----:B------:R-:W-:Y:S05]  /*196f0*/  BRA.DIV ~URZ, `(.L_x_1438) ;  /* 0x000053627f007947 */ /* 0x000fea000b800000 */
[----:B---3--:R3:W2:Y:S04]  /*19700*/  SHFL.IDX PT, R4, R13, 0x3, 0x181f ;  /* 0x00781f000d047f89 */ /* 0x0086a800000e0000 */
[----:B----4-:R3:W4:Y:S02]  /*19710*/  SHFL.IDX PT, R0, R14, 0x3, 0x181f ;  /* 0x00781f000e007f89 */ /* 0x01072400000e0000 */
.L_x_1513:
[----:B------:R-:W-:-:S04]  /*19720*/  IADD3 R2, R5, 0x60, RZ ;  /* 0x0000006005027810 */ /* 0x000fc80007ffe0ff */
[----:B------:R-:W-:-:S13]  /*19730*/  ISETP.GE.AND P0, PT, R2, R12, PT ;  /* 0x0000000c0200720c */ /* 0x000fda0003f06270 */
[----:B------:R-:W-:Y:S05]  /*19740*/  @P0 BRA `(.L_x_1439) ;  /* 0x00002c3000000947 */ /* 0x000fea0003800000 */
[----:B------:R-:W-:Y:S02]  /*19750*/  ISETP.GE.AND P2, PT, R132, c[0x0][0x3c8], PT ;  /* 0x0000f20084007a0c */ /* 0x000fe40003f46270 */
[----:B------:R-:W-:Y:S02]  /*19760*/  ISETP.GE.AND P1, PT, R137, c[0x0][0x3c8], PT ;  /* 0x0000f20089007a0c */ /* 0x000fe40003f26270 */
[----:B------:R-:W-:-:S09]  /*19770*/  ISETP.GE.AND P0, PT, R197, c[0x0][0x3c8], PT ;  /* 0x0000f200c5007a0c */ /* 0x000fd20003f06270 */
[CC--:B----4-:R-:W-:Y:S02]  /*19780*/  @!P2 LEA R8, P5, R132.reuse, R0.reuse, 0x1 ;  /* 0x000000008408a211 */ /* 0x0d0fe400078a08ff */
[-C--:B------:R-:W-:Y:S02]  /*19790*/  @!P1 LEA R6, P4, R201, R0.reuse, 0x1 ;  /* 0x00000000c9069211 */ /* 0x080fe400078808ff */
        /* <DEDUP_REMOVED lines=13> */
.L_x_1426:
        /* <DEDUP_REMOVED lines=33> */
.L_x_1514:
[----:B------:R-:W-:Y:S05]  /*19a80*/  BRA.DIV ~URZ, `(.L_x_1441) ;  /* 0x000051027f007947 */ /* 0x000fea000b800000 */
[----:B------:R3:W4:Y:S02]  /*19a90*/  SHFL.IDX PT, R0, R12, RZ, 0x1c1f ;  /* 0x001c1fff0c007589 */ /* 0x00072400000e0000 */
.L_x_1515:
        /* <DEDUP_REMOVED lines=8> */
[C---:B------:R-:W-:Y:S01]  /*19b20*/  IADD3 R14, R229.reuse, 0x60, RZ ;  /* 0x00000060e50e7810 */ /* 0x040fe20007ffe0ff */
[----:B----4-:R-:W-:Y:S01]  /*19b30*/  @!P0 IMAD.MOV.U32 R2, RZ, RZ, R0 ;  /* 0x000000ffff028224 */ /* 0x010fe200078e0000 */
[----:B------:R-:W-:Y:S01]  /*19b40*/  ISETP.GE.AND P2, PT, R6, c[0x0][0x3c8], PT ;  /* 0x0000f20006007a0c */ /* 0x000fe20003f46270 */
[----:B--2---:R-:W-:Y:S01]  /*19b50*/  @!P0 IMAD.MOV.U32 R3, RZ, RZ, R4 ;  /* 0x000000ffff038224 */ /* 0x004fe200078e0004 */
[C---:B------:R-:W-:Y:S02]  /*19b60*/  IADD3 R11, R229.reuse, 0x58, RZ ;  /* 0x00000058e50b7810 */ /* 0x040fe40007ffe0ff */
[C---:B------:R-:W-:Y:S01]  /*19b70*/  IADD3 R10, R229.reuse, 0x70, RZ ;  /* 0x00000070e50a7810 */ /* 0x040fe20007ffe0ff */
[----:B------:R-:W-:Y:S01]  /*19b80*/  @!P0 IMAD.WIDE R2, R229, 0x4, R2 ;  /* 0x00000004e5028825 */ /* 0x000fe200078e0202 */
[----:B------:R-:W-:-:S02]  /*19b90*/  SHF.R.S32.HI R11, RZ, 0x1f, R11 ;  /* 0x0000001fff0b7819 */ /* 0x000fc4000001140b */
[C---:B------:R-:W-:Y:S02]  /*19ba0*/  IADD3 R15, R229.reuse, 0x60, RZ ;  /* 0x00000060e50f7810 */ /* 0x040fe40007ffe0ff */
[----:B------:R2:W-:Y:S01]  /*19bb0*/  @!P0 ST.E.64 [R2.64], R134 ;  /* 0x0000008602008985 */ /* 0x0005e2000c101b08 */
[----:B------:R-:W-:Y:S02]  /*19bc0*/  ISETP.GE.AND P0, PT, R8, c[0x0][0x3c8], PT ;  /* 0x0000f20008007a0c */ /* 0x000fe40003f06270 */
[----:B------:R-:W-:Y:S02]  /*19bd0*/  SHF.R.S32.HI R15, RZ, 0x1f, R15 ;  /* 0x0000001fff0f7819 */ /* 0x000fe4000001140f */
[C---:B------:R-:W-:Y:S02]  /*19be0*/  IADD3 R16, R229.reuse, 0xa0, RZ ;  /* 0x000000a0e5107810 */ /* 0x040fe40007ffe0ff */
[C---:B------:R-:W-:Y:S02]  /*19bf0*/  IADD3 R18, R229.reuse, 0xa0, RZ ;  /* 0x000000a0e5127810 */ /* 0x040fe40007ffe0ff */
[----:B------:R-:W-:-:S02]  /*19c00*/  IADD3 R17, R229, 0xb0, RZ ;  /* 0x000000b0e5117810 */ /* 0x000fc40007ffe0ff */
        /* <DEDUP_REMOVED lines=11> */
[----:B------:R-:W-:Y:S02]  /*19cc0*/  IADD3 R7, R229, 0x18, RZ ;  /* 0x00000018e5077810 */ /* 0x000fe40007ffe0ff */
[----:B------:R-:W-:Y:S01]  /*19cd0*/  ISETP.GE.AND P1, PT, R249, c[0x0][0x3c8], PT ;  /* 0x0000f200f9007a0c */ /* 0x000fe20003f26270 */
[----:B------:R2:W-:Y:S01]  /*19ce0*/  @!P0 ST.E.64 [R2.64], R144 ;  /* 0x0000009002008985 */ /* 0x0005e2000c101b08 */
[----:B------:R-:W-:Y:S02]  /*19cf0*/  SHF.R.S32.HI R7, RZ, 0x1f, R7 ;  /* 0x0000001fff077819 */ /* 0x000fe40000011407 */
[----:B------:R-:W-:Y:S02]  /*19d00*/  SHF.R.S32.HI R8, RZ, 0x1f, R248 ;  /* 0x0000001fff087819 */ /* 0x000fe400000114f8 */
        /* <DEDUP_REMOVED lines=25> */
[----:B------:R-:W-:Y:S02]  /*19ea0*/  IADD3 R9, R229, 0x40, RZ ;  /* 0x00000040e5097810 */ /* 0x000fe40007ffe0ff */
[----:B------:R-:W-:Y:S01]  /*19eb0*/  ISETP.GE.AND P0, PT, R7, c[0x0][0x3c8], PT ;  /* 0x0000f20007007a0c */ /* 0x000fe20003f06270 */
[----:B------:R2:W-:Y:S01]  /*19ec0*/  @!P2 ST.E.64 [R2.64], R32 ;  /* 0x000000200200a985 */ /* 0x0005e2000c101b08 */
[----:B------:R-:W-:Y:S02]  /*19ed0*/  SHF.R.S32.HI R9, RZ, 0x1f, R9 ;  /* 0x0000001fff097819 */ /* 0x000fe40000011409 */
[----:B------:R-:W-:-:S04]  /*19ee0*/  IADD3 R6, R229, 0x50, RZ ;  /* 0x00000050e5067810 */ /* 0x000fc80007ffe0ff */
        /* <DEDUP_REMOVED lines=8> */
[----:B------:R-:W-:-:S02]  /*19f70*/  ISETP.GE.AND P2, PT, R14, c[0x0][0x3c8], PT ;  /* 0x0000f2000e007a0c */ /* 0x000fc40003f46270 */
        /* <DEDUP_REMOVED lines=12> */
[C---:B------:R-:W-:Y:S02]  /*1a040*/  IADD3 R8, R229.reuse, 0x78, RZ ;  /* 0x00000078e5087810 */ /* 0x040fe40007ffe0ff */
[----:B------:R-:W-:Y:S01]  /*1a050*/  ISETP.GE.AND P3, PT, R10, c[0x0][0x3c8], PT ;  /* 0x0000f2000a007a0c */ /* 0x000fe20003f66270 */
[----:B------:R4:W-:Y:S01]  /*1a060*/  @!P4 ST.E.64 [R6.64], R48 ;  /* 0x000000300600c985 */ /* 0x0009e2000c101b08 */
[----:B------:R-:W-:Y:S02]  /*1a070*/  IADD3 R11, R229, 0x68, RZ ;  /* 0x00000068e50b7810 */ /* 0x000fe40007ffe0ff */
[----:B------:R-:W-:Y:S02]  /*1a080*/  ISETP.GE.AND P4, PT, R8, c[0x0][0x3c8], PT ;  /* 0x0000f20008007a0c */ /* 0x000fe40003f86270 */
[----:B------:R-:W-:-:S02]  /*1a090*/  SHF.R.S32.HI R11, RZ, 0x1f, R11 ;  /* 0x0000001fff0b7819 */ /* 0x000fc4000001140b */
[----:B--2---:R-:W-:-:S04]  /*1a0a0*/  @!P2 LEA R2, P5, R14, R0, 0x2 ;  /* 0x000000000e02a211 */ /* 0x004fc800078a10ff */
[----:B------:R-:W-:Y:S02]  /*1a0b0*/  @!P2 LEA.HI.X R3, R14, R4, R15, 0x2, P5 ;  /* 0x000000040e03a211 */ /* 0x000fe400028f140f */
[----:B----4-:R-:W-:Y:S02]  /*1a0c0*/  @!P1 LEA R6, P0, R9, R0, 0x2 ;  /* 0x0000000009069211 */ /* 0x010fe400078010ff */
[----:B------:R-:W-:Y:S01]  /*1a0d0*/  IADD3 R14, R229, 0x80, RZ ;  /* 0x00000080e50e7810 */ /* 0x000fe20007ffe0ff */
[----:B------:R2:W-:Y:S01]  /*1a0e0*/  @!P2 ST.E.64 [R2.64], R52 ;  /* 0x000000340200a985 */ /* 0x0005e2000c101b08 */
[----:B------:R-:W-:Y:S02]  /*1a0f0*/  @!P1 LEA.HI.X R7, R9, R4, R11, 0x2, P0 ;  /* 0x0000000409079211 */ /* 0x000fe400000f140b */
[C---:B------:R-:W-:Y:S02]  /*1a100*/  IADD3 R15, R229.reuse, 0x70, RZ ;  /* 0x00000070e50f7810 */ /* 0x040fe40007ffe0ff */
[----:B------:R-:W-:Y:S01]  /*1a110*/  IADD3 R9, R229, 0x88, RZ ;  /* 0x00000088e5097810 */ /* 0x000fe20007ffe0ff */
[----:B------:R4:W-:Y:S01]  /*1a120*/  @!P1 ST.E.64 [R6.64], R56 ;  /* 0x0000003806009985 */ /* 0x0009e2000c101b08 */
[----:B------:R-:W-:-:S02]  /*1a130*/  ISETP.GE.AND P2, PT, R14, c[0x0][0x3c8], PT ;  /* 0x0000f2000e007a0c */ /* 0x000fc40003f46270 */
[----:B------:R-:W-:Y:S02]  /*1a140*/  IADD3 R11, R229, 0x78, RZ ;  /* 0x00000078e50b7810 */ /* 0x000fe40007ffe0ff */
[----:B------:R-:W-:Y:S02]  /*1a150*/  SHF.R.S32.HI R15, RZ, 0x1f, R15 ;  /* 0x0000001fff0f7819 */ /* 0x000fe4000001140f */
[----:B------:R-:W-:Y:S02]  /*1a160*/  ISETP.GE.AND P1, PT, R9, c[0x0][0x3c8], PT ;  /* 0x0000f20009007a0c */ /* 0x000fe40003f26270 */
[----:B------:R-:W-:Y:S02]  /*1a170*/  SHF.R.S32.HI R11, RZ, 0x1f, R11 ;  /* 0x0000001fff0b7819 */ /* 0x000fe4000001140b */
[----:B--2---:R-:W-:-:S04]  /*1a180*/  @!P3 LEA R2, P5, R10, R0, 0x2 ;  /* 0x000000000a02b211 */ /* 0x004fc800078a10ff */
[----:B------:R-:W-:Y:S02]  /*1a190*/  @!P3 LEA.HI.X R3, R10, R4, R15, 0x2, P5 ;  /* 0x000000040a03b211 */ /* 0x000fe400028f140f */
[C---:B----4-:R-:W-:Y:S02]  /*1a1a0*/  @!P4 LEA R6, P0, R8.reuse, R0, 0x2 ;  /* 0x000000000806c211 */ /* 0x050fe400078010ff */
[C---:B------:R-:W-:Y:S01]  /*1a1b0*/  IADD3 R10, R229.reuse, 0x90, RZ ;  /* 0x00000090e50a7810 */ /* 0x040fe20007ffe0ff */
[----:B------:R2:W-:Y:S01]  /*1a1c0*/  @!P3 ST.E.64 [R2.64], R60 ;  /* 0x0000003c0200b985 */ /* 0x0005e2000c101b08 */
[----:B------:R-:W-:Y:S02]  /*1a1d0*/  @!P4 LEA.HI.X R7, R8, R4, R11, 0x2, P0 ;  /* 0x000000040807c211 */ /* 0x000fe400000f140b */
[C---:B------:R-:W-:Y:S02]  /*1a1e0*/  IADD3 R15, R229.reuse, 0x80, RZ ;  /* 0x00000080e50f7810 */ /* 0x040fe40007ffe0ff */
[----:B------:R-:W-:Y:S01]  /*1a1f0*/  IADD3 R8, R229, 0x98, RZ ;  /* 0x00000098e5087810 */ /* 0x000fe20007ffe0ff */
[----:B------:R4:W-:Y:S01]  /*1a200*/  @!P4 ST.E.64 [R6.64], R64 ;  /* 0x000000400600c985 */ /* 0x0009e2000c101b08 */
[----:B------:R-:W-:-:S02]  /*1a210*/  ISETP.GE.AND P3, PT, R10, c[0x0][0x3c8], PT ;  /* 0x0000f2000a007a0c */ /* 0x000fc40003f66270 */
[----:B------:R-:W-:Y:S02]  /*1a220*/  SHF.R.S32.HI R15, RZ, 0x1f, R15 ;  /* 0x0000001fff0f7819 */ /* 0x000fe4000001140f */
[----:B------:R-:W-:Y:S02]  /*1a230*/  IADD3 R11, R229, 0x88, RZ ;  /* 0x00000088e50b7810 */ /* 0x000fe40007ffe0ff */
[----:B------:R-:W-:Y:S02]  /*1a240*/  ISETP.GE.AND P4, PT, R8, c[0x0][0x3c8], PT ;  /* 0x0000f20008007a0c */ /* 0x000fe40003f86270 */
[----:B------:R-:W-:Y:S02]  /*1a250*/  SHF.R.S32.HI R11, RZ, 0x1f, R11 ;  /* 0x0000001fff0b7819 */ /* 0x000fe4000001140b */
[----:B--2---:R-:W-:-:S04]  /*1a260*/  @!P2 LEA R2, P5, R14, R0, 0x2 ;  /* 0x000000000e02a211 */ /* 0x004fc800078a10ff */
[----:B------:R-:W-:Y:S02]  /*1a270*/  @!P2 LEA.HI.X R3, R14, R4, R15, 0x2, P5 ;  /* 0x000000040e03a211 */ /* 0x000fe400028f140f */
[----:B----4-:R-:W-:Y:S02]  /*1a280*/  @!P1 LEA R6, P0, R9, R0, 0x2 ;  /* 0x0000000009069211 */ /* 0x010fe400078010ff */
[----:B------:R-:W-:Y:S01]  /*1a290*/  IADD3 R14, R229, 0x90, RZ ;  /* 0x00000090e50e7810 */ /* 0x000fe20007ffe0ff */
[----:B------:R2:W-:Y:S01]  /*1a2a0*/  @!P2 ST.E.64 [R2.64], R68 ;  /* 0x000000440200a985 */ /* 0x0005e2000c101b08 */
[----:B------:R-:W-:Y:S02]  /*1a2b0*/  @!P1 LEA.HI.X R7, R9, R4, R11, 0x2, P0 ;  /* 0x0000000409079211 */ /* 0x000fe400000f140b */
[----:B------:R-:W-:Y:S02]  /*1a2c0*/  ISETP.GE.AND P2, PT, R16, c[0x0][0x3c8], PT ;  /* 0x0000f20010007a0c */ /* 0x000fe40003f46270 */
[C---:B------:R-:W-:Y:S01]  /*1a2d0*/  IADD3 R9, R229.reuse, 0x98, RZ ;  /* 0x00000098e5097810 */ /* 0x040fe20007ffe0ff */
[----:B------:R4:W-:Y:S01]  /*1a2e0*/  @!P1 ST.E.64 [R6.64], R72 ;  /* 0x0000004806009985 */ /* 0x0009e2000c101b08 */
[----:B------:R-:W-:-:S02]  /*1a2f0*/  IADD3 R11, R229, 0xa8, RZ ;  /* 0x000000a8e50b7810 */ /* 0x000fc40007ffe0ff */
[----:B------:R-:W-:Y:S02]  /*1a300*/  SHF.R.S32.HI R14, RZ, 0x1f, R14 ;  /* 0x0000001fff0e7819 */ /* 0x000fe4000001140e */
[----:B------:R-:W-:Y:S02]  /*1a310*/  SHF.R.S32.HI R9, RZ, 0x1f, R9 ;  /* 0x0000001fff097819 */ /* 0x000fe40000011409 */
[----:B------:R-:W-:Y:S02]  /*1a320*/  ISETP.GE.AND P1, PT, R11, c[0x0][0x3c8], PT ;  /* 0x0000f2000b007a0c */ /* 0x000fe40003f26270 */
[----:B------:R-:W-:-:S04]  /*1a330*/  IADD3 R15, R229, 0xa8, RZ ;  /* 0x000000a8e50f7810 */ /* 0x000fc80007ffe0ff */
[----:B------:R-:W-:Y:S02]  /*1a340*/  SHF.R.S32.HI R15, RZ, 0x1f, R15 ;  /* 0x0000001fff0f7819 */ /* 0x000fe4000001140f */
[----:B--2---:R-:W-:-:S04]  /*1a350*/  @!P3 LEA R2, P5, R10, R0, 0x2 ;  /* 0x000000000a02b211 */ /* 0x004fc800078a10ff */
[----:B------:R-:W-:Y:S02]  /*1a360*/  @!P3 LEA.HI.X R3, R10, R4, R14, 0x2, P5 ;  /* 0x000000040a03b211 */ /* 0x000fe400028f140e */
[C---:B----4-:R-:W-:Y:S02]  /*1a370*/  @!P4 LEA R6, P0, R8.reuse, R0, 0x2 ;  /* 0x000000000806c211 */ /* 0x050fe400078010ff */
[----:B------:R-:W-:Y:S01]  /*1a380*/  IADD3 R10, R229, 0xb8, RZ ;  /* 0x000000b8e50a7810 */ /* 0x000fe20007ffe0ff */
[----:B------:R2:W-:Y:S01]  /*1a390*/  @!P3 ST.E.64 [R2.64], R76 ;  /* 0x0000004c0200b985 */ /* 0x0005e2000c101b08 */
[----:B------:R-:W-:Y:S02]  /*1a3a0*/  @!P4 LEA.HI.X R7, R8, R4, R9, 0x2, P0 ;  /* 0x000000040807c211 */ /* 0x000fe400000f1409 */
[----:B------:R-:W-:Y:S02]  /*1a3b0*/  ISETP.GE.AND P3, PT, R17, c[0x0][0x3c8], PT ;  /* 0x0000f20011007a0c */ /* 0x000fe40003f66270 */
[----:B------:R-:W-:Y:S01]  /*1a3c0*/  @!P1 LEA R8, P0, R11, R0, 0x2 ;  /* 0x000000000b089211 */ /* 0x000fe200078010ff */
[----:B------:R4:W-:Y:S01]  /*1a3d0*/  @!P4 ST.E.64 [R6.64], R80 ;  /* 0x000000500600c985 */ /* 0x0009e2000c101b08 */
[----:B------:R-:W-:-:S02]  /*1a3e0*/  ISETP.GE.AND P4, PT, R10, c[0x0][0x3c8], PT ;  /* 0x0000f2000a007a0c */ /* 0x000fc40003f86270 */
[----:B------:R-:W-:Y:S02]  /*1a3f0*/  IADD3 R14, R229, 0xc0, RZ ;  /* 0x000000c0e50e7810 */ /* 0x000fe40007ffe0ff */
[----:B------:R-:W-:Y:S02]  /*1a400*/  @!P1 LEA.HI.X R9, R11, R4, R15, 0x2, P0 ;  /* 0x000000040b099211 */ /* 0x000fe400000f140f */
[C---:B------:R-:W-:Y:S02]  /*1a410*/  IADD3 R15, R229.reuse, 0xb8, RZ ;  /* 0x000000b8e50f7810 */ /* 0x040fe40007ffe0ff */
[----:B------:R-:W-:Y:S02]  /*1a420*/  IADD3 R11, R229, 0xd0, RZ ;  /* 0x000000d0e50b7810 */ /* 0x000fe40007ffe0ff */
[----:B------:R-:W-:Y:S02]  /*1a430*/  SHF.R.S32.HI R15, RZ, 0x1f, R15 ;  /* 0x0000001fff0f7819 */ /* 0x000fe4000001140f */
[----:B------:R-:W-:-:S02]  /*1a440*/  ISETP.GE.AND P6, PT, R11, c[0x0][0x3c8], PT ;  /* 0x0000f2000b007a0c */ /* 0x000fc40003fc6270 */
[----:B--2---:R-:W-:-:S04]  /*1a450*/  @!P2 LEA R2, P5, R16, R0, 0x2 ;  /* 0x000000001002a211 */ /* 0x004fc800078a10ff */
[----:B------:R-:W-:Y:S02]  /*1a460*/  @!P2 LEA.HI.X R3, R16, R4, R18, 0x2, P5 ;  /* 0x000000041003a211 */ /* 0x000fe400028f1412 */
[C---:B------:R-:W-:Y:S02]  /*1a470*/  IADD3 R16, R229.reuse, 0xc8, RZ ;  /* 0x000000c8e5107810 */ /* 0x040fe40007ffe0ff */
[----:B------:R-:W-:Y:S01]  /*1a480*/  IADD3 R18, R229, 0xb0, RZ ;  /* 0x000000b0e5127810 */ /* 0x000fe20007ffe0ff */
[----:B------:R2:W-:Y:S01]  /*1a490*/  @!P2 ST.E.64 [R2.64], R84 ;  /* 0x000000540200a985 */ /* 0x0005e2000c101b08 */
[----:B------:R-:W-:Y:S02]  /*1a4a0*/  ISETP.GE.AND P2, PT, R14, c[0x0][0x3c8], PT ;  /* 0x0000f2000e007a0c */ /* 0x000fe40003f46270 */
[----:B----4-:R-:W-:Y:S01]  /*1a4b0*/  @!P3 LEA R6, P5, R17, R0, 0x2 ;  /* 0x000000001106b211 */ /* 0x010fe200078a10ff */
[----:B------:R4:W-:Y:S01]  /*1a4c0*/  @!P1 ST.E.64 [R8.64], R88 ;  /* 0x0000005808009985 */ /* 0x0009e2000c101b08 */
[----:B------:R-:W-:-:S02]  /*1a4d0*/  ISETP.GE.AND P1, PT, R16, c[0x0][0x3c8], PT ;  /* 0x0000f20010007a0c */ /* 0x000fc40003f26270 */
[----:B------:R-:W-:-:S04]  /*1a4e0*/  SHF.R.S32.HI R18, RZ, 0x1f, R18 ;  /* 0x0000001fff127819 */ /* 0x000fc80000011412 */
[----:B------:R-:W-:Y:S02]  /*1a4f0*/  @!P3 LEA.HI.X R7, R17, R4, R18, 0x2, P5 ;  /* 0x000000041107b211 */ /* 0x000fe400028f1412 */
[----:B------:R-:W-:-:S03]  /*1a500*/  IADD3 R17, R229, 0xc8, RZ ;  /* 0x000000c8e5117810 */ /* 0x000fc60007ffe0ff */
[----:B------:R5:W-:Y:S01]  /*1a510*/  @!P3 ST.E.64 [R6.64], R160 ;  /* 0x000000a00600b985 */ /* 0x000be2000c101b08 */
[----:B------:R-:W-:Y:S02]  /*1a520*/  SHF.R.S32.HI R17, RZ, 0x1f, R17 ;  /* 0x0000001fff117819 */ /* 0x000fe40000011411 */
[----:B--2---:R-:W-:-:S04]  /*1a530*/  @!P4 LEA R2, P0, R10, R0, 0x2 ;  /* 0x000000000a02c211 */ /* 0x004fc800078010ff */
[----:B------:R-:W-:Y:S02]  /*1a540*/  @!P4 LEA.HI.X R3, R10, R4, R15, 0x2, P0 ;  /* 0x000000040a03c211 */ /* 0x000fe400000f140f */
[C---:B------:R-:W-:Y:S02]  /*1a550*/  IADD3 R15, R229.reuse, 0xc0, RZ ;  /* 0x000000c0e50f7810 */ /* 0x040fe40007ffe0ff */
[C---:B----4-:R-:W-:Y:S01]  /*1a560*/  @!P2 LEA R8, P0, R14.reuse, R0, 0x2 ;  /* 0x000000000e08a211 */ /* 0x050fe200078010ff */
[----:B------:R2:W-:Y:S01]  /*1a570*/  @!P4 ST.E.64 [R2.64], R96 ;  /* 0x000000600200c985 */ /* 0x0005e2000c101b08 */
[----:B------:R-:W-:Y:S02]  /*1a580*/  SHF.R.S32.HI R15, RZ, 0x1f, R15 ;  /* 0x0000001fff0f7819 */ /* 0x000fe4000001140f */
[----:B------:R-:W-:Y:S02]  /*1a590*/  IADD3 R10, R229, 0xd8, RZ ;  /* 0x000000d8e50a7810 */ /* 0x000fe40007ffe0ff */
[----:B------:R-:W-:-:S02]  /*1a5a0*/  @!P2 LEA.HI.X R9, R14, R4, R15, 0x2, P0 ;  /* 0x000000040e09a211 */ /* 0x000fc400000f140f */
[----:B------:R-:W-:Y:S02]  /*1a5b0*/  ISETP.GE.AND P5, PT, R10, c[0x0][0x3c8], PT ;  /* 0x0000f2000a007a0c */ /* 0x000fe40003fa6270 */
[C---:B------:R-:W-:Y:S01]  /*1a5c0*/  IADD3 R15, R229.reuse, 0xd0, RZ ;  /* 0x000000d0e50f7810 */ /* 0x040fe20007ffe0ff */
[----:B------:R-:W-:Y:S01]  /*1a5d0*/  @!P2 ST.E.64 [R8.64], R162 ;  /* 0x000000a20800a985 */ /* 0x000fe2000c101b08 */
[----:B------:R-:W-:Y:S02]  /*1a5e0*/  IADD3 R14, R229, 0xe0, RZ ;  /* 0x000000e0e50e7810 */ /* 0x000fe40007ffe0ff */
[----:B-----5:R-:W-:Y:S02]  /*1a5f0*/  @!P6 LEA R6, P0, R11, R0, 0x2 ;  /* 0x000000000b06e211 */ /* 0x020fe400078010ff */
[----:B------:R-:W-:Y:S02]  /*1a600*/  SHF.R.S32.HI R15, RZ, 0x1f, R15 ;  /* 0x0000001fff0f7819 */ /* 0x000fe4000001140f */
[----:B------:R-:W-:-:S02]  /*1a610*/  ISETP.GE.AND P4, PT, R14, c[0x0][0x3c8], PT ;  /* 0x0000f2000e007a0c */ /* 0x000fc40003f86270 */
[----:B------:R-:W-:Y:S02]  /*1a620*/  ISETP.GE.AND P2, PT, R252, c[0x0][0x3c8], PT ;  /* 0x0000f200fc007a0c */ /* 0x000fe40003f46270 */
[----:B------:R-:W-:Y:S02]  /*1a630*/  @!P6 LEA.HI.X R7, R11, R4, R15, 0x2, P0 ;  /* 0x000000040b07e211 */ /* 0x000fe400000f140f */
[----:B------:R-:W-:Y:S02]  /*1a640*/  IADD3 R11, R229, 0xd8, RZ ;  /* 0x000000d8e50b7810 */ /* 0x000fe40007ffe0ff */
[----:B------:R-:W-:Y:S02]  /*1a650*/  ISETP.GE.AND P0, PT, R250, c[0x0][0x3c8], PT ;  /* 0x0000f200fa007a0c */ /* 0x000fe40003f06270 */
[----:B------:R-:W-:Y:S02]  /*1a660*/  SHF.R.S32.HI R11, RZ, 0x1f, R11 ;  /* 0x0000001fff0b7819 */ /* 0x000fe4000001140b */
[----:B--2---:R-:W-:-:S02]  /*1a670*/  @!P1 LEA R2, P3, R16, R0, 0x2 ;  /* 0x0000000010029211 */ /* 0x004fc400078610ff */
[----:B------:R-:W-:Y:S02]  /*1a680*/  IADD3 R15, R229, 0xe0, RZ ;  /* 0x000000e0e50f7810 */ /* 0x000fe40007ffe0ff */
[----:B------:R-:W-:Y:S02]  /*1a690*/  @!P1 LEA.HI.X R3, R16, R4, R17, 0x2, P3 ;  /* 0x0000000410039211 */ /* 0x000fe400018f1411 */
[----:B------:R-:W-:Y:S02]  /*1a6a0*/  SHF.R.S32.HI R15, RZ, 0x1f, R15 ;  /* 0x0000001fff0f7819 */ /* 0x000fe4000001140f */
[----:B------:R-:W-:Y:S01]  /*1a6b0*/  SHF.R.S32.HI R16, RZ, 0x1f, R252 ;  /* 0x0000001fff107819 */ /* 0x000fe200000114fc */
[----:B------:R2:W-:Y:S01]  /*1a6c0*/  @!P1 ST.E.64 [R2.64], R100 ;  /* 0x0000006402009985 */ /* 0x0005e2000c101b08 */
[----:B------:R-:W-:-:S03]  /*1a6d0*/  ISETP.GE.AND P1, PT, R251, c[0x0][0x3c8], PT ;  /* 0x0000f200fb007a0c */ /* 0x000fc60003f26270 */
[----:B------:R4:W-:Y:S01]  /*1a6e0*/  @!P6 ST.E.64 [R6.64], R104 ;  /* 0x000000680600e985 */ /* 0x0009e2000c101b08 */
[----:B--2---:R-:W-:-:S04]  /*1a6f0*/  @!P5 LEA R2, P3, R10, R0, 0x2 ;  /* 0x000000000a02d211 */ /* 0x004fc800078610ff */
[----:B------:R-:W-:Y:S02]  /*1a700*/  @!P5 LEA.HI.X R3, R10, R4, R11, 0x2, P3 ;  /* 0x000000040a03d211 */ /* 0x000fe400018f140b */
[-C--:B------:R-:W-:Y:S02]  /*1a710*/  @!P4 LEA R10, P6, R14, R0.reuse, 0x2 ;  /* 0x000000000e0ac211 */ /* 0x080fe400078c10ff */
[----:B------:R-:W-:Y:S01]  /*1a720*/  @!P2 LEA R8, P3, R252, R0, 0x2 ;  /* 0x00000000fc08a211 */ /* 0x000fe200078610ff */
[----:B------:R2:W-:Y:S01]  /*1a730*/  @!P5 ST.E.64 [R2.64], R108 ;  /* 0x0000006c0200d985 */ /* 0x0005e2000c101b08 */
[----:B------:R-:W-:Y:S02]  /*1a740*/  @!P4 LEA.HI.X R11, R14, R4, R15, 0x2, P6 ;  /* 0x000000040e0bc211 */ /* 0x000fe400030f140f */
[----:B----4-:R-:W-:Y:S02]  /*1a750*/  @!P1 LEA R6, P5, R251, R0, 0x2 ;  /* 0x00000000fb069211 */ /* 0x010fe400078a10ff */
[----:B------:R-:W-:Y:S01]  /*1a760*/  SHF.R.S32.HI R15, RZ, 0x1f, R251 ;  /* 0x0000001fff0f7819 */ /* 0x000fe200000114fb */
[----:B------:R4:W-:Y:S01]  /*1a770*/  @!P4 ST.E.64 [R10.64], R166 ;  /* 0x000000a60a00c985 */ /* 0x0009e2000c101b08 */
[----:B------:R-:W-:-:S02]  /*1a780*/  @!P2 LEA.HI.X R9, R252, R4, R16, 0x2, P3 ;  /* 0x00000004fc09a211 */ /* 0x000fc400018f1410 */
[----:B------:R-:W-:Y:S02]  /*1a790*/  SHF.R.S32.HI R14, RZ, 0x1f, R250 ;  /* 0x0000001fff0e7819 */ /* 0x000fe400000114fa */
[----:B------:R-:W-:Y:S01]  /*1a7a0*/  @!P1 LEA.HI.X R7, R251, R4, R15, 0x2, P5 ;  /* 0x00000004fb079211 */ /* 0x000fe200028f140f */
[----:B------:R4:W-:Y:S04]  /*1a7b0*/  @!P2 ST.E.64 [R8.64], R164 ;  /* 0x000000a40800a985 */ /* 0x0009e8000c101b08 */
[----:B------:R4:W-:Y:S01]  /*1a7c0*/  @!P1 ST.E.64 [R6.64], R112 ;  /* 0x0000007006009985 */ /* 0x0009e2000c101b08 */
[----:B--2---:R-:W-:-:S04]  /*1a7d0*/  @!P0 LEA R2, P3, R250, R0, 0x2 ;  /* 0x00000000fa028211 */ /* 0x004fc800078610ff */
[----:B------:R-:W-:-:S05]  /*1a7e0*/  @!P0 LEA.HI.X R3, R250, R4, R14, 0x2, P3 ;  /* 0x00000004fa038211 */ /* 0x000fca00018f140e */
[----:B------:R4:W-:Y:S04]  /*1a7f0*/  @!P0 ST.E.64 [R2.64], R20 ;  /* 0x0000001402008985 */ /* 0x0009e8000c101b08 */
.L_x_1443:
[----:B------:R-:W-:Y:S05]  /*1a800*/  BSYNC B0 ;  /* 0x0000000000007941 */ /* 0x000fea0003800000 */
.L_x_1442:
[----:B------:R-:W-:Y:S05]  /*1a810*/  BRA.DIV ~URZ, `(.L_x_1444) ;  /* 0x000043d27f007947 */ /* 0x000fea000b800000 */
[----:B--2---:R2:W1:Y:S04]  /*1a820*/  SHFL.IDX PT, R4, R5, 0x1, 0x1c1f ;  /* 0x003c1f0005047f89 */ /* 0x00446800000e0000 */
[----:B----4-:R2:W4:Y:S02]  /*1a830*/  SHFL.IDX PT, R0, R12, 0x1, 0x1c1f ;  /* 0x003c1f000c007f89 */ /* 0x01052400000e0000 */
.L_x_1516:
        /* <DEDUP_REMOVED lines=8> */
[C---:B------:R-:W-:Y:S01]  /*1a8c0*/  IADD3 R10, R229.reuse, 0x18, RZ ;  /* 0x00000018e50a7810 */ /* 0x040fe20007ffe0ff */
        /* <DEDUP_REMOVED lines=30> */
[----:B--2---:R-:W-:Y:S02]  /*1aab0*/  @!P4 LEA R8, P0, R249, R0, 0x2 ;  /* 0x00000000f908c211 */ /* 0x004fe400078010ff */
        /* <DEDUP_REMOVED lines=148> */
[----:B------:R-:W-:Y:S01]  /*1b400*/  IADD3 R14, R229, 0xc8, RZ ;  /* 0x000000c8e50e7810 */ /* 0x000fe20007ffe0ff */
[----:B------:R1:W-:Y:S01]  /*1b410*/  @!P1 ST.E.64 [R6.64], R78 ;  /* 0x0000004e06009985 */ /* 0x0003e2000c101b08 */
[----:B------:R-:W-:Y:S02]  /*1b420*/  ISETP.GE.AND P3, PT, R5, c[0x0][0x3c8], PT ;  /* 0x0000f20005007a0c */ /* 0x000fe40003f66270 */
[----:B------:R-:W-:Y:S01]  /*1b430*/  SHF.R.S32.HI R14, RZ, 0x1f, R14 ;  /* 0x0000001fff0e7819 */ /* 0x000fe2000001140e */
[----:B------:R2:W-:Y:S01]  /*1b440*/  @!P0 ST.E.64 [R2.64], R62 ;  /* 0x0000003e02008985 */ /* 0x0005e2000c101b08 */
[C---:B------:R-:W-:Y:S02]  /*1b450*/  IADD3 R11, R229.reuse, 0xd0, RZ ;  /* 0x000000d0e50b7810 */ /* 0x040fe40007ffe0ff */
[----:B------:R-:W-:Y:S02]  /*1b460*/  IADD3 R13, R229, 0xe0, RZ ;  /* 0x000000e0e50d7810 */ /* 0x000fe40007ffe0ff */
[----:B------:R-:W-:-:S02]  /*1b470*/  SHF.R.S32.HI R11, RZ, 0x1f, R11 ;  /* 0x0000001fff0b7819 */ /* 0x000fc4000001140b */
[----:B------:R-:W-:Y:S02]  /*1b480*/  ISETP.GE.AND P2, PT, R13, c[0x0][0x3c8], PT ;  /* 0x0000f2000d007a0c */ /* 0x000fe40003f46270 */
[----:B------:R-:W-:Y:S02]  /*1b490*/  ISETP.GE.AND P1, PT, R252, c[0x0][0x3c8], PT ;  /* 0x0000f200fc007a0c */ /* 0x000fe40003f26270 */
[----:B-1----:R-:W-:-:S04]  /*1b4a0*/  @!P5 LEA R6, P0, R12, R0, 0x2 ;  /* 0x000000000c06d211 */ /* 0x002fc800078010ff */
[----:B------:R-:W-:Y:S02]  /*1b4b0*/  @!P5 LEA.HI.X R7, R12, R4, R14, 0x2, P0 ;  /* 0x000000040c07d211 */ /* 0x000fe400000f140e */
[C---:B--2---:R-:W-:Y:S02]  /*1b4c0*/  @!P4 LEA R2, P6, R10.reuse, R0, 0x2 ;  /* 0x000000000a02c211 */ /* 0x044fe400078c10ff */
[----:B------:R-:W-:Y:S01]  /*1b4d0*/  ISETP.GE.AND P0, PT, R251, c[0x0][0x3c8], PT ;  /* 0x0000f200fb007a0c */ /* 0x000fe20003f06270 */
[----:B------:R-:W-:Y:S01]  /*1b4e0*/  @!P5 ST.E.64 [R6.64], R82 ;  /* 0x000000520600d985 */ /* 0x000fe2000c101b08 */
[----:B------:R-:W-:Y:S02]  /*1b4f0*/  @!P4 LEA.HI.X R3, R10, R4, R11, 0x2, P6 ;  /* 0x000000040a03c211 */ /* 0x000fe400030f140b */
[----:B------:R-:W-:Y:S02]  /*1b500*/  @!P3 LEA R10, P5, R5, R0, 0x2 ;  /* 0x00000000050ab211 */ /* 0x000fe400078a10ff */
[C---:B------:R-:W-:Y:S01]  /*1b510*/  IADD3 R12, R229.reuse, 0xd8, RZ ;  /* 0x000000d8e50c7810 */ /* 0x040fe20007ffe0ff */
[----:B------:R1:W-:Y:S01]  /*1b520*/  @!P4 ST.E.64 [R2.64], R86 ;  /* 0x000000560200c985 */ /* 0x0003e2000c101b08 */
[----:B------:R-:W-:-:S02]  /*1b530*/  IADD3 R14, R229, 0xe0, RZ ;  /* 0x000000e0e50e7810 */ /* 0x000fc40007ffe0ff */
[----:B------:R-:W-:Y:S02]  /*1b540*/  SHF.R.S32.HI R12, RZ, 0x1f, R12 ;  /* 0x0000001fff0c7819 */ /* 0x000fe4000001140c */
[----:B------:R-:W-:Y:S02]  /*1b550*/  @!P2 LEA R8, P6, R13, R0, 0x2 ;  /* 0x000000000d08a211 */ /* 0x000fe400078c10ff */
        /* <DEDUP_REMOVED lines=22> */
.L_x_1424:
        /* <DEDUP_REMOVED lines=8> */
[----:B------:R-:W-:Y:S02]  /*1b740*/  @P2 IADD3 R4, P0, R231, c[0x0][0x508], RZ ;  /* 0x00014200e7042a10 */ /* 0x000fe40007f1e0ff */
[----:B------:R2:W5:Y:S02]  /*1b750*/  @P3 LDG.E R6, [R2.64] ;  /* 0x0000000802063981 */ /* 0x000564000c1e1900 */
[----:B------:R-:W-:-:S05]  /*1b760*/  @P2 IADD3.X R5, R236, c[0x0][0x50c], RZ, P0, !PT ;  /* 0x00014300ec052a10 */ /* 0x000fca00007fe4ff */
[----:B------:R2:W5:Y:S01]  /*1b770*/  @P2 LDG.E R20, [R4.64] ;  /* 0x0000000804142981 */ /* 0x000562000c1e1900 */
[----:B------:R-:W-:-:S04]  /*1b780*/  ISETP.NE.AND P0, PT, R233, RZ, PT ;  /* 0x000000ffe900720c */ /* 0x000fc80003f05270 */
[----:B------:R-:W-:Y:S01]  /*1b790*/  SEL R19, R233, c[0x0][0x3d4], P0 ;  /* 0x0000f500e9137a07 */ /* 0x000fe20000000000 */
[----:B------:R-:W-:Y:S05]  /*1b7a0*/  @P2 BRA `(.L_x_1445) ;  /* 0x0000004000002947 */ /* 0x000fea0003800000 */
[----:B------:R-:W-:Y:S05]  /*1b7b0*/  @!P3 BRA `(.L_x_1445) ;  /* 0x000000300000b947 */ /* 0x000fea0003800000 */
[----:B------:R3:W4:Y:S04]  /*1b7c0*/  LDG.E R0, [R2.64] ;  /* 0x0000000802007981 */ /* 0x000728000c1e1900 */
[----:B--23--:R-:W4:Y:S02]  /*1b7d0*/  LDG.E R2, [R2.64+0x4] ;  /* 0x0000040802027981 */ /* 0x00cf24000c1e1900 */
[----:B----45:R-:W-:Y:S02]  /*1b7e0*/  IADD3 R20, -R0, R2, RZ ;  /* 0x0000000200147210 */ /* 0x030fe40007ffe1ff */
.L_x_1445:
[----:B--2---:R-:W2:Y:S01]  /*1b7f0*/  S2R R2, SR_TID.X ;  /* 0x0000000000027919 */ /* 0x004ea20000002100 */
[----:B------:R-:W-:Y:S01]  /*1b800*/  BSSY B0, `(.L_x_1446) ;  /* 0x0000036000007945 */ /* 0x000fe20003800000 */
[----:B------:R-:W-:Y:S02]  /*1b810*/  LOP3.LUT R12, R234, 0xffff, RZ, 0xc0, !PT ;  /* 0x0000ffffea0c7812 */ /* 0x000fe400078ec0ff */
[----:B------:R-:W-:-:S02]  /*1b820*/  SEL R13, R237, RZ, !P3 ;  /* 0x000000ffed0d7207 */ /* 0x000fc40005800000 */
[----:B------:R-:W-:Y:S02]  /*1b830*/  SEL R21, R238, RZ, !P3 ;  /* 0x000000ffee157207 */ /* 0x000fe40005800000 */
[----:B-----5:R-:W-:Y:S02]  /*1b840*/  SHF.R.S32.HI R18, RZ, 0x1f, R6 ;  /* 0x0000001fff127819 */ /* 0x020fe40000011406 */
        /* <DEDUP_REMOVED lines=21> */
[----:B------:R-:W-:Y:S01]  /*1b9a0*/  IMAD.WIDE.U32 R4, R4, R12, RZ ;  /* 0x0000000c04047225 */ /* 0x000fe200078e00ff */
[----:B------:R-:W-:-:S03]  /*1b9b0*/  IADD3 R3, R3, R8, RZ ;  /* 0x0000000803037210 */ /* 0x000fc60007ffe0ff */
[----:B------:R-:W-:Y:S02]  /*1b9c0*/  IMAD.IADD R9, R5, 0x1, R9 ;  /* 0x0000000105097824 */ /* 0x000fe400078e0209 */
[----:B------:R-:W-:-:S04]  /*1b9d0*/  @P0 IMAD.HI.U32 R17, R16, c[0x0][0x4ec], RZ ;  /* 0x00013b0010110a27 */ /* 0x000fc800078e00ff */
[-C--:B-----5:R-:W-:Y:S01]  /*1b9e0*/  IMAD R8, R15, R7.reuse, RZ ;  /* 0x000000070f087224 */ /* 0x0a0fe200078e02ff */
        /* <DEDUP_REMOVED lines=10> */
[----:B-1----:R-:W-:Y:S01]  /*1ba90*/  IMAD R0, R11, R2, RZ ;  /* 0x000000020b007224 */ /* 0x002fe200078e02ff */
        /* <DEDUP_REMOVED lines=12> */
.L_x_1447:
[----:B------:R-:W-:Y:S05]  /*1bb60*/  BSYNC B0 ;  /* 0x0000000000007941 */ /* 0x000fea0003800000 */
.L_x_1446:
[----:B------:R-:W-:-:S13]  /*1bb70*/  ISETP.GT.AND P0, PT, R19, 0x1, PT ;  /* 0x000000011300780c */ /* 0x000fda0003f04270 */
[----:B------:R-:W-:Y:S05]  /*1bb80*/  @P0 BRA `(.L_x_1439) ;  /* 0x000007f000000947 */ /* 0x000fea0003800000 */
[----:B------:R-:W-:Y:S01]  /*1bb90*/  MOV R2, c[0x0][0x4e8] ;  /* 0x00013a0000027a02 */ /* 0x000fe20000000f00 */
[----:B-1----:R-:W-:Y:S01]  /*1bba0*/  IMAD R0, R18, c[0x0][0x3a0], RZ ;  /* 0x0000e80012007a24 */ /* 0x002fe200078e02ff */
[----:B------:R-:W-:Y:S01]  /*1bbb0*/  IADD3 R4, R211, R225, RZ ;  /* 0x000000e1d3047210 */ /* 0x000fe20007ffe0ff */
        /* <DEDUP_REMOVED lines=30> */
.L_x_1517:
[----:B------:R-:W-:Y:S05]  /*1bda0*/  BRA.DIV ~URZ, `(.L_x_1449) ;  /* 0x00002f727f007947 */ /* 0x000fea000b800000 */
[----:B------:R3:W4:Y:S02]  /*1bdb0*/  SHFL.IDX PT, R0, R14, RZ, 0x181f ;  /* 0x00181fff0e007589 */ /* 0x00072400000e0000 */
.L_x_1518:
        /* <DEDUP_REMOVED lines=20> */
.L_x_1451:
[----:B------:R-:W-:Y:S05]  /*1bf00*/  BSYNC B0 ;  /* 0x0000000000007941 */ /* 0x000fea0003800000 */
.L_x_1450:
[----:B------:R-:W-:Y:S05]  /*1bf10*/  BRA.DIV ~URZ, `(.L_x_1452) ;  /* 0x00002e627f007947 */ /* 0x000fea000b800000 */
[----:B--2---:R2:W1:Y:S04]  /*1bf20*/  SHFL.IDX PT, R4, R5, 0x1, 0x181f ;  /* 0x00381f0005047f89 */ /* 0x00446800000e0000 */
[----:B----4-:R2:W4:Y:S02]  /*1bf30*/  SHFL.IDX PT, R0, R14, 0x1, 0x181f ;  /* 0x00381f000e007f89 */ /* 0x01052400000e0000 */
.L_x_1519:
        /* <DEDUP_REMOVED lines=20> */
.L_x_1454:
[----:B------:R-:W-:Y:S05]  /*1c080*/  BSYNC B0 ;  /* 0x0000000000007941 */ /* 0x000fea0003800000 */
.L_x_1453:
[----:B------:R-:W-:Y:S05]  /*1c090*/  BRA.DIV ~URZ, `(.L_x_1455) ;  /* 0x00002da27f007947 */ /* 0x000fea000b800000 */
[----:B-1----:R1:W2:Y:S02]  /*1c0a0*/  SHFL.IDX PT, R4, R5, 0x2, 0x181f ;  /* 0x00581f0005047f89 */ /* 0x0022a400000e0000 */
.L_x_1520:
[----:B------:R-:W-:Y:S05]  /*1c0b0*/  BRA.DIV ~URZ, `(.L_x_1456) ;  /* 0x00002df27f007947 */ /* 0x000fea000b800000 */
[----:B----4-:R4:W1:Y:S02]  /*1c0c0*/  SHFL.IDX PT, R0, R14, 0x2, 0x181f ;  /* 0x00581f000e007f89 */ /* 0x01086400000e0000 */
.L_x_1521:
        /* <DEDUP_REMOVED lines=8> */
[CC--:B-1----:R-:W-:Y:S02]  /*1c150*/  @!P3 LEA R10, P4, R132.reuse, R0.reuse, 0x1 ;  /* 0x00000000840ab211 */ /* 0x0c2fe400078808ff */
        /* <DEDUP_REMOVED lines=11> */
.L_x_1458:
[----:B------:R-:W-:Y:S05]  /*1c210*/  BSYNC B0 ;  /* 0x0000000000007941 */ /* 0x000fea0003800000 */
.L_x_1457:
[----:B------:R-:W-:Y:S05]  /*1c220*/  BRA.DIV ~URZ, `(.L_x_1459) ;  /* 0x00002ce27f007947 */ /* 0x000fea000b800000 */
[----:B--2---:R2:W3:Y:S04]  /*1c230*/  SHFL.IDX PT, R4, R5, 0x3, 0x181f ;  /* 0x00781f0005047f89 */ /* 0x0044e800000e0000 */
[----:B-1----:R2:W1:Y:S02]  /*1c240*/  SHFL.IDX PT, R0, R14, 0x3, 0x181f ;  /* 0x00781f000e007f89 */ /* 0x00246400000e0000 */
.L_x_1522:
[----:B------:R-:W-:-:S04]  /*1c250*/  IADD3 R2, R13, 0x60, RZ ;  /* 0x000000600d027810 */ /* 0x000fc80007ffe0ff */
        /* <DEDUP_REMOVED lines=18> */
.L_x_1439:
[----:B------:R-:W-:Y:S05]  /*1c380*/  BSYNC B1 ;  /* 0x0000000000017941 */ /* 0x000fea0003800000 */
.L_x_1423:
        /* <DEDUP_REMOVED lines=13> */
.L_x_1523:
[----:B------:R-:W-:Y:S05]  /*1c460*/  BRA.DIV ~URZ, `(.L_x_1462) ;  /* 0x00002bd27f007947 */ /* 0x000fea000b800000 */
[----:B------:R3:W4:Y:S02]  /*1c470*/  SHFL.IDX PT, R6, R92, 0x1, 0x1f ;  /* 0x00201f005c067f89 */ /* 0x00072400000e0000 */
.L_x_1524:
        /* <DEDUP_REMOVED lines=18> */
.L_x_1525:
        /* <DEDUP_REMOVED lines=16> */
.L_x_1526:
[----:B--2---:R-:W-:Y:S01]  /*1c6a0*/  IMAD R0, R0, c[0x0][0x538], RZ ;  /* 0x00014e0000007a24 */ /* 0x004fe200078e02ff */
[----:B------:R-:W-:Y:S04]  /*1c6b0*/  BSSY B1, `(.L_x_1465) ;  /* 0x00000c8000017945 */ /* 0x000fe80003800000 */
[----:B----4-:R-:W-:-:S04]  /*1c6c0*/  IADD3 R6, R0, R6, RZ ;  /* 0x0000000600067210 */ /* 0x010fc80007ffe0ff */
[----:B------:R-:W-:-:S13]  /*1c6d0*/  ISETP.GT.AND P0, PT, R6, R9, PT ;  /* 0x000000090600720c */ /* 0x000fda0003f04270 */
[----:B------:R-:W-:Y:S05]  /*1c6e0*/  @P0 BRA `(.L_x_1466) ;  /* 0x0000025000000947 */ /* 0x000fea0003800000 */
.L_x_1470:
        /* <DEDUP_REMOVED lines=17> */
.L_x_1527:
        /* <DEDUP_REMOVED lines=16> */
.L_x_1528:
[----:B--2---:R-:W-:-:S05]  /*1c900*/  IMAD R0, R0, c[0x0][0x538], RZ ;  /* 0x00014e0000007a24 */ /* 0x004fca00078e02ff */
[----:B------:R-:W-:-:S04]  /*1c910*/  IADD3 R6, R0, R6, RZ ;  /* 0x0000000600067210 */ /* 0x000fc80007ffe0ff */
[----:B------:R-:W-:-:S13]  /*1c920*/  ISETP.GT.AND P0, PT, R6, R9, PT ;  /* 0x000000090600720c */ /* 0x000fda0003f04270 */
[----:B-1-3--:R-:W-:Y:S05]  /*1c930*/  @!P0 BRA `(.L_x_1470) ;  /* 0xfffffdb000008947 */ /* 0x00afea000383ffff */
.L_x_1466:
[----:B------:R-:W-:-:S05]  /*1c940*/  IADD3 R11, -R0, R6, RZ ;  /* 0x00000006000b7210 */ /* 0x000fca0007ffe1ff */
[----:B------:R-:W-:-:S05]  /*1c950*/  IMAD R0, R4, c[0x0][0x538], R11 ;  /* 0x00014e0004007a24 */ /* 0x000fca00078e020b */
[----:B------:R-:W-:Y:S01]  /*1c960*/  ISETP.GT.AND P0, PT, R0, R9, PT ;  /* 0x000000090000720c */ /* 0x000fe20003f04270 */
[----:B------:R-:W-:-:S12]  /*1c970*/  BRA.DIV ~URZ, `(.L_x_1471) ;  /* 0x00002b027f007947 */ /* 0x000fd8000b800000 */
[----:B------:R-:W-:-:S04]  /*1c980*/  VOTE.ANY R10, PT, !P0 ;  /* 0x00000000000a7806 */ /* 0x000fc800040e0100 */
.L_x_1529:
[----:B------:R-:W2:Y:S02]  /*1c990*/  POPC R6, R10 ;  /* 0x0000000a00067309 */ /* 0x000ea40000000000 */
[----:B--2---:R-:W-:Y:S01]  /*1c9a0*/  IADD3 R235, R6, R235, RZ ;  /* 0x000000eb06eb7210 */ /* 0x004fe20007ffe0ff */
[----:B------:R-:W-:Y:S05]  /*1c9b0*/  BRA.DIV ~URZ, `(.L_x_1472) ;  /* 0x00002b127f007947 */ /* 0x000fea000b800000 */
[----:B------:R2:W4:Y:S04]  /*1c9c0*/  SHFL.IDX PT, R7, R7, R6, 0x1f ;  /* 0x00001f0607077589 */ /* 0x00052800000e0000 */
[----:B------:R2:W1:Y:S02]  /*1c9d0*/  SHFL.IDX PT, R5, R8, R6, 0x1f ;  /* 0x00001f0608057589 */ /* 0x00046400000e0000 */
.L_x_1530:
[----:B------:R-:W-:Y:S01]  /*1c9e0*/  ISETP.NE.AND P0, PT, R10, RZ, PT ;  /* 0x000000ff0a00720c */ /* 0x000fe20003f05270 */
[----:B------:R-:W-:-:S12]  /*1c9f0*/  BSSY B0, `(.L_x_1473) ;  /* 0x0000005000007945 */ /* 0x000fd80003800000 */
[----:B------:R-:W-:Y:S05]  /*1ca00*/  @!P0 BRA `(.L_x_1474) ;  /* 0x0000003000008947 */ /* 0x000fea0003800000 */
[----:B--2---:R-:W-:Y:S01]  /*1ca10*/  IADD3 R6, R6, -0x1, RZ ;  /* 0xffffffff06067810 */ /* 0x004fe20007ffe0ff */
[----:B------:R-:W-:Y:S05]  /*1ca20*/  BRA.DIV ~URZ, `(.L_x_1475) ;  /* 0x00002b727f007947 */ /* 0x000fea000b800000 */
[----:B------:R2:W3:Y:S02]  /*1ca30*/  SHFL.IDX PT, R12, R4, R6, 0x1f ;  /* 0x00001f06040c7589 */ /* 0x0004e400000e0000 */
.L_x_1474:
[----:B------:R-:W-:Y:S05]  /*1ca40*/  BSYNC B0 ;  /* 0x0000000000007941 */ /* 0x000fea0003800000 */
.L_x_1473:
        /* <DEDUP_REMOVED lines=67> */
.L_x_1477:
        /* <DEDUP_REMOVED lines=67> */
.L_x_1478:
[----:B------:R-:W-:Y:S05]  /*1d2b0*/  BSYNC B0 ;  /* 0x0000000000007941 */ /* 0x000fea0003800000 */
.L_x_1476:
[----:B------:R-:W-:-:S04]  /*1d2c0*/  LOP3.LUT R2, RZ, R2, RZ, 0x33, !PT ;  /* 0x00000002ff027212 */ /* 0x000fc800078e33ff */
[----:B------:R-:W-:Y:S01]  /*1d2d0*/  IADD3 R233, R2, R7, RZ ;  /* 0x0000000702e97210 */ /* 0x000fe20007ffe0ff */
[----:B------:R-:W-:Y:S05]  /*1d2e0*/  BRA `(.L_x_1479) ;  /* 0x0000004000007947 */ /* 0x000fea0003800000 */
.L_x_1467:
[----:B------:R-:W-:Y:S01]  /*1d2f0*/  IMAD.MOV.U32 R232, RZ, RZ, R9 ;  /* 0x000000ffffe87224 */ /* 0x000fe200078e0009 */
[----:B------:R-:W-:Y:S01]  /*1d300*/  MOV R234, RZ ;  /* 0x000000ff00ea7202 */ /* 0x000fe20000000f00 */
[----:B------:R-:W-:Y:S01]  /*1d310*/  IMAD.MOV.U32 R233, RZ, RZ, RZ ;  /* 0x000000ffffe97224 */ /* 0x000fe200078e00ff */
[----:B------:R-:W-:Y:S02]  /*1d320*/  MOV R235, c[0x0][0x53c] ;  /* 0x00014f0000eb7a02 */ /* 0x000fe40000000f00 */
.L_x_1479:
[----:B------:R-:W-:Y:S05]  /*1d330*/  BSYNC B1 ;  /* 0x0000000000017941 */ /* 0x000fea0003800000 */
.L_x_1465:
[----:B------:R-:W-:Y:S01]  /*1d340*/  WARPSYNC 0xffffffff ;  /* 0xffffffff00007948 */ /* 0x000fe20003800000 */
[----:B------:R-:W-:Y:S01]  /*1d350*/  BAR.SYNC.DEFER_BLOCKING 0x4, 0x100 ;  /* 0x0104000000007b1d */ /* 0x000fe20000010000 */
[----:B------:R-:W-:-:S13]  /*1d360*/  ISETP.NE.AND P0, PT, R13, RZ, PT ;  /* 0x000000ff0d00720c */ /* 0x000fda0003f05270 */
[----:B------:R2:W-:Y:S04]  /*1d370*/  @!P0 STS.128 [0x20080], R232 ;  /* 0x020080e8ff008388 */ /* 0x0005e80000000c00 */
[----:B------:R-:W-:Y:S06]  /*1d380*/  BAR.ARV 0x5, 0x100 ;  /* 0x0144000000007b1d */ /* 0x000fec0000002000 */
.L_x_1460:
[----:B-1----:R-:W-:-:S13]  /*1d390*/  ISETP.GE.AND P0, PT, R235, c[0x0][0x53c], PT ;  /* 0x00014f00eb007a0c */ /* 0x002fda0003f06270 */
[----:B--23--:R-:W-:Y:S01]  /*1d3a0*/  @P0 CALL.REL.NOINC `(.L_x_1480) ;  /* 0x0000001000000944 */ /* 0x00cfe20003c00000 */
[----:B------:R-:W-:Y:S05]  /*1d3b0*/  BRA `(.L_x_1481) ;  /* 0xfffe4c8000007947 */ /* 0x000fea000383ffff */
.L_x_1480:
[----:B------:R-:W-:Y:S05]  /*1d3c0*/  EXIT ;  /* 0x000000000000794d */ /* 0x000fea0003800000 */
.L_x_1277:
[----:B------:R-:W-:Y:S01]  /*1d3d0*/  IMAD.MOV.U32 R0, RZ, RZ, R5 ;  /* 0x000000ffff007224 */ /* 0x000fe200078e0005 */
[----:B------:R-:W-:Y:S02]  /*1d3e0*/  MOV R3, 0x1 ;  /* 0x0000000100037802 */ /* 0x000fe40000000f00 */
[----:B------:R-:W-:Y:S02]  /*1d3f0*/  MOV R2, 0x1d410 ;  /* 0x0001d41000027802 */ /* 0x000fe40000000f00 */
[----:B--2---:R-:W-:Y:S05]  /*1d400*/  CALL.REL.NOINC `($__internal_25_$__cuda_sm70_shflsync_up_p) ;  /* 0x000022e000007944 */ /* 0x004fea0003c00000 */
[----:B------:R-:W-:Y:S01]  /*1d410*/  MOV R0, R4 ;  /* 0x0000000400007202 */ /* 0x000fe20000000f00 */
[----:B------:R-:W-:Y:S05]  /*1d420*/  BRA `(.L_x_1482) ;  /* 0xfffe301000007947 */ /* 0x000fea000383ffff */
.L_x_1278:
[----:B------:R-:W-:Y:S01]  /*1d430*/  IMAD.MOV.U32 R0, RZ, RZ, R5 ;  /* 0x000000ffff007224 */ /* 0x000fe200078e0005 */
[----:B------:R-:W-:Y:S02]  /*1d440*/  MOV R3, 0x2 ;  /* 0x0000000200037802 */ /* 0x000fe40000000f00 */
[----:B------:R-:W-:Y:S02]  /*1d450*/  MOV R2, 0x1d470 ;  /* 0x0001d47000027802 */ /* 0x000fe40000000f00 */
[----:B--2---:R-:W-:Y:S05]  /*1d460*/  CALL.REL.NOINC `($__internal_25_$__cuda_sm70_shflsync_up_p) ;  /* 0x0000228000007944 */ /* 0x004fea0003c00000 */
[----:B------:R-:W-:Y:S01]  /*1d470*/  SEL R4, R4, RZ, P4 ;  /* 0x000000ff04047207 */ /* 0x000fe20002000000 */
[----:B------:R-:W-:Y:S01]  /*1d480*/  IMAD.MOV.U32 R3, RZ, RZ, 0x4 ;  /* 0x00000004ff037424 */ /* 0x000fe200078e00ff */
[----:B------:R-:W-:-:S03]  /*1d490*/  MOV R2, 0x1d4c0 ;  /* 0x0001d4c000027802 */ /* 0x000fc60000000f00 */
[----:B------:R-:W-:Y:S02]  /*1d4a0*/  IMAD.IADD R0, R5, 0x1, R4 ;  /* 0x0000000105007824 */ /* 0x000fe400078e0204 */
[----:B------:R-:W-:Y:S05]  /*1d4b0*/  CALL.REL.NOINC `($__internal_25_$__cuda_sm70_shflsync_up_p) ;  /* 0x0000223000007944 */ /* 0x000fea0003c00000 */
        /* <DEDUP_REMOVED lines=12> */
[----:B------:R-:W-:Y:S02]  /*1d580*/  MOV R200, 0x1f ;  /* 0x0000001f00c87802 */ /* 0x000fe40000000f00 */
[----:B------:R-:W-:Y:S01]  /*1d590*/  MOV R3, 0x1d5d0 ;  /* 0x0001d5d000037802 */ /* 0x000fe20000000f00 */
[----:B------:R-:W-:-:S04]  /*1d5a0*/  IMAD.IADD R4, R0, 0x1, R4 ;  /* 0x0000000100047824 */ /* 0x000fc800078e0204 */
[----:B------:R-:W-:Y:S02]  /*1d5b0*/  IMAD.MOV.U32 R0, RZ, RZ, R4 ;  /* 0x000000ffff007224 */ /* 0x000fe400078e0004 */
[----:B------:R-:W-:Y:S05]  /*1d5c0*/  CALL.REL.NOINC `($__internal_24_$__cuda_sm70_shflsync_idx_p) ;  /* 0x000020a000007944 */ /* 0x000fea0003c00000 */
[----:B-1---5:R-:W-:Y:S05]  /*1d5d0*/  BRA `(.L_x_1483) ;  /* 0xfffe2f6000007947 */ /* 0x022fea000383ffff */
.L_x_1280:
[----:B------:R-:W-:Y:S02]  /*1d5e0*/  SEL R0, RZ, 0x1, P0 ;  /* 0x00000001ff007807 */ /* 0x000fe40000000000 */
[----:B------:R-:W-:Y:S02]  /*1d5f0*/  MOV R2, 0x1d610 ;  /* 0x0001d61000027802 */ /* 0x000fe40000000f00 */
[----:B--2---:R-:W-:Y:S05]  /*1d600*/  CALL.REL.NOINC `($__internal_26_$__cuda_sm70_votesync_ballot) ;  /* 0x0000214000007944 */ /* 0x004fea0003c00000 */
[----:B------:R-:W-:Y:S01]  /*1d610*/  MOV R10, R0 ;  /* 0x00000000000a7202 */ /* 0x000fe20000000f00 */
[----:B------:R-:W-:Y:S05]  /*1d620*/  BRA `(.L_x_1484) ;  /* 0xfffe2fa000007947 */ /* 0x000fea000383ffff */
.L_x_1281:
[----:B------:R-:W-:Y:S01]  /*1d630*/  IMAD.MOV.U32 R0, RZ, RZ, R9 ;  /* 0x000000ffff007224 */ /* 0x000fe200078e0009 */
[----:B------:R-:W-:Y:S01]  /*1d640*/  MOV R2, R5 ;  /* 0x0000000500027202 */ /* 0x000fe20000000f00 */
[----:B------:R-:W-:Y:S01]  /*1d650*/  IMAD.MOV.U32 R200, RZ, RZ, 0x1f ;  /* 0x0000001fffc87424 */ /* 0x000fe200078e00ff */
[----:B------:R-:W-:Y:S02]  /*1d660*/  MOV R3, 0x1d680 ;  /* 0x0001d68000037802 */ /* 0x000fe40000000f00 */
[----:B------:R-:W-:Y:S05]  /*1d670*/  CALL.REL.NOINC `($__internal_24_$__cuda_sm70_shflsync_idx_p) ;  /* 0x00001ff000007944 */ /* 0x000fea0003c00000 */
[----:B------:R-:W-:Y:S01]  /*1d680*/  IMAD.MOV.U32 R12, RZ, RZ, R0 ;  /* 0x000000ffff0c7224 */ /* 0x000fe200078e0000 */
[----:B------:R-:W-:Y:S01]  /*1d690*/  MOV R0, R8 ;  /* 0x0000000800007202 */ /* 0x000fe20000000f00 */
[----:B------:R-:W-:Y:S01]  /*1d6a0*/  IMAD.MOV.U32 R6, RZ, RZ, RZ ;  /* 0x000000ffff067224 */ /* 0x000fe200078e00ff */
[----:B------:R-:W-:Y:S01]  /*1d6b0*/  MOV R2, R5 ;  /* 0x0000000500027202 */ /* 0x000fe20000000f00 */
[----:B------:R-:W-:Y:S01]  /*1d6c0*/  IMAD.MOV.U32 R200, RZ, RZ, 0x1f ;  /* 0x0000001fffc87424 */ /* 0x000fe200078e00ff */
[----:B------:R-:W-:-:S02]  /*1d6d0*/  MOV R3, 0x1d6f0 ;  /* 0x0001d6f000037802 */ /* 0x000fc40000000f00 */
[----:B-1---5:R-:W-:Y:S05]  /*1d6e0*/  CALL.REL.NOINC `($__internal_24_$__cuda_sm70_shflsync_idx_p) ;  /* 0x00001f8000007944 */ /* 0x022fea0003c00000 */
[----:B------:R-:W-:Y:S01]  /*1d6f0*/  MOV R9, R0 ;  /* 0x0000000000097202 */ /* 0x000fe20000000f00 */
[----:B-1---5:R-:W-:Y:S05]  /*1d700*/  BRA `(.L_x_1485) ;  /* 0xfffe2f2000007947 */ /* 0x022fea000383ffff */
.L_x_1284:
[----:B------:R-:W-:Y:S01]  /*1d710*/  IMAD.MOV.U32 R0, RZ, RZ, R4 ;  /* 0x000000ffff007224 */ /* 0x000fe200078e0004 */
[----:B------:R-:W-:-:S02]  /*1d720*/  MOV R200, 0x1f ;  /* 0x0000001f00c87802 */ /* 0x000fc40000000f00 */
[----:B------:R-:W-:Y:S02]  /*1d730*/  MOV R3, 0x1d750 ;  /* 0x0001d75000037802 */ /* 0x000fe40000000f00 */
[----:B-123--:R-:W-:Y:S05]  /*1d740*/  CALL.REL.NOINC `($__internal_24_$__cuda_sm70_shflsync_idx_p) ;  /* 0x00001f2000007944 */ /* 0x00efea0003c00000 */
[----:B------:R-:W-:Y:S01]  /*1d750*/  MOV R6, R0 ;  /* 0x0000000000067202 */ /* 0x000fe20000000f00 */
[----:B-1---5:R-:W-:Y:S05]  /*1d760*/  BRA `(.L_x_1283) ;  /* 0xfffe2f2000007947 */ /* 0x022fea000383ffff */
.L_x_1317:
[----:B------:R-:W-:Y:S01]  /*1d770*/  IMAD.MOV.U32 R0, RZ, RZ, R5 ;  /* 0x000000ffff007224 */ /* 0x000fe200078e0005 */
[----:B------:R-:W-:Y:S01]  /*1d780*/  MOV R2, RZ ;  /* 0x000000ff00027202 */ /* 0x000fe20000000f00 */
[----:B------:R-:W-:Y:S01]  /*1d790*/  IMAD.MOV.U32 R200, RZ, RZ, 0x181f ;  /* 0x0000181fffc87424 */ /* 0x000fe200078e00ff */
[----:B------:R-:W-:Y:S02]  /*1d7a0*/  MOV R3, 0x1d7c0 ;  /* 0x0001d7c000037802 */ /* 0x000fe40000000f00 */
[----:B-----5:R-:W-:Y:S05]  /*1d7b0*/  CALL.REL.NOINC `($__internal_24_$__cuda_sm70_shflsync_idx_p) ;  /* 0x00001eb000007944 */ /* 0x020fea0003c00000 */
[----:B-----5:R-:W-:Y:S01]  /*1d7c0*/  MOV R4, R0 ;  /* 0x0000000000047202 */ /* 0x020fe20000000f00 */
[----:B-1----:R-:W-:Y:S05]  /*1d7d0*/  BRA `(.L_x_1486) ;  /* 0xfffe953000007947 */ /* 0x002fea000383ffff */
.L_x_1318:
[----:B------:R-:W-:Y:S01]  /*1d7e0*/  IMAD.MOV.U32 R0, RZ, RZ, R12 ;  /* 0x000000ffff007224 */ /* 0x000fe200078e000c */
[----:B------:R-:W-:Y:S01]  /*1d7f0*/  MOV R2, RZ ;  /* 0x000000ff00027202 */ /* 0x000fe20000000f00 */
[----:B------:R-:W-:Y:S01]  /*1d800*/  IMAD.MOV.U32 R200, RZ, RZ, 0x181f ;  /* 0x0000181fffc87424 */ /* 0x000fe200078e00ff */
[----:B------:R-:W-:Y:S02]  /*1d810*/  MOV R3, 0x1d830 ;  /* 0x0001d83000037802 */ /* 0x000fe40000000f00 */
[----:B-12--5:R-:W-:Y:S05]  /*1d820*/  CALL.REL.NOINC `($__internal_24_$__cuda_sm70_shflsync_idx_p) ;  /* 0x00001e4000007944 */ /* 0x026fea0003c00000 */
[----:B-1---5:R-:W-:Y:S05]  /*1d830*/  BRA `(.L_x_1487) ;  /* 0xfffe94f000007947 */ /* 0x022fea000383ffff */
.L_x_1321:
[----:B----4-:R-:W-:Y:S01]  /*1d840*/  IMAD.MOV.U32 R0, RZ, RZ, R5 ;  /* 0x000000ffff007224 */ /* 0x010fe200078e0005 */
[----:B--2---:R-:W-:Y:S01]  /*1d850*/  MOV R2, 0x1 ;  /* 0x0000000100027802 */ /* 0x004fe20000000f00 */
[----:B------:R-:W-:Y:S01]  /*1d860*/  IMAD.MOV.U32 R200, RZ, RZ, 0x181f ;  /* 0x0000181fffc87424 */ /* 0x000fe200078e00ff */
[----:B------:R-:W-:-:S02]  /*1d870*/  MOV R3, 0x1d890 ;  /* 0x0001d89000037802 */ /* 0x000fc40000000f00 */
[----:B-1-3-5:R-:W-:Y:S05]  /*1d880*/  CALL.REL.NOINC `($__internal_24_$__cuda_sm70_shflsync_idx_p) ;  /* 0x00001de000007944 */ /* 0x02afea0003c00000 */
[----:B-----5:R-:W-:Y:S01]  /*1d890*/  IMAD.MOV.U32 R4, RZ, RZ, R0 ;  /* 0x000000ffff047224 */ /* 0x020fe200078e0000 */
[----:B------:R-:W-:Y:S01]  /*1d8a0*/  MOV R2, 0x1 ;  /* 0x0000000100027802 */ /* 0x000fe20000000f00 */
[----:B------:R-:W-:Y:S01]  /*1d8b0*/  IMAD.MOV.U32 R0, RZ, RZ, R12 ;  /* 0x000000ffff007224 */ /* 0x000fe200078e000c */
[----:B------:R-:W-:-:S02]  /*1d8c0*/  MOV R200, 0x181f ;  /* 0x0000181f00c87802 */ /* 0x000fc40000000f00 */
[----:B------:R-:W-:Y:S02]  /*1d8d0*/  MOV R3, 0x1d8f0 ;  /* 0x0001d8f000037802 */ /* 0x000fe40000000f00 */
[----:B-1----:R-:W-:Y:S05]  /*1d8e0*/  CALL.REL.NOINC `($__internal_24_$__cuda_sm70_shflsync_idx_p) ;  /* 0x00001d8000007944 */ /* 0x002fea0003c00000 */
[----:B-1---5:R-:W-:Y:S05]  /*1d8f0*/  BRA `(.L_x_1488) ;  /* 0xfffe95c000007947 */ /* 0x022fea000383ffff */
.L_x_1324:
[----:B----4-:R-:W-:Y:S01]  /*1d900*/  IMAD.MOV.U32 R0, RZ, RZ, R5 ;  /* 0x000000ffff007224 */ /* 0x010fe200078e0005 */
[----:B-1----:R-:W-:Y:S01]  /*1d910*/  MOV R2, 0x2 ;  /* 0x0000000200027802 */ /* 0x002fe20000000f00 */
[----:B------:R-:W-:Y:S01]  /*1d920*/  IMAD.MOV.U32 R200, RZ, RZ, 0x181f ;  /* 0x0000181fffc87424 */ /* 0x000fe200078e00ff */
[----:B------:R-:W-:Y:S02]  /*1d930*/  MOV R3, 0x1d950 ;  /* 0x0001d95000037802 */ /* 0x000fe40000000f00 */
[----:B--23-5:R-:W-:Y:S05]  /*1d940*/  CALL.REL.NOINC `($__internal_24_$__cuda_sm70_shflsync_idx_p) ;  /* 0x00001d2000007944 */ /* 0x02cfea0003c00000 */
[----:B-----5:R-:W-:Y:S01]  /*1d950*/  MOV R4, R0 ;  /* 0x0000000000047202 */ /* 0x020fe20000000f00 */
[----:B-1----:R-:W-:Y:S05]  /*1d960*/  BRA `(.L_x_1489) ;  /* 0xfffe96d000007947 */ /* 0x002fea000383ffff */
.L_x_1325:
[----:B----4-:R-:W-:Y:S01]  /*1d970*/  IMAD.MOV.U32 R0, RZ, RZ, R12 ;  /* 0x000000ffff007224 */ /* 0x010fe200078e000c */
[----:B------:R-:W-:Y:S01]  /*1d980*/  MOV R2, 0x2 ;  /* 0x0000000200027802 */ /* 0x000fe20000000f00 */
[----:B------:R-:W-:Y:S01]  /*1d990*/  IMAD.MOV.U32 R200, RZ, RZ, 0x181f ;  /* 0x0000181fffc87424 */ /* 0x000fe200078e00ff */
[----:B------:R-:W-:Y:S02]  /*1d9a0*/  MOV R3, 0x1d9c0 ;  /* 0x0001d9c000037802 */ /* 0x000fe40000000f00 */
[----:B-123-5:R-:W-:Y:S05]  /*1d9b0*/  CALL.REL.NOINC `($__internal_24_$__cuda_sm70_shflsync_idx_p) ;  /* 0x00001cb000007944 */ /* 0x02efea0003c00000 */
[----:B-1---5:R-:W-:Y:S05]  /*1d9c0*/  BRA `(.L_x_1490) ;  /* 0xfffe969000007947 */ /* 0x022fea000383ffff */
.L_x_1328:
[----:B-1----:R-:W-:Y:S01]  /*1d9d0*/  IMAD.MOV.U32 R0, RZ, RZ, R5 ;  /* 0x000000ffff007224 */ /* 0x002fe200078e0005 */
[----:B------:R-:W-:Y:S01]  /*1d9e0*/  MOV R2, 0x3 ;  /* 0x0000000300027802 */ /* 0x000fe20000000f00 */
[----:B------:R-:W-:Y:S01]  /*1d9f0*/  IMAD.MOV.U32 R200, RZ, RZ, 0x181f ;  /* 0x0000181fffc87424 */ /* 0x000fe200078e00ff */
[----:B------:R-:W-:-:S02]  /*1da00*/  MOV R3, 0x1da20 ;  /* 0x0001da2000037802 */ /* 0x000fc40000000f00 */
[----:B--2345:R-:W-:Y:S05]  /*1da10*/  CALL.REL.NOINC `($__internal_24_$__cuda_sm70_shflsync_idx_p) ;  /* 0x00001c5000007944 */ /* 0x03cfea0003c00000 */
[----:B-----5:R-:W-:Y:S01]  /*1da20*/  IMAD.MOV.U32 R4, RZ, RZ, R0 ;  /* 0x000000ffff047224 */ /* 0x020fe200078e0000 */
[----:B------:R-:W-:Y:S01]  /*1da30*/  MOV R2, 0x3 ;  /* 0x0000000300027802 */ /* 0x000fe20000000f00 */
[----:B------:R-:W-:Y:S01]  /*1da40*/  IMAD.MOV.U32 R0, RZ, RZ, R12 ;  /* 0x000000ffff007224 */ /* 0x000fe200078e000c */
[----:B------:R-:W-:-:S02]  /*1da50*/  MOV R200, 0x181f ;  /* 0x0000181f00c87802 */ /* 0x000fc40000000f00 */
[----:B------:R-:W-:Y:S02]  /*1da60*/  MOV R3, 0x1da80 ;  /* 0x0001da8000037802 */ /* 0x000fe40000000f00 */
[----:B-1----:R-:W-:Y:S05]  /*1da70*/  CALL.REL.NOINC `($__internal_24_$__cuda_sm70_shflsync_idx_p) ;  /* 0x00001bf000007944 */ /* 0x002fea0003c00000 */
[----:B-1---5:R-:W-:Y:S05]  /*1da80*/  BRA `(.L_x_1491) ;  /* 0xfffe976000007947 */ /* 0x022fea000383ffff */
.L_x_1395:
[----:B------:R-:W-:Y:S01]  /*1da90*/  IMAD.MOV.U32 R2, RZ, RZ, RZ ;  /* 0x000000ffff027224 */ /* 0x000fe200078e00ff */
[----:B------:R-:W-:Y:S02]  /*1daa0*/  MOV R200, 0x181f ;  /* 0x0000181f00c87802 */ /* 0x000fe40000000f00 */
[----:B------:R-:W-:Y:S02]  /*1dab0*/  MOV R3, 0x1dad0 ;  /* 0x0001dad000037802 */ /* 0x000fe40000000f00 */
[----:B------:R-:W-:Y:S05]  /*1dac0*/  CALL.REL.NOINC `($__internal_24_$__cuda_sm70_shflsync_idx_p) ;  /* 0x00001ba000007944 */ /* 0x000fea0003c00000 */
[----:B-----5:R-:W-:Y:S01]  /*1dad0*/  MOV R4, R0 ;  /* 0x0000000000047202 */ /* 0x020fe20000000f00 */
[----:B-1----:R-:W-:Y:S05]  /*1dae0*/  BRA `(.L_x_1492) ;  /* 0xffff409000007947 */ /* 0x002fea000383ffff */
.L_x_1396:
[----:B-1----:R-:W-:Y:S01]  /*1daf0*/  IMAD.MOV.U32 R0, RZ, RZ, R5 ;  /* 0x000000ffff007224 */ /* 0x002fe200078e0005 */
[----:B------:R-:W-:Y:S01]  /*1db00*/  MOV R2, RZ ;  /* 0x000000ff00027202 */ /* 0x000fe20000000f00 */
[----:B------:R-:W-:Y:S01]  /*1db10*/  IMAD.MOV.U32 R200, RZ, RZ, 0x181f ;  /* 0x0000181fffc87424 */ /* 0x000fe200078e00ff */
[----:B------:R-:W-:Y:S02]  /*1db20*/  MOV R3, 0x1db40 ;  /* 0x0001db4000037802 */ /* 0x000fe40000000f00 */
[----:B--2---:R-:W-:Y:S05]  /*1db30*/  CALL.REL.NOINC `($__internal_24_$__cuda_sm70_shflsync_idx_p) ;  /* 0x00001b3000007944 */ /* 0x004fea0003c00000 */
[----:B-1---5:R-:W-:Y:S05]  /*1db40*/  BRA `(.L_x_1493) ;  /* 0xffff405000007947 */ /* 0x022fea000383ffff */
.L_x_1397:
[----:B------:R-:W-:Y:S01]  /*1db50*/  IMAD.MOV.U32 R0, RZ, RZ, R4 ;  /* 0x000000ffff007224 */ /* 0x000fe200078e0004 */
[----:B------:R-:W-:Y:S01]  /*1db60*/  MOV R2, RZ ;  /* 0x000000ff00027202 */ /* 0x000fe20000000f00 */
[----:B------:R-:W-:Y:S01]  /*1db70*/  IMAD.MOV.U32 R200, RZ, RZ, 0x1c1f ;  /* 0x00001c1fffc87424 */ /* 0x000fe200078e00ff */
[----:B------:R-:W-:-:S02]  /*1db80*/  MOV R3, 0x1dba0 ;  /* 0x0001dba000037802 */ /* 0x000fc40000000f00 */
[----:B------:R-:W-:Y:S05]  /*1db90*/  CALL.REL.NOINC `($__internal_24_$__cuda_sm70_shflsync_idx_p) ;  /* 0x00001ad000007944 */ /* 0x000fea0003c00000 */
[----:B-1---5:R-:W-:Y:S05]  /*1dba0*/  BRA `(.L_x_1494) ;  /* 0xffff421000007947 */ /* 0x022fea000383ffff */
.L_x_1398:
[----:B------:R-:W-:Y:S01]  /*1dbb0*/  IMAD.MOV.U32 R0, RZ, RZ, R4 ;  /* 0x000000ffff007224 */ /* 0x000fe200078e0004 */
[----:B------:R-:W-:Y:S01]  /*1dbc0*/  MOV R2, 0x1 ;  /* 0x0000000100027802 */ /* 0x000fe20000000f00 */
[----:B------:R-:W-:Y:S01]  /*1dbd0*/  IMAD.MOV.U32 R200, RZ, RZ, 0x1c1f ;  /* 0x00001c1fffc87424 */ /* 0x000fe200078e00ff */
[----:B------:R-:W-:-:S02]  /*1dbe0*/  MOV R3, 0x1dc00 ;  /* 0x0001dc0000037802 */ /* 0x000fc40000000f00 */
[----:B-1----:R-:W-:Y:S05]  /*1dbf0*/  CALL.REL.NOINC `($__internal_24_$__cuda_sm70_shflsync_idx_p) ;  /* 0x00001a7000007944 */ /* 0x002fea0003c00000 */
[----:B------:R-:W-:Y:S01]  /*1dc00*/  IMAD.IADD R0, R5, 0x1, R0 ;  /* 0x0000000105007824 */ /* 0x000fe200078e0200 */
[----:B------:R-:W-:-:S04]  /*1dc10*/  FMNMX.FTZ R2, R10, R11, !PT ;  /* 0x0000000b0a027209 */ /* 0x000fc80007810000 */
[----:B------:R-:W-:Y:S02]  /*1dc20*/  IMNMX R0, R6, R0, PT ;  /* 0x0000000006007217 */ /* 0x000fe40003800200 */
[----:B------:R-:W-:Y:S02]  /*1dc30*/  FMNMX.FTZ R2, R12, R2, !PT ;  /* 0x000000020c027209 */ /* 0x000fe40007810000 */
[C---:B------:R-:W-:Y:S02]  /*1dc40*/  ISETP.GT.AND P1, PT, R0.reuse, RZ, PT ;  /* 0x000000ff0000720c */ /* 0x040fe40003f24270 */
[C---:B------:R-:W-:Y:S02]  /*1dc50*/  ISETP.GT.AND P0, PT, R0.reuse, 0x1, PT ;  /* 0x000000010000780c */ /* 0x040fe40003f04270 */
[----:B------:R-:W-:Y:S02]  /*1dc60*/  ISETP.GT.AND P2, PT, R0, 0x8, PT ;  /* 0x000000080000780c */ /* 0x000fe40003f44270 */
[----:B------:R-:W-:-:S02]  /*1dc70*/  FSEL R6, R30, -INF , P1 ;  /* 0xff8000001e067808 */ /* 0x000fc40000800000 */
[----:B------:R-:W-:Y:S02]  /*1dc80*/  FSEL R7, R28, -INF , P0 ;  /* 0xff8000001c077808 */ /* 0x000fe40000000000 */
[----:B------:R-:W-:Y:S02]  /*1dc90*/  ISETP.GT.AND P0, PT, R0, 0x9, PT ;  /* 0x000000090000780c */ /* 0x000fe40003f04270 */
[----:B------:R-:W-:Y:S02]  /*1dca0*/  FSEL R9, R22, -INF , P2 ;  /* 0xff80000016097808 */ /* 0x000fe40001000000 */
[----:B------:R-:W-:Y:S02]  /*1dcb0*/  FMNMX.FTZ R3, R6, R7, !PT ;  /* 0x0000000706037209 */ /* 0x000fe40007810000 */
[----:B------:R-:W-:Y:S02]  /*1dcc0*/  FMNMX.FTZ R5, R13, R2, !PT ;  /* 0x000000020d057209 */ /* 0x000fe40007810000 */
[----:B------:R-:W-:-:S02]  /*1dcd0*/  ISETP.GT.AND P1, PT, R0, 0x10, PT ;  /* 0x000000100000780c */ /* 0x000fc40003f24270 */
[----:B------:R-:W-:Y:S02]  /*1dce0*/  FSEL R8, R27, -INF , P0 ;  /* 0xff8000001b087808 */ /* 0x000fe40000000000 */
[----:B------:R-:W-:Y:S02]  /*1dcf0*/  FMNMX.FTZ R2, R9, R3, !PT ;  /* 0x0000000309027209 */ /* 0x000fe40007810000 */
[----:B------:R-:W-:Y:S02]  /*1dd00*/  FMNMX.FTZ R134, R14, R5, !PT ;  /* 0x000000050e867209 */ /* 0x000fe40007810000 */
[----:B------:R-:W-:Y:S02]  /*1dd10*/  ISETP.GT.AND P0, PT, R0, 0x11, PT ;  /* 0x000000110000780c */ /* 0x000fe40003f04270 */
[----:B------:R-:W-:Y:S02]  /*1dd20*/  FSEL R21, R21, -INF , P1 ;  /* 0xff80000015157808 */ /* 0x000fe40000800000 */
[----:B------:R-:W-:-:S02]  /*1dd30*/  FMNMX.FTZ R2, R8, R2, !PT ;  /* 0x0000000208027209 */ /* 0x000fc40007810000 */
[----:B------:R-:W-:Y:S02]  /*1dd40*/  FMNMX.FTZ R134, R23, R134, !PT ;  /* 0x0000008617867209 */ /* 0x000fe40007810000 */
[----:B------:R-:W-:Y:S02]  /*1dd50*/  ISETP.GT.AND P1, PT, R0, 0x18, PT ;  /* 0x000000180000780c */ /* 0x000fe40003f24270 */
[----:B------:R-:W-:Y:S02]  /*1dd60*/  FSEL R20, R20, -INF , P0 ;  /* 0xff80000014147808 */ /* 0x000fe40000000000 */
[----:B------:R-:W-:Y:S02]  /*1dd70*/  FMNMX.FTZ R5, R21, R2, !PT ;  /* 0x0000000215057209 */ /* 0x000fe40007810000 */
[----:B------:R-:W-:Y:S02]  /*1dd80*/  FMNMX.FTZ R134, R24, R134, !PT ;  /* 0x0000008618867209 */ /* 0x000fe40007810000 */
[----:B------:R-:W-:Y:S01]  /*1dd90*/  ISETP.GT.AND P0, PT, R0, 0x19, PT ;  /* 0x000000190000780c */ /* 0x000fe20003f04270 */
[----:B------:R-:W-:Y:S01]  /*1dda0*/  IMAD.MOV.U32 R0, RZ, RZ, 0x2 ;  /* 0x00000002ff007424 */ /* 0x000fe200078e00ff */
[----:B------:R-:W-:-:S02]  /*1ddb0*/  FSEL R22, R19, -INF , P1 ;  /* 0xff80000013167808 */ /* 0x000fc40000800000 */
[----:B------:R-:W-:Y:S02]  /*1ddc0*/  FMNMX.FTZ R5, R20, R5, !PT ;  /* 0x0000000514057209 */ /* 0x000fe40007810000 */
[----:B------:R-:W-:Y:S02]  /*1ddd0*/  FMNMX.FTZ R134, R26, R134, !PT ;  /* 0x000000861a867209 */ /* 0x000fe40007810000 */
[----:B------:R-:W-:Y:S02]  /*1dde0*/  FSEL R25, R25, -INF , P0 ;  /* 0xff80000019197808 */ /* 0x000fe40000000000 */
[----:B------:R-:W-:Y:S01]  /*1ddf0*/  FMNMX.FTZ R5, R22, R5, !PT ;  /* 0x0000000516057209 */ /* 0x000fe20007810000 */
[----:B-----5:R-:W-:Y:S01]  /*1de00*/  IMAD.MOV.U32 R4, RZ, RZ, R134 ;  /* 0x000000ffff047224 */ /* 0x020fe200078e0086 */
[----:B------:R-:W-:Y:S02]  /*1de10*/  MOV R2, 0x1de40 ;  /* 0x0001de4000027802 */ /* 0x000fe40000000f00 */
[----:B------:R-:W-:-:S02]  /*1de20*/  FMNMX.FTZ R5, R25, R5, !PT ;  /* 0x0000000519057209 */ /* 0x000fc40007810000 */
[----:B-1----:R-:W-:Y:S05]  /*1de30*/  CALL.REL.NOINC `($__internal_23_$__cuda_sm70_shflsync_bfly_p) ;  /* 0x000017d000007944 */ /* 0x002fea0003c00000 */
[----:B------:R-:W-:Y:S01]  /*1de40*/  FMNMX.FTZ R134, R134, R0, !PT ;  /* 0x0000000086867209 */ /* 0x000fe20007810000 */
[----:B------:R-:W-:Y:S01]  /*1de50*/  IMAD.MOV.U32 R0, RZ, RZ, 0x1 ;  /* 0x00000001ff007424 */ /* 0x000fe200078e00ff */
[----:B------:R-:W-:-:S03]  /*1de60*/  MOV R2, 0x1de90 ;  /* 0x0001de9000027802 */ /* 0x000fc60000000f00 */
[----:B------:R-:W-:Y:S02]  /*1de70*/  IMAD.MOV.U32 R4, RZ, RZ, R134 ;  /* 0x000000ffff047224 */ /* 0x000fe400078e0086 */
[----:B------:R-:W-:Y:S05]  /*1de80*/  CALL.REL.NOINC `($__internal_23_$__cuda_sm70_shflsync_bfly_p) ;  /* 0x0000178000007944 */ /* 0x000fea0003c00000 */
[----:B------:R-:W-:Y:S01]  /*1de90*/  FMNMX.FTZ R134, R134, R0, !PT ;  /* 0x0000000086867209 */ /* 0x000fe20007810000 */
[----:B------:R-:W-:Y:S01]  /*1dea0*/  IMAD.MOV.U32 R4, RZ, RZ, R5 ;  /* 0x000000ffff047224 */ /* 0x000fe200078e0005 */
[----:B------:R-:W-:Y:S01]  /*1deb0*/  MOV R2, 0x1dee0 ;  /* 0x0001dee000027802 */ /* 0x000fe20000000f00 */
[----:B------:R-:W-:Y:S02]  /*1dec0*/  IMAD.MOV.U32 R0, RZ, RZ, 0x2 ;  /* 0x00000002ff007424 */ /* 0x000fe400078e00ff */
[----:B------:R-:W-:Y:S05]  /*1ded0*/  CALL.REL.NOINC `($__internal_23_$__cuda_sm70_shflsync_bfly_p) ;  /* 0x0000173000007944 */ /* 0x000fea0003c00000 */
[----:B------:R-:W-:Y:S01]  /*1dee0*/  FMNMX.FTZ R5, R5, R0, !PT ;  /* 0x0000000005057209 */ /* 0x000fe20007810000 */
[----:B------:R-:W-:Y:S01]  /*1def0*/  IMAD.MOV.U32 R0, RZ, RZ, 0x1 ;  /* 0x00000001ff007424 */ /* 0x000fe200078e00ff */
[----:B------:R-:W-:-:S03]  /*1df00*/  MOV R2, 0x1df30 ;  /* 0x0001df3000027802 */ /* 0x000fc60000000f00 */
[----:B------:R-:W-:Y:S02]  /*1df10*/  IMAD.MOV.U32 R4, RZ, RZ, R5 ;  /* 0x000000ffff047224 */ /* 0x000fe400078e0005 */
[----:B------:R-:W-:Y:S05]  /*1df20*/  CALL.REL.NOINC `($__internal_23_$__cuda_sm70_shflsync_bfly_p) ;  /* 0x000016e000007944 */ /* 0x000fea0003c00000 */
[----:B------:R-:W-:Y:S01]  /*1df30*/  MOV R4, R0 ;  /* 0x0000000000047202 */ /* 0x000fe20000000f00 */
[----:B------:R-:W-:Y:S05]  /*1df40*/  BRA `(.L_x_1495) ;  /* 0xffff422000007947 */ /* 0x000fea000383ffff */
.L_x_1402:
[----:B------:R-:W-:Y:S01]  /*1df50*/  MOV R200, 0x181f ;  /* 0x0000181f00c87802 */ /* 0x000fe20000000f00 */
[----:B------:R-:W-:Y:S01]  /*1df60*/  IMAD.MOV.U32 R2, RZ, RZ, RZ ;  /* 0x000000ffff027224 */ /* 0x000fe200078e00ff */
[----:B------:R-:W-:Y:S02]  /*1df70*/  MOV R3, 0x1df90 ;  /* 0x0001df9000037802 */ /* 0x000fe40000000f00 */
[----:B-1234-:R-:W-:Y:S05]  /*1df80*/  CALL.REL.NOINC `($__internal_24_$__cuda_sm70_shflsync_idx_p) ;  /* 0x000016e000007944 */ /* 0x01efea0003c00000 */
[----:B-----5:R-:W-:Y:S01]  /*1df90*/  MOV R4, R0 ;  /* 0x0000000000047202 */ /* 0x020fe20000000f00 */
[----:B-1----:R-:W-:-:S05]  /*1dfa0*/  BRA `(.L_x_1496) ;  /* 0xffff4e7000007947 */ /* 0x002fca000383ffff */
.L_x_1403:
[----:B------:R-:W-:Y:S01]  /*1dfb0*/  MOV R2, RZ ;  /* 0x000000ff00027202 */ /* 0x000fe20000000f00 */
[----:B----4-:R-:W-:Y:S01]  /*1dfc0*/  IMAD.MOV.U32 R0, RZ, RZ, R5 ;  /* 0x000000ffff007224 */ /* 0x010fe200078e0005 */
[----:B------:R-:W-:Y:S01]  /*1dfd0*/  MOV R3, 0x1e000 ;  /* 0x0001e00000037802 */ /* 0x000fe20000000f00 */
[----:B------:R-:W-:Y:S02]  /*1dfe0*/  IMAD.MOV.U32 R200, RZ, RZ, 0x181f ;  /* 0x0000181fffc87424 */ /* 0x000fe400078e00ff */
[----:B-123--:R-:W-:Y:S05]  /*1dff0*/  CALL.REL.NOINC `($__internal_24_$__cuda_sm70_shflsync_idx_p) ;  /* 0x0000167000007944 */ /* 0x00efea0003c00000 */
[----:B-1---5:R-:W-:-:S05]  /*1e000*/  BRA `(.L_x_1497) ;  /* 0xffff4e3000007947 */ /* 0x022fca000383ffff */
.L_x_1406:
[----:B------:R-:W-:Y:S01]  /*1e010*/  MOV R200, 0x181f ;  /* 0x0000181f00c87802 */ /* 0x000fe20000000f00 */
[----:B------:R-:W-:Y:S01]  /*1e020*/  IMAD.MOV.U32 R2, RZ, RZ, RZ ;  /* 0x000000ffff027224 */ /* 0x000fe200078e00ff */
[----:B------:R-:W-:Y:S02]  /*1e030*/  MOV R3, 0x1e050 ;  /* 0x0001e05000037802 */ /* 0x000fe40000000f00 */
[----:B------:R-:W-:Y:S05]  /*1e040*/  CALL.REL.NOINC `($__internal_24_$__cuda_sm70_shflsync_idx_p) ;  /* 0x0000162000007944 */ /* 0x000fea0003c00000 */
[----:B-----5:R-:W-:Y:S01]  /*1e050*/  MOV R4, R0 ;  /* 0x0000000000047202 */ /* 0x020fe20000000f00 */
[----:B-1----:R-:W-:-:S05]  /*1e060*/  BRA `(.L_x_1498) ;  /* 0xffff5a1000007947 */ /* 0x002fca000383ffff */
.L_x_1407:
[----:B------:R-:W-:Y:S01]  /*1e070*/  MOV R2, RZ ;  /* 0x000000ff00027202 */ /* 0x000fe20000000f00 */
[----:B-1----:R-:W-:Y:S01]  /*1e080*/  IMAD.MOV.U32 R0, RZ, RZ, R5 ;  /* 0x000000ffff007224 */ /* 0x002fe200078e0005 */
[----:B------:R-:W-:Y:S01]  /*1e090*/  MOV R3, 0x1e0c0 ;  /* 0x0001e0c000037802 */ /* 0x000fe20000000f00 */
[----:B------:R-:W-:Y:S02]  /*1e0a0*/  IMAD.MOV.U32 R200, RZ, RZ, 0x181f ;  /* 0x0000181fffc87424 */ /* 0x000fe400078e00ff */
[----:B--2---:R-:W-:Y:S05]  /*1e0b0*/  CALL.REL.NOINC `($__internal_24_$__cuda_sm70_shflsync_idx_p) ;  /* 0x000015b000007944 */ /* 0x004fea0003c00000 */
[----:B-1---5:R-:W-:-:S05]  /*1e0c0*/  BRA `(.L_x_1499) ;  /* 0xffff59d000007947 */ /* 0x022fca000383ffff */
.L_x_1408:
[----:B------:R-:W-:Y:S01]  /*1e0d0*/  MOV R2, RZ ;  /* 0x000000ff00027202 */ /* 0x000fe20000000f00 */
[----:B------:R-:W-:Y:S01]  /*1e0e0*/  IMAD.MOV.U32 R0, RZ, RZ, R4 ;  /* 0x000000ffff007224 */ /* 0x000fe200078e0004 */
[----:B------:R-:W-:Y:S01]  /*1e0f0*/  MOV R3, 0x1e120 ;  /* 0x0001e12000037802 */ /* 0x000fe20000000f00 */
[----:B------:R-:W-:Y:S02]  /*1e100*/  IMAD.MOV.U32 R200, RZ, RZ, 0x1c1f ;  /* 0x00001c1fffc87424 */ /* 0x000fe400078e00ff */
[----:B------:R-:W-:Y:S05]  /*1e110*/  CALL.REL.NOINC `($__internal_24_$__cuda_sm70_shflsync_idx_p) ;  /* 0x0000155000007944 */ /* 0x000fea0003c00000 */
[----:B-1---5:R-:W-:-:S05]  /*1e120*/  BRA `(.L_x_1500) ;  /* 0xffff5b9000007947 */ /* 0x022fca000383ffff */
.L_x_1409:
[----:B------:R-:W-:Y:S01]  /*1e130*/  MOV R2, 0x1 ;  /* 0x0000000100027802 */ /* 0x000fe20000000f00 */
[----:B------:R-:W-:Y:S01]  /*1e140*/  IMAD.MOV.U32 R0, RZ, RZ, R4 ;  /* 0x000000ffff007224 */ /* 0x000fe200078e0004 */
[----:B------:R-:W-:Y:S01]  /*1e150*/  MOV R3, 0x1e180 ;  /* 0x0001e18000037802 */ /* 0x000fe20000000f00 */
[----:B------:R-:W-:Y:S02]  /*1e160*/  IMAD.MOV.U32 R200, RZ, RZ, 0x1c1f ;  /* 0x00001c1fffc87424 */ /* 0x000fe400078e00ff */
[----:B-1----:R-:W-:Y:S05]  /*1e170*/  CALL.REL.NOINC `($__internal_24_$__cuda_sm70_shflsync_idx_p) ;  /* 0x000014f000007944 */ /* 0x002fea0003c00000 */
[----:B------:R-:W-:Y:S05]  /*1e180*/  IMAD.IADD R0, R5, 0x1, R0 ;  /* 0x0000000105007824 */ /* 0x000fea00078e0200 */
[C---:B------:R-:W-:Y:S02]  /*1e190*/  ISETP.GT.AND P1, PT, R0.reuse, RZ, PT ;  /* 0x000000ff0000720c */ /* 0x040fe40003f24270 */
[----:B------:R-:W-:Y:S02]  /*1e1a0*/  ISETP.GT.AND P0, PT, R0, 0x1, PT ;  /* 0x000000010000780c */ /* 0x000fe40003f04270 */
[----:B------:R-:W-:Y:S02]  /*1e1b0*/  FSEL R5, R174, -INF , P1 ;  /* 0xff800000ae057808 */ /* 0x000fe40000800000 */
[C---:B------:R-:W-:Y:S02]  /*1e1c0*/  ISETP.GT.AND P3, PT, R0.reuse, 0x8, PT ;  /* 0x000000080000780c */ /* 0x040fe40003f64270 */
[C---:B------:R-:W-:Y:S02]  /*1e1d0*/  ISETP.GT.AND P5, PT, R0.reuse, 0x9, PT ;  /* 0x000000090000780c */ /* 0x040fe40003fa4270 */
[C---:B------:R-:W-:Y:S02]  /*1e1e0*/  ISETP.GT.AND P4, PT, R0.reuse, 0x10, PT ;  /* 0x000000100000780c */ /* 0x040fe40003f84270 */
[----:B------:R-:W-:Y:S02]  /*1e1f0*/  FSEL R161, R173, -INF , P0 ;  /* 0xff800000ada17808 */ /* 0x000fe40000000000 */
[C---:B------:R-:W-:Y:S02]  /*1e200*/  ISETP.GT.AND P2, PT, R0.reuse, 0x11, PT ;  /* 0x000000110000780c */ /* 0x040fe40003f44270 */
[C---:B------:R-:W-:Y:S02]  /*1e210*/  ISETP.GT.AND P1, PT, R0.reuse, 0x18, PT ;  /* 0x000000180000780c */ /* 0x040fe40003f24270 */
[----:B------:R-:W-:Y:S02]  /*1e220*/  ISETP.GT.AND P0, PT, R0, 0x19, PT ;  /* 0x000000190000780c */ /* 0x000fe40003f04270 */
        /* <DEDUP_REMOVED lines=11> */
[----:B-----5:R-:W-:Y:S01]  /*1e2e0*/  FMNMX.FTZ R4, R14, R0, !PT ;  /* 0x000000000e047209 */ /* 0x020fe20007810000 */
[----:B------:R-:W-:Y:S01]  /*1e2f0*/  IMAD.MOV.U32 R0, RZ, RZ, 0x2 ;  /* 0x00000002ff007424 */ /* 0x000fe200078e00ff */
[----:B------:R-:W-:Y:S02]  /*1e300*/  FSEL R9, R167, -INF , P2 ;  /* 0xff800000a7097808 */ /* 0x000fe40001000000 */
        /* <DEDUP_REMOVED lines=10> */
[----:B-1----:R-:W-:Y:S05]  /*1e3b0*/  CALL.REL.NOINC `($__internal_23_$__cuda_sm70_shflsync_bfly_p) ;  /* 0x0000125000007944 */ /* 0x002fea0003c00000 */
[----:B------:R-:W-:Y:S01]  /*1e3c0*/  FMNMX.FTZ R4, R4, R0, !PT ;  /* 0x0000000004047209 */ /* 0x000fe20007810000 */
[----:B------:R-:W-:Y:S01]  /*1e3d0*/  IMAD.MOV.U32 R0, RZ, RZ, 0x1 ;  /* 0x00000001ff007424 */ /* 0x000fe200078e00ff */
[----:B------:R-:W-:Y:S02]  /*1e3e0*/  MOV R2, 0x1e400 ;  /* 0x0001e40000027802 */ /* 0x000fe40000000f00 */
        /* <DEDUP_REMOVED lines=8> */
[----:B------:R-:W-:Y:S02]  /*1e470*/  MOV R2, 0x1e490 ;  /* 0x0001e49000027802 */ /* 0x000fe40000000f00 */
[----:B------:R-:W-:Y:S05]  /*1e480*/  CALL.REL.NOINC `($__internal_23_$__cuda_sm70_shflsync_bfly_p) ;  /* 0x0000118000007944 */ /* 0x000fea0003c00000 */
[----:B------:R-:W-:-:S05]  /*1e490*/  BRA `(.L_x_1501) ;  /* 0xffff5bd000007947 */ /* 0x000fca000383ffff */
.L_x_1412:
[----:B------:R-:W-:Y:S01]  /*1e4a0*/  MOV R200, 0x181f ;  /* 0x0000181f00c87802 */ /* 0x000fe20000000f00 */
[----:B------:R-:W-:Y:S01]  /*1e4b0*/  IMAD.MOV.U32 R2, RZ, RZ, RZ ;  /* 0x000000ffff027224 */ /* 0x000fe200078e00ff */
[----:B------:R-:W-:Y:S02]  /*1e4c0*/  MOV R3, 0x1e4e0 ;  /* 0x0001e4e000037802 */ /* 0x000fe40000000f00 */
[----:B-1234-:R-:W-:Y:S05]  /*1e4d0*/  CALL.REL.NOINC `($__internal_24_$__cuda_sm70_shflsync_idx_p) ;  /* 0x0000119000007944 */ /* 0x01efea0003c00000 */
[----:B-1---5:R-:W-:-:S05]  /*1e4e0*/  BRA `(.L_x_1502) ;  /* 0xffff702000007947 */ /* 0x022fca000383ffff */
.L_x_1415:
[----:B------:R-:W-:Y:S01]  /*1e4f0*/  MOV R200, 0x181f ;  /* 0x0000181f00c87802 */ /* 0x000fe20000000f00 */
[----:B------:R-:W-:Y:S01]  /*1e500*/  IMAD.MOV.U32 R2, RZ, RZ, RZ ;  /* 0x000000ffff027224 */ /* 0x000fe200078e00ff */
[----:B------:R-:W-:Y:S02]  /*1e510*/  MOV R3, 0x1e530 ;  /* 0x0001e53000037802 */ /* 0x000fe40000000f00 */
[----:B------:R-:W-:Y:S05]  /*1e520*/  CALL.REL.NOINC `($__internal_24_$__cuda_sm70_shflsync_idx_p) ;  /* 0x0000114000007944 */ /* 0x000fea0003c00000 */
[----:B-----5:R-:W-:Y:S01]  /*1e530*/  MOV R4, R0 ;  /* 0x0000000000047202 */ /* 0x020fe20000000f00 */
[----:B-1----:R-:W-:-:S05]  /*1e540*/  BRA `(.L_x_1503) ;  /* 0xffff7bd000007947 */ /* 0x002fca000383ffff */
.L_x_1416:
[----:B------:R-:W-:Y:S01]  /*1e550*/  MOV R2, RZ ;  /* 0x000000ff00027202 */ /* 0x000fe20000000f00 */
[----:B-1----:R-:W-:Y:S01]  /*1e560*/  IMAD.MOV.U32 R0, RZ, RZ, R5 ;  /* 0x000000ffff007224 */ /* 0x002fe200078e0005 */
[----:B------:R-:W-:Y:S01]  /*1e570*/  MOV R3, 0x1e5a0 ;  /* 0x0001e5a000037802 */ /* 0x000fe20000000f00 */
[----:B------:R-:W-:Y:S02]  /*1e580*/  IMAD.MOV.U32 R200, RZ, RZ, 0x181f ;  /* 0x0000181fffc87424 */ /* 0x000fe400078e00ff */
[----:B--2---:R-:W-:Y:S05]  /*1e590*/  CALL.REL.NOINC `($__internal_24_$__cuda_sm70_shflsync_idx_p) ;  /* 0x000010d000007944 */ /* 0x004fea0003c00000 */
[----:B-1---5:R-:W-:-:S05]  /*1e5a0*/  BRA `(.L_x_1504) ;  /* 0xffff7b9000007947 */ /* 0x022fca000383ffff */
.L_x_1417:
[----:B------:R-:W-:Y:S02]  /*1e5b0*/  MOV R0, 0x2 ;  /* 0x0000000200007802 */ /* 0x000fe40000000f00 */
[----:B------:R-:W-:Y:S02]  /*1e5c0*/  MOV R2, 0x1e5e0 ;  /* 0x0001e5e000027802 */ /* 0x000fe40000000f00 */
[----:B------:R-:W-:Y:S05]  /*1e5d0*/  CALL.REL.NOINC `($__internal_23_$__cuda_sm70_shflsync_bfly_p) ;  /* 0x0000103000007944 */ /* 0x000fea0003c00000 */
        /* <DEDUP_REMOVED lines=14> */
.L_x_1419:
[----:B------:R-:W-:Y:S01]  /*1e6c0*/  IMAD.MOV.U32 R4, RZ, RZ, R203 ;  /* 0x000000ffff047224 */ /* 0x000fe200078e00cb */
[----:B------:R-:W-:-:S02]  /*1e6d0*/  MOV R0, 0x2 ;  /* 0x0000000200007802 */ /* 0x000fc40000000f00 */
[----:B------:R-:W-:Y:S02]  /*1e6e0*/  MOV R2, 0x1e700 ;  /* 0x0001e70000027802 */ /* 0x000fe40000000f00 */
[----:B------:R-:W-:Y:S05]  /*1e6f0*/  CALL.REL.NOINC `($__internal_23_$__cuda_sm70_shflsync_bfly_p) ;  /* 0x00000f1000007944 */ /* 0x000fea0003c00000 */
[----:B------:R-:W-:Y:S05]  /*1e700*/  BRA `(.L_x_1506) ;  /* 0xffff8f8000007947 */ /* 0x000fea000383ffff */
.L_x_1420:
[----:B------:R-:W-:Y:S01]  /*1e710*/  IMAD.MOV.U32 R4, RZ, RZ, R6 ;  /* 0x000000ffff047224 */ /* 0x000fe200078e0006 */
[----:B------:R-:W-:Y:S02]  /*1e720*/  MOV R0, 0x1 ;  /* 0x0000000100007802 */ /* 0x000fe40000000f00 */
[----:B------:R-:W-:Y:S02]  /*1e730*/  MOV R2, 0x1e750 ;  /* 0x0001e75000027802 */ /* 0x000fe40000000f00 */
[----:B-1----:R-:W-:Y:S05]  /*1e740*/  CALL.REL.NOINC `($__internal_23_$__cuda_sm70_shflsync_bfly_p) ;  /* 0x00000ec000007944 */ /* 0x002fea0003c00000 */
[----:B------:R-:W-:Y:S01]  /*1e750*/  FADD.FTZ R6, R6, R0 ;  /* 0x0000000006067221 */ /* 0x000fe20000010000 */
[----:B------:R-:W-:Y:S02]  /*1e760*/  MOV R4, R202 ;  /* 0x000000ca00047202 */ /* 0x000fe40000000f00 */
[----:B------:R-:W-:Y:S02]  /*1e770*/  MOV R0, 0x2 ;  /* 0x0000000200007802 */ /* 0x000fe40000000f00 */
[----:B------:R-:W-:Y:S02]  /*1e780*/  MOV R2, 0x1e7a0 ;  /* 0x0001e7a000027802 */ /* 0x000fe40000000f00 */
[----:B------:R-:W-:Y:S05]  /*1e790*/  CALL.REL.NOINC `($__internal_23_$__cuda_sm70_shflsync_bfly_p) ;  /* 0x00000e7000007944 */ /* 0x000fea0003c00000 */
[----:B------:R-:W-:Y:S01]  /*1e7a0*/  FADD.FTZ R4, R202, R0 ;  /* 0x00000000ca047221 */ /* 0x000fe20000010000 */
[----:B------:R-:W-:Y:S02]  /*1e7b0*/  MOV R0, 0x1 ;  /* 0x0000000100007802 */ /* 0x000fe40000000f00 */
[----:B------:R-:W-:-:S02]  /*1e7c0*/  MOV R2, 0x1e7e0 ;  /* 0x0001e7e000027802 */ /* 0x000fc40000000f00 */
[----:B------:R-:W-:Y:S05]  /*1e7d0*/  CALL.REL.NOINC `($__internal_23_$__cuda_sm70_shflsync_bfly_p) ;  /* 0x00000e3000007944 */ /* 0x000fea0003c00000 */
[----:B------:R-:W-:Y:S01]  /*1e7e0*/  MOV R3, R0 ;  /* 0x0000000000037202 */ /* 0x000fe20000000f00 */
[----:B------:R-:W-:Y:S05]  /*1e7f0*/  BRA `(.L_x_1507) ;  /* 0xffff8f0000007947 */ /* 0x000fea000383ffff */
.L_x_1427:
[----:B--234-:R-:W-:Y:S01]  /*1e800*/  IMAD.MOV.U32 R0, RZ, RZ, R13 ;  /* 0x000000ffff007224 */ /* 0x01cfe200078e000d */
[----:B------:R-:W-:Y:S01]  /*1e810*/  MOV R2, RZ ;  /* 0x000000ff00027202 */ /* 0x000fe20000000f00 */
[----:B------:R-:W-:Y:S01]  /*1e820*/  IMAD.MOV.U32 R200, RZ, RZ, 0x181f ;  /* 0x0000181fffc87424 */ /* 0x000fe200078e00ff */
[----:B------:R-:W-:-:S02]  /*1e830*/  MOV R3, 0x1e850 ;  /* 0x0001e85000037802 */ /* 0x000fc40000000f00 */
[----:B-1----:R-:W-:Y:S05]  /*1e840*/  CALL.REL.NOINC `($__internal_24_$__cuda_sm70_shflsync_idx_p) ;  /* 0x00000e2000007944 */ /* 0x002fea0003c00000 */
[----:B-----5:R-:W-:Y:S01]  /*1e850*/  MOV R4, R0 ;  /* 0x0000000000047202 */ /* 0x020fe20000000f00 */
[----:B-1----:R-:W-:Y:S05]  /*1e860*/  BRA `(.L_x_1508) ;  /* 0xffffaa1000007947 */ /* 0x002fea000383ffff */
.L_x_1428:
[----:B------:R-:W-:Y:S01]  /*1e870*/  IMAD.MOV.U32 R0, RZ, RZ, R14 ;  /* 0x000000ffff007224 */ /* 0x000fe200078e000e */
[----:B------:R-:W-:Y:S01]  /*1e880*/  MOV R2, RZ ;  /* 0x000000ff00027202 */ /* 0x000fe20000000f00 */
[----:B------:R-:W-:Y:S01]  /*1e890*/  IMAD.MOV.U32 R200, RZ, RZ, 0x181f ;  /* 0x0000181fffc87424 */ /* 0x000fe200078e00ff */
[----:B------:R-:W-:-:S02]  /*1e8a0*/  MOV R3, 0x1e8c0 ;  /* 0x0001e8c000037802 */ /* 0x000fc40000000f00 */
[----:B-123--:R-:W-:Y:S05]  /*1e8b0*/  CALL.REL.NOINC `($__internal_24_$__cuda_sm70_shflsync_idx_p) ;  /* 0x00000db000007944 */ /* 0x00efea0003c00000 */
[----:B-1---5:R-:W-:Y:S05]  /*1e8c0*/  BRA `(.L_x_1509) ;  /* 0xffffa9d000007947 */ /* 0x022fea000383ffff */
.L_x_1431:
[----:B--2---:R-:W-:Y:S01]  /*1e8d0*/  IMAD.MOV.U32 R0, RZ, RZ, R13 ;  /* 0x000000ffff007224 */ /* 0x004fe200078e000d */
[----:B------:R-:W-:Y:S01]  /*1e8e0*/  MOV R2, 0x1 ;  /* 0x0000000100027802 */ /* 0x000fe20000000f00 */
[----:B------:R-:W-:Y:S01]  /*1e8f0*/  IMAD.MOV.U32 R200, RZ, RZ, 0x181f ;  /* 0x0000181fffc87424 */ /* 0x000fe200078e00ff */
[----:B------:R-:W-:-:S02]  /*1e900*/  MOV R3, 0x1e920 ;  /* 0x0001e92000037802 */ /* 0x000fc40000000f00 */
[----:B-1-34-:R-:W-:Y:S05]  /*1e910*/  CALL.REL.NOINC `($__internal_24_$__cuda_sm70_shflsync_idx_p) ;  /* 0x00000d5000007944 */ /* 0x01afea0003c00000 */
[----:B-----5:R-:W-:Y:S01]  /*1e920*/  IMAD.MOV.U32 R4, RZ, RZ, R0 ;  /* 0x000000ffff047224 */ /* 0x020fe200078e0000 */
[----:B------:R-:W-:Y:S01]  /*1e930*/  MOV R2, 0x1 ;  /* 0x0000000100027802 */ /* 0x000fe20000000f00 */
[----:B------:R-:W-:Y:S01]  /*1e940*/  IMAD.MOV.U32 R0, RZ, RZ, R14 ;  /* 0x000000ffff007224 */ /* 0x000fe200078e000e */
[----:B------:R-:W-:-:S02]  /*1e950*/  MOV R200, 0x181f ;  /* 0x0000181f00c87802 */ /* 0x000fc40000000f00 */
[----:B------:R-:W-:Y:S02]  /*1e960*/  MOV R3, 0x1e980 ;  /* 0x0001e98000037802 */ /* 0x000fe40000000f00 */
[----:B-1----:R-:W-:Y:S05]  /*1e970*/  CALL.REL.NOINC `($__internal_24_$__cuda_sm70_shflsync_idx_p) ;  /* 0x00000cf000007944 */ /* 0x002fea0003c00000 */
[----:B-1---5:R-:W-:Y:S05]  /*1e980*/  BRA `(.L_x_1510) ;  /* 0xffffaa8000007947 */ /* 0x022fea000383ffff */
.L_x_1434:
[----:B--2---:R-:W-:Y:S01]  /*1e990*/  IMAD.MOV.U32 R0, RZ, RZ, R13 ;  /* 0x000000ffff007224 */ /* 0x004fe200078e000d */
[----:B------:R-:W-:Y:S01]  /*1e9a0*/  MOV R2, 0x2 ;  /* 0x0000000200027802 */ /* 0x000fe20000000f00 */
[----:B------:R-:W-:Y:S01]  /*1e9b0*/  IMAD.MOV.U32 R200, RZ, RZ, 0x181f ;  /* 0x0000181fffc87424 */ /* 0x000fe200078e00ff */
[----:B------:R-:W-:Y:S02]  /*1e9c0*/  MOV R3, 0x1e9e0 ;  /* 0x0001e9e000037802 */ /* 0x000fe40000000f00 */
[----:B-1-34-:R-:W-:Y:S05]  /*1e9d0*/  CALL.REL.NOINC `($__internal_24_$__cuda_sm70_shflsync_idx_p) ;  /* 0x00000c9000007944 */ /* 0x01afea0003c00000 */
[----:B-----5:R-:W-:Y:S01]  /*1e9e0*/  MOV R4, R0 ;  /* 0x0000000000047202 */ /* 0x020fe20000000f00 */
[----:B-1----:R-:W-:Y:S05]  /*1e9f0*/  BRA `(.L_x_1511) ;  /* 0xffffab8000007947 */ /* 0x002fea000383ffff */
.L_x_1435:
[----:B--2---:R-:W-:Y:S01]  /*1ea00*/  IMAD.MOV.U32 R0, RZ, RZ, R14 ;  /* 0x000000ffff007224 */ /* 0x004fe200078e000e */
[----:B------:R-:W-:Y:S01]  /*1ea10*/  MOV R2, 0x2 ;  /* 0x0000000200027802 */ /* 0x000fe20000000f00 */
[----:B------:R-:W-:Y:S01]  /*1ea20*/  IMAD.MOV.U32 R200, RZ, RZ, 0x181f ;  /* 0x0000181fffc87424 */ /* 0x000fe200078e00ff */
[----:B------:R-:W-:Y:S02]  /*1ea30*/  MOV R3, 0x1ea50 ;  /* 0x0001ea5000037802 */ /* 0x000fe40000000f00 */
[----:B-1-34-:R-:W-:Y:S05]  /*1ea40*/  CALL.REL.NOINC `($__internal_24_$__cuda_sm70_shflsync_idx_p) ;  /* 0x00000c2000007944 */ /* 0x01afea0003c00000 */
[----:B-1---5:R-:W-:Y:S05]  /*1ea50*/  BRA `(.L_x_1512) ;  /* 0xffffab4000007947 */ /* 0x022fea000383ffff */
.L_x_1438:
[----:B----4-:R-:W-:Y:S01]  /*1ea60*/  IMAD.MOV.U32 R0, RZ, RZ, R13 ;  /* 0x000000ffff007224 */ /* 0x010fe200078e000d */
[----:B---3--:R-:W-:Y:S01]  /*1ea70*/  MOV R2, 0x3 ;  /* 0x0000000300027802 */ /* 0x008fe20000000f00 */
[----:B------:R-:W-:Y:S01]  /*1ea80*/  IMAD.MOV.U32 R200, RZ, RZ, 0x181f ;  /* 0x0000181fffc87424 */ /* 0x000fe200078e00ff */
[----:B------:R-:W-:-:S02]  /*1ea90*/  MOV R3, 0x1eab0 ;  /* 0x0001eab000037802 */ /* 0x000fc40000000f00 */
[----:B-12---:R-:W-:Y:S05]  /*1eaa0*/  CALL.REL.NOINC `($__internal_24_$__cuda_sm70_shflsync_idx_p) ;  /* 0x00000bc000007944 */ /* 0x006fea0003c00000 */
[----:B-----5:R-:W-:Y:S01]  /*1eab0*/  IMAD.MOV.U32 R4, RZ, RZ, R0 ;  /* 0x000000ffff047224 */ /* 0x020fe200078e0000 */
[----:B------:R-:W-:Y:S01]  /*1eac0*/  MOV R2, 0x3 ;  /* 0x0000000300027802 */ /* 0x000fe20000000f00 */
[----:B------:R-:W-:Y:S01]  /*1ead0*/  IMAD.MOV.U32 R0, RZ, RZ, R14 ;  /* 0x000000ffff007224 */ /* 0x000fe200078e000e */
[----:B------:R-:W-:-:S02]  /*1eae0*/  MOV R200, 0x181f ;  /* 0x0000181f00c87802 */ /* 0x000fc40000000f00 */
[----:B------:R-:W-:Y:S02]  /*1eaf0*/  MOV R3, 0x1eb10 ;  /* 0x0001eb1000037802 */ /* 0x000fe40000000f00 */
[----:B-1----:R-:W-:Y:S05]  /*1eb00*/  CALL.REL.NOINC `($__internal_24_$__cuda_sm70_shflsync_idx_p) ;  /* 0x00000b6000007944 */ /* 0x002fea0003c00000 */
[----:B-1---5:R-:W-:Y:S05]  /*1eb10*/  BRA `(.L_x_1513) ;  /* 0xffffac0000007947 */ /* 0x022fea000383ffff */
.L_x_1440:
[----:B------:R-:W-:Y:S01]  /*1eb20*/  IMAD.MOV.U32 R0, RZ, RZ, R5 ;  /* 0x000000ffff007224 */ /* 0x000fe200078e0005 */
[----:B------:R-:W-:Y:S01]  /*1eb30*/  MOV R2, RZ ;  /* 0x000000ff00027202 */ /* 0x000fe20000000f00 */
[----:B------:R-:W-:Y:S01]  /*1eb40*/  IMAD.MOV.U32 R200, RZ, RZ, 0x1c1f ;  /* 0x00001c1fffc87424 */ /* 0x000fe200078e00ff */
[----:B------:R-:W-:Y:S02]  /*1eb50*/  MOV R3, 0x1eb70 ;  /* 0x0001eb7000037802 */ /* 0x000fe40000000f00 */
[----:B------:R-:W-:Y:S05]  /*1eb60*/  CALL.REL.NOINC `($__internal_24_$__cuda_sm70_shflsync_idx_p) ;  /* 0x00000b0000007944 */ /* 0x000fea0003c00000 */
[----:B-----5:R-:W-:Y:S01]  /*1eb70*/  MOV R4, R0 ;  /* 0x0000000000047202 */ /* 0x020fe20000000f00 */
[----:B-1----:R-:W-:Y:S05]  /*1eb80*/  BRA `(.L_x_1514) ;  /* 0xffffaef000007947 */ /* 0x002fea000383ffff */
.L_x_1441:
[----:B------:R-:W-:Y:S01]  /*1eb90*/  IMAD.MOV.U32 R0, RZ, RZ, R12 ;  /* 0x000000ffff007224 */ /* 0x000fe200078e000c */
[----:B------:R-:W-:Y:S01]  /*1eba0*/  MOV R2, RZ ;  /* 0x000000ff00027202 */ /* 0x000fe20000000f00 */
[----:B------:R-:W-:Y:S01]  /*1ebb0*/  IMAD.MOV.U32 R200, RZ, RZ, 0x1c1f ;  /* 0x00001c1fffc87424 */ /* 0x000fe200078e00ff */
[----:B------:R-:W-:Y:S02]  /*1ebc0*/  MOV R3, 0x1ebe0 ;  /* 0x0001ebe000037802 */ /* 0x000fe40000000f00 */
[----:B-12---:R-:W-:Y:S05]  /*1ebd0*/  CALL.REL.NOINC `($__internal_24_$__cuda_sm70_shflsync_idx_p) ;  /* 0x00000a9000007944 */ /* 0x006fea0003c00000 */
[----:B-1---5:R-:W-:Y:S05]  /*1ebe0*/  BRA `(.L_x_1515) ;  /* 0xffffaeb000007947 */ /* 0x022fea000383ffff */
.L_x_1444:
[----:B----4-:R-:W-:Y:S01]  /*1ebf0*/  IMAD.MOV.U32 R0, RZ, RZ, R5 ;  /* 0x000000ffff007224 */ /* 0x010fe200078e0005 */
[----:B------:R-:W-:Y:S01]  /*1ec00*/  MOV R2, 0x1 ;  /* 0x0000000100027802 */ /* 0x000fe20000000f00 */
[----:B------:R-:W-:Y:S01]  /*1ec10*/  IMAD.MOV.U32 R200, RZ, RZ, 0x1c1f ;  /* 0x00001c1fffc87424 */ /* 0x000fe200078e00ff */
[----:B------:R-:W-:-:S02]  /*1ec20*/  MOV R3, 0x1ec40 ;  /* 0x0001ec4000037802 */ /* 0x000fc40000000f00 */
[----:B-123--:R-:W-:Y:S05]  /*1ec30*/  CALL.REL.NOINC `($__internal_24_$__cuda_sm70_shflsync_idx_p) ;  /* 0x00000a3000007944 */ /* 0x00efea0003c00000 */
[----:B-----5:R-:W-:Y:S01]  /*1ec40*/  IMAD.MOV.U32 R4, RZ, RZ, R0 ;  /* 0x000000ffff047224 */ /* 0x020fe200078e0000 */
[----:B------:R-:W-:Y:S01]  /*1ec50*/  MOV R2, 0x1 ;  /* 0x0000000100027802 */ /* 0x000fe20000000f00 */
[----:B------:R-:W-:Y:S01]  /*1ec60*/  IMAD.MOV.U32 R0, RZ, RZ, R12 ;  /* 0x000000ffff007224 */ /* 0x000fe200078e000c */
[----:B------:R-:W-:-:S02]  /*1ec70*/  MOV R200, 0x1c1f ;  /* 0x00001c1f00c87802 */ /* 0x000fc40000000f00 */
[----:B------:R-:W-:Y:S02]  /*1ec80*/  MOV R3, 0x1eca0 ;  /* 0x0001eca000037802 */ /* 0x000fe40000000f00 */
[----:B-1----:R-:W-:Y:S05]  /*1ec90*/  CALL.REL.NOINC `($__internal_24_$__cuda_sm70_shflsync_idx_p) ;  /* 0x000009d000007944 */ /* 0x002fea0003c00000 */
[----:B-1---5:R-:W-:Y:S05]  /*1eca0*/  BRA `(.L_x_1516) ;  /* 0xffffbb9000007947 */ /* 0x022fea000383ffff */
.L_x_1448:
[----:B------:R-:W-:Y:S01]  /*1ecb0*/  IMAD.MOV.U32 R0, RZ, RZ, R5 ;  /* 0x000000ffff007224 */ /* 0x000fe200078e0005 */
[----:B------:R-:W-:Y:S01]  /*1ecc0*/  MOV R2, RZ ;  /* 0x000000ff00027202 */ /* 0x000fe20000000f00 */
[----:B------:R-:W-:Y:S01]  /*1ecd0*/  IMAD.MOV.U32 R200, RZ, RZ, 0x181f ;  /* 0x0000181fffc87424 */ /* 0x000fe200078e00ff */
[----:B------:R-:W-:Y:S02]  /*1ece0*/  MOV R3, 0x1ed00 ;  /* 0x0001ed0000037802 */ /* 0x000fe40000000f00 */
[----:B------:R-:W-:Y:S05]  /*1ecf0*/  CALL.REL.NOINC `($__internal_24_$__cuda_sm70_shflsync_idx_p) ;  /* 0x0000097000007944 */ /* 0x000fea0003c00000 */
[----:B-----5:R-:W-:Y:S01]  /*1ed00*/  MOV R4, R0 ;  /* 0x0000000000047202 */ /* 0x020fe20000000f00 */
[----:B-1----:R-:W-:Y:S05]  /*1ed10*/  BRA `(.L_x_1517) ;  /* 0xffffd08000007947 */ /* 0x002fea000383ffff */
.L_x_1449:
[----:B------:R-:W-:Y:S01]  /*1ed20*/  IMAD.MOV.U32 R0, RZ, RZ, R14 ;  /* 0x000000ffff007224 */ /* 0x000fe200078e000e */
[----:B------:R-:W-:Y:S01]  /*1ed30*/  MOV R2, RZ ;  /* 0x000000ff00027202 */ /* 0x000fe20000000f00 */
[----:B------:R-:W-:Y:S01]  /*1ed40*/  IMAD.MOV.U32 R200, RZ, RZ, 0x181f ;  /* 0x0000181fffc87424 */ /* 0x000fe200078e00ff */
[----:B------:R-:W-:Y:S02]  /*1ed50*/  MOV R3, 0x1ed70 ;  /* 0x0001ed7000037802 */ /* 0x000fe40000000f00 */
[----:B-12---:R-:W-:Y:S05]  /*1ed60*/  CALL.REL.NOINC `($__internal_24_$__cuda_sm70_shflsync_idx_p) ;  /* 0x0000090000007944 */ /* 0x006fea0003c00000 */
[----:B-1---5:R-:W-:Y:S05]  /*1ed70*/  BRA `(.L_x_1518) ;  /* 0xffffd04000007947 */ /* 0x022fea000383ffff */
.L_x_1452:
[----:B----4-:R-:W-:Y:S01]  /*1ed80*/  IMAD.MOV.U32 R0, RZ, RZ, R5 ;  /* 0x000000ffff007224 */ /* 0x010fe200078e0005 */
[----:B--2---:R-:W-:Y:S01]  /*1ed90*/  MOV R2, 0x1 ;  /* 0x0000000100027802 */ /* 0x004fe20000000f00 */
[----:B------:R-:W-:Y:S01]  /*1eda0*/  IMAD.MOV.U32 R200, RZ, RZ, 0x181f ;  /* 0x0000181fffc87424 */ /* 0x000fe200078e00ff */
[----:B------:R-:W-:-:S02]  /*1edb0*/  MOV R3, 0x1edd0 ;  /* 0x0001edd000037802 */ /* 0x000fc40000000f00 */
[----:B-1-3--:R-:W-:Y:S05]  /*1edc0*/  CALL.REL.NOINC `($__internal_24_$__cuda_sm70_shflsync_idx_p) ;  /* 0x000008a000007944 */ /* 0x00afea0003c00000 */
[----:B-----5:R-:W-:Y:S01]  /*1edd0*/  IMAD.MOV.U32 R4, RZ, RZ, R0 ;  /* 0x000000ffff047224 */ /* 0x020fe200078e0000 */
[----:B------:R-:W-:Y:S01]  /*1ede0*/  MOV R2, 0x1 ;  /* 0x0000000100027802 */ /* 0x000fe20000000f00 */
[----:B------:R-:W-:Y:S01]  /*1edf0*/  IMAD.MOV.U32 R0, RZ, RZ, R14 ;  /* 0x000000ffff007224 */ /* 0x000fe200078e000e */
[----:B------:R-:W-:-:S02]  /*1ee00*/  MOV R200, 0x181f ;  /* 0x0000181f00c87802 */ /* 0x000fc40000000f00 */
[----:B------:R-:W-:Y:S02]  /*1ee10*/  MOV R3, 0x1ee30 ;  /* 0x0001ee3000037802 */ /* 0x000fe40000000f00 */
[----:B-1----:R-:W-:Y:S05]  /*1ee20*/  CALL.REL.NOINC `($__internal_24_$__cuda_sm70_shflsync_idx_p) ;  /* 0x0000084000007944 */ /* 0x002fea0003c00000 */
[----:B-1---5:R-:W-:Y:S05]  /*1ee30*/  BRA `(.L_x_1519) ;  /* 0xffffd10000007947 */ /* 0x022fea000383ffff */
.L_x_1455:
[----:B----4-:R-:W-:Y:S01]  /*1ee40*/  IMAD.MOV.U32 R0, RZ, RZ, R5 ;  /* 0x000000ffff007224 */ /* 0x010fe200078e0005 */
[----:B-1----:R-:W-:Y:S01]  /*1ee50*/  MOV R2, 0x2 ;  /* 0x0000000200027802 */ /* 0x002fe20000000f00 */
[----:B------:R-:W-:Y:S01]  /*1ee60*/  IMAD.MOV.U32 R200, RZ, RZ, 0x181f ;  /* 0x0000181fffc87424 */ /* 0x000fe200078e00ff */
[----:B------:R-:W-:Y:S02]  /*1ee70*/  MOV R3, 0x1ee90 ;  /* 0x0001ee9000037802 */ /* 0x000fe40000000f00 */
[----:B--23--:R-:W-:Y:S05]  /*1ee80*/  CALL.REL.NOINC `($__internal_24_$__cuda_sm70_shflsync_idx_p) ;  /* 0x000007e000007944 */ /* 0x00cfea0003c00000 */
[----:B-----5:R-:W-:Y:S01]  /*1ee90*/  MOV R4, R0 ;  /* 0x0000000000047202 */ /* 0x020fe20000000f00 */
[----:B-1----:R-:W-:Y:S05]  /*1eea0*/  BRA `(.L_x_1520) ;  /* 0xffffd20000007947 */ /* 0x002fea000383ffff */
.L_x_1456:
[----:B----4-:R-:W-:Y:S01]  /*1eeb0*/  IMAD.MOV.U32 R0, RZ, RZ, R14 ;  /* 0x000000ffff007224 */ /* 0x010fe200078e000e */
[----:B------:R-:W-:Y:S01]  /*1eec0*/  MOV R2, 0x2 ;  /* 0x0000000200027802 */ /* 0x000fe20000000f00 */
[----:B------:R-:W-:Y:S01]  /*1eed0*/  IMAD.MOV.U32 R200, RZ, RZ, 0x181f ;  /* 0x0000181fffc87424 */ /* 0x000fe200078e00ff */
[----:B------:R-:W-:Y:S02]  /*1eee0*/  MOV R3, 0x1ef00 ;  /* 0x0001ef0000037802 */ /* 0x000fe40000000f00 */
[----:B-123--:R-:W-:Y:S05]  /*1eef0*/  CALL.REL.NOINC `($__internal_24_$__cuda_sm70_shflsync_idx_p) ;  /* 0x0000077000007944 */ /* 0x00efea0003c00000 */
[----:B-1---5:R-:W-:Y:S05]  /*1ef00*/  BRA `(.L_x_1521) ;  /* 0xffffd1c000007947 */ /* 0x022fea000383ffff */
.L_x_1459:
[----:B-1----:R-:W-:Y:S01]  /*1ef10*/  IMAD.MOV.U32 R0, RZ, RZ, R5 ;  /* 0x000000ffff007224 */ /* 0x002fe200078e0005 */
[----:B------:R-:W-:Y:S01]  /*1ef20*/  MOV R2, 0x3 ;  /* 0x0000000300027802 */ /* 0x000fe20000000f00 */
[----:B------:R-:W-:Y:S01]  /*1ef30*/  IMAD.MOV.U32 R200, RZ, RZ, 0x181f ;  /* 0x0000181fffc87424 */ /* 0x000fe200078e00ff */
[----:B------:R-:W-:-:S02]  /*1ef40*/  MOV R3, 0x1ef60 ;  /* 0x0001ef6000037802 */ /* 0x000fc40000000f00 */
[----:B--234-:R-:W-:Y:S05]  /*1ef50*/  CALL.REL.NOINC `($__internal_24_$__cuda_sm70_shflsync_idx_p) ;  /* 0x0000071000007944 */ /* 0x01cfea0003c00000 */
[----:B-----5:R-:W-:Y:S01]  /*1ef60*/  IMAD.MOV.U32 R4, RZ, RZ, R0 ;  /* 0x000000ffff047224 */ /* 0x020fe200078e0000 */
[----:B------:R-:W-:Y:S01]  /*1ef70*/  MOV R2, 0x3 ;  /* 0x0000000300027802 */ /* 0x000fe20000000f00 */
[----:B------:R-:W-:Y:S01]  /*1ef80*/  IMAD.MOV.U32 R0, RZ, RZ, R14 ;  /* 0x000000ffff007224 */ /* 0x000fe200078e000e */
[----:B------:R-:W-:-:S02]  /*1ef90*/  MOV R200, 0x181f ;  /* 0x0000181f00c87802 */ /* 0x000fc40000000f00 */
[----:B------:R-:W-:Y:S02]  /*1efa0*/  MOV R3, 0x1efc0 ;  /* 0x0001efc000037802 */ /* 0x000fe40000000f00 */
[----:B-1----:R-:W-:Y:S05]  /*1efb0*/  CALL.REL.NOINC `($__internal_24_$__cuda_sm70_shflsync_idx_p) ;  /* 0x000006b000007944 */ /* 0x002fea0003c00000 */
[----:B-1---5:R-:W-:Y:S05]  /*1efc0*/  BRA `(.L_x_1522) ;  /* 0xffffd28000007947 */ /* 0x022fea000383ffff */
.L_x_1461:
[----:B------:R-:W-:Y:S01]  /*1efd0*/  IMAD.MOV.U32 R0, RZ, RZ, R92 ;  /* 0x000000ffff007224 */ /* 0x000fe200078e005c */
[----:B------:R-:W-:Y:S01]  /*1efe0*/  MOV R2, RZ ;  /* 0x000000ff00027202 */ /* 0x000fe20000000f00 */
[----:B------:R-:W-:Y:S01]  /*1eff0*/  IMAD.MOV.U32 R200, RZ, RZ, 0x1f ;  /* 0x0000001fffc87424 */ /* 0x000fe200078e00ff */
[----:B------:R-:W-:Y:S02]  /*1f000*/  MOV R3, 0x1f020 ;  /* 0x0001f02000037802 */ /* 0x000fe40000000f00 */
[----:B-12---:R-:W-:Y:S05]  /*1f010*/  CALL.REL.NOINC `($__internal_24_$__cuda_sm70_shflsync_idx_p) ;  /* 0x0000065000007944 */ /* 0x006fea0003c00000 */
[----:B------:R-:W-:Y:S01]  /*1f020*/  MOV R9, R0 ;  /* 0x0000000000097202 */ /* 0x000fe20000000f00 */
[----:B-1---5:R-:W-:Y:S05]  /*1f030*/  BRA `(.L_x_1523) ;  /* 0xffffd42000007947 */ /* 0x022fea000383ffff */
.L_x_1462:
[----:B------:R-:W-:Y:S01]  /*1f040*/  IMAD.MOV.U32 R0, RZ, RZ, R92 ;  /* 0x000000ffff007224 */ /* 0x000fe200078e005c */
[----:B------:R-:W-:Y:S01]  /*1f050*/  MOV R2, 0x1 ;  /* 0x0000000100027802 */ /* 0x000fe20000000f00 */
[----:B------:R-:W-:Y:S01]  /*1f060*/  IMAD.MOV.U32 R200, RZ, RZ, 0x1f ;  /* 0x0000001fffc87424 */ /* 0x000fe200078e00ff */
[----:B------:R-:W-:Y:S02]  /*1f070*/  MOV R3, 0x1f090 ;  /* 0x0001f09000037802 */ /* 0x000fe40000000f00 */
[----:B-1234-:R-:W-:Y:S05]  /*1f080*/  CALL.REL.NOINC `($__internal_24_$__cuda_sm70_shflsync_idx_p) ;  /* 0x000005e000007944 */ /* 0x01efea0003c00000 */
[----:B------:R-:W-:Y:S01]  /*1f090*/  MOV R6, R0 ;  /* 0x0000000000067202 */ /* 0x000fe20000000f00 */
[----:B-1---5:R-:W-:Y:S05]  /*1f0a0*/  BRA `(.L_x_1524) ;  /* 0xffffd3d000007947 */ /* 0x022fea000383ffff */
.L_x_1463:
[----:B------:R-:W-:Y:S02]  /*1f0b0*/  MOV R3, 0x1 ;  /* 0x0000000100037802 */ /* 0x000fe40000000f00 */
[----:B------:R-:W-:-:S02]  /*1f0c0*/  MOV R2, 0x1f0e0 ;  /* 0x0001f0e000027802 */ /* 0x000fc40000000f00 */
[----:B---34-:R-:W-:Y:S05]  /*1f0d0*/  CALL.REL.NOINC `($__internal_25_$__cuda_sm70_shflsync_up_p) ;  /* 0x0000061000007944 */ /* 0x018fea0003c00000 */
[----:B------:R-:W-:Y:S05]  /*1f0e0*/  BRA `(.L_x_1525) ;  /* 0xffffd4b000007947 */ /* 0x000fea000383ffff */
.L_x_1464:
[----:B------:R-:W-:Y:S02]  /*1f0f0*/  MOV R3, 0x2 ;  /* 0x0000000200037802 */ /* 0x000fe40000000f00 */
[----:B------:R-:W-:-:S02]  /*1f100*/  MOV R2, 0x1f120 ;  /* 0x0001f12000027802 */ /* 0x000fc40000000f00 */
[----:B---34-:R-:W-:Y:S05]  /*1f110*/  CALL.REL.NOINC `($__internal_25_$__cuda_sm70_shflsync_up_p) ;  /* 0x000005d000007944 */ /* 0x018fea0003c00000 */
        /* <DEDUP_REMOVED lines=23> */
.L_x_1468:
[----:B------:R-:W-:Y:S02]  /*1f290*/  MOV R3, 0x1 ;  /* 0x0000000100037802 */ /* 0x000fe40000000f00 */
[----:B------:R-:W-:Y:S02]  /*1f2a0*/  MOV R2, 0x1f2c0 ;  /* 0x0001f2c000027802 */ /* 0x000fe40000000f00 */
[----:B---3--:R-:W-:Y:S05]  /*1f2b0*/  CALL.REL.NOINC `($__internal_25_$__cuda_sm70_shflsync_up_p) ;  /* 0x0000043000007944 */ /* 0x008fea0003c00000 */
[----:B------:R-:W-:Y:S01]  /*1f2c0*/  MOV R2, R4 ;  /* 0x0000000400027202 */ /* 0x000fe20000000f00 */
[----:B------:R-:W-:Y:S05]  /*1f2d0*/  BRA `(.L_x_1527) ;  /* 0xffffd52000007947 */ /* 0x000fea000383ffff */
.L_x_1469:
[----:B------:R-:W-:Y:S02]  /*1f2e0*/  MOV R3, 0x2 ;  /* 0x0000000200037802 */ /* 0x000fe40000000f00 */
[----:B------:R-:W-:Y:S02]  /*1f2f0*/  MOV R2, 0x1f310 ;  /* 0x0001f31000027802 */ /* 0x000fe40000000f00 */
[----:B---3--:R-:W-:Y:S05]  /*1f300*/  CALL.REL.NOINC `($__internal_25_$__cuda_sm70_shflsync_up_p) ;  /* 0x000003e000007944 */ /* 0x008fea0003c00000 */
        /* <DEDUP_REMOVED lines=23> */
.L_x_1471:
[----:B------:R-:W-:Y:S02]  /*1f480*/  SEL R0, RZ, 0x1, P0 ;  /* 0x00000001ff007807 */ /* 0x000fe40000000000 */
[----:B------:R-:W-:Y:S02]  /*1f490*/  MOV R2, 0x1f4b0 ;  /* 0x0001f4b000027802 */ /* 0x000fe40000000f00 */
[----:B-1-3--:R-:W-:Y:S05]  /*1f4a0*/  CALL.REL.NOINC `($__internal_26_$__cuda_sm70_votesync_ballot) ;  /* 0x000002a000007944 */ /* 0x00afea0003c00000 */
[----:B------:R-:W-:Y:S01]  /*1f4b0*/  MOV R10, R0 ;  /* 0x00000000000a7202 */ /* 0x000fe20000000f00 */
[----:B------:R-:W-:Y:S05]  /*1f4c0*/  BRA `(.L_x_1529) ;  /* 0xffffd4c000007947 */ /* 0x000fea000383ffff */
.L_x_1472:
[----:B------:R-:W-:Y:S01]  /*1f4d0*/  IMAD.MOV.U32 R0, RZ, RZ, R7 ;  /* 0x000000ffff007224 */ /* 0x000fe200078e0007 */
[----:B------:R-:W-:Y:S01]  /*1f4e0*/  MOV R2, R6 ;  /* 0x0000000600027202 */ /* 0x000fe20000000f00 */
[----:B------:R-:W-:Y:S01]  /*1f4f0*/  IMAD.MOV.U32 R200, RZ, RZ, 0x1f ;  /* 0x0000001fffc87424 */ /* 0x000fe200078e00ff */
[----:B------:R-:W-:Y:S02]  /*1f500*/  MOV R3, 0x1f520 ;  /* 0x0001f52000037802 */ /* 0x000fe40000000f00 */
[----:B-1-3--:R-:W-:Y:S05]  /*1f510*/  CALL.REL.NOINC `($__internal_24_$__cuda_sm70_shflsync_idx_p) ;  /* 0x0000015000007944 */ /* 0x00afea0003c00000 */
[----:B------:R-:W-:Y:S01]  /*1f520*/  IMAD.MOV.U32 R7, RZ, RZ, R0 ;  /* 0x000000ffff077224 */ /* 0x000fe200078e0000 */
[----:B------:R-:W-:Y:S01]  /*1f530*/  MOV R2, R6 ;  /* 0x0000000600027202 */ /* 0x000fe20000000f00 */
[----:B------:R-:W-:Y:S01]  /*1f540*/  IMAD.MOV.U32 R0, RZ, RZ, R8 ;  /* 0x000000ffff007224 */ /* 0x000fe200078e0008 */
[----:B------:R-:W-:Y:S02]  /*1f550*/  MOV R200, 0x1f ;  /* 0x0000001f00c87802 */ /* 0x000fe40000000f00 */
[----:B------:R-:W-:-:S02]  /*1f560*/  MOV R3, 0x1f580 ;  /* 0x0001f58000037802 */ /* 0x000fc40000000f00 */
[----:B-1---5:R-:W-:Y:S05]  /*1f570*/  CALL.REL.NOINC `($__internal_24_$__cuda_sm70_shflsync_idx_p) ;  /* 0x000000f000007944 */ /* 0x022fea0003c00000 */
[----:B------:R-:W-:Y:S01]  /*1f580*/  MOV R5, R0 ;  /* 0x0000000000057202 */ /* 0x000fe20000000f00 */
[----:B-1---5:R-:W-:Y:S05]  /*1f590*/  BRA `(.L_x_1530) ;  /* 0xffffd44000007947 */ /* 0x022fea000383ffff */
.L_x_1475:
[----:B------:R-:W-:Y:S01]  /*1f5a0*/  IMAD.MOV.U32 R0, RZ, RZ, R4 ;  /* 0x000000ffff007224 */ /* 0x000fe200078e0004 */
[----:B------:R-:W-:Y:S01]  /*1f5b0*/  MOV R2, R6 ;  /* 0x0000000600027202 */ /* 0x000fe20000000f00 */
[----:B------:R-:W-:Y:S01]  /*1f5c0*/  IMAD.MOV.U32 R200, RZ, RZ, 0x1f ;  /* 0x0000001fffc87424 */ /* 0x000fe200078e00ff */
[----:B------:R-:W-:-:S02]  /*1f5d0*/  MOV R3, 0x1f5f0 ;  /* 0x0001f5f000037802 */ /* 0x000fc40000000f00 */
[----:B-1-34-:R-:W-:Y:S05]  /*1f5e0*/  CALL.REL.NOINC `($__internal_24_$__cuda_sm70_shflsync_idx_p) ;  /* 0x0000008000007944 */ /* 0x01afea0003c00000 */
[----:B------:R-:W-:Y:S01]  /*1f5f0*/  MOV R12, R0 ;  /* 0x00000000000c7202 */ /* 0x000fe20000000f00 */
[----:B-1---5:R-:W-:Y:S05]  /*1f600*/  BRA `(.L_x_1474) ;  /* 0xffffd43000007947 */ /* 0x022fea000383ffff */
        .weak           $__internal_23_$__cuda_sm70_shflsync_bfly_p
        .type           $__internal_23_$__cuda_sm70_shflsync_bfly_p,@function
        .size           $__internal_23_$__cuda_sm70_shflsync_bfly_p,($__internal_24_$__cuda_sm70_shflsync_idx_p - $__internal_23_$__cuda_sm70_shflsync_bfly_p)
$__internal_23_$__cuda_sm70_shflsync_bfly_p:
[----:B------:R-:W-:Y:S02]  /*1f610*/  MOV R162, 0xffffffff ;  /* 0xffffffff00a27802 */ /* 0x000fe40000000f00 */
[----:B------:R-:W-:-:S02]  /*1f620*/  MOV R3, 0x1f ;  /* 0x0000001f00037802 */ /* 0x000fc40000000f00 */
[----:B------:R-:W-:Y:S04]  /*1f630*/  WARPSYNC R162 ;  /* 0x000000a200007348 */ /* 0x000fe80003800000 */
[----:B------:R1:W2:Y:S02]  /*1f640*/  SHFL.BFLY PT, R0, R4, R0, R3 ;  /* 0x0c00000004007389 */ /* 0x0002a400000e0003 */
[----:B-1----:R-:W-:-:S04]  /*1f650*/  MOV R3, 0x0 ;  /* 0x0000000000037802 */ /* 0x002fc80000000f00 */
[----:B--2---:R-:W-:Y:S05]  /*1f660*/  RET.REL.NODEC R2 `(_ZN7cutlass13device_kernelIN5flash19enable_sm80_to_sm89INS1_16FlashAttnFwdSm80INS1_25CollectiveMainloopFwdSm80ILi8ELi1ELb0EN4cute5tupleIJNS5_1CILi128EEENS7_ILi32EEENS7_ILi256EEEEEELi256ENS_10bfloat16_tEfNS_4arch4Sm80ELb1ELb0ELb1ELb1ELb1ELb1ELb1ELb1EEENS1_21CollectiveEpilogueFwdINS6_IJS8_SA_S9_EEENS6_IJNS7_ILi1EEESI_SI_EEESC_SE_Li256ELb1ELb1ELb1ELb0EEENS1_36VarlenDynamicPersistentTileSchedulerILi128ELi32ELi256ELi256ELb1ELb1ELb0ELb1ELb1ELb1EEEEEEEEEvNT_6ParamsE) ;  /* 0xfffe099002007950 */ /* 0x004fea0003c3ffff */
        .weak           $__internal_24_$__cuda_sm70_shflsync_idx_p
        .type           $__internal_24_$__cuda_sm70_shflsync_idx_p,@function
        .size           $__internal_24_$__cuda_sm70_shflsync_idx_p,($__internal_25_$__cuda_sm70_shflsync_up_p - $__internal_24_$__cuda_sm70_shflsync_idx_p)
$__internal_24_$__cuda_sm70_shflsync_idx_p:
[----:B------:R1:W-:Y:S02]  /*1f670*/  STL [R1+0x44], R4 ;  /* 0x0000440401007387 */ /* 0x0003e40000100800 */
[----:B-1----:R-:W-:-:S04]  /*1f680*/  MOV R4, 0xffffffff ;  /* 0xffffffff00047802 */ /* 0x002fc80000000f00 */
[----:B------:R-:W-:Y:S04]  /*1f690*/  WARPSYNC R4 ;  /* 0x0000000400007348 */ /* 0x000fe80003800000 */
[----:B------:R1:W2:Y:S04]  /*1f6a0*/  SHFL.IDX PT, R0, R0, R2, R200 ;  /* 0x0000000200007389 */ /* 0x0002a800000e00c8 */
[----:B-1----:R1:W5:Y:S01]  /*1f6b0*/  LDL.LU R4, [R1+0x44] ;  /* 0x0000440001047983 */ /* 0x0023620000300800 */
[----:B------:R-:W-:Y:S02]  /*1f6c0*/  MOV R2, R3 ;  /* 0x0000000300027202 */ /* 0x000fe40000000f00 */
[----:B------:R-:W-:-:S04]  /*1f6d0*/  MOV R3, 0x0 ;  /* 0x0000000000037802 */ /* 0x000fc80000000f00 */
[----:B--2---:R-:W-:Y:S05]  /*1f6e0*/  RET.REL.NODEC R2 `(_ZN7cutlass13device_kernelIN5flash19enable_sm80_to_sm89INS1_16FlashAttnFwdSm80INS1_25CollectiveMainloopFwdSm80ILi8ELi1ELb0EN4cute5tupleIJNS5_1CILi128EEENS7_ILi32EEENS7_ILi256EEEEEELi256ENS_10bfloat16_tEfNS_4arch4Sm80ELb1ELb0ELb1ELb1ELb1ELb1ELb1ELb1EEENS1_21CollectiveEpilogueFwdINS6_IJS8_SA_S9_EEENS6_IJNS7_ILi1EEESI_SI_EEESC_SE_Li256ELb1ELb1ELb1ELb0EEENS1_36VarlenDynamicPersistentTileSchedulerILi128ELi32ELi256ELi256ELb1ELb1ELb0ELb1ELb1ELb1EEEEEEEEEvNT_6ParamsE) ;  /* 0xfffe091002007950 */ /* 0x004fea0003c3ffff */
        .weak           $__internal_25_$__cuda_sm70_shflsync_up_p
        .type           $__internal_25_$__cuda_sm70_shflsync_up_p,@function
        .size           $__internal_25_$__cuda_sm70_shflsync_up_p,($__internal_26_$__cuda_sm70_votesync_ballot - $__internal_25_$__cuda_sm70_shflsync_up_p)
$__internal_25_$__cuda_sm70_shflsync_up_p:
[----:B------:R-:W-:Y:S02]  /*1f6f0*/  MOV R4, RZ ;  /* 0x000000ff00047202 */ /* 0x000fe40000000f00 */
[----:B------:R-:W-:-:S04]  /*1f700*/  MOV R10, 0xffffffff ;  /* 0xffffffff000a7802 */ /* 0x000fc80000000f00 */
[----:B------:R-:W-:Y:S04]  /*1f710*/  WARPSYNC R10 ;  /* 0x0000000a00007348 */ /* 0x000fe80003800000 */
[----:B------:R1:W2:Y:S02]  /*1f720*/  SHFL.UP PT, R4, R0, R3, R4 ;  /* 0x0400000300047389 */ /* 0x0002a400000e0004 */
[----:B-1----:R-:W-:-:S04]  /*1f730*/  MOV R3, 0x0 ;  /* 0x0000000000037802 */ /* 0x002fc80000000f00 */
[----:B--2---:R-:W-:Y:S05]  /*1f740*/  RET.REL.NODEC R2 `(_ZN7cutlass13device_kernelIN5flash19enable_sm80_to_sm89INS1_16FlashAttnFwdSm80INS1_25CollectiveMainloopFwdSm80ILi8ELi1ELb0EN4cute5tupleIJNS5_1CILi128EEENS7_ILi32EEENS7_ILi256EEEEEELi256ENS_10bfloat16_tEfNS_4arch4Sm80ELb1ELb0ELb1ELb1ELb1ELb1ELb1ELb1EEENS1_21CollectiveEpilogueFwdINS6_IJS8_SA_S9_EEENS6_IJNS7_ILi1EEESI_SI_EEESC_SE_Li256ELb1ELb1ELb1ELb0EEENS1_36VarlenDynamicPersistentTileSchedulerILi128ELi32ELi256ELi256ELb1ELb1ELb0ELb1ELb1ELb1EEEEEEEEEvNT_6ParamsE) ;  /* 0xfffe08b002007950 */ /* 0x004fea0003c3ffff */
        .weak           $__internal_26_$__cuda_sm70_votesync_ballot
        .type           $__internal_26_$__cuda_sm70_votesync_ballot,@function
        .size           $__internal_26_$__cuda_sm70_votesync_ballot,(.L_x_6516 - $__internal_26_$__cuda_sm70_votesync_ballot)
$__internal_26_$__cuda_sm70_votesync_ballot:
[----:B------:R-:W-:Y:S01]  /*1f750*/  ISETP.NE.U32.AND P0, PT, R0, 0x1, PT ;  /* 0x000000010000780c */ /* 0x000fe20003f05070 */
[----:B------:R-:W-:-:S04]  /*1f760*/  IMAD.MOV.U32 R3, RZ, RZ, -0x1 ;  /* 0xffffffffff037424 */ /* 0x000fc800078e00ff */
[----:B------:R-:W-:Y:S08]  /*1f770*/  WARPSYNC R3 ;  /* 0x0000000300007348 */ /* 0x000ff00003800000 */
[----:B------:R-:W-:-:S04]  /*1f780*/  VOTE.ANY R0, PT, !P0 ;  /* 0x0000000000007806 */ /* 0x000fc800040e0100 */
[----:B------:R-:W-:Y:S01]  /*1f790*/  LOP3.LUT R0, R0, R3, RZ, 0xc0, !PT ;  /* 0x0000000300007212 */ /* 0x000fe200078ec0ff */
[----:B------:R-:W-:-:S04]  /*1f7a0*/  IMAD.MOV.U32 R3, RZ, RZ, 0x0 ;  /* 0x00000000ff037424 */ /* 0x000fc800078e00ff */
[----:B------:R-:W-:Y:S05]  /*1f7b0*/  RET.REL.NODEC R2 `(_ZN7cutlass13device_kernelIN5flash19enable_sm80_to_sm89INS1_16FlashAttnFwdSm80INS1_25CollectiveMainloopFwdSm80ILi8ELi1ELb0EN4cute5tupleIJNS5_1CILi128EEENS7_ILi32EEENS7_ILi256EEEEEELi256ENS_10bfloat16_tEfNS_4arch4Sm80ELb1ELb0ELb1ELb1ELb1ELb1ELb1ELb1EEENS1_21CollectiveEpilogueFwdINS6_IJS8_SA_S9_EEENS6_IJNS7_ILi1EEESI_SI_EEESC_SE_Li256ELb1ELb1ELb1ELb0EEENS1_36VarlenDynamicPersistentTileSchedulerILi128ELi32ELi256ELi256ELb1ELb1ELb0ELb1ELb1ELb1EEEEEEEEEvNT_6ParamsE) ;  /* 0xfffe084002007950 */ /* 0x000fea0003c3ffff */
.L_x_1531:
        /* <DEDUP_REMOVED lines=12> */
.L_x_6516:


//--------------------- .text._ZN7cutlass13device_kernelIN5flash19enable_sm80_to_sm89INS1_16FlashAttnFwdSm80INS1_25CollectiveMainloopFwdSm80ILi8ELi1ELb0EN4cute5tupleIJNS5_1CILi128EEENS7_ILi96EEENS7_ILi256EEEEEELi256ENS_10bfloat16_tEfNS_4arch4Sm80ELb0ELb0ELb1ELb0ELb1ELb0ELb1ELb1EEENS1_21CollectiveEpilogueFwdINS6_IJS8_SA_S9_EEENS6_IJNS7_ILi1EEESI_SI_EEESC_SE_Li256ELb0ELb1ELb1ELb0EEENS1_19SingleTileSchedulerILb0ELb1ELb1ELi128EEEEEEEEEvNT_6ParamsE --------------------------
	.section	.text._ZN7cutlass13device_kernelIN5flash19enable_sm80_to_sm89INS1_16FlashAttnFwdSm80INS1_25CollectiveMainloopFwdSm80ILi8ELi1ELb0EN4cute5tupleIJNS5_1CILi128EEENS7_ILi96EEENS7_ILi256EEEEEELi256ENS_10bfloat16_tEfNS_4arch4Sm80ELb0ELb0ELb1ELb0ELb1ELb0ELb1ELb1EEENS1_21CollectiveEpilogueFwdINS6_IJS8_SA_S9_EEENS6_IJNS7_ILi1EEESI_SI_EEESC_SE_Li256ELb0ELb1ELb1ELb0EEENS1_19SingleTileSchedulerILb0ELb1ELb1ELi128EEEEEEEEEvNT_6ParamsE,"ax",@progbits
	.sectioninfo	@"SHI_REGISTERS=255"
	.align	128
.text._ZN7cutlass13device_kernelIN5flash19enable_sm80_to_sm89INS1_16FlashAttnFwdSm80INS1_25CollectiveMainloopFwdSm80ILi8ELi1ELb0EN4cute5tupleIJNS5_1CILi128EEENS7_ILi96EEENS7_ILi256EEEEEELi256ENS_10bfloat16_tEfNS_4arch4Sm80ELb0ELb0ELb1ELb0ELb1ELb0ELb1ELb1EEENS1_21CollectiveEpilogueFwdINS6_IJS8_SA_S9_EEENS6_IJNS7_ILi1EEESI_SI_EEESC_SE_Li256ELb0ELb1ELb1ELb0EEENS1_19SingleTileSchedulerILb0ELb1ELb1ELi128EEEEEEEEEvNT_6ParamsE:
        .type           _ZN7cutlass13device_kernelIN5flash19enable_sm80_to_sm89INS1_16FlashAttnFwdSm80INS1_25CollectiveMainloopFwdSm80ILi8ELi1ELb0EN4cute5tupleIJNS5_1CILi128EEENS7_ILi96EEENS7_ILi256EEEEEELi256ENS_10bfloat16_tEfNS_4arch4Sm80ELb0ELb0ELb1ELb0ELb1ELb0ELb1ELb1EEENS1_21CollectiveEpilogueFwdINS6_IJS8_SA_S9_EEENS6_IJNS7_ILi1EEESI_SI_EEESC_SE_Li256ELb0ELb1ELb1ELb0EEENS1_19SingleTileSchedulerILb0ELb1ELb1ELi128EEEEEEEEEvNT_6ParamsE,@function
        .size           _ZN7cutlass13device_kernelIN5flash19enable_sm80_to_sm89INS1_16FlashAttnFwdSm80INS1_25CollectiveMainloopFwdSm80ILi8ELi1ELb0EN4cute5tupleIJNS5_1CILi128EEENS7_ILi96EEENS7_ILi256EEEEEELi256ENS_10bfloat16_tEfNS_4arch4Sm80ELb0ELb0ELb1ELb0ELb1ELb0ELb1ELb1EEENS1_21CollectiveEpilogueFwdINS6_IJS8_SA_S9_EEENS6_IJNS7_ILi1EEESI_SI_EEESC_SE_Li256ELb0ELb1ELb1ELb0EEENS1_19SingleTileSchedulerILb0ELb1ELb1ELi128EEEEEEEEEvNT_6ParamsE,(.L_x_6521 - _ZN7cutlass13device_kernelIN5flash19enable_sm80_to_sm89INS1_16FlashAttnFwdSm80INS1_25CollectiveMainloopFwdSm80ILi8ELi1ELb0EN4cute5tupleIJNS5_1CILi128EEENS7_ILi96EEENS7_ILi256EEEEEELi256ENS_10bfloat16_tEfNS_4arch4Sm80ELb0ELb0ELb1ELb0ELb1ELb0ELb1ELb1EEENS1_21CollectiveEpilogueFwdINS6_IJS8_SA_S9_EEENS6_IJNS7_ILi1EEESI_SI_EEESC_SE_Li256ELb0ELb1ELb1ELb0EEENS1_19SingleTileSchedulerILb0ELb1ELb1ELi128EEEEEEEEEvNT_6ParamsE)
        .other          _ZN7cutlass13device_kernelIN5flash19enable_sm80_to_sm89INS1_16FlashAttnFwdSm80INS1_25CollectiveMainloopFwdSm80ILi8ELi1ELb0EN4cute5tupleIJNS5_1CILi128EEENS7_ILi96EEENS7_ILi256EEEEEELi256ENS_10bfloat16_tEfNS_4arch4Sm80ELb0ELb0ELb1ELb0ELb1ELb0ELb1ELb1EEENS1_21CollectiveEpilogueFwdINS6_IJS8_SA_S9_EEENS6_IJNS7_ILi1EEESI_SI_EEESC_SE_Li256ELb0ELb1ELb1ELb0EEENS1_19SingleTileSchedulerILb0ELb1ELb1ELi128EEEEEEEEEvNT_6ParamsE,@"STO_CUDA_ENTRY STV_DEFAULT"
_ZN7cutlass13device_kernelIN5flash19enable_sm80_to_sm89INS1_16FlashAttnFwdSm80INS1_25CollectiveMainloopFwdSm80ILi8ELi1ELb0EN4cute5tupleIJNS5_1CILi128EEENS7_ILi96EEENS7_ILi256EEEEEELi256ENS_10bfloat16_tEfNS_4arch4Sm80ELb0ELb0ELb1ELb0ELb1ELb0ELb1ELb1EEENS1_21CollectiveEpilogueFwdINS6_IJS8_SA_S9_EEENS6_IJNS7_ILi1EEESI_SI_EEESC_SE_Li256ELb0ELb1ELb1ELb0EEENS1_19SingleTileSchedulerILb0ELb1ELb1ELi128EEEEEEEEEvNT_6ParamsE:
        /* <DEDUP_REMOVED lines=18> */
.L_x_1532:
[----:B------:R-:W-:Y:S02]  /*0120*/  ULDC.64 UR4, c[0x0][0x550] ;  /* 0x0001540000047ab9 */ /* 0x000fe40000000a00 */
[----:B------:R-:W-:Y:S02]  /*0130*/  UISETP.NE.AND UP0, UPT, UR4, 0x1, UPT ;  /* 0x000000010400788c */ /* 0x000fe4000bf05270 */
[----:B------:R-:W-:-:S02]  /*0140*/  UIMAD.WIDE.U32 UR8, UR7, UR5, URZ ;  /* 0x00000005070872a5 */ /* 0x000fc4000f8e003f */
[----:B------:R-:W-:Y:S02]  /*0150*/  ULDC UR4, c[0x0][0x558] ;  /* 0x0001560000047ab9 */ /* 0x000fe40000000800 */
[----:B------:R-:W-:-:S05]  /*0160*/  UMOV UR11, UR7 ;  /* 0x00000007000b7c82 */ /* 0x000fca0008000000 */
[----:B------:R-:W-:-:S03]  /*0170*/  @UP0 USHF.R.U32.HI UR11, URZ, UR4, UR9 ;  /* 0x000000043f0b0299 */ /* 0x000fc60008011609 */
.L_x_1533:
        /* <DEDUP_REMOVED lines=8> */
[----:B------:R-:W-:-:S06]  /*0200*/  UISETP.NE.AND.EX UP0, UPT, URZ, UR5, UPT, UP0 ;  /* 0x000000053f00728c */ /* 0x000fcc000bf05300 */
[----:B------:R-:W-:-:S05]  /*0210*/  PLOP3.LUT P0, PT, PT, PT, UP0, 0x80, 0x0 ;  /* 0x000000000000781c */ /* 0x000fca0003f0f008 */
[----:B------:R-:W-:Y:S02]  /*0220*/  @UP0 UMOV UR4, 0x4 ;  /* 0x0000000400040882 */ /* 0x000fe40000000000 */
[----:B------:R-:W-:-:S03]  /*0230*/  @UP0 UIMAD.WIDE UR4, UR6, UR4, UR12 ;  /* 0x00000004060402a5 */ /* 0x000fc6000f8e020c */
[----:B------:R-:W-:-:S03]  /*0240*/  ULDC.64 UR12, c[0x0][0x118] ;  /* 0x00004600000c7ab9 */ /* 0x000fc60000000a00 */
        /* <DEDUP_REMOVED lines=10> */
[----:B------:R-:W-:-:S04]  /*02f0*/  UIMAD.WIDE UR4, UR4, 0x2aaaaaab, URZ ;  /* 0x2aaaaaab040478a5 */ /* 0x000fc8000f8e023f */
[----:B------:R-:W-:-:S04]  /*0300*/  USHF.R.U32.HI UR7, URZ, 0x1f, UR5 ;  /* 0x0000001f3f077899 */ /* 0x000fc80008011605 */
[----:B------:R-:W-:Y:S01]  /*0310*/  ULEA.HI.SX32 UR7, UR5, UR7, 0x1c ;  /* 0x0000000705077291 */ /* 0x000fe2000f8fe23f */
[----:B--2---:R1:W2:Y:S01]  /*0320*/  @P0 R2UR UR9, R4 ;  /* 0x00000000040903c2 */ /* 0x0042a200000e0000 */
[----:B------:R-:W-:-:S13]  /*0330*/  PLOP3.LUT P0, PT, PT, PT, UP0, 0x80, 0x0 ;  /* 0x000000000000781c */ /* 0x000fda0003f0f008 */
[----:B------:R-:W-:Y:S05]  /*0340*/  @!P0 BRA `(.L_x_1534) ;  /* 0x0000023000008947 */ /* 0x000fea0003800000 */
[----:B------:R-:W-:Y:S02]  /*0350*/  USHF.R.U32.HI UR4, URZ, 0x10, UR8 ;  /* 0x000000103f047899 */ /* 0x000fe40008011608 */
[----:B------:R-:W-:Y:S02]  /*0360*/  ULDC UR5, c[0x0][0x338] ;  /* 0x0000ce0000057ab9 */ /* 0x000fe40000000800 */
[----:B------:R-:W-:Y:S02]  /*0370*/  UISETP.NE.AND UP0, UPT, UR4, URZ, UPT ;  /* 0x0000003f0400728c */ /* 0x000fe4000bf05270 */
[----:B------:R-:W-:Y:S02]  /*0380*/  UMOV UR18, URZ ;  /* 0x0000003f00127c82 */ /* 0x000fe40008000000 */
[----:B------:R-:W-:-:S04]  /*0390*/  USEL UR5, UR4, UR5, UP0 ;  /* 0x0000000504057287 */ /* 0x000fc80008000000 */
[----:B------:R-:W-:Y:S02]  /*03a0*/  UIADD3 UR17, UR7, -0x1, UR5 ;  /* 0xffffffff07117890 */ /* 0x000fe4000fffe005 */
[----:B------:R-:W-:-:S05]  /*03b0*/  IMAD.U32 R0, RZ, RZ, UR5 ;  /* 0x00000005ff007e24 */ /* 0x000fca000f8e00ff */
[-C--:B------:R-:W-:Y:S02]  /*03c0*/  IABS R3, R0.reuse ;  /* 0x0000000000037213 */ /* 0x080fe40000000000 */
[----:B------:R-:W-:Y:S02]  /*03d0*/  IABS R0, R0 ;  /* 0x0000000000007213 */ /* 0x000fe40000000000 */
[----:B------:R-:W3:Y:S03]  /*03e0*/  R2UR UR16, R3 ;  /* 0x00000000031073c2 */ /* 0x000ee600000e0000 */
[----:B------:R-:W-:-:S05]  /*03f0*/  IMAD.MOV R0, RZ, RZ, -R0 ;  /* 0x000000ffff007224 */ /* 0x000fca00078e0a00 */
[----:B------:R-:W4:Y:S01]  /*0400*/  R2UR UR14, R0 ;  /* 0x00000000000e73c2 */ /* 0x000f2200000e0000 */
[----:B---3--:R-:W3:Y:S08]  /*0410*/  I2F.RP R3, UR16 ;  /* 0x0000001000037d06 */ /* 0x008ef00008209400 */
[----:B---3--:R-:W3:Y:S02]  /*0420*/  MUFU.RCP R3, R3 ;  /* 0x0000000300037308 */ /* 0x008ee40000001000 */
[----:B---3--:R-:W-:-:S06]  /*0430*/  IADD3 R3, R3, 0xffffffe, RZ ;  /* 0x0ffffffe03037810 */ /* 0x008fcc0007ffe0ff */
[----:B------:R-:W3:Y:S02]  /*0440*/  F2I.FTZ.U32.TRUNC.NTZ R3, R3 ;  /* 0x0000000300037305 */ /* 0x000ee4000021f000 */
[----:B---3--:R3:W5:Y:S02]  /*0450*/  R2UR UR19, R3 ;  /* 0x00000000031373c2 */ /* 0x00876400000e0000 */
[----:B---3--:R-:W-:Y:S01]  /*0460*/  IMAD.U32 R3, RZ, RZ, UR17 ;  /* 0x00000011ff037e24 */ /* 0x008fe2000f8e00ff */
[----:B-----5:R-:W-:Y:S02]  /*0470*/  UIADD3 UR4, URZ, -UR19, URZ ;  /* 0x800000133f047290 */ /* 0x020fe4000fffe03f */
[----:B------:R-:W-:Y:S02]  /*0480*/  ULOP3.LUT UR17, UR17, UR5, URZ, 0x3c, !UPT ;  /* 0x0000000511117292 */ /* 0x000fe4000f8e3c3f */
[----:B------:R-:W-:Y:S01]  /*0490*/  IABS R3, R3 ;  /* 0x0000000300037213 */ /* 0x000fe20000000000 */
[----:B------:R-:W-:-:S03]  /*04a0*/  UIMAD UR4, UR4, UR16, URZ ;  /* 0x00000010040472a4 */ /* 0x000fc6000f8e023f */
[----:B------:R-:W3:Y:S01]  /*04b0*/  R2UR UR15, R3 ;  /* 0x00000000030f73c2 */ /* 0x000ee200000e0000 */
[----:B------:R-:W-:-:S04]  /*04c0*/  UIMAD.WIDE.U32 UR18, UR19, UR4, UR18 ;  /* 0x00000004131272a5 */ /* 0x000fc8000f8e0012 */
[----:B---3--:R-:W-:-:S04]  /*04d0*/  UIMAD.WIDE.U32 UR18, UR19, UR15, URZ ;  /* 0x0000000f131272a5 */ /* 0x008fc8000f8e003f */
[----:B----4-:R-:W-:-:S04]  /*04e0*/  UIMAD UR14, UR19, UR14, UR15 ;  /* 0x0000000e130e72a4 */ /* 0x010fc8000f8e020f */
        /* <DEDUP_REMOVED lines=9> */
.L_x_1534:
[----:B------:R-:W-:Y:S01]  /*0580*/  ULOP3.LUT UR8, UR8, 0xffff, URZ, 0xc0, !UPT ;  /* 0x0000ffff08087892 */ /* 0x000fe2000f8ec03f */
[----:B------:R-:W-:Y:S01]  /*0590*/  PLOP3.LUT P2, PT, PT, PT, PT, 0x80, 0x0 ;  /* 0x000000000000781c */ /* 0x000fe20003f4f070 */
[----:B------:R-:W-:Y:S01]  /*05a0*/  IMAD.MOV.U32 R6, RZ, RZ, RZ ;  /* 0x000000ffff067224 */ /* 0x000fe200078e00ff */
[----:B------:R-:W-:Y:S01]  /*05b0*/  CS2R R128, SRZ ;  /* 0x0000000000807805 */ /* 0x000fe2000001ff00 */
[----:B------:R-:W-:Y:S01]  /*05c0*/  UIMAD UR8, UR8, UR19, URZ ;  /* 0x00000013080872a4 */ /* 0x000fe2000f8e023f */
[----:B-1----:R-:W-:Y:S01]  /*05d0*/  IMAD.MOV.U32 R4, RZ, RZ, RZ ;  /* 0x000000ffff047224 */ /* 0x002fe200078e00ff */
        /* <DEDUP_REMOVED lines=78> */
[----:B------:R-:W1:Y:S01]  /*0ac0*/  S2R R12, SR_CTAID.X ;  /* 0x00000000000c7919 */ /* 0x000e620000002500 */
[----:B------:R-:W-:Y:S01]  /*0ad0*/  SHF.R.S32.HI R6, RZ, 0x1f, R2 ;  /* 0x0000001fff067819 */ /* 0x000fe20000011402 */
[----:B------:R-:W-:Y:S01]  /*0ae0*/  IMAD.MOV.U32 R3, RZ, RZ, c[0x0][0x2c4] ;  /* 0x0000b100ff037624 */ /* 0x000fe200078e00ff */
[----:B------:R-:W-:Y:S01]  /*0af0*/  USHF.R.S32.HI UR14, URZ, 0x1f, UR11 ;  /* 0x0000001f3f0e7899 */ /* 0x000fe2000801140b */
[----:B------:R3:W4:Y:S01]  /*0b00*/  @P1 LDG.E R4, [R4.64] ;  /* 0x0000000c04041981 */ /* 0x000722000c1e1900 */
[-C--:B------:R-:W-:Y:S01]  /*0b10*/  LEA.HI R18, R6, R2.reuse, RZ, 0x3 ;  /* 0x0000000206127211 */ /* 0x080fe200078f18ff */
[----:B------:R-:W-:Y:S01]  /*0b20*/  ULDC.64 UR4, c[0x0][0x1b8] ;  /* 0x00006e0000047ab9 */ /* 0x000fe20000000a00 */
[----:B------:R-:W-:Y:S01]  /*0b30*/  ISETP.NE.AND P0, PT, R3, 0x1, PT ;  /* 0x000000010300780c */ /* 0x000fe20003f05270 */
[----:B------:R-:W-:Y:S01]  /*0b40*/  UIMAD UR14, UR14, UR4, URZ ;  /* 0x000000040e0e72a4 */ /* 0x000fe2000f8e023f */
[----:B------:R-:W-:Y:S01]  /*0b50*/  LOP3.LUT R0, R18, 0xfffffff8, RZ, 0xc0, !PT ;  /* 0xfffffff812007812 */ /* 0x000fe200078ec0ff */
[----:B------:R-:W-:Y:S01]  /*0b60*/  UIMAD.WIDE.U32 UR16, UR11, UR4, URZ ;  /* 0x000000040b1072a5 */ /* 0x000fe2000f8e003f */
[----:B------:R-:W-:Y:S01]  /*0b70*/  SHF.R.S32.HI R18, RZ, 0x3, R18 ;  /* 0x00000003ff127819 */ /* 0x000fe20000011412 */
[----:B------:R-:W-:Y:S01]  /*0b80*/  UIMAD UR14, UR11, UR5, UR14 ;  /* 0x000000050b0e72a4 */ /* 0x000fe2000f8e020e */
[-C--:B------:R-:W-:Y:S01]  /*0b90*/  LEA.HI R14, R6, R2.reuse, RZ, 0x4 ;  /* 0x00000002060e7211 */ /* 0x080fe200078f20ff */
[----:B------:R-:W-:Y:S01]  /*0ba0*/  IMAD.IADD R0, R2, 0x1, -R0 ;  /* 0x0000000102007824 */ /* 0x000fe200078e0a00 */
[----:B------:R-:W-:Y:S01]  /*0bb0*/  USHF.R.S32.HI UR15, URZ, 0x1f, UR6 ;  /* 0x0000001f3f0f7899 */ /* 0x000fe20008011406 */
[----:B------:R-:W-:Y:S01]  /*0bc0*/  IMAD.SHL.U32 R251, R18, 0x40, RZ ;  /* 0x0000004012fb7824 */ /* 0x000fe200078e00ff */
[----:B------:R-:W-:Y:S01]  /*0bd0*/  ULDC.64 UR4, c[0x0][0x1c0] ;  /* 0x0000700000047ab9 */ /* 0x000fe20000000a00 */
[C---:B------:R-:W-:Y:S01]  /*0be0*/  IMAD R120, R0.reuse, 0x20, R18 ;  /* 0x0000002000787824 */ /* 0x040fe200078e0212 */
[----:B------:R-:W-:Y:S01]  /*0bf0*/  UIADD3 UR17, UR17, UR14, URZ ;  /* 0x0000000e11117290 */ /* 0x000fe2000fffe03f */
[----:B------:R-:W-:Y:S01]  /*0c00*/  IMAD.SHL.U32 R33, R0, 0x8, RZ ;  /* 0x0000000800217824 */ /* 0x000fe200078e00ff */
[----:B------:R-:W-:Y:S01]  /*0c10*/  UIMAD UR15, UR15, UR4, URZ ;  /* 0x000000040f0f72a4 */ /* 0x000fe2000f8e023f */
[----:B------:R-:W-:Y:S01]  /*0c20*/  LOP3.LUT R251, R251, 0x1c0, RZ, 0xc0, !PT ;  /* 0x000001c0fbfb7812 */ /* 0x000fe200078ec0ff */
[----:B------:R-:W-:Y:S01]  /*0c30*/  UIMAD.WIDE.U32 UR16, UR6, UR4, UR16 ;  /* 0x00000004061072a5 */ /* 0x000fe2000f8e0010 */
[----:B-1----:R-:W-:Y:S01]  /*0c40*/  IMAD R8, R12, 0x80, R120 ;  /* 0x000000800c087824 */ /* 0x002fe200078e0278 */
[----:B------:R-:W-:Y:S01]  /*0c50*/  UIMAD UR5, UR6, UR5, UR15 ;  /* 0x00000005060572a4 */ /* 0x000fe2000f8e020f */
[----:B------:R1:W-:Y:S01]  /*0c60*/  STL [R1+0x8], R120 ;  /* 0x0000087801007387 */ /* 0x0003e20000100800 */
[----:B------:R-:W-:Y:S01]  /*0c70*/  ULDC UR4, c[0x0][0x168] ;  /* 0x00005a0000047ab9 */ /* 0x000fe20000000800 */
[----:B------:R-:W-:Y:S01]  /*0c80*/  @P0 IMAD.HI.U32 R3, R8, c[0x0][0x2c8], RZ ;  /* 0x0000b20008030a27 */ /* 0x000fe200078e00ff */
[----:B------:R-:W-:Y:S01]  /*0c90*/  UIADD3 UR5, UR17, UR5, URZ ;  /* 0x0000000511057290 */ /* 0x000fe2000fffe03f */
[----:B------:R-:W-:Y:S01]  /*0ca0*/  LEA.HI R13, R6, R2, RZ, 0x6 ;  /* 0x00000002060d7211 */ /* 0x000fe200078f30ff */
[----:B------:R-:W-:Y:S01]  /*0cb0*/  BSSY B0, `(.L_x_1536) ;  /* 0x0000048000007945 */ /* 0x000fe20003800000 */
[----:B------:R-:W-:Y:S01]  /*0cc0*/  IMAD.MOV.U32 R7, RZ, RZ, R8 ;  /* 0x000000ffff077224 */ /* 0x000fe200078e0008 */
[----:B------:R-:W-:Y:S01]  /*0cd0*/  @P0 SHF.R.U32.HI R7, RZ, c[0x0][0x2cc], R3 ;  /* 0x0000b300ff070a19 */ /* 0x000fe20000011603 */
[----:B------:R-:W-:Y:S01]  /*0ce0*/  IMAD.U32 R11, RZ, RZ, UR17 ;  /* 0x00000011ff0b7e24 */ /* 0x000fe2000f8e00ff */
[----:B------:R-:W-:Y:S01]  /*0cf0*/  ISETP.GE.AND P3, PT, R33, c[0x0][0x198], PT ;  /* 0x0000660021007a0c */ /* 0x000fe20003f66270 */
[----:B------:R-:W-:Y:S01]  /*0d00*/  IMAD.U32 R10, RZ, RZ, UR16 ;  /* 0x00000010ff0a7e24 */ /* 0x000fe2000f8e00ff */
[--C-:B---3--:R-:W-:Y:S01]  /*0d10*/  SHF.R.S32.HI R5, RZ, 0x1f, R7.reuse ;  /* 0x0000001fff057819 */ /* 0x108fe20000011407 */
[----:B------:R-:W-:-:S02]  /*0d20*/  IMAD.MOV R3, RZ, RZ, -R7 ;  /* 0x000000ffff037224 */ /* 0x000fc400078e0a07 */
[----:B------:R-:W-:Y:S01]  /*0d30*/  IMAD.U32 R11, RZ, RZ, UR5 ;  /* 0x00000005ff0b7e24 */ /* 0x000fe2000f8e00ff */
[----:B------:R-:W-:Y:S01]  /*0d40*/  ULDC UR5, c[0x0][0x2c4] ;  /* 0x0000b10000057ab9 */ /* 0x000fe20000000800 */
[----:B------:R-:W-:Y:S01]  /*0d50*/  IMAD R5, R5, c[0x0][0x1b0], RZ ;  /* 0x00006c0005057a24 */ /* 0x000fe200078e02ff */
[----:B------:R-:W-:Y:S01]  /*0d60*/  UIMAD UR4, UR5, UR4, URZ ;  /* 0x00000004050472a4 */ /* 0x000fe2000f8e023f */
[----:B------:R-:W-:Y:S02]  /*0d70*/  IMAD R3, R3, c[0x0][0x2c4], R8 ;  /* 0x0000b10003037a24 */ /* 0x000fe400078e0208 */
[----:B------:R-:W-:-:S04]  /*0d80*/  IMAD.WIDE.U32 R10, R7, c[0x0][0x1b0], R10 ;  /* 0x00006c00070a7a25 */ /* 0x000fc800078e000a */
[----:B------:R-:W-:Y:S01]  /*0d90*/  IMAD R7, R7, c[0x0][0x1b4], R5 ;  /* 0x00006d0007077a24 */ /* 0x000fe200078e0205 */
[----:B------:R-:W-:Y:S01]  /*0da0*/  SHF.R.S32.HI R5, RZ, 0x1f, R3 ;  /* 0x0000001fff057819 */ /* 0x000fe20000011403 */
[----:B------:R-:W-:Y:S01]  /*0db0*/  IMAD.MOV.U32 R8, RZ, RZ, R10 ;  /* 0x000000ffff087224 */ /* 0x000fe200078e000a */
[----:B------:R-:W-:Y:S01]  /*0dc0*/  IADD3 R10, R33, 0x40, RZ ;  /* 0x00000040210a7810 */ /* 0x000fe20007ffe0ff */
[----:B------:R-:W-:Y:S02]  /*0dd0*/  IMAD.IADD R9, R11, 0x1, R7 ;  /* 0x000000010b097824 */ /* 0x000fe400078e0207 */
[----:B------:R-:W-:Y:S01]  /*0de0*/  IMAD R11, R5, c[0x0][0x1a8], RZ ;  /* 0x00006a00050b7a24 */ /* 0x000fe200078e02ff */
[----:B------:R-:W-:Y:S01]  /*0df0*/  ISETP.GE.AND P4, PT, R10, c[0x0][0x198], PT ;  /* 0x000066000a007a0c */ /* 0x000fe20003f86270 */
[----:B------:R-:W-:-:S04]  /*0e00*/  IMAD.WIDE.U32 R8, R3, c[0x0][0x1a8], R8 ;  /* 0x00006a0003087a25 */ /* 0x000fc800078e0008 */
[----:B------:R-:W-:Y:S01]  /*0e10*/  IMAD R11, R3, c[0x0][0x1ac], R11 ;  /* 0x00006b00030b7a24 */ /* 0x000fe200078e020b */
[----:B------:R-:W-:Y:S01]  /*0e20*/  LOP3.LUT R3, R14, 0xfffffff0, RZ, 0xc0, !PT ;  /* 0xfffffff00e037812 */ /* 0x000fe200078ec0ff */
[----:B------:R-:W-:Y:S01]  /*0e30*/  IMAD R12, R12, 0x80, R18 ;  /* 0x000000800c0c7824 */ /* 0x000fe200078e0212 */
[----:B------:R-:W-:Y:S01]  /*0e40*/  LEA R20, P0, R8, c[0x0][0x160], 0x1 ;  /* 0x0000580008147a11 */ /* 0x000fe200078008ff */
[----:B------:R-:W-:Y:S01]  /*0e50*/  IMAD.IADD R11, R9, 0x1, R11 ;  /* 0x00000001090b7824 */ /* 0x000fe200078e020b */
[----:B------:R-:W-:Y:S01]  /*0e60*/  IADD3 R9, R33, 0x80, RZ ;  /* 0x0000008021097810 */ /* 0x000fe20007ffe0ff */
[----:B------:R-:W-:Y:S02]  /*0e70*/  IMAD.IADD R3, R2, 0x1, -R3 ;  /* 0x0000000102037824 */ /* 0x000fe400078e0a03 */
[----:B------:R-:W-:Y:S01]  /*0e80*/  IMAD.SHL.U32 R13, R13, 0x8, RZ ;  /* 0x000000080d0d7824 */ /* 0x000fe200078e00ff */
[----:B------:R-:W-:Y:S01]  /*0e90*/  LEA.HI.X R11, R8, c[0x0][0x164], R11, 0x1, P0 ;  /* 0x00005900080b7a11 */ /* 0x000fe200000f0c0b */
[----:B------:R1:W3:Y:S01]  /*0ea0*/  SHFL.IDX PT, R22, R20, RZ, 0x181f ;  /* 0x00181fff14167589 */ /* 0x0002e200000e0000 */
[----:B------:R-:W-:-:S02]  /*0eb0*/  SHF.R.S32.HI R7, RZ, 0x1f, R3 ;  /* 0x0000001fff077819 */ /* 0x000fc40000011403 */
[----:B------:R-:W-:Y:S01]  /*0ec0*/  ISETP.GE.AND P0, PT, R12, UR4, PT ;  /* 0x000000040c007c0c */ /* 0x000fe2000bf06270 */
[----:B------:R1:W2:Y:S01]  /*0ed0*/  SHFL.IDX PT, R23, R11, RZ, 0x181f ;  /* 0x00181fff0b177589 */ /* 0x0002a200000e0000 */
[----:B------:R-:W-:Y:S02]  /*0ee0*/  LEA.HI R7, R7, R3, RZ, 0x3 ;  /* 0x0000000307077211 */ /* 0x000fe400078f18ff */
[----:B------:R-:W-:Y:S02]  /*0ef0*/  IADD3 R8, R33, 0xc0, RZ ;  /* 0x000000c021087810 */ /* 0x000fe40007ffe0ff */
[----:B------:R-:W-:Y:S02]  /*0f00*/  LOP3.LUT R5, R7, 0xfffffff8, RZ, 0xc0, !PT ;  /* 0xfffffff807057812 */ /* 0x000fe400078ec0ff */
[----:B------:R-:W-:Y:S02]  /*0f10*/  ISETP.GE.AND P6, PT, R9, c[0x0][0x198], PT ;  /* 0x0000660009007a0c */ /* 0x000fe40003fc6270 */
[----:B------:R-:W-:Y:S01]  /*0f20*/  ISETP.GE.AND P5, PT, R8, c[0x0][0x198], PT ;  /* 0x0000660008007a0c */ /* 0x000fe20003fa6270 */
[----:B------:R-:W-:-:S02]  /*0f30*/  IMAD.IADD R5, R3, 0x1, -R5 ;  /* 0x0000000103057824 */ /* 0x000fc400078e0a05 */
[----:B------:R-:W-:Y:S01]  /*0f40*/  IMAD.MOV.U32 R3, RZ, RZ, 0x20 ;  /* 0x00000020ff037424 */ /* 0x000fe200078e00ff */
[----:B----4-:R4:W5:Y:S02]  /*0f50*/  @P1 R2UR UR14, R4 ;  /* 0x00000000040e13c2 */ /* 0x01096400000e0000 */
[----:B------:R-:W-:Y:S01]  /*0f60*/  R2P PR, R5, 0x6 ;  /* 0x0000000605007804 */ /* 0x000fe20000000000 */
[----:B-----5:R-:W-:-:S04]  /*0f70*/  @!UP0 UMOV UR14, UR6 ;  /* 0x00000006000e8c82 */ /* 0x020fc80008000000 */
[----:B------:R-:W-:Y:S02]  /*0f80*/  SEL R3, R3, 0xffffffe0, !P2 ;  /* 0xffffffe003037807 */ /* 0x000fe40005000000 */
[----:B----4-:R-:W-:Y:S02]  /*0f90*/  SHF.R.U32.HI R4, RZ, 0x3, R251 ;  /* 0x00000003ff047819 */ /* 0x010fe400000116fb */
[----:B------:R-:W-:-:S04]  /*0fa0*/  LOP3.LUT R251, R251, 0x38, R33, 0xf8, !PT ;  /* 0x00000038fbfb7812 */ /* 0x000fc800078ef821 */
[----:B------:R-:W-:Y:S01]  /*0fb0*/  LOP3.LUT R251, R251, R4, RZ, 0x3c, !PT ;  /* 0x00000004fbfb7212 */ /* 0x000fe200078e3cff */
[----:B------:R-:W-:-:S03]  /*0fc0*/  IMAD.MOV.U32 R4, RZ, RZ, 0x10 ;  /* 0x00000010ff047424 */ /* 0x000fc600078e00ff */
[----:B------:R-:W-:Y:S02]  /*0fd0*/  LOP3.LUT R251, R251, 0xfffffe00, R13, 0xf8, !PT ;  /* 0xfffffe00fbfb7812 */ /* 0x000fe400078ef80d */
[----:B------:R-:W-:Y:S01]  /*0fe0*/  SEL R4, R4, 0xfffffff0, !P1 ;  /* 0xfffffff004047807 */ /* 0x000fe20004800000 */
[----:B------:R-:W-:Y:S05]  /*0ff0*/  @P0 BRA `(.L_x_1537) ;  /* 0x0000013000000947 */ /* 0x000fea0003800000 */
[----:B-123--:R-:W-:Y:S01]  /*1000*/  SHF.R.S32.HI R16, RZ, 0x1f, R10 ;  /* 0x0000001fff107819 */ /* 0x00efe2000001140a */
[----:B------:R-:W-:Y:S01]  /*1010*/  IMAD.SHL.U32 R17, R251, 0x2, RZ ;  /* 0x00000002fb117824 */ /* 0x000fe200078e00ff */
[----:B------:R-:W-:Y:S01]  /*1020*/  SHF.R.S32.HI R15, RZ, 0x1f, R9 ;  /* 0x0000001fff0f7819 */ /* 0x000fe20000011409 */
[----:B------:R-:W-:Y:S01]  /*1030*/  IMAD.WIDE R24, R33, 0x2, R22 ;  /* 0x0000000221187825 */ /* 0x000fe200078e0216 */
[----:B------:R-:W-:Y:S02]  /*1040*/  SHF.R.S32.HI R13, RZ, 0x1f, R8 ;  /* 0x0000001fff0d7819 */ /* 0x000fe40000011408 */
[----:B------:R-:W-:Y:S02]  /*1050*/  LEA.HI R16, R16, R10, RZ, 0x3 ;  /* 0x0000000a10107211 */ /* 0x000fe400078f18ff */
[----:B------:R-:W-:Y:S01]  /*1060*/  LEA.HI R15, R15, R9, RZ, 0x3 ;  /* 0x000000090f0f7211 */ /* 0x000fe200078f18ff */
[----:B------:R-:W-:Y:S01]  /*1070*/  @!PT LDS RZ, [RZ] ;  /* 0x00000000fffff984 */ /* 0x000fe20000000800 */
[----:B------:R1:W-:Y:S01]  /*1080*/  LDGSTS.E.BYPASS.LTC128B.128 [R17+0x18100], [R24.64], !P3 ;  /* 0x1810000018117fae */ /* 0x0003e2000d901d4c */
[----:B------:R-:W-:-:S02]  /*1090*/  LEA.HI R13, R13, R8, RZ, 0x3 ;  /* 0x000000080d0d7211 */ /* 0x000fc400078f18ff */
[----:B------:R-:W-:Y:S02]  /*10a0*/  LOP3.LUT R16, R16, 0xfffffff8, RZ, 0xc0, !PT ;  /* 0xfffffff810107812 */ /* 0x000fe400078ec0ff */
[----:B------:R-:W-:Y:S02]  /*10b0*/  LOP3.LUT R15, R15, 0xfffffff8, RZ, 0xc0, !PT ;  /* 0xfffffff80f0f7812 */ /* 0x000fe400078ec0ff */
[----:B------:R-:W-:Y:S01]  /*10c0*/  LOP3.LUT R13, R13, 0xfffffff8, RZ, 0xc0, !PT ;  /* 0xfffffff80d0d7812 */ /* 0x000fe200078ec0ff */
[----:B------:R-:W-:-:S04]  /*10d0*/  IMAD.WIDE R26, R16, 0x2, R22 ;  /* 0x00000002101a7825 */ /* 0x000fc800078e0216 */
[--C-:B------:R-:W-:Y:S01]  /*10e0*/  IMAD.WIDE R28, R15, 0x2, R22.reuse ;  /* 0x000000020f1c7825 */ /* 0x100fe200078e0216 */
[----:B------:R1:W-:Y:S03]  /*10f0*/  LDGSTS.E.BYPASS.LTC128B.128 [R17+0x1c100], [R26.64], !P4 ;  /* 0x1c1000001a117fae */ /* 0x0003e6000e101d4c */
[----:B------:R-:W-:Y:S01]  /*1100*/  IMAD.WIDE R22, R13, 0x2, R22 ;  /* 0x000000020d167825 */ /* 0x000fe200078e0216 */
[----:B------:R1:W-:Y:S04]  /*1110*/  LDGSTS.E.BYPASS.LTC128B.128 [R17+0x20100], [R28.64], !P6 ;  /* 0x201000001c117fae */ /* 0x0003e8000f101d4c */
[----:B------:R1:W-:Y:S02]  /*1120*/  LDGSTS.E.BYPASS.LTC128B.128 [R17+0x24100], [R22.64], !P5 ;  /* 0x2410000016117fae */ /* 0x0003e4000e901d4c */
.L_x_1537:
[----:B-123--:R-:W-:Y:S05]  /*1130*/  BSYNC B0 ;  /* 0x0000000000007941 */ /* 0x00efea0003800000 */
.L_x_1536:
[----:B------:R-:W-:Y:S01]  /*1140*/  IADD3 R13, R12, 0x20, RZ ;  /* 0x000000200c0d7810 */ /* 0x000fe20007ffe0ff */
[----:B------:R1:W2:Y:S01]  /*1150*/  SHFL.IDX PT, R23, R11, 0x1, 0x181f ;  /* 0x00381f000b177f89 */ /* 0x0002a200000e0000 */
[----:B------:R-:W-:Y:S02]  /*1160*/  BSSY B0, `(.L_x_1538) ;  /* 0x0000017000007945 */ /* 0x000fe40003800000 */
[----:B------:R-:W-:Y:S01]  /*1170*/  ISETP.GE.AND P0, PT, R13, UR4, PT ;  /* 0x000000040d007c0c */ /* 0x000fe2000bf06270 */
[----:B------:R1:W3:-:S12]  /*1180*/  SHFL.IDX PT, R22, R20, 0x1, 0x181f ;  /* 0x00381f0014167f89 */ /* 0x0002d800000e0000 */
[----:B------:R-:W-:Y:S05]  /*1190*/  @P0 BRA `(.L_x_1539) ;  /* 0x0000013000000947 */ /* 0x000fea0003800000 */
[----:B------:R-:W-:Y:S01]  /*11a0*/  SHF.R.S32.HI R16, RZ, 0x1f, R10 ;  /* 0x0000001fff107819 */ /* 0x000fe2000001140a */
[----:B------:R-:W-:Y:S01]  /*11b0*/  IMAD.SHL.U32 R17, R251, 0x2, RZ ;  /* 0x00000002fb117824 */ /* 0x000fe200078e00ff */
[----:B------:R-:W-:Y:S01]  /*11c0*/  SHF.R.S32.HI R15, RZ, 0x1f, R9 ;  /* 0x0000001fff0f7819 */ /* 0x000fe20000011409 */
[----:B--23--:R-:W-:Y:S01]  /*11d0*/  IMAD.WIDE R24, R33, 0x2, R22 ;  /* 0x0000000221187825 */ /* 0x00cfe200078e0216 */
        /* <DEDUP_REMOVED lines=15> */
.L_x_1539:
[----:B------:R-:W-:Y:S05]  /*12d0*/  BSYNC B0 ;  /* 0x0000000000007941 */ /* 0x000fea0003800000 */
.L_x_1538:
[----:B------:R-:W-:Y:S01]  /*12e0*/  IADD3 R13, R12, 0x40, RZ ;  /* 0x000000400c0d7810 */ /* 0x000fe20007ffe0ff */
[----:B--2---:R2:W4:Y:S01]  /*12f0*/  SHFL.IDX PT, R23, R11, 0x2, 0x181f ;  /* 0x00581f000b177f89 */ /* 0x00452200000e0000 */
[----:B------:R-:W-:Y:S02]  /*1300*/  BSSY B0, `(.L_x_1540) ;  /* 0x0000017000007945 */ /* 0x000fe40003800000 */
[----:B------:R-:W-:Y:S01]  /*1310*/  ISETP.GE.AND P0, PT, R13, UR4, PT ;  /* 0x000000040d007c0c */ /* 0x000fe2000bf06270 */
[----:B---3--:R2:W3:-:S12]  /*1320*/  SHFL.IDX PT, R22, R20, 0x2, 0x181f ;  /* 0x00581f0014167f89 */ /* 0x0084d800000e0000 */
[----:B------:R-:W-:Y:S05]  /*1330*/  @P0 BRA `(.L_x_1541) ;  /* 0x0000013000000947 */ /* 0x000fea0003800000 */
[----:B------:R-:W-:Y:S01]  /*1340*/  SHF.R.S32.HI R16, RZ, 0x1f, R10 ;  /* 0x0000001fff107819 */ /* 0x000fe2000001140a */
[----:B------:R-:W-:Y:S01]  /*1350*/  IMAD.SHL.U32 R17, R251, 0x2, RZ ;  /* 0x00000002fb117824 */ /* 0x000fe200078e00ff */
[----:B------:R-:W-:Y:S01]  /*1360*/  SHF.R.S32.HI R15, RZ, 0x1f, R9 ;  /* 0x0000001fff0f7819 */ /* 0x000fe20000011409 */
[----:B---34-:R-:W-:Y:S01]  /*1370*/  IMAD.WIDE R24, R33, 0x2, R22 ;  /* 0x0000000221187825 */ /* 0x018fe200078e0216 */
        /* <DEDUP_REMOVED lines=15> */
.L_x_1541:
[----:B------:R-:W-:Y:S05]  /*1470*/  BSYNC B0 ;  /* 0x0000000000007941 */ /* 0x000fea0003800000 */
.L_x_1540:
[----:B-12---:R-:W-:Y:S01]  /*1480*/  SHFL.IDX PT, R20, R20, 0x3, 0x181f ;  /* 0x00781f0014147f89 */ /* 0x006fe200000e0000 */
[----:B------:R-:W-:Y:S01]  /*1490*/  IADD3 R12, R12, 0x60, RZ ;  /* 0x000000600c0c7810 */ /* 0x000fe20007ffe0ff */
[----:B------:R-:W-:Y:S01]  /*14a0*/  UMOV UR6, 0x60 ;  /* 0x0000006000067882 */ /* 0x000fe20000000000 */
[----:B------:R-:W-:Y:S01]  /*14b0*/  SHF.R.S32.HI R31, RZ, 0x1f, R10 ;  /* 0x0000001fff1f7819 */ /* 0x000fe2000001140a */
[----:B------:R-:W1:Y:S01]  /*14c0*/  SHFL.IDX PT, R21, R11, 0x3, 0x181f ;  /* 0x00781f000b157f89 */ /* 0x000e6200000e0000 */
[----:B------:R-:W-:Y:S01]  /*14d0*/  ISETP.GE.AND P0, PT, R12, UR4, PT ;  /* 0x000000040c007c0c */ /* 0x000fe2000bf06270 */
[----:B------:R-:W-:Y:S01]  /*14e0*/  IMAD.MOV.U32 R252, RZ, RZ, c[0x0][0x2b8] ;  /* 0x0000ae00fffc7624 */ /* 0x000fe200078e00ff */
[----:B---3--:R-:W-:Y:S01]  /*14f0*/  SHF.R.S32.HI R29, RZ, 0x1f, R9 ;  /* 0x0000001fff1d7819 */ /* 0x008fe20000011409 */
[----:B------:R-:W-:Y:S01]  /*1500*/  UIMAD UR6, UR7, UR6, -0x60 ;  /* 0xffffffa0070674a4 */ /* 0x000fe2000f8e0206 */
[----:B------:R-:W-:Y:S01]  /*1510*/  SHF.R.S32.HI R28, RZ, 0x1f, R8 ;  /* 0x0000001fff1c7819 */ /* 0x000fe20000011408 */
[----:B------:R-:W-:Y:S01]  /*1520*/  IMAD.SHL.U32 R251, R251, 0x2, RZ ;  /* 0x00000002fbfb7824 */ /* 0x000fe200078e00ff */
[----:B------:R-:W-:Y:S01]  /*1530*/  LEA.HI R31, R31, R10, RZ, 0x3 ;  /* 0x0000000a1f1f7211 */ /* 0x000fe200078f18ff */
[----:B------:R-:W-:Y:S01]  /*1540*/  USHF.R.S32.HI UR15, URZ, 0x1f, UR14 ;  /* 0x0000001f3f0f7899 */ /* 0x000fe2000801140e */
[----:B------:R-:W-:Y:S01]  /*1550*/  LEA.HI R29, R29, R9, RZ, 0x3 ;  /* 0x000000091d1d7211 */ /* 0x000fe200078f18ff */
[----:B------:R-:W-:Y:S01]  /*1560*/  ULDC.64 UR4, c[0x0][0x2b0] ;  /* 0x0000ac0000047ab9 */ /* 0x000fe20000000a00 */
[----:B------:R-:W-:Y:S01]  /*1570*/  LEA.HI R28, R28, R8, RZ, 0x3 ;  /* 0x000000081c1c7211 */ /* 0x000fe200078f18ff */
[----:B------:R-:W-:Y:S01]  /*1580*/  UIMAD UR15, UR15, UR4, URZ ;  /* 0x000000040f0f72a4 */ /* 0x000fe2000f8e023f */
[----:B------:R-:W-:Y:S01]  /*1590*/  LOP3.LUT R31, R31, 0xfffffff8, RZ, 0xc0, !PT ;  /* 0xfffffff81f1f7812 */ /* 0x000fe200078ec0ff */
[----:B------:R-:W-:Y:S01]  /*15a0*/  UIMAD.WIDE.U32 UR16, UR14, UR4, URZ ;  /* 0x000000040e1072a5 */ /* 0x000fe2000f8e003f */
[----:B------:R-:W-:Y:S01]  /*15b0*/  LOP3.LUT R29, R29, 0xfffffff8, RZ, 0xc0, !PT ;  /* 0xfffffff81d1d7812 */ /* 0x000fe200078ec0ff */
[----:B------:R-:W-:Y:S01]  /*15c0*/  UIMAD UR15, UR14, UR5, UR15 ;  /* 0x000000050e0f72a4 */ /* 0x000fe2000f8e020f */
[----:B------:R-:W-:Y:S01]  /*15d0*/  ISETP.NE.AND P2, PT, R252, 0x1, PT ;  /* 0x00000001fc00780c */ /* 0x000fe20003f45270 */
[----:B------:R-:W-:Y:S01]  /*15e0*/  IMAD.MOV.U32 R19, RZ, RZ, RZ ;  /* 0x000000ffff137224 */ /* 0x000fe200078e00ff */
[----:B------:R-:W-:Y:S01]  /*15f0*/  LOP3.LUT R28, R28, 0xfffffff8, RZ, 0xc0, !PT ;  /* 0xfffffff81c1c7812 */ /* 0x000fe200078ec0ff */
[----:B------:R-:W-:Y:S01]  /*1600*/  UIADD3 UR15, UR17, UR15, URZ ;  /* 0x0000000f110f7290 */ /* 0x000fe2000fffe03f */
[----:B------:R-:W-:Y:S01]  /*1610*/  IADD3 R13, R120, UR6, RZ ;  /* 0x00000006780d7c10 */ /* 0x000fe2000fffe0ff */
[----:B-1--4-:R-:W-:-:S03]  /*1620*/  @!P0 IMAD.WIDE R22, R33, 0x2, R20 ;  /* 0x0000000221168825 */ /* 0x012fc600078e0214 */
[----:B------:R-:W-:Y:S01]  /*1630*/  ISETP.GE.AND P1, PT, R13, UR10, PT ;  /* 0x0000000a0d007c0c */ /* 0x000fe2000bf26270 */
[----:B------:R-:W-:Y:S01]  /*1640*/  @!P0 IMAD.WIDE R16, R31, 0x2, R20 ;  /* 0x000000021f108825 */ /* 0x000fe200078e0214 */
[----:B------:R-:W-:Y:S01]  /*1650*/  @!PT LDS RZ, [RZ] ;  /* 0x00000000fffff984 */ /* 0x000fe20000000800 */
[----:B------:R1:W-:Y:S01]  /*1660*/  @!P0 LDGSTS.E.BYPASS.LTC128B.128 [R251+0x1b100], [R22.64], !P3 ;  /* 0x1b10000016fb8fae */ /* 0x0003e2000d901d4c */
[----:B------:R-:W-:Y:S02]  /*1670*/  IADD3 R11, R13, UR9, RZ ;  /* 0x000000090d0b7c10 */ /* 0x000fe4000fffe0ff */
[----:B------:R-:W-:Y:S01]  /*1680*/  IMAD.SHL.U32 R249, R0, 0x40, RZ ;  /* 0x0000004000f97824 */ /* 0x000fe200078e00ff */
[----:B------:R2:W-:Y:S01]  /*1690*/  @!P0 LDGSTS.E.BYPASS.LTC128B.128 [R251+0x1f100], [R16.64], !P4 ;  /* 0x1f10000010fb8fae */ /* 0x0005e2000e101d4c */
[----:B------:R-:W-:Y:S01]  /*16a0*/  ISETP.GT.OR P1, PT, R120, 0x5f, P1 ;  /* 0x0000005f7800780c */ /* 0x000fe20000f24670 */
[----:B------:R-:W-:Y:S01]  /*16b0*/  @P2 IMAD.HI.U32 R15, R11, c[0x0][0x2bc], RZ ;  /* 0x0000af000b0f2a27 */ /* 0x000fe200078e00ff */
[----:B------:R-:W-:Y:S02]  /*16c0*/  USHF.R.S32.HI UR14, URZ, 0x1f, UR11 ;  /* 0x0000001f3f0e7899 */ /* 0x000fe4000801140b */
[----:B------:R-:W-:Y:S01]  /*16d0*/  ULDC.64 UR4, c[0x0][0x1e8] ;  /* 0x00007a0000047ab9 */ /* 0x000fe20000000a00 */
[----:B------:R-:W-:Y:S01]  /*16e0*/  IMAD.MOV.U32 R12, RZ, RZ, R11 ;  /* 0x000000ffff0c7224 */ /* 0x000fe200078e000b */
[----:B------:R-:W-:-:S07]  /*16f0*/  @P2 SHF.R.U32.HI R12, RZ, c[0x0][0x2c0], R15 ;  /* 0x0000b000ff0c2a19 */ /* 0x000fce000001160f */
[----:B------:R-:W-:-:S04]  /*1700*/  @!P1 IADD3 R15, P2, R12, UR16, RZ ;  /* 0x000000100c0f9c10 */ /* 0x000fc8000ff5e0ff */
[----:B------:R-:W-:Y:S01]  /*1710*/  @!P1 LEA.HI.X.SX32 R13, R12, UR15, 0x1, P2 ;  /* 0x0000000f0c0d9c11 */ /* 0x000fe200090f0eff */
[----:B-1----:R-:W-:-:S04]  /*1720*/  @!P0 IMAD.WIDE R22, R29, 0x2, R20 ;  /* 0x000000021d168825 */ /* 0x002fc800078e0214 */
[----:B------:R-:W-:Y:S01]  /*1730*/  @!P0 IMAD.WIDE R20, R28, 0x2, R20 ;  /* 0x000000021c148825 */ /* 0x000fe200078e0214 */
[----:B------:R1:W-:Y:S01]  /*1740*/  @!P0 LDGSTS.E.BYPASS.LTC128B.128 [R251+0x23100], [R22.64], !P6 ;  /* 0x2310000016fb8fae */ /* 0x0003e2000f101d4c */
[----:B--2---:R-:W-:-:S03]  /*1750*/  @!P1 LEA R16, P2, R15, c[0x0][0x2a0], 0x2 ;  /* 0x0000a8000f109a11 */ /* 0x004fc600078410ff */
[----:B------:R2:W-:Y:S01]  /*1760*/  @!P0 LDGSTS.E.BYPASS.LTC128B.128 [R251+0x27100], [R20.64], !P5 ;  /* 0x2710000014fb8fae */ /* 0x0005e2000e901d4c */
[----:B------:R-:W-:-:S03]  /*1770*/  @!P1 LEA.HI.X R17, R15, c[0x0][0x2a4], R13, 0x2, P2 ;  /* 0x0000a9000f119a11 */ /* 0x000fc600010f140d */
[----:B------:R-:W0:Y:S04]  /*1780*/  LDGDEPBAR ;  /* 0x00000000000079af */ /* 0x000e280000000000 */
[----:B------:R-:W-:Y:S06]  /*1790*/  BAR.SYNC.DEFER_BLOCKING 0x0 ;  /* 0x0000000000007b1d */ /* 0x000fec0000010000 */
[----:B------:R3:W4:Y:S01]  /*17a0*/  @!P1 LDG.E R19, [R16.64] ;  /* 0x0000000c10139981 */ /* 0x000722000c1e1900 */
[----:B------:R-:W-:Y:S01]  /*17b0*/  IMAD.MOV R12, RZ, RZ, -R12 ;  /* 0x000000ffff0c7224 */ /* 0x000fe200078e0a0c */
[----:B------:R-:W-:Y:S01]  /*17c0*/  LOP3.LUT R249, R249, 0x1c0, RZ, 0xc0, !PT ;  /* 0x000001c0f9f97812 */ /* 0x000fe200078ec0ff */
[----:B------:R-:W-:Y:S01]  /*17d0*/  UIMAD UR18, UR14, UR4, URZ ;  /* 0x000000040e1272a4 */ /* 0x000fe2000f8e023f */
[----:B------:R-:W-:Y:S01]  /*17e0*/  SHF.R.S32.HI R15, RZ, 0x4, R14 ;  /* 0x00000004ff0f7819 */ /* 0x000fe2000001140e */
[----:B------:R-:W-:Y:S01]  /*17f0*/  IMAD R26, R12, c[0x0][0x2b8], R11 ;  /* 0x0000ae000c1a7a24 */ /* 0x000fe200078e020b */
[----:B------:R-:W-:Y:S01]  /*1800*/  UIMAD.WIDE.U32 UR20, UR11, UR4, URZ ;  /* 0x000000040b1472a5 */ /* 0x000fe2000f8e003f */
[----:B------:R-:W-:Y:S01]  /*1810*/  IMAD.SHL.U32 R11, R18, 0x8, RZ ;  /* 0x00000008120b7824 */ /* 0x000fe200078e00ff */
[----:B------:R-:W-:Y:S01]  /*1820*/  LEA.HI R14, R14, R15, RZ, 0x1 ;  /* 0x0000000f0e0e7211 */ /* 0x000fe200078f08ff */
[----:B--2---:R-:W-:Y:S01]  /*1830*/  IMAD.WIDE.U32 R20, R26, c[0x0][0x1e0], RZ ;  /* 0x000078001a147a25 */ /* 0x004fe200078e00ff */
[----:B------:R-:W-:Y:S01]  /*1840*/  SHF.R.S32.HI R13, RZ, 0x1f, R26 ;  /* 0x0000001fff0d7819 */ /* 0x000fe2000001141a */
[----:B------:R-:W-:Y:S01]  /*1850*/  UIMAD UR18, UR11, UR5, UR18 ;  /* 0x000000050b1272a4 */ /* 0x000fe2000f8e0212 */
[----:B------:R-:W-:Y:S01]  /*1860*/  LOP3.LUT R11, R249, 0x8, R11, 0xf8, !PT ;  /* 0x00000008f90b7812 */ /* 0x000fe200078ef80b */
[----:B------:R-:W-:Y:S01]  /*1870*/  STL [R1+0x4], R26 ;  /* 0x0000041a01007387 */ /* 0x000fe20000100800 */
[----:B------:R-:W-:Y:S01]  /*1880*/  SHF.R.U32.HI R249, RZ, 0x3, R249 ;  /* 0x00000003fff97819 */ /* 0x000fe200000116f9 */
[C---:B------:R-:W-:Y:S01]  /*1890*/  IMAD R12, R13.reuse, c[0x0][0x1e0], RZ ;  /* 0x000078000d0c7a24 */ /* 0x040fe200078e02ff */
[----:B------:R-:W-:Y:S01]  /*18a0*/  LOP3.LUT R14, R14, 0xfffffffe, RZ, 0xc0, !PT ;  /* 0xfffffffe0e0e7812 */ /* 0x000fe200078ec0ff */
[----:B------:R-:W-:Y:S01]  /*18b0*/  IMAD R13, R13, c[0x0][0x208], RZ ;  /* 0x000082000d0d7a24 */ /* 0x000fe200078e02ff */
[----:B------:R-:W-:Y:S01]  /*18c0*/  LOP3.LUT R249, R11, R249, RZ, 0x3c, !PT ;  /* 0x000000f90bf97212 */ /* 0x000fe200078e3cff */
[C---:B------:R-:W-:Y:S01]  /*18d0*/  IMAD R12, R26.reuse, c[0x0][0x1e4], R12 ;  /* 0x000079001a0c7a24 */ /* 0x040fe200078e020c */
[----:B------:R-:W-:Y:S01]  /*18e0*/  UIADD3 UR18, UR21, UR18, URZ ;  /* 0x0000001215127290 */ /* 0x000fe2000fffe03f */
[----:B------:R-:W-:Y:S01]  /*18f0*/  IMAD.IADD R14, R15, 0x1, -R14 ;  /* 0x000000010f0e7824 */ /* 0x000fe200078e0a0e */
[----:B------:R-:W-:Y:S01]  /*1900*/  ULDC.64 UR4, c[0x0][0x210] ;  /* 0x0000840000047ab9 */ /* 0x000fe20000000a00 */
[----:B------:R-:W-:Y:S01]  /*1910*/  IMAD.IADD R21, R21, 0x1, R12 ;  /* 0x0000000115157824 */ /* 0x000fe200078e020c */
[----:B------:R-:W-:Y:S01]  /*1920*/  UIMAD UR14, UR14, UR4, URZ ;  /* 0x000000040e0e72a4 */ /* 0x000fe2000f8e023f */
[----:B---3--:R-:W-:Y:S01]  /*1930*/  IMAD.WIDE.U32 R16, R26, c[0x0][0x208], RZ ;  /* 0x000082001a107a25 */ /* 0x008fe200078e00ff */
[----:B------:R-:W-:Y:S01]  /*1940*/  UIMAD.WIDE.U32 UR22, UR11, UR4, URZ ;  /* 0x000000040b1672a5 */ /* 0x000fe2000f8e003f */
[----:B------:R-:W-:Y:S01]  /*1950*/  LOP3.LUT P1, RZ, R0, 0x2, RZ, 0xc0, !PT ;  /* 0x0000000200ff7812 */ /* 0x000fe2000782c0ff */
[----:B------:R-:W-:Y:S01]  /*1960*/  UIMAD UR4, UR11, UR5, UR14 ;  /* 0x000000050b0472a4 */ /* 0x000fe2000f8e020e */
[----:B------:R-:W-:Y:S01]  /*1970*/  IMAD R13, R26, c[0x0][0x20c], R13 ;  /* 0x000083001a0d7a24 */ /* 0x000fe200078e020d */
[----:B------:R-:W-:Y:S01]  /*1980*/  UIADD3 UR5, UR7, -0x1, URZ ;  /* 0xffffffff07057890 */ /* 0x000fe2000fffe03f */
[----:B------:R-:W-:Y:S01]  /*1990*/  IMAD R249, R14, 0x200, R249 ;  /* 0x000002000ef97824 */ /* 0x000fe200078e02f9 */
[----:B------:R-:W-:Y:S01]  /*19a0*/  UIADD3 UR4, UR23, UR4, URZ ;  /* 0x0000000417047290 */ /* 0x000fe2000fffe03f */
[----:B------:R-:W-:Y:S01]  /*19b0*/  IMAD.IADD R17, R17, 0x1, R13 ;  /* 0x0000000111117824 */ /* 0x000fe200078e020d */
[----:B------:R-:W-:Y:S01]  /*19c0*/  UIMAD UR10, UR5, -0x60, UR10 ;  /* 0xffffffa0050a78a4 */ /* 0x000fe2000f8e020a */
[----:B------:R-:W-:Y:S01]  /*19d0*/  IMAD.SHL.U32 R249, R249, 0x2, RZ ;  /* 0x00000002f9f97824 */ /* 0x000fe200078e00ff */
[----:B------:R-:W-:Y:S01]  /*19e0*/  ISETP.GE.AND P4, PT, R33, c[0x0][0x1d4], PT ;  /* 0x0000750021007a0c */ /* 0x000fe20003f86270 */
[----:B------:R-:W-:Y:S01]  /*19f0*/  IMAD.SHL.U32 R5, R5, 0x40, RZ ;  /* 0x0000004005057824 */ /* 0x000fe200078e00ff */
[----:B------:R-:W-:Y:S01]  /*1a00*/  ISETP.GE.AND P3, PT, R10, c[0x0][0x1d4], PT ;  /* 0x000075000a007a0c */ /* 0x000fe20003f66270 */
[----:B------:R-:W-:Y:S01]  /*1a10*/  IMAD.SHL.U32 R14, R14, 0x8, RZ ;  /* 0x000000080e0e7824 */ /* 0x000fe200078e00ff */
[----:B------:R-:W-:Y:S01]  /*1a20*/  IADD3 R248, R249, 0xc120, RZ ;  /* 0x0000c120f9f87810 */ /* 0x000fe20007ffe0ff */
[----:B------:R-:W-:Y:S01]  /*1a30*/  IMAD.SHL.U32 R7, R7, 0x40, RZ ;  /* 0x0000004007077824 */ /* 0x000fe200078e00ff */
[----:B------:R-:W-:Y:S01]  /*1a40*/  IADD3 R18, -R18, UR10, RZ ;  /* 0x0000000a12127c10 */ /* 0x000fe2000fffe1ff */
[----:B------:R-:W-:Y:S01]  /*1a50*/  UISETP.GT.AND UP0, UPT, UR5, UR8, UPT ;  /* 0x000000080500728c */ /* 0x000fe2000bf04270 */
[----:B------:R-:W-:-:S02]  /*1a60*/  ISETP.GE.AND P2, PT, R9, c[0x0][0x1d4], PT ;  /* 0x0000750009007a0c */ /* 0x000fc40003f46270 */
[----:B------:R-:W-:Y:S02]  /*1a70*/  LOP3.LUT R5, R5, 0x1c0, RZ, 0xc0, !PT ;  /* 0x000001c005057812 */ /* 0x000fe400078ec0ff */
[----:B------:R-:W-:Y:S02]  /*1a80*/  LEA.HI R6, R6, R2, RZ, 0x5 ;  /* 0x0000000206067211 */ /* 0x000fe400078f28ff */
[----:B------:R-:W-:Y:S02]  /*1a90*/  LOP3.LUT R14, R5, 0x8, R14, 0xf8, !PT ;  /* 0x00000008050e7812 */ /* 0x000fe400078ef80e */
[----:B------:R-:W-:Y:S01]  /*1aa0*/  SHF.R.U32.HI R5, RZ, 0x3, R5 ;  /* 0x00000003ff057819 */ /* 0x000fe20000011605 */
[----:B------:R-:W-:Y:S01]  /*1ab0*/  IMAD.SHL.U32 R250, R6, 0x20, RZ ;  /* 0x0000002006fa7824 */ /* 0x000fe200078e00ff */
[----:B------:R-:W-:Y:S02]  /*1ac0*/  LOP3.LUT R7, R7, 0xfffffe00, RZ, 0xc0, !PT ;  /* 0xfffffe0007077812 */ /* 0x000fe400078ec0ff */
[----:B------:R-:W-:-:S02]  /*1ad0*/  LOP3.LUT R5, R14, R5, RZ, 0x3c, !PT ;  /* 0x000000050e057212 */ /* 0x000fc400078e3cff */
[----:B------:R-:W-:Y:S02]  /*1ae0*/  LOP3.LUT R250, R250, 0x7ffffc00, RZ, 0xc0, !PT ;  /* 0x7ffffc00fafa7812 */ /* 0x000fe400078ec0ff */
[----:B------:R-:W-:Y:S02]  /*1af0*/  SHF.R.S32.HI R32, RZ, 0x1f, R29 ;  /* 0x0000001fff207819 */ /* 0x000fe4000001141d */
[CC--:B------:R-:W-:Y:S02]  /*1b00*/  IADD3 R250, R5.reuse, R7.reuse, R250 ;  /* 0x0000000705fa7210 */ /* 0x0c0fe40007ffe0fa */
[----:B------:R-:W-:Y:S02]  /*1b10*/  LOP3.LUT R5, R5, R7, RZ, 0xfc, !PT ;  /* 0x0000000705057212 */ /* 0x000fe400078efcff */
[----:B------:R-:W-:Y:S01]  /*1b20*/  IADD3 R7, R251, 0x100, RZ ;  /* 0x00000100fb077810 */ /* 0x000fe20007ffe0ff */
[----:B------:R-:W-:Y:S01]  /*1b30*/  IMAD.SHL.U32 R250, R250, 0x2, RZ ;  /* 0x00000002fafa7824 */ /* 0x000fe200078e00ff */
[----:B------:R-:W-:-:S03]  /*1b40*/  SHF.R.S32.HI R30, RZ, 0x1f, R28 ;  /* 0x0000001fff1e7819 */ /* 0x000fc6000001141c */
[--C-:B------:R-:W-:Y:S02]  /*1b50*/  IMAD R246, R4, 0x2, R250.reuse ;  /* 0x0000000204f67824 */ /* 0x100fe400078e02fa */
[C---:B------:R-:W-:Y:S02]  /*1b60*/  IMAD R245, R3.reuse, 0x2, R250 ;  /* 0x0000000203f57824 */ /* 0x040fe400078e02fa */
[----:B------:R-:W-:Y:S01]  /*1b70*/  IMAD R243, R3, 0x2, R246 ;  /* 0x0000000203f37824 */ /* 0x000fe200078e02f6 */
[----:B----4-:R-:W-:Y:S01]  /*1b80*/  SHF.R.S32.HI R11, RZ, 0x1f, R19 ;  /* 0x0000001fff0b7819 */ /* 0x010fe20000011413 */
[----:B------:R-:W-:Y:S01]  /*1b90*/  IMAD.WIDE.U32 R20, R19, c[0x0][0x1f0], R20 ;  /* 0x00007c0013147a25 */ /* 0x000fe200078e0014 */
[----:B------:R-:W-:Y:S03]  /*1ba0*/  STL [R1], R19 ;  /* 0x0000001301007387 */ /* 0x000fe60000100800 */
[C---:B------:R-:W-:Y:S01]  /*1bb0*/  IMAD R15, R11.reuse, c[0x0][0x1f0], RZ ;  /* 0x00007c000b0f7a24 */ /* 0x040fe200078e02ff */
[----:B------:R-:W-:Y:S01]  /*1bc0*/  IADD3 R12, P0, R20, UR20, RZ ;  /* 0x00000014140c7c10 */ /* 0x000fe2000ff1e0ff */
[----:B------:R-:W-:-:S02]  /*1bd0*/  IMAD R11, R11, c[0x0][0x218], RZ ;  /* 0x000086000b0b7a24 */ /* 0x000fc400078e02ff */
[C---:B------:R-:W-:Y:S02]  /*1be0*/  IMAD R15, R19.reuse, c[0x0][0x1f4], R15 ;  /* 0x00007d00130f7a24 */ /* 0x040fe400078e020f */
[----:B------:R-:W-:-:S03]  /*1bf0*/  IMAD.WIDE.U32 R16, R19, c[0x0][0x218], R16 ;  /* 0x0000860013107a25 */ /* 0x000fc600078e0010 */
[----:B------:R-:W-:Y:S01]  /*1c00*/  IADD3.X R15, R21, UR18, R15, P0, !PT ;  /* 0x00000012150f7c10 */ /* 0x000fe200087fe40f */
[----:B------:R-:W-:Y:S01]  /*1c10*/  IMAD R11, R19, c[0x0][0x21c], R11 ;  /* 0x00008700130b7a24 */ /* 0x000fe200078e020b */
[----:B-1----:R-:W-:Y:S01]  /*1c20*/  LEA R22, P0, R12, c[0x0][0x1c8], 0x1 ;  /* 0x000072000c167a11 */ /* 0x002fe200078008ff */
[----:B------:R-:W-:-:S03]  /*1c30*/  IMAD.U32 R20, RZ, RZ, UR11 ;  /* 0x0000000bff147e24 */ /* 0x000fc6000f8e00ff */
[----:B------:R-:W-:Y:S01]  /*1c40*/  LEA.HI.X R15, R12, c[0x0][0x1cc], R15, 0x1, P0 ;  /* 0x000073000c0f7a11 */ /* 0x000fe200000f0c0f */
[----:B------:R-:W-:Y:S01]  /*1c50*/  SHFL.IDX PT, R24, R22, RZ, 0x181f ;  /* 0x00181fff16187589 */ /* 0x000fe200000e0000 */
[----:B------:R-:W-:Y:S02]  /*1c60*/  IADD3 R13, P0, R16, UR22, RZ ;  /* 0x00000016100d7c10 */ /* 0x000fe4000ff1e0ff */
[----:B------:R-:W-:Y:S01]  /*1c70*/  IADD3 R12, R249, 0xc100, RZ ;  /* 0x0000c100f90c7810 */ /* 0x000fe20007ffe0ff */
[----:B------:R-:W1:Y:S01]  /*1c80*/  SHFL.IDX PT, R25, R15, RZ, 0x181f ;  /* 0x00181fff0f197589 */ /* 0x000e6200000e0000 */
[----:B------:R-:W-:Y:S02]  /*1c90*/  IADD3.X R11, R17, UR4, R11, P0, !PT ;  /* 0x00000004110b7c10 */ /* 0x000fe400087fe40b */
[C---:B------:R-:W-:Y:S01]  /*1ca0*/  LEA R16, P0, R13.reuse, c[0x0][0x1f8], 0x1 ;  /* 0x00007e000d107a11 */ /* 0x040fe200078008ff */
[----:B------:R-:W-:Y:S01]  /*1cb0*/  SHFL.IDX PT, R22, R22, 0x1, 0x181f ;  /* 0x00381f0016167f89 */ /* 0x000fe200000e0000 */
[----:B------:R-:W-:Y:S01]  /*1cc0*/  @P1 IADD3 R248, R12, -0x20, RZ ;  /* 0xffffffe00cf81810 */ /* 0x000fe20007ffe0ff */
[----:B------:R-:W-:Y:S01]  /*1cd0*/  IMAD R12, R26, c[0x0][0x1e0], RZ ;  /* 0x000078001a0c7a24 */ /* 0x000fe200078e02ff */
[----:B------:R-:W-:Y:S01]  /*1ce0*/  LEA.HI.X R11, R13, c[0x0][0x1fc], R11, 0x1, P0 ;  /* 0x00007f000d0b7a11 */ /* 0x000fe200000f0c0b */
[----:B------:R-:W2:Y:S01]  /*1cf0*/  SHFL.IDX PT, R64, R16, RZ, 0x181f ;  /* 0x00181fff10407589 */ /* 0x000ea200000e0000 */
[----:B------:R-:W-:Y:S01]  /*1d00*/  ISETP.GE.AND P0, PT, R18, 0x1, PT ;  /* 0x000000011200780c */ /* 0x000fe20003f06270 */
[----:B------:R-:W-:Y:S01]  /*1d10*/  IMAD R12, R19, c[0x0][0x1f0], R12 ;  /* 0x00007c00130c7a24 */ /* 0x000fe200078e020c */
[----:B------:R-:W-:Y:S01]  /*1d20*/  ISETP.GE.AND P1, PT, R8, c[0x0][0x1d4], PT ;  /* 0x0000750008007a0c */ /* 0x000fe20003f26270 */
[----:B------:R-:W3:Y:S01]  /*1d30*/  SHFL.IDX PT, R13, R11, RZ, 0x181f ;  /* 0x00181fff0b0d7589 */ /* 0x000ee200000e0000 */
[----:B------:R-:W-:Y:S01]  /*1d40*/  IADD3 R239, R248, 0x800, RZ ;  /* 0x00000800f8ef7810 */ /* 0x000fe20007ffe0ff */
[----:B------:R-:W-:Y:S01]  /*1d50*/  IMAD R20, R20, c[0x0][0x1e8], R12 ;  /* 0x00007a0014147a24 */ /* 0x000fe200078e020c */
[C---:B------:R-:W-:Y:S01]  /*1d60*/  IADD3 R238, R248.reuse, 0x1000, RZ ;  /* 0x00001000f8ee7810 */ /* 0x040fe20007ffe0ff */
[----:B------:R-:W4:Y:S01]  /*1d70*/  SHFL.IDX PT, R48, R16, 0x1, 0x181f ;  /* 0x00381f0010307f89 */ /* 0x000f2200000e0000 */
[----:B------:R-:W-:-:S02]  /*1d80*/  IADD3 R237, R248, 0x1800, RZ ;  /* 0x00001800f8ed7810 */ /* 0x000fc40007ffe0ff */
[----:B------:R-:W-:Y:S01]  /*1d90*/  LEA R20, R20, c[0x0][0x1c8], 0x1 ;  /* 0x0000720014147a11 */ /* 0x000fe200078e08ff */
[----:B------:R-:W5:Y:S01]  /*1da0*/  SHFL.IDX PT, R12, R11, 0x1, 0x181f ;  /* 0x00381f000b0c7f89 */ /* 0x000f6200000e0000 */
[C---:B------:R-:W-:Y:S02]  /*1db0*/  IADD3 R236, R248.reuse, 0x2000, RZ ;  /* 0x00002000f8ec7810 */ /* 0x040fe40007ffe0ff */
[C---:B------:R-:W-:Y:S01]  /*1dc0*/  IADD3 R235, R248.reuse, 0x2800, RZ ;  /* 0x00002800f8eb7810 */ /* 0x040fe20007ffe0ff */
[----:B------:R-:W-:Y:S01]  /*1dd0*/  SHFL.IDX PT, R16, R16, 0x2, 0x181f ;  /* 0x00581f0010107f89 */ /* 0x000fe200000e0000 */
[--C-:B-1----:R-:W-:Y:S01]  /*1de0*/  @P0 IMAD.WIDE R36, R33, 0x2, R24.reuse ;  /* 0x0000000221240825 */ /* 0x102fe200078e0218 */
[C---:B------:R-:W-:Y:S02]  /*1df0*/  IADD3 R233, R248.reuse, 0x3000, RZ ;  /* 0x00003000f8e97810 */ /* 0x040fe40007ffe0ff */
[----:B------:R-:W1:Y:S01]  /*1e00*/  SHFL.IDX PT, R23, R15, 0x1, 0x181f ;  /* 0x00381f000f177f89 */ /* 0x000e6200000e0000 */
[----:B------:R-:W-:Y:S01]  /*1e10*/  @P0 IMAD.WIDE R34, R31, 0x2, R24 ;  /* 0x000000021f220825 */ /* 0x000fe200078e0218 */
[----:B------:R-:W-:-:S02]  /*1e20*/  IADD3 R232, R248, 0x3800, RZ ;  /* 0x00003800f8e87810 */ /* 0x000fc40007ffe0ff */
[----:B------:R-:W1:Y:S01]  /*1e30*/  SHFL.IDX PT, R11, R11, 0x2, 0x181f ;  /* 0x00581f000b0b7f89 */ /* 0x000e6200000e0000 */
[--C-:B------:R-:W-:Y:S01]  /*1e40*/  @P0 IMAD.WIDE R26, R29, 0x2, R24.reuse ;  /* 0x000000021d1a0825 */ /* 0x100fe200078e0218 */
[----:B------:R-:W-:Y:S02]  /*1e50*/  IADD3 R231, R248, 0x4000, RZ ;  /* 0x00004000f8e77810 */ /* 0x000fe40007ffe0ff */
[----:B------:R1:W-:Y:S01]  /*1e60*/  @P0 LDGSTS.E.BYPASS.LTC128B.128 [R251+0xc100], [R36.64], !P4 ;  /* 0x0c10000024fb0fae */ /* 0x0003e2000e101d4c */
[----:B------:R-:W-:Y:S01]  /*1e70*/  @P0 IMAD.WIDE R38, R28, 0x2, R24 ;  /* 0x000000021c260825 */ /* 0x000fe200078e0218 */
[C---:B------:R-:W-:Y:S02]  /*1e80*/  IADD3 R230, R248.reuse, 0x4800, RZ ;  /* 0x00004800f8e67810 */ /* 0x040fe40007ffe0ff */
[----:B------:R1:W-:Y:S01]  /*1e90*/  @P0 LDGSTS.E.BYPASS.LTC128B.128 [R251+0xf100], [R34.64], !P3 ;  /* 0x0f10000022fb0fae */ /* 0x0003e2000d901d4c */
[----:B------:R-:W-:Y:S01]  /*1ea0*/  IMAD.WIDE R24, R33, 0x2, RZ ;  /* 0x0000000221187825 */ /* 0x000fe200078e02ff */
[----:B------:R-:W-:-:S02]  /*1eb0*/  IADD3 R229, R248, 0x5000, RZ ;  /* 0x00005000f8e57810 */ /* 0x000fc40007ffe0ff */
[----:B------:R1:W-:Y:S01]  /*1ec0*/  @P0 LDGSTS.E.BYPASS.LTC128B.128 [R251+0x12100], [R26.64], !P2 ;  /* 0x121000001afb0fae */ /* 0x0003e2000d101d4c */
[----:B------:R-:W-:Y:S02]  /*1ed0*/  IADD3 R228, R248, 0x5800, RZ ;  /* 0x00005800f8e47810 */ /* 0x000fe40007ffe0ff */
[----:B--2---:R-:W-:Y:S01]  /*1ee0*/  IADD3 R74, P5, R64, R24, RZ ;  /* 0x00000018404a7210 */ /* 0x004fe20007fbe0ff */
[----:B------:R2:W-:Y:S01]  /*1ef0*/  @P0 LDGSTS.E.BYPASS.LTC128B.128 [R251+0x15100], [R38.64], !P1 ;  /* 0x1510000026fb0fae */ /* 0x0005e2000c901d4c */
[----:B------:R-:W-:Y:S02]  /*1f00*/  ISETP.GE.AND P0, PT, R18, 0x21, PT ;  /* 0x000000211200780c */ /* 0x000fe40003f06270 */
[----:B------:R-:W-:Y:S01]  /*1f10*/  IADD3 R227, R248, 0x6000, RZ ;  /* 0x00006000f8e37810 */ /* 0x000fe20007ffe0ff */
[----:B---3--:R-:W-:Y:S01]  /*1f20*/  IMAD.X R75, R13, 0x1, R25, P5 ;  /* 0x000000010d4b7824 */ /* 0x008fe200028e0619 */
[----:B----4-:R-:W-:Y:S01]  /*1f30*/  IADD3 R58, P5, R24, R48, RZ ;  /* 0x00000030183a7210 */ /* 0x010fe20007fbe0ff */
[----:B------:R-:W-:Y:S01]  /*1f40*/  SHFL.IDX PT, R20, R20, 0x2, 0x181f ;  /* 0x00581f0014147f89 */ /* 0x000fe200000e0000 */
[----:B------:R-:W-:-:S02]  /*1f50*/  IADD3 R226, R248, 0x6800, RZ ;  /* 0x00006800f8e27810 */ /* 0x000fc40007ffe0ff */
[C---:B------:R-:W-:Y:S01]  /*1f60*/  IADD3 R225, R248.reuse, 0x7000, RZ ;  /* 0x00007000f8e17810 */ /* 0x040fe20007ffe0ff */
[----:B-----5:R-:W-:Y:S01]  /*1f70*/  IMAD.X R59, R25, 0x1, R12, P5 ;  /* 0x00000001193b7824 */ /* 0x020fe200028e060c */
[----:B------:R-:W3:Y:S01]  /*1f80*/  SHFL.IDX PT, R21, R15, 0x2, 0x181f ;  /* 0x00581f000f157f89 */ /* 0x000ee200000e0000 */
[C---:B------:R-:W-:Y:S02]  /*1f90*/  IADD3 R224, R248.reuse, 0x7800, RZ ;  /* 0x00007800f8e07810 */ /* 0x040fe40007ffe0ff */
[C---:B------:R-:W-:Y:S01]  /*1fa0*/  IADD3 R223, R248.reuse, 0x8000, RZ ;  /* 0x00008000f8df7810 */ /* 0x040fe20007ffe0ff */
[--C-:B-1----:R-:W-:Y:S01]  /*1fb0*/  @P0 IMAD.WIDE R36, R33, 0x2, R22.reuse ;  /* 0x0000000221240825 */ /* 0x102fe200078e0216 */
[C---:B------:R-:W-:Y:S02]  /*1fc0*/  IADD3 R222, R248.reuse, 0x8800, RZ ;  /* 0x00008800f8de7810 */ /* 0x040fe40007ffe0ff */
[----:B------:R-:W-:Y:S02]  /*1fd0*/  IADD3 R221, R248, 0x9000, RZ ;  /* 0x00009000f8dd7810 */ /* 0x000fe40007ffe0ff */
[----:B------:R-:W-:Y:S01]  /*1fe0*/  IADD3 R34, P5, R24, R16, RZ ;  /* 0x0000001018227210 */ /* 0x000fe20007fbe0ff */
[----:B------:R1:W-:Y:S01]  /*1ff0*/  @P0 LDGSTS.E.BYPASS.LTC128B.128 [R251+0xd100], [R36.64], !P4 ;  /* 0x0d10000024fb0fae */ /* 0x0003e2000e101d4c */
[C---:B------:R-:W-:Y:S01]  /*2000*/  IADD3 R220, R248.reuse, 0x9800, RZ ;  /* 0x00009800f8dc7810 */ /* 0x040fe20007ffe0ff */
[----:B------:R-:W-:Y:S01]  /*2010*/  @P0 IMAD.WIDE R26, R31, 0x2, R22 ;  /* 0x000000021f1a0825 */ /* 0x000fe200078e0216 */
[----:B------:R-:W-:-:S02]  /*2020*/  IADD3 R219, R248, 0xa000, RZ ;  /* 0x0000a000f8db7810 */ /* 0x000fc40007ffe0ff */
[C---:B------:R-:W-:Y:S01]  /*2030*/  IADD3 R218, R248.reuse, 0xa800, RZ ;  /* 0x0000a800f8da7810 */ /* 0x040fe20007ffe0ff */
[----:B------:R-:W-:Y:S01]  /*2040*/  IMAD.X R35, R25, 0x1, R11, P5 ;  /* 0x0000000119237824 */ /* 0x000fe200028e060b */
[----:B------:R4:W-:Y:S01]  /*2050*/  @P0 LDGSTS.E.BYPASS.LTC128B.128 [R251+0x10100], [R26.64], !P3 ;  /* 0x101000001afb0fae */ /* 0x0009e2000d901d4c */
[--C-:B------:R-:W-:Y:S01]  /*2060*/  @P0 IMAD.WIDE R24, R29, 0x2, R22.reuse ;  /* 0x000000021d180825 */ /* 0x100fe200078e0216 */
[C---:B------:R-:W-:Y:S02]  /*2070*/  IADD3 R217, R248.reuse, 0xb000, RZ ;  /* 0x0000b000f8d97810 */ /* 0x040fe40007ffe0ff */
[----:B------:R-:W-:Y:S01]  /*2080*/  IADD3 R216, R248, 0xb800, RZ ;  /* 0x0000b800f8d87810 */ /* 0x000fe20007ffe0ff */
[----:B--2---:R-:W-:Y:S01]  /*2090*/  @P0 IMAD.WIDE R38, R28, 0x2, R22 ;  /* 0x000000021c260825 */ /* 0x004fe200078e0216 */
[----:B------:R2:W-:Y:S03]  /*20a0*/  @P0 LDGSTS.E.BYPASS.LTC128B.128 [R251+0x13100], [R24.64], !P2 ;  /* 0x1310000018fb0fae */ /* 0x0005e6000d101d4c */
[----:B------:R-:W-:Y:S01]  /*20b0*/  IMAD.WIDE R22, R31, 0x2, RZ ;  /* 0x000000021f167825 */ /* 0x000fe200078e02ff */
[----:B------:R1:W-:Y:S01]  /*20c0*/  @P0 LDGSTS.E.BYPASS.LTC128B.128 [R251+0x16100], [R38.64], !P1 ;  /* 0x1610000026fb0fae */ /* 0x0003e2000c901d4c */
[----:B------:R-:W-:-:S03]  /*20d0*/  ISETP.GT.AND P0, PT, R18, 0x40, PT ;  /* 0x000000401200780c */ /* 0x000fc60003f04270 */
[----:B------:R-:W-:-:S05]  /*20e0*/  IADD3 R72, P5, R64, R22, RZ ;  /* 0x0000001640487210 */ /* 0x000fca0007fbe0ff */
[----:B------:R-:W-:Y:S01]  /*20f0*/  IMAD.X R73, R13, 0x1, R23, P5 ;  /* 0x000000010d497824 */ /* 0x000fe200028e0617 */
[----:B------:R-:W-:-:S04]  /*2100*/  IADD3 R56, P5, R22, R48, RZ ;  /* 0x0000003016387210 */ /* 0x000fc80007fbe0ff */
[----:B---3--:R-:W-:-:S04]  /*2110*/  @P0 IMAD.WIDE R14, R29, 0x2, R20 ;  /* 0x000000021d0e0825 */ /* 0x008fc800078e0214 */
[----:B----4-:R-:W-:-:S04]  /*2120*/  @P0 IMAD.WIDE R26, R33, 0x2, R20 ;  /* 0x00000002211a0825 */ /* 0x010fc800078e0214 */
[----:B------:R-:W-:Y:S01]  /*2130*/  IMAD.X R57, R23, 0x1, R12, P5 ;  /* 0x0000000117397824 */ /* 0x000fe200028e060c */
[----:B------:R3:W-:Y:S01]  /*2140*/  @P0 LDGSTS.E.BYPASS.LTC128B.128 [R251+0xe100], [R26.64], !P4 ;  /* 0x0e1000001afb0fae */ /* 0x0007e2000e101d4c */
[----:B--2---:R-:W-:Y:S01]  /*2150*/  @P0 IMAD.WIDE R24, R31, 0x2, R20 ;  /* 0x000000021f180825 */ /* 0x004fe200078e0214 */
[----:B------:R-:W-:-:S04]  /*2160*/  IADD3 R22, P5, R22, R16, RZ ;  /* 0x0000001016167210 */ /* 0x000fc80007fbe0ff */
[----:B------:R2:W-:Y:S01]  /*2170*/  @P0 LDGSTS.E.BYPASS.LTC128B.128 [R251+0x11100], [R24.64], !P3 ;  /* 0x1110000018fb0fae */ /* 0x0005e2000d901d4c */
[----:B------:R-:W-:-:S03]  /*2180*/  IMAD.X R23, R23, 0x1, R11, P5 ;  /* 0x0000000117177824 */ /* 0x000fc600028e060b */
[----:B------:R4:W-:Y:S01]  /*2190*/  @P0 LDGSTS.E.BYPASS.LTC128B.128 [R251+0x14100], [R14.64], !P2 ;  /* 0x141000000efb0fae */ /* 0x0009e2000d101d4c */
[----:B--2---:R-:W-:-:S04]  /*21a0*/  @P0 IMAD.WIDE R24, R28, 0x2, R20 ;  /* 0x000000021c180825 */ /* 0x004fc800078e0214 */
[----:B------:R-:W-:Y:S01]  /*21b0*/  IMAD.WIDE R20, R29, 0x2, RZ ;  /* 0x000000021d147825 */ /* 0x000fe200078e02ff */
[----:B------:R3:W-:Y:S03]  /*21c0*/  @P0 LDGSTS.E.BYPASS.LTC128B.128 [R251+0x17100], [R24.64], !P1 ;  /* 0x1710000018fb0fae */ /* 0x0007e6000c901d4c */
[----:B----4-:R-:W-:Y:S01]  /*21d0*/  IMAD.WIDE R14, R28, 0x2, RZ ;  /* 0x000000021c0e7825 */ /* 0x010fe200078e02ff */
[----:B------:R-:W0:Y:S01]  /*21e0*/  LDGDEPBAR ;  /* 0x00000000000079af */ /* 0x000e220000000000 */
[----:B------:R-:W-:Y:S02]  /*21f0*/  IADD3 R66, P0, R64, R20, RZ ;  /* 0x0000001440427210 */ /* 0x000fe40007f1e0ff */
[----:B------:R-:W-:Y:S02]  /*2200*/  IADD3 R50, P5, R20, R48, RZ ;  /* 0x0000003014327210 */ /* 0x000fe40007fbe0ff */
[----:B------:R-:W-:Y:S01]  /*2210*/  IADD3 R64, P6, R64, R14, RZ ;  /* 0x0000000e40407210 */ /* 0x000fe20007fde0ff */
[----:B------:R-:W-:Y:S01]  /*2220*/  IMAD.X R67, R13, 0x1, R21, P0 ;  /* 0x000000010d437824 */ /* 0x000fe200000e0615 */
[----:B------:R-:W-:Y:S01]  /*2230*/  IADD3 R20, P0, R20, R16, RZ ;  /* 0x0000001014147210 */ /* 0x000fe20007f1e0ff */
[--C-:B------:R-:W-:Y:S01]  /*2240*/  IMAD.X R51, R21, 0x1, R12.reuse, P5 ;  /* 0x0000000115337824 */ /* 0x100fe200028e060c */
[C---:B------:R-:W-:Y:S01]  /*2250*/  IADD3 R48, P5, R14.reuse, R48, RZ ;  /* 0x000000300e307210 */ /* 0x040fe20007fbe0ff */
[----:B------:R-:W-:Y:S01]  /*2260*/  IMAD.X R65, R13, 0x1, R15, P6 ;  /* 0x000000010d417824 */ /* 0x000fe200030e060f */
[----:B------:R-:W-:Y:S01]  /*2270*/  ISETP.GE.AND P6, PT, R33, c[0x0][0x1d4], PT ;  /* 0x0000750021007a0c */ /* 0x000fe20003fc6270 */
[----:B------:R-:W-:Y:S01]  /*2280*/  IMAD.X R21, R21, 0x1, R11, P0 ;  /* 0x0000000115157824 */ /* 0x000fe200000e060b */
[----:B------:R-:W-:Y:S01]  /*2290*/  IADD3 R16, P0, R14, R16, RZ ;  /* 0x000000100e107210 */ /* 0x000fe20007f1e0ff */
[----:B------:R-:W-:Y:S01]  /*22a0*/  IMAD.X R49, R15, 0x1, R12, P5 ;  /* 0x000000010f317824 */ /* 0x000fe200028e060c */
[----:B------:R-:W-:-:S03]  /*22b0*/  ISETP.GE.AND P5, PT, R10, c[0x0][0x1d4], PT ;  /* 0x000075000a007a0c */ /* 0x000fc60003fa6270 */
[----:B------:R-:W-:Y:S01]  /*22c0*/  IMAD.X R17, R15, 0x1, R11, P0 ;  /* 0x000000010f117824 */ /* 0x000fe200000e060b */
[----:B------:R-:W-:Y:S02]  /*22d0*/  ISETP.LT.OR P0, PT, R18, 0x1, P6 ;  /* 0x000000011200780c */ /* 0x000fe40003701670 */
[----:B------:R-:W-:Y:S01]  /*22e0*/  ISETP.GE.AND P6, PT, R9, c[0x0][0x1d4], PT ;  /* 0x0000750009007a0c */ /* 0x000fe20003fc6270 */
[----:B------:R-:W-:-:S04]  /*22f0*/  DEPBAR.LE SB0, 0x1 ;  /* 0x000080400000791a */ /* 0x000fc80000000000 */
[----:B------:R-:W-:-:S04]  /*2300*/  DEPBAR.LE SB0, 0x0 ;  /* 0x000080000000791a */ /* 0x000fc80000000000 */
[----:B------:R-:W-:Y:S06]  /*2310*/  BAR.SYNC.DEFER_BLOCKING 0x0 ;  /* 0x0000000000007b1d */ /* 0x000fec0000010000 */
[----:B------:R-:W-:Y:S04]  /*2320*/  LDSM.16.M88.4 R12, [R250+0x18100] ;  /* 0x01810000fa0c783b */ /* 0x000fe80000000200 */
[----:B------:R-:W-:Y:S04]  /*2330*/  LDSM.16.M88.4 R88, [R246+0x18100] ;  /* 0x01810000f658783b */ /* 0x000fe80000000200 */
[----:B------:R-:W-:Y:S04]  /*2340*/  LDSM.16.M88.4 R84, [R249+0xc100] ;  /* 0x00c10000f954783b */ /* 0x000fe80000000200 */
[----:B------:R-:W2:Y:S04]  /*2350*/  LDSM.16.M88.4 R76, [R249+0xc900] ;  /* 0x00c90000f94c783b */ /* 0x000ea80000000200 */
[----:B------:R-:W-:Y:S04]  /*2360*/  LDSM.16.M88.4 R68, [R249+0xd100] ;  /* 0x00d10000f944783b */ /* 0x000fe80000000200 */
[----:B------:R-:W-:Y:S04]  /*2370*/  LDSM.16.M88.4 R60, [R249+0xd900] ;  /* 0x00d90000f93c783b */ /* 0x000fe80000000200 */
[----:B------:R-:W-:Y:S04]  /*2380*/  LDSM.16.M88.4 R52, [R249+0xe100] ;  /* 0x00e10000f934783b */ /* 0x000fe80000000200 */
[----:B------:R-:W-:Y:S04]  /*2390*/  LDSM.16.M88.4 R100, [R249+0xe900] ;  /* 0x00e90000f964783b */ /* 0x000fe80000000200 */
[----:B------:R-:W-:Y:S04]  /*23a0*/  LDSM.16.M88.4 R44, [R248] ;  /* 0x00000000f82c783b */ /* 0x000fe80000000200 */
[----:B------:R-:W4:Y:S04]  /*23b0*/  LDSM.16.M88.4 R40, [R248+0x800] ;  /* 0x00080000f828783b */ /* 0x000f280000000200 */
[----:B-1----:R-:W1:Y:S04]  /*23c0*/  LDSM.16.M88.4 R36, [R248+0x1000] ;  /* 0x00100000f824783b */ /* 0x002e680000000200 */
[----:B---3--:R-:W3:Y:S04]  /*23d0*/  LDSM.16.M88.4 R24, [R248+0x1800] ;  /* 0x00180000f818783b */ /* 0x008ee80000000200 */
[----:B------:R-:W5:Y:S04]  /*23e0*/  LDSM.16.M88.4 R96, [R248+0x2000] ;  /* 0x00200000f860783b */ /* 0x000f680000000200 */
[----:B------:R-:W1:Y:S01]  /*23f0*/  LDSM.16.M88.4 R92, [R248+0x2800] ;  /* 0x00280000f85c783b */ /* 0x000e620000000200 */
[----:B--2---:R-:W-:Y:S03]  /*2400*/  HMMA.16816.F32.BF16 R80, R12, R76, RZ ;  /* 0x0000004c0c50723c */ /* 0x004fe600000418ff */
[----:B------:R-:W-:Y:S01]  /*2410*/  @!PT LDS RZ, [RZ] ;  /* 0x00000000fffff984 */ /* 0x000fe20000000800 */
[----:B------:R-:W-:Y:S01]  /*2420*/  @!PT LDS RZ, [RZ] ;  /* 0x00000000fffff984 */ /* 0x000fe20000000800 */
[----:B------:R-:W-:Y:S01]  /*2430*/  @!PT LDS RZ, [RZ] ;  /* 0x00000000fffff984 */ /* 0x000fe20000000800 */
[----:B------:R2:W-:Y:S01]  /*2440*/  LDGSTS.E.BYPASS.LTC128B.128 [R251+0x100], [R74.64], !P0 ;  /* 0x001000004afb7fae */ /* 0x0005e2000c101d4c */
[----:B------:R-:W-:-:S02]  /*2450*/  ISETP.LT.OR P0, PT, R18, 0x1, P5 ;  /* 0x000000011200780c */ /* 0x000fc40002f01670 */
[----:B------:R-:W-:Y:S02]  /*2460*/  ISETP.GE.AND P5, PT, R8, c[0x0][0x1d4], PT ;  /* 0x0000750008007a0c */ /* 0x000fe40003fa6270 */
[----:B------:R-:W-:Y:S09]  /*2470*/  HMMA.16816.F32.BF16 R76, R12, R78, RZ ;  /* 0x0000004e0c4c723c */ /* 0x000ff200000418ff */
[----:B------:R2:W-:Y:S01]  /*2480*/  LDGSTS.E.BYPASS.LTC128B.128 [R251+0x3100], [R72.64], !P0 ;  /* 0x0310000048fb7fae */ /* 0x0005e2000c101d4c */
[----:B------:R-:W-:-:S06]  /*2490*/  ISETP.LT.OR P0, PT, R18, 0x1, P6 ;  /* 0x000000011200780c */ /* 0x000fcc0003701670 */
[C---:B----4-:R-:W-:Y:S07]  /*24a0*/  HMMA.16816.F32.BF16 R80, R88.reuse, R40, R80 ;  /* 0x000000285850723c */ /* 0x050fee0000041850 */
[----:B------:R4:W-:Y:S01]  /*24b0*/  LDGSTS.E.BYPASS.LTC128B.128 [R251+0x6100], [R66.64], !P0 ;  /* 0x0610000042fb7fae */ /* 0x0009e2000c101d4c */
[----:B------:R-:W-:Y:S01]  /*24c0*/  ISETP.LT.OR P0, PT, R18, 0x1, P5 ;  /* 0x000000011200780c */ /* 0x000fe20002f01670 */
[----:B------:R-:W-:Y:S08]  /*24d0*/  HMMA.16816.F32.BF16 R76, R88, R42, R76 ;  /* 0x0000002a584c723c */ /* 0x000ff0000004184c */
[----:B--2---:R-:W-:Y:S04]  /*24e0*/  HMMA.16816.F32.BF16 R72, R12, R68, RZ ;  /* 0x000000440c48723c */ /* 0x004fe800000418ff */
[----:B------:R4:W-:Y:S01]  /*24f0*/  LDGSTS.E.BYPASS.LTC128B.128 [R251+0x9100], [R64.64], !P0 ;  /* 0x0910000040fb7fae */ /* 0x0009e2000c101d4c */
[----:B------:R-:W-:-:S04]  /*2500*/  ISETP.GE.AND P0, PT, R33, c[0x0][0x1d4], PT ;  /* 0x0000750021007a0c */ /* 0x000fc80003f06270 */
[----:B------:R-:W-:Y:S01]  /*2510*/  ISETP.LT.OR P0, PT, R18, 0x21, P0 ;  /* 0x000000211200780c */ /* 0x000fe20000701670 */
[----:B------:R-:W-:Y:S11]  /*2520*/  HMMA.16816.F32.BF16 R68, R12, R70, RZ ;  /* 0x000000460c44723c */ /* 0x000ff600000418ff */
[----:B------:R-:W-:Y:S01]  /*2530*/  @!UPT UIADD3 URZ, URZ, URZ, URZ ;  /* 0x0000003f3f3ff290 */ /* 0x000fe2000fffe03f */
[----:B------:R2:W-:Y:S01]  /*2540*/  LDGSTS.E.BYPASS.LTC128B.128 [R251+0x1100], [R58.64], !P0 ;  /* 0x011000003afb7fae */ /* 0x0005e2000c101d4c */
[----:B------:R-:W-:-:S04]  /*2550*/  ISETP.GE.AND P0, PT, R10, c[0x0][0x1d4], PT ;  /* 0x000075000a007a0c */ /* 0x000fc80003f06270 */
[C---:B------:R-:W-:Y:S01]  /*2560*/  ISETP.LT.OR P0, PT, R18.reuse, 0x21, P0 ;  /* 0x000000211200780c */ /* 0x040fe20000701670 */
[----:B-1----:R-:W-:Y:S08]  /*2570*/  HMMA.16816.F32.BF16 R72, R88, R36, R72 ;  /* 0x000000245848723c */ /* 0x002ff00000041848 */
[----:B----4-:R-:W-:Y:S04]  /*2580*/  HMMA.16816.F32.BF16 R64, R12, R60, RZ ;  /* 0x0000003c0c40723c */ /* 0x010fe800000418ff */
[----:B------:R2:W-:Y:S01]  /*2590*/  LDGSTS.E.BYPASS.LTC128B.128 [R251+0x4100], [R56.64], !P0 ;  /* 0x0410000038fb7fae */ /* 0x0005e2000c101d4c */
[----:B------:R-:W-:-:S03]  /*25a0*/  ISETP.LT.OR P0, PT, R18, 0x21, P6 ;  /* 0x000000211200780c */ /* 0x000fc60003701670 */
[----:B------:R-:W-:Y:S08]  /*25b0*/  HMMA.16816.F32.BF16 R60, R12, R62, RZ ;  /* 0x0000003e0c3c723c */ /* 0x000ff000000418ff */
[----:B------:R-:W-:Y:S02]  /*25c0*/  HMMA.16816.F32.BF16 R68, R88, R38, R68 ;  /* 0x000000265844723c */ /* 0x000fe40000041844 */
[----:B------:R1:W-:Y:S01]  /*25d0*/  LDGSTS.E.BYPASS.LTC128B.128 [R251+0x7100], [R50.64], !P0 ;  /* 0x0710000032fb7fae */ /* 0x0003e2000c101d4c */
[----:B------:R-:W-:-:S02]  /*25e0*/  ISETP.LT.OR P0, PT, R18, 0x21, P5 ;  /* 0x000000211200780c */ /* 0x000fc40002f01670 */
[----:B------:R-:W-:-:S03]  /*25f0*/  ISETP.LT.OR P5, PT, R18, 0x41, P5 ;  /* 0x000000411200780c */ /* 0x000fc60002fa1670 */
[----:B---3--:R-:W-:Y:S08]  /*2600*/  HMMA.16816.F32.BF16 R64, R88, R24, R64 ;  /* 0x000000185840723c */ /* 0x008ff00000041840 */
[----:B------:R1:W-:Y:S01]  /*2610*/  LDGSTS.E.BYPASS.LTC128B.128 [R251+0xa100], [R48.64], !P0 ;  /* 0x0a10000030fb7fae */ /* 0x0003e2000c101d4c */
[----:B------:R-:W-:Y:S01]  /*2620*/  ISETP.GE.AND P0, PT, R33, c[0x0][0x1d4], PT ;  /* 0x0000750021007a0c */ /* 0x000fe20003f06270 */
[----:B--2---:R-:W-:Y:S03]  /*2630*/  HMMA.16816.F32.BF16 R56, R12, R52, RZ ;  /* 0x000000340c38723c */ /* 0x004fe600000418ff */
[----:B------:R-:W-:-:S05]  /*2640*/  ISETP.LT.OR P0, PT, R18, 0x41, P0 ;  /* 0x000000411200780c */ /* 0x000fca0000701670 */
[----:B------:R-:W-:Y:S08]  /*2650*/  HMMA.16816.F32.BF16 R52, R12, R54, RZ ;  /* 0x000000360c34723c */ /* 0x000ff000000418ff */
[----:B------:R2:W-:Y:S01]  /*2660*/  LDGSTS.E.BYPASS.LTC128B.128 [R251+0x2100], [R34.64], !P0 ;  /* 0x0210000022fb7fae */ /* 0x0005e2000c101d4c */
[----:B------:R-:W-:Y:S01]  /*2670*/  ISETP.GE.AND P0, PT, R10, c[0x0][0x1d4], PT ;  /* 0x000075000a007a0c */ /* 0x000fe20003f06270 */
[----:B------:R-:W-:Y:S03]  /*2680*/  HMMA.16816.F32.BF16 R60, R88, R26, R60 ;  /* 0x0000001a583c723c */ /* 0x000fe6000004183c */
[----:B------:R-:W-:-:S05]  /*2690*/  ISETP.LT.OR P0, PT, R18, 0x41, P0 ;  /* 0x000000411200780c */ /* 0x000fca0000701670 */
[C---:B------:R-:W-:Y:S08]  /*26a0*/  HMMA.16816.F32.BF16 R8, R12.reuse, R84, RZ ;  /* 0x000000540c08723c */ /* 0x040ff000000418ff */
[----:B------:R3:W-:Y:S01]  /*26b0*/  LDGSTS.E.BYPASS.LTC128B.128 [R251+0x5100], [R22.64], !P0 ;  /* 0x0510000016fb7fae */ /* 0x0007e2000c101d4c */
[----:B------:R-:W-:Y:S01]  /*26c0*/  ISETP.LT.OR P0, PT, R18, 0x41, P6 ;  /* 0x000000411200780c */ /* 0x000fe20003701670 */
[----:B------:R-:W-:Y:S01]  /*26d0*/  HMMA.16816.F32.BF16 R84, R12, R86, RZ ;  /* 0x000000560c54723c */ /* 0x000fe200000418ff */
[----:B--2---:R-:W-:-:S07]  /*26e0*/  SHF.R.S32.HI R35, RZ, 0x1f, R33 ;  /* 0x0000001fff237819 */ /* 0x004fce0000011421 */
[----:B-----5:R-:W-:Y:S01]  /*26f0*/  HMMA.16816.F32.BF16 R56, R88, R96, R56 ;  /* 0x000000605838723c */ /* 0x020fe20000041838 */
[----:B------:R-:W-:-:S03]  /*2700*/  SHF.R.S32.HI R34, RZ, 0x1f, R31 ;  /* 0x0000001fff227819 */ /* 0x000fc6000001141f */
[----:B------:R3:W-:Y:S01]  /*2710*/  LDGSTS.E.BYPASS.LTC128B.128 [R251+0x8100], [R20.64], !P0 ;  /* 0x0810000014fb7fae */ /* 0x0007e2000c101d4c */
[----:B------:R-:W-:Y:S01]  /*2720*/  LOP3.LUT P0, RZ, R0, 0x4, RZ, 0xc0, !PT ;  /* 0x0000000400ff7812 */ /* 0x000fe2000780c0ff */
[----:B------:R-:W-:Y:S02]  /*2730*/  IMAD.MOV.U32 R0, RZ, RZ, 0x40 ;  /* 0x00000040ff007424 */ /* 0x000fe400078e00ff */
[----:B------:R2:W-:Y:S01]  /*2740*/  LDGSTS.E.BYPASS.LTC128B.128 [R251+0xb100], [R16.64], !P5 ;  /* 0x0b10000010fb7fae */ /* 0x0005e2000e901d4c */
[----:B------:R-:W-:Y:S01]  /*2750*/  HMMA.16816.F32.BF16 R8, R88, R44, R8 ;  /* 0x0000002c5808723c */ /* 0x000fe20000041808 */
[----:B------:R-:W-:Y:S02]  /*2760*/  ISETP.GT.AND P5, PT, R120, 0x5f, PT ;  /* 0x0000005f7800780c */ /* 0x000fe40003fa4270 */
[----:B------:R-:W-:Y:S01]  /*2770*/  SEL R0, R0, 0xffffffc0, !P0 ;  /* 0xffffffc000007807 */ /* 0x000fe20004000000 */
[----:B------:R-:W-:Y:S01]  /*2780*/  LDSM.16.M88.4 R112, [R243+0x18100] ;  /* 0x01810000f370783b */ /* 0x000fe20000000200 */
[----:B------:R-:W-:-:S03]  /*2790*/  PLOP3.LUT P0, PT, PT, PT, UP0, 0x80, 0x0 ;  /* 0x000000000000781c */ /* 0x000fc60003f0f008 */
[----:B------:R-:W-:Y:S01]  /*27a0*/  IMAD.IADD R244, R249, 0x1, R0 ;  /* 0x00000001f9f47824 */ /* 0x000fe200078e0200 */
[C---:B------:R-:W-:Y:S01]  /*27b0*/  HMMA.16816.F32.BF16 R84, R88.reuse, R46, R84 ;  /* 0x0000002e5854723c */ /* 0x040fe20000041854 */
[----:B------:R-:W-:Y:S01]  /*27c0*/  IMAD.IADD R234, R0, 0x1, R248 ;  /* 0x0000000100ea7824 */ /* 0x000fe200078e02f8 */
[----:B------:R-:W0:Y:S04]  /*27d0*/  LDGDEPBAR ;  /* 0x00000000000079af */ /* 0x000e280000000000 */
[----:B------:R-:W-:Y:S02]  /*27e0*/  LDSM.16.M88.4 R44, [R244+0xc900] ;  /* 0x00c90000f42c783b */ /* 0x000fe40000000200 */
[----:B------:R-:W-:Y:S02]  /*27f0*/  HMMA.16816.F32.BF16 R52, R88, R98, R52 ;  /* 0x000000625834723c */ /* 0x000fe40000041834 */
[----:B------:R-:W-:Y:S04]  /*2800*/  LDSM.16.M88.4 R40, [R244+0xd100] ;  /* 0x00d10000f428783b */ /* 0x000fe80000000200 */
[----:B---3--:R-:W3:Y:S02]  /*2810*/  LDSM.16.M88.4 R20, [R245+0x18100] ;  /* 0x01810000f514783b */ /* 0x008ee40000000200 */
[C---:B--2---:R-:W-:Y:S02]  /*2820*/  HMMA.16816.F32.BF16 R16, R12.reuse, R100, RZ ;  /* 0x000000640c10723c */ /* 0x044fe400000418ff */
[----:B-1----:R-:W1:Y:S04]  /*2830*/  LDSM.16.M88.4 R48, [R244+0xc100] ;  /* 0x00c10000f430783b */ /* 0x002e680000000200 */
[----:B------:R-:W2:Y:S02]  /*2840*/  LDSM.16.M88.4 R36, [R244+0xd900] ;  /* 0x00d90000f424783b */ /* 0x000ea40000000200 */
[----:B------:R-:W-:Y:S02]  /*2850*/  HMMA.16816.F32.BF16 R12, R12, R102, RZ ;  /* 0x000000660c0c723c */ /* 0x000fe400000418ff */
[----:B------:R-:W4:Y:S04]  /*2860*/  LDSM.16.M88.4 R24, [R244+0xe100] ;  /* 0x00e10000f418783b */ /* 0x000f280000000200 */
[----:B------:R-:W5:Y:S04]  /*2870*/  LDSM.16.M88.4 R116, [R244+0xe900] ;  /* 0x00e90000f474783b */ /* 0x000f680000000200 */
[----:B------:R-:W1:Y:S04]  /*2880*/  LDSM.16.M88.4 R104, [R234+0x800] ;  /* 0x00080000ea68783b */ /* 0x000e680000000200 */
[----:B------:R-:W1:Y:S02]  /*2890*/  LDSM.16.M88.4 R100, [R234+0x1000] ;  /* 0x00100000ea64783b */ /* 0x000e640000000200 */
[C---:B------:R-:W-:Y:S02]  /*28a0*/  HMMA.16816.F32.BF16 R16, R88.reuse, R92, R16 ;  /* 0x0000005c5810723c */ /* 0x040fe40000041810 */
[----:B------:R-:W-:Y:S04]  /*28b0*/  LDSM.16.M88.4 R108, [R234] ;  /* 0x00000000ea6c783b */ /* 0x000fe80000000200 */
[----:B------:R-:W-:Y:S02]  /*28c0*/  LDSM.16.M88.4 R96, [R234+0x1800] ;  /* 0x00180000ea60783b */ /* 0x000fe40000000200 */
[----:B------:R-:W-:Y:S02]  /*28d0*/  HMMA.16816.F32.BF16 R12, R88, R94, R12 ;  /* 0x0000005e580c723c */ /* 0x000fe4000004180c */
[----:B------:R-:W2:Y:S04]  /*28e0*/  LDSM.16.M88.4 R92, [R234+0x2000] ;  /* 0x00200000ea5c783b */ /* 0x000ea80000000200 */
[----:B------:R-:W-:Y:S02]  /*28f0*/  LDSM.16.M88.4 R88, [R234+0x2800] ;  /* 0x00280000ea58783b */ /* 0x000fe40000000200 */
[C---:B---3--:R-:W-:Y:S08]  /*2900*/  HMMA.16816.F32.BF16 R80, R20.reuse, R44, R80 ;  /* 0x0000002c1450723c */ /* 0x048ff00000041850 */
[C---:B------:R-:W-:Y:S01]  /*2910*/  HMMA.16816.F32.BF16 R76, R20.reuse, R46, R76 ;  /* 0x0000002e144c723c */ /* 0x040fe2000004184c */
[----:B------:R-:W-:Y:S07]  /*2920*/  LDSM.16.M88.4 R44, [R249+0xf100] ;  /* 0x00f10000f92c783b */ /* 0x000fee0000000200 */
[C---:B------:R-:W-:Y:S08]  /*2930*/  HMMA.16816.F32.BF16 R72, R20.reuse, R40, R72 ;  /* 0x000000281448723c */ /* 0x040ff00000041848 */
[C---:B------:R-:W-:Y:S01]  /*2940*/  HMMA.16816.F32.BF16 R68, R20.reuse, R42, R68 ;  /* 0x0000002a1444723c */ /* 0x040fe20000041844 */
[----:B------:R-:W-:Y:S07]  /*2950*/  LDSM.16.M88.4 R40, [R249+0xf900] ;  /* 0x00f90000f928783b */ /* 0x000fee0000000200 */
[C---:B-1----:R-:W-:Y:S08]  /*2960*/  HMMA.16816.F32.BF16 R8, R20.reuse, R48, R8 ;  /* 0x000000301408723c */ /* 0x042ff00000041808 */
[C---:B------:R-:W-:Y:S01]  /*2970*/  HMMA.16816.F32.BF16 R84, R20.reuse, R50, R84 ;  /* 0x000000321454723c */ /* 0x040fe20000041854 */
[----:B------:R-:W1:Y:S07]  /*2980*/  LDSM.16.M88.4 R48, [R250+0x1c100] ;  /* 0x01c10000fa30783b */ /* 0x000e6e0000000200 */
[C---:B--2---:R-:W-:Y:S08]  /*2990*/  HMMA.16816.F32.BF16 R64, R20.reuse, R36, R64 ;  /* 0x000000241440723c */ /* 0x044ff00000041840 */
[C---:B------:R-:W-:Y:S01]  /*29a0*/  HMMA.16816.F32.BF16 R60, R20.reuse, R38, R60 ;  /* 0x00000026143c723c */ /* 0x040fe2000004183c */
[----:B------:R-:W2:Y:S07]  /*29b0*/  LDSM.16.M88.4 R36, [R249+0x10100] ;  /* 0x01010000f924783b */ /* 0x000eae0000000200 */
[C---:B----4-:R-:W-:Y:S08]  /*29c0*/  HMMA.16816.F32.BF16 R56, R20.reuse, R24, R56 ;  /* 0x000000181438723c */ /* 0x050ff00000041838 */
[C---:B------:R-:W-:Y:S01]  /*29d0*/  HMMA.16816.F32.BF16 R52, R20.reuse, R26, R52 ;  /* 0x0000001a1434723c */ /* 0x040fe20000041834 */
[----:B------:R-:W3:Y:S07]  /*29e0*/  LDSM.16.M88.4 R24, [R249+0x10900] ;  /* 0x01090000f918783b */ /* 0x000eee0000000200 */
[C---:B-----5:R-:W-:Y:S08]  /*29f0*/  HMMA.16816.F32.BF16 R16, R20.reuse, R116, R16 ;  /* 0x000000741410723c */ /* 0x060ff00000041810 */
[----:B------:R-:W-:Y:S01]  /*2a00*/  HMMA.16816.F32.BF16 R12, R20, R118, R12 ;  /* 0x00000076140c723c */ /* 0x000fe2000004180c */
[----:B------:R-:W4:Y:S07]  /*2a10*/  LDSM.16.M88.4 R20, [R249+0x11100] ;  /* 0x01110000f914783b */ /* 0x000f2e0000000200 */
[C---:B------:R-:W-:Y:S08]  /*2a20*/  HMMA.16816.F32.BF16 R80, R112.reuse, R104, R80 ;  /* 0x000000687050723c */ /* 0x040ff00000041850 */
[C---:B------:R-:W-:Y:S01]  /*2a30*/  HMMA.16816.F32.BF16 R76, R112.reuse, R106, R76 ;  /* 0x0000006a704c723c */ /* 0x040fe2000004184c */
[----:B------:R-:W-:Y:S07]  /*2a40*/  LDSM.16.M88.4 R104, [R244+0x10100] ;  /* 0x01010000f468783b */ /* 0x000fee0000000200 */
[C---:B------:R-:W-:Y:S08]  /*2a50*/  HMMA.16816.F32.BF16 R72, R112.reuse, R100, R72 ;  /* 0x000000647048723c */ /* 0x040ff00000041848 */
[C---:B------:R-:W-:Y:S01]  /*2a60*/  HMMA.16816.F32.BF16 R68, R112.reuse, R102, R68 ;  /* 0x000000667044723c */ /* 0x040fe20000041844 */
[----:B------:R-:W-:Y:S07]  /*2a70*/  LDSM.16.M88.4 R100, [R244+0x10900] ;  /* 0x01090000f464783b */ /* 0x000fee0000000200 */
[C---:B------:R-:W-:Y:S08]  /*2a80*/  HMMA.16816.F32.BF16 R56, R112.reuse, R92, R56 ;  /* 0x0000005c7038723c */ /* 0x040ff00000041838 */
[C---:B------:R-:W-:Y:S01]  /*2a90*/  HMMA.16816.F32.BF16 R52, R112.reuse, R94, R52 ;  /* 0x0000005e7034723c */ /* 0x040fe20000041834 */
[----:B------:R-:W5:Y:S07]  /*2aa0*/  LDSM.16.M88.4 R92, [R249+0x11900] ;  /* 0x01190000f95c783b */ /* 0x000f6e0000000200 */
[C---:B------:R-:W-:Y:S08]  /*2ab0*/  HMMA.16816.F32.BF16 R8, R112.reuse, R108, R8 ;  /* 0x0000006c7008723c */ /* 0x040ff00000041808 */
[C---:B------:R-:W-:Y:S01]  /*2ac0*/  HMMA.16816.F32.BF16 R84, R112.reuse, R110, R84 ;  /* 0x0000006e7054723c */ /* 0x040fe20000041854 */
[----:B------:R-:W-:Y:S07]  /*2ad0*/  LDSM.16.M88.4 R108, [R244+0xf900] ;  /* 0x00f90000f46c783b */ /* 0x000fee0000000200 */
[C---:B------:R-:W-:Y:S08]  /*2ae0*/  HMMA.16816.F32.BF16 R64, R112.reuse, R96, R64 ;  /* 0x000000607040723c */ /* 0x040ff00000041840 */
[----:B------:R-:W-:Y:S01]  /*2af0*/  HMMA.16816.F32.BF16 R60, R112, R98, R60 ;  /* 0x00000062703c723c */ /* 0x000fe2000004183c */
[----:B------:R-:W-:Y:S07]  /*2b00*/  LDSM.16.M88.4 R96, [R248+0x5000] ;  /* 0x00500000f860783b */ /* 0x000fee0000000200 */
[C---:B-1----:R-:W-:Y:S08]  /*2b10*/  HMMA.16816.F32.BF16 R80, R48.reuse, R40, R80 ;  /* 0x000000283050723c */ /* 0x042ff00000041850 */
[C---:B------:R-:W-:Y:S01]  /*2b20*/  HMMA.16816.F32.BF16 R76, R48.reuse, R42, R76 ;  /* 0x0000002a304c723c */ /* 0x040fe2000004184c */
[----:B------:R-:W-:Y:S07]  /*2b30*/  LDSM.16.M88.4 R40, [R246+0x1c100] ;  /* 0x01c10000f628783b */ /* 0x000fee0000000200 */
[C---:B--2---:R-:W-:Y:S08]  /*2b40*/  HMMA.16816.F32.BF16 R72, R48.reuse, R36, R72 ;  /* 0x000000243048723c */ /* 0x044ff00000041848 */
[----:B------:R-:W-:Y:S01]  /*2b50*/  HMMA.16816.F32.BF16 R68, R48, R38, R68 ;  /* 0x000000263044723c */ /* 0x000fe20000041844 */
[----:B------:R-:W1:Y:S07]  /*2b60*/  LDSM.16.M88.4 R36, [R248+0x3000] ;  /* 0x00300000f824783b */ /* 0x000e6e0000000200 */
[C---:B------:R-:W-:Y:S08]  /*2b70*/  HMMA.16816.F32.BF16 R16, R112.reuse, R88, R16 ;  /* 0x000000587010723c */ /* 0x040ff00000041810 */
[----:B------:R-:W-:Y:S01]  /*2b80*/  HMMA.16816.F32.BF16 R12, R112, R90, R12 ;  /* 0x0000005a700c723c */ /* 0x000fe2000004180c */
[----:B------:R-:W-:Y:S04]  /*2b90*/  LDSM.16.M88.4 R88, [R248+0x5800] ;  /* 0x00580000f858783b */ /* 0x000fe80000000200 */
[----:B------:R-:W-:Y:S03]  /*2ba0*/  LDSM.16.M88.4 R112, [R244+0x11900] ;  /* 0x01190000f470783b */ /* 0x000fe60000000200 */
[C---:B------:R-:W-:Y:S08]  /*2bb0*/  HMMA.16816.F32.BF16 R8, R48.reuse, R44, R8 ;  /* 0x0000002c3008723c */ /* 0x040ff00000041808 */
[C---:B------:R-:W-:Y:S01]  /*2bc0*/  HMMA.16816.F32.BF16 R84, R48.reuse, R46, R84 ;  /* 0x0000002e3054723c */ /* 0x040fe20000041854 */
[----:B------:R-:W-:Y:S07]  /*2bd0*/  LDSM.16.M88.4 R44, [R248+0x4000] ;  /* 0x00400000f82c783b */ /* 0x000fee0000000200 */
[C---:B---3--:R-:W-:Y:S08]  /*2be0*/  HMMA.16816.F32.BF16 R64, R48.reuse, R24, R64 ;  /* 0x000000183040723c */ /* 0x048ff00000041840 */
[C---:B------:R-:W-:Y:S01]  /*2bf0*/  HMMA.16816.F32.BF16 R60, R48.reuse, R26, R60 ;  /* 0x0000001a303c723c */ /* 0x040fe2000004183c */
[----:B------:R-:W2:Y:S07]  /*2c00*/  LDSM.16.M88.4 R24, [R248+0x3800] ;  /* 0x00380000f818783b */ /* 0x000eae0000000200 */
[C---:B----4-:R-:W-:Y:S08]  /*2c10*/  HMMA.16816.F32.BF16 R56, R48.reuse, R20, R56 ;  /* 0x000000143038723c */ /* 0x050ff00000041838 */
[C---:B------:R-:W-:Y:S01]  /*2c20*/  HMMA.16816.F32.BF16 R52, R48.reuse, R22, R52 ;  /* 0x000000163034723c */ /* 0x040fe20000041834 */
[----:B------:R-:W3:Y:S07]  /*2c30*/  LDSM.16.M88.4 R20, [R248+0x4800] ;  /* 0x00480000f814783b */ /* 0x000eee0000000200 */
[C---:B-----5:R-:W-:Y:S08]  /*2c40*/  HMMA.16816.F32.BF16 R16, R48.reuse, R92, R16 ;  /* 0x0000005c3010723c */ /* 0x060ff00000041810 */
[----:B------:R-:W-:Y:S01]  /*2c50*/  HMMA.16816.F32.BF16 R92, R48, R94, R12 ;  /* 0x0000005e305c723c */ /* 0x000fe2000004180c */
[----:B------:R-:W-:Y:S04]  /*2c60*/  LDSM.16.M88.4 R48, [R245+0x1c100] ;  /* 0x01c10000f530783b */ /* 0x000fe80000000200 */
[----:B------:R-:W4:Y:S03]  /*2c70*/  LDSM.16.M88.4 R12, [R244+0xf100] ;  /* 0x00f10000f40c783b */ /* 0x000f260000000200 */
[C---:B-1----:R-:W-:Y:S08]  /*2c80*/  HMMA.16816.F32.BF16 R8, R40.reuse, R36, R8 ;  /* 0x000000242808723c */ /* 0x042ff00000041808 */
[C---:B------:R-:W-:Y:S01]  /*2c90*/  HMMA.16816.F32.BF16 R84, R40.reuse, R38, R84 ;  /* 0x000000262854723c */ /* 0x040fe20000041854 */
[----:B------:R-:W1:Y:S07]  /*2ca0*/  LDSM.16.M88.4 R36, [R244+0x11100] ;  /* 0x01110000f424783b */ /* 0x000e6e0000000200 */
[C---:B--2---:R-:W-:Y:S08]  /*2cb0*/  HMMA.16816.F32.BF16 R80, R40.reuse, R24, R80 ;  /* 0x000000182850723c */ /* 0x044ff00000041850 */
[C---:B------:R-:W-:Y:S01]  /*2cc0*/  HMMA.16816.F32.BF16 R76, R40.reuse, R26, R76 ;  /* 0x0000001a284c723c */ /* 0x040fe2000004184c */
[----:B------:R-:W-:Y:S07]  /*2cd0*/  LDSM.16.M88.4 R24, [R243+0x1c100] ;  /* 0x01c10000f318783b */ /* 0x000fee0000000200 */
[C---:B---3--:R-:W-:Y:S08]  /*2ce0*/  HMMA.16816.F32.BF16 R64, R40.reuse, R20, R64 ;  /* 0x000000142840723c */ /* 0x048ff00000041840 */
[C---:B------:R-:W-:Y:S01]  /*2cf0*/  HMMA.16816.F32.BF16 R60, R40.reuse, R22, R60 ;  /* 0x00000016283c723c */ /* 0x040fe2000004183c */
[----:B------:R-:W2:Y:S07]  /*2d00*/  LDSM.16.M88.4 R20, [R234+0x3000] ;  /* 0x00300000ea14783b */ /* 0x000eae0000000200 */
[C---:B------:R-:W-:Y:S08]  /*2d10*/  HMMA.16816.F32.BF16 R56, R40.reuse, R96, R56 ;  /* 0x000000602838723c */ /* 0x040ff00000041838 */
[C---:B------:R-:W-:Y:S01]  /*2d20*/  HMMA.16816.F32.BF16 R52, R40.reuse, R98, R52 ;  /* 0x000000622834723c */ /* 0x040fe20000041834 */
[----:B------:R-:W-:Y:S07]  /*2d30*/  LDSM.16.M88.4 R96, [R249+0x13100] ;  /* 0x01310000f960783b */ /* 0x000fee0000000200 */
[C---:B------:R-:W-:Y:S08]  /*2d40*/  HMMA.16816.F32.BF16 R72, R40.reuse, R44, R72 ;  /* 0x0000002c2848723c */ /* 0x040ff00000041848 */
[C---:B------:R-:W-:Y:S01]  /*2d50*/  HMMA.16816.F32.BF16 R68, R40.reuse, R46, R68 ;  /* 0x0000002e2844723c */ /* 0x040fe20000041844 */
[----:B------:R-:W-:Y:S07]  /*2d60*/  LDSM.16.M88.4 R44, [R234+0x5000] ;  /* 0x00500000ea2c783b */ /* 0x000fee0000000200 */
[C---:B------:R-:W-:Y:S08]  /*2d70*/  HMMA.16816.F32.BF16 R16, R40.reuse, R88, R16 ;  /* 0x000000582810723c */ /* 0x040ff00000041810 */
[----:B------:R-:W-:Y:S01]  /*2d80*/  HMMA.16816.F32.BF16 R92, R40, R90, R92 ;  /* 0x0000005a285c723c */ /* 0x000fe2000004185c */
[----:B------:R-:W3:Y:S04]  /*2d90*/  LDSM.16.M88.4 R40, [R234+0x3800] ;  /* 0x00380000ea28783b */ /* 0x000ee80000000200 */
[----:B------:R-:W-:Y:S03]  /*2da0*/  LDSM.16.M88.4 R88, [R234+0x5800] ;  /* 0x00580000ea58783b */ /* 0x000fe60000000200 */
[C---:B----4-:R-:W-:Y:S08]  /*2db0*/  HMMA.16816.F32.BF16 R8, R48.reuse, R12, R8 ;  /* 0x0000000c3008723c */ /* 0x050ff00000041808 */
[C---:B------:R-:W-:Y:S01]  /*2dc0*/  HMMA.16816.F32.BF16 R84, R48.reuse, R14, R84 ;  /* 0x0000000e3054723c */ /* 0x040fe20000041854 */
[----:B------:R-:W-:Y:S07]  /*2dd0*/  LDSM.16.M88.4 R12, [R234+0x4800] ;  /* 0x00480000ea0c783b */ /* 0x000fee0000000200 */
[C---:B-1----:R-:W-:Y:S08]  /*2de0*/  HMMA.16816.F32.BF16 R56, R48.reuse, R36, R56 ;  /* 0x000000243038723c */ /* 0x042ff00000041838 */
[C---:B------:R-:W-:Y:S01]  /*2df0*/  HMMA.16816.F32.BF16 R52, R48.reuse, R38, R52 ;  /* 0x000000263034723c */ /* 0x040fe20000041834 */
[----:B------:R-:W1:Y:S07]  /*2e00*/  LDSM.16.M88.4 R36, [R234+0x4000] ;  /* 0x00400000ea24783b */ /* 0x000e6e0000000200 */
        /* <DEDUP_REMOVED lines=11> */
[----:B------:R-:W-:Y:S07]  /*2ec0*/  LDSM.16.M88.4 R48, [R250+0x20100] ;  /* 0x02010000fa30783b */ /* 0x000fee0000000200 */
[C---:B--2---:R-:W-:Y:S08]  /*2ed0*/  HMMA.16816.F32.BF16 R8, R24.reuse, R20, R8 ;  /* 0x000000141808723c */ /* 0x044ff00000041808 */
[C---:B------:R-:W-:Y:S01]  /*2ee0*/  HMMA.16816.F32.BF16 R84, R24.reuse, R22, R84 ;  /* 0x000000161854723c */ /* 0x040fe20000041854 */
[----:B------:R-:W2:Y:S07]  /*2ef0*/  LDSM.16.M88.4 R20, [R249+0x12100] ;  /* 0x01210000f914783b */ /* 0x000eae0000000200 */
[C---:B---3--:R-:W-:Y:S08]  /*2f00*/  HMMA.16816.F32.BF16 R80, R24.reuse, R40, R80 ;  /* 0x000000281850723c */ /* 0x048ff00000041850 */
[C---:B------:R-:W-:Y:S01]  /*2f10*/  HMMA.16816.F32.BF16 R76, R24.reuse, R42, R76 ;  /* 0x0000002a184c723c */ /* 0x040fe2000004184c */
[----:B------:R-:W3:Y:S07]  /*2f20*/  LDSM.16.M88.4 R40, [R249+0x13900] ;  /* 0x01390000f928783b */ /* 0x000eee0000000200 */
[C---:B-1----:R-:W-:Y:S08]  /*2f30*/  HMMA.16816.F32.BF16 R72, R24.reuse, R36, R72 ;  /* 0x000000241848723c */ /* 0x042ff00000041848 */
[C---:B------:R-:W-:Y:S01]  /*2f40*/  HMMA.16816.F32.BF16 R68, R24.reuse, R38, R68 ;  /* 0x000000261844723c */ /* 0x040fe20000041844 */
[----:B------:R-:W-:Y:S07]  /*2f50*/  LDSM.16.M88.4 R36, [R246+0x20100] ;  /* 0x02010000f624783b */ /* 0x000fee0000000200 */
[C---:B------:R-:W-:Y:S08]  /*2f60*/  HMMA.16816.F32.BF16 R64, R24.reuse, R12, R64 ;  /* 0x0000000c1840723c */ /* 0x040ff00000041840 */
[C---:B------:R-:W-:Y:S01]  /*2f70*/  HMMA.16816.F32.BF16 R60, R24.reuse, R14, R60 ;  /* 0x0000000e183c723c */ /* 0x040fe2000004183c */
[----:B------:R-:W1:Y:S07]  /*2f80*/  LDSM.16.M88.4 R12, [R248+0x6000] ;  /* 0x00600000f80c783b */ /* 0x000e6e0000000200 */
[C---:B------:R-:W-:Y:S01]  /*2f90*/  HMMA.16816.F32.BF16 R112, R24.reuse, R44, R56 ;  /* 0x0000002c1870723c */ /* 0x040fe20000041838 */
[----:B------:R-:W4:Y:S07]  /*2fa0*/  LDSM.16.M88.4 R56, [R248+0x6800] ;  /* 0x00680000f838783b */ /* 0x000f2e0000000200 */
[C---:B------:R-:W-:Y:S01]  /*2fb0*/  HMMA.16816.F32.BF16 R52, R24.reuse, R46, R52 ;  /* 0x0000002e1834723c */ /* 0x040fe20000041834 */
[----:B------:R-:W-:Y:S07]  /*2fc0*/  LDSM.16.M88.4 R44, [R248+0x7000] ;  /* 0x00700000f82c783b */ /* 0x000fee0000000200 */
[C---:B------:R-:W-:Y:S08]  /*2fd0*/  HMMA.16816.F32.BF16 R16, R24.reuse, R88, R16 ;  /* 0x000000581810723c */ /* 0x040ff00000041810 */
[----:B------:R-:W-:Y:S01]  /*2fe0*/  HMMA.16816.F32.BF16 R92, R24, R90, R92 ;  /* 0x0000005a185c723c */ /* 0x000fe2000004185c */
[----:B------:R-:W5:Y:S04]  /*2ff0*/  LDSM.16.M88.4 R24, [R248+0x7800] ;  /* 0x00780000f818783b */ /* 0x000f680000000200 */
[----:B------:R-:W-:Y:S03]  /*3000*/  LDSM.16.M88.4 R88, [R245+0x20100] ;  /* 0x02010000f558783b */ /* 0x000fe60000000200 */
[C---:B--2---:R-:W-:Y:S08]  /*3010*/  HMMA.16816.F32.BF16 R8, R48.reuse, R20, R8 ;  /* 0x000000143008723c */ /* 0x044ff00000041808 */
[C---:B------:R-:W-:Y:S01]  /*3020*/  HMMA.16816.F32.BF16 R84, R48.reuse, R22, R84 ;  /* 0x000000163054723c */ /* 0x040fe20000041854 */
[----:B------:R-:W2:Y:S07]  /*3030*/  LDSM.16.M88.4 R20, [R248+0x8000] ;  /* 0x00800000f814783b */ /* 0x000eae0000000200 */
[C---:B------:R-:W-:Y:S08]  /*3040*/  HMMA.16816.F32.BF16 R80, R48.reuse, R100, R80 ;  /* 0x000000643050723c */ /* 0x040ff00000041850 */
[C---:B------:R-:W-:Y:S01]  /*3050*/  HMMA.16816.F32.BF16 R76, R48.reuse, R102, R76 ;  /* 0x00000066304c723c */ /* 0x040fe2000004184c */
[----:B------:R-:W1:Y:S07]  /*3060*/  LDSM.16.M88.4 R100, [R248+0x8800] ;  /* 0x00880000f864783b */ /* 0x000e6e0000000200 */
[C---:B------:R-:W-:Y:S08]  /*3070*/  HMMA.16816.F32.BF16 R72, R48.reuse, R96, R72 ;  /* 0x000000603048723c */ /* 0x040ff00000041848 */
[C---:B------:R-:W-:Y:S08]  /*3080*/  HMMA.16816.F32.BF16 R68, R48.reuse, R98, R68 ;  /* 0x000000623044723c */ /* 0x040ff00000041844 */
[C---:B---3--:R-:W-:Y:S01]  /*3090*/  HMMA.16816.F32.BF16 R96, R48.reuse, R40, R64 ;  /* 0x000000283060723c */ /* 0x048fe20000041840 */
[----:B------:R-:W3:Y:S07]  /*30a0*/  LDSM.16.M88.4 R64, [R244+0x12100] ;  /* 0x01210000f440783b */ /* 0x000eee0000000200 */
[C---:B------:R-:W-:Y:S01]  /*30b0*/  HMMA.16816.F32.BF16 R60, R48.reuse, R42, R60 ;  /* 0x0000002a303c723c */ /* 0x040fe2000004183c */
[----:B------:R-:W2:Y:S07]  /*30c0*/  LDSM.16.M88.4 R40, [R244+0x13900] ;  /* 0x01390000f428783b */ /* 0x000eae0000000200 */
[C---:B------:R-:W-:Y:S08]  /*30d0*/  HMMA.16816.F32.BF16 R112, R48.reuse, R108, R112 ;  /* 0x0000006c3070723c */ /* 0x040ff00000041870 */
[C---:B------:R-:W-:Y:S08]  /*30e0*/  HMMA.16816.F32.BF16 R52, R48.reuse, R110, R52 ;  /* 0x0000006e3034723c */ /* 0x040ff00000041834 */
[C---:B------:R-:W-:Y:S08]  /*30f0*/  HMMA.16816.F32.BF16 R16, R48.reuse, R104, R16 ;  /* 0x000000683010723c */ /* 0x040ff00000041810 */
[----:B------:R-:W-:Y:S01]  /*3100*/  HMMA.16816.F32.BF16 R92, R48, R106, R92 ;  /* 0x0000006a305c723c */ /* 0x000fe2000004185c */
[----:B------:R-:W2:Y:S04]  /*3110*/  LDSM.16.M88.4 R104, [R244+0x12900] ;  /* 0x01290000f468783b */ /* 0x000ea80000000200 */
[----:B------:R-:W-:Y:S03]  /*3120*/  LDSM.16.M88.4 R48, [R244+0x13100] ;  /* 0x01310000f430783b */ /* 0x000fe60000000200 */
[C---:B-1----:R-:W-:Y:S08]  /*3130*/  HMMA.16816.F32.BF16 R8, R36.reuse, R12, R8 ;  /* 0x0000000c2408723c */ /* 0x042ff00000041808 */
[C---:B------:R-:W-:Y:S01]  /*3140*/  HMMA.16816.F32.BF16 R84, R36.reuse, R14, R84 ;  /* 0x0000000e2454723c */ /* 0x040fe20000041854 */
[----:B------:R-:W1:Y:S07]  /*3150*/  LDSM.16.M88.4 R12, [R244+0x14100] ;  /* 0x01410000f40c783b */ /* 0x000e6e0000000200 */
[C---:B----4-:R-:W-:Y:S08]  /*3160*/  HMMA.16816.F32.BF16 R80, R36.reuse, R56, R80 ;  /* 0x000000382450723c */ /* 0x050ff00000041850 */
[C---:B------:R-:W-:Y:S01]  /*3170*/  HMMA.16816.F32.BF16 R76, R36.reuse, R58, R76 ;  /* 0x0000003a244c723c */ /* 0x040fe2000004184c */
[----:B------:R-:W4:Y:S07]  /*3180*/  LDSM.16.M88.4 R56, [R244+0x14900] ;  /* 0x01490000f438783b */ /* 0x000f2e0000000200 */
[C---:B-----5:R-:W-:Y:S08]  /*3190*/  HMMA.16816.F32.BF16 R96, R36.reuse, R24, R96 ;  /* 0x000000182460723c */ /* 0x060ff00000041860 */
[C---:B------:R-:W-:Y:S01]  /*31a0*/  HMMA.16816.F32.BF16 R60, R36.reuse, R26, R60 ;  /* 0x0000001a243c723c */ /* 0x040fe2000004183c */
[----:B------:R-:W-:Y:S07]  /*31b0*/  LDSM.16.M88.4 R24, [R243+0x20100] ;  /* 0x02010000f318783b */ /* 0x000fee0000000200 */
[C---:B--2---:R-:W-:Y:S08]  /*31c0*/  HMMA.16816.F32.BF16 R112, R36.reuse, R20, R112 ;  /* 0x000000142470723c */ /* 0x044ff00000041870 */
[C---:B------:R-:W-:Y:S01]  /*31d0*/  HMMA.16816.F32.BF16 R52, R36.reuse, R22, R52 ;  /* 0x000000162434723c */ /* 0x040fe20000041834 */
[----:B------:R-:W2:Y:S07]  /*31e0*/  LDSM.16.M88.4 R20, [R234+0x6000] ;  /* 0x00600000ea14783b */ /* 0x000eae0000000200 */
[C---:B------:R-:W-:Y:S08]  /*31f0*/  HMMA.16816.F32.BF16 R16, R36.reuse, R100, R16 ;  /* 0x000000642410723c */ /* 0x040ff00000041810 */
[C---:B------:R-:W-:Y:S08]  /*3200*/  HMMA.16816.F32.BF16 R72, R36.reuse, R44, R72 ;  /* 0x0000002c2448723c */ /* 0x040ff00000041848 */
[C---:B------:R-:W-:Y:S01]  /*3210*/  HMMA.16816.F32.BF16 R68, R36.reuse, R46, R68 ;  /* 0x0000002e2444723c */ /* 0x040fe20000041844 */
[----:B------:R-:W-:Y:S07]  /*3220*/  LDSM.16.M88.4 R44, [R234+0x7000] ;  /* 0x00700000ea2c783b */ /* 0x000fee0000000200 */
[----:B------:R-:W-:Y:S01]  /*3230*/  HMMA.16816.F32.BF16 R92, R36, R102, R92 ;  /* 0x00000066245c723c */ /* 0x000fe2000004185c */
[----:B------:R-:W5:Y:S04]  /*3240*/  LDSM.16.M88.4 R36, [R234+0x6800] ;  /* 0x00680000ea24783b */ /* 0x000f680000000200 */
[----:B------:R-:W-:Y:S03]  /*3250*/  LDSM.16.M88.4 R100, [R234+0x8800] ;  /* 0x00880000ea64783b */ /* 0x000fe60000000200 */
[C---:B---3--:R-:W-:Y:S08]  /*3260*/  HMMA.16816.F32.BF16 R8, R88.reuse, R64, R8 ;  /* 0x000000405808723c */ /* 0x048ff00000041808 */
[C---:B------:R-:W-:Y:S01]  /*3270*/  HMMA.16816.F32.BF16 R84, R88.reuse, R66, R84 ;  /* 0x000000425854723c */ /* 0x040fe20000041854 */
[----:B------:R-:W-:Y:S07]  /*3280*/  LDSM.16.M88.4 R64, [R244+0x15100] ;  /* 0x01510000f440783b */ /* 0x000fee0000000200 */
[C---:B------:R-:W-:Y:S08]  /*3290*/  HMMA.16816.F32.BF16 R96, R88.reuse, R40, R96 ;  /* 0x000000285860723c */ /* 0x040ff00000041860 */
[C---:B------:R-:W-:Y:S08]  /*32a0*/  HMMA.16816.F32.BF16 R60, R88.reuse, R42, R60 ;  /* 0x0000002a583c723c */ /* 0x040ff0000004183c */
[C---:B------:R-:W-:Y:S08]  /*32b0*/  HMMA.16816.F32.BF16 R80, R88.reuse, R104, R80 ;  /* 0x000000685850723c */ /* 0x040ff00000041850 */
[C---:B------:R-:W-:Y:S01]  /*32c0*/  HMMA.16816.F32.BF16 R76, R88.reuse, R106, R76 ;  /* 0x0000006a584c723c */ /* 0x040fe2000004184c */
[----:B------:R-:W-:Y:S07]  /*32d0*/  LDSM.16.M88.4 R104, [R243+0x24100] ;  /* 0x02410000f368783b */ /* 0x000fee0000000200 */
[C---:B-1----:R-:W-:Y:S08]  /*32e0*/  HMMA.16816.F32.BF16 R112, R88.reuse, R12, R112 ;  /* 0x0000000c5870723c */ /* 0x042ff00000041870 */
[C---:B------:R-:W-:Y:S01]  /*32f0*/  HMMA.16816.F32.BF16 R52, R88.reuse, R14, R52 ;  /* 0x0000000e5834723c */ /* 0x040fe20000041834 */
[----:B------:R-:W-:Y:S07]  /*3300*/  LDSM.16.M88.4 R12, [R249+0x15100] ;  /* 0x01510000f90c783b */ /* 0x000fee0000000200 */
[C---:B----4-:R-:W-:Y:S01]  /*3310*/  HMMA.16816.F32.BF16 R40, R88.reuse, R56, R16 ;  /* 0x000000385828723c */ /* 0x050fe20000041810 */
[----:B------:R-:W1:Y:S07]  /*3320*/  LDSM.16.M88.4 R16, [R250+0x24100] ;  /* 0x02410000fa10783b */ /* 0x000e6e0000000200 */
[C---:B------:R-:W-:Y:S08]  /*3330*/  HMMA.16816.F32.BF16 R72, R88.reuse, R48, R72 ;  /* 0x000000305848723c */ /* 0x040ff00000041848 */
[C---:B------:R-:W-:Y:S08]  /*3340*/  HMMA.16816.F32.BF16 R68, R88.reuse, R50, R68 ;  /* 0x000000325844723c */ /* 0x040ff00000041844 */
[----:B------:R-:W-:Y:S01]  /*3350*/  HMMA.16816.F32.BF16 R92, R88, R58, R92 ;  /* 0x0000003a585c723c */ /* 0x000fe2000004185c */
[----:B------:R-:W3:Y:S07]  /*3360*/  LDSM.16.M88.4 R56, [R249+0x15900] ;  /* 0x01590000f938783b */ /* 0x000eee0000000200 */
[C---:B--2---:R-:W-:Y:S01]  /*3370*/  HMMA.16816.F32.BF16 R48, R24.reuse, R20, R8 ;  /* 0x000000141830723c */ /* 0x044fe20000041808 */
[----:B------:R-:W-:Y:S07]  /*3380*/  LDSM.16.M88.4 R8, [R248+0x9000] ;  /* 0x00900000f808783b */ /* 0x000fee0000000200 */
[C---:B------:R-:W-:Y:S01]  /*3390*/  HMMA.16816.F32.BF16 R84, R24.reuse, R22, R84 ;  /* 0x000000161854723c */ /* 0x040fe20000041854 */
[----:B------:R-:W2:Y:S07]  /*33a0*/  LDSM.16.M88.4 R20, [R246+0x24100] ;  /* 0x02410000f614783b */ /* 0x000eae0000000200 */
[C---:B-----5:R-:W-:Y:S08]  /*33b0*/  HMMA.16816.F32.BF16 R80, R24.reuse, R36, R80 ;  /* 0x000000241850723c */ /* 0x060ff00000041850 */
[----:B------:R-:W-:Y:S01]  /*33c0*/  HMMA.16816.F32.BF16 R76, R24, R38, R76 ;  /* 0x00000026184c723c */ /* 0x000fe2000004184c */
[----:B------:R-:W4:Y:S07]  /*33d0*/  LDSM.16.M88.4 R36, [R234+0x7800] ;  /* 0x00780000ea24783b */ /* 0x000f2e0000000200 */
[C---:B-1----:R-:W-:Y:S08]  /*33e0*/  HMMA.16816.F32.BF16 R48, R16.reuse, R12, R48 ;  /* 0x0000000c1030723c */ /* 0x042ff00000041830 */
[----:B------:R-:W-:Y:S01]  /*33f0*/  HMMA.16816.F32.BF16 R84, R16, R14, R84 ;  /* 0x0000000e1054723c */ /* 0x000fe20000041854 */
[----:B------:R-:W1:Y:S07]  /*3400*/  LDSM.16.M88.4 R12, [R248+0x9800] ;  /* 0x00980000f80c783b */ /* 0x000e6e0000000200 */
[C---:B------:R-:W-:Y:S01]  /*3410*/  HMMA.16816.F32.BF16 R88, R24.reuse, R44, R72 ;  /* 0x0000002c1858723c */ /* 0x040fe20000041848 */
[----:B------:R-:W-:Y:S07]  /*3420*/  LDSM.16.M88.4 R72, [R245+0x24100] ;  /* 0x02410000f548783b */ /* 0x000fee0000000200 */
[----:B------:R-:W-:Y:S01]  /*3430*/  HMMA.16816.F32.BF16 R68, R24, R46, R68 ;  /* 0x0000002e1844723c */ /* 0x000fe20000041844 */
[----:B------:R-:W5:Y:S07]  /*3440*/  LDSM.16.M88.4 R44, [R234+0x8000] ;  /* 0x00800000ea2c783b */ /* 0x000f6e0000000200 */
[C---:B---3--:R-:W-:Y:S08]  /*3450*/  HMMA.16816.F32.BF16 R80, R16.reuse, R56, R80 ;  /* 0x000000381050723c */ /* 0x048ff00000041850 */
[----:B------:R-:W-:Y:S01]  /*3460*/  HMMA.16816.F32.BF16 R76, R16, R58, R76 ;  /* 0x0000003a104c723c */ /* 0x000fe2000004184c */
[----:B------:R-:W-:Y:S07]  /*3470*/  LDSM.16.M88.4 R56, [R249+0x16900] ;  /* 0x01690000f938783b */ /* 0x000fee0000000200 */
[----:B--2---:R-:W-:Y:S08]  /*3480*/  HMMA.16816.F32.BF16 R48, R20, R8, R48 ;  /* 0x000000081430723c */ /* 0x004ff00000041830 */
[C---:B----4-:R-:W-:Y:S01]  /*3490*/  HMMA.16816.F32.BF16 R108, R24.reuse, R36, R96 ;  /* 0x00000024186c723c */ /* 0x050fe20000041860 */
[----:B------:R-:W-:Y:S07]  /*34a0*/  LDSM.16.M88.4 R96, [R234+0x9000] ;  /* 0x00900000ea60783b */ /* 0x000fee0000000200 */
[----:B------:R-:W-:Y:S01]  /*34b0*/  HMMA.16816.F32.BF16 R60, R24, R38, R60 ;  /* 0x00000026183c723c */ /* 0x000fe2000004183c */
[----:B------:R-:W-:Y:S07]  /*34c0*/  LDSM.16.M88.4 R36, [R244+0x15900] ;  /* 0x01590000f424783b */ /* 0x000fee0000000200 */
[C---:B------:R-:W-:Y:S01]  /*34d0*/  HMMA.16816.F32.BF16 R84, R20.reuse, R10, R84 ;  /* 0x0000000a1454723c */ /* 0x040fe20000041854 */
[----:B------:R-:W2:Y:S07]  /*34e0*/  LDSM.16.M88.4 R8, [R249+0x16100] ;  /* 0x01610000f908783b */ /* 0x000eae0000000200 */
[C---:B-1----:R-:W-:Y:S08]  /*34f0*/  HMMA.16816.F32.BF16 R80, R20.reuse, R12, R80 ;  /* 0x0000000c1450723c */ /* 0x042ff00000041850 */
[----:B------:R-:W-:Y:S01]  /*3500*/  HMMA.16816.F32.BF16 R76, R20, R14, R76 ;  /* 0x0000000e144c723c */ /* 0x000fe2000004184c */
[----:B------:R-:W-:Y:S07]  /*3510*/  LDSM.16.M88.4 R12, [R244+0x16100] ;  /* 0x01610000f40c783b */ /* 0x000fee0000000200 */
[C---:B-----5:R-:W-:Y:S08]  /*3520*/  HMMA.16816.F32.BF16 R112, R24.reuse, R44, R112 ;  /* 0x0000002c1870723c */ /* 0x060ff00000041870 */
[C---:B------:R-:W-:Y:S01]  /*3530*/  HMMA.16816.F32.BF16 R52, R24.reuse, R46, R52 ;  /* 0x0000002e1834723c */ /* 0x040fe20000041834 */
[----:B------:R-:W1:Y:S07]  /*3540*/  LDSM.16.M88.4 R44, [R248+0xa000] ;  /* 0x00a00000f82c783b */ /* 0x000e6e0000000200 */
[C---:B------:R-:W-:Y:S08]  /*3550*/  HMMA.16816.F32.BF16 R40, R24.reuse, R100, R40 ;  /* 0x000000641828723c */ /* 0x040ff00000041828 */
[----:B------:R-:W-:Y:S01]  /*3560*/  HMMA.16816.F32.BF16 R92, R24, R102, R92 ;  /* 0x00000066185c723c */ /* 0x000fe2000004185c */
[----:B------:R-:W3:Y:S07]  /*3570*/  LDSM.16.M88.4 R24, [R234+0x9800] ;  /* 0x00980000ea18783b */ /* 0x000eee0000000200 */
[----:B--2---:R-:W-:Y:S08]  /*3580*/  HMMA.16816.F32.BF16 R88, R16, R8, R88 ;  /* 0x000000081058723c */ /* 0x004ff00000041858 */
[----:B------:R-:W-:Y:S08]  /*3590*/  HMMA.16816.F32.BF16 R80, R72, R36, R80 ;  /* 0x000000244850723c */ /* 0x000ff00000041850 */
[----:B------:R-:W-:Y:S01]  /*35a0*/  HMMA.16816.F32.BF16 R68, R16, R10, R68 ;  /* 0x0000000a1044723c */ /* 0x000fe20000041844 */
[----:B------:R-:W2:Y:S07]  /*35b0*/  LDSM.16.M88.4 R8, [R248+0xa800] ;  /* 0x00a80000f808783b */ /* 0x000eae0000000200 */
[----:B------:R-:W-:Y:S01]  /*35c0*/  HMMA.16816.F32.BF16 R76, R72, R38, R76 ;  /* 0x00000026484c723c */ /* 0x000fe2000004184c */
[----:B------:R-:W-:Y:S07]  /*35d0*/  LDSM.16.M88.4 R36, [R234+0xa000] ;  /* 0x00a00000ea24783b */ /* 0x000fee0000000200 */
[C---:B------:R-:W-:Y:S08]  /*35e0*/  HMMA.16816.F32.BF16 R108, R16.reuse, R56, R108 ;  /* 0x00000038106c723c */ /* 0x040ff0000004186c */
[----:B------:R-:W-:Y:S08]  /*35f0*/  HMMA.16816.F32.BF16 R60, R16, R58, R60 ;  /* 0x0000003a103c723c */ /* 0x000ff0000004183c */
[----:B-1----:R-:W-:Y:S08]  /*3600*/  HMMA.16816.F32.BF16 R88, R20, R44, R88 ;  /* 0x0000002c1458723c */ /* 0x002ff00000041858 */
[----:B---3--:R-:W-:Y:S08]  /*3610*/  HMMA.16816.F32.BF16 R80, R104, R24, R80 ;  /* 0x000000186850723c */ /* 0x008ff00000041850 */
[----:B------:R-:W-:Y:S01]  /*3620*/  HMMA.16816.F32.BF16 R68, R20, R46, R68 ;  /* 0x0000002e1444723c */ /* 0x000fe20000041844 */
[----:B------:R-:W1:Y:S07]  /*3630*/  LDSM.16.M88.4 R44, [R249+0x17100] ;  /* 0x01710000f92c783b */ /* 0x000e6e0000000200 */
[----:B------:R-:W-:Y:S01]  /*3640*/  HMMA.16816.F32.BF16 R76, R104, R26, R76 ;  /* 0x0000001a684c723c */ /* 0x000fe2000004184c */
[----:B------:R-:W3:Y:S07]  /*3650*/  LDSM.16.M88.4 R24, [R244+0x16900] ;  /* 0x01690000f418783b */ /* 0x000eee0000000200 */
[----:B--2---:R-:W-:Y:S01]  /*3660*/  HMMA.16816.F32.BF16 R108, R20, R8, R108 ;  /* 0x00000008146c723c */ /* 0x004fe2000004186c */
[----:B------:R-:W-:-:S02]  /*3670*/  FMUL.FTZ R58, R81, c[0x0][0x320] ;  /* 0x0000c800513a7a20 */ /* 0x000fc40000410000 */
[----:B------:R-:W-:Y:S02]  /*3680*/  FMUL.FTZ R59, R82, c[0x0][0x320] ;  /* 0x0000c800523b7a20 */ /* 0x000fe40000410000 */
[----:B------:R-:W-:Y:S02]  /*3690*/  FMUL.FTZ R81, R83, c[0x0][0x320] ;  /* 0x0000c80053517a20 */ /* 0x000fe40000410000 */
[----:B------:R-:W-:Y:S01]  /*36a0*/  FMUL.FTZ R80, R80, c[0x0][0x320] ;  /* 0x0000c80050507a20 */ /* 0x000fe20000410000 */
[----:B------:R-:W-:Y:S01]  /*36b0*/  HMMA.16816.F32.BF16 R60, R20, R10, R60 ;  /* 0x0000000a143c723c */ /* 0x000fe2000004183c */
[----:B------:R-:W2:Y:S01]  /*36c0*/  LDSM.16.M88.4 R8, [R249+0x17900] ;  /* 0x01790000f908783b */ /* 0x000ea20000000200 */
[----:B------:R-:W4:Y:S06]  /*36d0*/  MUFU.TANH R58, R58 ;  /* 0x0000003a003a7308 */ /* 0x000f2c0000002400 */
[----:B------:R-:W-:Y:S01]  /*36e0*/  HMMA.16816.F32.BF16 R88, R72, R12, R88 ;  /* 0x0000000c4858723c */ /* 0x000fe20000041858 */
[----:B------:R-:W-:Y:S01]  /*36f0*/  FMUL.FTZ R76, R76, c[0x0][0x320] ;  /* 0x0000c8004c4c7a20 */ /* 0x000fe20000410000 */
[----:B------:R-:W1:Y:S01]  /*3700*/  MUFU.TANH R80, R80 ;  /* 0x0000005000507308 */ /* 0x000e620000002400 */
[----:B------:R-:W-:-:S02]  /*3710*/  FMUL.FTZ R77, R77, c[0x0][0x320] ;  /* 0x0000c8004d4d7a20 */ /* 0x000fc40000410000 */
[----:B------:R-:W-:Y:S02]  /*3720*/  FMUL.FTZ R78, R78, c[0x0][0x320] ;  /* 0x0000c8004e4e7a20 */ /* 0x000fe40000410000 */
[----:B------:R-:W-:Y:S01]  /*3730*/  FMUL.FTZ R79, R79, c[0x0][0x320] ;  /* 0x0000c8004f4f7a20 */ /* 0x000fe20000410000 */
[C---:B------:R-:W-:Y:S01]  /*3740*/  HMMA.16816.F32.BF16 R68, R72.reuse, R14, R68 ;  /* 0x0000000e4844723c */ /* 0x040fe20000041844 */
[----:B------:R-:W5:Y:S01]  /*3750*/  LDSM.16.M88.4 R12, [R248+0xb000] ;  /* 0x00b00000f80c783b */ /* 0x000f620000000200 */
[----:B------:R-:W2:Y:S06]  /*3760*/  MUFU.TANH R59, R59 ;  /* 0x0000003b003b7308 */ /* 0x000eac0000002400 */
[----:B------:R-:W-:Y:S02]  /*3770*/  HMMA.16816.F32.BF16 R48, R72, R64, R48 ;  /* 0x000000404830723c */ /* 0x000fe40000041830 */
[----:B------:R-:W2:Y:S06]  /*3780*/  MUFU.TANH R81, R81 ;  /* 0x0000005100517308 */ /* 0x000eac0000002400 */
[----:B-1----:R-:W-:Y:S02]  /*3790*/  HMMA.16816.F32.BF16 R112, R16, R44, R112 ;  /* 0x0000002c1070723c */ /* 0x002fe40000041870 */
[----:B------:R-:W1:Y:S06]  /*37a0*/  MUFU.TANH R76, R76 ;  /* 0x0000004c004c7308 */ /* 0x000e6c0000002400 */
[----:B---3--:R-:W-:Y:S02]  /*37b0*/  HMMA.16816.F32.BF16 R108, R72, R24, R108 ;  /* 0x00000018486c723c */ /* 0x008fe4000004186c */
[----:B------:R-:W3:Y:S06]  /*37c0*/  MUFU.TANH R77, R77 ;  /* 0x0000004d004d7308 */ /* 0x000eec0000002400 */
[----:B------:R-:W-:Y:S01]  /*37d0*/  HMMA.16816.F32.BF16 R52, R16, R46, R52 ;  /* 0x0000002e1034723c */ /* 0x000fe20000041834 */
[----:B------:R-:W-:Y:S01]  /*37e0*/  LDSM.16.M88.4 R44, [R234+0xb000] ;  /* 0x00b00000ea2c783b */ /* 0x000fe20000000200 */
[----:B------:R-:W1:Y:S06]  /*37f0*/  MUFU.TANH R78, R78 ;  /* 0x0000004e004e7308 */ /* 0x000e6c0000002400 */
[----:B------:R-:W-:Y:S01]  /*3800*/  HMMA.16816.F32.BF16 R60, R72, R26, R60 ;  /* 0x0000001a483c723c */ /* 0x000fe2000004183c */
[----:B------:R-:W1:Y:S01]  /*3810*/  LDSM.16.M88.4 R24, [R248+0xb800] ;  /* 0x00b80000f818783b */ /* 0x000e620000000200 */
[----:B------:R-:W1:Y:S06]  /*3820*/  MUFU.TANH R79, R79 ;  /* 0x0000004f004f7308 */ /* 0x000e6c0000002400 */
[C---:B--2---:R-:W-:Y:S08]  /*3830*/  HMMA.16816.F32.BF16 R92, R16.reuse, R10, R92 ;  /* 0x0000000a105c723c */ /* 0x044ff0000004185c */
[----:B------:R-:W-:Y:S01]  /*3840*/  HMMA.16816.F32.BF16 R40, R16, R8, R40 ;  /* 0x000000081028723c */ /* 0x000fe20000041828 */
[----:B------:R-:W-:Y:S07]  /*3850*/  LDSM.16.M88.4 R8, [R234+0xb800] ;  /* 0x00b80000ea08783b */ /* 0x000fee0000000200 */
[----:B------:R-:W-:Y:S08]  /*3860*/  HMMA.16816.F32.BF16 R48, R104, R96, R48 ;  /* 0x000000606830723c */ /* 0x000ff00000041830 */
[C---:B-----5:R-:W-:Y:S08]  /*3870*/  HMMA.16816.F32.BF16 R112, R20.reuse, R12, R112 ;  /* 0x0000000c1470723c */ /* 0x060ff00000041870 */
[----:B------:R-:W-:Y:S01]  /*3880*/  HMMA.16816.F32.BF16 R52, R20, R14, R52 ;  /* 0x0000000e1434723c */ /* 0x000fe20000041834 */
[----:B------:R-:W2:Y:S07]  /*3890*/  LDSM.16.M88.4 R12, [R244+0x17900] ;  /* 0x01790000f40c783b */ /* 0x000eae0000000200 */
[----:B------:R-:W-:Y:S01]  /*38a0*/  HMMA.16816.F32.BF16 R88, R104, R36, R88 ;  /* 0x000000246858723c */ /* 0x000fe20000041858 */
[----:B------:R-:W-:-:S02]  /*38b0*/  FMUL.FTZ R49, R49, c[0x0][0x320] ;  /* 0x0000c80031317a20 */ /* 0x000fc40000410000 */
[----:B------:R-:W-:Y:S02]  /*38c0*/  FMUL.FTZ R50, R50, c[0x0][0x320] ;  /* 0x0000c80032327a20 */ /* 0x000fe40000410000 */
[----:B------:R-:W-:Y:S01]  /*38d0*/  FMUL.FTZ R51, R51, c[0x0][0x320] ;  /* 0x0000c80033337a20 */ /* 0x000fe20000410000 */
[----:B------:R-:W2:Y:S01]  /*38e0*/  MUFU.TANH R64, R49 ;  /* 0x0000003100407308 */ /* 0x000ea20000002400 */
[----:B------:R-:W-:Y:S01]  /*38f0*/  FMUL.FTZ R0, R48, c[0x0][0x320] ;  /* 0x0000c80030007a20 */ /* 0x000fe20000410000 */
[----:B------:R-:W-:Y:S01]  /*3900*/  HMMA.16816.F32.BF16 R68, R104, R38, R68 ;  /* 0x000000266844723c */ /* 0x000fe20000041844 */
[----:B------:R-:W5:Y:S05]  /*3910*/  LDSM.16.M88.4 R36, [R244+0x17100] ;  /* 0x01710000f424783b */ /* 0x000f6a0000000200 */
[----:B------:R-:W2:Y:S02]  /*3920*/  MUFU.TANH R65, R50 ;  /* 0x0000003200417308 */ /* 0x000ea40000002400 */
[C---:B-1----:R-:W-:Y:S06]  /*3930*/  HMMA.16816.F32.BF16 R92, R20.reuse, R26, R92 ;  /* 0x0000001a145c723c */ /* 0x042fec000004185c */
[----:B------:R-:W1:Y:S02]  /*3940*/  MUFU.TANH R0, R0 ;  /* 0x0000000000007308 */ /* 0x000e640000002400 */
[----:B------:R-:W-:Y:S01]  /*3950*/  HMMA.16816.F32.BF16 R40, R20, R24, R40 ;  /* 0x000000181428723c */ /* 0x000fe20000041828 */
[----:B------:R-:W-:-:S02]  /*3960*/  FMUL.FTZ R82, R88, c[0x0][0x320] ;  /* 0x0000c80058527a20 */ /* 0x000fc40000410000 */
[----:B------:R-:W-:Y:S02]  /*3970*/  FMUL.FTZ R83, R89, c[0x0][0x320] ;  /* 0x0000c80059537a20 */ /* 0x000fe40000410000 */
[----:B------:R-:W-:Y:S02]  /*3980*/  FMUL.FTZ R91, R91, c[0x0][0x320] ;  /* 0x0000c8005b5b7a20 */ /* 0x000fe40000410000 */
[----:B------:R-:W1:Y:S01]  /*3990*/  MUFU.TANH R82, R82 ;  /* 0x0000005200527308 */ /* 0x000e620000002400 */
[----:B------:R-:W-:Y:S01]  /*39a0*/  HMMA.16816.F32.BF16 R84, R72, R66, R84 ;  /* 0x000000424854723c */ /* 0x000fe20000041854 */
[----:B------:R-:W-:Y:S02]  /*39b0*/  FMUL.FTZ R68, R68, c[0x0][0x320] ;  /* 0x0000c80044447a20 */ /* 0x000fe40000410000 */
[----:B------:R-:W-:Y:S02]  /*39c0*/  FMUL.FTZ R69, R69, c[0x0][0x320] ;  /* 0x0000c80045457a20 */ /* 0x000fe40000410000 */
[----:B------:R-:W-:-:S02]  /*39d0*/  FMUL.FTZ R70, R70, c[0x0][0x320] ;  /* 0x0000c80046467a20 */ /* 0x000fc40000410000 */
[----:B------:R1:W1:Y:S01]  /*39e0*/  MUFU.TANH R66, R51 ;  /* 0x0000003300427308 */ /* 0x0002620000002400 */
[----:B--2---:R-:W-:Y:S01]  /*39f0*/  HMMA.16816.F32.BF16 R92, R72, R14, R92 ;  /* 0x0000000e485c723c */ /* 0x004fe2000004185c */
[----:B------:R-:W-:-:S06]  /*3a00*/  FMUL.FTZ R71, R71, c[0x0][0x320] ;  /* 0x0000c80047477a20 */ /* 0x000fcc0000410000 */
[----:B------:R-:W2:Y:S01]  /*3a10*/  MUFU.TANH R83, R83 ;  /* 0x0000005300537308 */ /* 0x000ea20000002400 */
[C---:B------:R-:W-:Y:S01]  /*3a20*/  HMMA.16816.F32.BF16 R40, R72.reuse, R12, R40 ;  /* 0x0000000c4828723c */ /* 0x040fe20000041828 */
[----:B-1----:R-:W1:Y:S07]  /*3a30*/  LDSM.16.M88.4 R48, [R234+0xa800] ;  /* 0x00a80000ea30783b */ /* 0x002e6e0000000200 */
[----:B-----5:R-:W-:Y:S01]  /*3a40*/  HMMA.16816.F32.BF16 R112, R72, R36, R112 ;  /* 0x000000244870723c */ /* 0x020fe20000041870 */
[----:B------:R1:W1:Y:S01]  /*3a50*/  MUFU.TANH R211, R91 ;  /* 0x0000005b00d37308 */ /* 0x0002620000002400 */
[----:B------:R-:W-:-:S06]  /*3a60*/  DEPBAR.LE SB0, 0x0 ;  /* 0x000080000000791a */ /* 0x000fcc0000000000 */
[----:B------:R-:W-:Y:S01]  /*3a70*/  HMMA.16816.F32.BF16 R52, R72, R38, R52 ;  /* 0x000000264834723c */ /* 0x000fe20000041834 */
[----:B------:R1:W1:Y:S07]  /*3a80*/  MUFU.TANH R213, R68 ;  /* 0x0000004400d57308 */ /* 0x00026e0000002400 */
[C---:B------:R-:W-:Y:S01]  /*3a90*/  HMMA.16816.F32.BF16 R84, R104.reuse, R98, R84 ;  /* 0x000000626854723c */ /* 0x040fe20000041854 */
[----:B------:R1:W1:Y:S07]  /*3aa0*/  MUFU.TANH R212, R69 ;  /* 0x0000004500d47308 */ /* 0x00026e0000002400 */
[C---:B------:R-:W-:Y:S01]  /*3ab0*/  HMMA.16816.F32.BF16 R92, R104.reuse, R10, R92 ;  /* 0x0000000a685c723c */ /* 0x040fe2000004185c */
[----:B------:R2:W2:Y:S07]  /*3ac0*/  MUFU.TANH R210, R70 ;  /* 0x0000004600d27308 */ /* 0x0004ae0000002400 */
[C---:B------:R-:W-:Y:S01]  /*3ad0*/  HMMA.16816.F32.BF16 R112, R104.reuse, R44, R112 ;  /* 0x0000002c6870723c */ /* 0x040fe20000041870 */
[----:B------:R2:W2:Y:S07]  /*3ae0*/  MUFU.TANH R209, R71 ;  /* 0x0000004700d17308 */ /* 0x0004ae0000002400 */
[----:B-1----:R-:W-:Y:S01]  /*3af0*/  HMMA.16816.F32.BF16 R108, R104, R48, R108 ;  /* 0x00000030686c723c */ /* 0x002fe2000004186c */
[----:B------:R-:W-:-:S02]  /*3b00*/  FMUL.FTZ R67, R84, c[0x0][0x320] ;  /* 0x0000c80054437a20 */ /* 0x000fc40000410000 */
[----:B------:R-:W-:Y:S02]  /*3b10*/  FMUL.FTZ R56, R85, c[0x0][0x320] ;  /* 0x0000c80055387a20 */ /* 0x000fe40000410000 */
[----:B------:R-:W-:Y:S02]  /*3b20*/  FMUL.FTZ R57, R86, c[0x0][0x320] ;  /* 0x0000c80056397a20 */ /* 0x000fe40000410000 */
[----:B------:R-:W-:Y:S01]  /*3b30*/  FMUL.FTZ R84, R87, c[0x0][0x320] ;  /* 0x0000c80057547a20 */ /* 0x000fe20000410000 */
[----:B------:R-:W-:Y:S01]  /*3b40*/  HMMA.16816.F32.BF16 R60, R104, R50, R60 ;  /* 0x00000032683c723c */ /* 0x000fe2000004183c */
[----:B------:R-:W-:Y:S01]  /*3b50*/  FMUL.FTZ R85, R90, c[0x0][0x320] ;  /* 0x0000c8005a557a20 */ /* 0x000fe20000410000 */
[----:B------:R-:W1:Y:S01]  /*3b60*/  MUFU.TANH R67, R67 ;  /* 0x0000004300437308 */ /* 0x000e620000002400 */
[----:B------:R-:W-:Y:S02]  /*3b70*/  FMUL.FTZ R25, R94, c[0x0][0x320] ;  /* 0x0000c8005e197a20 */ /* 0x000fe40000410000 */
[----:B------:R-:W-:-:S02]  /*3b80*/  FMUL.FTZ R24, R95, c[0x0][0x320] ;  /* 0x0000c8005f187a20 */ /* 0x000fc40000410000 */
[----:B------:R-:W-:Y:S01]  /*3b90*/  FMUL.FTZ R92, R92, c[0x0][0x320] ;  /* 0x0000c8005c5c7a20 */ /* 0x000fe20000410000 */
[C---:B------:R-:W-:Y:S01]  /*3ba0*/  HMMA.16816.F32.BF16 R52, R104.reuse, R46, R52 ;  /* 0x0000002e6834723c */ /* 0x040fe20000041834 */
[----:B------:R-:W-:Y:S01]  /*3bb0*/  FMUL.FTZ R112, R112, c[0x0][0x320] ;  /* 0x0000c80070707a20 */ /* 0x000fe20000410000 */
[----:B------:R-:W1:Y:S01]  /*3bc0*/  MUFU.TANH R56, R56 ;  /* 0x0000003800387308 */ /* 0x000e620000002400 */
[----:B------:R-:W-:Y:S02]  /*3bd0*/  FMUL.FTZ R113, R113, c[0x0][0x320] ;  /* 0x0000c80071717a20 */ /* 0x000fe40000410000 */
[----:B------:R-:W-:Y:S02]  /*3be0*/  FMUL.FTZ R114, R114, c[0x0][0x320] ;  /* 0x0000c80072727a20 */ /* 0x000fe40000410000 */
[----:B------:R-:W-:Y:S01]  /*3bf0*/  FMUL.FTZ R115, R115, c[0x0][0x320] ;  /* 0x0000c80073737a20 */ /* 0x000fe20000410000 */
[----:B------:R-:W-:Y:S01]  /*3c00*/  HMMA.16816.F32.BF16 R40, R104, R8, R40 ;  /* 0x000000086828723c */ /* 0x000fe20000041828 */
[----:B------:R-:W-:Y:S01]  /*3c10*/  FMUL.FTZ R108, R108, c[0x0][0x320] ;  /* 0x0000c8006c6c7a20 */ /* 0x000fe20000410000 */
[----:B------:R-:W1:Y:S01]  /*3c20*/  MUFU.TANH R57, R57 ;  /* 0x0000003900397308 */ /* 0x000e620000002400 */
[----:B------:R-:W-:-:S02]  /*3c30*/  FMUL.FTZ R109, R109, c[0x0][0x320] ;  /* 0x0000c8006d6d7a20 */ /* 0x000fc40000410000 */
[----:B------:R-:W-:Y:S02]  /*3c40*/  FMUL.FTZ R110, R110, c[0x0][0x320] ;  /* 0x0000c8006e6e7a20 */ /* 0x000fe40000410000 */
[----:B------:R-:W-:Y:S02]  /*3c50*/  FMUL.FTZ R111, R111, c[0x0][0x320] ;  /* 0x0000c8006f6f7a20 */ /* 0x000fe40000410000 */
[----:B------:R-:W-:Y:S01]  /*3c60*/  FMUL.FTZ R60, R60, c[0x0][0x320] ;  /* 0x0000c8003c3c7a20 */ /* 0x000fe20000410000 */
[----:B------:R-:W1:Y:S01]  /*3c70*/  MUFU.TANH R84, R84 ;  /* 0x0000005400547308 */ /* 0x000e620000002400 */
[----:B------:R-:W-:Y:S02]  /*3c80*/  FMUL.FTZ R61, R61, c[0x0][0x320] ;  /* 0x0000c8003d3d7a20 */ /* 0x000fe40000410000 */
[----:B------:R-:W-:Y:S02]  /*3c90*/  FMUL.FTZ R62, R62, c[0x0][0x320] ;  /* 0x0000c8003e3e7a20 */ /* 0x000fe40000410000 */
[----:B------:R-:W-:-:S02]  /*3ca0*/  FMUL.FTZ R63, R63, c[0x0][0x320] ;  /* 0x0000c8003f3f7a20 */ /* 0x000fc40000410000 */
[----:B------:R-:W-:Y:S01]  /*3cb0*/  FMUL.FTZ R52, R52, c[0x0][0x320] ;  /* 0x0000c80034347a20 */ /* 0x000fe20000410000 */
[----:B------:R-:W1:Y:S01]  /*3cc0*/  MUFU.TANH R85, R85 ;  /* 0x0000005500557308 */ /* 0x000e620000002400 */
[----:B------:R-:W-:Y:S02]  /*3cd0*/  FMUL.FTZ R53, R53, c[0x0][0x320] ;  /* 0x0000c80035357a20 */ /* 0x000fe40000410000 */
[----:B------:R-:W-:Y:S02]  /*3ce0*/  FMUL.FTZ R54, R54, c[0x0][0x320] ;  /* 0x0000c80036367a20 */ /* 0x000fe40000410000 */
[----:B------:R-:W-:Y:S02]  /*3cf0*/  FMUL.FTZ R55, R55, c[0x0][0x320] ;  /* 0x0000c80037377a20 */ /* 0x000fe40000410000 */
[----:B------:R-:W-:Y:S01]  /*3d00*/  FMUL.FTZ R40, R40, c[0x0][0x320] ;  /* 0x0000c80028287a20 */ /* 0x000fe20000410000 */
[----:B------:R1:W1:Y:S01]  /*3d10*/  MUFU.TANH R198, R108 ;  /* 0x0000006c00c67308 */ /* 0x0002620000002400 */
[----:B------:R-:W-:-:S02]  /*3d20*/  FMUL.FTZ R41, R41, c[0x0][0x320] ;  /* 0x0000c80029297a20 */ /* 0x000fc40000410000 */
[----:B------:R-:W-:Y:S02]  /*3d30*/  FMUL.FTZ R42, R42, c[0x0][0x320] ;  /* 0x0000c8002a2a7a20 */ /* 0x000fe40000410000 */
[----:B------:R-:W-:Y:S02]  /*3d40*/  FMUL.FTZ R43, R43, c[0x0][0x320] ;  /* 0x0000c8002b2b7a20 */ /* 0x000fe40000410000 */
[----:B------:R-:W-:Y:S01]  /*3d50*/  FMUL.FTZ R93, R93, c[0x0][0x320] ;  /* 0x0000c8005d5d7a20 */ /* 0x000fe20000410000 */
        /* <DEDUP_REMOVED lines=22> */
[----:B------:R-:W1:Y:S01]  /*3ec0*/  MUFU.TANH R24, R24 ;  /* 0x0000001800187308 */ /* 0x000e620000002400 */
[----:B------:R-:W-:Y:S06]  /*3ed0*/  BAR.SYNC.DEFER_BLOCKING 0x0 ;  /* 0x0000000000007b1d */ /* 0x000fec0000010000 */
[----:B------:R-:W-:Y:S05]  /*3ee0*/  @!P0 BRA `(.L_x_1542) ;  /* 0x0000060000008947 */ /* 0x000fea0003800000 */
[----:B--234-:R-:W-:Y:S01]  /*3ef0*/  IMAD.U32 R7, RZ, RZ, UR6 ;  /* 0x00000006ff077e24 */ /* 0x01cfe2000f8e00ff */
[----:B------:R-:W-:Y:S01]  /*3f00*/  ISETP.NE.AND P6, PT, R252, 0x1, PT ;  /* 0x00000001fc00780c */ /* 0x000fe20003fc5270 */
[----:B------:R-:W-:-:S03]  /*3f10*/  IMAD.MOV.U32 R12, RZ, RZ, RZ ;  /* 0x000000ffff0c7224 */ /* 0x000fc600078e00ff */
[----:B------:R-:W-:-:S04]  /*3f20*/  IADD3 R7, R120, UR9, R7 ;  /* 0x0000000978077c10 */ /* 0x000fc8000fffe007 */
[----:B------:R-:W-:-:S05]  /*3f30*/  IADD3 R7, R7, -0x60, RZ ;  /* 0xffffffa007077810 */ /* 0x000fca0007ffe0ff */
[----:B------:R-:W-:-:S04]  /*3f40*/  @P6 IMAD.HI.U32 R9, R7, c[0x0][0x2bc], RZ ;  /* 0x0000af0007096a27 */ /* 0x000fc800078e00ff */
[----:B------:R-:W-:Y:S01]  /*3f50*/  IMAD.MOV.U32 R8, RZ, RZ, R7 ;  /* 0x000000ffff087224 */ /* 0x000fe200078e0007 */
[----:B------:R-:W-:-:S04]  /*3f60*/  @P6 SHF.R.U32.HI R8, RZ, c[0x0][0x2c0], R9 ;  /* 0x0000b000ff086a19 */ /* 0x000fc80000011609 */
[----:B------:R-:W-:-:S04]  /*3f70*/  @!P5 IADD3 R11, P0, R8, UR16, RZ ;  /* 0x00000010080bdc10 */ /* 0x000fc8000ff1e0ff */
[----:B------:R-:W-:Y:S02]  /*3f80*/  @!P5 LEA.HI.X.SX32 R9, R8, UR15, 0x1, P0 ;  /* 0x0000000f0809dc11 */ /* 0x000fe400080f0eff */
[----:B------:R-:W-:-:S04]  /*3f90*/  @!P5 LEA R10, P0, R11, c[0x0][0x2a0], 0x2 ;  /* 0x0000a8000b0ada11 */ /* 0x000fc800078010ff */
[----:B------:R-:W-:-:S05]  /*3fa0*/  @!P5 LEA.HI.X R11, R11, c[0x0][0x2a4], R9, 0x2, P0 ;  /* 0x0000a9000b0bda11 */ /* 0x000fca00000f1409 */
[----:B------:R2:W3:Y:S01]  /*3fb0*/  @!P5 LDG.E R12, [R10.64] ;  /* 0x0000000c0a0cd981 */ /* 0x0004e2000c1e1900 */
[----:B------:R-:W-:Y:S01]  /*3fc0*/  IMAD.MOV R8, RZ, RZ, -R8 ;  /* 0x000000ffff087224 */ /* 0x000fe200078e0a08 */
[----:B------:R-:W-:Y:S01]  /*3fd0*/  SEL R15, RZ, 0x10, P4 ;  /* 0x00000010ff0f7807 */ /* 0x000fe20002000000 */
[C---:B------:R-:W-:Y:S01]  /*3fe0*/  IMAD.SHL.U32 R16, R33.reuse, 0x2, RZ ;  /* 0x0000000221107824 */ /* 0x040fe200078e00ff */
[----:B------:R-:W-:Y:S01]  /*3ff0*/  SHF.L.U64.HI R17, R33, 0x1, R35 ;  /* 0x0000000121117819 */ /* 0x000fe20000010223 */
[----:B------:R-:W-:Y:S01]  /*4000*/  IMAD R13, R8, c[0x0][0x2b8], R7 ;  /* 0x0000ae00080d7a24 */ /* 0x000fe200078e0207 */
[----:B-1----:R-:W-:Y:S02]  /*4010*/  IADD3 R40, -R15, 0x10, RZ ;  /* 0x000000100f287810 */ /* 0x002fe40007ffe1ff */
[----:B------:R-:W-:Y:S01]  /*4020*/  SEL R22, RZ, 0x10, P1 ;  /* 0x00000010ff167807 */ /* 0x000fe20000800000 */
[----:B------:R-:W-:Y:S01]  /*4030*/  IMAD.WIDE.U32 R8, R13, c[0x0][0x1e0], RZ ;  /* 0x000078000d087a25 */ /* 0x000fe200078e00ff */
[----:B------:R-:W-:Y:S01]  /*4040*/  SHF.R.S32.HI R7, RZ, 0x1f, R13 ;  /* 0x0000001fff077819 */ /* 0x000fe2000001140d */
[----:B------:R1:W-:Y:S01]  /*4050*/  STL [R1+0x4], R13 ;  /* 0x0000040d01007387 */ /* 0x0003e20000100800 */
[----:B------:R-:W-:-:S02]  /*4060*/  LOP3.LUT R40, R40, 0xf, RZ, 0xc0, !PT ;  /* 0x0000000f28287812 */ /* 0x000fc400078ec0ff */
[----:B------:R-:W-:Y:S01]  /*4070*/  SHF.L.U64.HI R14, R31, 0x1, R34 ;  /* 0x000000011f0e7819 */ /* 0x000fe20000010222 */
[----:B------:R-:W-:Y:S01]  /*4080*/  IMAD R7, R7, c[0x0][0x1e0], RZ ;  /* 0x0000780007077a24 */ /* 0x000fe200078e02ff */
[----:B------:R-:W-:-:S03]  /*4090*/  IADD3 R26, -R22, 0x10, RZ ;  /* 0x00000010161a7810 */ /* 0x000fc60007ffe1ff */
[----:B------:R-:W-:Y:S01]  /*40a0*/  IMAD R7, R13, c[0x0][0x1e4], R7 ;  /* 0x000079000d077a24 */ /* 0x000fe200078e0207 */
[----:B------:R-:W-:-:S03]  /*40b0*/  LOP3.LUT R26, R26, 0xf, RZ, 0xc0, !PT ;  /* 0x0000000f1a1a7812 */ /* 0x000fc600078ec0ff */
[----:B------:R-:W-:Y:S02]  /*40c0*/  IMAD.IADD R9, R9, 0x1, R7 ;  /* 0x0000000109097824 */ /* 0x000fe400078e0207 */
[C---:B--2---:R-:W-:Y:S01]  /*40d0*/  IMAD.SHL.U32 R10, R29.reuse, 0x2, RZ ;  /* 0x000000021d0a7824 */ /* 0x044fe200078e00ff */
[----:B------:R-:W-:Y:S01]  /*40e0*/  SHF.L.U64.HI R11, R29, 0x1, R32 ;  /* 0x000000011d0b7819 */ /* 0x000fe20000010220 */
[----:B-1----:R-:W-:Y:S01]  /*40f0*/  IMAD.SHL.U32 R13, R31, 0x2, RZ ;  /* 0x000000021f0d7824 */ /* 0x002fe200078e00ff */
[----:B---3--:R-:W-:Y:S01]  /*4100*/  SHF.R.S32.HI R7, RZ, 0x1f, R12 ;  /* 0x0000001fff077819 */ /* 0x008fe2000001140c */
[----:B------:R-:W-:Y:S01]  /*4110*/  IMAD.WIDE.U32 R8, R12, c[0x0][0x1f0], R8 ;  /* 0x00007c000c087a25 */ /* 0x000fe200078e0008 */
[----:B------:R1:W-:Y:S03]  /*4120*/  STL [R1], R12 ;  /* 0x0000000c01007387 */ /* 0x0003e60000100800 */
[----:B------:R-:W-:Y:S01]  /*4130*/  IMAD R7, R7, c[0x0][0x1f0], RZ ;  /* 0x00007c0007077a24 */ /* 0x000fe200078e02ff */
[----:B------:R-:W-:-:S02]  /*4140*/  IADD3 R18, P0, R8, UR20, RZ ;  /* 0x0000001408127c10 */ /* 0x000fc4000ff1e0ff */
[----:B------:R-:W-:Y:S01]  /*4150*/  SHF.L.U64.HI R8, R28, 0x1, R30 ;  /* 0x000000011c087819 */ /* 0x000fe2000001021e */
[----:B------:R-:W-:-:S05]  /*4160*/  IMAD R7, R12, c[0x0][0x1f4], R7 ;  /* 0x00007d000c077a24 */ /* 0x000fca00078e0207 */
[----:B------:R-:W-:Y:S02]  /*4170*/  IADD3.X R7, R9, UR18, R7, P0, !PT ;  /* 0x0000001209077c10 */ /* 0x000fe400087fe407 */
[C---:B------:R-:W-:Y:S02]  /*4180*/  LEA R19, P0, R18.reuse, c[0x0][0x1c8], 0x1 ;  /* 0x0000720012137a11 */ /* 0x040fe400078008ff */
[----:B------:R-:W-:Y:S02]  /*4190*/  SEL R9, RZ, 0x10, P2 ;  /* 0x00000010ff097807 */ /* 0x000fe40001000000 */
[----:B------:R-:W-:Y:S01]  /*41a0*/  LEA.HI.X R18, R18, c[0x0][0x1cc], R7, 0x1, P0 ;  /* 0x0000730012127a11 */ /* 0x000fe200000f0c07 */
[----:B------:R-:W2:Y:S01]  /*41b0*/  SHFL.IDX PT, R27, R19, 0x2, 0x181f ;  /* 0x00581f00131b7f89 */ /* 0x000ea200000e0000 */
[----:B------:R-:W-:Y:S01]  /*41c0*/  IADD3 R36, -R9, 0x10, RZ ;  /* 0x0000001009247810 */ /* 0x000fe20007ffe1ff */
[----:B------:R-:W-:Y:S02]  /*41d0*/  IMAD.SHL.U32 R7, R28, 0x2, RZ ;  /* 0x000000021c077824 */ /* 0x000fe400078e00ff */
[----:B------:R-:W3:Y:S01]  /*41e0*/  SHFL.IDX PT, R20, R18, 0x2, 0x181f ;  /* 0x00581f0012147f89 */ /* 0x000ee200000e0000 */
[----:B------:R-:W-:-:S02]  /*41f0*/  LOP3.LUT R36, R36, 0xf, RZ, 0xc0, !PT ;  /* 0x0000000f24247812 */ /* 0x000fc400078ec0ff */
[----:B-1----:R-:W-:Y:S01]  /*4200*/  SEL R12, RZ, 0x10, P3 ;  /* 0x00000010ff0c7807 */ /* 0x002fe20001800000 */
[----:B------:R-:W-:Y:S03]  /*4210*/  SHFL.IDX PT, R21, R18, RZ, 0x181f ;  /* 0x00181fff12157589 */ /* 0x000fe600000e0000 */
[----:B------:R-:W-:Y:S01]  /*4220*/  IADD3 R38, -R12, 0x10, RZ ;  /* 0x000000100c267810 */ /* 0x000fe20007ffe1ff */
[----:B------:R-:W-:Y:S03]  /*4230*/  SHFL.IDX PT, R18, R18, 0x1, 0x181f ;  /* 0x00381f0012127f89 */ /* 0x000fe600000e0000 */
[----:B------:R-:W-:Y:S02]  /*4240*/  LOP3.LUT R38, R38, 0xf, RZ, 0xc0, !PT ;  /* 0x0000000f26267812 */ /* 0x000fe400078ec0ff */
[----:B--2---:R-:W-:-:S04]  /*4250*/  IADD3 R40, P6, P0, R40, R27, R16 ;  /* 0x0000001b28287210 */ /* 0x004fc800078de010 */
[----:B---3--:R-:W-:Y:S02]  /*4260*/  IADD3.X R41, RZ, R20, R17, P6, P0 ;  /* 0x00000014ff297210 */ /* 0x008fe400037e0411 */
[----:B------:R-:W-:-:S04]  /*4270*/  IADD3 R38, P6, P0, R38, R27, R13 ;  /* 0x0000001b26267210 */ /* 0x000fc800078de00d */
[----:B------:R-:W-:Y:S02]  /*4280*/  IADD3.X R39, RZ, R20, R14, P6, P0 ;  /* 0x00000014ff277210 */ /* 0x000fe400037e040e */
[----:B------:R-:W-:-:S04]  /*4290*/  IADD3 R36, P6, P0, R36, R27, R10 ;  /* 0x0000001b24247210 */ /* 0x000fc800078de00a */
[----:B------:R-:W-:Y:S02]  /*42a0*/  IADD3.X R37, RZ, R20, R11, P6, P0 ;  /* 0x00000014ff257210 */ /* 0x000fe400037e040b */
[----:B------:R-:W-:-:S04]  /*42b0*/  IADD3 R26, P6, P0, R26, R27, R7 ;  /* 0x0000001b1a1a7210 */ /* 0x000fc800078de007 */
[----:B------:R-:W-:Y:S02]  /*42c0*/  IADD3.X R27, RZ, R20, R8, P6, P0 ;  /* 0x00000014ff1b7210 */ /* 0x000fe400037e0408 */
[----:B------:R-:W1:Y:S04]  /*42d0*/  SHFL.IDX PT, R20, R19, RZ, 0x181f ;  /* 0x00181fff13147589 */ /* 0x000e6800000e0000 */
[----:B------:R-:W2:Y:S01]  /*42e0*/  SHFL.IDX PT, R19, R19, 0x1, 0x181f ;  /* 0x00381f0013137f89 */ /* 0x000ea200000e0000 */
[----:B-1----:R-:W-:-:S05]  /*42f0*/  IADD3 R46, P0, R20, R16, RZ ;  /* 0x00000010142e7210 */ /* 0x002fca0007f1e0ff */
[----:B------:R-:W-:Y:S01]  /*4300*/  IMAD.X R47, R21, 0x1, R17, P0 ;  /* 0x00000001152f7824 */ /* 0x000fe200000e0611 */
        /* <DEDUP_REMOVED lines=9> */
[----:B--2---:R-:W-:-:S04]  /*43a0*/  IADD3 R16, P0, R19, R16, RZ ;  /* 0x0000001013107210 */ /* 0x004fc80007f1e0ff */
        /* <DEDUP_REMOVED lines=20> */
.L_x_1542:
[----:B--234-:R-:W-:Y:S01]  /*44f0*/  LOP3.LUT R7, R6, 0xffffffe0, RZ, 0xc0, !PT ;  /* 0xffffffe006077812 */ /* 0x01cfe200078ec0ff */
[----:B------:R-:W-:Y:S01]  /*4500*/  IMAD.SHL.U32 R247, R5, 0x2, RZ ;  /* 0x0000000205f77824 */ /* 0x000fe200078e00ff */
[----:B------:R-:W-:Y:S01]  /*4510*/  UIADD3 UR6, UR7, -0x2, URZ ;  /* 0xfffffffe07067890 */ /* 0x000fe2000fffe03f */
[----:B------:R-:W0:Y:S02]  /*4520*/  LDGDEPBAR ;  /* 0x00000000000079af */ /* 0x000e240000000000 */
[----:B------:R-:W-:Y:S01]  /*4530*/  IMAD.IADD R7, R2, 0x1, -R7 ;  /* 0x0000000102077824 */ /* 0x000fe200078e0a07 */
[----:B------:R-:W-:Y:S01]  /*4540*/  UISETP.GE.AND UP0, UPT, UR6, UR8, UPT ;  /* 0x000000080600728c */ /* 0x000fe2000bf06270 */
[----:B------:R-:W-:Y:S01]  /*4550*/  IMAD.U32 R2, RZ, RZ, UR10 ;  /* 0x0000000aff027e24 */ /* 0x000fe2000f8e00ff */
[----:B------:R-:W-:Y:S01]  /*4560*/  LDSM.16.MT88.4 R172, [R247+0x100] ;  /* 0x00010000f7ac783b */ /* 0x000fe20000004200 */
[----:B------:R-:W-:Y:S01]  /*4570*/  IMAD R242, R4, 0x2, R247 ;  /* 0x0000000204f27824 */ /* 0x000fe200078e02f7 */
[----:B------:R-:W-:Y:S01]  /*4580*/  SHF.R.S32.HI R6, RZ, 0x1f, R7 ;  /* 0x0000001fff067819 */ /* 0x000fe20000011407 */
[C---:B------:R-:W-:Y:S01]  /*4590*/  IMAD R241, R3.reuse, 0x2, R247 ;  /* 0x0000000203f17824 */ /* 0x040fe200078e02f7 */
[----:B------:R-:W-:Y:S01]  /*45a0*/  LDSM.16.MT88.4 R12, [R247+0x900] ;  /* 0x00090000f70c783b */ /* 0x000fe20000004200 */
[----:B------:R-:W-:Y:S01]  /*45b0*/  IMAD R240, R3, 0x2, R242 ;  /* 0x0000000203f07824 */ /* 0x000fe200078e02f2 */
[----:B------:R-:W-:-:S02]  /*45c0*/  LEA.HI R6, R6, R7, RZ, 0x2 ;  /* 0x0000000706067211 */ /* 0x000fc400078f10ff */
[----:B------:R-:W-:Y:S02]  /*45d0*/  LDSM.16.MT88.4 R164, [R242+0x100] ;  /* 0x00010000f2a4783b */ /* 0x000fe40000004200 */
[----:B------:R-:W-:Y:S02]  /*45e0*/  LOP3.LUT R6, R6, 0x7ffffffc, RZ, 0xc0, !PT ;  /* 0x7ffffffc06067812 */ /* 0x000fe400078ec0ff */
[----:B------:R-:W-:Y:S03]  /*45f0*/  LDSM.16.MT88.4 R132, [R242+0x3100] ;  /* 0x00310000f284783b */ /* 0x000fe60000004200 */
[----:B------:R-:W-:Y:S01]  /*4600*/  IMAD.IADD R6, R7, 0x1, -R6 ;  /* 0x0000000107067824 */ /* 0x000fe200078e0a06 */
[----:B------:R-:W-:Y:S03]  /*4610*/  LDSM.16.MT88.4 R148, [R240+0x100] ;  /* 0x00010000f094783b */ /* 0x000fe60000004200 */
[----:B------:R-:W-:Y:S01]  /*4620*/  IMAD R2, R6, -0x2, R2 ;  /* 0xfffffffe06027824 */ /* 0x000fe200078e0202 */
[----:B------:R-:W-:Y:S04]  /*4630*/  LDSM.16.MT88.4 R140, [R247+0x3100] ;  /* 0x00310000f78c783b */ /* 0x000fe80000004200 */
[----:B------:R-:W-:Y:S01]  /*4640*/  ISETP.GT.AND P0, PT, R2, RZ, PT ;  /* 0x000000ff0200720c */ /* 0x000fe20003f04270 */
[----:B------:R-:W-:Y:S03]  /*4650*/  LDSM.16.MT88.4 R88, [R241+0x6100] ;  /* 0x00610000f158783b */ /* 0x000fe60000004200 */
[----:B------:R-:W-:Y:S01]  /*4660*/  FSEL R65, R65, -INF , P0 ;  /* 0xff80000041417808 */ /* 0x000fe20000000000 */
[----:B------:R-:W-:Y:S01]  /*4670*/  LDSM.16.MT88.4 R156, [R241+0x100] ;  /* 0x00010000f19c783b */ /* 0x000fe20000004200 */
[----:B------:R-:W-:-:S02]  /*4680*/  FSEL R0, R0, -INF , P0 ;  /* 0xff80000000007808 */ /* 0x000fc40000000000 */
[----:B------:R-:W-:Y:S01]  /*4690*/  ISETP.GT.AND P0, PT, R2, 0x1, PT ;  /* 0x000000010200780c */ /* 0x000fe20003f04270 */
[----:B-1----:R-:W-:Y:S03]  /*46a0*/  LDSM.16.MT88.4 R20, [R240+0x900] ;  /* 0x00090000f014783b */ /* 0x002fe60000004200 */
[----:B------:R-:W-:Y:S01]  /*46b0*/  FSEL R66, R66, -INF , P0 ;  /* 0xff80000042427808 */ /* 0x000fe20000000000 */
[----:B------:R-:W-:Y:S01]  /*46c0*/  LDSM.16.MT88.4 R16, [R247+0x3900] ;  /* 0x00390000f710783b */ /* 0x000fe20000004200 */
[----:B------:R-:W-:Y:S02]  /*46d0*/  FSEL R64, R64, -INF , P0 ;  /* 0xff80000040407808 */ /* 0x000fe40000000000 */
[----:B------:R-:W-:Y:S01]  /*46e0*/  ISETP.GT.AND P0, PT, R2, 0x8, PT ;  /* 0x000000080200780c */ /* 0x000fe20003f04270 */
[----:B------:R-:W-:Y:S01]  /*46f0*/  LDSM.16.MT88.4 R68, [R240+0x3900] ;  /* 0x00390000f044783b */ /* 0x000fe20000004200 */
[----:B------:R-:W-:-:S02]  /*4700*/  FMNMX.FTZ R6, R0, R64, !PT ;  /* 0x0000004000067209 */ /* 0x000fc40007810000 */
[----:B------:R-:W-:Y:S01]  /*4710*/  FSEL R57, R57, -INF , P0 ;  /* 0xff80000039397808 */ /* 0x000fe20000000000 */
[----:B------:R-:W-:Y:S01]  /*4720*/  LDSM.16.MT88.4 R36, [R241+0x900] ;  /* 0x00090000f124783b */ /* 0x000fe20000004200 */
[----:B------:R-:W-:Y:S02]  /*4730*/  FSEL R67, R67, -INF , P0 ;  /* 0xff80000043437808 */ /* 0x000fe40000000000 */
[----:B------:R-:W-:Y:S01]  /*4740*/  ISETP.GT.AND P0, PT, R2, 0x9, PT ;  /* 0x000000090200780c */ /* 0x000fe20003f04270 */
[----:B------:R-:W-:Y:S01]  /*4750*/  LDSM.16.MT88.4 R72, [R247+0x6100] ;  /* 0x00610000f748783b */ /* 0x000fe20000004200 */
[----:B------:R-:W-:Y:S02]  /*4760*/  FMNMX.FTZ R6, R67, R6, !PT ;  /* 0x0000000643067209 */ /* 0x000fe40007810000 */
[----:B------:R-:W-:Y:S01]  /*4770*/  FSEL R84, R84, -INF , P0 ;  /* 0xff80000054547808 */ /* 0x000fe20000000000 */
[----:B------:R-:W-:Y:S01]  /*4780*/  LDSM.16.MT88.4 R96, [R240+0x6100] ;  /* 0x00610000f060783b */ /* 0x000fe20000004200 */
[----:B------:R-:W-:-:S02]  /*4790*/  FSEL R56, R56, -INF , P0 ;  /* 0xff80000038387808 */ /* 0x000fc40000000000 */
[----:B------:R-:W-:Y:S01]  /*47a0*/  ISETP.GT.AND P0, PT, R2, 0x10, PT ;  /* 0x000000100200780c */ /* 0x000fe20003f04270 */
[----:B------:R-:W-:Y:S01]  /*47b0*/  LDSM.16.MT88.4 R120, [R241+0x9100] ;  /* 0x00910000f178783b */ /* 0x000fe20000004200 */
[----:B------:R-:W-:Y:S02]  /*47c0*/  FMNMX.FTZ R6, R56, R6, !PT ;  /* 0x0000000638067209 */ /* 0x000fe40007810000 */
[----:B------:R-:W-:Y:S01]  /*47d0*/  FSEL R59, R59, -INF , P0 ;  /* 0xff8000003b3b7808 */ /* 0x000fe20000000000 */
[----:B------:R-:W-:Y:S01]  /*47e0*/  LDSM.16.MT88.4 R104, [R247+0x9100] ;  /* 0x00910000f768783b */ /* 0x000fe20000004200 */
        /* <DEDUP_REMOVED lines=48> */
[----:B------:R-:W-:Y:S02]  /*4af0*/  FMNMX.FTZ R6, R196, R6, !PT ;  /* 0x00000006c4067209 */ /* 0x000fe40007810000 */
[----:B------:R-:W-:Y:S02]  /*4b00*/  FSEL R208, R208, -INF , P0 ;  /* 0xff800000d0d07808 */ /* 0x000fe40000000000 */
[----:B------:R-:W-:Y:S02]  /*4b10*/  FSEL R207, R207, -INF , P0 ;  /* 0xff800000cfcf7808 */ /* 0x000fe40000000000 */
[----:B------:R-:W-:-:S02]  /*4b20*/  ISETP.GT.AND P0, PT, R2, 0x41, PT ;  /* 0x000000410200780c */ /* 0x000fc40003f04270 */
[----:B------:R-:W-:Y:S02]  /*4b30*/  FMNMX.FTZ R7, R59, R7, !PT ;  /* 0x000000073b077209 */ /* 0x000fe40007810000 */
[----:B------:R-:W-:Y:S02]  /*4b40*/  FMNMX.FTZ R6, R195, R6, !PT ;  /* 0x00000006c3067209 */ /* 0x000fe40007810000 */
[----:B------:R-:W-:Y:S02]  /*4b50*/  FSEL R206, R206, -INF , P0 ;  /* 0xff800000cece7808 */ /* 0x000fe40000000000 */
[----:B------:R-:W-:Y:S02]  /*4b60*/  FSEL R205, R205, -INF , P0 ;  /* 0xff800000cdcd7808 */ /* 0x000fe40000000000 */
[----:B------:R-:W-:Y:S02]  /*4b70*/  ISETP.GT.AND P0, PT, R2, 0x48, PT ;  /* 0x000000480200780c */ /* 0x000fe40003f04270 */
[----:B------:R-:W-:-:S02]  /*4b80*/  FMNMX.FTZ R7, R81, R7, !PT ;  /* 0x0000000751077209 */ /* 0x000fc40007810000 */
[----:B------:R-:W-:Y:S02]  /*4b90*/  FMNMX.FTZ R6, R193, R6, !PT ;  /* 0x00000006c1067209 */ /* 0x000fe40007810000 */
[----:B------:R-:W-:Y:S02]  /*4ba0*/  FSEL R204, R204, -INF , P0 ;  /* 0xff800000cccc7808 */ /* 0x000fe40000000000 */
[----:B------:R-:W-:Y:S02]  /*4bb0*/  FSEL R203, R203, -INF , P0 ;  /* 0xff800000cbcb7808 */ /* 0x000fe40000000000 */
[----:B------:R-:W-:Y:S02]  /*4bc0*/  ISETP.GT.AND P0, PT, R2, 0x49, PT ;  /* 0x000000490200780c */ /* 0x000fe40003f04270 */
[----:B------:R-:W-:Y:S02]  /*4bd0*/  FMNMX.FTZ R7, R78, R7, !PT ;  /* 0x000000074e077209 */ /* 0x000fe40007810000 */
[----:B------:R-:W-:-:S02]  /*4be0*/  FMNMX.FTZ R6, R207, R6, !PT ;  /* 0x00000006cf067209 */ /* 0x000fc40007810000 */
[----:B------:R-:W-:Y:S02]  /*4bf0*/  FSEL R201, R201, -INF , P0 ;  /* 0xff800000c9c97808 */ /* 0x000fe40000000000 */
[----:B------:R-:W-:Y:S02]  /*4c00*/  FSEL R202, R202, -INF , P0 ;  /* 0xff800000caca7808 */ /* 0x000fe40000000000 */
[----:B------:R-:W-:Y:S02]  /*4c10*/  FMNMX.FTZ R7, R79, R7, !PT ;  /* 0x000000074f077209 */ /* 0x000fe40007810000 */
[----:B------:R-:W-:Y:S02]  /*4c20*/  FMNMX.FTZ R6, R205, R6, !PT ;  /* 0x00000006cd067209 */ /* 0x000fe40007810000 */
        /* <DEDUP_REMOVED lines=10> */
[----:B------:R-:W-:Y:S02]  /*4cd0*/  ISETP.GT.AND P0, PT, R2, 0x58, PT ;  /* 0x000000580200780c */ /* 0x000fe40003f04270 */
[----:B------:R-:W-:Y:S02]  /*4ce0*/  FMNMX.FTZ R7, R210, R7, !PT ;  /* 0x00000007d2077209 */ /* 0x000fe40007810000 */
[----:B------:R-:W-:Y:S02]  /*4cf0*/  FMNMX.FTZ R6, R191, R6, !PT ;  /* 0x00000006bf067209 */ /* 0x000fe40007810000 */
[----:B------:R-:W-:-:S02]  /*4d00*/  FSEL R25, R25, -INF , P0 ;  /* 0xff80000019197808 */ /* 0x000fc40000000000 */
[----:B------:R-:W-:Y:S02]  /*4d10*/  FSEL R189, R189, -INF , P0 ;  /* 0xff800000bdbd7808 */ /* 0x000fe40000000000 */
[----:B------:R-:W-:Y:S02]  /*4d20*/  ISETP.GT.AND P0, PT, R2, 0x59, PT ;  /* 0x000000590200780c */ /* 0x000fe40003f04270 */
[----:B------:R-:W-:Y:S02]  /*4d30*/  FMNMX.FTZ R7, R209, R7, !PT ;  /* 0x00000007d1077209 */ /* 0x000fe40007810000 */
[----:B------:R-:W-:Y:S02]  /*4d40*/  FMNMX.FTZ R6, R190, R6, !PT ;  /* 0x00000006be067209 */ /* 0x000fe40007810000 */
[----:B------:R-:W-:Y:S02]  /*4d50*/  FSEL R188, R188, -INF , P0 ;  /* 0xff800000bcbc7808 */ /* 0x000fe40000000000 */
[----:B------:R-:W-:-:S02]  /*4d60*/  FMNMX.FTZ R7, R197, R7, !PT ;  /* 0x00000007c5077209 */ /* 0x000fc40007810000 */
[----:B------:R-:W-:Y:S02]  /*4d70*/  FMNMX.FTZ R2, R189, R6, !PT ;  /* 0x00000006bd027209 */ /* 0x000fe40007810000 */
[----:B------:R-:W-:Y:S02]  /*4d80*/  FMNMX.FTZ R6, R194, R7, !PT ;  /* 0x00000007c2067209 */ /* 0x000fe40007810000 */
[----:B------:R-:W-:Y:S02]  /*4d90*/  FMNMX.FTZ R2, R188, R2, !PT ;  /* 0x00000002bc027209 */ /* 0x000fe40007810000 */
[----:B------:R-:W-:Y:S02]  /*4da0*/  FMNMX.FTZ R6, R200, R6, !PT ;  /* 0x00000006c8067209 */ /* 0x000fe40007810000 */
[----:B------:R-:W-:Y:S01]  /*4db0*/  FSEL R24, R24, -INF , P0 ;  /* 0xff80000018187808 */ /* 0x000fe20000000000 */
[----:B------:R-:W1:Y:S01]  /*4dc0*/  SHFL.BFLY PT, R7, R2, 0x2, 0x1f ;  /* 0x0c401f0002077f89 */ /* 0x000e6200000e0000 */
        /* <DEDUP_REMOVED lines=9> */
[----:B------:R-:W-:-:S04]  /*4e60*/  FMNMX.FTZ R6, R25, R6, !PT ;  /* 0x0000000619067209 */ /* 0x000fc80007810000 */
[----:B------:R-:W-:-:S05]  /*4e70*/  FMNMX.FTZ R6, R24, R6, !PT ;  /* 0x0000000618067209 */ /* 0x000fca0007810000 */
[----:B------:R-:W2:Y:S01]  /*4e80*/  SHFL.BFLY PT, R7, R6, 0x2, 0x1f ;  /* 0x0c401f0006077f89 */ /* 0x000ea200000e0000 */
[----:B-1----:R-:W-:-:S03]  /*4e90*/  FMNMX.FTZ R2, R2, R8, !PT ;  /* 0x0000000802027209 */ /* 0x002fc60007810000 */
[----:B------:R-:W-:Y:S01]  /*4ea0*/  LDSM.16.MT88.4 R8, [R242+0x900] ;  /* 0x00090000f208783b */ /* 0x000fe20000004200 */
[C---:B------:R-:W-:Y:S01]  /*4eb0*/  FSETP.NEU.FTZ.AND P0, PT, R2.reuse, -INF , PT ;  /* 0xff8000000200780b */ /* 0x040fe20003f1d000 */
[----:B------:R-:W-:-:S05]  /*4ec0*/  FMUL.FTZ R192, R2, c[0x0][0x2d0] ;  /* 0x0000b40002c07a20 */ /* 0x000fca0000410000 */
[----:B------:R-:W-:Y:S02]  /*4ed0*/  FSEL R192, R192, RZ, P0 ;  /* 0x000000ffc0c07208 */ /* 0x000fe40000000000 */
[----:B--2---:R-:W-:-:S03]  /*4ee0*/  FMNMX.FTZ R6, R6, R7, !PT ;  /* 0x0000000706067209 */ /* 0x004fc60007810000 */
[--C-:B------:R-:W-:Y:S02]  /*4ef0*/  FFMA.FTZ R185, R0, c[0x0][0x2d0], -R192.reuse ;  /* 0x0000b40000b97a23 */ /* 0x100fe400000108c0 */
[----:B------:R-:W1:Y:S01]  /*4f00*/  SHFL.BFLY PT, R0, R6, 0x1, 0x1f ;  /* 0x0c201f0006007f89 */ /* 0x000e6200000e0000 */
[--C-:B------:R-:W-:Y:S02]  /*4f10*/  FFMA.FTZ R27, R64, c[0x0][0x2d0], -R192.reuse ;  /* 0x0000b400401b7a23 */ /* 0x100fe400000108c0 */
[--C-:B------:R-:W-:Y:S01]  /*4f20*/  FFMA.FTZ R182, R67, c[0x0][0x2d0], -R192.reuse ;  /* 0x0000b40043b67a23 */ /* 0x100fe200000108c0 */
[----:B------:R-:W-:Y:S01]  /*4f30*/  MUFU.EX2 R185, R185 ;  /* 0x000000b900b97308 */ /* 0x000fe20000000800 */
[--C-:B------:R-:W-:Y:S02]  /*4f40*/  FFMA.FTZ R51, R56, c[0x0][0x2d0], -R192.reuse ;  /* 0x0000b40038337a23 */ /* 0x100fe400000108c0 */
[--C-:B------:R-:W-:Y:S02]  /*4f50*/  FFMA.FTZ R50, R80, c[0x0][0x2d0], -R192.reuse ;  /* 0x0000b40050327a23 */ /* 0x100fe400000108c0 */
[----:B------:R-:W-:-:S02]  /*4f60*/  FFMA.FTZ R46, R58, c[0x0][0x2d0], -R192 ;  /* 0x0000b4003a2e7a23 */ /* 0x000fc400000108c0 */
[--C-:B------:R-:W-:Y:S01]  /*4f70*/  FFMA.FTZ R45, R76, c[0x0][0x2d0], -R192.reuse ;  /* 0x0000b4004c2d7a23 */ /* 0x100fe200000108c0 */
[----:B------:R-:W2:Y:S01]  /*4f80*/  MUFU.EX2 R27, R27 ;  /* 0x0000001b001b7308 */ /* 0x000ea20000000800 */
[--C-:B------:R-:W-:Y:S02]  /*4f90*/  FFMA.FTZ R41, R77, c[0x0][0x2d0], -R192.reuse ;  /* 0x0000b4004d297a23 */ /* 0x100fe400000108c0 */
[--C-:B------:R-:W-:Y:S02]  /*4fa0*/  FFMA.FTZ R44, R44, c[0x0][0x2d0], -R192.reuse ;  /* 0x0000b4002c2c7a23 */ /* 0x100fe400000108c0 */
[--C-:B------:R-:W-:Y:S02]  /*4fb0*/  FFMA.FTZ R40, R40, c[0x0][0x2d0], -R192.reuse ;  /* 0x0000b40028287a23 */ /* 0x100fe400000108c0 */
[--C-:B------:R-:W-:Y:S01]  /*4fc0*/  FFMA.FTZ R198, R198, c[0x0][0x2d0], -R192.reuse ;  /* 0x0000b400c6c67a23 */ /* 0x100fe200000108c0 */
[----:B------:R-:W-:Y:S01]  /*4fd0*/  MUFU.EX2 R182, R182 ;  /* 0x000000b600b67308 */ /* 0x000fe20000000800 */
[----:B------:R-:W-:-:S02]  /*4fe0*/  FFMA.FTZ R196, R196, c[0x0][0x2d0], -R192 ;  /* 0x0000b400c4c47a23 */ /* 0x000fc400000108c0 */
[--C-:B------:R-:W-:Y:S01]  /*4ff0*/  FFMA.FTZ R195, R195, c[0x0][0x2d0], -R192.reuse ;  /* 0x0000b400c3c37a23 */ /* 0x100fe200000108c0 */
[----:B-1----:R-:W-:Y:S01]  /*5000*/  FMNMX.FTZ R0, R0, R6, !PT ;  /* 0x0000000600007209 */ /* 0x002fe20007810000 */
[--C-:B------:R-:W-:Y:S02]  /*5010*/  FFMA.FTZ R193, R193, c[0x0][0x2d0], -R192.reuse ;  /* 0x0000b400c1c17a23 */ /* 0x100fe400000108c0 */
[--C-:B------:R-:W-:Y:S01]  /*5020*/  FFMA.FTZ R207, R207, c[0x0][0x2d0], -R192.reuse ;  /* 0x0000b400cfcf7a23 */ /* 0x100fe200000108c0 */
[C---:B------:R-:W-:Y:S01]  /*5030*/  FSETP.NEU.FTZ.AND P0, PT, R0.reuse, -INF , PT ;  /* 0xff8000000000780b */ /* 0x040fe20003f1d000 */
[----:B------:R-:W-:Y:S01]  /*5040*/  FMUL.FTZ R26, R0, c[0x0][0x2d0] ;  /* 0x0000b400001a7a20 */ /* 0x000fe20000410000 */
[----:B------:R-:W1:Y:S01]  /*5050*/  MUFU.EX2 R51, R51 ;  /* 0x0000003300337308 */ /* 0x000e620000000800 */
[----:B--2---:R-:W-:Y:S01]  /*5060*/  F2FP.BF16.PACK_AB R128, R27, R185 ;  /* 0x000000b91b80723e */ /* 0x004fe200000010ff */
[--C-:B------:R-:W-:Y:S02]  /*5070*/  FFMA.FTZ R205, R205, c[0x0][0x2d0], -R192.reuse ;  /* 0x0000b400cdcd7a23 */ /* 0x100fe400000108c0 */
[----:B------:R-:W-:Y:S01]  /*5080*/  FSEL R26, R26, RZ, P0 ;  /* 0x000000ff1a1a7208 */ /* 0x000fe20000000000 */
[--C-:B------:R-:W-:Y:S01]  /*5090*/  FFMA.FTZ R203, R203, c[0x0][0x2d0], -R192.reuse ;  /* 0x0000b400cbcb7a23 */ /* 0x100fe200000108c0 */
[----:B------:R-:W-:Y:S01]  /*50a0*/  PLOP3.LUT P0, PT, PT, PT, UP0, 0x80, 0x0 ;  /* 0x000000000000781c */ /* 0x000fe20003f0f008 */
[----:B------:R-:W-:Y:S01]  /*50b0*/  FFMA.FTZ R202, R202, c[0x0][0x2d0], -R192 ;  /* 0x0000b400caca7a23 */ /* 0x000fe200000108c0 */
[----:B------:R-:W-:Y:S01]  /*50c0*/  MUFU.EX2 R50, R50 ;  /* 0x0000003200327308 */ /* 0x000fe20000000800 */
[----:B------:R-:W-:-:S02]  /*50d0*/  FFMA.FTZ R184, R65, c[0x0][0x2d0], -R26 ;  /* 0x0000b40041b87a23 */ /* 0x000fc4000001081a */
[--C-:B------:R-:W-:Y:S02]  /*50e0*/  FFMA.FTZ R183, R66, c[0x0][0x2d0], -R26.reuse ;  /* 0x0000b40042b77a23 */ /* 0x100fe4000001081a */
[--C-:B------:R-:W-:Y:S01]  /*50f0*/  FFMA.FTZ R181, R57, c[0x0][0x2d0], -R26.reuse ;  /* 0x0000b40039b57a23 */ /* 0x100fe2000001081a */
[----:B------:R-:W-:Y:S01]  /*5100*/  LDSM.16.MT88.4 R64, [R240+0x3100] ;  /* 0x00310000f040783b */ /* 0x000fe20000004200 */
[--C-:B------:R-:W-:Y:S01]  /*5110*/  FFMA.FTZ R180, R84, c[0x0][0x2d0], -R26.reuse ;  /* 0x0000b40054b47a23 */ /* 0x100fe2000001081a */
[----:B------:R-:W-:Y:S01]  /*5120*/  MUFU.EX2 R184, R184 ;  /* 0x000000b800b87308 */ /* 0x000fe20000000800 */
[----:B-1----:R-:W-:Y:S01]  /*5130*/  F2FP.BF16.PACK_AB R130, R51, R182 ;  /* 0x000000b63382723e */ /* 0x002fe200000010ff */
[--C-:B------:R-:W-:Y:S02]  /*5140*/  FFMA.FTZ R49, R59, c[0x0][0x2d0], -R26.reuse ;  /* 0x0000b4003b317a23 */ /* 0x100fe4000001081a */
[--C-:B------:R-:W-:Y:S01]  /*5150*/  FFMA.FTZ R48, R81, c[0x0][0x2d0], -R26.reuse ;  /* 0x0000b40051307a23 */ /* 0x100fe2000001081a */
[----:B------:R-:W1:Y:S01]  /*5160*/  LDSM.16.MT88.4 R56, [R241+0x3100] ;  /* 0x00310000f138783b */ /* 0x000e620000004200 */
[----:B------:R-:W-:-:S02]  /*5170*/  FFMA.FTZ R47, R78, c[0x0][0x2d0], -R26 ;  /* 0x0000b4004e2f7a23 */ /* 0x000fc4000001081a */
[----:B------:R-:W2:Y:S01]  /*5180*/  MUFU.EX2 R183, R183 ;  /* 0x000000b700b77308 */ /* 0x000ea20000000800 */
[--C-:B------:R-:W-:Y:S01]  /*5190*/  FFMA.FTZ R43, R79, c[0x0][0x2d0], -R26.reuse ;  /* 0x0000b4004f2b7a23 */ /* 0x100fe2000001081a */
[----:B------:R-:W-:Y:S01]  /*51a0*/  LDSM.16.MT88.4 R80, [R242+0x6100] ;  /* 0x00610000f250783b */ /* 0x000fe20000004200 */
[--C-:B------:R-:W-:Y:S02]  /*51b0*/  FFMA.FTZ R42, R42, c[0x0][0x2d0], -R26.reuse ;  /* 0x0000b4002a2a7a23 */ /* 0x100fe4000001081a */
[--C-:B------:R-:W-:Y:S02]  /*51c0*/  FFMA.FTZ R3, R209, c[0x0][0x2d0], -R26.reuse ;  /* 0x0000b400d1037a23 */ /* 0x100fe4000001081a */
[--C-:B------:R-:W-:Y:S01]  /*51d0*/  FFMA.FTZ R197, R197, c[0x0][0x2d0], -R26.reuse ;  /* 0x0000b400c5c57a23 */ /* 0x100fe2000001081a */
[----:B------:R-:W-:Y:S01]  /*51e0*/  MUFU.EX2 R181, R181 ;  /* 0x000000b500b57308 */ /* 0x000fe20000000800 */
[--C-:B------:R-:W-:Y:S02]  /*51f0*/  FFMA.FTZ R194, R194, c[0x0][0x2d0], -R26.reuse ;  /* 0x0000b400c2c27a23 */ /* 0x100fe4000001081a */
[----:B------:R-:W-:-:S02]  /*5200*/  FFMA.FTZ R200, R200, c[0x0][0x2d0], -R26 ;  /* 0x0000b400c8c87a23 */ /* 0x000fc4000001081a */
[--C-:B------:R-:W-:Y:S02]  /*5210*/  FFMA.FTZ R199, R199, c[0x0][0x2d0], -R26.reuse ;  /* 0x0000b400c7c77a23 */ /* 0x100fe4000001081a */
[--C-:B------:R-:W-:Y:S01]  /*5220*/  FFMA.FTZ R208, R208, c[0x0][0x2d0], -R26.reuse ;  /* 0x0000b400d0d07a23 */ /* 0x100fe2000001081a */
[----:B------:R-:W3:Y:S01]  /*5230*/  MUFU.EX2 R180, R180 ;  /* 0x000000b400b47308 */ /* 0x000ee20000000800 */
[----:B--2---:R-:W-:Y:S01]  /*5240*/  F2FP.BF16.PACK_AB R129, R183, R184 ;  /* 0x000000b8b781723e */ /* 0x004fe200000010ff */
[--C-:B------:R-:W-:Y:S02]  /*5250*/  FFMA.FTZ R206, R206, c[0x0][0x2d0], -R26.reuse ;  /* 0x0000b400cece7a23 */ /* 0x100fe4000001081a */
[--C-:B------:R-:W-:Y:S02]  /*5260*/  FFMA.FTZ R204, R204, c[0x0][0x2d0], -R26.reuse ;  /* 0x0000b400cccc7a23 */ /* 0x100fe4000001081a */
[----:B------:R-:W-:Y:S02]  /*5270*/  FFMA.FTZ R201, R201, c[0x0][0x2d0], -R26 ;  /* 0x0000b400c9c97a23 */ /* 0x000fe4000001081a */
[----:B------:R-:W2:Y:S01]  /*5280*/  MUFU.EX2 R46, R46 ;  /* 0x0000002e002e7308 */ /* 0x000ea20000000800 */
[----:B------:R-:W-:-:S02]  /*5290*/  FFMA.FTZ R191, R191, c[0x0][0x2d0], -R192 ;  /* 0x0000b400bfbf7a23 */ /* 0x000fc400000108c0 */
[--C-:B------:R-:W-:Y:S02]  /*52a0*/  FFMA.FTZ R190, R190, c[0x0][0x2d0], -R192.reuse ;  /* 0x0000b400bebe7a23 */ /* 0x100fe400000108c0 */
[--C-:B------:R-:W-:Y:S02]  /*52b0*/  FFMA.FTZ R189, R189, c[0x0][0x2d0], -R192.reuse ;  /* 0x0000b400bdbd7a23 */ /* 0x100fe400000108c0 */
[----:B------:R-:W-:Y:S01]  /*52c0*/  FFMA.FTZ R188, R188, c[0x0][0x2d0], -R192 ;  /* 0x0000b400bcbc7a23 */ /* 0x000fe200000108c0 */
[----:B---3--:R-:W-:Y:S01]  /*52d0*/  F2FP.BF16.PACK_AB R131, R180, R181 ;  /* 0x000000b5b483723e */ /* 0x008fe200000010ff */
[----:B------:R-:W-:Y:S01]  /*52e0*/  MUFU.EX2 R45, R45 ;  /* 0x0000002d002d7308 */ /* 0x000fe20000000800 */
[--C-:B------:R-:W-:Y:S02]  /*52f0*/  FFMA.FTZ R187, R187, c[0x0][0x2d0], -R26.reuse ;  /* 0x0000b400bbbb7a23 */ /* 0x100fe4000001081a */
[--C-:B------:R-:W-:Y:S02]  /*5300*/  FFMA.FTZ R186, R186, c[0x0][0x2d0], -R26.reuse ;  /* 0x0000b400baba7a23 */ /* 0x100fe4000001081a */
[----:B------:R-:W-:Y:S01]  /*5310*/  FFMA.FTZ R209, R24, c[0x0][0x2d0], -R26 ;  /* 0x0000b40018d17a23 */ /* 0x000fe2000001081a */
[----:B------:R-:W-:Y:S01]  /*5320*/  HMMA.16816.F32.BF16 R176, R128, R172, RZ ;  /* 0x000000ac80b0723c */ /* 0x000fe200000418ff */
[----:B--2---:R-:W-:Y:S01]  /*5330*/  F2FP.BF16.PACK_AB R4, R46, R50 ;  /* 0x000000322e04723e */ /* 0x004fe200000010ff */
[----:B------:R-:W2:Y:S01]  /*5340*/  MUFU.EX2 R41, R41 ;  /* 0x0000002900297308 */ /* 0x000ea20000000800 */
[----:B------:R-:W-:-:S02]  /*5350*/  FADD.FTZ R185, R185, R27 ;  /* 0x0000001bb9b97221 */ /* 0x000fc40000010000 */
[----:B------:R-:W-:Y:S02]  /*5360*/  FADD.FTZ R183, R184, R183 ;  /* 0x000000b7b8b77221 */ /* 0x000fe40000010000 */
[----:B------:R-:W-:Y:S01]  /*5370*/  FADD.FTZ R185, R182, R185 ;  /* 0x000000b9b6b97221 */ /* 0x000fe20000010000 */
[C---:B------:R-:W-:Y:S01]  /*5380*/  HMMA.16816.F32.BF16 R172, R128.reuse, R174, RZ ;  /* 0x000000ae80ac723c */ /* 0x040fe200000418ff */
[----:B------:R-:W-:Y:S01]  /*5390*/  FADD.FTZ R183, R181, R183 ;  /* 0x000000b7b5b77221 */ /* 0x000fe20000010000 */
[----:B------:R-:W3:Y:S01]  /*53a0*/  MUFU.EX2 R49, R49 ;  /* 0x0000003100317308 */ /* 0x000ee20000000800 */
[----:B------:R-:W-:Y:S02]  /*53b0*/  FADD.FTZ R185, R51, R185 ;  /* 0x000000b933b97221 */ /* 0x000fe40000010000 */
[----:B------:R-:W-:Y:S02]  /*53c0*/  FADD.FTZ R180, R180, R183 ;  /* 0x000000b7b4b47221 */ /* 0x000fe40000010000 */
[----:B------:R-:W-:Y:S01]  /*53d0*/  FADD.FTZ R50, R50, R185 ;  /* 0x000000b932327221 */ /* 0x000fe20000010000 */
[----:B------:R-:W-:Y:S02]  /*53e0*/  HMMA.16816.F32.BF16 R168, R128, R164, RZ ;  /* 0x000000a480a8723c */ /* 0x000fe400000418ff */
[----:B------:R-:W4:Y:S01]  /*53f0*/  MUFU.EX2 R48, R48 ;  /* 0x0000003000307308 */ /* 0x000f220000000800 */
[----:B--2---:R-:W-:Y:S01]  /*5400*/  F2FP.BF16.PACK_AB R6, R41, R45 ;  /* 0x0000002d2906723e */ /* 0x004fe200000010ff */
[----:B------:R-:W-:-:S04]  /*5410*/  FADD.FTZ R50, R46, R50 ;  /* 0x000000322e327221 */ /* 0x000fc80000010000 */
[----:B------:R-:W-:Y:S01]  /*5420*/  HMMA.16816.F32.BF16 R164, R128, R166, RZ ;  /* 0x000000a680a4723c */ /* 0x000fe200000418ff */
[----:B------:R-:W-:Y:S01]  /*5430*/  FADD.FTZ R45, R45, R50 ;  /* 0x000000322d2d7221 */ /* 0x000fe20000010000 */
[----:B------:R-:W-:Y:S01]  /*5440*/  MUFU.EX2 R47, R47 ;  /* 0x0000002f002f7308 */ /* 0x000fe20000000800 */
[----:B---3--:R-:W-:Y:S02]  /*5450*/  FADD.FTZ R180, R49, R180 ;  /* 0x000000b431b47221 */ /* 0x008fe40000010000 */
[----:B------:R-:W-:-:S03]  /*5460*/  FADD.FTZ R45, R41, R45 ;  /* 0x0000002d292d7221 */ /* 0x000fc60000010000 */
[----:B------:R-:W-:Y:S02]  /*5470*/  HMMA.16816.F32.BF16 R136, R128, R132, RZ ;  /* 0x000000848088723c */ /* 0x000fe400000418ff */
[----:B------:R-:W2:Y:S01]  /*5480*/  MUFU.EX2 R43, R43 ;  /* 0x0000002b002b7308 */ /* 0x000ea20000000800 */
[C---:B----4-:R-:W-:Y:S01]  /*5490*/  F2FP.BF16.PACK_AB R5, R48.reuse, R49 ;  /* 0x000000313005723e */ /* 0x050fe200000010ff */
[----:B------:R-:W-:-:S04]  /*54a0*/  FADD.FTZ R180, R48, R180 ;  /* 0x000000b430b47221 */ /* 0x000fc80000010000 */
[C---:B------:R-:W-:Y:S02]  /*54b0*/  HMMA.16816.F32.BF16 R132, R128.reuse, R134, RZ ;  /* 0x000000868084723c */ /* 0x040fe400000418ff */
[----:B------:R-:W-:Y:S06]  /*54c0*/  MUFU.EX2 R44, R44 ;  /* 0x0000002c002c7308 */ /* 0x000fec0000000800 */
[----:B------:R-:W-:Y:S01]  /*54d0*/  HMMA.16816.F32.BF16 R152, R128, R148, RZ ;  /* 0x000000948098723c */ /* 0x000fe200000418ff */
[----:B--2---:R-:W-:Y:S01]  /*54e0*/  F2FP.BF16.PACK_AB R7, R43, R47 ;  /* 0x0000002f2b07723e */ /* 0x004fe200000010ff */
[----:B------:R-:W2:Y:S01]  /*54f0*/  MUFU.EX2 R40, R40 ;  /* 0x0000002800287308 */ /* 0x000ea20000000800 */
[----:B------:R-:W-:-:S05]  /*5500*/  FADD.FTZ R47, R47, R180 ;  /* 0x000000b42f2f7221 */ /* 0x000fca0000010000 */
[----:B------:R-:W-:Y:S01]  /*5510*/  HMMA.16816.F32.BF16 R144, R128, R140, RZ ;  /* 0x0000008c8090723c */ /* 0x000fe200000418ff */
[----:B------:R-:W-:Y:S01]  /*5520*/  FADD.FTZ R47, R43, R47 ;  /* 0x0000002f2b2f7221 */ /* 0x000fe20000010000 */
[----:B------:R-:W-:Y:S06]  /*5530*/  MUFU.EX2 R42, R42 ;  /* 0x0000002a002a7308 */ /* 0x000fec0000000800 */
[C---:B------:R-:W-:Y:S02]  /*5540*/  HMMA.16816.F32.BF16 R176, R4.reuse, R12, R176 ;  /* 0x0000000c04b0723c */ /* 0x040fe400000418b0 */
[----:B------:R-:W-:Y:S06]  /*5550*/  MUFU.EX2 R3, R3 ;  /* 0x0000000300037308 */ /* 0x000fec0000000800 */
[C---:B------:R-:W-:Y:S01]  /*5560*/  HMMA.16816.F32.BF16 R172, R4.reuse, R14, R172 ;  /* 0x0000000e04ac723c */ /* 0x040fe200000418ac */
[----:B------:R-:W3:Y:S01]  /*5570*/  LDSM.16.MT88.4 R12, [R242+0x3900] ;  /* 0x00390000f20c783b */ /* 0x000ee20000004200 */
[----:B------:R-:W-:Y:S06]  /*5580*/  MUFU.EX2 R198, R198 ;  /* 0x000000c600c67308 */ /* 0x000fec0000000800 */
[C---:B------:R-:W-:Y:S02]  /*5590*/  HMMA.16816.F32.BF16 R168, R4.reuse, R8, R168 ;  /* 0x0000000804a8723c */ /* 0x040fe400000418a8 */
[----:B------:R-:W-:Y:S06]  /*55a0*/  MUFU.EX2 R196, R196 ;  /* 0x000000c400c47308 */ /* 0x000fec0000000800 */
[----:B------:R-:W-:Y:S01]  /*55b0*/  HMMA.16816.F32.BF16 R164, R4, R10, R164 ;  /* 0x0000000a04a4723c */ /* 0x000fe200000418a4 */
[----:B------:R-:W4:Y:S01]  /*55c0*/  LDSM.16.MT88.4 R8, [R241+0x3900] ;  /* 0x00390000f108783b */ /* 0x000f220000004200 */
[----:B------:R-:W-:Y:S06]  /*55d0*/  MUFU.EX2 R195, R195 ;  /* 0x000000c300c37308 */ /* 0x000fec0000000800 */
[C---:B-1----:R-:W-:Y:S02]  /*55e0*/  HMMA.16816.F32.BF16 R52, R128.reuse, R56, RZ ;  /* 0x000000388034723c */ /* 0x042fe400000418ff */
[----:B------:R-:W-:Y:S06]  /*55f0*/  MUFU.EX2 R193, R193 ;  /* 0x000000c100c17308 */ /* 0x000fec0000000800 */
[C---:B------:R-:W-:Y:S02]  /*5600*/  HMMA.16816.F32.BF16 R148, R128.reuse, R150, RZ ;  /* 0x000000968094723c */ /* 0x040fe400000418ff */
[----:B------:R-:W-:Y:S06]  /*5610*/  MUFU.EX2 R197, R197 ;  /* 0x000000c500c57308 */ /* 0x000fec0000000800 */
[----:B------:R-:W-:Y:S02]  /*5620*/  HMMA.16816.F32.BF16 R140, R128, R142, RZ ;  /* 0x0000008e808c723c */ /* 0x000fe400000418ff */
[----:B------:R-:W-:Y:S06]  /*5630*/  MUFU.EX2 R194, R194 ;  /* 0x000000c200c27308 */ /* 0x000fec0000000800 */
[C---:B---3--:R-:W-:Y:S02]  /*5640*/  HMMA.16816.F32.BF16 R136, R4.reuse, R12, R136 ;  /* 0x0000000c0488723c */ /* 0x048fe40000041888 */
[----:B------:R-:W-:Y:S06]  /*5650*/  MUFU.EX2 R200, R200 ;  /* 0x000000c800c87308 */ /* 0x000fec0000000800 */
[----:B------:R-:W-:Y:S01]  /*5660*/  HMMA.16816.F32.BF16 R132, R4, R14, R132 ;  /* 0x0000000e0484723c */ /* 0x000fe20000041884 */
[----:B------:R-:W1:Y:S01]  /*5670*/  LDSM.16.MT88.4 R12, [R241+0x6900] ;  /* 0x00690000f10c783b */ /* 0x000e620000004200 */
[----:B------:R-:W-:Y:S06]  /*5680*/  MUFU.EX2 R199, R199 ;  /* 0x000000c700c77308 */ /* 0x000fec0000000800 */
[C---:B------:R-:W-:Y:S02]  /*5690*/  HMMA.16816.F32.BF16 R56, R128.reuse, R58, RZ ;  /* 0x0000003a8038723c */ /* 0x040fe400000418ff */
        /* <DEDUP_REMOVED lines=11> */
[----:B------:R-:W-:Y:S02]  /*5750*/  HMMA.16816.F32.BF16 R156, R128, R158, RZ ;  /* 0x0000009e809c723c */ /* 0x000fe400000418ff */
        /* <DEDUP_REMOVED lines=8> */
[C---:B------:R-:W-:Y:S01]  /*57e0*/  HMMA.16816.F32.BF16 R140, R4.reuse, R18, R140 ;  /* 0x00000012048c723c */ /* 0x040fe2000004188c */
[----:B------:R-:W5:Y:S01]  /*57f0*/  LDSM.16.MT88.4 R16, [R242+0x6900] ;  /* 0x00690000f210783b */ /* 0x000f620000004200 */
[----:B------:R-:W-:Y:S06]  /*5800*/  MUFU.EX2 R189, R189 ;  /* 0x000000bd00bd7308 */ /* 0x000fec0000000800 */
[C---:B----4-:R-:W-:Y:S02]  /*5810*/  HMMA.16816.F32.BF16 R52, R4.reuse, R8, R52 ;  /* 0x000000080434723c */ /* 0x050fe40000041834 */
[----:B------:R-:W-:Y:S06]  /*5820*/  MUFU.EX2 R188, R188 ;  /* 0x000000bc00bc7308 */ /* 0x000fec0000000800 */
[C---:B------:R-:W-:Y:S01]  /*5830*/  HMMA.16816.F32.BF16 R56, R4.reuse, R10, R56 ;  /* 0x0000000a0438723c */ /* 0x040fe20000041838 */
[----:B------:R-:W4:Y:S01]  /*5840*/  LDSM.16.MT88.4 R8, [R240+0x6900] ;  /* 0x00690000f008783b */ /* 0x000f220000004200 */
[----:B------:R-:W-:Y:S06]  /*5850*/  MUFU.EX2 R187, R187 ;  /* 0x000000bb00bb7308 */ /* 0x000fec0000000800 */
[C---:B-1----:R-:W-:Y:S02]  /*5860*/  HMMA.16816.F32.BF16 R84, R4.reuse, R12, R84 ;  /* 0x0000000c0454723c */ /* 0x042fe40000041854 */
[----:B------:R-:W-:Y:S06]  /*5870*/  MUFU.EX2 R186, R186 ;  /* 0x000000ba00ba7308 */ /* 0x000fec0000000800 */
[C---:B------:R-:W-:Y:S01]  /*5880*/  HMMA.16816.F32.BF16 R88, R4.reuse, R14, R88 ;  /* 0x0000000e0458723c */ /* 0x040fe20000041858 */
[----:B------:R-:W1:Y:S01]  /*5890*/  LDSM.16.MT88.4 R12, [R241+0x9900] ;  /* 0x00990000f10c783b */ /* 0x000e620000004200 */
[----:B------:R-:W-:Y:S06]  /*58a0*/  MUFU.EX2 R209, R209 ;  /* 0x000000d100d17308 */ /* 0x000fec0000000800 */
[C---:B------:R-:W-:Y:S08]  /*58b0*/  HMMA.16816.F32.BF16 R60, R4.reuse, R68, R60 ;  /* 0x00000044043c723c */ /* 0x040ff0000004183c */
[C---:B------:R-:W-:Y:S08]  /*58c0*/  HMMA.16816.F32.BF16 R64, R4.reuse, R70, R64 ;  /* 0x000000460440723c */ /* 0x040ff00000041840 */
[C---:B------:R-:W-:Y:S08]  /*58d0*/  HMMA.16816.F32.BF16 R160, R4.reuse, R36, R160 ;  /* 0x0000002404a0723c */ /* 0x040ff000000418a0 */
[----:B------:R-:W-:Y:S01]  /*58e0*/  HMMA.16816.F32.BF16 R156, R4, R38, R156 ;  /* 0x00000026049c723c */ /* 0x000fe2000004189c */
[----:B------:R-:W1:Y:S07]  /*58f0*/  LDSM.16.MT88.4 R36, [R240+0x9100] ;  /* 0x00910000f024783b */ /* 0x000e6e0000004200 */
[C---:B------:R-:W-:Y:S08]  /*5900*/  HMMA.16816.F32.BF16 R68, R128.reuse, R72, RZ ;  /* 0x000000488044723c */ /* 0x040ff000000418ff */
[C---:B------:R-:W-:Y:S08]  /*5910*/  HMMA.16816.F32.BF16 R76, R128.reuse, R80, RZ ;  /* 0x00000050804c723c */ /* 0x040ff000000418ff */
[C---:B------:R-:W-:Y:S08]  /*5920*/  HMMA.16816.F32.BF16 R92, R128.reuse, R96, RZ ;  /* 0x00000060805c723c */ /* 0x040ff000000418ff */
[C---:B------:R-:W-:Y:S08]  /*5930*/  HMMA.16816.F32.BF16 R72, R128.reuse, R74, RZ ;  /* 0x0000004a8048723c */ /* 0x040ff000000418ff */
[C---:B------:R-:W-:Y:S08]  /*5940*/  HMMA.16816.F32.BF16 R80, R128.reuse, R82, RZ ;  /* 0x000000528050723c */ /* 0x040ff000000418ff */
[C---:B------:R-:W-:Y:S08]  /*5950*/  HMMA.16816.F32.BF16 R96, R128.reuse, R98, RZ ;  /* 0x000000628060723c */ /* 0x040ff000000418ff */
[C---:B------:R-:W-:Y:S08]  /*5960*/  HMMA.16816.F32.BF16 R116, R128.reuse, R120, RZ ;  /* 0x000000788074723c */ /* 0x040ff000000418ff */
[----:B------:R-:W-:Y:S08]  /*5970*/  HMMA.16816.F32.BF16 R120, R128, R122, RZ ;  /* 0x0000007a8078723c */ /* 0x000ff000000418ff */
[C---:B---3--:R-:W-:Y:S08]  /*5980*/  HMMA.16816.F32.BF16 R68, R4.reuse, R20, R68 ;  /* 0x000000140444723c */ /* 0x048ff00000041844 */
[C---:B------:R-:W-:Y:S01]  /*5990*/  HMMA.16816.F32.BF16 R72, R4.reuse, R22, R72 ;  /* 0x000000160448723c */ /* 0x040fe20000041848 */
[----:B------:R-:W3:Y:S07]  /*59a0*/  LDSM.16.MT88.4 R20, [R247+0x9900] ;  /* 0x00990000f714783b */ /* 0x000eee0000004200 */
[C---:B-----5:R-:W-:Y:S08]  /*59b0*/  HMMA.16816.F32.BF16 R76, R4.reuse, R16, R76 ;  /* 0x00000010044c723c */ /* 0x060ff0000004184c */
[C---:B------:R-:W-:Y:S01]  /*59c0*/  HMMA.16816.F32.BF16 R80, R4.reuse, R18, R80 ;  /* 0x000000120450723c */ /* 0x040fe20000041850 */
[----:B------:R-:W5:Y:S07]  /*59d0*/  LDSM.16.MT88.4 R16, [R242+0x9900] ;  /* 0x00990000f210783b */ /* 0x000f6e0000004200 */
[C---:B----4-:R-:W-:Y:S08]  /*59e0*/  HMMA.16816.F32.BF16 R92, R4.reuse, R8, R92 ;  /* 0x00000008045c723c */ /* 0x050ff0000004185c */
[C---:B------:R-:W-:Y:S01]  /*59f0*/  HMMA.16816.F32.BF16 R96, R4.reuse, R10, R96 ;  /* 0x0000000a0460723c */ /* 0x040fe20000041860 */
[----:B------:R-:W4:Y:S07]  /*5a00*/  LDSM.16.MT88.4 R8, [R240+0x9900] ;  /* 0x00990000f008783b */ /* 0x000f2e0000004200 */
[C---:B-1----:R-:W-:Y:S08]  /*5a10*/  HMMA.16816.F32.BF16 R116, R4.reuse, R12, R116 ;  /* 0x0000000c0474723c */ /* 0x042ff00000041874 */
[----:B------:R-:W-:Y:S01]  /*5a20*/  HMMA.16816.F32.BF16 R120, R4, R14, R120 ;  /* 0x0000000e0478723c */ /* 0x000fe20000041878 */
[----:B------:R-:W1:Y:S07]  /*5a30*/  LDSM.16.MT88.4 R12, [R241+0x1100] ;  /* 0x00110000f10c783b */ /* 0x000e6e0000004200 */
[C---:B------:R-:W-:Y:S08]  /*5a40*/  HMMA.16816.F32.BF16 R100, R128.reuse, R104, RZ ;  /* 0x000000688064723c */ /* 0x040ff000000418ff */
[C---:B------:R-:W-:Y:S08]  /*5a50*/  HMMA.16816.F32.BF16 R108, R128.reuse, R112, RZ ;  /* 0x00000070806c723c */ /* 0x040ff000000418ff */
[C---:B------:R-:W-:Y:S08]  /*5a60*/  HMMA.16816.F32.BF16 R104, R128.reuse, R106, RZ ;  /* 0x0000006a8068723c */ /* 0x040ff000000418ff */
[C---:B------:R-:W-:Y:S08]  /*5a70*/  HMMA.16816.F32.BF16 R112, R128.reuse, R114, RZ ;  /* 0x000000728070723c */ /* 0x040ff000000418ff */
[C---:B------:R-:W-:Y:S07]  /*5a80*/  HMMA.16816.F32.BF16 R124, R128.reuse, R36, RZ ;  /* 0x00000024807c723c */ /* 0x040fee00000418ff */
[----:B------:R-:W-:Y:S01]  /*5a90*/  FFMA.FTZ R36, R212, c[0x0][0x2d0], -R192 ;  /* 0x0000b400d4247a23 */ /* 0x000fe200000108c0 */
[----:B------:R-:W-:Y:S01]  /*5aa0*/  HMMA.16816.F32.BF16 R128, R128, R38, RZ ;  /* 0x000000268080723c */ /* 0x000fe200000418ff */
[----:B------:R-:W-:-:S04]  /*5ab0*/  FFMA.FTZ R37, R210, c[0x0][0x2d0], -R26 ;  /* 0x0000b400d2257a23 */ /* 0x000fc8000001081a */
[----:B------:R-:W-:Y:S02]  /*5ac0*/  MUFU.EX2 R36, R36 ;  /* 0x0000002400247308 */ /* 0x000fe40000000800 */
[----:B------:R-:W-:Y:S01]  /*5ad0*/  FFMA.FTZ R39, R213, c[0x0][0x2d0], -R192 ;  /* 0x0000b400d5277a23 */ /* 0x000fe200000108c0 */
[C---:B---3--:R-:W-:Y:S01]  /*5ae0*/  HMMA.16816.F32.BF16 R100, R4.reuse, R20, R100 ;  /* 0x000000140464723c */ /* 0x048fe20000041864 */
[--C-:B------:R-:W-:Y:S02]  /*5af0*/  FFMA.FTZ R38, R211, c[0x0][0x2d0], -R26.reuse ;  /* 0x0000b400d3267a23 */ /* 0x100fe4000001081a */
[----:B------:R-:W-:Y:S02]  /*5b00*/  FFMA.FTZ R192, R25, c[0x0][0x2d0], -R26 ;  /* 0x0000b40019c07a23 */ /* 0x000fe4000001081a */
[----:B------:R-:W3:Y:S01]  /*5b10*/  MUFU.EX2 R39, R39 ;  /* 0x0000002700277308 */ /* 0x000ee20000000800 */
[----:B------:R-:W-:Y:S02]  /*5b20*/  LDSM.16.MT88.4 R24, [R241+0x2900] ;  /* 0x00290000f118783b */ /* 0x000fe40000004200 */
[C---:B------:R-:W-:Y:S02]  /*5b30*/  HMMA.16816.F32.BF16 R104, R4.reuse, R22, R104 ;  /* 0x000000160468723c */ /* 0x040fe40000041868 */
[----:B------:R-:W1:Y:S03]  /*5b40*/  LDSM.16.MT88.4 R20, [R247+0x1100] ;  /* 0x00110000f714783b */ /* 0x000e660000004200 */
[----:B------:R-:W1:Y:S03]  /*5b50*/  MUFU.EX2 R38, R38 ;  /* 0x0000002600267308 */ /* 0x000e660000000800 */
[C---:B-----5:R-:W-:Y:S05]  /*5b60*/  HMMA.16816.F32.BF16 R108, R4.reuse, R16, R108 ;  /* 0x00000010046c723c */ /* 0x060fea000004186c */
[----:B------:R-:W5:Y:S03]  /*5b70*/  MUFU.EX2 R37, R37 ;  /* 0x0000002500257308 */ /* 0x000f660000000800 */
[C---:B------:R-:W-:Y:S01]  /*5b80*/  HMMA.16816.F32.BF16 R112, R4.reuse, R18, R112 ;  /* 0x000000120470723c */ /* 0x040fe20000041870 */
[----:B------:R-:W5:Y:S04]  /*5b90*/  LDSM.16.MT88.4 R16, [R242+0x1100] ;  /* 0x00110000f210783b */ /* 0x000f680000004200 */
[----:B------:R-:W1:Y:S03]  /*5ba0*/  MUFU.EX2 R192, R192 ;  /* 0x000000c000c07308 */ /* 0x000e660000000800 */
[C---:B----4-:R-:W-:Y:S08]  /*5bb0*/  HMMA.16816.F32.BF16 R124, R4.reuse, R8, R124 ;  /* 0x00000008047c723c */ /* 0x050ff0000004187c */
[----:B------:R-:W-:Y:S01]  /*5bc0*/  HMMA.16816.F32.BF16 R128, R4, R10, R128 ;  /* 0x0000000a0480723c */ /* 0x000fe20000041880 */
[----:B------:R-:W4:Y:S06]  /*5bd0*/  LDSM.16.MT88.4 R8, [R240+0x1100] ;  /* 0x00110000f008783b */ /* 0x000f2c0000004200 */
[----:B--2---:R-:W-:Y:S01]  /*5be0*/  F2FP.BF16.PACK_AB R4, R40, R44 ;  /* 0x0000002c2804723e */ /* 0x004fe200000010ff */
[----:B------:R-:W-:Y:S01]  /*5bf0*/  FADD.FTZ R44, R44, R45 ;  /* 0x0000002d2c2c7221 */ /* 0x000fe20000010000 */
[----:B---3--:R-:W-:-:S02]  /*5c00*/  F2FP.BF16.PACK_AB R6, R36, R39 ;  /* 0x000000272406723e */ /* 0x008fc400000010ff */
[----:B-1----:R-:W-:Y:S01]  /*5c10*/  F2FP.BF16.PACK_AB R5, R38, R42 ;  /* 0x0000002a2605723e */ /* 0x002fe200000010ff */
[----:B------:R-:W-:Y:S01]  /*5c20*/  FADD.FTZ R44, R40, R44 ;  /* 0x0000002c282c7221 */ /* 0x000fe20000010000 */
[----:B-----5:R-:W-:Y:S01]  /*5c30*/  F2FP.BF16.PACK_AB R7, R3, R37 ;  /* 0x000000250307723e */ /* 0x020fe200000010ff */
[----:B------:R-:W-:Y:S02]  /*5c40*/  FADD.FTZ R42, R42, R47 ;  /* 0x0000002f2a2a7221 */ /* 0x000fe40000010000 */
[----:B------:R-:W-:Y:S02]  /*5c50*/  FADD.FTZ R39, R39, R44 ;  /* 0x0000002c27277221 */ /* 0x000fe40000010000 */
[----:B------:R-:W-:Y:S02]  /*5c60*/  FADD.FTZ R42, R38, R42 ;  /* 0x0000002a262a7221 */ /* 0x000fe40000010000 */
[----:B------:R-:W-:Y:S01]  /*5c70*/  HMMA.16816.F32.BF16 R160, R4, R12, R160 ;  /* 0x0000000c04a0723c */ /* 0x000fe200000418a0 */
[----:B------:R-:W-:-:S02]  /*5c80*/  FADD.FTZ R39, R36, R39 ;  /* 0x0000002724277221 */ /* 0x000fc40000010000 */
[----:B------:R-:W-:-:S04]  /*5c90*/  FADD.FTZ R37, R37, R42 ;  /* 0x0000002a25257221 */ /* 0x000fc80000010000 */
[----:B------:R-:W-:Y:S01]  /*5ca0*/  FADD.FTZ R37, R3, R37 ;  /* 0x0000002503257221 */ /* 0x000fe20000010000 */
[C---:B------:R-:W-:Y:S01]  /*5cb0*/  HMMA.16816.F32.BF16 R156, R4.reuse, R14, R156 ;  /* 0x0000000e049c723c */ /* 0x040fe2000004189c */
[----:B------:R-:W1:Y:S07]  /*5cc0*/  LDSM.16.MT88.4 R12, [R241+0x4100] ;  /* 0x00410000f10c783b */ /* 0x000e6e0000004200 */
[C---:B------:R-:W-:Y:S08]  /*5cd0*/  HMMA.16816.F32.BF16 R176, R4.reuse, R20, R176 ;  /* 0x0000001404b0723c */ /* 0x040ff000000418b0 */
[C---:B------:R-:W-:Y:S01]  /*5ce0*/  HMMA.16816.F32.BF16 R172, R4.reuse, R22, R172 ;  /* 0x0000001604ac723c */ /* 0x040fe200000418ac */
[----:B------:R-:W2:Y:S07]  /*5cf0*/  LDSM.16.MT88.4 R20, [R247+0x4100] ;  /* 0x00410000f714783b */ /* 0x000eae0000004200 */
[C---:B------:R-:W-:Y:S08]  /*5d00*/  HMMA.16816.F32.BF16 R168, R4.reuse, R16, R168 ;  /* 0x0000001004a8723c */ /* 0x040ff000000418a8 */
[C---:B------:R-:W-:Y:S01]  /*5d10*/  HMMA.16816.F32.BF16 R164, R4.reuse, R18, R164 ;  /* 0x0000001204a4723c */ /* 0x040fe200000418a4 */
[----:B------:R-:W3:Y:S07]  /*5d20*/  LDSM.16.MT88.4 R16, [R242+0x4100] ;  /* 0x00410000f210783b */ /* 0x000eee0000004200 */
[C---:B----4-:R-:W-:Y:S08]  /*5d30*/  HMMA.16816.F32.BF16 R152, R4.reuse, R8, R152 ;  /* 0x000000080498723c */ /* 0x050ff00000041898 */
        /* <DEDUP_REMOVED lines=36> */
[----:B------:R-:W-:Y:S01]  /*5f80*/  HMMA.16816.F32.BF16 R128, R4, R10, R128 ;  /* 0x0000000a0480723c */ /* 0x000fe20000041880 */
[----:B------:R-:W4:Y:S06]  /*5f90*/  LDSM.16.MT88.4 R8, [R240+0x1900] ;  /* 0x00190000f008783b */ /* 0x000f2c0000004200 */
[----:B------:R-:W-:Y:S01]  /*5fa0*/  F2FP.BF16.PACK_AB R4, R196, R198 ;  /* 0x000000c6c404723e */ /* 0x000fe200000010ff */
[----:B------:R-:W-:Y:S01]  /*5fb0*/  FADD.FTZ R198, R198, R39 ;  /* 0x00000027c6c67221 */ /* 0x000fe20000010000 */
[----:B------:R-:W-:-:S02]  /*5fc0*/  F2FP.BF16.PACK_AB R6, R193, R195 ;  /* 0x000000c3c106723e */ /* 0x000fc400000010ff */
[----:B------:R-:W-:Y:S01]  /*5fd0*/  F2FP.BF16.PACK_AB R5, R194, R197 ;  /* 0x000000c5c205723e */ /* 0x000fe200000010ff */
[----:B------:R-:W-:Y:S01]  /*5fe0*/  FADD.FTZ R198, R196, R198 ;  /* 0x000000c6c4c67221 */ /* 0x000fe20000010000 */
[----:B------:R-:W-:Y:S01]  /*5ff0*/  F2FP.BF16.PACK_AB R7, R199, R200 ;  /* 0x000000c8c707723e */ /* 0x000fe200000010ff */
[----:B------:R-:W-:Y:S02]  /*6000*/  FADD.FTZ R197, R197, R37 ;  /* 0x00000025c5c57221 */ /* 0x000fe40000010000 */
[----:B------:R-:W-:Y:S02]  /*6010*/  FADD.FTZ R195, R195, R198 ;  /* 0x000000c6c3c37221 */ /* 0x000fe40000010000 */
[----:B------:R-:W-:Y:S02]  /*6020*/  FADD.FTZ R197, R194, R197 ;  /* 0x000000c5c2c57221 */ /* 0x000fe40000010000 */
[----:B-1----:R-:W-:Y:S01]  /*6030*/  HMMA.16816.F32.BF16 R160, R4, R12, R160 ;  /* 0x0000000c04a0723c */ /* 0x002fe200000418a0 */
[----:B------:R-:W-:-:S02]  /*6040*/  FADD.FTZ R195, R193, R195 ;  /* 0x000000c3c1c37221 */ /* 0x000fc40000010000 */
[----:B------:R-:W-:-:S04]  /*6050*/  FADD.FTZ R200, R200, R197 ;  /* 0x000000c5c8c87221 */ /* 0x000fc80000010000 */
[----:B------:R-:W-:Y:S01]  /*6060*/  FADD.FTZ R200, R199, R200 ;  /* 0x000000c8c7c87221 */ /* 0x000fe20000010000 */
        /* <DEDUP_REMOVED lines=40> */
[----:B------:R-:W-:Y:S07]  /*62f0*/  LDSM.16.MT88.4 R20, [R240+0x2100] ;  /* 0x00210000f014783b */ /* 0x000fee0000004200 */
[C---:B---3--:R-:W-:Y:S08]  /*6300*/  HMMA.16816.F32.BF16 R108, R4.reuse, R16, R108 ;  /* 0x00000010046c723c */ /* 0x048ff0000004186c */
[C---:B------:R-:W-:Y:S01]  /*6310*/  HMMA.16816.F32.BF16 R112, R4.reuse, R18, R112 ;  /* 0x000000120470723c */ /* 0x040fe20000041870 */
[----:B------:R-:W2:Y:S07]  /*6320*/  LDSM.16.MT88.4 R16, [R247+0x2100] ;  /* 0x00210000f710783b */ /* 0x000eae0000004200 */
[C---:B----4-:R-:W-:Y:S08]  /*6330*/  HMMA.16816.F32.BF16 R124, R4.reuse, R8, R124 ;  /* 0x00000008047c723c */ /* 0x050ff0000004187c */
[----:B------:R-:W-:Y:S01]  /*6340*/  HMMA.16816.F32.BF16 R128, R4, R10, R128 ;  /* 0x0000000a0480723c */ /* 0x000fe20000041880 */
[----:B------:R-:W3:Y:S06]  /*6350*/  LDSM.16.MT88.4 R8, [R241+0x2100] ;  /* 0x00210000f108783b */ /* 0x000eec0000004200 */
        /* <DEDUP_REMOVED lines=11> */
[----:B------:R-:W-:Y:S02]  /*6410*/  FADD.FTZ R204, R204, R208 ;  /* 0x000000d0cccc7221 */ /* 0x000fe40000010000 */
[----:B------:R-:W-:Y:S02]  /*6420*/  FADD.FTZ R203, R191, R203 ;  /* 0x000000cbbfcb7221 */ /* 0x000fe40000010000 */
[----:B------:R-:W-:Y:S01]  /*6430*/  FADD.FTZ R204, R201, R204 ;  /* 0x000000ccc9cc7221 */ /* 0x000fe20000010000 */
[----:B------:R-:W-:Y:S01]  /*6440*/  HMMA.16816.F32.BF16 R164, R4, R14, R164 ;  /* 0x0000000e04a4723c */ /* 0x000fe200000418a4 */
[----:B------:R-:W1:Y:S01]  /*6450*/  LDSM.16.MT88.4 R12, [R242+0x5100] ;  /* 0x00510000f20c783b */ /* 0x000e620000004200 */
[----:B------:R-:W-:Y:S02]  /*6460*/  FADD.FTZ R203, R190, R203 ;  /* 0x000000cbbecb7221 */ /* 0x000fe40000010000 */
[----:B------:R-:W-:Y:S02]  /*6470*/  FADD.FTZ R204, R187, R204 ;  /* 0x000000ccbbcc7221 */ /* 0x000fe40000010000 */
[----:B------:R-:W-:-:S02]  /*6480*/  FADD.FTZ R203, R189, R203 ;  /* 0x000000cbbdcb7221 */ /* 0x000fc40000010000 */
[----:B--2---:R-:W-:Y:S01]  /*6490*/  HMMA.16816.F32.BF16 R176, R4, R16, R176 ;  /* 0x0000001004b0723c */ /* 0x004fe200000418b0 */
[----:B------:R-:W-:Y:S02]  /*64a0*/  FADD.FTZ R204, R186, R204 ;  /* 0x000000ccbacc7221 */ /* 0x000fe40000010000 */
[----:B------:R-:W-:Y:S02]  /*64b0*/  FADD.FTZ R3, R188, R203 ;  /* 0x000000cbbc037221 */ /* 0x000fe40000010000 */
[----:B------:R-:W-:-:S03]  /*64c0*/  FADD.FTZ R204, R192, R204 ;  /* 0x000000ccc0cc7221 */ /* 0x000fc60000010000 */
[----:B------:R-:W-:Y:S01]  /*64d0*/  HMMA.16816.F32.BF16 R172, R4, R18, R172 ;  /* 0x0000001204ac723c */ /* 0x000fe200000418ac */
[----:B------:R-:W2:Y:S01]  /*64e0*/  LDSM.16.MT88.4 R16, [R247+0x5100] ;  /* 0x00510000f710783b */ /* 0x000ea20000004200 */
[----:B------:R-:W-:-:S03]  /*64f0*/  FADD.FTZ R183, R209, R204 ;  /* 0x000000ccd1b77221 */ /* 0x000fc60000010000 */
[----:B------:R-:W-:Y:S03]  /*6500*/  STL [R1+0x2c], R3 ;  /* 0x00002c0301007387 */ /* 0x000fe60000100800 */
[C---:B---3--:R-:W-:Y:S08]  /*6510*/  HMMA.16816.F32.BF16 R160, R4.reuse, R8, R160 ;  /* 0x0000000804a0723c */ /* 0x048ff000000418a0 */
[C---:B------:R-:W-:Y:S01]  /*6520*/  HMMA.16816.F32.BF16 R156, R4.reuse, R10, R156 ;  /* 0x0000000a049c723c */ /* 0x040fe2000004189c */
[----:B------:R-:W3:Y:S07]  /*6530*/  LDSM.16.MT88.4 R8, [R241+0x5100] ;  /* 0x00510000f108783b */ /* 0x000eee0000004200 */
        /* <DEDUP_REMOVED lines=22> */
[C---:B-1----:R-:W-:Y:S08]  /*66a0*/  HMMA.16816.F32.BF16 R108, R4.reuse, R12, R108 ;  /* 0x0000000c046c723c */ /* 0x042ff0000004186c */
[C---:B------:R-:W-:Y:S01]  /*66b0*/  HMMA.16816.F32.BF16 R112, R4.reuse, R14, R112 ;  /* 0x0000000e0470723c */ /* 0x040fe20000041870 */
[----:B------:R-:W1:Y:S07]  /*66c0*/  LDSM.16.MT88.4 R12, [R240+0xb100] ;  /* 0x00b10000f00c783b */ /* 0x000e6e0000004200 */
[C---:B------:R-:W-:Y:S01]  /*66d0*/  HMMA.16816.F32.BF16 R64, R4.reuse, R22, R64 ;  /* 0x000000160440723c */ /* 0x040fe20000041840 */
[----:B------:R-:W4:Y:S07]  /*66e0*/  LDSM.16.MT88.4 R20, [R240+0x8100] ;  /* 0x00810000f014783b */ /* 0x000f2e0000004200 */
[C---:B--2---:R-:W-:Y:S08]  /*66f0*/  HMMA.16816.F32.BF16 R100, R4.reuse, R16, R100 ;  /* 0x000000100464723c */ /* 0x044ff00000041864 */
[C---:B------:R-:W-:Y:S01]  /*6700*/  HMMA.16816.F32.BF16 R104, R4.reuse, R18, R104 ;  /* 0x000000120468723c */ /* 0x040fe20000041868 */
[----:B------:R-:W-:Y:S07]  /*6710*/  LDSM.16.MT88.4 R16, [R247+0x5900] ;  /* 0x00590000f710783b */ /* 0x000fee0000004200 */
[C---:B---3--:R-:W-:Y:S08]  /*6720*/  HMMA.16816.F32.BF16 R116, R4.reuse, R8, R116 ;  /* 0x000000080474723c */ /* 0x048ff00000041874 */
[C---:B------:R-:W-:Y:S01]  /*6730*/  HMMA.16816.F32.BF16 R120, R4.reuse, R10, R120 ;  /* 0x0000000a0478723c */ /* 0x040fe20000041878 */
[----:B------:R-:W2:Y:S07]  /*6740*/  LDSM.16.MT88.4 R8, [R242+0x2900] ;  /* 0x00290000f208783b */ /* 0x000eae0000004200 */
[C---:B-1----:R-:W-:Y:S08]  /*6750*/  HMMA.16816.F32.BF16 R124, R4.reuse, R12, R124 ;  /* 0x0000000c047c723c */ /* 0x042ff0000004187c */
[C---:B------:R-:W-:Y:S01]  /*6760*/  HMMA.16816.F32.BF16 R128, R4.reuse, R14, R128 ;  /* 0x0000000e0480723c */ /* 0x040fe20000041880 */
[----:B------:R-:W1:Y:S07]  /*6770*/  LDSM.16.MT88.4 R12, [R247+0x2900] ;  /* 0x00290000f70c783b */ /* 0x000e6e0000004200 */
[C---:B----4-:R-:W-:Y:S08]  /*6780*/  HMMA.16816.F32.BF16 R92, R4.reuse, R20, R92 ;  /* 0x00000014045c723c */ /* 0x050ff0000004185c */
[----:B------:R-:W-:Y:S01]  /*6790*/  HMMA.16816.F32.BF16 R96, R4, R22, R96 ;  /* 0x000000160460723c */ /* 0x000fe20000041860 */
[----:B------:R-:W-:Y:S06]  /*67a0*/  LDSM.16.MT88.4 R20, [R240+0x2900] ;  /* 0x00290000f014783b */ /* 0x000fec0000004200 */
[----:B------:R-:W-:-:S02]  /*67b0*/  F2FP.BF16.PACK_AB R4, R190, R191 ;  /* 0x000000bfbe04723e */ /* 0x000fc400000010ff */
[----:B------:R-:W-:Y:S02]  /*67c0*/  F2FP.BF16.PACK_AB R6, R188, R189 ;  /* 0x000000bdbc06723e */ /* 0x000fe400000010ff */
[----:B------:R-:W-:Y:S02]  /*67d0*/  F2FP.BF16.PACK_AB R5, R186, R187 ;  /* 0x000000bbba05723e */ /* 0x000fe400000010ff */
[----:B------:R-:W-:-:S07]  /*67e0*/  F2FP.BF16.PACK_AB R7, R209, R192 ;  /* 0x000000c0d107723e */ /* 0x000fce00000010ff */
[C---:B--2---:R-:W-:Y:S08]  /*67f0*/  HMMA.16816.F32.BF16 R168, R4.reuse, R8, R168 ;  /* 0x0000000804a8723c */ /* 0x044ff000000418a8 */
[C---:B-1----:R-:W-:Y:S08]  /*6800*/  HMMA.16816.F32.BF16 R176, R4.reuse, R12, R176 ;  /* 0x0000000c04b0723c */ /* 0x042ff000000418b0 */
[C---:B------:R-:W-:Y:S01]  /*6810*/  HMMA.16816.F32.BF16 R172, R4.reuse, R14, R172 ;  /* 0x0000000e04ac723c */ /* 0x040fe200000418ac */
[----:B------:R-:W1:Y:S07]  /*6820*/  LDSM.16.MT88.4 R12, [R242+0x5900] ;  /* 0x00590000f20c783b */ /* 0x000e6e0000004200 */
[C---:B------:R-:W-:Y:S01]  /*6830*/  HMMA.16816.F32.BF16 R164, R4.reuse, R10, R164 ;  /* 0x0000000a04a4723c */ /* 0x040fe200000418a4 */
[----:B------:R-:W2:Y:S07]  /*6840*/  LDSM.16.MT88.4 R8, [R241+0x5900] ;  /* 0x00590000f108783b */ /* 0x000eae0000004200 */
[C---:B------:R-:W-:Y:S08]  /*6850*/  HMMA.16816.F32.BF16 R144, R4.reuse, R16, R144 ;  /* 0x000000100490723c */ /* 0x040ff00000041890 */
[C---:B------:R-:W-:Y:S01]  /*6860*/  HMMA.16816.F32.BF16 R140, R4.reuse, R18, R140 ;  /* 0x00000012048c723c */ /* 0x040fe2000004188c */
[----:B------:R-:W3:Y:S07]  /*6870*/  LDSM.16.MT88.4 R16, [R242+0x8900] ;  /* 0x00890000f210783b */ /* 0x000eee0000004200 */
[C---:B------:R-:W-:Y:S08]  /*6880*/  HMMA.16816.F32.BF16 R160, R4.reuse, R24, R160 ;  /* 0x0000001804a0723c */ /* 0x040ff000000418a0 */
[C---:B------:R-:W-:Y:S01]  /*6890*/  HMMA.16816.F32.BF16 R156, R4.reuse, R26, R156 ;  /* 0x0000001a049c723c */ /* 0x040fe2000004189c */
[----:B------:R-:W-:Y:S07]  /*68a0*/  LDSM.16.MT88.4 R24, [R240+0x5900] ;  /* 0x00590000f018783b */ /* 0x000fee0000004200 */
        /* <DEDUP_REMOVED lines=22> */
[C---:B------:R-:W-:Y:S08]  /*6a10*/  HMMA.16816.F32.BF16 R64, R4.reuse, R26, R64 ;  /* 0x0000001a0440723c */ /* 0x040ff00000041840 */
[C---:B----4-:R-:W-:Y:S08]  /*6a20*/  HMMA.16816.F32.BF16 R68, R4.reuse, R20, R68 ;  /* 0x000000140444723c */ /* 0x050ff00000041844 */
[C---:B------:R-:W-:Y:S08]  /*6a30*/  HMMA.16816.F32.BF16 R72, R4.reuse, R22, R72 ;  /* 0x000000160448723c */ /* 0x040ff00000041848 */
[C---:B-1----:R-:W-:Y:S08]  /*6a40*/  HMMA.16816.F32.BF16 R108, R4.reuse, R12, R108 ;  /* 0x0000000c046c723c */ /* 0x042ff0000004186c */
[C---:B------:R-:W-:Y:S08]  /*6a50*/  HMMA.16816.F32.BF16 R112, R4.reuse, R14, R112 ;  /* 0x0000000e0470723c */ /* 0x040ff00000041870 */
[C---:B--2---:R-:W-:Y:S08]  /*6a60*/  HMMA.16816.F32.BF16 R116, R4.reuse, R8, R116 ;  /* 0x000000080474723c */ /* 0x044ff00000041874 */
[C---:B------:R-:W-:Y:S08]  /*6a70*/  HMMA.16816.F32.BF16 R120, R4.reuse, R10, R120 ;  /* 0x0000000a0478723c */ /* 0x040ff00000041878 */
[C---:B---3--:R-:W-:Y:S08]  /*6a80*/  HMMA.16816.F32.BF16 R124, R4.reuse, R16, R124 ;  /* 0x00000010047c723c */ /* 0x048ff0000004187c */
[----:B------:R-:W-:Y:S01]  /*6a90*/  HMMA.16816.F32.BF16 R128, R4, R18, R128 ;  /* 0x000000120480723c */ /* 0x000fe20000041880 */
[----:B------:R-:W-:Y:S07]  /*6aa0*/  @!P0 BRA `(.L_x_1543) ;  /* 0x000051f000008947 */ /* 0x000fee0003800000 */
[C---:B------:R-:W-:Y:S01]  /*6ab0*/  SHF.L.U64.HI R4, R33.reuse, 0x1, R35 ;  /* 0x0000000121047819 */ /* 0x040fe20000010223 */
[----:B------:R-:W-:Y:S01]  /*6ac0*/  IMAD.SHL.U32 R3, R33, 0x2, RZ ;  /* 0x0000000221037824 */ /* 0x000fe200078e00ff */
[----:B------:R-:W-:-:S02]  /*6ad0*/  SHF.L.U64.HI R5, R31, 0x1, R34 ;  /* 0x000000011f057819 */ /* 0x000fc40000010222 */
[----:B------:R-:W-:Y:S01]  /*6ae0*/  MOV R180, R2 ;  /* 0x0000000200b47202 */ /* 0x000fe20000000f00 */
[----:B------:R1:W-:Y:S01]  /*6af0*/  STL [R1+0x28], R4 ;  /* 0x0000280401007387 */ /* 0x0003e20000100800 */
[----:B------:R-:W-:-:S03]  /*6b00*/  SHF.L.U64.HI R2, R28, 0x1, R30 ;  /* 0x000000011c027819 */ /* 0x000fc6000001021e */
[----:B------:R2:W-:Y:S04]  /*6b10*/  STL [R1+0x24], R3 ;  /* 0x0000240301007387 */ /* 0x0005e80000100800 */
[----:B------:R-:W-:Y:S01]  /*6b20*/  STL [R1+0x20], R5 ;  /* 0x0000200501007387 */ /* 0x000fe20000100800 */
[----:B-1----:R-:W-:Y:S02]  /*6b30*/  IMAD.SHL.U32 R4, R31, 0x2, RZ ;  /* 0x000000021f047824 */ /* 0x002fe400078e00ff */
[----:B--2---:R-:W-:Y:S01]  /*6b40*/  IMAD.MOV.U32 R3, RZ, RZ, R0 ;  /* 0x000000ffff037224 */ /* 0x004fe200078e0000 */
[C---:B------:R-:W-:Y:S02]  /*6b50*/  SHF.L.U64.HI R0, R29.reuse, 0x1, R32 ;  /* 0x000000011d007819 */ /* 0x040fe40000010220 */
[----:B------:R1:W-:Y:S04]  /*6b60*/  STL [R1+0x1c], R4 ;  /* 0x00001c0401007387 */ /* 0x0003e80000100800 */
[----:B------:R2:W-:Y:S01]  /*6b70*/  STL [R1+0x18], R0 ;  /* 0x0000180001007387 */ /* 0x0005e20000100800 */
[----:B-1----:R-:W-:Y:S01]  /*6b80*/  IMAD.SHL.U32 R4, R29, 0x2, RZ ;  /* 0x000000021d047824 */ /* 0x002fe200078e00ff */
[----:B--2---:R-:W-:-:S04]  /*6b90*/  SHF.L.U32 R0, R28, 0x1, RZ ;  /* 0x000000011c007819 */ /* 0x004fc800000006ff */
[----:B------:R1:W-:Y:S04]  /*6ba0*/  STL [R1+0x14], R4 ;  /* 0x0000140401007387 */ /* 0x0003e80000100800 */
[----:B------:R1:W-:Y:S04]  /*6bb0*/  STL [R1+0xc], R0 ;  /* 0x00000c0001007387 */ /* 0x0003e80000100800 */
[----:B------:R1:W-:Y:S01]  /*6bc0*/  STL [R1+0x10], R2 ;  /* 0x0000100201007387 */ /* 0x0003e20000100800 */
[----:B------:R-:W-:Y:S05]  /*6bd0*/  BRA `(.L_x_1544) ;  /* 0x0000052000007947 */ /* 0x000fea0003800000 */
.L_x_1546:
[----:B------:R-:W2:Y:S01]  /*6be0*/  LDL R2, [R1+0x8] ;  /* 0x0000080001027983 */ /* 0x000ea20000100800 */
[----:B------:R-:W-:Y:S01]  /*6bf0*/  UIMAD UR5, UR6, 0x60, UR9 ;  /* 0x00000060060578a4 */ /* 0x000fe2000f8e0209 */
[----:B------:R-:W-:Y:S01]  /*6c00*/  ISETP.NE.AND P6, PT, R252, 0x1, PT ;  /* 0x00000001fc00780c */ /* 0x000fe20003fc5270 */
[----:B------:R-:W-:Y:S01]  /*6c10*/  IMAD.MOV.U32 R7, RZ, RZ, RZ ;  /* 0x000000ffff077224 */ /* 0x000fe200078e00ff */
[----:B------:R-:W3:Y:S03]  /*6c20*/  LDL R20, [R1+0x24] ;  /* 0x0000240001147983 */ /* 0x000ee60000100800 */
[----:B------:R-:W-:Y:S01]  /*6c30*/  IMAD.U32 R0, RZ, RZ, UR5 ;  /* 0x00000005ff007e24 */ /* 0x000fe2000f8e00ff */
[----:B------:R-:W4:Y:S04]  /*6c40*/  LDL R36, [R1+0x28] ;  /* 0x0000280001247983 */ /* 0x000f280000100800 */
        /* <DEDUP_REMOVED lines=13> */
[----:B------:R-:W-:Y:S03]  /*6d20*/  @!P5 LEA R4, P0, R6, c[0x0][0x2a0], 0x2 ;  /* 0x0000a8000604da11 */ /* 0x000fe600078010ff */
        /* <DEDUP_REMOVED lines=9> */
[----:B--2---:R-:W-:Y:S01]  /*6dc0*/  STL [R1], R7 ;  /* 0x0000000701007387 */ /* 0x004fe20000100800 */
[----:B------:R-:W-:Y:S02]  /*6dd0*/  SHF.R.S32.HI R0, RZ, 0x1f, R7 ;  /* 0x0000001fff007819 */ /* 0x000fe40000011407 */
[C---:B------:R-:W-:Y:S04]  /*6de0*/  IMAD.WIDE.U32 R4, R7.reuse, c[0x0][0x1f0], R4 ;  /* 0x00007c0007047a25 */ /* 0x040fe800078e0004 */
        /* <DEDUP_REMOVED lines=9> */
[----:B------:R-:W2:Y:S04]  /*6e80*/  SHFL.IDX PT, R5, R0, 0x1, 0x181f ;  /* 0x00381f0000057f89 */ /* 0x000ea800000e0000 */
[----:B------:R-:W1:Y:S04]  /*6e90*/  SHFL.IDX PT, R2, R2, 0x2, 0x181f ;  /* 0x00581f0002027f89 */ /* 0x000e6800000e0000 */
[----:B------:R-:W1:Y:S01]  /*6ea0*/  SHFL.IDX PT, R0, R0, 0x2, 0x181f ;  /* 0x00581f0000007f89 */ /* 0x000e6200000e0000 */
[CC--:B---3--:R-:W-:Y:S05]  /*6eb0*/  IADD3 R12, P0, R6.reuse, R20.reuse, RZ ;  /* 0x00000014060c7210 */ /* 0x0c8fea0007f1e0ff */
[C---:B----4-:R-:W-:Y:S01]  /*6ec0*/  IMAD.X R13, R7.reuse, 0x1, R36, P0 ;  /* 0x00000001070d7824 */ /* 0x050fe200000e0624 */
[C---:B-----5:R-:W-:Y:S04]  /*6ed0*/  IADD3 R10, P0, R6.reuse, R35, RZ ;  /* 0x00000023060a7210 */ /* 0x060fe80007f1e0ff */
[----:B------:R3:W-:Y:S01]  /*6ee0*/  LDGSTS.E.BYPASS.LTC128B.128 [R251+0xc100], [R12.64], !P4 ;  /* 0x0c1000000cfb7fae */ /* 0x0007e2000e101d4c */
[C---:B------:R-:W-:Y:S01]  /*6ef0*/  IMAD.X R11, R7.reuse, 0x1, R34, P0 ;  /* 0x00000001070b7824 */ /* 0x040fe200000e0622 */
[C---:B------:R-:W-:Y:S04]  /*6f00*/  IADD3 R8, P0, R6.reuse, R31, RZ ;  /* 0x0000001f06087210 */ /* 0x040fe80007f1e0ff */
[----:B------:R4:W-:Y:S01]  /*6f10*/  LDGSTS.E.BYPASS.LTC128B.128 [R251+0xf100], [R10.64], !P3 ;  /* 0x0f1000000afb7fae */ /* 0x0009e2000d901d4c */
[C---:B------:R-:W-:Y:S01]  /*6f20*/  IMAD.X R9, R7.reuse, 0x1, R30, P0 ;  /* 0x0000000107097824 */ /* 0x040fe200000e061e */
[----:B------:R-:W-:Y:S04]  /*6f30*/  IADD3 R6, P0, R6, R29, RZ ;  /* 0x0000001d06067210 */ /* 0x000fe80007f1e0ff */
[----:B------:R5:W-:Y:S01]  /*6f40*/  LDGSTS.E.BYPASS.LTC128B.128 [R251+0x12100], [R8.64], !P2 ;  /* 0x1210000008fb7fae */ /* 0x000be2000d101d4c */
[----:B------:R-:W-:Y:S01]  /*6f50*/  IMAD.X R7, R7, 0x1, R28, P0 ;  /* 0x0000000107077824 */ /* 0x000fe200000e061c */
[CC--:B-1----:R-:W-:Y:S04]  /*6f60*/  IADD3 R14, P0, R4.reuse, R20.reuse, RZ ;  /* 0x00000014040e7210 */ /* 0x0c2fe80007f1e0ff */
[----:B------:R1:W-:Y:S01]  /*6f70*/  LDGSTS.E.BYPASS.LTC128B.128 [R251+0x15100], [R6.64], !P1 ;  /* 0x1510000006fb7fae */ /* 0x0003e2000c901d4c */
[C---:B--2---:R-:W-:Y:S01]  /*6f80*/  IMAD.X R15, R5.reuse, 0x1, R36, P0 ;  /* 0x00000001050f7824 */ /* 0x044fe200000e0624 */
[C---:B------:R-:W-:Y:S04]  /*6f90*/  IADD3 R18, P0, R4.reuse, R35, RZ ;  /* 0x0000002304127210 */ /* 0x040fe80007f1e0ff */
        /* <DEDUP_REMOVED lines=8> */
[----:B------:R-:W-:Y:S04]  /*7020*/  IADD3 R20, P0, R2, R20, RZ ;  /* 0x0000001402147210 */ /* 0x000fe80007f1e0ff */
[----:B------:R3:W-:Y:S01]  /*7030*/  LDGSTS.E.BYPASS.LTC128B.128 [R251+0x16100], [R4.64], !P1 ;  /* 0x1610000004fb7fae */ /* 0x0007e2000c901d4c */
[----:B------:R-:W-:Y:S01]  /*7040*/  IMAD.X R21, R0, 0x1, R36, P0 ;  /* 0x0000000100157824 */ /* 0x000fe200000e0624 */
[----:B----4-:R-:W-:Y:S04]  /*7050*/  IADD3 R10, P0, R2, R35, RZ ;  /* 0x00000023020a7210 */ /* 0x010fe80007f1e0ff */
[----:B------:R3:W-:Y:S01]  /*7060*/  LDGSTS.E.BYPASS.LTC128B.128 [R251+0xe100], [R20.64], !P4 ;  /* 0x0e10000014fb7fae */ /* 0x0007e2000e101d4c */
[----:B------:R-:W-:Y:S01]  /*7070*/  IMAD.X R11, R0, 0x1, R34, P0 ;  /* 0x00000001000b7824 */ /* 0x000fe200000e0622 */
[----:B-1----:R-:W-:Y:S04]  /*7080*/  IADD3 R6, P0, R2, R31, RZ ;  /* 0x0000001f02067210 */ /* 0x002fe80007f1e0ff */
[----:B------:R3:W-:Y:S01]  /*7090*/  LDGSTS.E.BYPASS.LTC128B.128 [R251+0x11100], [R10.64], !P3 ;  /* 0x111000000afb7fae */ /* 0x0007e2000d901d4c */
[----:B------:R-:W-:Y:S01]  /*70a0*/  IMAD.X R7, R0, 0x1, R30, P0 ;  /* 0x0000000100077824 */ /* 0x000fe200000e061e */
[----:B-----5:R-:W-:Y:S04]  /*70b0*/  IADD3 R8, P0, R2, R29, RZ ;  /* 0x0000001d02087210 */ /* 0x020fe80007f1e0ff */
[----:B------:R3:W-:Y:S01]  /*70c0*/  LDGSTS.E.BYPASS.LTC128B.128 [R251+0x14100], [R6.64], !P2 ;  /* 0x1410000006fb7fae */ /* 0x0007e2000d101d4c */
[----:B------:R-:W-:Y:S05]  /*70d0*/  IMAD.X R9, R0, 0x1, R28, P0 ;  /* 0x0000000100097824 */ /* 0x000fea00000e061c */
[----:B------:R3:W-:Y:S01]  /*70e0*/  LDGSTS.E.BYPASS.LTC128B.128 [R251+0x17100], [R8.64], !P1 ;  /* 0x1710000008fb7fae */ /* 0x0007e2000c901d4c */
[----:B------:R-:W-:-:S05]  /*70f0*/  BRA `(.L_x_1545) ;  /* 0x00001ec000007947 */ /* 0x000fca0003800000 */
.L_x_1544:
[----:B-1----:R-:W2:Y:S01]  /*7100*/  LDL R2, [R1+0x4] ;  /* 0x0000040001027983 */ /* 0x002ea20000100800 */
[----:B------:R-:W-:Y:S04]  /*7110*/  DEPBAR.LE SB0, 0x0 ;  /* 0x000080000000791a */ /* 0x000fe80000000000 */
[----:B------:R-:W3:Y:S01]  /*7120*/  LDL R6, [R1] ;  /* 0x0000000001067983 */ /* 0x000ee20000100800 */
[----:B------:R-:W-:Y:S01]  /*7130*/  IADD3 R181, R251, 0x100, RZ ;  /* 0x00000100fbb57810 */ /* 0x000fe20007ffe0ff */
[----:B------:R-:W-:Y:S03]  /*7140*/  UISETP.GT.AND UP0, UPT, UR6, UR8, UPT ;  /* 0x000000080600728c */ /* 0x000fe6000bf04270 */
[----:B------:R1:W-:Y:S05]  /*7150*/  STL [R1+0x58], R55 ;  /* 0x0000583701007387 */ /* 0x0003ea0000100800 */
[----:B------:R4:W-:Y:S05]  /*7160*/  STL [R1+0x54], R54 ;  /* 0x0000543601007387 */ /* 0x0009ea0000100800 */
[----:B------:R4:W-:Y:S05]  /*7170*/  STL [R1+0x50], R53 ;  /* 0x0000503501007387 */ /* 0x0009ea0000100800 */
[----:B------:R4:W-:Y:S05]  /*7180*/  STL [R1+0x4c], R52 ;  /* 0x00004c3401007387 */ /* 0x0009ea0000100800 */
[----:B------:R4:W-:Y:S05]  /*7190*/  STL [R1+0x48], R3 ;  /* 0x0000480301007387 */ /* 0x0009ea0000100800 */
[----:B-1----:R-:W3:Y:S05]  /*71a0*/  LDL R55, [R1+0x24] ;  /* 0x0000240001377983 */ /* 0x002eea0000100800 */
[----:B----4-:R-:W4:Y:S05]  /*71b0*/  LDL R54, [R1+0x28] ;  /* 0x0000280001367983 */ /* 0x010f2a0000100800 */
[----:B------:R-:W4:Y:S05]  /*71c0*/  LDL R29, [R1+0x1c] ;  /* 0x00001c00011d7983 */ /* 0x000f2a0000100800 */
[----:B------:R-:W4:Y:S05]  /*71d0*/  LDL R53, [R1+0x20] ;  /* 0x0000200001357983 */ /* 0x000f2a0000100800 */
[----:B------:R-:W4:Y:S05]  /*71e0*/  LDL R52, [R1+0x14] ;  /* 0x0000140001347983 */ /* 0x000f2a0000100800 */
[----:B------:R-:W4:Y:S05]  /*71f0*/  LDL R3, [R1+0x18] ;  /* 0x0000180001037983 */ /* 0x000f2a0000100800 */
[----:B------:R-:W4:Y:S05]  /*7200*/  LDL R252, [R1+0xc] ;  /* 0x00000c0001fc7983 */ /* 0x000f2a0000100800 */
[----:B------:R-:W4:Y:S05]  /*7210*/  LDL R182, [R1+0x10] ;  /* 0x0000100001b67983 */ /* 0x000f2a0000100800 */
[----:B------:R-:W-:Y:S06]  /*7220*/  BAR.SYNC.DEFER_BLOCKING 0x0 ;  /* 0x0000000000007b1d */ /* 0x000fec0000010000 */
[----:B------:R-:W-:Y:S05]  /*7230*/  LDSM.16.M88.4 R48, [R250+0x18100] ;  /* 0x01810000fa30783b */ /* 0x000fea0000000200 */
[----:B------:R-:W1:Y:S05]  /*7240*/  LDSM.16.M88.4 R8, [R249+0xc100] ;  /* 0x00c10000f908783b */ /* 0x000e6a0000000200 */
[----:B------:R-:W1:Y:S05]  /*7250*/  LDSM.16.M88.4 R16, [R249+0xc900] ;  /* 0x00c90000f910783b */ /* 0x000e6a0000000200 */
[----:B------:R-:W-:Y:S05]  /*7260*/  LDSM.16.M88.4 R24, [R249+0xd100] ;  /* 0x00d10000f918783b */ /* 0x000fea0000000200 */
[----:B------:R-:W-:Y:S05]  /*7270*/  LDSM.16.M88.4 R32, [R249+0xd900] ;  /* 0x00d90000f920783b */ /* 0x000fea0000000200 */
[----:B------:R-:W-:Y:S05]  /*7280*/  LDSM.16.M88.4 R40, [R249+0xe100] ;  /* 0x00e10000f928783b */ /* 0x000fea0000000200 */
[----:B------:R-:W-:Y:S05]  /*7290*/  LDSM.16.M88.4 R184, [R249+0xe900] ;  /* 0x00e90000f9b8783b */ /* 0x000fea0000000200 */
[----:B------:R-:W-:Y:S05]  /*72a0*/  LDSM.16.M88.4 R188, [R246+0x18100] ;  /* 0x01810000f6bc783b */ /* 0x000fea0000000200 */
[----:B------:R-:W-:Y:S05]  /*72b0*/  LDSM.16.M88.4 R192, [R248] ;  /* 0x00000000f8c0783b */ /* 0x000fea0000000200 */
[----:B------:R-:W-:Y:S05]  /*72c0*/  LDSM.16.M88.4 R196, [R239] ;  /* 0x00000000efc4783b */ /* 0x000fea0000000200 */
[----:B------:R-:W-:Y:S05]  /*72d0*/  LDSM.16.M88.4 R200, [R238] ;  /* 0x00000000eec8783b */ /* 0x000fea0000000200 */
[----:B------:R-:W-:Y:S05]  /*72e0*/  LDSM.16.M88.4 R204, [R237] ;  /* 0x00000000edcc783b */ /* 0x000fea0000000200 */
[----:B------:R-:W-:Y:S05]  /*72f0*/  LDSM.16.M88.4 R208, [R236] ;  /* 0x00000000ecd0783b */ /* 0x000fea0000000200 */
[----:B------:R-:W-:Y:S01]  /*7300*/  LDSM.16.M88.4 R212, [R235] ;  /* 0x00000000ebd4783b */ /* 0x000fe20000000200 */
[----:B--2---:R-:W-:Y:S01]  /*7310*/  SHF.R.S32.HI R0, RZ, 0x1f, R2 ;  /* 0x0000001fff007819 */ /* 0x004fe20000011402 */
[----:B------:R-:W-:Y:S04]  /*7320*/  IMAD.WIDE.U32 R4, R2, c[0x0][0x208], RZ ;  /* 0x0000820002047a25 */ /* 0x000fe800078e00ff */
[----:B------:R-:W-:Y:S04]  /*7330*/  IMAD R0, R0, c[0x0][0x208], RZ ;  /* 0x0000820000007a24 */ /* 0x000fe800078e02ff */
[----:B------:R-:W-:Y:S01]  /*7340*/  IMAD R0, R2, c[0x0][0x20c], R0 ;  /* 0x0000830002007a24 */ /* 0x000fe200078e0200 */
[----:B---3--:R-:W-:Y:S04]  /*7350*/  SHF.R.S32.HI R2, RZ, 0x1f, R6 ;  /* 0x0000001fff027819 */ /* 0x008fe80000011406 */
[----:B------:R-:W-:Y:S01]  /*7360*/  IADD3 R5, R5, R0, RZ ;  /* 0x0000000005057210 */ /* 0x000fe20007ffe0ff */
[----:B------:R-:W-:Y:S04]  /*7370*/  IMAD R2, R2, c[0x0][0x218], RZ ;  /* 0x0000860002027a24 */ /* 0x000fe800078e02ff */
[C---:B------:R-:W-:Y:S04]  /*7380*/  IMAD.WIDE.U32 R4, R6.reuse, c[0x0][0x218], R4 ;  /* 0x0000860006047a25 */ /* 0x040fe800078e0004 */
[----:B------:R-:W-:Y:S01]  /*7390*/  IMAD R2, R6, c[0x0][0x21c], R2 ;  /* 0x0000870006027a24 */ /* 0x000fe200078e0202 */
[----:B------:R-:W-:Y:S04]  /*73a0*/  IADD3 R0, P0, R4, UR22, RZ ;  /* 0x0000001604007c10 */ /* 0x000fe8000ff1e0ff */
[----:B------:R-:W-:Y:S02]  /*73b0*/  IADD3.X R4, R5, UR4, R2, P0, !PT ;  /* 0x0000000405047c10 */ /* 0x000fe400087fe402 */
[C---:B------:R-:W-:Y:S04]  /*73c0*/  LEA R2, P0, R0.reuse, c[0x0][0x1f8], 0x1 ;  /* 0x00007e0000027a11 */ /* 0x040fe800078008ff */
[----:B------:R-:W-:Y:S01]  /*73d0*/  LEA.HI.X R0, R0, c[0x0][0x1fc], R4, 0x1, P0 ;  /* 0x00007f0000007a11 */ /* 0x000fe200000f0c04 */
[----:B------:R-:W2:Y:S01]  /*73e0*/  SHFL.IDX PT, R44, R2, RZ, 0x181f ;  /* 0x00181fff022c7589 */ /* 0x000ea200000e0000 */
[C---:B-1----:R-:W-:Y:S04]  /*73f0*/  HMMA.16816.F32.BF16 R4, R48.reuse, R8, RZ ;  /* 0x000000083004723c */ /* 0x042fe800000418ff */
[----:B------:R-:W4:Y:S04]  /*7400*/  SHFL.IDX PT, R20, R0, RZ, 0x181f ;  /* 0x00181fff00147589 */ /* 0x000f2800000e0000 */
[C---:B------:R-:W-:Y:S01]  /*7410*/  HMMA.16816.F32.BF16 R8, R48.reuse, R10, RZ ;  /* 0x0000000a3008723c */ /* 0x040fe200000418ff */
[----:B------:R-:W1:Y:S05]  /*7420*/  SHFL.IDX PT, R38, R2, 0x1, 0x181f ;  /* 0x00381f0002267f89 */ /* 0x000e6a00000e0000 */
[----:B------:R-:W3:Y:S02]  /*7430*/  SHFL.IDX PT, R28, R0, 0x1, 0x181f ;  /* 0x00381f00001c7f89 */ /* 0x000ee400000e0000 */
[C---:B------:R-:W-:Y:S03]  /*7440*/  HMMA.16816.F32.BF16 R12, R48.reuse, R16, RZ ;  /* 0x00000010300c723c */ /* 0x040fe600000418ff */
[----:B------:R-:W1:Y:S01]  /*7450*/  SHFL.IDX PT, R2, R2, 0x2, 0x181f ;  /* 0x00581f0002027f89 */ /* 0x000e6200000e0000 */
[----:B--2---:R-:W-:Y:S04]  /*7460*/  IADD3 R30, P0, R44, R55, RZ ;  /* 0x000000372c1e7210 */ /* 0x004fe80007f1e0ff */
[C---:B------:R-:W-:Y:S01]  /*7470*/  HMMA.16816.F32.BF16 R16, R48.reuse, R18, RZ ;  /* 0x000000123010723c */ /* 0x040fe200000418ff */
[----:B------:R-:W2:Y:S03]  /*7480*/  SHFL.IDX PT, R0, R0, 0x2, 0x181f ;  /* 0x00581f0000007f89 */ /* 0x000ea600000e0000 */
[----:B----4-:R-:W-:Y:S02]  /*7490*/  IADD3.X R31, R20, R54, RZ, P0, !PT ;  /* 0x00000036141f7210 */ /* 0x010fe400007fe4ff */
[----:B------:R-:W-:Y:S03]  /*74a0*/  IADD3 R22, P0, R44, R29, RZ ;  /* 0x0000001d2c167210 */ /* 0x000fe60007f1e0ff */
[----:B------:R4:W-:Y:S03]  /*74b0*/  LDGSTS.E.BYPASS.LTC128B.128 [R181], [R30.64], !P4 ;  /* 0x000000001eb57fae */ /* 0x0009e6000e101d4c */
[----:B------:R-:W-:Y:S02]  /*74c0*/  IADD3.X R23, R20, R53, RZ, P0, !PT ;  /* 0x0000003514177210 */ /* 0x000fe400007fe4ff */
[----:B------:R-:W-:Y:S03]  /*74d0*/  IADD3 R36, P0, R44, R52, RZ ;  /* 0x000000342c247210 */ /* 0x000fe60007f1e0ff */
[----:B------:R2:W-:Y:S01]  /*74e0*/  LDGSTS.E.BYPASS.LTC128B.128 [R181+0x3000], [R22.64], !P3 ;  /* 0x0300000016b57fae */ /* 0x0005e2000d901d4c */
[----:B------:R-:W-:Y:S02]  /*74f0*/  IADD3.X R37, R20, R3, RZ, P0, !PT ;  /* 0x0000000314257210 */ /* 0x000fe400007fe4ff */
[----:B------:R-:W-:Y:S03]  /*7500*/  IADD3 R44, P0, R44, R252, RZ ;  /* 0x000000fc2c2c7210 */ /* 0x000fe60007f1e0ff */
[----:B------:R2:W-:Y:S01]  /*7510*/  LDGSTS.E.BYPASS.LTC128B.128 [R181+0x6000], [R36.64], !P2 ;  /* 0x0600000024b57fae */ /* 0x0005e2000d101d4c */
[----:B------:R-:W-:Y:S02]  /*7520*/  IADD3.X R45, R20, R182, RZ, P0, !PT ;  /* 0x000000b6142d7210 */ /* 0x000fe400007fe4ff */
[----:B-1----:R-:W-:Y:S03]  /*7530*/  IADD3 R46, P0, R38, R55, RZ ;  /* 0x00000037262e7210 */ /* 0x002fe60007f1e0ff */
[----:B------:R1:W-:Y:S01]  /*7540*/  LDGSTS.E.BYPASS.LTC128B.128 [R181+0x9000], [R44.64], !P1 ;  /* 0x090000002cb57fae */ /* 0x0003e2000c901d4c */
[----:B---3--:R-:W-:Y:S05]  /*7550*/  IADD3.X R47, R28, R54, RZ, P0, !PT ;  /* 0x000000361c2f7210 */ /* 0x008fea00007fe4ff */
[----:B------:R3:W-:Y:S01]  /*7560*/  LDGSTS.E.BYPASS.LTC128B.128 [R181+0x1000], [R46.64], !P4 ;  /* 0x010000002eb57fae */ /* 0x0007e2000e101d4c */
[----:B----4-:R-:W-:Y:S04]  /*7570*/  IADD3 R30, P0, R38, R29, RZ ;  /* 0x0000001d261e7210 */ /* 0x010fe80007f1e0ff */
[----:B------:R-:W-:Y:S01]  /*7580*/  IADD3.X R31, R28, R53, RZ, P0, !PT ;  /* 0x000000351c1f7210 */ /* 0x000fe200007fe4ff */
[C---:B--2---:R-:W-:Y:S04]  /*7590*/  HMMA.16816.F32.BF16 R20, R48.reuse, R24, RZ ;  /* 0x000000183014723c */ /* 0x044fe800000418ff */
[----:B------:R2:W-:Y:S01]  /*75a0*/  LDGSTS.E.BYPASS.LTC128B.128 [R181+0x4000], [R30.64], !P3 ;  /* 0x040000001eb57fae */ /* 0x0005e2000d901d4c */
[----:B------:R-:W-:Y:S03]  /*75b0*/  IADD3 R36, P0, R38, R52, RZ ;  /* 0x0000003426247210 */ /* 0x000fe60007f1e0ff */
[C---:B------:R-:W-:Y:S01]  /*75c0*/  HMMA.16816.F32.BF16 R24, R48.reuse, R26, RZ ;  /* 0x0000001a3018723c */ /* 0x040fe200000418ff */
[----:B------:R-:W-:Y:S03]  /*75d0*/  IADD3.X R37, R28, R3, RZ, P0, !PT ;  /* 0x000000031c257210 */ /* 0x000fe600007fe4ff */
[----:B------:R-:W-:Y:S02]  /*75e0*/  IADD3 R38, P0, R38, R252, RZ ;  /* 0x000000fc26267210 */ /* 0x000fe40007f1e0ff */
[----:B------:R4:W-:Y:S02]  /*75f0*/  LDGSTS.E.BYPASS.LTC128B.128 [R181+0x7000], [R36.64], !P2 ;  /* 0x0700000024b57fae */ /* 0x0009e4000d101d4c */
[----:B------:R-:W-:Y:S04]  /*7600*/  IADD3.X R39, R28, R182, RZ, P0, !PT ;  /* 0x000000b61c277210 */ /* 0x000fe800007fe4ff */
[----:B-1----:R-:W-:Y:S02]  /*7610*/  IADD3 R44, P0, R2, R55, RZ ;  /* 0x00000037022c7210 */ /* 0x002fe40007f1e0ff */
[----:B------:R1:W5:Y:S02]  /*7620*/  LDL.LU R55, [R1+0x58] ;  /* 0x0000580001377983 */ /* 0x0003640000300800 */
[----:B------:R-:W-:Y:S03]  /*7630*/  IADD3.X R45, R0, R54, RZ, P0, !PT ;  /* 0x00000036002d7210 */ /* 0x000fe600007fe4ff */
[----:B------:R1:W-:Y:S05]  /*7640*/  LDGSTS.E.BYPASS.LTC128B.128 [R181+0xa000], [R38.64], !P1 ;  /* 0x0a00000026b57fae */ /* 0x0003ea000c901d4c */
[----:B------:R3:W-:Y:S05]  /*7650*/  LDGSTS.E.BYPASS.LTC128B.128 [R181+0x2000], [R44.64], !P4 ;  /* 0x020000002cb57fae */ /* 0x0007ea000e101d4c */
[----:B------:R3:W5:Y:S01]  /*7660*/  LDL.LU R54, [R1+0x54] ;  /* 0x0000540001367983 */ /* 0x0007620000300800 */
[----:B----4-:R-:W-:Y:S02]  /*7670*/  IADD3 R36, P0, R2, R29, RZ ;  /* 0x0000001d02247210 */ /* 0x010fe40007f1e0ff */
[C---:B--2---:R-:W-:Y:S02]  /*7680*/  HMMA.16816.F32.BF16 R28, R48.reuse, R32, RZ ;  /* 0x00000020301c723c */ /* 0x044fe400000418ff */
[----:B------:R-:W-:Y:S02]  /*7690*/  IADD3.X R37, R0, R53, RZ, P0, !PT ;  /* 0x0000003500257210 */ /* 0x000fe400007fe4ff */
[----:B------:R2:W5:Y:S04]  /*76a0*/  LDL.LU R53, [R1+0x50] ;  /* 0x0000500001357983 */ /* 0x0005680000300800 */
[C---:B------:R-:W-:Y:S01]  /*76b0*/  HMMA.16816.F32.BF16 R32, R48.reuse, R34, RZ ;  /* 0x000000223020723c */ /* 0x040fe200000418ff */
[----:B------:R4:W-:Y:S03]  /*76c0*/  LDGSTS.E.BYPASS.LTC128B.128 [R181+0x5000], [R36.64], !P3 ;  /* 0x0500000024b57fae */ /* 0x0009e6000d901d4c */
[----:B-1----:R-:W-:Y:S02]  /*76d0*/  IADD3 R38, P0, R2, R52, RZ ;  /* 0x0000003402267210 */ /* 0x002fe40007f1e0ff */
[----:B------:R2:W5:Y:S02]  /*76e0*/  LDL.LU R52, [R1+0x4c] ;  /* 0x00004c0001347983 */ /* 0x0005640000300800 */
[----:B------:R-:W-:Y:S03]  /*76f0*/  IADD3.X R39, R0, R3, RZ, P0, !PT ;  /* 0x0000000300277210 */ /* 0x000fe600007fe4ff */
[----:B------:R2:W5:Y:S01]  /*7700*/  LDL.LU R3, [R1+0x48] ;  /* 0x0000480001037983 */ /* 0x0005620000300800 */
[----:B---3--:R-:W-:Y:S02]  /*7710*/  IADD3 R44, P0, R2, R252, RZ ;  /* 0x000000fc022c7210 */ /* 0x008fe40007f1e0ff */
[----:B------:R-:W-:Y:S02]  /*7720*/  MOV R252, c[0x0][0x2b8] ;  /* 0x0000ae0000fc7a02 */ /* 0x000fe40000000f00 */
[----:B------:R4:W-:Y:S01]  /*7730*/  LDGSTS.E.BYPASS.LTC128B.128 [R181+0x8000], [R38.64], !P2 ;  /* 0x0800000026b57fae */ /* 0x0009e2000d101d4c */
[----:B------:R-:W-:Y:S02]  /*7740*/  IADD3.X R45, R0, R182, RZ, P0, !PT ;  /* 0x000000b6002d7210 */ /* 0x000fe400007fe4ff */
[----:B------:R-:W-:Y:S03]  /*7750*/  PLOP3.LUT P0, PT, PT, PT, UP0, 0x80, 0x0 ;  /* 0x000000000000781c */ /* 0x000fe60003f0f008 */
[----:B------:R1:W-:Y:S05]  /*7760*/  LDGSTS.E.BYPASS.LTC128B.128 [R181+0xb000], [R44.64], !P1 ;  /* 0x0b0000002cb57fae */ /* 0x0003ea000c901d4c */
[----:B------:R-:W0:Y:S01]  /*7770*/  LDGDEPBAR ;  /* 0x00000000000079af */ /* 0x000e220000000000 */
[C---:B----4-:R-:W-:Y:S08]  /*7780*/  HMMA.16816.F32.BF16 R36, R48.reuse, R40, RZ ;  /* 0x000000283024723c */ /* 0x050ff000000418ff */
[C---:B------:R-:W-:Y:S08]  /*7790*/  HMMA.16816.F32.BF16 R40, R48.reuse, R42, RZ ;  /* 0x0000002a3028723c */ /* 0x040ff000000418ff */
[C---:B-1----:R-:W-:Y:S08]  /*77a0*/  HMMA.16816.F32.BF16 R44, R48.reuse, R184, RZ ;  /* 0x000000b8302c723c */ /* 0x042ff000000418ff */
[----:B------:R-:W-:Y:S01]  /*77b0*/  HMMA.16816.F32.BF16 R48, R48, R186, RZ ;  /* 0x000000ba3030723c */ /* 0x000fe200000418ff */
[----:B------:R-:W-:Y:S07]  /*77c0*/  LDSM.16.M88.4 R184, [R245+0x18100] ;  /* 0x01810000f5b8783b */ /* 0x000fee0000000200 */
[C---:B------:R-:W-:Y:S08]  /*77d0*/  HMMA.16816.F32.BF16 R4, R188.reuse, R192, R4 ;  /* 0x000000c0bc04723c */ /* 0x040ff00000041804 */
[C---:B------:R-:W-:Y:S01]  /*77e0*/  HMMA.16816.F32.BF16 R8, R188.reuse, R194, R8 ;  /* 0x000000c2bc08723c */ /* 0x040fe20000041808 */
[----:B------:R-:W1:Y:S07]  /*77f0*/  LDSM.16.M88.4 R192, [R244+0xc100] ;  /* 0x00c10000f4c0783b */ /* 0x000e6e0000000200 */
[C---:B------:R-:W-:Y:S08]  /*7800*/  HMMA.16816.F32.BF16 R12, R188.reuse, R196, R12 ;  /* 0x000000c4bc0c723c */ /* 0x040ff0000004180c */
[C---:B------:R-:W-:Y:S01]  /*7810*/  HMMA.16816.F32.BF16 R16, R188.reuse, R198, R16 ;  /* 0x000000c6bc10723c */ /* 0x040fe20000041810 */
[----:B------:R-:W3:Y:S07]  /*7820*/  LDSM.16.M88.4 R196, [R244+0xc900] ;  /* 0x00c90000f4c4783b */ /* 0x000eee0000000200 */
[C---:B------:R-:W-:Y:S08]  /*7830*/  HMMA.16816.F32.BF16 R20, R188.reuse, R200, R20 ;  /* 0x000000c8bc14723c */ /* 0x040ff00000041814 */
[C---:B------:R-:W-:Y:S01]  /*7840*/  HMMA.16816.F32.BF16 R24, R188.reuse, R202, R24 ;  /* 0x000000cabc18723c */ /* 0x040fe20000041818 */
[----:B------:R-:W4:Y:S07]  /*7850*/  LDSM.16.M88.4 R200, [R244+0xd100] ;  /* 0x00d10000f4c8783b */ /* 0x000f2e0000000200 */
[C---:B------:R-:W-:Y:S08]  /*7860*/  HMMA.16816.F32.BF16 R28, R188.reuse, R204, R28 ;  /* 0x000000ccbc1c723c */ /* 0x040ff0000004181c */
[C---:B------:R-:W-:Y:S01]  /*7870*/  HMMA.16816.F32.BF16 R32, R188.reuse, R206, R32 ;  /* 0x000000cebc20723c */ /* 0x040fe20000041820 */
[----:B------:R-:W2:Y:S07]  /*7880*/  LDSM.16.M88.4 R204, [R244+0xd900] ;  /* 0x00d90000f4cc783b */ /* 0x000eae0000000200 */
[C---:B------:R-:W-:Y:S08]  /*7890*/  HMMA.16816.F32.BF16 R36, R188.reuse, R208, R36 ;  /* 0x000000d0bc24723c */ /* 0x040ff00000041824 */
[C---:B------:R-:W-:Y:S01]  /*78a0*/  HMMA.16816.F32.BF16 R40, R188.reuse, R210, R40 ;  /* 0x000000d2bc28723c */ /* 0x040fe20000041828 */
[----:B------:R-:W-:Y:S07]  /*78b0*/  LDSM.16.M88.4 R208, [R244+0xe900] ;  /* 0x00e90000f4d0783b */ /* 0x000fee0000000200 */
[C---:B------:R-:W-:Y:S08]  /*78c0*/  HMMA.16816.F32.BF16 R44, R188.reuse, R212, R44 ;  /* 0x000000d4bc2c723c */ /* 0x040ff0000004182c */
[----:B------:R-:W-:Y:S01]  /*78d0*/  HMMA.16816.F32.BF16 R48, R188, R214, R48 ;  /* 0x000000d6bc30723c */ /* 0x000fe20000041830 */
[----:B------:R-:W2:Y:S07]  /*78e0*/  LDSM.16.M88.4 R188, [R244+0xe100] ;  /* 0x00e10000f4bc783b */ /* 0x000eae0000000200 */
[C---:B-1----:R-:W-:Y:S08]  /*78f0*/  HMMA.16816.F32.BF16 R4, R184.reuse, R192, R4 ;  /* 0x000000c0b804723c */ /* 0x042ff00000041804 */
[C---:B------:R-:W-:Y:S01]  /*7900*/  HMMA.16816.F32.BF16 R8, R184.reuse, R194, R8 ;  /* 0x000000c2b808723c */ /* 0x040fe20000041808 */
[----:B------:R-:W-:Y:S07]  /*7910*/  LDSM.16.M88.4 R192, [R234] ;  /* 0x00000000eac0783b */ /* 0x000fee0000000200 */
[C---:B---3--:R-:W-:Y:S08]  /*7920*/  HMMA.16816.F32.BF16 R12, R184.reuse, R196, R12 ;  /* 0x000000c4b80c723c */ /* 0x048ff0000004180c */
[C---:B------:R-:W-:Y:S01]  /*7930*/  HMMA.16816.F32.BF16 R16, R184.reuse, R198, R16 ;  /* 0x000000c6b810723c */ /* 0x040fe20000041810 */
[----:B------:R-:W-:Y:S07]  /*7940*/  LDSM.16.M88.4 R196, [R234+0x800] ;  /* 0x00080000eac4783b */ /* 0x000fee0000000200 */
[C---:B----4-:R-:W-:Y:S08]  /*7950*/  HMMA.16816.F32.BF16 R20, R184.reuse, R200, R20 ;  /* 0x000000c8b814723c */ /* 0x050ff00000041814 */
[C---:B------:R-:W-:Y:S01]  /*7960*/  HMMA.16816.F32.BF16 R24, R184.reuse, R202, R24 ;  /* 0x000000cab818723c */ /* 0x040fe20000041818 */
[----:B------:R-:W-:Y:S07]  /*7970*/  LDSM.16.M88.4 R200, [R234+0x1000] ;  /* 0x00100000eac8783b */ /* 0x000fee0000000200 */
[C---:B--2---:R-:W-:Y:S08]  /*7980*/  HMMA.16816.F32.BF16 R28, R184.reuse, R204, R28 ;  /* 0x000000ccb81c723c */ /* 0x044ff0000004181c */
[C---:B------:R-:W-:Y:S01]  /*7990*/  HMMA.16816.F32.BF16 R32, R184.reuse, R206, R32 ;  /* 0x000000ceb820723c */ /* 0x040fe20000041820 */
[----:B------:R-:W-:Y:S07]  /*79a0*/  LDSM.16.M88.4 R204, [R234+0x1800] ;  /* 0x00180000eacc783b */ /* 0x000fee0000000200 */
[C---:B------:R-:W-:Y:S08]  /*79b0*/  HMMA.16816.F32.BF16 R36, R184.reuse, R188, R36 ;  /* 0x000000bcb824723c */ /* 0x040ff00000041824 */
[C---:B------:R-:W-:Y:S01]  /*79c0*/  HMMA.16816.F32.BF16 R40, R184.reuse, R190, R40 ;  /* 0x000000beb828723c */ /* 0x040fe20000041828 */
[----:B------:R-:W1:Y:S07]  /*79d0*/  LDSM.16.M88.4 R188, [R243+0x18100] ;  /* 0x01810000f3bc783b */ /* 0x000e6e0000000200 */
[C---:B------:R-:W-:Y:S08]  /*79e0*/  HMMA.16816.F32.BF16 R44, R184.reuse, R208, R44 ;  /* 0x000000d0b82c723c */ /* 0x040ff0000004182c */
[----:B------:R-:W-:Y:S01]  /*79f0*/  HMMA.16816.F32.BF16 R48, R184, R210, R48 ;  /* 0x000000d2b830723c */ /* 0x000fe20000041830 */
[----:B------:R-:W2:Y:S05]  /*7a00*/  LDSM.16.M88.4 R184, [R234+0x2000] ;  /* 0x00200000eab8783b */ /* 0x000eaa0000000200 */
[----:B------:R-:W3:Y:S02]  /*7a10*/  LDSM.16.M88.4 R208, [R234+0x2800] ;  /* 0x00280000ead0783b */ /* 0x000ee40000000200 */
[C---:B-1----:R-:W-:Y:S08]  /*7a20*/  HMMA.16816.F32.BF16 R4, R188.reuse, R192, R4 ;  /* 0x000000c0bc04723c */ /* 0x042ff00000041804 */
        /* <DEDUP_REMOVED lines=11> */
[C---:B--2---:R-:W-:Y:S08]  /*7ae0*/  HMMA.16816.F32.BF16 R36, R188.reuse, R184, R36 ;  /* 0x000000b8bc24723c */ /* 0x044ff00000041824 */
[C---:B------:R-:W-:Y:S01]  /*7af0*/  HMMA.16816.F32.BF16 R40, R188.reuse, R186, R40 ;  /* 0x000000babc28723c */ /* 0x040fe20000041828 */
[----:B------:R-:W1:Y:S07]  /*7b00*/  LDSM.16.M88.4 R184, [R250+0x1c100] ;  /* 0x01c10000fab8783b */ /* 0x000e6e0000000200 */
[C---:B---3--:R-:W-:Y:S08]  /*7b10*/  HMMA.16816.F32.BF16 R44, R188.reuse, R208, R44 ;  /* 0x000000d0bc2c723c */ /* 0x048ff0000004182c */
[----:B------:R-:W-:Y:S01]  /*7b20*/  HMMA.16816.F32.BF16 R48, R188, R210, R48 ;  /* 0x000000d2bc30723c */ /* 0x000fe20000041830 */
[----:B------:R-:W2:Y:S05]  /*7b30*/  LDSM.16.M88.4 R188, [R249+0x11100] ;  /* 0x01110000f9bc783b */ /* 0x000eaa0000000200 */
[----:B------:R-:W3:Y:S02]  /*7b40*/  LDSM.16.M88.4 R208, [R249+0x11900] ;  /* 0x01190000f9d0783b */ /* 0x000ee40000000200 */
[C---:B-1----:R-:W-:Y:S08]  /*7b50*/  HMMA.16816.F32.BF16 R4, R184.reuse, R192, R4 ;  /* 0x000000c0b804723c */ /* 0x042ff00000041804 */
[C---:B------:R-:W-:Y:S01]  /*7b60*/  HMMA.16816.F32.BF16 R8, R184.reuse, R194, R8 ;  /* 0x000000c2b808723c */ /* 0x040fe20000041808 */
[----:B------:R-:W-:Y:S07]  /*7b70*/  LDSM.16.M88.4 R192, [R233] ;  /* 0x00000000e9c0783b */ /* 0x000fee0000000200 */
[C---:B------:R-:W-:Y:S08]  /*7b80*/  HMMA.16816.F32.BF16 R12, R184.reuse, R196, R12 ;  /* 0x000000c4b80c723c */ /* 0x040ff0000004180c */
        /* <DEDUP_REMOVED lines=8> */
[C---:B--2---:R-:W-:Y:S08]  /*7c10*/  HMMA.16816.F32.BF16 R36, R184.reuse, R188, R36 ;  /* 0x000000bcb824723c */ /* 0x044ff00000041824 */
[C---:B------:R-:W-:Y:S01]  /*7c20*/  HMMA.16816.F32.BF16 R40, R184.reuse, R190, R40 ;  /* 0x000000beb828723c */ /* 0x040fe20000041828 */
[----:B------:R-:W1:Y:S07]  /*7c30*/  LDSM.16.M88.4 R188, [R246+0x1c100] ;  /* 0x01c10000f6bc783b */ /* 0x000e6e0000000200 */
[C---:B---3--:R-:W-:Y:S08]  /*7c40*/  HMMA.16816.F32.BF16 R44, R184.reuse, R208, R44 ;  /* 0x000000d0b82c723c */ /* 0x048ff0000004182c */
[----:B------:R-:W-:Y:S01]  /*7c50*/  HMMA.16816.F32.BF16 R48, R184, R210, R48 ;  /* 0x000000d2b830723c */ /* 0x000fe20000041830 */
[----:B------:R-:W2:Y:S05]  /*7c60*/  LDSM.16.M88.4 R184, [R229] ;  /* 0x00000000e5b8783b */ /* 0x000eaa0000000200 */
[----:B------:R-:W3:Y:S02]  /*7c70*/  LDSM.16.M88.4 R208, [R228] ;  /* 0x00000000e4d0783b */ /* 0x000ee40000000200 */
        /* <DEDUP_REMOVED lines=113> */
[----:B------:R-:W-:Y:S02]  /*8390*/  LDSM.16.M88.4 R208, [R249+0x16100] ;  /* 0x01610000f9d0783b */ /* 0x000fe40000000200 */
        /* <DEDUP_REMOVED lines=8> */
[----:B------:R-:W3:Y:S07]  /*8420*/  LDSM.16.M88.4 R200, [R249+0x15100] ;  /* 0x01510000f9c8783b */ /* 0x000eee0000000200 */
[C---:B------:R-:W-:Y:S08]  /*8430*/  HMMA.16816.F32.BF16 R28, R188.reuse, R204, R28 ;  /* 0x000000ccbc1c723c */ /* 0x040ff0000004181c */
[C---:B------:R-:W-:Y:S01]  /*8440*/  HMMA.16816.F32.BF16 R32, R188.reuse, R206, R32 ;  /* 0x000000cebc20723c */ /* 0x040fe20000041820 */
[----:B------:R-:W4:Y:S07]  /*8450*/  LDSM.16.M88.4 R204, [R249+0x15900] ;  /* 0x01590000f9cc783b */ /* 0x000f2e0000000200 */
[C---:B--2---:R-:W-:Y:S08]  /*8460*/  HMMA.16816.F32.BF16 R36, R188.reuse, R184, R36 ;  /* 0x000000b8bc24723c */ /* 0x044ff00000041824 */
[C---:B------:R-:W-:Y:S01]  /*8470*/  HMMA.16816.F32.BF16 R40, R188.reuse, R186, R40 ;  /* 0x000000babc28723c */ /* 0x040fe20000041828 */
[----:B------:R-:W2:Y:S07]  /*8480*/  LDSM.16.M88.4 R184, [R249+0x16900] ;  /* 0x01690000f9b8783b */ /* 0x000eae0000000200 */
[C---:B-1----:R-:W-:Y:S08]  /*8490*/  HMMA.16816.F32.BF16 R44, R188.reuse, R192, R44 ;  /* 0x000000c0bc2c723c */ /* 0x042ff0000004182c */
[----:B------:R-:W-:Y:S01]  /*84a0*/  HMMA.16816.F32.BF16 R48, R188, R194, R48 ;  /* 0x000000c2bc30723c */ /* 0x000fe20000041830 */
[----:B------:R-:W1:Y:S05]  /*84b0*/  LDSM.16.M88.4 R188, [R249+0x17100] ;  /* 0x01710000f9bc783b */ /* 0x000e6a0000000200 */
[----:B------:R-:W1:Y:S02]  /*84c0*/  LDSM.16.M88.4 R192, [R249+0x17900] ;  /* 0x01790000f9c0783b */ /* 0x000e640000000200 */
[C---:B---3--:R-:W-:Y:S08]  /*84d0*/  HMMA.16816.F32.BF16 R4, R196.reuse, R200, R4 ;  /* 0x000000c8c404723c */ /* 0x048ff00000041804 */
[C---:B------:R-:W-:Y:S01]  /*84e0*/  HMMA.16816.F32.BF16 R8, R196.reuse, R202, R8 ;  /* 0x000000cac408723c */ /* 0x040fe20000041808 */
[----:B------:R-:W-:Y:S07]  /*84f0*/  LDSM.16.M88.4 R200, [R246+0x24100] ;  /* 0x02410000f6c8783b */ /* 0x000fee0000000200 */
[C---:B----4-:R-:W-:Y:S08]  /*8500*/  HMMA.16816.F32.BF16 R12, R196.reuse, R204, R12 ;  /* 0x000000ccc40c723c */ /* 0x050ff0000004180c */
[C---:B------:R-:W-:Y:S01]  /*8510*/  HMMA.16816.F32.BF16 R16, R196.reuse, R206, R16 ;  /* 0x000000cec410723c */ /* 0x040fe20000041810 */
[----:B------:R-:W3:Y:S07]  /*8520*/  LDSM.16.M88.4 R204, [R221] ;  /* 0x00000000ddcc783b */ /* 0x000eee0000000200 */
[C---:B------:R-:W-:Y:S08]  /*8530*/  HMMA.16816.F32.BF16 R20, R196.reuse, R208, R20 ;  /* 0x000000d0c414723c */ /* 0x040ff00000041814 */
[C---:B------:R-:W-:Y:S01]  /*8540*/  HMMA.16816.F32.BF16 R24, R196.reuse, R210, R24 ;  /* 0x000000d2c418723c */ /* 0x040fe20000041818 */
[----:B------:R-:W4:Y:S07]  /*8550*/  LDSM.16.M88.4 R208, [R220] ;  /* 0x00000000dcd0783b */ /* 0x000f2e0000000200 */
[C---:B--2---:R-:W-:Y:S08]  /*8560*/  HMMA.16816.F32.BF16 R28, R196.reuse, R184, R28 ;  /* 0x000000b8c41c723c */ /* 0x044ff0000004181c */
[C---:B------:R-:W-:Y:S01]  /*8570*/  HMMA.16816.F32.BF16 R32, R196.reuse, R186, R32 ;  /* 0x000000bac420723c */ /* 0x040fe20000041820 */
[----:B------:R-:W2:Y:S07]  /*8580*/  LDSM.16.M88.4 R184, [R219] ;  /* 0x00000000dbb8783b */ /* 0x000eae0000000200 */
[C---:B-1----:R-:W-:Y:S08]  /*8590*/  HMMA.16816.F32.BF16 R36, R196.reuse, R188, R36 ;  /* 0x000000bcc424723c */ /* 0x042ff00000041824 */
[C---:B------:R-:W-:Y:S01]  /*85a0*/  HMMA.16816.F32.BF16 R40, R196.reuse, R190, R40 ;  /* 0x000000bec428723c */ /* 0x040fe20000041828 */
[----:B------:R-:W1:Y:S07]  /*85b0*/  LDSM.16.M88.4 R188, [R218] ;  /* 0x00000000dabc783b */ /* 0x000e6e0000000200 */
[C---:B------:R-:W-:Y:S08]  /*85c0*/  HMMA.16816.F32.BF16 R44, R196.reuse, R192, R44 ;  /* 0x000000c0c42c723c */ /* 0x040ff0000004182c */
[----:B------:R-:W-:Y:S01]  /*85d0*/  HMMA.16816.F32.BF16 R48, R196, R194, R48 ;  /* 0x000000c2c430723c */ /* 0x000fe20000041830 */
[----:B------:R-:W1:Y:S05]  /*85e0*/  LDSM.16.M88.4 R192, [R217] ;  /* 0x00000000d9c0783b */ /* 0x000e6a0000000200 */
[----:B------:R-:W1:Y:S02]  /*85f0*/  LDSM.16.M88.4 R196, [R216] ;  /* 0x00000000d8c4783b */ /* 0x000e640000000200 */
[C---:B---3--:R-:W-:Y:S08]  /*8600*/  HMMA.16816.F32.BF16 R4, R200.reuse, R204, R4 ;  /* 0x000000ccc804723c */ /* 0x048ff00000041804 */
[C---:B------:R-:W-:Y:S01]  /*8610*/  HMMA.16816.F32.BF16 R8, R200.reuse, R206, R8 ;  /* 0x000000cec808723c */ /* 0x040fe20000041808 */
[----:B------:R-:W-:Y:S07]  /*8620*/  LDSM.16.M88.4 R204, [R245+0x24100] ;  /* 0x02410000f5cc783b */ /* 0x000fee0000000200 */
[C---:B----4-:R-:W-:Y:S08]  /*8630*/  HMMA.16816.F32.BF16 R12, R200.reuse, R208, R12 ;  /* 0x000000d0c80c723c */ /* 0x050ff0000004180c */
[C---:B------:R-:W-:Y:S01]  /*8640*/  HMMA.16816.F32.BF16 R16, R200.reuse, R210, R16 ;  /* 0x000000d2c810723c */ /* 0x040fe20000041810 */
[----:B------:R-:W3:Y:S07]  /*8650*/  LDSM.16.M88.4 R208, [R244+0x15100] ;  /* 0x01510000f4d0783b */ /* 0x000eee0000000200 */
[C---:B--2---:R-:W-:Y:S08]  /*8660*/  HMMA.16816.F32.BF16 R20, R200.reuse, R184, R20 ;  /* 0x000000b8c814723c */ /* 0x044ff00000041814 */
[C---:B------:R-:W-:Y:S01]  /*8670*/  HMMA.16816.F32.BF16 R24, R200.reuse, R186, R24 ;  /* 0x000000bac818723c */ /* 0x040fe20000041818 */
[----:B------:R-:W2:Y:S07]  /*8680*/  LDSM.16.M88.4 R184, [R244+0x15900] ;  /* 0x01590000f4b8783b */ /* 0x000eae0000000200 */
[C---:B-1----:R-:W-:Y:S08]  /*8690*/  HMMA.16816.F32.BF16 R28, R200.reuse, R188, R28 ;  /* 0x000000bcc81c723c */ /* 0x042ff0000004181c */
[C---:B------:R-:W-:Y:S01]  /*86a0*/  HMMA.16816.F32.BF16 R32, R200.reuse, R190, R32 ;  /* 0x000000bec820723c */ /* 0x040fe20000041820 */
[----:B------:R-:W1:Y:S07]  /*86b0*/  LDSM.16.M88.4 R188, [R244+0x16100] ;  /* 0x01610000f4bc783b */ /* 0x000e6e0000000200 */
[C---:B------:R-:W-:Y:S08]  /*86c0*/  HMMA.16816.F32.BF16 R36, R200.reuse, R192, R36 ;  /* 0x000000c0c824723c */ /* 0x040ff00000041824 */
[C---:B------:R-:W-:Y:S01]  /*86d0*/  HMMA.16816.F32.BF16 R40, R200.reuse, R194, R40 ;  /* 0x000000c2c828723c */ /* 0x040fe20000041828 */
[----:B------:R-:W4:Y:S07]  /*86e0*/  LDSM.16.M88.4 R192, [R244+0x16900] ;  /* 0x01690000f4c0783b */ /* 0x000f2e0000000200 */
[C---:B------:R-:W-:Y:S08]  /*86f0*/  HMMA.16816.F32.BF16 R44, R200.reuse, R196, R44 ;  /* 0x000000c4c82c723c */ /* 0x040ff0000004182c */
[----:B------:R-:W-:Y:S01]  /*8700*/  HMMA.16816.F32.BF16 R48, R200, R198, R48 ;  /* 0x000000c6c830723c */ /* 0x000fe20000041830 */
[----:B------:R-:W4:Y:S05]  /*8710*/  LDSM.16.M88.4 R196, [R244+0x17100] ;  /* 0x01710000f4c4783b */ /* 0x000f2a0000000200 */
[----:B------:R-:W-:Y:S02]  /*8720*/  LDSM.16.M88.4 R200, [R243+0x24100] ;  /* 0x02410000f3c8783b */ /* 0x000fe40000000200 */
[C---:B---3--:R-:W-:Y:S08]  /*8730*/  HMMA.16816.F32.BF16 R4, R204.reuse, R208, R4 ;  /* 0x000000d0cc04723c */ /* 0x048ff00000041804 */
[C---:B------:R-:W-:Y:S01]  /*8740*/  HMMA.16816.F32.BF16 R8, R204.reuse, R210, R8 ;  /* 0x000000d2cc08723c */ /* 0x040fe20000041808 */
[----:B------:R-:W-:Y:S07]  /*8750*/  LDSM.16.M88.4 R208, [R234+0x9000] ;  /* 0x00900000ead0783b */ /* 0x000fee0000000200 */
[C---:B--2---:R-:W-:Y:S08]  /*8760*/  HMMA.16816.F32.BF16 R12, R204.reuse, R184, R12 ;  /* 0x000000b8cc0c723c */ /* 0x044ff0000004180c */
[C---:B------:R-:W-:Y:S01]  /*8770*/  HMMA.16816.F32.BF16 R16, R204.reuse, R186, R16 ;  /* 0x000000bacc10723c */ /* 0x040fe20000041810 */
[----:B------:R-:W2:Y:S07]  /*8780*/  LDSM.16.M88.4 R184, [R244+0x17900] ;  /* 0x01790000f4b8783b */ /* 0x000eae0000000200 */
[C---:B-1----:R-:W-:Y:S08]  /*8790*/  HMMA.16816.F32.BF16 R20, R204.reuse, R188, R20 ;  /* 0x000000bccc14723c */ /* 0x042ff00000041814 */
[C---:B------:R-:W-:Y:S08]  /*87a0*/  HMMA.16816.F32.BF16 R24, R204.reuse, R190, R24 ;  /* 0x000000becc18723c */ /* 0x040ff00000041818 */
[C---:B----4-:R-:W-:Y:S08]  /*87b0*/  HMMA.16816.F32.BF16 R28, R204.reuse, R192, R28 ;  /* 0x000000c0cc1c723c */ /* 0x050ff0000004181c */
[C---:B------:R-:W-:Y:S08]  /*87c0*/  HMMA.16816.F32.BF16 R32, R204.reuse, R194, R32 ;  /* 0x000000c2cc20723c */ /* 0x040ff00000041820 */
[C---:B------:R-:W-:Y:S08]  /*87d0*/  HMMA.16816.F32.BF16 R36, R204.reuse, R196, R36 ;  /* 0x000000c4cc24723c */ /* 0x040ff00000041824 */
[C---:B------:R-:W-:Y:S08]  /*87e0*/  HMMA.16816.F32.BF16 R40, R204.reuse, R198, R40 ;  /* 0x000000c6cc28723c */ /* 0x040ff00000041828 */
[C---:B--2---:R-:W-:Y:S08]  /*87f0*/  HMMA.16816.F32.BF16 R44, R204.reuse, R184, R44 ;  /* 0x000000b8cc2c723c */ /* 0x044ff0000004182c */
[----:B------:R-:W-:Y:S01]  /*8800*/  HMMA.16816.F32.BF16 R48, R204, R186, R48 ;  /* 0x000000bacc30723c */ /* 0x000fe20000041830 */
[----:B------:R-:W1:Y:S07]  /*8810*/  LDSM.16.M88.4 R184, [R234+0x9800] ;  /* 0x00980000eab8783b */ /* 0x000e6e0000000200 */
[C---:B------:R-:W-:Y:S08]  /*8820*/  HMMA.16816.F32.BF16 R4, R200.reuse, R208, R4 ;  /* 0x000000d0c804723c */ /* 0x040ff00000041804 */
[C---:B------:R-:W-:Y:S11]  /*8830*/  HMMA.16816.F32.BF16 R8, R200.reuse, R210, R8 ;  /* 0x000000d2c808723c */ /* 0x040ff60000041808 */
[----:B------:R-:W-:Y:S05]  /*8840*/  @!UPT UIADD3 URZ, URZ, URZ, URZ ;  /* 0x0000003f3f3ff290 */ /* 0x000fea000fffe03f */
[----:B------:R-:W-:Y:S02]  /*8850*/  FMUL.FTZ R4, R4, c[0x0][0x320] ;  /* 0x0000c80004047a20 */ /* 0x000fe40000410000 */
[----:B------:R-:W-:Y:S02]  /*8860*/  FMUL.FTZ R5, R5, c[0x0][0x320] ;  /* 0x0000c80005057a20 */ /* 0x000fe40000410000 */
[----:B------:R-:W-:Y:S01]  /*8870*/  MUFU.TANH R213, R4 ;  /* 0x0000000400d57308 */ /* 0x000fe20000002400 */
        /* <DEDUP_REMOVED lines=9> */
[----:B------:R-:W-:Y:S10]  /*8910*/  MUFU.TANH R189, R5 ;  /* 0x0000000500bd7308 */ /* 0x000ff40000002400 */
[----:B------:R-:W-:Y:S01]  /*8920*/  MUFU.TANH R190, R6 ;  /* 0x0000000600be7308 */ /* 0x000fe20000002400 */
[----:B------:R-:W-:Y:S02]  /*8930*/  FMUL.FTZ R12, R12, c[0x0][0x320] ;  /* 0x0000c8000c0c7a20 */ /* 0x000fe40000410000 */
[----:B------:R-:W-:Y:S01]  /*8940*/  FMUL.FTZ R13, R13, c[0x0][0x320] ;  /* 0x0000c8000d0d7a20 */ /* 0x000fe20000410000 */
[----:B-1----:R1:W-:Y:S01]  /*8950*/  STL [R1+0x40], R0 ;  /* 0x0000400001007387 */ /* 0x0023e20000100800 */
[----:B------:R-:W-:Y:S02]  /*8960*/  FMUL.FTZ R14, R14, c[0x0][0x320] ;  /* 0x0000c8000e0e7a20 */ /* 0x000fe40000410000 */
[----:B------:R-:W-:Y:S02]  /*8970*/  FMUL.FTZ R15, R15, c[0x0][0x320] ;  /* 0x0000c8000f0f7a20 */ /* 0x000fe40000410000 */
[----:B------:R-:W-:Y:S01]  /*8980*/  FMUL.FTZ R16, R16, c[0x0][0x320] ;  /* 0x0000c80010107a20 */ /* 0x000fe20000410000 */
[----:B------:R2:W-:Y:S01]  /*8990*/  MUFU.TANH R188, R7 ;  /* 0x0000000700bc7308 */ /* 0x0005e20000002400 */
[----:B------:R-:W-:Y:S02]  /*89a0*/  FMUL.FTZ R17, R17, c[0x0][0x320] ;  /* 0x0000c80011117a20 */ /* 0x000fe40000410000 */
[----:B------:R-:W-:Y:S02]  /*89b0*/  FMUL.FTZ R18, R18, c[0x0][0x320] ;  /* 0x0000c80012127a20 */ /* 0x000fe40000410000 */
[----:B------:R-:W-:Y:S05]  /*89c0*/  FMUL.FTZ R19, R19, c[0x0][0x320] ;  /* 0x0000c80013137a20 */ /* 0x000fea0000410000 */
[----:B------:R-:W-:Y:S10]  /*89d0*/  MUFU.TANH R185, R10 ;  /* 0x0000000a00b97308 */ /* 0x000ff40000002400 */
[----:B-1----:R-:W1:Y:S01]  /*89e0*/  MUFU.TANH R0, R9 ;  /* 0x0000000900007308 */ /* 0x002e620000002400 */
[----:B--2---:R-:W2:Y:S09]  /*89f0*/  LDSM.16.M88.4 R4, [R234+0xa000] ;  /* 0x00a00000ea04783b */ /* 0x004eb20000000200 */
[----:B------:R3:W-:Y:S10]  /*8a00*/  MUFU.TANH R184, R11 ;  /* 0x0000000b00b87308 */ /* 0x0007f40000002400 */
[----:B------:R-:W-:Y:S01]  /*8a10*/  MUFU.TANH R191, R12 ;  /* 0x0000000c00bf7308 */ /* 0x000fe20000002400 */
[----:B-1----:R-:W-:Y:S09]  /*8a20*/  STL [R1+0x44], R0 ;  /* 0x0000440001007387 */ /* 0x002ff20000100800 */
[----:B------:R-:W-:Y:S01]  /*8a30*/  MUFU.TANH R192, R13 ;  /* 0x0000000d00c07308 */ /* 0x000fe20000002400 */
[----:B---3--:R-:W1:Y:S09]  /*8a40*/  LDSM.16.M88.4 R8, [R234+0xa800] ;  /* 0x00a80000ea08783b */ /* 0x008e720000000200 */
[----:B------:R-:W-:Y:S01]  /*8a50*/  MUFU.TANH R193, R14 ;  /* 0x0000000e00c17308 */ /* 0x000fe20000002400 */
[C---:B--2---:R-:W-:Y:S09]  /*8a60*/  HMMA.16816.F32.BF16 R20, R200.reuse, R4, R20 ;  /* 0x00000004c814723c */ /* 0x044ff20000041814 */
[----:B------:R-:W-:Y:S01]  /*8a70*/  MUFU.TANH R194, R15 ;  /* 0x0000000f00c27308 */ /* 0x000fe20000002400 */
[C---:B------:R-:W-:Y:S01]  /*8a80*/  HMMA.16816.F32.BF16 R24, R200.reuse, R6, R24 ;  /* 0x00000006c818723c */ /* 0x040fe20000041818 */
[----:B------:R-:W2:Y:S08]  /*8a90*/  LDSM.16.M88.4 R4, [R234+0xb000] ;  /* 0x00b00000ea04783b */ /* 0x000eb00000000200 */
[----:B------:R-:W-:Y:S05]  /*8aa0*/  MUFU.TANH R195, R16 ;  /* 0x0000001000c37308 */ /* 0x000fea0000002400 */
[----:B------:R-:W-:Y:S05]  /*8ab0*/  FMUL.FTZ R21, R21, c[0x0][0x320] ;  /* 0x0000c80015157a20 */ /* 0x000fea0000410000 */
[----:B------:R-:W-:Y:S01]  /*8ac0*/  MUFU.TANH R196, R17 ;  /* 0x0000001100c47308 */ /* 0x000fe20000002400 */
[----:B------:R-:W-:Y:S02]  /*8ad0*/  FMUL.FTZ R22, R22, c[0x0][0x320] ;  /* 0x0000c80016167a20 */ /* 0x000fe40000410000 */
[----:B------:R-:W-:Y:S01]  /*8ae0*/  FMUL.FTZ R23, R23, c[0x0][0x320] ;  /* 0x0000c80017177a20 */ /* 0x000fe20000410000 */
[C---:B-1----:R-:W-:Y:S03]  /*8af0*/  HMMA.16816.F32.BF16 R28, R200.reuse, R8, R28 ;  /* 0x00000008c81c723c */ /* 0x042fe6000004181c */
[----:B------:R-:W-:Y:S02]  /*8b00*/  FMUL.FTZ R24, R24, c[0x0][0x320] ;  /* 0x0000c80018187a20 */ /* 0x000fe40000410000 */
[----:B------:R-:W-:Y:S01]  /*8b10*/  FMUL.FTZ R25, R25, c[0x0][0x320] ;  /* 0x0000c80019197a20 */ /* 0x000fe20000410000 */
[----:B------:R-:W1:Y:S01]  /*8b20*/  MUFU.TANH R0, R21 ;  /* 0x0000001500007308 */ /* 0x000e620000002400 */
[----:B------:R-:W-:Y:S01]  /*8b30*/  FMUL.FTZ R26, R26, c[0x0][0x320] ;  /* 0x0000c8001a1a7a20 */ /* 0x000fe20000410000 */
[C---:B------:R-:W-:Y:S01]  /*8b40*/  HMMA.16816.F32.BF16 R32, R200.reuse, R10, R32 ;  /* 0x0000000ac820723c */ /* 0x040fe20000041820 */
[----:B------:R-:W3:Y:S01]  /*8b50*/  LDSM.16.M88.4 R8, [R234+0xb800] ;  /* 0x00b80000ea08783b */ /* 0x000ee20000000200 */
[----:B------:R-:W-:Y:S04]  /*8b60*/  DEPBAR.LE SB0, 0x0 ;  /* 0x000080000000791a */ /* 0x000fe80000000000 */
[----:B------:R-:W-:Y:S02]  /*8b70*/  FMUL.FTZ R27, R27, c[0x0][0x320] ;  /* 0x0000c8001b1b7a20 */ /* 0x000fe40000410000 */
[----:B------:R-:W-:Y:S01]  /*8b80*/  MUFU.TANH R197, R18 ;  /* 0x0000001200c57308 */ /* 0x000fe20000002400 */
[----:B------:R-:W-:Y:S01]  /*8b90*/  BAR.SYNC.DEFER_BLOCKING 0x0 ;  /* 0x0000000000007b1d */ /* 0x000fe20000010000 */
[C---:B--2---:R-:W-:Y:S05]  /*8ba0*/  HMMA.16816.F32.BF16 R36, R200.reuse, R4, R36 ;  /* 0x00000004c824723c */ /* 0x044fea0000041824 */
[----:B------:R-:W-:Y:S03]  /*8bb0*/  FMUL.FTZ R20, R20, c[0x0][0x320] ;  /* 0x0000c80014147a20 */ /* 0x000fe60000410000 */
[----:B------:R-:W-:Y:S01]  /*8bc0*/  MUFU.TANH R198, R19 ;  /* 0x0000001300c67308 */ /* 0x000fe20000002400 */
[C---:B------:R-:W-:Y:S01]  /*8bd0*/  HMMA.16816.F32.BF16 R40, R200.reuse, R6, R40 ;  /* 0x00000006c828723c */ /* 0x040fe20000041828 */
[----:B-1----:R1:W-:Y:S02]  /*8be0*/  STL [R1+0x30], R0 ;  /* 0x0000300001007387 */ /* 0x0023e40000100800 */
[----:B------:R-:W-:Y:S02]  /*8bf0*/  FMUL.FTZ R28, R28, c[0x0][0x320] ;  /* 0x0000c8001c1c7a20 */ /* 0x000fe40000410000 */
[----:B------:R-:W-:Y:S02]  /*8c00*/  FMUL.FTZ R32, R32, c[0x0][0x320] ;  /* 0x0000c80020207a20 */ /* 0x000fe40000410000 */
[----:B------:R-:W-:Y:S02]  /*8c10*/  FMUL.FTZ R33, R33, c[0x0][0x320] ;  /* 0x0000c80021217a20 */ /* 0x000fe40000410000 */
[----:B------:R-:W-:Y:S03]  /*8c20*/  MUFU.TANH R214, R20 ;  /* 0x0000001400d67308 */ /* 0x000fe60000002400 */
[----:B------:R-:W-:Y:S02]  /*8c30*/  FMUL.FTZ R29, R29, c[0x0][0x320] ;  /* 0x0000c8001d1d7a20 */ /* 0x000fe40000410000 */
[----:B------:R-:W-:Y:S02]  /*8c40*/  FMUL.FTZ R30, R30, c[0x0][0x320] ;  /* 0x0000c8001e1e7a20 */ /* 0x000fe40000410000 */
[----:B------:R-:W-:Y:S02]  /*8c50*/  FMUL.FTZ R31, R31, c[0x0][0x320] ;  /* 0x0000c8001f1f7a20 */ /* 0x000fe40000410000 */
[----:B------:R-:W-:Y:S01]  /*8c60*/  FMUL.FTZ R34, R34, c[0x0][0x320] ;  /* 0x0000c80022227a20 */ /* 0x000fe20000410000 */
[----:B------:R-:W-:Y:S01]  /*8c70*/  MUFU.TANH R23, R23 ;  /* 0x0000001700177308 */ /* 0x000fe20000002400 */
[----:B------:R-:W-:Y:S01]  /*8c80*/  FMUL.FTZ R35, R35, c[0x0][0x320] ;  /* 0x0000c80023237a20 */ /* 0x000fe20000410000 */
[C---:B---3--:R-:W-:Y:S03]  /*8c90*/  HMMA.16816.F32.BF16 R44, R200.reuse, R8, R44 ;  /* 0x00000008c82c723c */ /* 0x048fe6000004182c */
[----:B------:R-:W-:Y:S02]  /*8ca0*/  FMUL.FTZ R36, R36, c[0x0][0x320] ;  /* 0x0000c80024247a20 */ /* 0x000fe40000410000 */
[----:B------:R-:W-:Y:S03]  /*8cb0*/  FMUL.FTZ R37, R37, c[0x0][0x320] ;  /* 0x0000c80025257a20 */ /* 0x000fe60000410000 */
[----:B-1----:R-:W1:Y:S01]  /*8cc0*/  MUFU.TANH R0, R22 ;  /* 0x0000001600007308 */ /* 0x002e620000002400 */
[----:B------:R-:W-:Y:S03]  /*8cd0*/  HMMA.16816.F32.BF16 R48, R200, R10, R48 ;  /* 0x0000000ac830723c */ /* 0x000fe60000041830 */
        /* <DEDUP_REMOVED lines=16> */
[----:B------:R-:W-:Y:S02]  /*8de0*/  FMUL.FTZ R50, R50, c[0x0][0x320] ;  /* 0x0000c80032327a20 */ /* 0x000fe40000410000 */
[----:B------:R-:W-:Y:S07]  /*8df0*/  FMUL.FTZ R51, R51, c[0x0][0x320] ;  /* 0x0000c80033337a20 */ /* 0x000fee0000410000 */
[----:B------:R-:W-:Y:S10]  /*8e00*/  MUFU.TANH R215, R32 ;  /* 0x0000002000d77308 */ /* 0x000ff40000002400 */
[----:B-1----:R-:W1:Y:S10]  /*8e10*/  MUFU.TANH R0, R24 ;  /* 0x0000001800007308 */ /* 0x002e740000002400 */
[----:B------:R-:W-:Y:S10]  /*8e20*/  MUFU.TANH R24, R26 ;  /* 0x0000001a00187308 */ /* 0x000ff40000002400 */
[----:B------:R-:W-:Y:S01]  /*8e30*/  MUFU.TANH R26, R27 ;  /* 0x0000001b001a7308 */ /* 0x000fe20000002400 */
[----:B-1----:R1:W-:Y:S09]  /*8e40*/  STL [R1+0x38], R0 ;  /* 0x0000380001007387 */ /* 0x0023f20000100800 */
[----:B------:R-:W-:Y:S10]  /*8e50*/  MUFU.TANH R33, R33 ;  /* 0x0000002100217308 */ /* 0x000ff40000002400 */
[----:B------:R-:W-:Y:S10]  /*8e60*/  MUFU.TANH R32, R34 ;  /* 0x0000002200207308 */ /* 0x000ff40000002400 */
[----:B-1----:R-:W1:Y:S10]  /*8e70*/  MUFU.TANH R0, R25 ;  /* 0x0000001900007308 */ /* 0x002e740000002400 */
[----:B------:R2:W3:Y:S10]  /*8e80*/  MUFU.TANH R25, R28 ;  /* 0x0000001c00197308 */ /* 0x0004f40000002400 */
[----:B------:R2:W4:Y:S01]  /*8e90*/  MUFU.TANH R27, R35 ;  /* 0x00000023001b7308 */ /* 0x0005220000002400 */
[----:B-1----:R2:W-:Y:S09]  /*8ea0*/  STL [R1+0x3c], R0 ;  /* 0x00003c0001007387 */ /* 0x0025f20000100800 */
[----:B------:R2:W1:Y:S10]  /*8eb0*/  MUFU.TANH R210, R36 ;  /* 0x0000002400d27308 */ /* 0x0004740000002400 */
        /* <DEDUP_REMOVED lines=14> */
[----:B------:R2:W1:Y:S02]  /*8fa0*/  MUFU.TANH R181, R51 ;  /* 0x0000003300b57308 */ /* 0x0004640000002400 */
[----:B-12345:R-:W-:-:S05]  /*8fb0*/  @P0 BRA `(.L_x_1546) ;  /* 0xffffdc2000000947 */ /* 0x03efca000383ffff */
.L_x_1545:
[----:B---3--:R-:W2:Y:S01]  /*8fc0*/  LDL.LU R5, [R1+0x3c] ;  /* 0x00003c0001057983 */ /* 0x008ea20000300800 */
[----:B------:R-:W-:Y:S01]  /*8fd0*/  MOV R47, R24 ;  /* 0x00000018002f7202 */ /* 0x000fe20000000f00 */
[----:B------:R-:W-:Y:S01]  /*8fe0*/  UISETP.GT.AND UP0, UPT, UR6, UR8, UPT ;  /* 0x000000080600728c */ /* 0x000fe2000bf04270 */
[----:B------:R-:W-:Y:S01]  /*8ff0*/  MOV R24, R214 ;  /* 0x000000d600187202 */ /* 0x000fe20000000f00 */
[----:B------:R-:W3:Y:S01]  /*9000*/  LDL.LU R4, [R1+0x38] ;  /* 0x0000380001047983 */ /* 0x000ee20000300800 */
[----:B------:R-:W-:Y:S01]  /*9010*/  MOV R44, R23 ;  /* 0x00000017002c7202 */ /* 0x000fe20000000f00 */
[----:B------:R-:W-:Y:S01]  /*9020*/  UIADD3 UR6, UR6, -0x1, URZ ;  /* 0xffffffff06067890 */ /* 0x000fe2000fffe03f */
[----:B------:R-:W-:Y:S01]  /*9030*/  MOV R41, R22 ;  /* 0x0000001600297202 */ /* 0x000fe20000000f00 */
[----:B------:R-:W4:Y:S01]  /*9040*/  LDL.LU R2, [R1+0x34] ;  /* 0x0000340001027983 */ /* 0x000f220000300800 */
[----:B------:R-:W-:Y:S02]  /*9050*/  MOV R40, R186 ;  /* 0x000000ba00287202 */ /* 0x000fe40000000f00 */
[----:B------:R-:W-:Y:S01]  /*9060*/  MOV R35, R187 ;  /* 0x000000bb00237202 */ /* 0x000fe20000000f00 */
[----:B------:R-:W5:Y:S01]  /*9070*/  LDL.LU R0, [R1+0x30] ;  /* 0x0000300001007983 */ /* 0x000f620000300800 */
[----:B------:R-:W-:Y:S02]  /*9080*/  MOV R34, R215 ;  /* 0x000000d700227202 */ /* 0x000fe40000000f00 */
[----:B------:R-:W-:Y:S01]  /*9090*/  PLOP3.LUT P0, PT, PT, PT, UP0, 0x80, 0x0 ;  /* 0x000000000000781c */ /* 0x000fe20003f0f008 */
[----:B------:R-:W5:Y:S04]  /*90a0*/  LDL.LU R7, [R1+0x40] ;  /* 0x0000400001077983 */ /* 0x000f680000300800 */
[----:B------:R-:W5:Y:S04]  /*90b0*/  LDL.LU R6, [R1+0x44] ;  /* 0x0000440001067983 */ /* 0x000f680000300800 */
[----:B------:R-:W-:Y:S08]  /*90c0*/  LDSM.16.MT88.4 R12, [R247+0x100] ;  /* 0x00010000f70c783b */ /* 0x000ff00000004200 */
[----:B------:R-:W-:Y:S08]  /*90d0*/  LDSM.16.MT88.4 R20, [R242+0x100] ;  /* 0x00010000f214783b */ /* 0x000ff00000004200 */
[----:B------:R-:W-:Y:S08]  /*90e0*/  LDSM.16.MT88.4 R28, [R241+0x100] ;  /* 0x00010000f11c783b */ /* 0x000ff00000004200 */
[----:B------:R-:W-:Y:S08]  /*90f0*/  LDSM.16.MT88.4 R36, [R240+0x100] ;  /* 0x00010000f024783b */ /* 0x000ff00000004200 */
[----:B------:R-:W0:Y:S01]  /*9100*/  LDGDEPBAR ;  /* 0x00000000000079af */ /* 0x000e220000000000 */
[----:B--2---:R-:W-:Y:S02]  /*9110*/  MOV R46, R5 ;  /* 0x00000005002e7202 */ /* 0x004fe40000000f00 */
[----:B------:R-:W-:Y:S02]  /*9120*/  FMNMX.FTZ R5, R190, R3, !PT ;  /* 0x00000003be057209 */ /* 0x000fe40007810000 */
[----:B---3--:R-:W-:Y:S02]  /*9130*/  MOV R45, R4 ;  /* 0x00000004002d7202 */ /* 0x008fe40000000f00 */
[----:B------:R-:W-:Y:S02]  /*9140*/  FMNMX.FTZ R4, R213, R180, !PT ;  /* 0x000000b4d5047209 */ /* 0x000fe40007810000 */
[----:B------:R-:W-:Y:S02]  /*9150*/  FMNMX.FTZ R5, R188, R5, !PT ;  /* 0x00000005bc057209 */ /* 0x000fe40007810000 */
[----:B------:R-:W-:Y:S02]  /*9160*/  FMNMX.FTZ R4, R189, R4, !PT ;  /* 0x00000004bd047209 */ /* 0x000fe40007810000 */
[----:B------:R-:W-:Y:S02]  /*9170*/  FMNMX.FTZ R5, R185, R5, !PT ;  /* 0x00000005b9057209 */ /* 0x000fe40007810000 */
[----:B----4-:R-:W-:Y:S02]  /*9180*/  MOV R43, R2 ;  /* 0x00000002002b7202 */ /* 0x010fe40000000f00 */
[----:B-----5:R-:W-:Y:S02]  /*9190*/  FMNMX.FTZ R4, R7, R4, !PT ;  /* 0x0000000407047209 */ /* 0x020fe40007810000 */
        /* <DEDUP_REMOVED lines=8> */
[----:B------:R-:W-:Y:S02]  /*9220*/  MOV R42, R0 ;  /* 0x00000000002a7202 */ /* 0x000fe40000000f00 */
        /* <DEDUP_REMOVED lines=33> */
[----:B------:R-:W-:Y:S03]  /*9440*/  FMNMX.FTZ R5, R181, R5, !PT ;  /* 0x00000005b5057209 */ /* 0x000fe60007810000 */
[----:B------:R-:W1:Y:S08]  /*9450*/  SHFL.BFLY PT, R2, R4, 0x2, 0x1f ;  /* 0x0c401f0004027f89 */ /* 0x000e7000000e0000 */
[----:B------:R-:W2:Y:S01]  /*9460*/  SHFL.BFLY PT, R0, R5, 0x2, 0x1f ;  /* 0x0c401f0005007f89 */ /* 0x000ea200000e0000 */
[----:B-1----:R-:W-:Y:S07]  /*9470*/  FMNMX.FTZ R4, R4, R2, !PT ;  /* 0x0000000204047209 */ /* 0x002fee0007810000 */
[----:B------:R-:W1:Y:S01]  /*9480*/  SHFL.BFLY PT, R2, R4, 0x1, 0x1f ;  /* 0x0c201f0004027f89 */ /* 0x000e6200000e0000 */
[----:B--2---:R-:W-:Y:S07]  /*9490*/  FMNMX.FTZ R5, R5, R0, !PT ;  /* 0x0000000005057209 */ /* 0x004fee0007810000 */
[----:B------:R-:W2:Y:S01]  /*94a0*/  SHFL.BFLY PT, R0, R5, 0x1, 0x1f ;  /* 0x0c201f0005007f89 */ /* 0x000ea200000e0000 */
[----:B-1----:R-:W-:Y:S05]  /*94b0*/  FMNMX.FTZ R2, R4, R2, !PT ;  /* 0x0000000204027209 */ /* 0x002fea0007810000 */
[C---:B------:R-:W-:Y:S02]  /*94c0*/  FMUL.FTZ R215, R2.reuse, c[0x0][0x2d0] ;  /* 0x0000b40002d77a20 */ /* 0x040fe40000410000 */
[----:B------:R-:W-:Y:S01]  /*94d0*/  FADD.FTZ R4, -R2, R180 ;  /* 0x000000b402047221 */ /* 0x000fe20000010100 */
[----:B--2---:R-:W-:Y:S01]  /*94e0*/  FMNMX.FTZ R0, R0, R5, !PT ;  /* 0x0000000500007209 */ /* 0x004fe20007810000 */
[--C-:B------:R-:W-:Y:S02]  /*94f0*/  FFMA.FTZ R214, R213, c[0x0][0x2d0], -R215.reuse ;  /* 0x0000b400d5d67a23 */ /* 0x100fe400000108d7 */
[----:B------:R-:W-:Y:S02]  /*9500*/  FFMA.FTZ R189, R189, c[0x0][0x2d0], -R215 ;  /* 0x0000b400bdbd7a23 */ /* 0x000fe400000108d7 */
[C---:B------:R-:W-:Y:S02]  /*9510*/  FMUL.FTZ R213, R0.reuse, c[0x0][0x2d0] ;  /* 0x0000b40000d57a20 */ /* 0x040fe40000410000 */
[----:B------:R-:W-:Y:S01]  /*9520*/  FADD.FTZ R3, -R0, R3 ;  /* 0x0000000300037221 */ /* 0x000fe20000010100 */
[----:B------:R-:W-:Y:S01]  /*9530*/  MUFU.EX2 R214, R214 ;  /* 0x000000d600d67308 */ /* 0x000fe20000000800 */
[--C-:B------:R-:W-:Y:S02]  /*9540*/  FFMA.FTZ R187, R7, c[0x0][0x2d0], -R215.reuse ;  /* 0x0000b40007bb7a23 */ /* 0x100fe400000108d7 */
[----:B------:R-:W-:Y:S02]  /*9550*/  FMUL.FTZ R3, R3, c[0x0][0x2d0] ;  /* 0x0000b40003037a20 */ /* 0x000fe40000410000 */
[----:B------:R-:W-:Y:S02]  /*9560*/  FFMA.FTZ R186, R6, c[0x0][0x2d0], -R215 ;  /* 0x0000b40006ba7a23 */ /* 0x000fe400000108d7 */
[--C-:B------:R-:W-:Y:S02]  /*9570*/  FFMA.FTZ R190, R190, c[0x0][0x2d0], -R213.reuse ;  /* 0x0000b400bebe7a23 */ /* 0x100fe400000108d5 */
[--C-:B------:R-:W-:Y:S01]  /*9580*/  FFMA.FTZ R188, R188, c[0x0][0x2d0], -R213.reuse ;  /* 0x0000b400bcbc7a23 */ /* 0x100fe200000108d5 */
[----:B------:R-:W1:Y:S01]  /*9590*/  MUFU.EX2 R3, R3 ;  /* 0x0000000300037308 */ /* 0x000e620000000800 */
[--C-:B------:R-:W-:Y:S02]  /*95a0*/  FFMA.FTZ R185, R185, c[0x0][0x2d0], -R213.reuse ;  /* 0x0000b400b9b97a23 */ /* 0x100fe400000108d5 */
[----:B------:R-:W-:Y:S02]  /*95b0*/  FFMA.FTZ R184, R184, c[0x0][0x2d0], -R213 ;  /* 0x0000b400b8b87a23 */ /* 0x000fe400000108d5 */
[----:B------:R-:W-:Y:S02]  /*95c0*/  FMUL.FTZ R4, R4, c[0x0][0x2d0] ;  /* 0x0000b40004047a20 */ /* 0x000fe40000410000 */
[--C-:B------:R-:W-:Y:S02]  /*95d0*/  FFMA.FTZ R210, R210, c[0x0][0x2d0], -R215.reuse ;  /* 0x0000b400d2d27a23 */ /* 0x100fe400000108d7 */
[----:B------:R-:W-:Y:S01]  /*95e0*/  FFMA.FTZ R212, R212, c[0x0][0x2d0], -R215 ;  /* 0x0000b400d4d47a23 */ /* 0x000fe200000108d7 */
[----:B------:R-:W2:Y:S01]  /*95f0*/  MUFU.EX2 R180, R4 ;  /* 0x0000000400b47308 */ /* 0x000ea20000000800 */
[--C-:B------:R-:W-:Y:S02]  /*9600*/  FFMA.FTZ R206, R206, c[0x0][0x2d0], -R213.reuse ;  /* 0x0000b400cece7a23 */ /* 0x100fe400000108d5 */
[----:B------:R-:W-:Y:S02]  /*9610*/  FFMA.FTZ R208, R208, c[0x0][0x2d0], -R213 ;  /* 0x0000b400d0d07a23 */ /* 0x000fe400000108d5 */
[--C-:B------:R-:W-:Y:S02]  /*9620*/  FFMA.FTZ R209, R209, c[0x0][0x2d0], -R215.reuse ;  /* 0x0000b400d1d17a23 */ /* 0x100fe400000108d7 */
[----:B------:R-:W-:Y:S02]  /*9630*/  FFMA.FTZ R207, R207, c[0x0][0x2d0], -R215 ;  /* 0x0000b400cfcf7a23 */ /* 0x000fe400000108d7 */
[--C-:B------:R-:W-:Y:S01]  /*9640*/  FFMA.FTZ R205, R205, c[0x0][0x2d0], -R213.reuse ;  /* 0x0000b400cdcd7a23 */ /* 0x100fe200000108d5 */
[----:B------:R-:W3:Y:S01]  /*9650*/  MUFU.EX2 R189, R189 ;  /* 0x000000bd00bd7308 */ /* 0x000ee20000000800 */
[----:B------:R-:W-:Y:S02]  /*9660*/  FFMA.FTZ R199, R199, c[0x0][0x2d0], -R213 ;  /* 0x0000b400c7c77a23 */ /* 0x000fe400000108d5 */
[--C-:B------:R-:W-:Y:S02]  /*9670*/  FFMA.FTZ R191, R191, c[0x0][0x2d0], -R215.reuse ;  /* 0x0000b400bfbf7a23 */ /* 0x100fe400000108d7 */
[C---:B-1----:R-:W-:Y:S02]  /*9680*/  FMUL.FTZ R6, R3.reuse, R178 ;  /* 0x000000b203067220 */ /* 0x042fe40000410000 */
[C---:B------:R-:W-:Y:S02]  /*9690*/  FMUL.FTZ R7, R3.reuse, R179 ;  /* 0x000000b303077220 */ /* 0x040fe40000410000 */
[C---:B------:R-:W-:Y:S01]  /*96a0*/  FMUL.FTZ R10, R3.reuse, R174 ;  /* 0x000000ae030a7220 */ /* 0x040fe20000410000 */
[----:B------:R-:W-:Y:S01]  /*96b0*/  MUFU.EX2 R187, R187 ;  /* 0x000000bb00bb7308 */ /* 0x000fe20000000800 */
[C---:B------:R-:W-:Y:S01]  /*96c0*/  FMUL.FTZ R11, R3.reuse, R175 ;  /* 0x000000af030b7220 */ /* 0x040fe20000410000 */
[----:B------:R-:W-:Y:S01]  /*96d0*/  MOV R175, R34 ;  /* 0x0000002200af7202 */ /* 0x000fe20000000f00 */
[----:B------:R-:W-:Y:S01]  /*96e0*/  FMUL.FTZ R18, R3, R166 ;  /* 0x000000a603127220 */ /* 0x000fe20000410000 */
[----:B------:R-:W-:Y:S01]  /*96f0*/  MOV R174, R33 ;  /* 0x0000002100ae7202 */ /* 0x000fe20000000f00 */
[C---:B--2---:R-:W-:Y:S01]  /*9700*/  FMUL.FTZ R4, R180.reuse, R176 ;  /* 0x000000b0b4047220 */ /* 0x044fe20000410000 */
[----:B------:R-:W-:Y:S01]  /*9710*/  MOV R166, R41 ;  /* 0x0000002900a67202 */ /* 0x000fe20000000f00 */
[C---:B------:R-:W-:Y:S02]  /*9720*/  FMUL.FTZ R5, R180.reuse, R177 ;  /* 0x000000b1b4057220 */ /* 0x040fe40000410000 */
[C---:B------:R-:W-:Y:S01]  /*9730*/  FMUL.FTZ R8, R180.reuse, R172 ;  /* 0x000000acb4087220 */ /* 0x040fe20000410000 */
[----:B------:R-:W1:Y:S01]  /*9740*/  MUFU.EX2 R186, R186 ;  /* 0x000000ba00ba7308 */ /* 0x000e620000000800 */
[C---:B------:R-:W-:Y:S01]  /*9750*/  FMUL.FTZ R9, R180.reuse, R173 ;  /* 0x000000adb4097220 */ /* 0x040fe20000410000 */
[----:B------:R-:W-:Y:S01]  /*9760*/  MOV R172, R27 ;  /* 0x0000001b00ac7202 */ /* 0x000fe20000000f00 */
[C---:B------:R-:W-:Y:S01]  /*9770*/  FMUL.FTZ R16, R180.reuse, R164 ;  /* 0x000000a4b4107220 */ /* 0x040fe20000410000 */
[----:B---3--:R-:W-:Y:S01]  /*9780*/  F2FP.BF16.PACK_AB R176, R189, R214 ;  /* 0x000000d6bdb0723e */ /* 0x008fe200000010ff */
[C---:B------:R-:W-:Y:S01]  /*9790*/  FMUL.FTZ R17, R180.reuse, R165 ;  /* 0x000000a5b4117220 */ /* 0x040fe20000410000 */
[----:B------:R-:W-:Y:S01]  /*97a0*/  MOV R164, R35 ;  /* 0x0000002300a47202 */ /* 0x000fe20000000f00 */
[C---:B------:R-:W-:Y:S01]  /*97b0*/  FMUL.FTZ R19, R3.reuse, R167 ;  /* 0x000000a703137220 */ /* 0x040fe20000410000 */
        /* <DEDUP_REMOVED lines=10> */
[----:B------:R-:W2:Y:S01]  /*9860*/  MUFU.EX2 R188, R188 ;  /* 0x000000bc00bc7308 */ /* 0x000ea20000000800 */
        /* <DEDUP_REMOVED lines=8> */
[----:B------:R-:W-:Y:S01]  /*98f0*/  LDSM.16.MT88.4 R132, [R247+0x6100] ;  /* 0x00610000f784783b */ /* 0x000fe20000004200 */
[C---:B------:R-:W-:Y:S02]  /*9900*/  FMUL.FTZ R52, R180.reuse, R52 ;  /* 0x00000034b4347220 */ /* 0x040fe40000410000 */
[C---:B------:R-:W-:Y:S02]  /*9910*/  FMUL.FTZ R53, R180.reuse, R53 ;  /* 0x00000035b4357220 */ /* 0x040fe40000410000 */
[C---:B------:R-:W-:Y:S02]  /*9920*/  FMUL.FTZ R54, R3.reuse, R54 ;  /* 0x0000003603367220 */ /* 0x040fe40000410000 */
[----:B------:R-:W1:Y:S01]  /*9930*/  MUFU.EX2 R184, R184 ;  /* 0x000000b800b87308 */ /* 0x000e620000000800 */
[C---:B------:R-:W-:Y:S02]  /*9940*/  FMUL.FTZ R55, R3.reuse, R55 ;  /* 0x0000003703377220 */ /* 0x040fe40000410000 */
[----:B------:R-:W-:Y:S01]  /*9950*/  FMUL.FTZ R56, R180, R56 ;  /* 0x00000038b4387220 */ /* 0x000fe20000410000 */
[----:B--2---:R-:W-:Y:S01]  /*9960*/  F2FP.BF16.PACK_AB R177, R188, R190 ;  /* 0x000000bebcb1723e */ /* 0x004fe200000010ff */
        /* <DEDUP_REMOVED lines=10> */
[----:B------:R-:W-:Y:S02]  /*9a10*/  FMUL.FTZ R65, R180, R65 ;  /* 0x00000041b4417220 */ /* 0x000fe40000410000 */
[C---:B------:R-:W-:Y:S01]  /*9a20*/  FMUL.FTZ R66, R3.reuse, R66 ;  /* 0x0000004203427220 */ /* 0x040fe20000410000 */
[----:B-1----:R-:W-:Y:S01]  /*9a30*/  F2FP.BF16.PACK_AB R179, R184, R185 ;  /* 0x000000b9b8b3723e */ /* 0x002fe200000010ff */
[C---:B------:R-:W-:Y:S02]  /*9a40*/  FMUL.FTZ R67, R3.reuse, R67 ;  /* 0x0000004303437220 */ /* 0x040fe40000410000 */
[C---:B------:R-:W-:Y:S02]  /*9a50*/  FMUL.FTZ R68, R180.reuse, R68 ;  /* 0x00000044b4447220 */ /* 0x040fe40000410000 */
[C---:B------:R-:W-:Y:S01]  /*9a60*/  FMUL.FTZ R69, R180.reuse, R69 ;  /* 0x00000045b4457220 */ /* 0x040fe20000410000 */
[----:B------:R-:W-:Y:S01]  /*9a70*/  MUFU.EX2 R206, R206 ;  /* 0x000000ce00ce7308 */ /* 0x000fe20000000800 */
[C---:B------:R-:W-:Y:S05]  /*9a80*/  HMMA.16816.F32.BF16 R4, R176.reuse, R12, R4 ;  /* 0x0000000cb004723c */ /* 0x040fea0000041804 */
[C---:B------:R-:W-:Y:S02]  /*9a90*/  FMUL.FTZ R70, R3.reuse, R70 ;  /* 0x0000004603467220 */ /* 0x040fe40000410000 */
[C---:B------:R-:W-:Y:S01]  /*9aa0*/  FMUL.FTZ R71, R3.reuse, R71 ;  /* 0x0000004703477220 */ /* 0x040fe20000410000 */
[C---:B------:R-:W-:Y:S01]  /*9ab0*/  HMMA.16816.F32.BF16 R8, R176.reuse, R14, R8 ;  /* 0x0000000eb008723c */ /* 0x040fe20000041808 */
[----:B------:R-:W-:Y:S03]  /*9ac0*/  MUFU.EX2 R208, R208 ;  /* 0x000000d000d07308 */ /* 0x000fe60000000800 */
[C---:B------:R-:W-:Y:S01]  /*9ad0*/  FMUL.FTZ R12, R180.reuse, R168 ;  /* 0x000000a8b40c7220 */ /* 0x040fe20000410000 */
[----:B------:R-:W-:Y:S01]  /*9ae0*/  MOV R168, R42 ;  /* 0x0000002a00a87202 */ /* 0x000fe20000000f00 */
[C---:B------:R-:W-:Y:S01]  /*9af0*/  FMUL.FTZ R13, R180.reuse, R169 ;  /* 0x000000a9b40d7220 */ /* 0x040fe20000410000 */
[----:B------:R-:W-:Y:S01]  /*9b00*/  MOV R169, R43 ;  /* 0x0000002b00a97202 */ /* 0x000fe20000000f00 */
[C---:B------:R-:W-:Y:S01]  /*9b10*/  FMUL.FTZ R14, R3.reuse, R170 ;  /* 0x000000aa030e7220 */ /* 0x040fe20000410000 */
[----:B------:R-:W-:Y:S02]  /*9b20*/  MOV R170, R44 ;  /* 0x0000002c00aa7202 */ /* 0x000fe40000000f00 */
[----:B------:R-:W-:Y:S01]  /*9b30*/  MUFU.EX2 R209, R209 ;  /* 0x000000d100d17308 */ /* 0x000fe20000000800 */
[C---:B------:R-:W-:Y:S01]  /*9b40*/  FMUL.FTZ R15, R3.reuse, R171 ;  /* 0x000000ab030f7220 */ /* 0x040fe20000410000 */
[----:B------:R-:W-:Y:S01]  /*9b50*/  MOV R171, R45 ;  /* 0x0000002d00ab7202 */ /* 0x000fe20000000f00 */
[C---:B------:R-:W-:Y:S02]  /*9b60*/  FMUL.FTZ R42, R3.reuse, R142 ;  /* 0x0000008e032a7220 */ /* 0x040fe40000410000 */
[C---:B------:R-:W-:Y:S02]  /*9b70*/  FMUL.FTZ R43, R3.reuse, R143 ;  /* 0x0000008f032b7220 */ /* 0x040fe40000410000 */
[----:B------:R-:W-:Y:S01]  /*9b80*/  LDSM.16.MT88.4 R140, [R242+0x6100] ;  /* 0x00610000f28c783b */ /* 0x000fe20000004200 */
[C---:B------:R-:W-:Y:S02]  /*9b90*/  HMMA.16816.F32.BF16 R12, R176.reuse, R20, R12 ;  /* 0x00000014b00c723c */ /* 0x040fe4000004180c */
[----:B------:R-:W-:Y:S01]  /*9ba0*/  MUFU.EX2 R207, R207 ;  /* 0x000000cf00cf7308 */ /* 0x000fe20000000800 */
[C---:B------:R-:W-:Y:S02]  /*9bb0*/  FMUL.FTZ R72, R180.reuse, R72 ;  /* 0x00000048b4487220 */ /* 0x040fe40000410000 */
[C---:B------:R-:W-:Y:S02]  /*9bc0*/  FMUL.FTZ R73, R180.reuse, R73 ;  /* 0x00000049b4497220 */ /* 0x040fe40000410000 */
[C---:B------:R-:W-:Y:S01]  /*9bd0*/  FMUL.FTZ R21, R180.reuse, R161 ;  /* 0x000000a1b4157220 */ /* 0x040fe20000410000 */
[C---:B------:R-:W-:Y:S04]  /*9be0*/  HMMA.16816.F32.BF16 R16, R176.reuse, R22, R16 ;  /* 0x00000016b010723c */ /* 0x040fe80000041810 */
[C---:B------:R-:W-:Y:S01]  /*9bf0*/  FMUL.FTZ R20, R180.reuse, R160 ;  /* 0x000000a0b4147220 */ /* 0x040fe20000410000 */
[----:B------:R-:W-:Y:S01]  /*9c00*/  MOV R160, R26 ;  /* 0x0000001a00a07202 */ /* 0x000fe20000000f00 */
[C---:B------:R-:W-:Y:S01]  /*9c10*/  FMUL.FTZ R26, R3.reuse, R158 ;  /* 0x0000009e031a7220 */ /* 0x040fe20000410000 */
[----:B------:R-:W-:Y:S01]  /*9c20*/  MOV R161, R47 ;  /* 0x0000002f00a17202 */ /* 0x000fe20000000f00 */
[C---:B------:R-:W-:Y:S01]  /*9c30*/  FMUL.FTZ R22, R3.reuse, R162 ;  /* 0x000000a203167220 */ /* 0x040fe20000410000 */
[----:B------:R-:W-:Y:S01]  /*9c40*/  MOV R162, R46 ;  /* 0x0000002e00a27202 */ /* 0x000fe20000000f00 */
[----:B------:R-:W2:Y:S01]  /*9c50*/  LDL.LU R158, [R1+0x2c] ;  /* 0x00002c00019e7983 */ /* 0x000ea20000300800 */
[----:B------:R-:W-:Y:S01]  /*9c60*/  MUFU.EX2 R205, R205 ;  /* 0x000000cd00cd7308 */ /* 0x000fe20000000800 */
[C---:B------:R-:W-:Y:S01]  /*9c70*/  FMUL.FTZ R23, R3.reuse, R163 ;  /* 0x000000a303177220 */ /* 0x040fe20000410000 */
[----:B------:R-:W-:Y:S01]  /*9c80*/  MOV R163, R24 ;  /* 0x0000001800a37202 */ /* 0x000fe20000000f00 */
[----:B------:R-:W1:Y:S01]  /*9c90*/  LDSM.16.MT88.4 R44, [R247+0x3100] ;  /* 0x00310000f72c783b */ /* 0x000e620000004200 */
[C---:B------:R-:W-:Y:S02]  /*9ca0*/  FMUL.FTZ R24, R180.reuse, R156 ;  /* 0x0000009cb4187220 */ /* 0x040fe40000410000 */
[C---:B------:R-:W-:Y:S02]  /*9cb0*/  FMUL.FTZ R74, R3.reuse, R74 ;  /* 0x0000004a034a7220 */ /* 0x040fe40000410000 */
[C---:B------:R-:W-:Y:S02]  /*9cc0*/  HMMA.16816.F32.BF16 R20, R176.reuse, R28, R20 ;  /* 0x0000001cb014723c */ /* 0x040fe40000041814 */
[----:B------:R-:W-:Y:S01]  /*9cd0*/  MUFU.EX2 R199, R199 ;  /* 0x000000c700c77308 */ /* 0x000fe20000000800 */
[C---:B------:R-:W-:Y:S02]  /*9ce0*/  FMUL.FTZ R75, R3.reuse, R75 ;  /* 0x0000004b034b7220 */ /* 0x040fe40000410000 */
[C---:B------:R-:W-:Y:S02]  /*9cf0*/  FMUL.FTZ R76, R180.reuse, R76 ;  /* 0x0000004cb44c7220 */ /* 0x040fe40000410000 */
[C---:B------:R-:W-:Y:S01]  /*9d00*/  FMUL.FTZ R28, R180.reuse, R152 ;  /* 0x00000098b41c7220 */ /* 0x040fe20000410000 */
[C---:B------:R-:W-:Y:S04]  /*9d10*/  HMMA.16816.F32.BF16 R24, R176.reuse, R30, R24 ;  /* 0x0000001eb018723c */ /* 0x040fe80000041818 */
[C---:B------:R-:W-:Y:S01]  /*9d20*/  FMUL.FTZ R29, R180.reuse, R153 ;  /* 0x00000099b41d7220 */ /* 0x040fe20000410000 */
[----:B------:R-:W-:Y:S01]  /*9d30*/  MUFU.EX2 R191, R191 ;  /* 0x000000bf00bf7308 */ /* 0x000fe20000000800 */
[C---:B------:R-:W-:Y:S02]  /*9d40*/  FMUL.FTZ R77, R180.reuse, R77 ;  /* 0x0000004db44d7220 */ /* 0x040fe40000410000 */
[C---:B------:R-:W-:Y:S04]  /*9d50*/  FMUL.FTZ R30, R3.reuse, R154 ;  /* 0x0000009a031e7220 */ /* 0x040fe80000410000 */
[C---:B------:R-:W-:Y:S02]  /*9d60*/  FMUL.FTZ R31, R3.reuse, R155 ;  /* 0x0000009b031f7220 */ /* 0x040fe40000410000 */
[----:B------:R-:W3:Y:S01]  /*9d70*/  LDSM.16.MT88.4 R152, [R242+0x3100] ;  /* 0x00310000f298783b */ /* 0x000ee20000004200 */
[C---:B------:R-:W-:Y:S02]  /*9d80*/  FMUL.FTZ R78, R3.reuse, R78 ;  /* 0x0000004e034e7220 */ /* 0x040fe40000410000 */
[C---:B------:R-:W-:Y:S02]  /*9d90*/  FMUL.FTZ R79, R3.reuse, R79 ;  /* 0x0000004f034f7220 */ /* 0x040fe40000410000 */
[C---:B------:R-:W-:Y:S03]  /*9da0*/  HMMA.16816.F32.BF16 R28, R176.reuse, R36, R28 ;  /* 0x00000024b01c723c */ /* 0x040fe6000004181c */
[C---:B------:R-:W-:Y:S02]  /*9db0*/  FMUL.FTZ R80, R180.reuse, R80 ;  /* 0x00000050b4507220 */ /* 0x040fe40000410000 */
[C---:B------:R-:W-:Y:S02]  /*9dc0*/  FMUL.FTZ R81, R180.reuse, R81 ;  /* 0x00000051b4517220 */ /* 0x040fe40000410000 */
[C---:B------:R-:W-:Y:S01]  /*9dd0*/  FMUL.FTZ R36, R180.reuse, R144 ;  /* 0x00000090b4247220 */ /* 0x040fe20000410000 */
[C---:B------:R-:W-:Y:S04]  /*9de0*/  HMMA.16816.F32.BF16 R32, R176.reuse, R38, R32 ;  /* 0x00000026b020723c */ /* 0x040fe80000041820 */
[C---:B------:R-:W-:Y:S02]  /*9df0*/  FMUL.FTZ R37, R180.reuse, R145 ;  /* 0x00000091b4257220 */ /* 0x040fe40000410000 */
[C---:B------:R-:W-:Y:S02]  /*9e00*/  FMUL.FTZ R82, R3.reuse, R82 ;  /* 0x0000005203527220 */ /* 0x040fe40000410000 */
[C---:B------:R-:W-:Y:S04]  /*9e10*/  FMUL.FTZ R38, R3.reuse, R146 ;  /* 0x0000009203267220 */ /* 0x040fe80000410000 */
[C---:B------:R-:W-:Y:S02]  /*9e20*/  FMUL.FTZ R39, R3.reuse, R147 ;  /* 0x0000009303277220 */ /* 0x040fe40000410000 */
[----:B------:R-:W4:Y:S01]  /*9e30*/  LDSM.16.MT88.4 R144, [R241+0x3100] ;  /* 0x00310000f190783b */ /* 0x000f220000004200 */
[C---:B------:R-:W-:Y:S02]  /*9e40*/  FMUL.FTZ R83, R3.reuse, R83 ;  /* 0x0000005303537220 */ /* 0x040fe40000410000 */
[C---:B------:R-:W-:Y:S02]  /*9e50*/  FMUL.FTZ R84, R180.reuse, R84 ;  /* 0x00000054b4547220 */ /* 0x040fe40000410000 */
[C---:B-1----:R-:W-:Y:S03]  /*9e60*/  HMMA.16816.F32.BF16 R36, R176.reuse, R44, R36 ;  /* 0x0000002cb024723c */ /* 0x042fe60000041824 */
        /* <DEDUP_REMOVED lines=8> */
[----:B------:R-:W1:Y:S01]  /*9ef0*/  LDSM.16.MT88.4 R136, [R240+0x3100] ;  /* 0x00310000f088783b */ /* 0x000e620000004200 */
[C---:B------:R-:W-:Y:S02]  /*9f00*/  FMUL.FTZ R88, R180.reuse, R88 ;  /* 0x00000058b4587220 */ /* 0x040fe40000410000 */
[C---:B------:R-:W-:Y:S02]  /*9f10*/  FMUL.FTZ R89, R180.reuse, R89 ;  /* 0x00000059b4597220 */ /* 0x040fe40000410000 */
[C---:B---3--:R-:W-:Y:S03]  /*9f20*/  HMMA.16816.F32.BF16 R44, R176.reuse, R152, R44 ;  /* 0x00000098b02c723c */ /* 0x048fe6000004182c */
[C---:B------:R-:W-:Y:S02]  /*9f30*/  FMUL.FTZ R90, R3.reuse, R90 ;  /* 0x0000005a035a7220 */ /* 0x040fe40000410000 */
[C---:B------:R-:W-:Y:S02]  /*9f40*/  FMUL.FTZ R91, R3.reuse, R91 ;  /* 0x0000005b035b7220 */ /* 0x040fe40000410000 */
[C---:B------:R-:W-:Y:S01]  /*9f50*/  FMUL.FTZ R92, R180.reuse, R92 ;  /* 0x0000005cb45c7220 */ /* 0x040fe20000410000 */
[C---:B------:R-:W-:Y:S04]  /*9f60*/  HMMA.16816.F32.BF16 R48, R176.reuse, R154, R48 ;  /* 0x0000009ab030723c */ /* 0x040fe80000041830 */
[C---:B------:R-:W-:Y:S02]  /*9f70*/  FMUL.FTZ R93, R180.reuse, R93 ;  /* 0x0000005db45d7220 */ /* 0x040fe40000410000 */
[C---:B------:R-:W-:Y:S02]  /*9f80*/  FMUL.FTZ R94, R3.reuse, R94 ;  /* 0x0000005e035e7220 */ /* 0x040fe40000410000 */
[C---:B----4-:R-:W-:Y:S04]  /*9f90*/  HMMA.16816.F32.BF16 R52, R176.reuse, R144, R52 ;  /* 0x00000090b034723c */ /* 0x050fe80000041834 */
[C---:B------:R-:W-:Y:S02]  /*9fa0*/  FMUL.FTZ R95, R3.reuse, R95 ;  /* 0x0000005f035f7220 */ /* 0x040fe40000410000 */
[C---:B------:R-:W-:Y:S02]  /*9fb0*/  FMUL.FTZ R96, R180.reuse, R96 ;  /* 0x00000060b4607220 */ /* 0x040fe40000410000 */
[C---:B------:R-:W-:Y:S01]  /*9fc0*/  HMMA.16816.F32.BF16 R56, R176.reuse, R146, R56 ;  /* 0x00000092b038723c */ /* 0x040fe20000041838 */
[----:B------:R-:W-:Y:S03]  /*9fd0*/  LDSM.16.MT88.4 R144, [R242+0x900] ;  /* 0x00090000f290783b */ /* 0x000fe60000004200 */
[C---:B------:R-:W-:Y:S02]  /*9fe0*/  FMUL.FTZ R97, R180.reuse, R97 ;  /* 0x00000061b4617220 */ /* 0x040fe40000410000 */
[C---:B------:R-:W-:Y:S02]  /*9ff0*/  FMUL.FTZ R98, R3.reuse, R98 ;  /* 0x0000006203627220 */ /* 0x040fe40000410000 */
[C---:B------:R-:W-:Y:S01]  /*a000*/  FMUL.FTZ R99, R3.reuse, R99 ;  /* 0x0000006303637220 */ /* 0x040fe20000410000 */
        /* <DEDUP_REMOVED lines=8> */
[C---:B------:R-:W-:Y:S04]  /*a090*/  HMMA.16816.F32.BF16 R68, R176.reuse, R132, R68 ;  /* 0x00000084b044723c */ /* 0x040fe80000041844 */
[C---:B------:R-:W-:Y:S02]  /*a0a0*/  FMUL.FTZ R105, R180.reuse, R105 ;  /* 0x00000069b4697220 */ /* 0x040fe40000410000 */
[C---:B------:R-:W-:Y:S02]  /*a0b0*/  FMUL.FTZ R106, R3.reuse, R106 ;  /* 0x0000006a036a7220 */ /* 0x040fe40000410000 */
[C---:B------:R-:W-:Y:S01]  /*a0c0*/  HMMA.16816.F32.BF16 R72, R176.reuse, R134, R72 ;  /* 0x00000086b048723c */ /* 0x040fe20000041848 */
[----:B------:R-:W3:Y:S03]  /*a0d0*/  LDSM.16.MT88.4 R132, [R240+0x6100] ;  /* 0x00610000f084783b */ /* 0x000ee60000004200 */
[C---:B------:R-:W-:Y:S02]  /*a0e0*/  FMUL.FTZ R107, R3.reuse, R107 ;  /* 0x0000006b036b7220 */ /* 0x040fe40000410000 */
[C---:B------:R-:W-:Y:S02]  /*a0f0*/  FMUL.FTZ R108, R180.reuse, R108 ;  /* 0x0000006cb46c7220 */ /* 0x040fe40000410000 */
[C---:B------:R-:W-:Y:S04]  /*a100*/  HMMA.16816.F32.BF16 R76, R176.reuse, R140, R76 ;  /* 0x0000008cb04c723c */ /* 0x040fe8000004184c */
[C---:B------:R-:W-:Y:S02]  /*a110*/  FMUL.FTZ R109, R180.reuse, R109 ;  /* 0x0000006db46d7220 */ /* 0x040fe40000410000 */
[C---:B------:R-:W-:Y:S02]  /*a120*/  FMUL.FTZ R110, R3.reuse, R110 ;  /* 0x0000006e036e7220 */ /* 0x040fe40000410000 */
[C---:B------:R-:W-:Y:S01]  /*a130*/  HMMA.16816.F32.BF16 R80, R176.reuse, R142, R80 ;  /* 0x0000008eb050723c */ /* 0x040fe20000041850 */
[----:B------:R-:W4:Y:S03]  /*a140*/  LDSM.16.MT88.4 R140, [R247+0x9100] ;  /* 0x00910000f78c783b */ /* 0x000f260000004200 */
        /* <DEDUP_REMOVED lines=11> */
[C---:B---3--:R-:W-:Y:S04]  /*a200*/  HMMA.16816.F32.BF16 R92, R176.reuse, R132, R92 ;  /* 0x00000084b05c723c */ /* 0x048fe8000004185c */
[C---:B------:R-:W-:Y:S02]  /*a210*/  FMUL.FTZ R127, R3.reuse, R127 ;  /* 0x0000007f037f7220 */ /* 0x040fe40000410000 */
[C---:B------:R-:W-:Y:S02]  /*a220*/  FMUL.FTZ R128, R180.reuse, R128 ;  /* 0x00000080b4807220 */ /* 0x040fe40000410000 */
[C---:B------:R-:W-:Y:S01]  /*a230*/  HMMA.16816.F32.BF16 R96, R176.reuse, R134, R96 ;  /* 0x00000086b060723c */ /* 0x040fe20000041860 */
[----:B------:R-:W3:Y:S03]  /*a240*/  LDSM.16.MT88.4 R132, [R241+0x9100] ;  /* 0x00910000f184783b */ /* 0x000ee60000004200 */
[C---:B------:R-:W-:Y:S02]  /*a250*/  FMUL.FTZ R129, R180.reuse, R129 ;  /* 0x00000081b4817220 */ /* 0x040fe40000410000 */
[C---:B------:R-:W-:Y:S02]  /*a260*/  FMUL.FTZ R130, R3.reuse, R130 ;  /* 0x0000008203827220 */ /* 0x040fe40000410000 */
[C---:B----4-:R-:W-:Y:S04]  /*a270*/  HMMA.16816.F32.BF16 R100, R176.reuse, R140, R100 ;  /* 0x0000008cb064723c */ /* 0x050fe80000041864 */
        /* <DEDUP_REMOVED lines=9> */
[----:B------:R-:W-:Y:S02]  /*a310*/  FMUL.FTZ R121, R180, R121 ;  /* 0x00000079b4797220 */ /* 0x000fe40000410000 */
[----:B------:R-:W-:Y:S01]  /*a320*/  FMUL.FTZ R122, R3, R122 ;  /* 0x0000007a037a7220 */ /* 0x000fe20000410000 */
[C---:B------:R-:W-:Y:S01]  /*a330*/  HMMA.16816.F32.BF16 R112, R176.reuse, R138, R112 ;  /* 0x0000008ab070723c */ /* 0x040fe20000041870 */
[----:B------:R-:W1:Y:S03]  /*a340*/  LDSM.16.MT88.4 R136, [R247+0x900] ;  /* 0x00090000f788783b */ /* 0x000e660000004200 */
[----:B------:R-:W-:Y:S02]  /*a350*/  FFMA.FTZ R192, R192, c[0x0][0x2d0], -R215 ;  /* 0x0000b400c0c07a23 */ /* 0x000fe400000108d7 */
[--C-:B------:R-:W-:Y:S02]  /*a360*/  FFMA.FTZ R193, R193, c[0x0][0x2d0], -R213.reuse ;  /* 0x0000b400c1c17a23 */ /* 0x100fe400000108d5 */
[C---:B---3--:R-:W-:Y:S02]  /*a370*/  HMMA.16816.F32.BF16 R116, R176.reuse, R132, R116 ;  /* 0x00000084b074723c */ /* 0x048fe40000041874 */
[----:B------:R-:W3:Y:S02]  /*a380*/  MUFU.EX2 R192, R192 ;  /* 0x000000c000c07308 */ /* 0x000ee40000000800 */
[----:B------:R-:W-:Y:S02]  /*a390*/  FFMA.FTZ R194, R194, c[0x0][0x2d0], -R213 ;  /* 0x0000b400c2c27a23 */ /* 0x000fe400000108d5 */
[--C-:B------:R-:W-:Y:S02]  /*a3a0*/  FFMA.FTZ R195, R195, c[0x0][0x2d0], -R215.reuse ;  /* 0x0000b400c3c37a23 */ /* 0x100fe400000108d7 */
[----:B------:R-:W-:Y:S04]  /*a3b0*/  FFMA.FTZ R196, R196, c[0x0][0x2d0], -R215 ;  /* 0x0000b400c4c47a23 */ /* 0x000fe800000108d7 */
[--C-:B------:R-:W-:Y:S01]  /*a3c0*/  FFMA.FTZ R197, R197, c[0x0][0x2d0], -R213.reuse ;  /* 0x0000b400c5c57a23 */ /* 0x100fe200000108d5 */
[----:B------:R-:W-:Y:S01]  /*a3d0*/  MUFU.EX2 R193, R193 ;  /* 0x000000c100c17308 */ /* 0x000fe20000000800 */
[----:B------:R-:W-:Y:S02]  /*a3e0*/  FFMA.FTZ R198, R198, c[0x0][0x2d0], -R213 ;  /* 0x0000b400c6c67a23 */ /* 0x000fe400000108d5 */
[C---:B------:R-:W-:Y:S02]  /*a3f0*/  FMUL.FTZ R123, R3.reuse, R123 ;  /* 0x0000007b037b7220 */ /* 0x040fe40000410000 */
[--C-:B------:R-:W-:Y:S02]  /*a400*/  FFMA.FTZ R148, R168, c[0x0][0x2d0], -R215.reuse ;  /* 0x0000b400a8947a23 */ /* 0x100fe400000108d7 */
[----:B------:R-:W-:Y:S02]  /*a410*/  FFMA.FTZ R152, R204, c[0x0][0x2d0], -R215 ;  /* 0x0000b400cc987a23 */ /* 0x000fe400000108d7 */
[----:B------:R-:W-:Y:S01]  /*a420*/  FFMA.FTZ R153, R200, c[0x0][0x2d0], -R213 ;  /* 0x0000b400c8997a23 */ /* 0x000fe200000108d5 */
[C---:B------:R-:W-:Y:S01]  /*a430*/  HMMA.16816.F32.BF16 R120, R176.reuse, R134, R120 ;  /* 0x00000086b078723c */ /* 0x040fe20000041878 */
[----:B------:R-:W5:Y:S02]  /*a440*/  MUFU.EX2 R194, R194 ;  /* 0x000000c200c27308 */ /* 0x000f640000000800 */
[----:B---3--:R-:W-:Y:S01]  /*a450*/  F2FP.BF16.PACK_AB R132, R192, R191 ;  /* 0x000000bfc084723e */ /* 0x008fe200000010ff */
[----:B------:R-:W-:Y:S02]  /*a460*/  FFMA.FTZ R190, R3, R183, R190 ;  /* 0x000000b703be7223 */ /* 0x000fe400000100be */
[--C-:B------:R-:W-:Y:S02]  /*a470*/  FFMA.FTZ R202, R202, c[0x0][0x2d0], -R215.reuse ;  /* 0x0000b400caca7a23 */ /* 0x100fe400000108d7 */
[C---:B----4-:R-:W-:Y:S03]  /*a480*/  HMMA.16816.F32.BF16 R124, R176.reuse, R140, R124 ;  /* 0x0000008cb07c723c */ /* 0x050fe6000004187c */
[----:B------:R-:W-:Y:S01]  /*a490*/  MUFU.EX2 R195, R195 ;  /* 0x000000c300c37308 */ /* 0x000fe20000000800 */
[----:B------:R-:W-:Y:S02]  /*a4a0*/  FADD.FTZ R190, R188, R190 ;  /* 0x000000bebcbe7221 */ /* 0x000fe40000010000 */
[----:B------:R-:W-:Y:S02]  /*a4b0*/  FFMA.FTZ R204, R203, c[0x0][0x2d0], -R215 ;  /* 0x0000b400cbcc7a23 */ /* 0x000fe400000108d7 */
[----:B------:R-:W-:Y:S01]  /*a4c0*/  HMMA.16816.F32.BF16 R128, R176, R142, R128 ;  /* 0x0000008eb080723c */ /* 0x000fe20000041880 */
[----:B------:R-:W3:Y:S03]  /*a4d0*/  LDSM.16.MT88.4 R140, [R241+0x900] ;  /* 0x00090000f18c783b */ /* 0x000ee60000004200 */
[----:B------:R-:W-:Y:S01]  /*a4e0*/  FADD.FTZ R185, R185, R190 ;  /* 0x000000beb9b97221 */ /* 0x000fe20000010000 */
[----:B------:R-:W4:Y:S01]  /*a4f0*/  MUFU.EX2 R196, R196 ;  /* 0x000000c400c47308 */ /* 0x000f220000000800 */
[----:B------:R-:W-:Y:S02]  /*a500*/  FFMA.FTZ R200, R201, c[0x0][0x2d0], -R213 ;  /* 0x0000b400c9c87a23 */ /* 0x000fe400000108d5 */
[----:B------:R-:W-:Y:S01]  /*a510*/  FADD.FTZ R185, R184, R185 ;  /* 0x000000b9b8b97221 */ /* 0x000fe20000010000 */
[C---:B-----5:R-:W-:Y:S03]  /*a520*/  F2FP.BF16.PACK_AB R133, R194.reuse, R193 ;  /* 0x000000c1c285723e */ /* 0x060fe600000010ff */
[----:B------:R-:W-:Y:S03]  /*a530*/  FADD.FTZ R185, R193, R185 ;  /* 0x000000b9c1b97221 */ /* 0x000fe60000010000 */
[----:B------:R-:W5:Y:S01]  /*a540*/  MUFU.EX2 R197, R197 ;  /* 0x000000c500c57308 */ /* 0x000f620000000800 */
[----:B------:R-:W-:Y:S02]  /*a550*/  FADD.FTZ R194, R194, R185 ;  /* 0x000000b9c2c27221 */ /* 0x000fe40000010000 */
[----:B--2---:R-:W-:Y:S07]  /*a560*/  FFMA.FTZ R214, R180, R158, R214 ;  /* 0x0000009eb4d67223 */ /* 0x004fee00000100d6 */
[----:B------:R-:W2:Y:S01]  /*a570*/  MUFU.EX2 R198, R198 ;  /* 0x000000c600c67308 */ /* 0x000ea20000000800 */
[----:B------:R-:W-:Y:S01]  /*a580*/  FADD.FTZ R214, R189, R214 ;  /* 0x000000d6bdd67221 */ /* 0x000fe20000010000 */
[----:B----4-:R-:W-:Y:S03]  /*a590*/  F2FP.BF16.PACK_AB R134, R196, R195 ;  /* 0x000000c3c486723e */ /* 0x010fe600000010ff */
[----:B------:R-:W-:Y:S04]  /*a5a0*/  FADD.FTZ R187, R187, R214 ;  /* 0x000000d6bbbb7221 */ /* 0x000fe80000010000 */
[----:B------:R-:W-:Y:S01]  /*a5b0*/  FADD.FTZ R186, R186, R187 ;  /* 0x000000bbbaba7221 */ /* 0x000fe20000010000 */
[----:B------:R4:W-:Y:S03]  /*a5c0*/  MUFU.EX2 R168, R148 ;  /* 0x0000009400a87308 */ /* 0x0009e60000000800 */
[----:B------:R-:W-:Y:S02]  /*a5d0*/  FADD.FTZ R186, R191, R186 ;  /* 0x000000babfba7221 */ /* 0x000fe40000010000 */
[----:B-----5:R-:W-:Y:S02]  /*a5e0*/  FADD.FTZ R194, R197, R194 ;  /* 0x000000c2c5c27221 */ /* 0x020fe40000010000 */
[----:B------:R-:W-:Y:S03]  /*a5f0*/  FADD.FTZ R186, R192, R186 ;  /* 0x000000bac0ba7221 */ /* 0x000fe60000010000 */
[----:B------:R-:W-:Y:S01]  /*a600*/  MUFU.EX2 R203, R152 ;  /* 0x0000009800cb7308 */ /* 0x000fe20000000800 */
[----:B------:R-:W-:Y:S01]  /*a610*/  FADD.FTZ R195, R195, R186 ;  /* 0x000000bac3c37221 */ /* 0x000fe20000010000 */
[C---:B--2---:R-:W-:Y:S01]  /*a620*/  F2FP.BF16.PACK_AB R135, R198.reuse, R197 ;  /* 0x000000c5c687723e */ /* 0x044fe200000010ff */
[----:B------:R-:W-:Y:S07]  /*a630*/  FADD.FTZ R198, R198, R194 ;  /* 0x000000c2c6c67221 */ /* 0x000fee0000010000 */
[----:B------:R-:W2:Y:S01]  /*a640*/  MUFU.EX2 R202, R202 ;  /* 0x000000ca00ca7308 */ /* 0x000ea20000000800 */
[C---:B-1----:R-:W-:Y:S05]  /*a650*/  HMMA.16816.F32.BF16 R4, R132.reuse, R136, R4 ;  /* 0x000000888404723c */ /* 0x042fea0000041804 */
[----:B----4-:R-:W-:Y:S03]  /*a660*/  FFMA.FTZ R148, R170, c[0x0][0x2d0], -R213 ;  /* 0x0000b400aa947a23 */ /* 0x010fe600000108d5 */
[C---:B------:R-:W-:Y:S01]  /*a670*/  HMMA.16816.F32.BF16 R8, R132.reuse, R138, R8 ;  /* 0x0000008a8408723c */ /* 0x040fe20000041808 */
[----:B------:R-:W1:Y:S01]  /*a680*/  LDSM.16.MT88.4 R136, [R240+0x900] ;  /* 0x00090000f088783b */ /* 0x000e620000004200 */
[----:B------:R4:W-:Y:S06]  /*a690*/  MUFU.EX2 R170, R148 ;  /* 0x0000009400aa7308 */ /* 0x0009ec0000000800 */
[C---:B------:R-:W-:Y:S04]  /*a6a0*/  HMMA.16816.F32.BF16 R12, R132.reuse, R144, R12 ;  /* 0x00000090840c723c */ /* 0x040fe8000004180c */
[----:B------:R-:W-:Y:S01]  /*a6b0*/  MUFU.EX2 R201, R153 ;  /* 0x0000009900c97308 */ /* 0x000fe20000000800 */
[----:B--2---:R-:W-:Y:S03]  /*a6c0*/  F2FP.BF16.PACK_AB R180, R202, R203 ;  /* 0x000000cbcab4723e */ /* 0x004fe600000010ff */
[C---:B------:R-:W-:Y:S01]  /*a6d0*/  HMMA.16816.F32.BF16 R16, R132.reuse, R146, R16 ;  /* 0x000000928410723c */ /* 0x040fe20000041810 */
[----:B------:R-:W2:Y:S05]  /*a6e0*/  LDSM.16.MT88.4 R144, [R247+0x3900] ;  /* 0x00390000f790783b */ /* 0x000eaa0000004200 */
[----:B------:R-:W-:Y:S02]  /*a6f0*/  MUFU.EX2 R200, R200 ;  /* 0x000000c800c87308 */ /* 0x000fe40000000800 */
[C---:B---3--:R-:W-:Y:S04]  /*a700*/  HMMA.16816.F32.BF16 R20, R132.reuse, R140, R20 ;  /* 0x0000008c8414723c */ /* 0x048fe80000041814 */
[--C-:B----4-:R-:W-:Y:S04]  /*a710*/  FFMA.FTZ R148, R171, c[0x0][0x2d0], -R215.reuse ;  /* 0x0000b400ab947a23 */ /* 0x110fe800000108d7 */
[C---:B------:R-:W-:Y:S01]  /*a720*/  HMMA.16816.F32.BF16 R24, R132.reuse, R142, R24 ;  /* 0x0000008e8418723c */ /* 0x040fe20000041818 */
[----:B------:R-:W3:Y:S01]  /*a730*/  LDSM.16.MT88.4 R140, [R242+0x3900] ;  /* 0x00390000f28c783b */ /* 0x000ee20000004200 */
[----:B------:R4:W-:Y:S06]  /*a740*/  MUFU.EX2 R171, R148 ;  /* 0x0000009400ab7308 */ /* 0x0009ec0000000800 */
[C---:B-1----:R-:W-:Y:S04]  /*a750*/  HMMA.16816.F32.BF16 R28, R132.reuse, R136, R28 ;  /* 0x00000088841c723c */ /* 0x042fe8000004181c */
[----:B------:R-:W-:Y:S04]  /*a760*/  MUFU.EX2 R204, R204 ;  /* 0x000000cc00cc7308 */ /* 0x000fe80000000800 */
[C---:B------:R-:W-:Y:S01]  /*a770*/  HMMA.16816.F32.BF16 R32, R132.reuse, R138, R32 ;  /* 0x0000008a8420723c */ /* 0x040fe20000041820 */
[----:B------:R-:W1:Y:S07]  /*a780*/  LDSM.16.MT88.4 R136, [R241+0x3900] ;  /* 0x00390000f188783b */ /* 0x000e6e0000004200 */
[C---:B--2---:R-:W-:Y:S04]  /*a790*/  HMMA.16816.F32.BF16 R36, R132.reuse, R144, R36 ;  /* 0x000000908424723c */ /* 0x044fe80000041824 */
[--C-:B----4-:R-:W-:Y:S04]  /*a7a0*/  FFMA.FTZ R148, R167, c[0x0][0x2d0], -R215.reuse ;  /* 0x0000b400a7947a23 */ /* 0x110fe800000108d7 */
        /* <DEDUP_REMOVED lines=20> */
[C---:B---3--:R-:W-:Y:S07]  /*a8f0*/  HMMA.16816.F32.BF16 R92, R132.reuse, R140, R92 ;  /* 0x0000008c845c723c */ /* 0x048fee000004185c */
[----:B------:R-:W-:Y:S01]  /*a900*/  FFMA.FTZ R140, R163, c[0x0][0x2d0], -R215 ;  /* 0x0000b400a38c7a23 */ /* 0x000fe200000108d7 */
[C---:B------:R-:W-:Y:S01]  /*a910*/  HMMA.16816.F32.BF16 R96, R132.reuse, R142, R96 ;  /* 0x0000008e8460723c */ /* 0x040fe20000041860 */
[----:B------:R3:W-:Y:S07]  /*a920*/  MUFU.EX2 R163, R148 ;  /* 0x0000009400a37308 */ /* 0x0007ee0000000800 */
[C---:B-1----:R-:W-:Y:S03]  /*a930*/  HMMA.16816.F32.BF16 R100, R132.reuse, R136, R100 ;  /* 0x000000888464723c */ /* 0x042fe60000041864 */
[----:B------:R1:W4:Y:S04]  /*a940*/  MUFU.EX2 R178, R140 ;  /* 0x0000008c00b27308 */ /* 0x0003280000000800 */
[--C-:B------:R-:W-:Y:S01]  /*a950*/  FFMA.FTZ R136, R169, c[0x0][0x2d0], -R213.reuse ;  /* 0x0000b400a9887a23 */ /* 0x100fe200000108d5 */
[C---:B------:R-:W-:Y:S05]  /*a960*/  HMMA.16816.F32.BF16 R104, R132.reuse, R138, R104 ;  /* 0x0000008a8468723c */ /* 0x040fea0000041868 */
[----:B------:R5:W5:Y:S03]  /*a970*/  MUFU.EX2 R169, R136 ;  /* 0x0000008800a97308 */ /* 0x000b660000000800 */
[C---:B--2---:R-:W-:Y:S04]  /*a980*/  HMMA.16816.F32.BF16 R108, R132.reuse, R144, R108 ;  /* 0x00000090846c723c */ /* 0x044fe8000004186c */
[----:B---3--:R-:W-:Y:S03]  /*a990*/  FFMA.FTZ R148, R165, c[0x0][0x2d0], -R213 ;  /* 0x0000b400a5947a23 */ /* 0x008fe600000108d5 */
[----:B------:R-:W-:Y:S01]  /*a9a0*/  FFMA.FTZ R144, R162, c[0x0][0x2d0], -R215 ;  /* 0x0000b400a2907a23 */ /* 0x000fe200000108d7 */
[C---:B------:R-:W-:Y:S01]  /*a9b0*/  HMMA.16816.F32.BF16 R112, R132.reuse, R146, R112 ;  /* 0x000000928470723c */ /* 0x040fe20000041870 */
[----:B------:R2:W-:Y:S01]  /*a9c0*/  MUFU.EX2 R154, R148 ;  /* 0x00000094009a7308 */ /* 0x0005e20000000800 */
[----:B-1----:R-:W1:Y:S02]  /*a9d0*/  LDSM.16.MT88.4 R140, [R241+0x9900] ;  /* 0x00990000f18c783b */ /* 0x002e640000004200 */
[-C--:B----4-:R-:W-:Y:S07]  /*a9e0*/  MOV R3, R178.reuse ;  /* 0x000000b200037202 */ /* 0x090fee0000000f00 */
[----:B------:R3:W4:Y:S01]  /*a9f0*/  MUFU.EX2 R177, R144 ;  /* 0x0000009000b17308 */ /* 0x0007220000000800 */
[----:B-----5:R-:W5:Y:S01]  /*aa00*/  LDSM.16.MT88.4 R136, [R240+0x9900] ;  /* 0x00990000f088783b */ /* 0x020f620000004200 */
[--C-:B--2---:R-:W-:Y:S02]  /*aa10*/  FFMA.FTZ R148, R164, c[0x0][0x2d0], -R213.reuse ;  /* 0x0000b400a4947a23 */ /* 0x104fe400000108d5 */
[--C-:B---3--:R-:W-:Y:S06]  /*aa20*/  FFMA.FTZ R144, R161, c[0x0][0x2d0], -R213.reuse ;  /* 0x0000b400a1907a23 */ /* 0x108fec00000108d5 */
[----:B------:R2:W-:Y:S01]  /*aa30*/  MUFU.EX2 R176, R144 ;  /* 0x0000009000b07308 */ /* 0x0005e20000000800 */
[C---:B-1----:R-:W-:Y:S07]  /*aa40*/  HMMA.16816.F32.BF16 R116, R132.reuse, R140, R116 ;  /* 0x0000008c8474723c */ /* 0x042fee0000041874 */
[----:B------:R-:W-:Y:S01]  /*aa50*/  FFMA.FTZ R140, R160, c[0x0][0x2d0], -R213 ;  /* 0x0000b400a08c7a23 */ /* 0x000fe200000108d5 */
[C---:B------:R-:W-:Y:S01]  /*aa60*/  HMMA.16816.F32.BF16 R120, R132.reuse, R142, R120 ;  /* 0x0000008e8478723c */ /* 0x040fe20000041878 */
[----:B------:R1:W3:Y:S07]  /*aa70*/  MUFU.EX2 R160, R148 ;  /* 0x0000009400a07308 */ /* 0x0002ee0000000800 */
[C---:B-----5:R-:W-:Y:S03]  /*aa80*/  HMMA.16816.F32.BF16 R124, R132.reuse, R136, R124 ;  /* 0x00000088847c723c */ /* 0x060fe6000004187c */
[----:B------:R5:W5:Y:S01]  /*aa90*/  MUFU.EX2 R162, R140 ;  /* 0x0000008c00a27308 */ /* 0x000b620000000800 */
[----:B--2---:R-:W2:Y:S04]  /*aaa0*/  LDSM.16.MT88.4 R144, [R247+0x1100] ;  /* 0x00110000f790783b */ /* 0x004ea80000004200 */
[----:B------:R-:W-:Y:S04]  /*aab0*/  HMMA.16816.F32.BF16 R128, R132, R138, R128 ;  /* 0x0000008a8480723c */ /* 0x000fe80000041880 */
[----:B------:R-:W-:Y:S03]  /*aac0*/  LDSM.16.MT88.4 R136, [R241+0x1100] ;  /* 0x00110000f188783b */ /* 0x000fe60000004200 */
[----:B------:R-:W-:Y:S02]  /*aad0*/  F2FP.BF16.PACK_AB R132, R168, R178 ;  /* 0x000000b2a884723e */ /* 0x000fe400000010ff */
[----:B------:R-:W-:Y:S03]  /*aae0*/  F2FP.BF16.PACK_AB R133, R170, R169 ;  /* 0x000000a9aa85723e */ /* 0x000fe600000010ff */
[----:B----4-:R-:W-:Y:S01]  /*aaf0*/  F2FP.BF16.PACK_AB R134, R177, R171 ;  /* 0x000000abb186723e */ /* 0x010fe200000010ff */
[----:B-1----:R-:W-:Y:S01]  /*ab00*/  FFMA.FTZ R148, R174, c[0x0][0x2d0], -R215 ;  /* 0x0000b400ae947a23 */ /* 0x002fe200000108d7 */
[----:B---3--:R-:W-:Y:S03]  /*ab10*/  MOV R187, R160 ;  /* 0x000000a000bb7202 */ /* 0x008fe60000000f00 */
[----:B------:R1:W-:Y:S01]  /*ab20*/  MUFU.EX2 R157, R148 ;  /* 0x00000094009d7308 */ /* 0x0003e20000000800 */
[----:B-----5:R-:W3:Y:S01]  /*ab30*/  LDSM.16.MT88.4 R140, [R242+0x1100] ;  /* 0x00110000f28c783b */ /* 0x020ee20000004200 */
[----:B------:R-:W-:Y:S07]  /*ab40*/  F2FP.BF16.PACK_AB R135, R162, R176 ;  /* 0x000000b0a287723e */ /* 0x000fee00000010ff */
[C---:B--2---:R-:W-:Y:S03]  /*ab50*/  HMMA.16816.F32.BF16 R4, R132.reuse, R144, R4 ;  /* 0x000000908404723c */ /* 0x044fe60000041804 */
[----:B-1----:R-:W-:Y:S05]  /*ab60*/  FFMA.FTZ R148, R172, c[0x0][0x2d0], -R213 ;  /* 0x0000b400ac947a23 */ /* 0x002fea00000108d5 */
[C---:B------:R-:W-:Y:S01]  /*ab70*/  HMMA.16816.F32.BF16 R8, R132.reuse, R146, R8 ;  /* 0x000000928408723c */ /* 0x040fe20000041808 */
[----:B------:R-:W1:Y:S01]  /*ab80*/  LDSM.16.MT88.4 R144, [R240+0x1100] ;  /* 0x00110000f090783b */ /* 0x000e620000004200 */
[----:B------:R-:W2:Y:S06]  /*ab90*/  MUFU.EX2 R156, R148 ;  /* 0x00000094009c7308 */ /* 0x000eac0000000800 */
[C---:B---3--:R-:W-:Y:S08]  /*aba0*/  HMMA.16816.F32.BF16 R12, R132.reuse, R140, R12 ;  /* 0x0000008c840c723c */ /* 0x048ff0000004180c */
[C---:B------:R-:W-:Y:S01]  /*abb0*/  HMMA.16816.F32.BF16 R16, R132.reuse, R142, R16 ;  /* 0x0000008e8410723c */ /* 0x040fe20000041810 */
[----:B------:R-:W3:Y:S03]  /*abc0*/  LDSM.16.MT88.4 R140, [R247+0x4100] ;  /* 0x00410000f78c783b */ /* 0x000ee60000004200 */
[----:B--2---:R-:W-:Y:S04]  /*abd0*/  MOV R189, R156 ;  /* 0x0000009c00bd7202 */ /* 0x004fe80000000f00 */
[C---:B------:R-:W-:Y:S01]  /*abe0*/  HMMA.16816.F32.BF16 R20, R132.reuse, R136, R20 ;  /* 0x000000888414723c */ /* 0x040fe20000041814 */
[----:B------:R-:W-:Y:S07]  /*abf0*/  LDSM.16.MT88.4 R148, [R241+0x2100] ;  /* 0x00210000f194783b */ /* 0x000fee0000004200 */
        /* <DEDUP_REMOVED lines=26> */
[C---:B--2---:R-:W-:Y:S07]  /*ada0*/  HMMA.16816.F32.BF16 R92, R132.reuse, R136, R92 ;  /* 0x00000088845c723c */ /* 0x044fee000004185c */
[--C-:B------:R-:W-:Y:S01]  /*adb0*/  FFMA.FTZ R136, R166, c[0x0][0x2d0], -R215.reuse ;  /* 0x0000b400a6887a23 */ /* 0x100fe200000108d7 */
[C---:B------:R-:W-:Y:S01]  /*adc0*/  HMMA.16816.F32.BF16 R96, R132.reuse, R138, R96 ;  /* 0x0000008a8460723c */ /* 0x040fe20000041860 */
[----:B------:R-:W-:Y:S02]  /*add0*/  LDSM.16.MT88.4 R164, [R242+0x2900] ;  /* 0x00290000f2a4783b */ /* 0x000fe40000004200 */
[----:B------:R2:W-:Y:S05]  /*ade0*/  MUFU.EX2 R155, R136 ;  /* 0x00000088009b7308 */ /* 0x0005ea0000000800 */
[C---:B-1----:R-:W-:Y:S07]  /*adf0*/  HMMA.16816.F32.BF16 R100, R132.reuse, R144, R100 ;  /* 0x000000908464723c */ /* 0x042fee0000041864 */
[--C-:B------:R-:W-:Y:S01]  /*ae00*/  FFMA.FTZ R144, R175, c[0x0][0x2d0], -R215.reuse ;  /* 0x0000b400af907a23 */ /* 0x100fe200000108d7 */
[C---:B------:R-:W-:Y:S03]  /*ae10*/  HMMA.16816.F32.BF16 R104, R132.reuse, R146, R104 ;  /* 0x000000928468723c */ /* 0x040fe60000041868 */
[----:B------:R1:W4:Y:S01]  /*ae20*/  MUFU.EX2 R161, R144 ;  /* 0x0000009000a17308 */ /* 0x0003220000000800 */
[----:B------:R-:W-:Y:S02]  /*ae30*/  FFMA.FTZ R215, R211, c[0x0][0x2d0], -R215 ;  /* 0x0000b400d3d77a23 */ /* 0x000fe400000108d7 */
[--C-:B------:R-:W-:Y:S01]  /*ae40*/  FFMA.FTZ R211, R182, c[0x0][0x2d0], -R213.reuse ;  /* 0x0000b400b6d37a23 */ /* 0x100fe200000108d5 */
[----:B------:R-:W-:Y:S01]  /*ae50*/  MOV R182, R157 ;  /* 0x0000009d00b67202 */ /* 0x000fe20000000f00 */
[C---:B---3--:R-:W-:Y:S01]  /*ae60*/  HMMA.16816.F32.BF16 R108, R132.reuse, R140, R108 ;  /* 0x0000008c846c723c */ /* 0x048fe2000004186c */
[----:B--2---:R-:W2:Y:S03]  /*ae70*/  LDSM.16.MT88.4 R136, [R241+0xa100] ;  /* 0x00a10000f188783b */ /* 0x004ea60000004200 */
[----:B------:R-:W-:Y:S01]  /*ae80*/  MOV R188, R182 ;  /* 0x000000b600bc7202 */ /* 0x000fe20000000f00 */
[----:B------:R-:W3:Y:S02]  /*ae90*/  MUFU.EX2 R215, R215 ;  /* 0x000000d700d77308 */ /* 0x000ee40000000800 */
[--C-:B------:R-:W-:Y:S01]  /*aea0*/  FFMA.FTZ R140, R173, c[0x0][0x2d0], -R213.reuse ;  /* 0x0000b400ad8c7a23 */ /* 0x100fe200000108d5 */
[C---:B------:R-:W-:Y:S01]  /*aeb0*/  HMMA.16816.F32.BF16 R112, R132.reuse, R142, R112 ;  /* 0x0000008e8470723c */ /* 0x040fe20000041870 */
[----:B------:R-:W-:Y:S03]  /*aec0*/  LDSM.16.MT88.4 R172, [R247+0x2900] ;  /* 0x00290000f7ac783b */ /* 0x000fe60000004200 */
[----:B------:R-:W-:Y:S01]  /*aed0*/  FFMA.FTZ R213, R181, c[0x0][0x2d0], -R213 ;  /* 0x0000b400b5d57a23 */ /* 0x000fe200000108d5 */
[----:B------:R-:W-:Y:S02]  /*aee0*/  F2FP.BF16.PACK_AB R181, R200, R201 ;  /* 0x000000c9c8b5723e */ /* 0x000fe400000010ff */
[----:B------:R5:W5:Y:S02]  /*aef0*/  MUFU.EX2 R179, R140 ;  /* 0x0000008c00b37308 */ /* 0x000b640000000800 */
[----:B-1----:R-:W1:Y:S03]  /*af00*/  LDSM.16.MT88.4 R144, [R240+0xa100] ;  /* 0x00a10000f090783b */ /* 0x002e660000004200 */
[----:B----4-:R-:W-:Y:S05]  /*af10*/  MOV R190, R161 ;  /* 0x000000a100be7202 */ /* 0x010fea0000000f00 */
[----:B------:R-:W-:Y:S01]  /*af20*/  MUFU.EX2 R211, R211 ;  /* 0x000000d300d37308 */ /* 0x000fe20000000800 */
[----:B---3--:R-:W-:Y:S09]  /*af30*/  F2FP.BF16.PACK_AB R182, R215, R204 ;  /* 0x000000ccd7b6723e */ /* 0x008ff200000010ff */
[----:B------:R-:W3:Y:S01]  /*af40*/  MUFU.EX2 R213, R213 ;  /* 0x000000d500d57308 */ /* 0x000ee20000000800 */
[----:B-----5:R-:W4:Y:S01]  /*af50*/  LDSM.16.MT88.4 R140, [R247+0x1900] ;  /* 0x00190000f78c783b */ /* 0x020f220000004200 */
[----:B------:R-:W-:Y:S01]  /*af60*/  MOV R214, R179 ;  /* 0x000000b300d67202 */ /* 0x000fe20000000f00 */
[C---:B--2---:R-:W-:Y:S08]  /*af70*/  HMMA.16816.F32.BF16 R116, R132.reuse, R136, R116 ;  /* 0x000000888474723c */ /* 0x044ff00000041874 */
[C---:B------:R-:W-:Y:S01]  /*af80*/  HMMA.16816.F32.BF16 R120, R132.reuse, R138, R120 ;  /* 0x0000008a8478723c */ /* 0x040fe20000041878 */
[----:B------:R-:W2:Y:S07]  /*af90*/  LDSM.16.MT88.4 R136, [R242+0x1900] ;  /* 0x00190000f288783b */ /* 0x000eae0000004200 */
[C---:B-1----:R-:W-:Y:S04]  /*afa0*/  HMMA.16816.F32.BF16 R124, R132.reuse, R144, R124 ;  /* 0x00000090847c723c */ /* 0x042fe8000004187c */
[----:B---3--:R-:W-:Y:S04]  /*afb0*/  F2FP.BF16.PACK_AB R183, R213, R211 ;  /* 0x000000d3d5b7723e */ /* 0x008fe800000010ff */
[----:B------:R-:W-:Y:S01]  /*afc0*/  HMMA.16816.F32.BF16 R128, R132, R146, R128 ;  /* 0x000000928480723c */ /* 0x000fe20000041880 */
[----:B------:R-:W1:Y:S06]  /*afd0*/  LDSM.16.MT88.4 R144, [R241+0x1900] ;  /* 0x00190000f190783b */ /* 0x000e6c0000004200 */
[----:B------:R-:W-:Y:S02]  /*afe0*/  F2FP.BF16.PACK_AB R134, R157, R161 ;  /* 0x000000a19d86723e */ /* 0x000fe400000010ff */
[----:B------:R-:W-:Y:S02]  /*aff0*/  F2FP.BF16.PACK_AB R135, R156, R179 ;  /* 0x000000b39c87723e */ /* 0x000fe400000010ff */
[----:B------:R-:W-:Y:S01]  /*b000*/  LDSM.16.MT88.4 R156, [R241+0x2900] ;  /* 0x00290000f19c783b */ /* 0x000fe20000004200 */
[----:B------:R-:W-:Y:S02]  /*b010*/  F2FP.BF16.PACK_AB R132, R155, R163 ;  /* 0x000000a39b84723e */ /* 0x000fe400000010ff */
[----:B------:R-:W-:Y:S07]  /*b020*/  F2FP.BF16.PACK_AB R133, R160, R154 ;  /* 0x0000009aa085723e */ /* 0x000fee00000010ff */
[C---:B----4-:R-:W-:Y:S08]  /*b030*/  HMMA.16816.F32.BF16 R4, R132.reuse, R140, R4 ;  /* 0x0000008c8404723c */ /* 0x050ff00000041804 */
        /* <DEDUP_REMOVED lines=45> */
[----:B------:R-:W-:Y:S01]  /*b310*/  HMMA.16816.F32.BF16 R128, R132, R142, R128 ;  /* 0x0000008e8480723c */ /* 0x000fe20000041880 */
[----:B------:R-:W3:Y:S06]  /*b320*/  LDSM.16.MT88.4 R140, [R240+0x2100] ;  /* 0x00210000f08c783b */ /* 0x000eec0000004200 */
[----:B------:R-:W-:Y:S02]  /*b330*/  F2FP.BF16.PACK_AB R132, R212, R210 ;  /* 0x000000d2d484723e */ /* 0x000fe400000010ff */
[----:B------:R-:W-:Y:S03]  /*b340*/  F2FP.BF16.PACK_AB R133, R208, R206 ;  /* 0x000000ced085723e */ /* 0x000fe600000010ff */
[----:B------:R-:W-:Y:S02]  /*b350*/  F2FP.BF16.PACK_AB R134, R207, R209 ;  /* 0x000000d1cf86723e */ /* 0x000fe400000010ff */
[----:B------:R-:W-:Y:S07]  /*b360*/  F2FP.BF16.PACK_AB R135, R199, R205 ;  /* 0x000000cdc787723e */ /* 0x000fee00000010ff */
[C---:B--2---:R-:W-:Y:S08]  /*b370*/  HMMA.16816.F32.BF16 R4, R132.reuse, R136, R4 ;  /* 0x000000888404723c */ /* 0x044ff00000041804 */
[C---:B------:R-:W-:Y:S01]  /*b380*/  HMMA.16816.F32.BF16 R8, R132.reuse, R138, R8 ;  /* 0x0000008a8408723c */ /* 0x040fe20000041808 */
[----:B------:R-:W2:Y:S07]  /*b390*/  LDSM.16.MT88.4 R136, [R247+0x5100] ;  /* 0x00510000f788783b */ /* 0x000eae0000004200 */
[C---:B-1----:R-:W-:Y:S08]  /*b3a0*/  HMMA.16816.F32.BF16 R12, R132.reuse, R144, R12 ;  /* 0x00000090840c723c */ /* 0x042ff0000004180c */
[C---:B------:R-:W-:Y:S01]  /*b3b0*/  HMMA.16816.F32.BF16 R16, R132.reuse, R146, R16 ;  /* 0x000000928410723c */ /* 0x040fe20000041810 */
[----:B------:R-:W1:Y:S07]  /*b3c0*/  LDSM.16.MT88.4 R144, [R242+0x5100] ;  /* 0x00510000f290783b */ /* 0x000e6e0000004200 */
[C---:B------:R-:W-:Y:S08]  /*b3d0*/  HMMA.16816.F32.BF16 R20, R132.reuse, R148, R20 ;  /* 0x000000948414723c */ /* 0x040ff00000041814 */
[C---:B------:R-:W-:Y:S01]  /*b3e0*/  HMMA.16816.F32.BF16 R24, R132.reuse, R150, R24 ;  /* 0x000000968418723c */ /* 0x040fe20000041818 */
[----:B------:R-:W4:Y:S07]  /*b3f0*/  LDSM.16.MT88.4 R148, [R241+0x5100] ;  /* 0x00510000f194783b */ /* 0x000f2e0000004200 */
        /* <DEDUP_REMOVED lines=9> */
[C---:B----4-:R-:W-:Y:S08]  /*b490*/  HMMA.16816.F32.BF16 R52, R132.reuse, R148, R52 ;  /* 0x000000948434723c */ /* 0x050ff00000041834 */
        /* <DEDUP_REMOVED lines=19> */
[----:B------:R-:W-:Y:S07]  /*b5d0*/  LDSM.16.MT88.4 R136, [R247+0x5900] ;  /* 0x00590000f788783b */ /* 0x000fee0000004200 */
[C---:B-1----:R-:W-:Y:S07]  /*b5e0*/  HMMA.16816.F32.BF16 R108, R132.reuse, R144, R108 ;  /* 0x00000090846c723c */ /* 0x042fee000004186c */
[----:B------:R-:W-:Y:S01]  /*b5f0*/  MOV R144, R171 ;  /* 0x000000ab00907202 */ /* 0x000fe20000000f00 */
[C---:B------:R-:W-:Y:S04]  /*b600*/  HMMA.16816.F32.BF16 R112, R132.reuse, R146, R112 ;  /* 0x000000928470723c */ /* 0x040fe80000041870 */
[----:B------:R-:W-:Y:S03]  /*b610*/  MOV R145, R170 ;  /* 0x000000aa00917202 */ /* 0x000fe60000000f00 */
[----:B------:R-:W-:Y:S01]  /*b620*/  MOV R146, R177 ;  /* 0x000000b100927202 */ /* 0x000fe20000000f00 */
[C---:B----4-:R-:W-:Y:S04]  /*b630*/  HMMA.16816.F32.BF16 R116, R132.reuse, R148, R116 ;  /* 0x000000948474723c */ /* 0x050fe80000041874 */
[----:B------:R-:W-:Y:S04]  /*b640*/  MOV R147, R176 ;  /* 0x000000b000937202 */ /* 0x000fe80000000f00 */
[C---:B------:R-:W-:Y:S01]  /*b650*/  HMMA.16816.F32.BF16 R120, R132.reuse, R150, R120 ;  /* 0x000000968478723c */ /* 0x040fe20000041878 */
[----:B------:R-:W1:Y:S07]  /*b660*/  LDSM.16.MT88.4 R148, [R240+0x2900] ;  /* 0x00290000f094783b */ /* 0x000e6e0000004200 */
[C---:B---3--:R-:W-:Y:S07]  /*b670*/  HMMA.16816.F32.BF16 R124, R132.reuse, R140, R124 ;  /* 0x0000008c847c723c */ /* 0x048fee000004187c */
[----:B------:R-:W-:Y:S01]  /*b680*/  MOV R141, R169 ;  /* 0x000000a9008d7202 */ /* 0x000fe20000000f00 */
[----:B------:R-:W-:Y:S01]  /*b690*/  HMMA.16816.F32.BF16 R128, R132, R142, R128 ;  /* 0x0000008e8480723c */ /* 0x000fe20000041880 */
[----:B------:R-:W2:Y:S03]  /*b6a0*/  LDSM.16.MT88.4 R132, [R242+0x5900] ;  /* 0x00590000f284783b */ /* 0x000ea60000004200 */
[----:B------:R-:W-:Y:S03]  /*b6b0*/  MOV R140, R168 ;  /* 0x000000a8008c7202 */ /* 0x000fe60000000f00 */
[----:B------:R-:W-:Y:S01]  /*b6c0*/  MOV R142, R163 ;  /* 0x000000a3008e7202 */ /* 0x000fe20000000f00 */
[C---:B------:R-:W-:Y:S01]  /*b6d0*/  HMMA.16816.F32.BF16 R176, R180.reuse, R172, R4 ;  /* 0x000000acb4b0723c */ /* 0x040fe20000041804 */
[----:B------:R-:W3:Y:S04]  /*b6e0*/  LDSM.16.MT88.4 R4, [R241+0x5900] ;  /* 0x00590000f104783b */ /* 0x000ee80000004200 */
[----:B------:R-:W-:Y:S03]  /*b6f0*/  MOV R143, R162 ;  /* 0x000000a2008f7202 */ /* 0x000fe60000000f00 */
[C---:B------:R-:W-:Y:S07]  /*b700*/  HMMA.16816.F32.BF16 R172, R180.reuse, R174, R8 ;  /* 0x000000aeb4ac723c */ /* 0x040fee0000041808 */
[----:B------:R-:W-:Y:S01]  /*b710*/  MOV R10, R155 ;  /* 0x0000009b000a7202 */ /* 0x000fe20000000f00 */
[C---:B------:R-:W-:Y:S01]  /*b720*/  HMMA.16816.F32.BF16 R168, R180.reuse, R164, R12 ;  /* 0x000000a4b4a8723c */ /* 0x040fe2000004180c */
[----:B------:R-:W-:Y:S03]  /*b730*/  LDSM.16.MT88.4 R12, [R247+0x8900] ;  /* 0x00890000f70c783b */ /* 0x000fe60000004200 */
[----:B------:R-:W-:Y:S04]  /*b740*/  MOV R11, R154 ;  /* 0x0000009a000b7202 */ /* 0x000fe80000000f00 */
[C---:B------:R-:W-:Y:S01]  /*b750*/  HMMA.16816.F32.BF16 R164, R180.reuse, R166, R16 ;  /* 0x000000a6b4a4723c */ /* 0x040fe20000041810 */
[----:B------:R-:W-:Y:S07]  /*b760*/  LDSM.16.MT88.4 R16, [R242+0x8900] ;  /* 0x00890000f210783b */ /* 0x000fee0000004200 */
[C---:B------:R-:W-:Y:S01]  /*b770*/  HMMA.16816.F32.BF16 R160, R180.reuse, R156, R20 ;  /* 0x0000009cb4a0723c */ /* 0x040fe20000041814 */
[----:B------:R-:W-:Y:S07]  /*b780*/  LDSM.16.MT88.4 R20, [R241+0x8900] ;  /* 0x00890000f114783b */ /* 0x000fee0000004200 */
[C---:B------:R-:W-:Y:S01]  /*b790*/  HMMA.16816.F32.BF16 R156, R180.reuse, R158, R24 ;  /* 0x0000009eb49c723c */ /* 0x040fe20000041818 */
[----:B------:R-:W-:Y:S07]  /*b7a0*/  LDSM.16.MT88.4 R24, [R240+0x8900] ;  /* 0x00890000f018783b */ /* 0x000fee0000004200 */
[C---:B-1----:R-:W-:Y:S07]  /*b7b0*/  HMMA.16816.F32.BF16 R152, R180.reuse, R148, R28 ;  /* 0x00000094b498723c */ /* 0x042fee000004181c */
[----:B------:R-:W-:Y:S01]  /*b7c0*/  MOV R31, R10 ;  /* 0x0000000a001f7202 */ /* 0x000fe20000000f00 */
[C---:B------:R-:W-:Y:S04]  /*b7d0*/  HMMA.16816.F32.BF16 R148, R180.reuse, R150, R32 ;  /* 0x00000096b494723c */ /* 0x040fe80000041820 */
[----:B------:R-:W-:Y:S02]  /*b7e0*/  MOV R30, R11 ;  /* 0x0000000b001e7202 */ /* 0x000fe40000000f00 */
[----:B------:R-:W-:Y:S01]  /*b7f0*/  MOV R29, R142 ;  /* 0x0000008e001d7202 */ /* 0x000fe20000000f00 */
[----:B------:R-:W1:Y:S01]  /*b800*/  LDSM.16.MT88.4 R8, [R240+0x5900] ;  /* 0x00590000f008783b */ /* 0x000e620000004200 */
[----:B------:R-:W-:Y:S04]  /*b810*/  MOV R35, R146 ;  /* 0x0000009200237202 */ /* 0x000fe80000000f00 */
[----:B------:R-:W-:Y:S02]  /*b820*/  MOV R34, R147 ;  /* 0x0000009300227202 */ /* 0x000fe40000000f00 */
[----:B------:R-:W-:Y:S02]  /*b830*/  MOV R33, R144 ;  /* 0x0000009000217202 */ /* 0x000fe40000000f00 */
[----:B------:R-:W-:Y:S02]  /*b840*/  MOV R32, R145 ;  /* 0x0000009100207202 */ /* 0x000fe40000000f00 */
[C---:B------:R-:W-:Y:S03]  /*b850*/  HMMA.16816.F32.BF16 R144, R180.reuse, R136, R36 ;  /* 0x00000088b490723c */ /* 0x040fe60000041824 */
[----:B------:R-:W-:Y:S04]  /*b860*/  MOV R28, R143 ;  /* 0x0000008f001c7202 */ /* 0x000fe80000000f00 */
[----:B------:R-:W-:Y:S02]  /*b870*/  MOV R39, R140 ;  /* 0x0000008c00277202 */ /* 0x000fe40000000f00 */
[----:B------:R-:W-:Y:S02]  /*b880*/  MOV R38, R141 ;  /* 0x0000008d00267202 */ /* 0x000fe40000000f00 */
[C---:B------:R-:W-:Y:S03]  /*b890*/  HMMA.16816.F32.BF16 R140, R180.reuse, R138, R40 ;  /* 0x0000008ab48c723c */ /* 0x040fe60000041828 */
[----:B------:R-:W-:Y:S01]  /*b8a0*/  FADD.FTZ R198, R38, R198 ;  /* 0x000000c626c67221 */ /* 0x000fe20000010000 */
[----:B------:R-:W-:Y:S01]  /*b8b0*/  MOV R37, R3 ;  /* 0x0000000300257202 */ /* 0x000fe20000000f00 */
[----:B------:R-:W-:Y:S03]  /*b8c0*/  FADD.FTZ R3, R196, R195 ;  /* 0x000000c3c4037221 */ /* 0x000fe60000010000 */
[C---:B--2---:R-:W-:Y:S04]  /*b8d0*/  HMMA.16816.F32.BF16 R136, R180.reuse, R132, R44 ;  /* 0x00000084b488723c */ /* 0x044fe8000004182c */
[----:B------:R-:W-:Y:S04]  /*b8e0*/  FADD.FTZ R3, R37, R3 ;  /* 0x0000000325037221 */ /* 0x000fe80000010000 */
[C---:B------:R-:W-:Y:S08]  /*b8f0*/  HMMA.16816.F32.BF16 R132, R180.reuse, R134, R48 ;  /* 0x00000086b484723c */ /* 0x040ff00000041830 */
[C---:B---3--:R-:W-:Y:S08]  /*b900*/  HMMA.16816.F32.BF16 R52, R180.reuse, R4, R52 ;  /* 0x00000004b434723c */ /* 0x048ff00000041834 */
[C---:B------:R-:W-:Y:S01]  /*b910*/  HMMA.16816.F32.BF16 R56, R180.reuse, R6, R56 ;  /* 0x00000006b438723c */ /* 0x040fe20000041838 */
[----:B------:R-:W2:Y:S07]  /*b920*/  LDSM.16.MT88.4 R4, [R247+0xb900] ;  /* 0x00b90000f704783b */ /* 0x000eae0000004200 */
[C---:B-1----:R-:W-:Y:S08]  /*b930*/  HMMA.16816.F32.BF16 R60, R180.reuse, R8, R60 ;  /* 0x00000008b43c723c */ /* 0x042ff0000004183c */
[C---:B------:R-:W-:Y:S01]  /*b940*/  HMMA.16816.F32.BF16 R64, R180.reuse, R10, R64 ;  /* 0x0000000ab440723c */ /* 0x040fe20000041840 */
[----:B------:R-:W1:Y:S07]  /*b950*/  LDSM.16.MT88.4 R8, [R242+0xb900] ;  /* 0x00b90000f208783b */ /* 0x000e6e0000004200 */
[C---:B------:R-:W-:Y:S08]  /*b960*/  HMMA.16816.F32.BF16 R68, R180.reuse, R12, R68 ;  /* 0x0000000cb444723c */ /* 0x040ff00000041844 */
[C---:B------:R-:W-:Y:S01]  /*b970*/  HMMA.16816.F32.BF16 R72, R180.reuse, R14, R72 ;  /* 0x0000000eb448723c */ /* 0x040fe20000041848 */
[----:B------:R-:W3:Y:S07]  /*b980*/  LDSM.16.MT88.4 R12, [R241+0xb900] ;  /* 0x00b90000f10c783b */ /* 0x000eee0000004200 */
[C---:B------:R-:W-:Y:S07]  /*b990*/  HMMA.16816.F32.BF16 R76, R180.reuse, R16, R76 ;  /* 0x00000010b44c723c */ /* 0x040fee000004184c */
[----:B------:R-:W-:Y:S01]  /*b9a0*/  FADD.FTZ R16, R39, R3 ;  /* 0x0000000327107221 */ /* 0x000fe20000010000 */
[C---:B------:R-:W-:Y:S04]  /*b9b0*/  HMMA.16816.F32.BF16 R80, R180.reuse, R18, R80 ;  /* 0x00000012b450723c */ /* 0x040fe80000041850 */
[----:B------:R-:W-:Y:S02]  /*b9c0*/  FADD.FTZ R3, R32, R198 ;  /* 0x000000c620037221 */ /* 0x000fe40000010000 */
[----:B------:R-:W-:Y:S02]  /*b9d0*/  FADD.FTZ R16, R33, R16 ;  /* 0x0000001021107221 */ /* 0x000fe40000010000 */
[C---:B------:R-:W-:Y:S04]  /*b9e0*/  HMMA.16816.F32.BF16 R84, R180.reuse, R20, R84 ;  /* 0x00000014b454723c */ /* 0x040fe80000041854 */
[----:B------:R-:W-:Y:S04]  /*b9f0*/  FADD.FTZ R3, R34, R3 ;  /* 0x0000000322037221 */ /* 0x000fe80000010000 */
[C---:B------:R-:W-:Y:S04]  /*ba00*/  HMMA.16816.F32.BF16 R88, R180.reuse, R22, R88 ;  /* 0x00000016b458723c */ /* 0x040fe80000041858 */
[----:B------:R-:W-:Y:S04]  /*ba10*/  FADD.FTZ R3, R28, R3 ;  /* 0x000000031c037221 */ /* 0x000fe80000010000 */
[C---:B------:R-:W-:Y:S04]  /*ba20*/  HMMA.16816.F32.BF16 R92, R180.reuse, R24, R92 ;  /* 0x00000018b45c723c */ /* 0x040fe8000004185c */
[----:B------:R-:W-:Y:S04]  /*ba30*/  FADD.FTZ R3, R30, R3 ;  /* 0x000000031e037221 */ /* 0x000fe80000010000 */
[C---:B------:R-:W-:Y:S04]  /*ba40*/  HMMA.16816.F32.BF16 R96, R180.reuse, R26, R96 ;  /* 0x0000001ab460723c */ /* 0x040fe80000041860 */
[----:B------:R-:W-:Y:S04]  /*ba50*/  FADD.FTZ R3, R187, R3 ;  /* 0x00000003bb037221 */ /* 0x000fe80000010000 */
[C---:B--2---:R-:W-:Y:S04]  /*ba60*/  HMMA.16816.F32.BF16 R100, R180.reuse, R4, R100 ;  /* 0x00000004b464723c */ /* 0x044fe80000041864 */
[----:B------:R-:W-:Y:S04]  /*ba70*/  FADD.FTZ R3, R214, R3 ;  /* 0x00000003d6037221 */ /* 0x000fe80000010000 */
[C---:B------:R-:W-:Y:S01]  /*ba80*/  HMMA.16816.F32.BF16 R104, R180.reuse, R6, R104 ;  /* 0x00000006b468723c */ /* 0x040fe20000041868 */
[----:B------:R-:W2:Y:S03]  /*ba90*/  LDSM.16.MT88.4 R4, [R240+0xb900] ;  /* 0x00b90000f004783b */ /* 0x000ea60000004200 */
[----:B------:R-:W-:Y:S04]  /*baa0*/  FADD.FTZ R3, R189, R3 ;  /* 0x00000003bd037221 */ /* 0x000fe80000010000 */
[C---:B-1----:R-:W-:Y:S04]  /*bab0*/  HMMA.16816.F32.BF16 R108, R180.reuse, R8, R108 ;  /* 0x00000008b46c723c */ /* 0x042fe8000004186c */
[----:B------:R-:W-:Y:S03]  /*bac0*/  FADD.FTZ R3, R206, R3 ;  /* 0x00000003ce037221 */ /* 0x000fe60000010000 */
[----:B------:R-:W-:Y:S01]  /*bad0*/  FADD.FTZ R8, R35, R16 ;  /* 0x0000001023087221 */ /* 0x000fe20000010000 */
[C---:B------:R-:W-:Y:S04]  /*bae0*/  HMMA.16816.F32.BF16 R112, R180.reuse, R10, R112 ;  /* 0x0000000ab470723c */ /* 0x040fe80000041870 */
[----:B------:R-:W-:Y:S02]  /*baf0*/  FADD.FTZ R8, R29, R8 ;  /* 0x000000081d087221 */ /* 0x000fe40000010000 */
[----:B------:R-:W-:Y:S02]  /*bb00*/  FADD.FTZ R208, R208, R3 ;  /* 0x00000003d0d07221 */ /* 0x000fe40000010000 */
[----:B------:R-:W-:Y:S01]  /*bb10*/  FADD.FTZ R8, R31, R8 ;  /* 0x000000081f087221 */ /* 0x000fe20000010000 */
[C---:B---3--:R-:W-:Y:S03]  /*bb20*/  HMMA.16816.F32.BF16 R116, R180.reuse, R12, R116 ;  /* 0x0000000cb474723c */ /* 0x048fe60000041874 */
[----:B------:R-:W-:Y:S02]  /*bb30*/  FADD.FTZ R8, R190, R8 ;  /* 0x00000008be087221 */ /* 0x000fe40000010000 */
[----:B------:R-:W-:Y:S02]  /*bb40*/  FADD.FTZ R208, R205, R208 ;  /* 0x000000d0cdd07221 */ /* 0x000fe40000010000 */
[----:B------:R-:W-:Y:S01]  /*bb50*/  FADD.FTZ R8, R188, R8 ;  /* 0x00000008bc087221 */ /* 0x000fe20000010000 */
[C---:B------:R-:W-:Y:S04]  /*bb60*/  HMMA.16816.F32.BF16 R120, R180.reuse, R14, R120 ;  /* 0x0000000eb478723c */ /* 0x040fe80000041878 */
[----:B------:R-:W-:Y:S02]  /*bb70*/  FADD.FTZ R210, R210, R8 ;  /* 0x00000008d2d27221 */ /* 0x000fe40000010000 */
[----:B------:R-:W-:Y:S02]  /*bb80*/  FADD.FTZ R199, R199, R208 ;  /* 0x000000d0c7c77221 */ /* 0x000fe40000010000 */
[----:B------:R-:W-:Y:S01]  /*bb90*/  FADD.FTZ R210, R212, R210 ;  /* 0x000000d2d4d27221 */ /* 0x000fe20000010000 */
[C---:B--2---:R-:W-:Y:S03]  /*bba0*/  HMMA.16816.F32.BF16 R124, R180.reuse, R4, R124 ;  /* 0x00000004b47c723c */ /* 0x044fe6000004187c */
[----:B------:R-:W-:Y:S02]  /*bbb0*/  FADD.FTZ R209, R209, R210 ;  /* 0x000000d2d1d17221 */ /* 0x000fe40000010000 */
[----:B------:R-:W-:Y:S02]  /*bbc0*/  FADD.FTZ R199, R201, R199 ;  /* 0x000000c7c9c77221 */ /* 0x000fe40000010000 */
[----:B------:R-:W-:Y:S01]  /*bbd0*/  FADD.FTZ R209, R207, R209 ;  /* 0x000000d1cfd17221 */ /* 0x000fe20000010000 */
[----:B------:R-:W-:Y:S04]  /*bbe0*/  HMMA.16816.F32.BF16 R128, R180, R6, R128 ;  /* 0x00000006b480723c */ /* 0x000fe80000041880 */
[----:B------:R-:W-:Y:S02]  /*bbf0*/  FADD.FTZ R203, R203, R209 ;  /* 0x000000d1cbcb7221 */ /* 0x000fe40000010000 */
[----:B------:R-:W-:Y:S01]  /*bc00*/  FADD.FTZ R199, R200, R199 ;  /* 0x000000c7c8c77221 */ /* 0x000fe20000010000 */
[----:B------:R-:W-:Y:S01]  /*bc10*/  MOV R180, R2 ;  /* 0x0000000200b47202 */ /* 0x000fe20000000f00 */
[----:B------:R-:W-:Y:S04]  /*bc20*/  FADD.FTZ R203, R202, R203 ;  /* 0x000000cbcacb7221 */ /* 0x000fe80000010000 */
[----:B------:R-:W-:Y:S02]  /*bc30*/  FADD.FTZ R203, R204, R203 ;  /* 0x000000cbcccb7221 */ /* 0x000fe40000010000 */
[----:B------:R-:W-:Y:S02]  /*bc40*/  FADD.FTZ R199, R211, R199 ;  /* 0x000000c7d3c77221 */ /* 0x000fe40000010000 */
[----:B------:R-:W-:Y:S02]  /*bc50*/  FADD.FTZ R3, R215, R203 ;  /* 0x000000cbd7037221 */ /* 0x000fe40000010000 */
[----:B------:R-:W-:Y:S03]  /*bc60*/  FADD.FTZ R183, R213, R199 ;  /* 0x000000c7d5b77221 */ /* 0x000fe60000010000 */
[----:B------:R1:W-:Y:S02]  /*bc70*/  STL [R1+0x2c], R3 ;  /* 0x00002c0301007387 */ /* 0x0003e40000100800 */
[----:B-1----:R-:W-:Y:S01]  /*bc80*/  MOV R3, R0 ;  /* 0x0000000000037202 */ /* 0x002fe20000000f00 */
[----:B------:R-:W-:-:S05]  /*bc90*/  @P0 BRA `(.L_x_1544) ;  /* 0xffffb46000000947 */ /* 0x000fca000383ffff */
.L_x_1543:
[----:B------:R-:W2:Y:S01]  /*bca0*/  LDL.LU R6, [R1+0x2c] ;  /* 0x00002c0001067983 */ /* 0x000ea20000300800 */
[----:B------:R-:W-:-:S03]  /*bcb0*/  PLOP3.LUT P2, PT, PT, PT, PT, 0x8, 0x0 ;  /* 0x000000000000781c */ /* 0x000fc60003f4e170 */
[----:B------:R-:W1:Y:S02]  /*bcc0*/  SHFL.BFLY PT, R4, R183, 0x2, 0x1f ;  /* 0x0c401f00b7047f89 */ /* 0x000e6400000e0000 */
[----:B-1----:R-:W-:-:S05]  /*bcd0*/  FADD.FTZ R183, R4, R183 ;  /* 0x000000b704b77221 */ /* 0x002fca0000010000 */
[----:B------:R-:W1:Y:S02]  /*bce0*/  SHFL.BFLY PT, R4, R183, 0x1, 0x1f ;  /* 0x0c201f00b7047f89 */ /* 0x000e6400000e0000 */
[----:B-1----:R-:W-:-:S05]  /*bcf0*/  FADD.FTZ R4, R4, R183 ;  /* 0x000000b704047221 */ /* 0x002fca0000010000 */
[----:B------:R-:W-:-:S13]  /*bd00*/  FSETP.NE.FTZ.AND P0, PT, R4, RZ, PT ;  /* 0x000000ff0400720b */ /* 0x000fda0003f15000 */
[----:B------:R-:W1:Y:S01]  /*bd10*/  @P0 MUFU.LG2 R7, R4 ;  /* 0x0000000400070308 */ /* 0x000e620000000c00 */
[----:B------:R-:W-:Y:S01]  /*bd20*/  @P0 MOV R10, 0x3f317218 ;  /* 0x3f317218000a0802 */ /* 0x000fe20000000f00 */
[----:B-1----:R-:W-:-:S04]  /*bd30*/  @P0 FMUL.FTZ R9, R7, 0.69314718246459960938 ;  /* 0x3f31721807090820 */ /* 0x002fc80000410000 */
[----:B------:R-:W-:Y:S01]  /*bd40*/  @P0 FMUL.FTZ R7, R10, c[0x0][0x2d0] ;  /* 0x0000b4000a070a20 */ /* 0x000fe20000410000 */
[----:B--2---:R-:W1:Y:S02]  /*bd50*/  SHFL.BFLY PT, R5, R6, 0x2, 0x1f ;  /* 0x0c401f0006057f89 */ /* 0x004e6400000e0000 */
[----:B-1----:R-:W-:Y:S01]  /*bd60*/  FADD.FTZ R5, R5, R6 ;  /* 0x0000000605057221 */ /* 0x002fe20000010000 */
[----:B------:R-:W-:-:S04]  /*bd70*/  MOV R6, RZ ;  /* 0x000000ff00067202 */ /* 0x000fc80000000f00 */
[----:B------:R-:W1:Y:S02]  /*bd80*/  SHFL.BFLY PT, R3, R5, 0x1, 0x1f ;  /* 0x0c201f0005037f89 */ /* 0x000e6400000e0000 */
[----:B-1----:R-:W-:Y:S01]  /*bd90*/  FADD.FTZ R5, R5, R3 ;  /* 0x0000000305057221 */ /* 0x002fe20000010000 */
[----:B------:R-:W-:-:S04]  /*bda0*/  MOV R3, RZ ;  /* 0x000000ff00037202 */ /* 0x000fc80000000f00 */
[----:B------:R-:W-:Y:S02]  /*bdb0*/  FSETP.NE.FTZ.AND P1, PT, R5, RZ, PT ;  /* 0x000000ff0500720b */ /* 0x000fe40003f35000 */
[----:B------:R1:W2:Y:S11]  /*bdc0*/  @P0 MUFU.RCP R3, R4 ;  /* 0x0000000400030308 */ /* 0x0002b60000001000 */
[----:B------:R-:W3:Y:S01]  /*bdd0*/  @P1 MUFU.RCP R6, R5 ;  /* 0x0000000500061308 */ /* 0x000ee20000001000 */
[----:B------:R-:W-:-:S02]  /*bde0*/  @P1 MOV R8, 0x3f317218 ;  /* 0x3f31721800081802 */ /* 0x000fc40000000f00 */
[----:B-1----:R-:W-:-:S03]  /*bdf0*/  MOV R4, 0xff800000 ;  /* 0xff80000000047802 */ /* 0x002fc60000000f00 */
[----:B------:R-:W-:Y:S02]  /*be00*/  @P1 FMUL.FTZ R8, R8, c[0x0][0x2d0] ;  /* 0x0000b40008081a20 */ /* 0x000fe40000410000 */
[----:B------:R-:W1:Y:S01]  /*be10*/  @P1 MUFU.LG2 R5, R5 ;  /* 0x0000000500051308 */ /* 0x000e620000000c00 */
[C---:B--2---:R-:W-:Y:S02]  /*be20*/  FMUL.FTZ R178, R3.reuse, R178 ;  /* 0x000000b203b27220 */ /* 0x044fe40000410000 */
[C---:B------:R-:W-:Y:S02]  /*be30*/  FMUL.FTZ R179, R3.reuse, R179 ;  /* 0x000000b303b37220 */ /* 0x040fe40000410000 */
[C---:B------:R-:W-:Y:S02]  /*be40*/  FMUL.FTZ R174, R3.reuse, R174 ;  /* 0x000000ae03ae7220 */ /* 0x040fe40000410000 */
[----:B------:R-:W-:Y:S02]  /*be50*/  FMUL.FTZ R175, R3, R175 ;  /* 0x000000af03af7220 */ /* 0x000fe40000410000 */
[----:B---3--:R-:W-:-:S02]  /*be60*/  FMUL.FTZ R176, R6, R176 ;  /* 0x000000b006b07220 */ /* 0x008fc40000410000 */
[C---:B------:R-:W-:Y:S02]  /*be70*/  FMUL.FTZ R177, R6.reuse, R177 ;  /* 0x000000b106b17220 */ /* 0x040fe40000410000 */
[C---:B------:R-:W-:Y:S02]  /*be80*/  FMUL.FTZ R172, R6.reuse, R172 ;  /* 0x000000ac06ac7220 */ /* 0x040fe40000410000 */
[C---:B------:R-:W-:Y:S02]  /*be90*/  FMUL.FTZ R173, R6.reuse, R173 ;  /* 0x000000ad06ad7220 */ /* 0x040fe40000410000 */
[----:B-1----:R-:W-:Y:S02]  /*bea0*/  @P1 FMUL.FTZ R5, R5, 0.69314718246459960938 ;  /* 0x3f31721805051820 */ /* 0x002fe40000410000 */
        /* <DEDUP_REMOVED lines=123> */
.L_x_1535:
[----:B------:R-:W-:Y:S05]  /*c660*/  @P2 BRA `(.L_x_1547) ;  /* 0x00001f7000002947 */ /* 0x000fea0003800000 */
[----:B------:R-:W1:Y:S01]  /*c670*/  S2R R0, SR_CTAID.Y ;  /* 0x0000000000007919 */ /* 0x000e620000002600 */
[----:B------:R-:W-:Y:S01]  /*c680*/  IMAD R5, RZ, RZ, -UR11 ;  /* 0x8000000bff057e24 */ /* 0x000fe2000f8e02ff */
[----:B------:R-:W-:Y:S01]  /*c690*/  USHF.R.S32.HI UR6, URZ, 0x1f, UR11 ;  /* 0x0000001f3f067899 */ /* 0x000fe2000801140b */
[----:B------:R-:W-:Y:S01]  /*c6a0*/  IMAD.MOV.U32 R9, RZ, RZ, c[0x0][0x4e8] ;  /* 0x00013a00ff097624 */ /* 0x000fe200078e00ff */
[----:B------:R-:W3:Y:S01]  /*c6b0*/  S2R R11, SR_TID.X ;  /* 0x00000000000b7919 */ /* 0x000ee20000002100 */
[----:B------:R-:W-:Y:S01]  /*c6c0*/  ULDC.64 UR4, c[0x0][0x4d0] ;  /* 0x0001340000047ab9 */ /* 0x000fe20000000a00 */
[----:B------:R-:W-:Y:S01]  /*c6d0*/  BSSY B0, `(.L_x_1548) ;  /* 0x000012d000007945 */ /* 0x000fe20003800000 */
[----:B------:R-:W-:Y:S01]  /*c6e0*/  UIMAD UR7, UR6, UR4, URZ ;  /* 0x00000004060772a4 */ /* 0x000fe2000f8e023f */
[----:B------:R-:W4:Y:S01]  /*c6f0*/  S2R R8, SR_CTAID.Z ;  /* 0x0000000000087919 */ /* 0x000f220000002700 */
[----:B--2---:R-:W-:-:S03]  /*c700*/  UIMAD.WIDE.U32 UR8, UR11, UR4, URZ ;  /* 0x000000040b0872a5 */ /* 0x004fc6000f8e003f */
[----:B------:R-:W-:Y:S01]  /*c710*/  BAR.SYNC.DEFER_BLOCKING 0x1, 0x100 ;  /* 0x0044000000007b1d */ /* 0x000fe20000010000 */
[----:B------:R-:W-:Y:S01]  /*c720*/  UIMAD UR7, UR11, UR5, UR7 ;  /* 0x000000050b0772a4 */ /* 0x000fe2000f8e0207 */
[C---:B------:R-:W-:Y:S01]  /*c730*/  ISETP.NE.AND P1, PT, R9.reuse, 0x1, PT ;  /* 0x000000010900780c */ /* 0x040fe20003f25270 */
[----:B------:R-:W-:Y:S01]  /*c740*/  IMAD.U32 R16, RZ, RZ, UR8 ;  /* 0x00000008ff107e24 */ /* 0x000fe2000f8e00ff */
[----:B------:R-:W-:Y:S01]  /*c750*/  MOV R17, UR9 ;  /* 0x0000000900117c02 */ /* 0x000fe20008000f00 */
[----:B------:R-:W-:Y:S01]  /*c760*/  UIADD3 UR7, UR9, UR7, URZ ;  /* 0x0000000709077290 */ /* 0x000fe2000fffe03f */
[----:B------:R-:W-:Y:S01]  /*c770*/  IMAD R9, R9, c[0x0][0x388], RZ ;  /* 0x0000e20009097a24 */ /* 0x000fe200078e02ff */
[----:B------:R-:W-:Y:S02]  /*c780*/  ULDC.64 UR4, c[0x0][0x438] ;  /* 0x00010e0000047ab9 */ /* 0x000fe40000000a00 */
[----:B------:R-:W-:Y:S02]  /*c790*/  UIMAD.WIDE.U32 UR14, UR11, UR4, URZ ;  /* 0x000000040b0e72a5 */ /* 0x000fe4000f8e003f */
[----:B------:R-:W-:Y:S01]  /*c7a0*/  UIMAD UR4, UR6, UR4, URZ ;  /* 0x00000004060472a4 */ /* 0x000fe2000f8e023f */
[----:B-1----:R-:W-:-:S02]  /*c7b0*/  IMAD R5, R5, c[0x0][0x550], R0 ;  /* 0x0001540005057a24 */ /* 0x002fc400078e0200 */
[----:B------:R-:W-:Y:S01]  /*c7c0*/  IMAD.U32 R17, RZ, RZ, UR7 ;  /* 0x00000007ff117e24 */ /* 0x000fe2000f8e00ff */
[----:B------:R-:W-:Y:S01]  /*c7d0*/  UIMAD UR4, UR11, UR5, UR4 ;  /* 0x000000050b0472a4 */ /* 0x000fe2000f8e0204 */
[----:B---3--:R-:W-:Y:S01]  /*c7e0*/  SHF.R.S32.HI R0, RZ, 0x1f, R11 ;  /* 0x0000001fff007819 */ /* 0x008fe2000001140b */
[----:B------:R-:W-:Y:S01]  /*c7f0*/  IMAD.U32 R15, RZ, RZ, UR15 ;  /* 0x0000000fff0f7e24 */ /* 0x000fe2000f8e00ff */
[----:B------:R-:W-:Y:S01]  /*c800*/  MOV R14, UR14 ;  /* 0x0000000e000e7c02 */ /* 0x000fe20008000f00 */
[----:B------:R-:W-:Y:S01]  /*c810*/  UIADD3 UR4, UR15, UR4, URZ ;  /* 0x000000040f047290 */ /* 0x000fe2000fffe03f */
[-C--:B------:R-:W-:Y:S01]  /*c820*/  LEA.HI R13, R0, R11.reuse, RZ, 0x5 ;  /* 0x0000000b000d7211 */ /* 0x080fe200078f28ff */
[----:B----4-:R-:W-:Y:S01]  /*c830*/  IMAD.WIDE.U32 R16, R8, c[0x0][0x4d8], R16 ;  /* 0x0001360008107a25 */ /* 0x010fe200078e0010 */
[----:B------:R-:W-:Y:S02]  /*c840*/  LEA.HI R0, R0, R11, RZ, 0x2 ;  /* 0x0000000b00007211 */ /* 0x000fe400078f10ff */
[----:B------:R-:W-:Y:S01]  /*c850*/  LOP3.LUT R3, R13, 0xffffffe0, RZ, 0xc0, !PT ;  /* 0xffffffe00d037812 */ /* 0x000fe200078ec0ff */
[----:B------:R-:W-:Y:S01]  /*c860*/  IMAD.U32 R15, RZ, RZ, UR4 ;  /* 0x00000004ff0f7e24 */ /* 0x000fe2000f8e00ff */
[----:B------:R-:W-:-:S02]  /*c870*/  LOP3.LUT R0, R0, 0xfffffffc, RZ, 0xc0, !PT ;  /* 0xfffffffc00007812 */ /* 0x000fc400078ec0ff */
[----:B------:R-:W-:Y:S01]  /*c880*/  SHF.R.S32.HI R7, RZ, 0x5, R13 ;  /* 0x00000005ff077819 */ /* 0x000fe2000001140d */
[----:B------:R-:W-:Y:S01]  /*c890*/  IMAD.IADD R3, R11, 0x1, -R3 ;  /* 0x000000010b037824 */ /* 0x000fe200078e0a03 */
[----:B------:R-:W-:Y:S01]  /*c8a0*/  SHF.R.S32.HI R13, RZ, 0x1f, R13 ;  /* 0x0000001fff0d7819 */ /* 0x000fe2000001140d */
[----:B------:R-:W-:Y:S01]  /*c8b0*/  IMAD.WIDE.U32 R14, R8, c[0x0][0x440], R14 ;  /* 0x00011000080e7a25 */ /* 0x000fe200078e000e */
[----:B------:R-:W-:Y:S02]  /*c8c0*/  IADD3 R11, -R0, R11, RZ ;  /* 0x0000000b000b7210 */ /* 0x000fe40007ffe1ff */
[----:B------:R-:W1:Y:S01]  /*c8d0*/  S2R R0, SR_CTAID.X ;  /* 0x0000000000007919 */ /* 0x000e620000002500 */
[----:B------:R-:W-:Y:S02]  /*c8e0*/  LEA.HI R13, R13, R7, RZ, 0x3 ;  /* 0x000000070d0d7211 */ /* 0x000fe400078f18ff */
[----:B------:R-:W-:Y:S02]  /*c8f0*/  SHF.R.S32.HI R2, RZ, 0x1f, R3 ;  /* 0x0000001fff027819 */ /* 0x000fe40000011403 */
[----:B------:R-:W-:-:S02]  /*c900*/  LOP3.LUT R13, R13, 0xffffff8, RZ, 0xc0, !PT ;  /* 0x0ffffff80d0d7812 */ /* 0x000fc400078ec0ff */
[----:B------:R-:W-:Y:S02]  /*c910*/  LEA.HI R10, R11, R11, RZ, 0x1 ;  /* 0x0000000b0b0a7211 */ /* 0x000fe400078f08ff */
[----:B------:R-:W-:Y:S01]  /*c920*/  LEA.HI R2, R2, R3, RZ, 0x2 ;  /* 0x0000000302027211 */ /* 0x000fe200078f10ff */
[----:B------:R-:W-:Y:S01]  /*c930*/  IMAD.IADD R13, R7, 0x1, -R13 ;  /* 0x00000001070d7824 */ /* 0x000fe200078e0a0d */
[----:B------:R-:W-:Y:S02]  /*c940*/  LOP3.LUT R10, R10, 0x1ffffffe, RZ, 0xc0, !PT ;  /* 0x1ffffffe0a0a7812 */ /* 0x000fe400078ec0ff */
[----:B------:R-:W-:Y:S02]  /*c950*/  SHF.R.S32.HI R12, RZ, 0x2, R2 ;  /* 0x00000002ff0c7819 */ /* 0x000fe40000011402 */
[----:B------:R-:W-:Y:S02]  /*c960*/  SHF.R.S32.HI R7, RZ, 0x1f, R8 ;  /* 0x0000001fff077819 */ /* 0x000fe40000011408 */
[----:B------:R-:W-:Y:S01]  /*c970*/  IADD3 R10, R11, -R10, RZ ;  /* 0x8000000a0b0a7210 */ /* 0x000fe20007ffe0ff */
[----:B------:R-:W-:Y:S01]  /*c980*/  IMAD R12, R13, 0x10, R12 ;  /* 0x000000100d0c7824 */ /* 0x000fe200078e020c */
[----:B------:R-:W-:Y:S01]  /*c990*/  LOP3.LUT R2, R2, 0x7ffffffc, RZ, 0xc0, !PT ;  /* 0x7ffffffc02027812 */ /* 0x000fe200078ec0ff */
[----:B------:R-:W-:-:S02]  /*c9a0*/  IMAD R11, R7, c[0x0][0x4d8], RZ ;  /* 0x00013600070b7a24 */ /* 0x000fc400078e02ff */
[----:B------:R-:W-:Y:S02]  /*c9b0*/  IMAD R10, R10, 0x8, R12 ;  /* 0x000000080a0a7824 */ /* 0x000fe400078e020c */
[----:B------:R-:W-:Y:S02]  /*c9c0*/  IMAD R7, R7, c[0x0][0x440], RZ ;  /* 0x0001100007077a24 */ /* 0x000fe400078e02ff */
[----:B------:R-:W-:Y:S01]  /*c9d0*/  IMAD R11, R8, c[0x0][0x4dc], R11 ;  /* 0x00013700080b7a24 */ /* 0x000fe200078e020b */
[----:B-1----:R-:W-:Y:S01]  /*c9e0*/  LEA R10, R0, R10, 0x7 ;  /* 0x0000000a000a7211 */ /* 0x002fe200078e38ff */
[----:B------:R-:W-:Y:S01]  /*c9f0*/  IMAD R7, R8, c[0x0][0x444], R7 ;  /* 0x0001110008077a24 */ /* 0x000fe200078e0207 */
[----:B------:R-:W-:Y:S01]  /*ca00*/  SHF.R.S32.HI R8, RZ, 0x1f, R5 ;  /* 0x0000001fff087819 */ /* 0x000fe20000011405 */
[----:B------:R-:W-:Y:S01]  /*ca10*/  IMAD.IADD R17, R17, 0x1, R11 ;  /* 0x0000000111117824 */ /* 0x000fe200078e020b */
[----:B------:R-:W-:Y:S01]  /*ca20*/  MOV R11, R10 ;  /* 0x0000000a000b7202 */ /* 0x000fe20000000f00 */
[----:B------:R-:W-:Y:S01]  /*ca30*/  IMAD.IADD R15, R15, 0x1, R7 ;  /* 0x000000010f0f7824 */ /* 0x000fe200078e0207 */
[----:B------:R-:W-:Y:S01]  /*ca40*/  LEA R0, R0, R12, 0x7 ;  /* 0x0000000c00007211 */ /* 0x000fe200078e38ff */
[----:B------:R-:W-:-:S04]  /*ca50*/  @P1 IMAD.HI.U32 R7, R10, c[0x0][0x4ec], RZ ;  /* 0x00013b000a071a27 */ /* 0x000fc800078e00ff */
[C---:B------:R-:W-:Y:S01]  /*ca60*/  IMAD R13, R8.reuse, c[0x0][0x4e0], RZ ;  /* 0x00013800080d7a24 */ /* 0x040fe200078e02ff */
[----:B------:R-:W-:Y:S01]  /*ca70*/  @P1 SHF.R.U32.HI R11, RZ, c[0x0][0x4f0], R7 ;  /* 0x00013c00ff0b1a19 */ /* 0x000fe20000011607 */
[----:B------:R-:W-:Y:S02]  /*ca80*/  IMAD R8, R8, c[0x0][0x448], RZ ;  /* 0x0001120008087a24 */ /* 0x000fe400078e02ff */
[C---:B------:R-:W-:Y:S02]  /*ca90*/  IMAD R13, R5.reuse, c[0x0][0x4e4], R13 ;  /* 0x00013900050d7a24 */ /* 0x040fe400078e020d */
[----:B------:R-:W-:Y:S02]  /*caa0*/  IMAD.MOV R7, RZ, RZ, -R11 ;  /* 0x000000ffff077224 */ /* 0x000fe400078e0a0b */
[C---:B------:R-:W-:Y:S02]  /*cab0*/  IMAD R8, R5.reuse, c[0x0][0x44c], R8 ;  /* 0x0001130005087a24 */ /* 0x040fe400078e0208 */
[----:B------:R-:W-:-:S04]  /*cac0*/  IMAD.WIDE.U32 R14, R5, c[0x0][0x448], R14 ;  /* 0x00011200050e7a25 */ /* 0x000fc800078e000e */
[----:B------:R-:W-:Y:S01]  /*cad0*/  IMAD.WIDE.U32 R18, R5, c[0x0][0x4e0], R16 ;  /* 0x0001380005127a25 */ /* 0x000fe200078e0010 */
[----:B------:R-:W-:Y:S02]  /*cae0*/  IADD3 R15, R15, R8, RZ ;  /* 0x000000080f0f7210 */ /* 0x000fe40007ffe0ff */
[----:B------:R-:W-:Y:S01]  /*caf0*/  SHF.R.S32.HI R8, RZ, 0x1f, R11 ;  /* 0x0000001fff087819 */ /* 0x000fe2000001140b */
[----:B------:R-:W-:Y:S01]  /*cb00*/  @P1 IMAD.HI.U32 R5, R10, c[0x0][0x4ec], RZ ;  /* 0x00013b000a051a27 */ /* 0x000fe200078e00ff */
[----:B------:R-:W-:-:S03]  /*cb10*/  IADD3 R18, P0, R11, R18, RZ ;  /* 0x000000120b127210 */ /* 0x000fc60007f1e0ff */
[--C-:B------:R-:W-:Y:S01]  /*cb20*/  IMAD R7, R7, c[0x0][0x4e8], R10.reuse ;  /* 0x00013a0007077a24 */ /* 0x100fe200078e020a */
[----:B------:R-:W-:Y:S01]  /*cb30*/  IADD3.X R19, R8, R19, R13, P0, !PT ;  /* 0x0000001308137210 */ /* 0x000fe200007fe40d */
[----:B------:R-:W-:Y:S01]  /*cb40*/  IMAD.MOV.U32 R16, RZ, RZ, R10 ;  /* 0x000000ffff107224 */ /* 0x000fe200078e000a */
[----:B------:R-:W-:Y:S02]  /*cb50*/  @P1 SHF.R.U32.HI R16, RZ, c[0x0][0x4f0], R5 ;  /* 0x00013c00ff101a19 */ /* 0x000fe40000011605 */
[----:B------:R-:W-:Y:S01]  /*cb60*/  SHF.R.S32.HI R5, RZ, 0x1f, R7 ;  /* 0x0000001fff057819 */ /* 0x000fe20000011407 */
[----:B------:R-:W-:Y:S01]  /*cb70*/  IMAD.WIDE.U32 R18, R7, c[0x0][0x4c8], R18 ;  /* 0x0001320007127a25 */ /* 0x000fe200078e0012 */
[----:B------:R-:W-:-:S03]  /*cb80*/  SHF.R.S32.HI R11, RZ, 0x1f, R16 ;  /* 0x0000001fff0b7819 */ /* 0x000fc60000011410 */
[----:B------:R-:W-:Y:S02]  /*cb90*/  IMAD R5, R5, c[0x0][0x4c8], RZ ;  /* 0x0001320005057a24 */ /* 0x000fe400078e02ff */
[----:B------:R-:W-:Y:S02]  /*cba0*/  IMAD R11, R11, c[0x0][0x430], RZ ;  /* 0x00010c000b0b7a24 */ /* 0x000fe400078e02ff */
[----:B------:R-:W-:Y:S01]  /*cbb0*/  IMAD R5, R7, c[0x0][0x4cc], R5 ;  /* 0x0001330007057a24 */ /* 0x000fe200078e0205 */
[----:B------:R-:W-:Y:S01]  /*cbc0*/  LEA R7, P0, R18, c[0x0][0x4a8], 0x2 ;  /* 0x00012a0012077a11 */ /* 0x000fe200078010ff */
[----:B------:R-:W-:Y:S02]  /*cbd0*/  IMAD.MOV R8, RZ, RZ, -R16 ;  /* 0x000000ffff087224 */ /* 0x000fe400078e0a10 */
[----:B------:R-:W-:Y:S02]  /*cbe0*/  IMAD.IADD R5, R19, 0x1, R5 ;  /* 0x0000000113057824 */ /* 0x000fe400078e0205 */
[----:B------:R-:W-:Y:S01]  /*cbf0*/  IMAD.WIDE.U32 R14, R16, c[0x0][0x430], R14 ;  /* 0x00010c00100e7a25 */ /* 0x000fe200078e000e */
[----:B------:R-:W-:Y:S02]  /*cc00*/  SHFL.IDX PT, R12, R7, RZ, 0x1c1f ;  /* 0x001c1fff070c7589 */ /* 0x000fe400000e0000 */
[----:B------:R-:W-:Y:S01]  /*cc10*/  LEA.HI.X R5, R18, c[0x0][0x4ac], R5, 0x2, P0 ;  /* 0x00012b0012057a11 */ /* 0x000fe200000f1405 */
[----:B------:R-:W-:Y:S01]  /*cc20*/  IMAD R11, R16, c[0x0][0x434], R11 ;  /* 0x00010d00100b7a24 */ /* 0x000fe200078e020b */
[----:B------:R-:W-:Y:S01]  /*cc30*/  LOP3.LUT P0, RZ, R3, 0x3, RZ, 0xc0, !PT ;  /* 0x0000000303ff7812 */ /* 0x000fe2000780c0ff */
[----:B------:R1:W-:Y:S01]  /*cc40*/  SHFL.IDX PT, R16, R7, 0x1, 0x1c1f ;  /* 0x003c1f0007107f89 */ /* 0x0003e200000e0000 */
[----:B------:R-:W-:-:S02]  /*cc50*/  IMAD R8, R8, c[0x0][0x4e8], R10 ;  /* 0x00013a0008087a24 */ /* 0x000fc400078e020a */
[----:B------:R-:W-:Y:S01]  /*cc60*/  ISETP.GE.OR P2, PT, R0, R9, P0 ;  /* 0x000000090000720c */ /* 0x000fe20000746670 */
[----:B------:R-:W2:Y:S01]  /*cc70*/  SHFL.IDX PT, R13, R5, RZ, 0x1c1f ;  /* 0x001c1fff050d7589 */ /* 0x000ea200000e0000 */
[----:B------:R-:W-:Y:S01]  /*cc80*/  IMAD.IADD R15, R15, 0x1, R11 ;  /* 0x000000010f0f7824 */ /* 0x000fe200078e020b */
[----:B------:R-:W-:Y:S01]  /*cc90*/  SHF.R.S32.HI R10, RZ, 0x1f, R8 ;  /* 0x0000001fff0a7819 */ /* 0x000fe20000011408 */
[----:B------:R-:W-:Y:S01]  /*cca0*/  IMAD.IADD R3, R3, 0x1, -R2 ;  /* 0x0000000103037824 */ /* 0x000fe200078e0a02 */
[----:B------:R3:W4:Y:S01]  /*ccb0*/  SHFL.IDX PT, R17, R5, 0x1, 0x1c1f ;  /* 0x003c1f0005117f89 */ /* 0x00072200000e0000 */
[----:B------:R-:W-:-:S03]  /*ccc0*/  IMAD.WIDE.U32 R14, R8, c[0x0][0x428], R14 ;  /* 0x00010a00080e7a25 */ /* 0x000fc600078e000e */
[----:B------:R-:W-:Y:S01]  /*ccd0*/  SHF.L.U32 R3, R3, 0x1, RZ ;  /* 0x0000000103037819 */ /* 0x000fe200000006ff */
[----:B------:R-:W-:-:S04]  /*cce0*/  IMAD R10, R10, c[0x0][0x428], RZ ;  /* 0x00010a000a0a7a24 */ /* 0x000fc800078e02ff */
[----:B------:R-:W-:-:S05]  /*ccf0*/  IMAD R10, R8, c[0x0][0x42c], R10 ;  /* 0x00010b00080a7a24 */ /* 0x000fca00078e020a */
[----:B------:R-:W-:Y:S02]  /*cd00*/  IADD3 R10, R15, R10, RZ ;  /* 0x0000000a0f0a7210 */ /* 0x000fe40007ffe0ff */
[C---:B-1----:R-:W-:Y:S01]  /*cd10*/  LEA R7, P1, R14.reuse, c[0x0][0x400], 0x2 ;  /* 0x000100000e077a11 */ /* 0x042fe200078210ff */
[----:B--2---:R1:W-:Y:S03]  /*cd20*/  @!P2 ST.E [R12.64], R4 ;  /* 0x000000040c00a985 */ /* 0x0043e6000c10190c */
[----:B------:R-:W-:Y:S02]  /*cd30*/  LEA.HI.X R10, R14, c[0x0][0x404], R10, 0x2, P1 ;  /* 0x000101000e0a7a11 */ /* 0x000fe400008f140a */
[----:B---3--:R-:W-:Y:S01]  /*cd40*/  IADD3 R5, R0, 0x8, RZ ;  /* 0x0000000800057810 */ /* 0x008fe20007ffe0ff */
[----:B------:R2:W3:Y:S03]  /*cd50*/  SHFL.IDX PT, R14, R7, RZ, 0x1c1f ;  /* 0x001c1fff070e7589 */ /* 0x0004e600000e0000 */
[CC--:B------:R-:W-:Y:S01]  /*cd60*/  ISETP.GE.OR P0, PT, R5.reuse, R9.reuse, P0 ;  /* 0x000000090500720c */ /* 0x0c0fe20000706670 */
[----:B------:R2:W2:Y:S01]  /*cd70*/  SHFL.IDX PT, R15, R10, RZ, 0x1c1f ;  /* 0x001c1fff0a0f7589 */ /* 0x0004a200000e0000 */
[----:B------:R-:W-:-:S11]  /*cd80*/  ISETP.GE.AND P1, PT, R5, R9, PT ;  /* 0x000000090500720c */ /* 0x000fd60003f26270 */
[----:B----4-:R4:W-:Y:S01]  /*cd90*/  @!P0 ST.E [R16.64], R6 ;  /* 0x0000000610008985 */ /* 0x0109e2000c10190c */
[----:B------:R-:W-:Y:S02]  /*cda0*/  ISETP.GE.AND P0, PT, R0, R9, PT ;  /* 0x000000090000720c */ /* 0x000fe40003f06270 */
[----:B-1----:R-:W-:-:S11]  /*cdb0*/  P2R R4, PR, RZ, 0x2 ;  /* 0x00000002ff047803 */ /* 0x002fd60000000000 */
[----:B------:R-:W-:Y:S05]  /*cdc0*/  @P0 BRA `(.L_x_1549) ;  /* 0x00000bd000000947 */ /* 0x000fea0003800000 */
[C---:B--23--:R-:W-:Y:S02]  /*cdd0*/  ISETP.GE.AND P0, PT, R3.reuse, c[0x0][0x3c8], PT ;  /* 0x0000f20003007a0c */ /* 0x04cfe40003f06270 */
[C---:B------:R-:W-:Y:S02]  /*cde0*/  IADD3 R0, R3.reuse, 0x10, RZ ;  /* 0x0000001003007810 */ /* 0x040fe40007ffe0ff */
[C---:B------:R-:W-:Y:S02]  /*cdf0*/  IADD3 R2, R3.reuse, 0x8, RZ ;  /* 0x0000000803027810 */ /* 0x040fe40007ffe0ff */
[----:B------:R-:W-:Y:S02]  /*ce00*/  ISETP.GE.AND P4, PT, R0, c[0x0][0x3c8], PT ;  /* 0x0000f20000007a0c */ /* 0x000fe40003f86270 */
[----:B------:R-:W-:Y:S02]  /*ce10*/  ISETP.GE.AND P5, PT, R2, c[0x0][0x3c8], PT ;  /* 0x0000f20002007a0c */ /* 0x000fe40003fa6270 */
[----:B----4-:R-:W-:-:S02]  /*ce20*/  IADD3 R6, R3, 0x20, RZ ;  /* 0x0000002003067810 */ /* 0x010fc40007ffe0ff */
[C---:B------:R-:W-:Y:S01]  /*ce30*/  IADD3 R5, R3.reuse, 0x28, RZ ;  /* 0x0000002803057810 */ /* 0x040fe20007ffe0ff */
[----:B------:R-:W-:Y:S01]  /*ce40*/  @!P0 IMAD.WIDE R8, R3, 0x4, R14 ;  /* 0x0000000403088825 */ /* 0x000fe200078e020e */
[----:B------:R-:W-:Y:S02]  /*ce50*/  ISETP.GE.AND P2, PT, R6, c[0x0][0x3c8], PT ;  /* 0x0000f20006007a0c */ /* 0x000fe40003f46270 */
[----:B------:R-:W-:Y:S02]  /*ce60*/  ISETP.GE.AND P1, PT, R5, c[0x0][0x3c8], PT ;  /* 0x0000f20005007a0c */ /* 0x000fe40003f26270 */
[----:B------:R1:W-:Y:S03]  /*ce70*/  @!P0 ST.E.64 [R8.64], R176 ;  /* 0x000000b008008985 */ /* 0x0003e6000c101b0c */
[----:B------:R-:W-:-:S04]  /*ce80*/  @!P5 LEA.HI R2, R2, R2, RZ, 0x1 ;  /* 0x000000020202d211 */ /* 0x000fc800078f08ff */
[----:B------:R-:W-:Y:S02]  /*ce90*/  @!P5 LOP3.LUT R2, R2, 0xfffffffe, RZ, 0xc0, !PT ;  /* 0xfffffffe0202d812 */ /* 0x000fe400078ec0ff */
[----:B------:R-:W-:Y:S02]  /*cea0*/  @!P2 LEA.HI R6, R6, R6, RZ, 0x1 ;  /* 0x000000060606a211 */ /* 0x000fe400078f08ff */
[----:B------:R-:W-:Y:S01]  /*ceb0*/  @!P1 LEA.HI R5, R5, R5, RZ, 0x1 ;  /* 0x0000000505059211 */ /* 0x000fe200078f08ff */
[----:B------:R-:W-:Y:S01]  /*cec0*/  @!P5 IMAD.WIDE R12, R2, 0x4, R14 ;  /* 0x00000004020cd825 */ /* 0x000fe200078e020e */
[----:B------:R-:W-:Y:S02]  /*ced0*/  IADD3 R2, R3, 0x38, RZ ;  /* 0x0000003803027810 */ /* 0x000fe40007ffe0ff */
[----:B------:R-:W-:Y:S02]  /*cee0*/  @!P2 LOP3.LUT R6, R6, 0xfffffffe, RZ, 0xc0, !PT ;  /* 0xfffffffe0606a812 */ /* 0x000fe400078ec0ff */
[----:B------:R-:W-:Y:S01]  /*cef0*/  @!P1 LOP3.LUT R5, R5, 0xfffffffe, RZ, 0xc0, !PT ;  /* 0xfffffffe05059812 */ /* 0x000fe200078ec0ff */
[----:B------:R2:W-:Y:S01]  /*cf00*/  @!P5 ST.E.64 [R12.64], R172 ;  /* 0x000000ac0c00d985 */ /* 0x0005e2000c101b0c */
[----:B------:R-:W-:-:S03]  /*cf10*/  ISETP.GE.AND P5, PT, R2, c[0x0][0x3c8], PT ;  /* 0x0000f20002007a0c */ /* 0x000fc60003fa6270 */
[----:B------:R-:W-:Y:S01]  /*cf20*/  @!P1 IMAD.WIDE R18, R5, 0x4, R14 ;  /* 0x0000000405129825 */ /* 0x000fe200078e020e */
[C---:B------:R-:W-:Y:S02]  /*cf30*/  IADD3 R5, R3.reuse, 0x50, RZ ;  /* 0x0000005003057810 */ /* 0x040fe40007ffe0ff */
[C---:B-1----:R-:W-:Y:S02]  /*cf40*/  IADD3 R8, R3.reuse, 0x18, RZ ;  /* 0x0000001803087810 */ /* 0x042fe40007ffe0ff */
[----:B------:R-:W-:Y:S02]  /*cf50*/  @!P4 LEA.HI R9, R0, R0, RZ, 0x1 ;  /* 0x000000000009c211 */ /* 0x000fe400078f08ff */
[----:B------:R-:W-:Y:S02]  /*cf60*/  IADD3 R0, R3, 0x30, RZ ;  /* 0x0000003003007810 */ /* 0x000fe40007ffe0ff */
[----:B------:R-:W-:Y:S02]  /*cf70*/  ISETP.GE.AND P3, PT, R8, c[0x0][0x3c8], PT ;  /* 0x0000f20008007a0c */ /* 0x000fe40003f66270 */
[----:B------:R-:W-:-:S02]  /*cf80*/  ISETP.GE.AND P0, PT, R0, c[0x0][0x3c8], PT ;  /* 0x0000f20000007a0c */ /* 0x000fc40003f06270 */
[----:B------:R-:W-:Y:S02]  /*cf90*/  @!P4 LOP3.LUT R9, R9, 0xfffffffe, RZ, 0xc0, !PT ;  /* 0xfffffffe0909c812 */ /* 0x000fe400078ec0ff */
[----:B------:R-:W-:-:S03]  /*cfa0*/  @!P5 LEA.HI R2, R2, R2, RZ, 0x1 ;  /* 0x000000020202d211 */ /* 0x000fc600078f08ff */
[----:B------:R-:W-:Y:S01]  /*cfb0*/  @!P4 IMAD.WIDE R16, R9, 0x4, R14 ;  /* 0x000000040910c825 */ /* 0x000fe200078e020e */
[----:B------:R-:W-:Y:S02]  /*cfc0*/  IADD3 R9, R3, 0x40, RZ ;  /* 0x0000004003097810 */ /* 0x000fe40007ffe0ff */
[----:B------:R-:W-:Y:S02]  /*cfd0*/  @!P5 LOP3.LUT R2, R2, 0xfffffffe, RZ, 0xc0, !PT ;  /* 0xfffffffe0202d812 */ /* 0x000fe400078ec0ff */
[----:B------:R-:W-:Y:S01]  /*cfe0*/  @!P3 LEA.HI R8, R8, R8, RZ, 0x1 ;  /* 0x000000080808b211 */ /* 0x000fe200078f08ff */
[----:B------:R1:W-:Y:S01]  /*cff0*/  @!P4 ST.E.64 [R16.64], R168 ;  /* 0x000000a81000c985 */ /* 0x0003e2000c101b0c */
[----:B------:R-:W-:Y:S02]  /*d000*/  @!P0 LEA.HI R0, R0, R0, RZ, 0x1 ;  /* 0x0000000000008211 */ /* 0x000fe400078f08ff */
[----:B------:R-:W-:Y:S02]  /*d010*/  @!P3 LOP3.LUT R8, R8, 0xfffffffe, RZ, 0xc0, !PT ;  /* 0xfffffffe0808b812 */ /* 0x000fe400078ec0ff */
[----:B------:R-:W-:-:S02]  /*d020*/  @!P0 LOP3.LUT R0, R0, 0xfffffffe, RZ, 0xc0, !PT ;  /* 0xfffffffe00008812 */ /* 0x000fc400078ec0ff */
[----:B------:R-:W-:Y:S01]  /*d030*/  ISETP.GE.AND P4, PT, R9, c[0x0][0x3c8], PT ;  /* 0x0000f20009007a0c */ /* 0x000fe20003f86270 */
[----:B--2---:R-:W-:Y:S01]  /*d040*/  @!P3 IMAD.WIDE R12, R8, 0x4, R14 ;  /* 0x00000004080cb825 */ /* 0x004fe200078e020e */
[----:B------:R-:W-:-:S03]  /*d050*/  IADD3 R8, R3, 0x60, RZ ;  /* 0x0000006003087810 */ /* 0x000fc60007ffe0ff */
[----:B------:R-:W-:Y:S01]  /*d060*/  @!P0 IMAD.WIDE R20, R0, 0x4, R14 ;  /* 0x0000000400148825 */ /* 0x000fe200078e020e */
[----:B------:R2:W-:Y:S01]  /*d070*/  @!P3 ST.E.64 [R12.64], R164 ;  /* 0x000000a40c00b985 */ /* 0x0005e2000c101b0c */
[----:B------:R-:W-:-:S06]  /*d080*/  IADD3 R0, R3, 0x58, RZ ;  /* 0x0000005803007810 */ /* 0x000fcc0007ffe0ff */
[----:B------:R-:W-:-:S04]  /*d090*/  @!P4 LEA.HI R9, R9, R9, RZ, 0x1 ;  /* 0x000000090909c211 */ /* 0x000fc800078f08ff */
[----:B------:R-:W-:Y:S01]  /*d0a0*/  @!P4 LOP3.LUT R9, R9, 0xfffffffe, RZ, 0xc0, !PT ;  /* 0xfffffffe0909c812 */ /* 0x000fe200078ec0ff */
[----:B-1----:R-:W-:Y:S01]  /*d0b0*/  @!P2 IMAD.WIDE R16, R6, 0x4, R14 ;  /* 0x000000040610a825 */ /* 0x002fe200078e020e */
[----:B------:R-:W-:-:S04]  /*d0c0*/  IADD3 R6, R3, 0x48, RZ ;  /* 0x0000004803067810 */ /* 0x000fc80007ffe0ff */
[----:B------:R1:W-:Y:S01]  /*d0d0*/  @!P2 ST.E.64 [R16.64], R160 ;  /* 0x000000a01000a985 */ /* 0x0003e2000c101b0c */
[----:B------:R-:W-:Y:S02]  /*d0e0*/  ISETP.GE.AND P3, PT, R6, c[0x0][0x3c8], PT ;  /* 0x0000f20006007a0c */ /* 0x000fe40003f66270 */
[----:B------:R-:W-:Y:S01]  /*d0f0*/  ISETP.GE.AND P2, PT, R5, c[0x0][0x3c8], PT ;  /* 0x0000f20005007a0c */ /* 0x000fe20003f46270 */
[----:B------:R-:W-:Y:S01]  /*d100*/  @!P1 ST.E.64 [R18.64], R156 ;  /* 0x0000009c12009985 */ /* 0x000fe2000c101b0c */
[----:B------:R-:W-:-:S03]  /*d110*/  ISETP.GE.AND P1, PT, R0, c[0x0][0x3c8], PT ;  /* 0x0000f20000007a0c */ /* 0x000fc60003f26270 */
[----:B------:R3:W-:Y:S01]  /*d120*/  @!P0 ST.E.64 [R20.64], R152 ;  /* 0x0000009814008985 */ /* 0x0007e2000c101b0c */
[----:B------:R-:W-:Y:S01]  /*d130*/  ISETP.GE.AND P0, PT, R8, c[0x0][0x3c8], PT ;  /* 0x0000f20008007a0c */ /* 0x000fe20003f06270 */
[----:B--2---:R-:W-:Y:S01]  /*d140*/  @!P5 IMAD.WIDE R12, R2, 0x4, R14 ;  /* 0x00000004020cd825 */ /* 0x004fe200078e020e */
[----:B------:R-:W-:-:S03]  /*d150*/  IADD3 R2, R3, 0x68, RZ ;  /* 0x0000006803027810 */ /* 0x000fc60007ffe0ff */
[----:B------:R-:W-:Y:S01]  /*d160*/  @!P3 LEA.HI R6, R6, R6, RZ, 0x1 ;  /* 0x000000060606b211 */ /* 0x000fe200078f08ff */
[----:B------:R2:W-:Y:S01]  /*d170*/  @!P5 ST.E.64 [R12.64], R148 ;  /* 0x000000940c00d985 */ /* 0x0005e2000c101b0c */
[----:B------:R-:W-:Y:S02]  /*d180*/  @!P2 LEA.HI R5, R5, R5, RZ, 0x1 ;  /* 0x000000050505a211 */ /* 0x000fe400078f08ff */
[----:B------:R-:W-:Y:S02]  /*d190*/  @!P1 LEA.HI R0, R0, R0, RZ, 0x1 ;  /* 0x0000000000009211 */ /* 0x000fe400078f08ff */
[----:B------:R-:W-:Y:S02]  /*d1a0*/  @!P3 LOP3.LUT R6, R6, 0xfffffffe, RZ, 0xc0, !PT ;  /* 0xfffffffe0606b812 */ /* 0x000fe400078ec0ff */
[----:B------:R-:W-:Y:S02]  /*d1b0*/  @!P0 LEA.HI R8, R8, R8, RZ, 0x1 ;  /* 0x0000000808088211 */ /* 0x000fe400078f08ff */
[----:B------:R-:W-:-:S02]  /*d1c0*/  @!P2 LOP3.LUT R5, R5, 0xfffffffe, RZ, 0xc0, !PT ;  /* 0xfffffffe0505a812 */ /* 0x000fc400078ec0ff */
[----:B------:R-:W-:Y:S02]  /*d1d0*/  @!P0 LOP3.LUT R8, R8, 0xfffffffe, RZ, 0xc0, !PT ;  /* 0xfffffffe08088812 */ /* 0x000fe400078ec0ff */
[----:B------:R-:W-:Y:S01]  /*d1e0*/  ISETP.GE.AND P5, PT, R2, c[0x0][0x3c8], PT ;  /* 0x0000f20002007a0c */ /* 0x000fe20003fa6270 */
[--C-:B-1----:R-:W-:Y:S01]  /*d1f0*/  @!P4 IMAD.WIDE R16, R9, 0x4, R14.reuse ;  /* 0x000000040910c825 */ /* 0x102fe200078e020e */
[----:B------:R-:W-:Y:S02]  /*d200*/  IADD3 R9, R3, 0x70, RZ ;  /* 0x0000007003097810 */ /* 0x000fe40007ffe0ff */
[----:B------:R-:W-:Y:S02]  /*d210*/  @!P1 LOP3.LUT R0, R0, 0xfffffffe, RZ, 0xc0, !PT ;  /* 0xfffffffe00009812 */ /* 0x000fe400078ec0ff */
[----:B------:R1:W-:Y:S01]  /*d220*/  @!P4 ST.E.64 [R16.64], R144 ;  /* 0x000000901000c985 */ /* 0x0003e2000c101b0c */
[----:B------:R-:W-:Y:S01]  /*d230*/  ISETP.GE.AND P4, PT, R9, c[0x0][0x3c8], PT ;  /* 0x0000f20009007a0c */ /* 0x000fe20003f86270 */
[----:B---3--:R-:W-:Y:S01]  /*d240*/  @!P0 IMAD.WIDE R20, R8, 0x4, R14 ;  /* 0x0000000408148825 */ /* 0x008fe200078e020e */
[----:B------:R-:W-:-:S03]  /*d250*/  IADD3 R8, R3, 0x78, RZ ;  /* 0x0000007803087810 */ /* 0x000fc60007ffe0ff */
[--C-:B------:R-:W-:Y:S01]  /*d260*/  @!P1 IMAD.WIDE R18, R0, 0x4, R14.reuse ;  /* 0x0000000400129825 */ /* 0x100fe200078e020e */
[----:B------:R-:W-:Y:S02]  /*d270*/  @!P5 LEA.HI R2, R2, R2, RZ, 0x1 ;  /* 0x000000020202d211 */ /* 0x000fe400078f08ff */
[C---:B------:R-:W-:Y:S01]  /*d280*/  IADD3 R0, R3.reuse, 0x90, RZ ;  /* 0x0000009003007810 */ /* 0x040fe20007ffe0ff */
[----:B--2---:R-:W-:Y:S01]  /*d290*/  @!P3 IMAD.WIDE R12, R6, 0x4, R14 ;  /* 0x00000004060cb825 */ /* 0x004fe200078e020e */
[----:B------:R-:W-:-:S03]  /*d2a0*/  IADD3 R6, R3, 0x80, RZ ;  /* 0x0000008003067810 */ /* 0x000fc60007ffe0ff */
[----:B------:R-:W-:Y:S01]  /*d2b0*/  @!P4 LEA.HI R9, R9, R9, RZ, 0x1 ;  /* 0x000000090909c211 */ /* 0x000fe200078f08ff */
[----:B------:R2:W-:Y:S01]  /*d2c0*/  @!P3 ST.E.64 [R12.64], R140 ;  /* 0x0000008c0c00b985 */ /* 0x0005e2000c101b0c */
[----:B------:R-:W-:Y:S02]  /*d2d0*/  ISETP.GE.AND P3, PT, R8, c[0x0][0x3c8], PT ;  /* 0x0000f20008007a0c */ /* 0x000fe40003f66270 */
[----:B------:R-:W-:Y:S02]  /*d2e0*/  @!P5 LOP3.LUT R2, R2, 0xfffffffe, RZ, 0xc0, !PT ;  /* 0xfffffffe0202d812 */ /* 0x000fe400078ec0ff */
[----:B------:R-:W-:Y:S01]  /*d2f0*/  @!P4 LOP3.LUT R9, R9, 0xfffffffe, RZ, 0xc0, !PT ;  /* 0xfffffffe0909c812 */ /* 0x000fe200078ec0ff */
[----:B-1----:R-:W-:Y:S01]  /*d300*/  @!P2 IMAD.WIDE R16, R5, 0x4, R14 ;  /* 0x000000040510a825 */ /* 0x002fe200078e020e */
[----:B------:R-:W-:-:S07]  /*d310*/  IADD3 R5, R3, 0x88, RZ ;  /* 0x0000008803057810 */ /* 0x000fce0007ffe0ff */
[----:B------:R-:W-:Y:S01]  /*d320*/  @!P3 LEA.HI R8, R8, R8, RZ, 0x1 ;  /* 0x000000080808b211 */ /* 0x000fe200078f08ff */
[----:B------:R1:W-:Y:S01]  /*d330*/  @!P2 ST.E.64 [R16.64], R136 ;  /* 0x000000881000a985 */ /* 0x0003e2000c101b0c */
[----:B------:R-:W-:Y:S02]  /*d340*/  ISETP.GE.AND P2, PT, R6, c[0x0][0x3c8], PT ;  /* 0x0000f20006007a0c */ /* 0x000fe40003f46270 */
[----:B------:R-:W-:Y:S01]  /*d350*/  @!P3 LOP3.LUT R8, R8, 0xfffffffe, RZ, 0xc0, !PT ;  /* 0xfffffffe0808b812 */ /* 0x000fe200078ec0ff */
[----:B------:R3:W-:Y:S01]  /*d360*/  @!P1 ST.E.64 [R18.64], R132 ;  /* 0x0000008412009985 */ /* 0x0007e2000c101b0c */
[----:B------:R-:W-:-:S03]  /*d370*/  ISETP.GE.AND P1, PT, R5, c[0x0][0x3c8], PT ;  /* 0x0000f20005007a0c */ /* 0x000fc60003f26270 */
[----:B------:R-:W-:Y:S01]  /*d380*/  @!P0 ST.E.64 [R20.64], R52 ;  /* 0x0000003414008985 */ /* 0x000fe2000c101b0c */
[----:B------:R-:W-:Y:S01]  /*d390*/  ISETP.GE.AND P0, PT, R0, c[0x0][0x3c8], PT ;  /* 0x0000f20000007a0c */ /* 0x000fe20003f06270 */
[----:B--2---:R-:W-:Y:S01]  /*d3a0*/  @!P5 IMAD.WIDE R12, R2, 0x4, R14 ;  /* 0x00000004020cd825 */ /* 0x004fe200078e020e */
[----:B------:R-:W-:-:S03]  /*d3b0*/  IADD3 R2, R3, 0x98, RZ ;  /* 0x0000009803027810 */ /* 0x000fc60007ffe0ff */
[----:B------:R-:W-:Y:S01]  /*d3c0*/  @!P2 LEA.HI R6, R6, R6, RZ, 0x1 ;  /* 0x000000060606a211 */ /* 0x000fe200078f08ff */
[----:B------:R2:W-:Y:S01]  /*d3d0*/  @!P5 ST.E.64 [R12.64], R56 ;  /* 0x000000380c00d985 */ /* 0x0005e2000c101b0c */
[----:B------:R-:W-:Y:S02]  /*d3e0*/  ISETP.GE.AND P5, PT, R2, c[0x0][0x3c8], PT ;  /* 0x0000f20002007a0c */ /* 0x000fe40003fa6270 */
[----:B------:R-:W-:Y:S02]  /*d3f0*/  @!P1 LEA.HI R5, R5, R5, RZ, 0x1 ;  /* 0x0000000505059211 */ /* 0x000fe400078f08ff */
[----:B------:R-:W-:Y:S02]  /*d400*/  @!P2 LOP3.LUT R6, R6, 0xfffffffe, RZ, 0xc0, !PT ;  /* 0xfffffffe0606a812 */ /* 0x000fe400078ec0ff */
[----:B------:R-:W-:-:S04]  /*d410*/  @!P0 LEA.HI R0, R0, R0, RZ, 0x1 ;  /* 0x0000000000008211 */ /* 0x000fc800078f08ff */
[----:B------:R-:W-:Y:S01]  /*d420*/  @!P0 LOP3.LUT R0, R0, 0xfffffffe, RZ, 0xc0, !PT ;  /* 0xfffffffe00008812 */ /* 0x000fe200078ec0ff */
[--C-:B-1----:R-:W-:Y:S01]  /*d430*/  @!P4 IMAD.WIDE R16, R9, 0x4, R14.reuse ;  /* 0x000000040910c825 */ /* 0x102fe200078e020e */
[----:B------:R-:W-:Y:S02]  /*d440*/  @!P1 LOP3.LUT R9, R5, 0xfffffffe, RZ, 0xc0, !PT ;  /* 0xfffffffe05099812 */ /* 0x000fe400078ec0ff */
[----:B------:R-:W-:Y:S01]  /*d450*/  IADD3 R5, R3, 0xa0, RZ ;  /* 0x000000a003057810 */ /* 0x000fe20007ffe0ff */
[----:B---3--:R-:W-:Y:S01]  /*d460*/  @!P0 IMAD.WIDE R18, R0, 0x4, R14 ;  /* 0x0000000400128825 */ /* 0x008fe200078e020e */
[----:B------:R1:W-:Y:S01]  /*d470*/  @!P4 ST.E.64 [R16.64], R60 ;  /* 0x0000003c1000c985 */ /* 0x0003e2000c101b0c */
[----:B------:R-:W-:Y:S02]  /*d480*/  @!P5 LEA.HI R2, R2, R2, RZ, 0x1 ;  /* 0x000000020202d211 */ /* 0x000fe400078f08ff */
[----:B------:R-:W-:Y:S02]  /*d490*/  ISETP.GE.AND P6, PT, R5, c[0x0][0x3c8], PT ;  /* 0x0000f20005007a0c */ /* 0x000fe40003fc6270 */
[----:B------:R-:W-:-:S02]  /*d4a0*/  IADD3 R0, R3, 0xb8, RZ ;  /* 0x000000b803007810 */ /* 0x000fc40007ffe0ff */
[----:B------:R-:W-:Y:S02]  /*d4b0*/  @!P5 LOP3.LUT R11, R2, 0xfffffffe, RZ, 0xc0, !PT ;  /* 0xfffffffe020bd812 */ /* 0x000fe400078ec0ff */
[----:B------:R-:W-:Y:S01]  /*d4c0*/  IADD3 R2, R3, 0xc8, RZ ;  /* 0x000000c803027810 */ /* 0x000fe20007ffe0ff */
[----:B--2---:R-:W-:-:S04]  /*d4d0*/  @!P3 IMAD.WIDE R12, R8, 0x4, R14 ;  /* 0x00000004080cb825 */ /* 0x004fc800078e020e */
[----:B------:R-:W-:Y:S01]  /*d4e0*/  @!P1 IMAD.WIDE R8, R9, 0x4, R14 ;  /* 0x0000000409089825 */ /* 0x000fe200078e020e */
[----:B------:R2:W-:Y:S01]  /*d4f0*/  @!P3 ST.E.64 [R12.64], R64 ;  /* 0x000000400c00b985 */ /* 0x0005e2000c101b0c */
[----:B------:R-:W-:-:S04]  /*d500*/  @!P6 LEA.HI R5, R5, R5, RZ, 0x1 ;  /* 0x000000050505e211 */ /* 0x000fc800078f08ff */
[----:B------:R-:W-:Y:S01]  /*d510*/  @!P6 LOP3.LUT R5, R5, 0xfffffffe, RZ, 0xc0, !PT ;  /* 0xfffffffe0505e812 */ /* 0x000fe200078ec0ff */
[----:B-1----:R-:W-:Y:S01]  /*d520*/  @!P2 IMAD.WIDE R16, R6, 0x4, R14 ;  /* 0x000000040610a825 */ /* 0x002fe200078e020e */
[----:B------:R-:W-:-:S04]  /*d530*/  IADD3 R6, R3, 0xb0, RZ ;  /* 0x000000b003067810 */ /* 0x000fc80007ffe0ff */
[----:B------:R1:W-:Y:S01]  /*d540*/  @!P2 ST.E.64 [R16.64], R68 ;  /* 0x000000441000a985 */ /* 0x0003e2000c101b0c */
[----:B------:R-:W-:Y:S02]  /*d550*/  ISETP.GE.AND P3, PT, R6, c[0x0][0x3c8], PT ;  /* 0x0000f20006007a0c */ /* 0x000fe40003f66270 */
[----:B------:R-:W-:Y:S01]  /*d560*/  ISETP.GE.AND P2, PT, R0, c[0x0][0x3c8], PT ;  /* 0x0000f20000007a0c */ /* 0x000fe20003f46270 */
[----:B------:R3:W-:Y:S04]  /*d570*/  @!P1 ST.E.64 [R8.64], R72 ;  /* 0x0000004808009985 */ /* 0x0007e8000c101b0c */
[----:B------:R4:W-:Y:S01]  /*d580*/  @!P0 ST.E.64 [R18.64], R76 ;  /* 0x0000004c12008985 */ /* 0x0009e2000c101b0c */
[----:B------:R-:W-:Y:S01]  /*d590*/  ISETP.GE.AND P0, PT, R2, c[0x0][0x3c8], PT ;  /* 0x0000f20002007a0c */ /* 0x000fe20003f06270 */
[----:B--2---:R-:W-:-:S04]  /*d5a0*/  @!P5 IMAD.WIDE R12, R11, 0x4, R14 ;  /* 0x000000040b0cd825 */ /* 0x004fc800078e020e */
[----:B------:R-:W-:Y:S01]  /*d5b0*/  @!P3 LEA.HI R6, R6, R6, RZ, 0x1 ;  /* 0x000000060606b211 */ /* 0x000fe200078f08ff */
[----:B------:R2:W-:Y:S01]  /*d5c0*/  @!P5 ST.E.64 [R12.64], R80 ;  /* 0x000000500c00d985 */ /* 0x0005e2000c101b0c */
[----:B------:R-:W-:Y:S02]  /*d5d0*/  @!P2 LEA.HI R0, R0, R0, RZ, 0x1 ;  /* 0x000000000000a211 */ /* 0x000fe400078f08ff */
[----:B------:R-:W-:Y:S02]  /*d5e0*/  @!P3 LOP3.LUT R6, R6, 0xfffffffe, RZ, 0xc0, !PT ;  /* 0xfffffffe0606b812 */ /* 0x000fe400078ec0ff */
[----:B------:R-:W-:Y:S02]  /*d5f0*/  @!P2 LOP3.LUT R0, R0, 0xfffffffe, RZ, 0xc0, !PT ;  /* 0xfffffffe0000a812 */ /* 0x000fe400078ec0ff */
[----:B------:R-:W-:-:S04]  /*d600*/  @!P0 LEA.HI R2, R2, R2, RZ, 0x1 ;  /* 0x0000000202028211 */ /* 0x000fc800078f08ff */
[----:B------:R-:W-:Y:S01]  /*d610*/  @!P0 LOP3.LUT R2, R2, 0xfffffffe, RZ, 0xc0, !PT ;  /* 0xfffffffe02028812 */ /* 0x000fe200078ec0ff */
[--C-:B-1----:R-:W-:Y:S01]  /*d620*/  @!P3 IMAD.WIDE R16, R6, 0x4, R14.reuse ;  /* 0x000000040610b825 */ /* 0x102fe200078e020e */
[C---:B------:R-:W-:Y:S02]  /*d630*/  IADD3 R6, R3.reuse, 0xf0, RZ ;  /* 0x000000f003067810 */ /* 0x040fe40007ffe0ff */
[C---:B---3--:R-:W-:Y:S02]  /*d640*/  IADD3 R8, R3.reuse, 0xa8, RZ ;  /* 0x000000a803087810 */ /* 0x048fe40007ffe0ff */
[----:B------:R-:W-:Y:S02]  /*d650*/  IADD3 R9, R3, 0xc0, RZ ;  /* 0x000000c003097810 */ /* 0x000fe40007ffe0ff */
[----:B------:R-:W-:Y:S01]  /*d660*/  ISETP.GE.AND P4, PT, R8, c[0x0][0x3c8], PT ;  /* 0x0000f20008007a0c */ /* 0x000fe20003f86270 */
[----:B----4-:R-:W-:Y:S01]  /*d670*/  @!P2 IMAD.WIDE R18, R0, 0x4, R14 ;  /* 0x000000040012a825 */ /* 0x010fe200078e020e */
[----:B------:R-:W-:-:S02]  /*d680*/  ISETP.GE.AND P1, PT, R9, c[0x0][0x3c8], PT ;  /* 0x0000f20009007a0c */ /* 0x000fc40003f26270 */
[----:B------:R-:W-:Y:S01]  /*d690*/  IADD3 R0, R3, 0xd0, RZ ;  /* 0x000000d003007810 */ /* 0x000fe20007ffe0ff */
[----:B--2---:R-:W-:-:S03]  /*d6a0*/  @!P6 IMAD.WIDE R12, R5, 0x4, R14 ;  /* 0x00000004050ce825 */ /* 0x004fc600078e020e */
[----:B------:R-:W-:Y:S02]  /*d6b0*/  ISETP.GE.AND P5, PT, R0, c[0x0][0x3c8], PT ;  /* 0x0000f20000007a0c */ /* 0x000fe40003fa6270 */
[----:B------:R-:W-:-:S03]  /*d6c0*/  IADD3 R5, R3, 0xf8, RZ ;  /* 0x000000f803057810 */ /* 0x000fc60007ffe0ff */
[----:B------:R-:W-:Y:S01]  /*d6d0*/  @!P4 LEA.HI R8, R8, R8, RZ, 0x1 ;  /* 0x000000080808c211 */ /* 0x000fe200078f08ff */
[----:B------:R1:W-:Y:S01]  /*d6e0*/  @!P6 ST.E.64 [R12.64], R84 ;  /* 0x000000540c00e985 */ /* 0x0003e2000c101b0c */
[----:B------:R-:W-:Y:S02]  /*d6f0*/  @!P1 LEA.HI R9, R9, R9, RZ, 0x1 ;  /* 0x0000000909099211 */ /* 0x000fe400078f08ff */
[----:B------:R-:W-:Y:S02]  /*d700*/  @!P4 LOP3.LUT R8, R8, 0xfffffffe, RZ, 0xc0, !PT ;  /* 0xfffffffe0808c812 */ /* 0x000fe400078ec0ff */
[----:B------:R-:W-:Y:S02]  /*d710*/  @!P1 LOP3.LUT R9, R9, 0xfffffffe, RZ, 0xc0, !PT ;  /* 0xfffffffe09099812 */ /* 0x000fe400078ec0ff */
[----:B------:R-:W-:-:S04]  /*d720*/  @!P5 LEA.HI R0, R0, R0, RZ, 0x1 ;  /* 0x000000000000d211 */ /* 0x000fc800078f08ff */
[----:B------:R-:W-:Y:S01]  /*d730*/  @!P5 LOP3.LUT R0, R0, 0xfffffffe, RZ, 0xc0, !PT ;  /* 0xfffffffe0000d812 */ /* 0x000fe200078ec0ff */
[----:B-1----:R-:W-:-:S04]  /*d740*/  @!P4 IMAD.WIDE R12, R8, 0x4, R14 ;  /* 0x00000004080cc825 */ /* 0x002fc800078e020e */
[----:B------:R-:W-:Y:S01]  /*d750*/  @!P1 IMAD.WIDE R8, R9, 0x4, R14 ;  /* 0x0000000409089825 */ /* 0x000fe200078e020e */
[----:B------:R1:W-:Y:S04]  /*d760*/  @!P4 ST.E.64 [R12.64], R88 ;  /* 0x000000580c00c985 */ /* 0x0003e8000c101b0c */
[----:B------:R-:W-:Y:S04]  /*d770*/  @!P3 ST.E.64 [R16.64], R92 ;  /* 0x0000005c1000b985 */ /* 0x000fe8000c101b0c */
[----:B------:R-:W-:Y:S04]  /*d780*/  @!P2 ST.E.64 [R18.64], R96 ;  /* 0x000000601200a985 */ /* 0x000fe8000c101b0c */
[----:B------:R2:W-:Y:S01]  /*d790*/  @!P1 ST.E.64 [R8.64], R100 ;  /* 0x0000006408009985 */ /* 0x0005e2000c101b0c */
[----:B------:R-:W-:-:S13]  /*d7a0*/  ISETP.GE.AND P1, PT, R6, c[0x0][0x3c8], PT ;  /* 0x0000f20006007a0c */ /* 0x000fda0003f26270 */
[----:B------:R-:W-:Y:S01]  /*d7b0*/  @!P1 LEA.HI R6, R6, R6, RZ, 0x1 ;  /* 0x0000000606069211 */ /* 0x000fe200078f08ff */
[--C-:B-1----:R-:W-:Y:S01]  /*d7c0*/  @!P0 IMAD.WIDE R12, R2, 0x4, R14.reuse ;  /* 0x00000004020c8825 */ /* 0x102fe200078e020e */
[----:B------:R-:W-:Y:S02]  /*d7d0*/  IADD3 R2, R3, 0xd8, RZ ;  /* 0x000000d803027810 */ /* 0x000fe40007ffe0ff */
[----:B------:R-:W-:Y:S02]  /*d7e0*/  @!P1 LOP3.LUT R6, R6, 0xfffffffe, RZ, 0xc0, !PT ;  /* 0xfffffffe06069812 */ /* 0x000fe400078ec0ff */
[----:B------:R-:W-:Y:S01]  /*d7f0*/  ISETP.GE.AND P4, PT, R2, c[0x0][0x3c8], PT ;  /* 0x0000f20002007a0c */ /* 0x000fe20003f86270 */
[----:B------:R1:W-:Y:S01]  /*d800*/  @!P0 ST.E.64 [R12.64], R104 ;  /* 0x000000680c008985 */ /* 0x0003e2000c101b0c */
[----:B------:R-:W-:Y:S01]  /*d810*/  ISETP.GE.AND P0, PT, R5, c[0x0][0x3c8], PT ;  /* 0x0000f20005007a0c */ /* 0x000fe20003f06270 */
[----:B------:R-:W-:Y:S01]  /*d820*/  @!P1 IMAD.WIDE R20, R6, 0x4, R14 ;  /* 0x0000000406149825 */ /* 0x000fe200078e020e */
[----:B--2---:R-:W-:-:S02]  /*d830*/  IADD3 R9, R3, 0xe0, RZ ;  /* 0x000000e003097810 */ /* 0x004fc40007ffe0ff */
[----:B------:R-:W-:Y:S02]  /*d840*/  IADD3 R8, R3, 0xe8, RZ ;  /* 0x000000e803087810 */ /* 0x000fe40007ffe0ff */
[----:B------:R-:W-:Y:S02]  /*d850*/  ISETP.GE.AND P3, PT, R9, c[0x0][0x3c8], PT ;  /* 0x0000f20009007a0c */ /* 0x000fe40003f66270 */
[----:B------:R-:W-:-:S03]  /*d860*/  ISETP.GE.AND P2, PT, R8, c[0x0][0x3c8], PT ;  /* 0x0000f20008007a0c */ /* 0x000fc60003f46270 */
[----:B------:R-:W-:Y:S02]  /*d870*/  @!P4 LEA.HI R2, R2, R2, RZ, 0x1 ;  /* 0x000000020202c211 */ /* 0x000fe400078f08ff */
[----:B------:R-:W-:Y:S02]  /*d880*/  @!P0 LEA.HI R5, R5, R5, RZ, 0x1 ;  /* 0x0000000505058211 */ /* 0x000fe400078f08ff */
[----:B------:R-:W-:Y:S02]  /*d890*/  @!P4 LOP3.LUT R2, R2, 0xfffffffe, RZ, 0xc0, !PT ;  /* 0xfffffffe0202c812 */ /* 0x000fe400078ec0ff */
[----:B------:R-:W-:Y:S02]  /*d8a0*/  @!P0 LOP3.LUT R5, R5, 0xfffffffe, RZ, 0xc0, !PT ;  /* 0xfffffffe05058812 */ /* 0x000fe400078ec0ff */
[----:B------:R-:W-:Y:S01]  /*d8b0*/  @!P3 LEA.HI R9, R9, R9, RZ, 0x1 ;  /* 0x000000090909b211 */ /* 0x000fe200078f08ff */
[----:B------:R-:W-:Y:S01]  /*d8c0*/  @!P4 IMAD.WIDE R16, R2, 0x4, R14 ;  /* 0x000000040210c825 */ /* 0x000fe200078e020e */
[----:B------:R-:W-:-:S02]  /*d8d0*/  @!P2 LEA.HI R8, R8, R8, RZ, 0x1 ;  /* 0x000000080808a211 */ /* 0x000fc400078f08ff */
[----:B------:R-:W-:Y:S02]  /*d8e0*/  @!P3 LOP3.LUT R9, R9, 0xfffffffe, RZ, 0xc0, !PT ;  /* 0xfffffffe0909b812 */ /* 0x000fe400078ec0ff */
[----:B------:R-:W-:Y:S01]  /*d8f0*/  @!P2 LOP3.LUT R8, R8, 0xfffffffe, RZ, 0xc0, !PT ;  /* 0xfffffffe0808a812 */ /* 0x000fe200078ec0ff */
[----:B-1----:R-:W-:-:S04]  /*d900*/  @!P5 IMAD.WIDE R12, R0, 0x4, R14 ;  /* 0x00000004000cd825 */ /* 0x002fc800078e020e */
        /* <DEDUP_REMOVED lines=9> */
.L_x_1549:
[----:B--23--:R-:W-:Y:S05]  /*d9a0*/  BSYNC B0 ;  /* 0x0000000000007941 */ /* 0x00cfea0003800000 */
.L_x_1548:
[----:B------:R-:W-:Y:S01]  /*d9b0*/  ISETP.NE.AND P0, PT, R4, RZ, PT ;  /* 0x000000ff0400720c */ /* 0x000fe20003f05270 */
[----:B------:R2:W3:Y:S04]  /*d9c0*/  SHFL.IDX PT, R11, R10, 0x1, 0x1c1f ;  /* 0x003c1f000a0b7f89 */ /* 0x0004e800000e0000 */
[----:B------:R2:W1:Y:S08]  /*d9d0*/  SHFL.IDX PT, R10, R7, 0x1, 0x1c1f ;  /* 0x003c1f00070a7f89 */ /* 0x00047000000e0000 */
        /* <DEDUP_REMOVED lines=12> */
[--C-:B-1234-:R-:W-:Y:S01]  /*daa0*/  @!P2 IMAD.WIDE R6, R3, 0x4, R10.reuse ;  /* 0x000000040306a825 */ /* 0x11efe200078e020a */
        /* <DEDUP_REMOVED lines=15> */
[C---:B------:R-:W-:Y:S02]  /*dba0*/  IADD3 R0, R3.reuse, 0x58, RZ ;  /* 0x0000005803007810 */ /* 0x040fe40007ffe0ff */
[----:B------:R-:W-:Y:S01]  /*dbb0*/  ISETP.GE.AND P6, PT, R2, c[0x0][0x3c8], PT ;  /* 0x0000f20002007a0c */ /* 0x000fe20003fc6270 */
[----:B------:R5:W-:Y:S01]  /*dbc0*/  @!P5 ST.E.64 [R14.64], R162 ;  /* 0x000000a20e00d985 */ /* 0x000be2000c101b0c */
[----:B------:R-:W-:Y:S02]  /*dbd0*/  ISETP.GE.AND P5, PT, R0, c[0x0][0x3c8], PT ;  /* 0x0000f20000007a0c */ /* 0x000fe40003fa6270 */
[C---:B-1----:R-:W-:Y:S02]  /*dbe0*/  IADD3 R7, R3.reuse, 0x30, RZ ;  /* 0x0000003003077810 */ /* 0x042fe40007ffe0ff */
[----:B------:R-:W-:-:S02]  /*dbf0*/  IADD3 R6, R3, 0x38, RZ ;  /* 0x0000003803067810 */ /* 0x000fc40007ffe0ff */
[----:B------:R-:W-:Y:S02]  /*dc00*/  ISETP.GE.AND P3, PT, R7, c[0x0][0x3c8], PT ;  /* 0x0000f20007007a0c */ /* 0x000fe40003f66270 */
[C---:B--2---:R-:W-:Y:S02]  /*dc10*/  IADD3 R8, R3.reuse, 0x28, RZ ;  /* 0x0000002803087810 */ /* 0x044fe40007ffe0ff */
[----:B------:R-:W-:Y:S02]  /*dc20*/  ISETP.GE.AND P2, PT, R6, c[0x0][0x3c8], PT ;  /* 0x0000f20006007a0c */ /* 0x000fe40003f46270 */
[C---:B---3--:R-:W-:Y:S02]  /*dc30*/  IADD3 R5, R3.reuse, 0x40, RZ ;  /* 0x0000004003057810 */ /* 0x048fe40007ffe0ff */
        /* <DEDUP_REMOVED lines=9> */
[--C-:B----4-:R-:W-:Y:S01]  /*dcd0*/  @!P3 IMAD.WIDE R12, R7, 0x4, R10.reuse ;  /* 0x00000004070cb825 */ /* 0x110fe200078e020a */
        /* <DEDUP_REMOVED lines=9> */
[--C-:B-----5:R-:W-:Y:S01]  /*dd70*/  @!P1 IMAD.WIDE R14, R5, 0x4, R10.reuse ;  /* 0x00000004050e9825 */ /* 0x120fe200078e020a */
        /* <DEDUP_REMOVED lines=95> */
[C---:B--2---:R-:W-:Y:S02]  /*e370*/  IADD3 R7, R3.reuse, 0xd8, RZ ;  /* 0x000000d803077810 */ /* 0x044fe40007ffe0ff */
[----:B------:R-:W-:Y:S02]  /*e380*/  IADD3 R6, R3, 0xe0, RZ ;  /* 0x000000e003067810 */ /* 0x000fe40007ffe0ff */
[----:B------:R1:W-:Y:S01]  /*e390*/  @!P6 ST.E.64 [R12.64], R102 ;  /* 0x000000660c00e985 */ /* 0x0003e2000c101b0c */
[----:B------:R-:W-:Y:S01]  /*e3a0*/  ISETP.GE.AND P3, PT, R7, c[0x0][0x3c8], PT ;  /* 0x0000f20007007a0c */ /* 0x000fe20003f66270 */
[----:B----4-:R-:W-:Y:S01]  /*e3b0*/  @!P5 IMAD.WIDE R14, R0, 0x4, R10 ;  /* 0x00000004000ed825 */ /* 0x010fe200078e020a */
[----:B------:R-:W-:Y:S02]  /*e3c0*/  ISETP.GE.AND P2, PT, R6, c[0x0][0x3c8], PT ;  /* 0x0000f20006007a0c */ /* 0x000fe40003f46270 */
[----:B-----5:R-:W-:-:S02]  /*e3d0*/  IADD3 R5, R3, 0xe8, RZ ;  /* 0x000000e803057810 */ /* 0x020fc40007ffe0ff */
[----:B------:R-:W-:Y:S01]  /*e3e0*/  IADD3 R4, R3, 0xf0, RZ ;  /* 0x000000f003047810 */ /* 0x000fe20007ffe0ff */
[----:B------:R2:W-:Y:S01]  /*e3f0*/  @!P5 ST.E.64 [R14.64], R106 ;  /* 0x0000006a0e00d985 */ /* 0x0005e2000c101b0c */
[----:B------:R-:W-:Y:S02]  /*e400*/  ISETP.GE.AND P1, PT, R5, c[0x0][0x3c8], PT ;  /* 0x0000f20005007a0c */ /* 0x000fe40003f26270 */
[----:B------:R-:W-:Y:S02]  /*e410*/  ISETP.GE.AND P0, PT, R4, c[0x0][0x3c8], PT ;  /* 0x0000f20004007a0c */ /* 0x000fe40003f06270 */
[----:B------:R-:W-:Y:S02]  /*e420*/  @!P4 LEA.HI R8, R8, R8, RZ, 0x1 ;  /* 0x000000080808c211 */ /* 0x000fe400078f08ff */
[----:B------:R-:W-:Y:S02]  /*e430*/  @!P3 LEA.HI R7, R7, R7, RZ, 0x1 ;  /* 0x000000070707b211 */ /* 0x000fe400078f08ff */
[----:B------:R-:W-:-:S02]  /*e440*/  @!P2 LEA.HI R6, R6, R6, RZ, 0x1 ;  /* 0x000000060606a211 */ /* 0x000fc400078f08ff */
[----:B------:R-:W-:Y:S02]  /*e450*/  @!P4 LOP3.LUT R8, R8, 0xfffffffe, RZ, 0xc0, !PT ;  /* 0xfffffffe0808c812 */ /* 0x000fe400078ec0ff */
[----:B------:R-:W-:Y:S02]  /*e460*/  @!P3 LOP3.LUT R7, R7, 0xfffffffe, RZ, 0xc0, !PT ;  /* 0xfffffffe0707b812 */ /* 0x000fe400078ec0ff */
[----:B------:R-:W-:Y:S01]  /*e470*/  @!P1 LEA.HI R5, R5, R5, RZ, 0x1 ;  /* 0x0000000505059211 */ /* 0x000fe200078f08ff */
[--C-:B------:R-:W-:Y:S01]  /*e480*/  @!P4 IMAD.WIDE R8, R8, 0x4, R10.reuse ;  /* 0x000000040808c825 */ /* 0x100fe200078e020a */
[----:B------:R-:W-:Y:S02]  /*e490*/  @!P0 LEA.HI R4, R4, R4, RZ, 0x1 ;  /* 0x0000000404048211 */ /* 0x000fe400078f08ff */
[----:B------:R-:W-:Y:S02]  /*e4a0*/  @!P2 LOP3.LUT R6, R6, 0xfffffffe, RZ, 0xc0, !PT ;  /* 0xfffffffe0606a812 */ /* 0x000fe400078ec0ff */
[----:B------:R-:W-:Y:S01]  /*e4b0*/  @!P1 LOP3.LUT R5, R5, 0xfffffffe, RZ, 0xc0, !PT ;  /* 0xfffffffe05059812 */ /* 0x000fe200078ec0ff */
[--C-:B-1----:R-:W-:Y:S01]  /*e4c0*/  @!P3 IMAD.WIDE R12, R7, 0x4, R10.reuse ;  /* 0x00000004070cb825 */ /* 0x102fe200078e020a */
[----:B------:R-:W-:Y:S01]  /*e4d0*/  @!P0 LOP3.LUT R4, R4, 0xfffffffe, RZ, 0xc0, !PT ;  /* 0xfffffffe04048812 */ /* 0x000fe200078ec0ff */
[----:B------:R1:W-:Y:S01]  /*e4e0*/  @!P4 ST.E.64 [R8.64], R110 ;  /* 0x0000006e0800c985 */ /* 0x0003e2000c101b0c */
[----:B------:R-:W-:Y:S01]  /*e4f0*/  IADD3 R0, R3, 0xf8, RZ ;  /* 0x000000f803007810 */ /* 0x000fe20007ffe0ff */
[----:B------:R-:W-:-:S02]  /*e500*/  @!P2 IMAD.WIDE R6, R6, 0x4, R10 ;  /* 0x000000040606a825 */ /* 0x000fc400078e020a */
[----:B------:R1:W-:Y:S02]  /*e510*/  @!P3 ST.E.64 [R12.64], R114 ;  /* 0x000000720c00b985 */ /* 0x0003e4000c101b0c */
[--C-:B--2---:R-:W-:Y:S02]  /*e520*/  @!P1 IMAD.WIDE R14, R5, 0x4, R10.reuse ;  /* 0x00000004050e9825 */ /* 0x104fe400078e020a */
[----:B------:R1:W-:Y:S02]  /*e530*/  @!P2 ST.E.64 [R6.64], R118 ;  /* 0x000000760600a985 */ /* 0x0003e4000c101b0c */
[----:B------:R-:W-:Y:S02]  /*e540*/  @!P0 IMAD.WIDE R4, R4, 0x4, R10 ;  /* 0x0000000404048825 */ /* 0x000fe400078e020a */
        /* <DEDUP_REMOVED lines=9> */
.L_x_1547:
        /* <DEDUP_REMOVED lines=16> */
[----:B--2---:R-:W-:Y:S01]  /*e6e0*/  UIMAD.WIDE.U32 UR8, UR11, UR4, URZ ;  /* 0x000000040b0872a5 */ /* 0x004fe2000f8e003f */
        /* <DEDUP_REMOVED lines=33> */
.L_x_1550:
        /* <DEDUP_REMOVED lines=16> */
.L_x_6521:


//--------------------- .text._ZN7cutlass13device_kernelIN5flash19enable_sm80_to_sm89INS1_16FlashAttnFwdSm80INS1_25CollectiveMainloopFwdSm80ILi8ELi1ELb0EN4cute5tupleIJNS5_1CILi128EEENS7_ILi64EEENS7_ILi256EEEEEELi256ENS_10bfloat16_tEfNS_4arch4Sm80ELb0ELb0ELb1ELb1ELb1ELb0ELb1ELb1EEENS1_21CollectiveEpilogueFwdINS6_IJS8_SA_S9_EEENS6_IJNS7_ILi1EEESI_SI_EEESC_SE_Li256ELb1ELb1ELb1ELb0EEENS1_36VarlenDynamicPersistentTileSchedulerILi128ELi64ELi256ELi256ELb1ELb1ELb0ELb0ELb1ELb1EEEEEEEEEvNT_6ParamsE --------------------------
	.section	.text._ZN7cutlass13device_kernelIN5flash19enable_sm80_to_sm89INS1_16FlashAttnFwdSm80INS1_25CollectiveMainloopFwdSm80ILi8ELi1ELb0EN4cute5tupleIJNS5_1CILi128EEENS7_ILi64EEENS7_ILi256EEEEEELi256ENS_10bfloat16_tEfNS_4arch4Sm80ELb0ELb0ELb1ELb1ELb1ELb0ELb1ELb1EEENS1_21CollectiveEpilogueFwdINS6_IJS8_SA_S9_EEENS6_IJNS7_ILi1EEESI_SI_EEESC_SE_Li256ELb1ELb1ELb1ELb0EEENS1_36VarlenDynamicPersistentTileSchedulerILi128ELi64ELi256ELi256ELb1ELb1ELb0ELb0ELb1ELb1EEEEEEEEEvNT_6ParamsE,"ax",@progbits
	.sectioninfo	@"SHI_REGISTERS=255"
	.align	128
.text._ZN7cutlass13device_kernelIN5flash19enable_sm80_to_sm89INS1_16FlashAttnFwdSm80INS1_25CollectiveMainloopFwdSm80ILi8ELi1ELb0EN4cute5tupleIJNS5_1CILi128EEENS7_ILi64EEENS7_ILi256EEEEEELi256ENS_10bfloat16_tEfNS_4arch4Sm80ELb0ELb0ELb1ELb1ELb1ELb0ELb1ELb1EEENS1_21CollectiveEpilogueFwdINS6_IJS8_SA_S9_EEENS6_IJNS7_ILi1EEESI_SI_EEESC_SE_Li256ELb1ELb1ELb1ELb0EEENS1_36VarlenDynamicPersistentTileSchedulerILi128ELi64ELi256ELi256ELb1ELb1ELb0ELb0ELb1ELb1EEEEEEEEEvNT_6ParamsE:
        .type           _ZN7cutlass13device_kernelIN5flash19enable_sm80_to_sm89INS1_16FlashAttnFwdSm80INS1_25CollectiveMainloopFwdSm80ILi8ELi1ELb0EN4cute5tupleIJNS5_1CILi128EEENS7_ILi64EEENS7_ILi256EEEEEELi256ENS_10bfloat16_tEfNS_4arch4Sm80ELb0ELb0ELb1ELb1ELb1ELb0ELb1ELb1EEENS1_21CollectiveEpilogueFwdINS6_IJS8_SA_S9_EEENS6_IJNS7_ILi1EEESI_SI_EEESC_SE_Li256ELb1ELb1ELb1ELb0EEENS1_36VarlenDynamicPersistentTileSchedulerILi128ELi64ELi256ELi256ELb1ELb1ELb0ELb0ELb1ELb1EEEEEEEEEvNT_6ParamsE,@function
        .size           _ZN7cutlass13device_kernelIN5flash19enable_sm80_to_sm89INS1_16FlashAttnFwdSm80INS1_25CollectiveMainloopFwdSm80ILi8ELi1ELb0EN4cute5tupleIJNS5_1CILi128EEENS7_ILi64EEENS7_ILi256EEEEEELi256ENS_10bfloat16_tEfNS_4arch4Sm80ELb0ELb0ELb1ELb1ELb1ELb0ELb1ELb1EEENS1_21CollectiveEpilogueFwdINS6_IJS8_SA_S9_EEENS6_IJNS7_ILi1EEESI_SI_EEESC_SE_Li256ELb1ELb1ELb1ELb0EEENS1_36VarlenDynamicPersistentTileSchedulerILi128ELi64ELi256ELi256ELb1ELb1ELb0ELb0ELb1ELb1EEEEEEEEEvNT_6ParamsE,(.L_x_6522 - _ZN7cutlass13device_kernelIN5flash19enable_sm80_to_sm89INS1_16FlashAttnFwdSm80INS1_25CollectiveMainloopFwdSm80ILi8ELi1ELb0EN4cute5tupleIJNS5_1CILi128EEENS7_ILi64EEENS7_ILi256EEEEEELi256ENS_10bfloat16_tEfNS_4arch4Sm80ELb0ELb0ELb1ELb1ELb1ELb0ELb1ELb1EEENS1_21CollectiveEpilogueFwdINS6_IJS8_SA_S9_EEENS6_IJNS7_ILi1EEESI_SI_EEESC_SE_Li256ELb1ELb1ELb1ELb0EEENS1_36VarlenDynamicPersistentTileSchedulerILi128ELi64ELi256ELi256ELb1ELb1ELb0ELb0ELb1ELb1EEEEEEEEEvNT_6ParamsE)
        .other          _ZN7cutlass13device_kernelIN5flash19enable_sm80_to_sm89INS1_16FlashAttnFwdSm80INS1_25CollectiveMainloopFwdSm80ILi8ELi1ELb0EN4cute5tupleIJNS5_1CILi128EEENS7_ILi64EEENS7_ILi256EEEEEELi256ENS_10bfloat16_tEfNS_4arch4Sm80ELb0ELb0ELb1ELb1ELb1ELb0ELb1ELb1EEENS1_21CollectiveEpilogueFwdINS6_IJS8_SA_S9_EEENS6_IJNS7_ILi1EEESI_SI_EEESC_SE_Li256ELb1ELb1ELb1ELb0EEENS1_36VarlenDynamicPersistentTileSchedulerILi128ELi64ELi256ELi256ELb1ELb1ELb0ELb0ELb1ELb1EEEEEEEEEvNT_6ParamsE,@"STO_CUDA_ENTRY STV_DEFAULT"
_ZN7cutlass13device_kernelIN5flash19enable_sm80_to_sm89INS1_16FlashAttnFwdSm80INS1_25CollectiveMainloopFwdSm80ILi8ELi1ELb0EN4cute5tupleIJNS5_1CILi128EEENS7_ILi64EEENS7_ILi256EEEEEELi256ENS_10bfloat16_tEfNS_4arch4Sm80ELb0ELb0ELb1ELb1ELb1ELb0ELb1ELb1EEENS1_21CollectiveEpilogueFwdINS6_IJS8_SA_S9_EEENS6_IJNS7_ILi1EEESI_SI_EEESC_SE_Li256ELb1ELb1ELb1ELb0EEENS1_36VarlenDynamicPersistentTileSchedulerILi128ELi64ELi256ELi256ELb1ELb1ELb0ELb0ELb1ELb1EEEEEEEEEvNT_6ParamsE:
        /* <DEDUP_REMOVED lines=10> */
[----:B-1----:R1:W-:Y:S04]  /*00a0*/  @P0 STL.64 [R1], R4 ;  /* 0x0000000401000387 */ /* 0x0023e80000100a00 */
        /* <DEDUP_REMOVED lines=43> */
.L_x_1556:
        /* <DEDUP_REMOVED lines=17> */
.L_x_1654:
        /* <DEDUP_REMOVED lines=16> */
.L_x_1655:
[----:B--2---:R-:W-:-:S05]  /*0570*/  IMAD R0, R0, c[0x0][0x538], RZ ;  /* 0x00014e0000007a24 */ /* 0x004fca00078e02ff */
[----:B------:R-:W-:-:S04]  /*0580*/  IADD3 R6, R0, R6, RZ ;  /* 0x0000000600067210 */ /* 0x000fc80007ffe0ff */
[----:B------:R-:W-:-:S13]  /*0590*/  ISETP.GT.AND P0, PT, R6, UR4, PT ;  /* 0x0000000406007c0c */ /* 0x000fda000bf04270 */
[----:B-1----:R-:W-:Y:S05]  /*05a0*/  @!P0 BRA `(.L_x_1556) ;  /* 0xfffffdb000008947 */ /* 0x002fea000383ffff */
.L_x_1552:
[----:B------:R-:W-:-:S05]  /*05b0*/  IADD3 R12, -R0, R6, RZ ;  /* 0x00000006000c7210 */ /* 0x000fca0007ffe1ff */
[----:B------:R-:W-:-:S05]  /*05c0*/  IMAD R0, R4, c[0x0][0x538], R12 ;  /* 0x00014e0004007a24 */ /* 0x000fca00078e020c */
[----:B------:R-:W-:Y:S01]  /*05d0*/  ISETP.GT.AND P0, PT, R0, UR4, PT ;  /* 0x0000000400007c0c */ /* 0x000fe2000bf04270 */
[----:B------:R-:W-:-:S12]  /*05e0*/  BRA.DIV ~URZ, `(.L_x_1557) ;  /* 0x0000fe327f007947 */ /* 0x000fd8000b800000 */
[----:B------:R-:W-:-:S04]  /*05f0*/  VOTE.ANY R0, PT, !P0 ;  /* 0x0000000000007806 */ /* 0x000fc800040e0100 */
.L_x_1656:
[----:B------:R1:W2:Y:S01]  /*0600*/  POPC R13, R0 ;  /* 0x00000000000d7309 */ /* 0x0002a20000000000 */
[----:B------:R-:W-:Y:S05]  /*0610*/  BRA.DIV ~URZ, `(.L_x_1558) ;  /* 0x0000fe427f007947 */ /* 0x000fea000b800000 */
[----:B--2---:R2:W3:Y:S01]  /*0620*/  SHFL.IDX PT, R11, R8, R13, 0x1f ;  /* 0x00001f0d080b7589 */ /* 0x0044e200000e0000 */
[----:B------:R-:W-:-:S03]  /*0630*/  MOV R6, RZ ;  /* 0x000000ff00067202 */ /* 0x000fc60000000f00 */
[----:B------:R2:W4:Y:S04]  /*0640*/  SHFL.IDX PT, R10, R7, R13, 0x1f ;  /* 0x00001f0d070a7589 */ /* 0x00052800000e0000 */
.L_x_1657:
[----:B------:R-:W-:Y:S01]  /*0650*/  ISETP.NE.AND P0, PT, R0, RZ, PT ;  /* 0x000000ff0000720c */ /* 0x000fe20003f05270 */
[----:B------:R-:W-:-:S12]  /*0660*/  BSSY B0, `(.L_x_1559) ;  /* 0x0000005000007945 */ /* 0x000fd80003800000 */
[----:B------:R-:W-:Y:S05]  /*0670*/  @!P0 BRA `(.L_x_1560) ;  /* 0x0000003000008947 */ /* 0x000fea0003800000 */
[----:B------:R-:W-:Y:S01]  /*0680*/  IADD3 R31, R13, -0x1, RZ ;  /* 0xffffffff0d1f7810 */ /* 0x000fe20007ffe0ff */
[----:B------:R-:W-:Y:S05]  /*0690*/  BRA.DIV ~URZ, `(.L_x_1561) ;  /* 0x0000fea27f007947 */ /* 0x000fea000b800000 */
[----:B------:R1:W2:Y:S02]  /*06a0*/  SHFL.IDX PT, R6, R4, R31, 0x1f ;  /* 0x00001f1f04067589 */ /* 0x0002a400000e0000 */
.L_x_1560:
[----:B------:R-:W-:Y:S05]  /*06b0*/  BSYNC B0 ;  /* 0x0000000000007941 */ /* 0x000fea0003800000 */
.L_x_1559:
[----:B-1-3--:R-:W-:Y:S01]  /*06c0*/  IABS R0, R11 ;  /* 0x0000000b00007213 */ /* 0x00afe20000000000 */
[----:B--2---:R-:W-:-:S04]  /*06d0*/  IMAD R4, R6, c[0x0][0x538], R12 ;  /* 0x00014e0006047a24 */ /* 0x004fc800078e020c */
[----:B------:R-:W-:Y:S01]  /*06e0*/  IMAD.MOV.U32 R5, RZ, RZ, R0 ;  /* 0x000000ffff057224 */ /* 0x000fe200078e0000 */
[----:B----4-:R-:W-:Y:S01]  /*06f0*/  IABS R0, R10 ;  /* 0x0000000a00007213 */ /* 0x010fe20000000000 */
[----:B------:R1:W-:Y:S01]  /*0700*/  STL [R1], R4 ;  /* 0x0000000401007387 */ /* 0x0003e20000100800 */
        /* <DEDUP_REMOVED lines=64> */
.L_x_1553:
[----:B------:R-:W-:Y:S01]  /*0b10*/  MOV R0, UR4 ;  /* 0x0000000400007c02 */ /* 0x000fe20008000f00 */
[----:B------:R-:W-:Y:S04]  /*0b20*/  STL [R1+0x4], RZ ;  /* 0x000004ff01007387 */ /* 0x000fe80000100800 */
[----:B------:R1:W-:Y:S04]  /*0b30*/  STL [R1], R0 ;  /* 0x0000000001007387 */ /* 0x0003e80000100800 */
[----:B------:R2:W-:Y:S01]  /*0b40*/  STL [R1+0x8], RZ ;  /* 0x000008ff01007387 */ /* 0x0005e20000100800 */
[----:B-1----:R-:W-:-:S05]  /*0b50*/  MOV R0, c[0x0][0x53c] ;  /* 0x00014f0000007a02 */ /* 0x002fca0000000f00 */
[----:B------:R2:W-:Y:S02]  /*0b60*/  STL [R1+0xc], R0 ;  /* 0x00000c0001007387 */ /* 0x0005e40000100800 */
.L_x_1562:
[----:B-1----:R-:W3:Y:S04]  /*0b70*/  LDL R4, [R1] ;  /* 0x0000000001047983 */ /* 0x002ee80000100800 */
[----:B------:R-:W3:Y:S04]  /*0b80*/  LDL R5, [R1+0x4] ;  /* 0x0000040001057983 */ /* 0x000ee80000100800 */
[----:B------:R-:W3:Y:S04]  /*0b90*/  LDL R6, [R1+0x8] ;  /* 0x0000080001067983 */ /* 0x000ee80000100800 */
[----:B------:R-:W3:Y:S01]  /*0ba0*/  LDL R7, [R1+0xc] ;  /* 0x00000c0001077983 */ /* 0x000ee20000100800 */
[----:B------:R-:W-:Y:S01]  /*0bb0*/  ISETP.NE.AND P0, PT, R14, RZ, PT ;  /* 0x000000ff0e00720c */ /* 0x000fe20003f05270 */
[----:B------:R-:W-:-:S12]  /*0bc0*/  WARPSYNC 0xffffffff ;  /* 0xffffffff00007948 */ /* 0x000fd80003800000 */
[----:B---3--:R1:W-:Y:S04]  /*0bd0*/  @!P0 STS.128 [0x20100], R4 ;  /* 0x02010004ff008388 */ /* 0x0083e80000000c00 */
[----:B------:R-:W-:Y:S06]  /*0be0*/  BAR.ARV 0x5, 0x100 ;  /* 0x0144000000007b1d */ /* 0x000fec0000002000 */
.L_x_1551:
[----:B--2---:R-:W2:Y:S02]  /*0bf0*/  LDL R0, [R1+0xc] ;  /* 0x00000c0001007983 */ /* 0x004ea40000100800 */
[----:B--2---:R-:W-:-:S13]  /*0c00*/  ISETP.GE.AND P0, PT, R0, c[0x0][0x53c], PT ;  /* 0x00014f0000007a0c */ /* 0x004fda0003f06270 */
[----:B------:R-:W-:Y:S05]  /*0c10*/  @P0 EXIT ;  /* 0x000000000000094d */ /* 0x000fea0003800000 */
[----:B------:R-:W2:Y:S01]  /*0c20*/  S2R R17, SR_TID.X ;  /* 0x0000000000117919 */ /* 0x000ea20000002100 */
[----:B------:R-:W-:Y:S02]  /*0c30*/  ULDC UR5, c[0x0][0x2ac] ;  /* 0x0000ab0000057ab9 */ /* 0x000fe40000000800 */
[----:B------:R-:W-:Y:S02]  /*0c40*/  ULDC UR4, c[0x0][0x1d0] ;  /* 0x0000740000047ab9 */ /* 0x000fe40000000800 */
[----:B------:R-:W-:Y:S01]  /*0c50*/  UIMAD UR5, UR5, UR4, URZ ;  /* 0x00000004050572a4 */ /* 0x000fe2000f8e023f */
[----:B--2---:R-:W-:-:S04]  /*0c60*/  SHF.R.S32.HI R9, RZ, 0x1f, R17 ;  /* 0x0000001fff097819 */ /* 0x004fc80000011411 */
[CC--:B------:R-:W-:Y:S02]  /*0c70*/  LEA.HI R2, R9.reuse, R17.reuse, RZ, 0x4 ;  /* 0x0000001109027211 */ /* 0x0c0fe400078f20ff */
[CC--:B------:R-:W-:Y:S02]  /*0c80*/  LEA.HI R15, R9.reuse, R17.reuse, RZ, 0x3 ;  /* 0x00000011090f7211 */ /* 0x0c0fe400078f18ff */
[----:B------:R-:W-:Y:S02]  /*0c90*/  SHF.R.S32.HI R3, RZ, 0x4, R2 ;  /* 0x00000004ff037819 */ /* 0x000fe40000011402 */
[----:B------:R-:W-:Y:S02]  /*0ca0*/  LEA.HI R13, R9, R17, RZ, 0x2 ;  /* 0x00000011090d7211 */ /* 0x000fe400078f10ff */
[----:B------:R-:W-:Y:S02]  /*0cb0*/  LEA.HI R0, R2, R3, RZ, 0x1 ;  /* 0x0000000302007211 */ /* 0x000fe400078f08ff */
[----:B------:R-:W-:-:S02]  /*0cc0*/  SHF.R.S32.HI R241, RZ, 0x3, R15 ;  /* 0x00000003fff17819 */ /* 0x000fc4000001140f */
[----:B------:R-:W-:Y:S02]  /*0cd0*/  LOP3.LUT R0, R0, 0xfffffffe, RZ, 0xc0, !PT ;  /* 0xfffffffe00007812 */ /* 0x000fe400078ec0ff */
[--C-:B------:R-:W-:Y:S02]  /*0ce0*/  SHF.R.S32.HI R8, RZ, 0x2, R13.reuse ;  /* 0x00000002ff087819 */ /* 0x100fe4000001140d */
[----:B-1----:R-:W-:Y:S01]  /*0cf0*/  LOP3.LUT R4, R15, 0xfffffff8, RZ, 0xc0, !PT ;  /* 0xfffffff80f047812 */ /* 0x002fe200078ec0ff */
[----:B------:R-:W-:Y:S01]  /*0d00*/  IMAD.IADD R14, R3, 0x1, -R0 ;  /* 0x00000001030e7824 */ /* 0x000fe200078e0a00 */
[----:B------:R-:W-:Y:S01]  /*0d10*/  LOP3.LUT R0, R2, 0xfffffff0, RZ, 0xc0, !PT ;  /* 0xfffffff002007812 */ /* 0x000fe200078ec0ff */
[----:B------:R-:W-:Y:S01]  /*0d20*/  IMAD.SHL.U32 R3, R241, 0x40, RZ ;  /* 0x00000040f1037824 */ /* 0x000fe200078e00ff */
[----:B------:R-:W-:Y:S01]  /*0d30*/  SHF.R.S32.HI R2, RZ, 0x1f, R13 ;  /* 0x0000001fff027819 */ /* 0x000fe2000001140d */
[----:B------:R-:W-:Y:S01]  /*0d40*/  IMAD.IADD R236, R17, 0x1, -R4 ;  /* 0x0000000111ec7824 */ /* 0x000fe200078e0a04 */
[-C--:B------:R-:W-:Y:S01]  /*0d50*/  LEA.HI R7, R9, R17.reuse, RZ, 0x5 ;  /* 0x0000001109077211 */ /* 0x080fe200078f28ff */
[----:B------:R-:W-:Y:S01]  /*0d60*/  IMAD.IADD R0, R17, 0x1, -R0 ;  /* 0x0000000111007824 */ /* 0x000fe200078e0a00 */
[----:B------:R-:W-:Y:S01]  /*0d70*/  LEA.HI R2, R2, R8, RZ, 0x3 ;  /* 0x0000000802027211 */ /* 0x000fe200078f18ff */
[----:B------:R-:W-:Y:S01]  /*0d80*/  IMAD.SHL.U32 R232, R236, 0x8, RZ ;  /* 0x00000008ece87824 */ /* 0x000fe200078e00ff */
[----:B------:R-:W-:-:S02]  /*0d90*/  LEA.HI R9, R9, R17, RZ, 0x6 ;  /* 0x0000001109097211 */ /* 0x000fc400078f30ff */
[----:B------:R-:W-:Y:S02]  /*0da0*/  SHF.R.S32.HI R5, RZ, 0x1f, R0 ;  /* 0x0000001fff057819 */ /* 0x000fe40000011400 */
[----:B------:R-:W-:Y:S01]  /*0db0*/  LOP3.LUT R4, R2, 0xfffffff8, RZ, 0xc0, !PT ;  /* 0xfffffff802047812 */ /* 0x000fe200078ec0ff */
[----:B------:R-:W-:Y:S01]  /*0dc0*/  IMAD.SHL.U32 R9, R9, 0x8, RZ ;  /* 0x0000000809097824 */ /* 0x000fe200078e00ff */
[----:B------:R-:W-:Y:S02]  /*0dd0*/  LEA.HI R10, R5, R0, RZ, 0x3 ;  /* 0x00000000050a7211 */ /* 0x000fe400078f18ff */
[----:B------:R-:W-:Y:S01]  /*0de0*/  LOP3.LUT R2, R3, 0x1c0, RZ, 0xc0, !PT ;  /* 0x000001c003027812 */ /* 0x000fe200078ec0ff */
[----:B------:R-:W-:Y:S01]  /*0df0*/  IMAD.IADD R8, R8, 0x1, -R4 ;  /* 0x0000000108087824 */ /* 0x000fe200078e0a04 */
[----:B------:R-:W-:Y:S02]  /*0e00*/  LOP3.LUT R3, R10, 0xfffffff8, RZ, 0xc0, !PT ;  /* 0xfffffff80a037812 */ /* 0x000fe400078ec0ff */
[----:B------:R-:W-:-:S02]  /*0e10*/  SHF.R.U32.HI R4, RZ, 0x3, R2 ;  /* 0x00000003ff047819 */ /* 0x000fc40000011602 */
[----:B------:R-:W-:Y:S01]  /*0e20*/  LOP3.LUT R2, R2, 0x38, R232, 0xf8, !PT ;  /* 0x0000003802027812 */ /* 0x000fe200078ef8e8 */
[----:B------:R-:W-:Y:S01]  /*0e30*/  IMAD.IADD R5, R0, 0x1, -R3 ;  /* 0x0000000100057824 */ /* 0x000fe200078e0a03 */
[----:B------:R-:W-:Y:S02]  /*0e40*/  LOP3.LUT R0, R7, 0xffffffe0, RZ, 0xc0, !PT ;  /* 0xffffffe007007812 */ /* 0x000fe400078ec0ff */
[----:B------:R-:W-:Y:S02]  /*0e50*/  LOP3.LUT R11, R2, R4, RZ, 0x3c, !PT ;  /* 0x00000004020b7212 */ /* 0x000fe400078e3cff */
[--C-:B------:R-:W-:Y:S01]  /*0e60*/  SHF.R.S32.HI R4, RZ, 0x5, R7.reuse ;  /* 0x00000005ff047819 */ /* 0x100fe20000011407 */
[----:B------:R-:W-:Y:S01]  /*0e70*/  IMAD.IADD R16, R17, 0x1, -R0 ;  /* 0x0000000111107824 */ /* 0x000fe200078e0a00 */
[----:B------:R-:W-:Y:S01]  /*0e80*/  SHF.R.S32.HI R2, RZ, 0x1f, R7 ;  /* 0x0000001fff027819 */ /* 0x000fe20000011407 */
[----:B------:R-:W-:Y:S01]  /*0e90*/  IMAD.SHL.U32 R0, R236, 0x40, RZ ;  /* 0x00000040ec007824 */ /* 0x000fe200078e00ff */
[----:B------:R-:W-:-:S02]  /*0ea0*/  LOP3.LUT R6, R8, 0x1, RZ, 0xc0, !PT ;  /* 0x0000000108067812 */ /* 0x000fc400078ec0ff */
[----:B------:R-:W-:Y:S02]  /*0eb0*/  LEA.HI R2, R2, R4, RZ, 0x3 ;  /* 0x0000000402027211 */ /* 0x000fe400078f18ff */
[----:B------:R-:W-:Y:S02]  /*0ec0*/  SHF.R.S32.HI R12, RZ, 0x1f, R16 ;  /* 0x0000001fff0c7819 */ /* 0x000fe40000011410 */
[----:B------:R-:W-:Y:S02]  /*0ed0*/  LOP3.LUT R0, R0, 0x1c0, RZ, 0xc0, !PT ;  /* 0x000001c000007812 */ /* 0x000fe400078ec0ff */
[----:B------:R-:W-:Y:S02]  /*0ee0*/  LOP3.LUT R2, R2, 0xffffff8, RZ, 0xc0, !PT ;  /* 0x0ffffff802027812 */ /* 0x000fe400078ec0ff */
[----:B------:R-:W-:Y:S02]  /*0ef0*/  ISETP.NE.U32.AND P0, PT, R6, 0x1, PT ;  /* 0x000000010600780c */ /* 0x000fe40003f05070 */
[----:B------:R-:W-:Y:S01]  /*0f00*/  LEA.HI R12, R12, R16, RZ, 0x2 ;  /* 0x000000100c0c7211 */ /* 0x000fe200078f10ff */
[----:B------:R-:W-:Y:S01]  /*0f10*/  IMAD.IADD R3, R4, 0x1, -R2 ;  /* 0x0000000104037824 */ /* 0x000fe200078e0a02 */
[----:B------:R-:W-:-:S02]  /*0f20*/  LOP3.LUT R7, R0, 0x8, R15, 0xf8, !PT ;  /* 0x0000000800077812 */ /* 0x000fc400078ef80f */
[----:B------:R-:W-:Y:S02]  /*0f30*/  SHF.R.U32.HI R6, RZ, 0x3, R0 ;  /* 0x00000003ff067819 */ /* 0x000fe40000011600 */
[----:B------:R-:W-:Y:S02]  /*0f40*/  LOP3.LUT R0, R13, 0xfffffffc, RZ, 0xc0, !PT ;  /* 0xfffffffc0d007812 */ /* 0x000fe400078ec0ff */
[----:B------:R-:W-:Y:S02]  /*0f50*/  SHF.R.S32.HI R2, RZ, 0x2, R12 ;  /* 0x00000002ff027819 */ /* 0x000fe4000001140c */
[----:B------:R-:W-:Y:S01]  /*0f60*/  LOP3.LUT R13, R7, R6, RZ, 0x3c, !PT ;  /* 0x00000006070d7212 */ /* 0x000fe200078e3cff */
[----:B------:R-:W-:Y:S01]  /*0f70*/  IMAD.IADD R0, R17, 0x1, -R0 ;  /* 0x0000000111007824 */ /* 0x000fe200078e0a00 */
[----:B------:R-:W-:Y:S01]  /*0f80*/  LOP3.LUT P4, RZ, R5, 0x2, RZ, 0xc0, !PT ;  /* 0x0000000205ff7812 */ /* 0x000fe2000788c0ff */
[----:B------:R-:W-:Y:S01]  /*0f90*/  IMAD R15, R3, 0x10, R2 ;  /* 0x00000010030f7824 */ /* 0x000fe200078e0202 */
[C---:B------:R-:W-:Y:S01]  /*0fa0*/  LOP3.LUT P3, RZ, R5.reuse, 0x4, RZ, 0xc0, !PT ;  /* 0x0000000405ff7812 */ /* 0x040fe2000786c0ff */
[----:B------:R-:W-:Y:S01]  /*0fb0*/  IMAD.SHL.U32 R2, R5, 0x40, RZ ;  /* 0x0000004005027824 */ /* 0x000fe200078e00ff */
[----:B------:R-:W-:Y:S01]  /*0fc0*/  LEA.HI R3, R0, R0, RZ, 0x1 ;  /* 0x0000000000037211 */ /* 0x000fe200078f08ff */
[----:B------:R-:W-:Y:S01]  /*0fd0*/  IMAD.SHL.U32 R7, R4, 0x400, RZ ;  /* 0x0000040004077824 */ /* 0x000fe200078e00ff */
[C---:B------:R-:W-:Y:S01]  /*0fe0*/  R2P PR, R8.reuse, 0x6 ;  /* 0x0000000608007804 */ /* 0x040fe20000000000 */
[----:B------:R-:W-:Y:S01]  /*0ff0*/  IMAD.SHL.U32 R4, R8, 0x40, RZ ;  /* 0x0000004008047824 */ /* 0x000fe200078e00ff */
[----:B------:R-:W-:Y:S01]  /*1000*/  LOP3.LUT R2, R2, 0x1c0, RZ, 0xc0, !PT ;  /* 0x000001c002027812 */ /* 0x000fe200078ec0ff */
[----:B------:R-:W-:Y:S01]  /*1010*/  IMAD.SHL.U32 R6, R14, 0x8, RZ ;  /* 0x000000080e067824 */ /* 0x000fe200078e00ff */
[----:B------:R-:W-:Y:S01]  /*1020*/  LOP3.LUT R3, R3, 0x1ffffffe, RZ, 0xc0, !PT ;  /* 0x1ffffffe03037812 */ /* 0x000fe200078ec0ff */
[----:B------:R-:W-:Y:S01]  /*1030*/  IMAD.SHL.U32 R8, R10, 0x40, RZ ;  /* 0x000000400a087824 */ /* 0x000fe200078e00ff */
[----:B------:R-:W-:Y:S01]  /*1040*/  LOP3.LUT R4, R4, 0x1c0, RZ, 0xc0, !PT ;  /* 0x000001c004047812 */ /* 0x000fe200078ec0ff */
[----:B------:R-:W-:Y:S01]  /*1050*/  IMAD R5, R0, 0x2, R7 ;  /* 0x0000000200057824 */ /* 0x000fe200078e0207 */
[----:B------:R-:W-:Y:S01]  /*1060*/  LOP3.LUT R6, R2, 0x8, R6, 0xf8, !PT ;  /* 0x0000000802067812 */ /* 0x000fe200078ef806 */
[----:B------:R1:W-:Y:S01]  /*1070*/  STL [R1+0x148], R15 ;  /* 0x0001480f01007387 */ /* 0x0003e20000100800 */
[----:B------:R-:W-:Y:S01]  /*1080*/  LOP3.LUT R11, R11, 0x7ffffe00, R9, 0xf8, !PT ;  /* 0x7ffffe000b0b7812 */ /* 0x000fe200078ef809 */
[----:B------:R-:W-:Y:S01]  /*1090*/  IMAD.IADD R9, R0, 0x1, -R3 ;  /* 0x0000000100097824 */ /* 0x000fe200078e0a03 */
[----:B------:R-:W-:Y:S01]  /*10a0*/  SHF.R.U32.HI R2, RZ, 0x3, R2 ;  /* 0x00000003ff027819 */ /* 0x000fe20000011602 */
[----:B------:R-:W-:Y:S01]  /*10b0*/  IMAD R0, R14, 0x200, R13 ;  /* 0x000002000e007824 */ /* 0x000fe200078e020d */
[----:B------:R-:W-:Y:S01]  /*10c0*/  LEA.HI R3, R4, R4, RZ, 0x1d ;  /* 0x0000000404037211 */ /* 0x000fe200078fe8ff */
[----:B------:R-:W-:Y:S01]  /*10d0*/  IMAD R9, R9, 0x8, R15 ;  /* 0x0000000809097824 */ /* 0x000fe200078e020f */
[----:B------:R-:W-:Y:S01]  /*10e0*/  LOP3.LUT R2, R6, R2, RZ, 0x3c, !PT ;  /* 0x0000000206027212 */ /* 0x000fe200078e3cff */
[----:B------:R-:W-:Y:S01]  /*10f0*/  IMAD.MOV.U32 R10, RZ, RZ, 0x40 ;  /* 0x00000040ff0a7424 */ /* 0x000fe200078e00ff */
[----:B------:R-:W-:Y:S01]  /*1100*/  LOP3.LUT R4, R8, 0xfffffe00, RZ, 0xc0, !PT ;  /* 0xfffffe0008047812 */ /* 0x000fe200078ec0ff */
[----:B------:R-:W-:Y:S01]  /*1110*/  IMAD.IADD R8, R5, 0x1, R3 ;  /* 0x0000000105087824 */ /* 0x000fe200078e0203 */
[----:B------:R2:W-:Y:S01]  /*1120*/  STL [R1+0x14c], R9 ;  /* 0x00014c0901007387 */ /* 0x0005e20000100800 */
[----:B------:R-:W-:Y:S01]  /*1130*/  IADD3 R238, R232, 0x40, RZ ;  /* 0x00000040e8ee7810 */ /* 0x000fe20007ffe0ff */
[----:B------:R-:W-:Y:S01]  /*1140*/  IMAD.SHL.U32 R229, R11, 0x2, RZ ;  /* 0x000000020be57824 */ /* 0x000fe200078e00ff */
[CC--:B------:R-:W-:Y:S01]  /*1150*/  IADD3 R3, R2.reuse, R4.reuse, R7 ;  /* 0x0000000402037210 */ /* 0x0c0fe20007ffe007 */
[----:B------:R-:W-:Y:S01]  /*1160*/  IMAD.MOV.U32 R7, RZ, RZ, 0x20 ;  /* 0x00000020ff077424 */ /* 0x000fe200078e00ff */
[----:B------:R-:W-:-:S02]  /*1170*/  LOP3.LUT R4, R2, R4, RZ, 0xfc, !PT ;  /* 0x0000000402047212 */ /* 0x000fc400078efcff */
[----:B------:R-:W-:Y:S02]  /*1180*/  LOP3.LUT R2, R12, 0x7ffffffc, RZ, 0xc0, !PT ;  /* 0x7ffffffc0c027812 */ /* 0x000fe400078ec0ff */
[----:B------:R-:W-:Y:S02]  /*1190*/  IADD3 R239, R232, 0xc0, RZ ;  /* 0x000000c0e8ef7810 */ /* 0x000fe40007ffe0ff */
[----:B------:R-:W-:Y:S01]  /*11a0*/  SHF.R.S32.HI R12, RZ, 0x1f, R238 ;  /* 0x0000001fff0c7819 */ /* 0x000fe200000114ee */
[----:B------:R-:W-:Y:S01]  /*11b0*/  IMAD.IADD R2, R16, 0x1, -R2 ;  /* 0x0000000110027824 */ /* 0x000fe200078e0a02 */
[----:B------:R-:W-:Y:S02]  /*11c0*/  IADD3 R237, R232, 0x80, RZ ;  /* 0x00000080e8ed7810 */ /* 0x000fe40007ffe0ff */
[----:B------:R-:W-:Y:S01]  /*11d0*/  SHF.R.S32.HI R5, RZ, 0x1f, R232 ;  /* 0x0000001fff057819 */ /* 0x000fe200000114e8 */
[----:B------:R-:W-:Y:S01]  /*11e0*/  IMAD.SHL.U32 R41, R2, 0x2, RZ ;  /* 0x0000000202297824 */ /* 0x000fe200078e00ff */
[----:B------:R-:W-:-:S02]  /*11f0*/  SHF.R.S32.HI R6, RZ, 0x1f, R239 ;  /* 0x0000001fff067819 */ /* 0x000fc400000114ef */
[----:B------:R-:W-:Y:S02]  /*1200*/  LEA R135, R0, 0x8100, 0x1 ;  /* 0x0000810000877811 */ /* 0x000fe400078e08ff */
        /* <DEDUP_REMOVED lines=19> */
[----:B------:R3:W-:Y:S01]  /*1340*/  STL [R1+0xb8], R35 ;  /* 0x0000b82301007387 */ /* 0x0007e20000100800 */
        /* <DEDUP_REMOVED lines=18> */
[C---:B-1----:R-:W-:Y:S02]  /*1470*/  IADD3 R15, R41.reuse, 0xd0, RZ ;  /* 0x000000d0290f7810 */ /* 0x042fe40007ffe0ff */
[C---:B------:R-:W-:Y:S01]  /*1480*/  IADD3 R14, R41.reuse, 0xd8, RZ ;  /* 0x000000d8290e7810 */ /* 0x040fe20007ffe0ff */
[----:B------:R-:W-:Y:S01]  /*1490*/  STL [R1+0x9c], R28 ;  /* 0x00009c1c01007387 */ /* 0x000fe20000100800 */
[C---:B------:R-:W-:Y:S02]  /*14a0*/  IADD3 R13, R41.reuse, 0xe0, RZ ;  /* 0x000000e0290d7810 */ /* 0x040fe40007ffe0ff */
[C---:B------:R-:W-:Y:S01]  /*14b0*/  IADD3 R12, R41.reuse, 0xe8, RZ ;  /* 0x000000e8290c7810 */ /* 0x040fe20007ffe0ff */
[----:B------:R-:W-:Y:S01]  /*14c0*/  STL [R1+0x98], R27 ;  /* 0x0000981b01007387 */ /* 0x000fe20000100800 */
[----:B------:R-:W-:-:S02]  /*14d0*/  IADD3 R11, R41, 0xf0, RZ ;  /* 0x000000f0290b7810 */ /* 0x000fc40007ffe0ff */
[----:B--2---:R-:W-:Y:S01]  /*14e0*/  LEA R9, R8, 0x80, 0x1 ;  /* 0x0000008008097811 */ /* 0x004fe200078e08ff */
[----:B------:R1:W-:Y:S01]  /*14f0*/  STL [R1+0x94], R26 ;  /* 0x0000941a01007387 */ /* 0x0003e20000100800 */
[----:B------:R-:W-:Y:S02]  /*1500*/  SHF.R.S32.HI R8, RZ, 0x1f, R40 ;  /* 0x0000001fff087819 */ /* 0x000fe40000011428 */
[----:B------:R-:W-:Y:S01]  /*1510*/  SHF.R.S32.HI R5, RZ, 0x1f, R237 ;  /* 0x0000001fff057819 */ /* 0x000fe200000114ed */
[----:B------:R-:W-:Y:S01]  /*1520*/  STL [R1+0x90], R25 ;  /* 0x0000901901007387 */ /* 0x000fe20000100800 */
[C---:B------:R-:W-:Y:S02]  /*1530*/  SEL R6, R10.reuse, 0xffffffc0, !P2 ;  /* 0xffffffc00a067807 */ /* 0x040fe40005000000 */
[----:B------:R-:W-:Y:S01]  /*1540*/  SEL R0, R10, 0xffffffc0, !P3 ;  /* 0xffffffc00a007807 */ /* 0x000fe20005800000 */
[----:B------:R-:W-:Y:S01]  /*1550*/  STL [R1+0x8c], R24 ;  /* 0x00008c1801007387 */ /* 0x000fe20000100800 */
[----:B------:R-:W-:-:S02]  /*1560*/  SEL R5, R7, 0xffffffe0, !P1 ;  /* 0xffffffe007057807 */ /* 0x000fc40004800000 */
[----:B------:R-:W-:Y:S01]  /*1570*/  SEL R2, R7, 0xffffffe0, !P4 ;  /* 0xffffffe007027807 */ /* 0x000fe20006000000 */
[----:B------:R2:W-:Y:S01]  /*1580*/  STL [R1+0x88], R23 ;  /* 0x0000881701007387 */ /* 0x0005e20000100800 */
[----:B------:R-:W-:Y:S02]  /*1590*/  IADD3 R10, R41, 0xf8, RZ ;  /* 0x000000f8290a7810 */ /* 0x000fe40007ffe0ff */
[----:B------:R-:W-:Y:S01]  /*15a0*/  SHF.R.S32.HI R7, RZ, 0x1f, R39 ;  /* 0x0000001fff077819 */ /* 0x000fe20000011427 */
[----:B------:R-:W-:Y:S01]  /*15b0*/  STL [R1+0x84], R22 ;  /* 0x0000841601007387 */ /* 0x000fe20000100800 */
[----:B---3--:R-:W-:Y:S02]  /*15c0*/  SHF.R.S32.HI R35, RZ, 0x1f, R35 ;  /* 0x0000001fff237819 */ /* 0x008fe40000011423 */
[----:B----4-:R-:W-:Y:S01]  /*15d0*/  SHF.R.S32.HI R32, RZ, 0x1f, R32 ;  /* 0x0000001fff207819 */ /* 0x010fe20000011420 */
[----:B------:R-:W-:Y:S01]  /*15e0*/  STL [R1+0x80], R21 ;  /* 0x0000801501007387 */ /* 0x000fe20000100800 */
[----:B-----5:R-:W-:-:S02]  /*15f0*/  SHF.R.S32.HI R29, RZ, 0x1f, R29 ;  /* 0x0000001fff1d7819 */ /* 0x020fc4000001141d */
[----:B------:R-:W-:Y:S01]  /*1600*/  LEA R221, R3, 0x10100, 0x1 ;  /* 0x0001010003dd7811 */ /* 0x000fe200078e08ff */
[----:B------:R3:W-:Y:S01]  /*1610*/  STL [R1+0x7c], R20 ;  /* 0x00007c1401007387 */ /* 0x0007e20000100800 */
[----:B-1----:R-:W-:Y:S02]  /*1620*/  SHF.R.S32.HI R26, RZ, 0x1f, R26 ;  /* 0x0000001fff1a7819 */ /* 0x002fe4000001141a */
[----:B------:R-:W-:Y:S01]  /*1630*/  LEA R217, R4, 0x100, 0x1 ;  /* 0x0000010004d97811 */ /* 0x000fe200078e08ff */
[----:B------:R-:W-:Y:S01]  /*1640*/  STL [R1+0x78], R19 ;  /* 0x0000781301007387 */ /* 0x000fe20000100800 */
[C---:B------:R-:W-:Y:S02]  /*1650*/  IMAD.IADD R222, R221.reuse, 0x1, R2 ;  /* 0x00000001ddde7824 */ /* 0x040fe400078e0202 */
[----:B------:R-:W-:Y:S01]  /*1660*/  IMAD.IADD R224, R221, 0x1, R0 ;  /* 0x00000001dde07824 */ /* 0x000fe200078e0200 */
[----:B------:R-:W-:Y:S01]  /*1670*/  STL [R1+0x74], R18 ;  /* 0x0000741201007387 */ /* 0x000fe20000100800 */
[----:B------:R-:W-:-:S02]  /*1680*/  IMAD.IADD R218, R2, 0x1, R217 ;  /* 0x0000000102da7824 */ /* 0x000fc400078e02d9 */
[----:B------:R-:W-:Y:S01]  /*1690*/  IMAD.IADD R220, R0, 0x1, R217 ;  /* 0x0000000100dc7824 */ /* 0x000fe200078e02d9 */
[----:B------:R1:W-:Y:S01]  /*16a0*/  STL [R1+0x70], R17 ;  /* 0x0000701101007387 */ /* 0x0003e20000100800 */
[----:B--2---:R-:W-:Y:S01]  /*16b0*/  SHF.R.S32.HI R23, RZ, 0x1f, R23 ;  /* 0x0000001fff177819 */ /* 0x004fe20000011417 */
[----:B------:R-:W-:Y:S02]  /*16c0*/  IMAD.IADD R223, R222, 0x1, R0 ;  /* 0x00000001dedf7824 */ /* 0x000fe400078e0200 */
[----:B------:R-:W-:Y:S01]  /*16d0*/  STL [R1+0x6c], R16 ;  /* 0x00006c1001007387 */ /* 0x000fe20000100800 */
[----:B------:R-:W-:-:S03]  /*16e0*/  IMAD.IADD R219, R0, 0x1, R218 ;  /* 0x0000000100db7824 */ /* 0x000fc600078e02da */
[----:B------:R-:W-:Y:S04]  /*16f0*/  STL [R1+0x68], R15 ;  /* 0x0000680f01007387 */ /* 0x000fe80000100800 */
[----:B------:R2:W-:Y:S01]  /*1700*/  STL [R1+0x64], R14 ;  /* 0x0000640e01007387 */ /* 0x0005e20000100800 */
[----:B---3--:R-:W-:-:S03]  /*1710*/  SHF.R.S32.HI R20, RZ, 0x1f, R20 ;  /* 0x0000001fff147819 */ /* 0x008fc60000011414 */
[----:B------:R-:W-:Y:S04]  /*1720*/  STL [R1+0x60], R13 ;  /* 0x0000600d01007387 */ /* 0x000fe80000100800 */
[----:B------:R-:W-:Y:S04]  /*1730*/  STL [R1+0x5c], R12 ;  /* 0x00005c0c01007387 */ /* 0x000fe80000100800 */
[----:B------:R3:W-:Y:S01]  /*1740*/  STL [R1+0x58], R11 ;  /* 0x0000580b01007387 */ /* 0x0007e20000100800 */
[----:B-1----:R-:W-:-:S03]  /*1750*/  SHF.R.S32.HI R17, RZ, 0x1f, R17 ;  /* 0x0000001fff117819 */ /* 0x002fc60000011411 */
[----:B------:R1:W-:Y:S04]  /*1760*/  STL [R1+0x140], R8 ;  /* 0x0001400801007387 */ /* 0x0003e80000100800 */
[----:B------:R-:W-:Y:S04]  /*1770*/  STL [R1+0x54], R10 ;  /* 0x0000540a01007387 */ /* 0x000fe80000100800 */
[----:B------:R4:W-:Y:S01]  /*1780*/  STL [R1+0x13c], R7 ;  /* 0x00013c0701007387 */ /* 0x0009e20000100800 */
[----:B--2---:R-:W-:-:S03]  /*1790*/  SHF.R.S32.HI R14, RZ, 0x1f, R14 ;  /* 0x0000001fff0e7819 */ /* 0x004fc6000001140e */
[----:B------:R-:W-:Y:S01]  /*17a0*/  STL [R1+0x1c], R9 ;  /* 0x00001c0901007387 */ /* 0x000fe20000100800 */
[----:B---3--:R-:W-:Y:S02]  /*17b0*/  SHF.R.S32.HI R11, RZ, 0x1f, R11 ;  /* 0x0000001fff0b7819 */ /* 0x008fe4000001140b */
[----:B-1----:R-:W-:-:S05]  /*17c0*/  SHF.R.S32.HI R8, RZ, 0x1f, R38 ;  /* 0x0000001fff087819 */ /* 0x002fca0000011426 */
[----:B------:R1:W-:Y:S01]  /*17d0*/  STL [R1+0x138], R8 ;  /* 0x0001380801007387 */ /* 0x0003e20000100800 */
[----:B----4-:R-:W-:-:S05]  /*17e0*/  SHF.R.S32.HI R7, RZ, 0x1f, R37 ;  /* 0x0000001fff077819 */ /* 0x010fca0000011425 */
        /* <DEDUP_REMOVED lines=43> */
[----:B--2---:R-:W-:-:S03]  /*1aa0*/  IADD3 R7, R9, -0x10, RZ ;  /* 0xfffffff009077810 */ /* 0x004fc60007ffe0ff */
[----:B------:R2:W-:Y:S01]  /*1ab0*/  STL [R1+0xcc], R11 ;  /* 0x0000cc0b01007387 */ /* 0x0005e20000100800 */
[----:B------:R-:W-:-:S05]  /*1ac0*/  @P0 IADD3 R7, R9, 0x10, RZ ;  /* 0x0000001009070810 */ /* 0x000fca0007ffe0ff */
[----:B------:R-:W-:Y:S02]  /*1ad0*/  IMAD.IADD R3, R6, 0x1, R7 ;  /* 0x0000000106037824 */ /* 0x000fe400078e0207 */
[----:B-1----:R-:W-:Y:S02]  /*1ae0*/  IMAD.IADD R8, R9, 0x1, R5 ;  /* 0x0000000109087824 */ /* 0x002fe400078e0205 */
[----:B------:R-:W-:Y:S01]  /*1af0*/  IMAD.IADD R5, R5, 0x1, R7 ;  /* 0x0000000105057824 */ /* 0x000fe200078e0207 */
[----:B--2---:R-:W-:Y:S01]  /*1b00*/  SHF.R.S32.HI R11, RZ, 0x1f, R10 ;  /* 0x0000001fff0b7819 */ /* 0x004fe2000001140a */
[--C-:B------:R-:W-:Y:S02]  /*1b10*/  IMAD.IADD R10, R9, 0x1, R6.reuse ;  /* 0x00000001090a7824 */ /* 0x100fe400078e0206 */
[--C-:B------:R-:W-:Y:S02]  /*1b20*/  IMAD.IADD R2, R5, 0x1, R6.reuse ;  /* 0x0000000105027824 */ /* 0x100fe400078e0206 */
[----:B------:R-:W-:Y:S04]  /*1b30*/  STL [R1+0xc8], R11 ;  /* 0x0000c80b01007387 */ /* 0x000fe80000100800 */
[----:B------:R1:W-:Y:S04]  /*1b40*/  STL [R1+0x2c], R8 ;  /* 0x00002c0801007387 */ /* 0x0003e80000100800 */
[----:B------:R2:W-:Y:S01]  /*1b50*/  STL [R1+0x3c], R10 ;  /* 0x00003c0a01007387 */ /* 0x0005e20000100800 */
[----:B-1----:R-:W-:-:S05]  /*1b60*/  IMAD.IADD R8, R8, 0x1, R6 ;  /* 0x0000000108087824 */ /* 0x002fca00078e0206 */
[----:B------:R2:W-:Y:S04]  /*1b70*/  STL [R1+0x38], R8 ;  /* 0x0000380801007387 */ /* 0x0005e80000100800 */
[----:B------:R2:W-:Y:S04]  /*1b80*/  STL [R1+0x24], R7 ;  /* 0x0000240701007387 */ /* 0x0005e80000100800 */
[----:B------:R2:W-:Y:S04]  /*1b90*/  STL [R1+0x34], R3 ;  /* 0x0000340301007387 */ /* 0x0005e80000100800 */
[----:B------:R2:W-:Y:S04]  /*1ba0*/  STL [R1+0x28], R5 ;  /* 0x0000280501007387 */ /* 0x0005e80000100800 */
[----:B------:R2:W-:Y:S02]  /*1bb0*/  STL [R1+0x30], R2 ;  /* 0x0000300201007387 */ /* 0x0005e40000100800 */
.L_x_1653:
[----:B------:R-:W3:Y:S01]  /*1bc0*/  LDL R0, [R1+0xc] ;  /* 0x00000c0001007983 */ /* 0x000ee20000100800 */
[----:B--2---:R-:W-:Y:S01]  /*1bd0*/  IMAD.MOV.U32 R8, RZ, RZ, 0x4 ;  /* 0x00000004ff087424 */ /* 0x004fe200078e00ff */
[----:B------:R-:W-:-:S02]  /*1be0*/  ISETP.NE.U32.AND P0, PT, RZ, c[0x0][0x370], PT ;  /* 0x0000dc00ff007a0c */ /* 0x000fc40003f05070 */
[----:B------:R-:W-:Y:S02]  /*1bf0*/  ISETP.NE.U32.AND P1, PT, RZ, c[0x0][0x360], PT ;  /* 0x0000d800ff007a0c */ /* 0x000fe40003f25070 */
[----:B------:R-:W-:Y:S01]  /*1c00*/  ISETP.NE.AND.EX P3, PT, RZ, c[0x0][0x374], PT, P0 ;  /* 0x0000dd00ff007a0c */ /* 0x000fe20003f65300 */
[----:B---3--:R-:W-:-:S05]  /*1c10*/  IMAD.WIDE R2, R0, R8, c[0x0][0x588] ;  /* 0x0001620000027625 */ /* 0x008fca00078e0208 */
[----:B------:R-:W2:Y:S01]  /*1c20*/  LDG.E R252, [R2.64] ;  /* 0x0000000602fc7981 */ /* 0x000ea2000c1e1900 */
[----:B------:R-:W-:Y:S01]  /*1c30*/  ISETP.NE.AND.EX P1, PT, RZ, c[0x0][0x364], PT, P1 ;  /* 0x0000d900ff007a0c */ /* 0x000fe20003f25310 */
[----:B------:R-:W-:Y:S01]  /*1c40*/  IMAD.MOV.U32 R242, RZ, RZ, RZ ;  /* 0x000000fffff27224 */ /* 0x000fe200078e00ff */
[----:B------:R-:W-:Y:S01]  /*1c50*/  ISETP.NE.U32.AND P4, PT, RZ, c[0x0][0x348], PT ;  /* 0x0000d200ff007a0c */ /* 0x000fe20003f85070 */
[----:B------:R-:W-:-:S03]  /*1c60*/  IMAD.MOV.U32 R11, RZ, RZ, RZ ;  /* 0x000000ffff0b7224 */ /* 0x000fc600078e00ff */
[----:B------:R-:W-:Y:S02]  /*1c70*/  ISETP.NE.AND.EX P4, PT, RZ, c[0x0][0x34c], PT, P4 ;  /* 0x0000d300ff007a0c */ /* 0x000fe40003f85340 */
[----:B--2---:R-:W-:Y:S01]  /*1c80*/  SHF.R.S32.HI R12, RZ, 0x1f, R252 ;  /* 0x0000001fff0c7819 */ /* 0x004fe200000114fc */
[C---:B------:R-:W-:Y:S01]  /*1c90*/  IMAD.SHL.U32 R18, R252.reuse, 0x4, RZ ;  /* 0x00000004fc127824 */ /* 0x040fe200078e00ff */
[C---:B------:R-:W-:Y:S02]  /*1ca0*/  @P3 LEA R6, P0, R252.reuse, c[0x0][0x370], 0x2 ;  /* 0x0000dc00fc063a11 */ /* 0x040fe400078010ff */
[C-C-:B------:R-:W-:Y:S01]  /*1cb0*/  SHF.L.U64.HI R16, R252.reuse, 0x2, R12.reuse ;  /* 0x00000002fc107819 */ /* 0x140fe2000001020c */
[----:B------:R1:W-:Y:S01]  /*1cc0*/  STL [R1+0x50], R12 ;  /* 0x0000500c01007387 */ /* 0x0003e20000100800 */
[----:B------:R-:W-:Y:S02]  /*1cd0*/  @P3 LEA.HI.X R7, R252, c[0x0][0x374], R12, 0x2, P0 ;  /* 0x0000dd00fc073a11 */ /* 0x000fe400000f140c */
[C---:B------:R-:W-:Y:S01]  /*1ce0*/  @P1 IADD3 R4, P2, R18.reuse, c[0x0][0x360], RZ ;  /* 0x0000d80012041a10 */ /* 0x040fe20007f5e0ff */
[----:B------:R1:W-:Y:S01]  /*1cf0*/  STL [R1+0x14], R18 ;  /* 0x0000141201007387 */ /* 0x0003e20000100800 */
[----:B------:R-:W-:-:S02]  /*1d00*/  IADD3 R2, P0, R18, c[0x0][0x348], RZ ;  /* 0x0000d20012027a10 */ /* 0x000fc40007f1e0ff */
[C---:B------:R-:W-:Y:S01]  /*1d10*/  @P1 IADD3.X R5, R16.reuse, c[0x0][0x364], RZ, P2, !PT ;  /* 0x0000d90010051a10 */ /* 0x040fe200017fe4ff */
[----:B------:R1:W5:Y:S01]  /*1d20*/  @P3 LDG.E R242, [R6.64] ;  /* 0x0000000606f23981 */ /* 0x000362000c1e1900 */
[----:B------:R-:W-:-:S03]  /*1d30*/  IADD3.X R3, R16, c[0x0][0x34c], RZ, P0, !PT ;  /* 0x0000d30010037a10 */ /* 0x000fc600007fe4ff */
[----:B------:R1:W5:Y:S04]  /*1d40*/  @P1 LDG.E R13, [R4.64] ;  /* 0x00000006040d1981 */ /* 0x000368000c1e1900 */
[----:B------:R1:W5:Y:S04]  /*1d50*/  @P4 LDG.E R11, [R2.64] ;  /* 0x00000006020b4981 */ /* 0x000368000c1e1900 */
[----:B------:R1:W-:Y:S01]  /*1d60*/  STL [R1+0x18], R16 ;  /* 0x0000181001007387 */ /* 0x0003e20000100800 */
[----:B------:R-:W-:Y:S01]  /*1d70*/  YIELD ;  /* 0x0000000000007946 */ /* 0x000fe20003800000 */
[----:B------:R-:W-:Y:S05]  /*1d80*/  @P1 BRA `(.L_x_1563) ;  /* 0x0000005000001947 */ /* 0x000fea0003800000 */
[----:B-----5:R-:W-:Y:S01]  /*1d90*/  MOV R13, c[0x0][0x168] ;  /* 0x00005a00000d7a02 */ /* 0x020fe20000000f00 */
[----:B------:R-:W-:Y:S05]  /*1da0*/  @!P4 BRA `(.L_x_1563) ;  /* 0x000000300000c947 */ /* 0x000fea0003800000 */
[----:B------:R2:W3:Y:S04]  /*1db0*/  LDG.E R0, [R2.64] ;  /* 0x0000000602007981 */ /* 0x0004e8000c1e1900 */
[----:B-12---:R-:W3:Y:S02]  /*1dc0*/  LDG.E R2, [R2.64+0x4] ;  /* 0x0000040602027981 */ /* 0x006ee4000c1e1900 */
[----:B---3--:R-:W-:-:S02]  /*1dd0*/  IADD3 R13, -R0, R2, RZ ;  /* 0x00000002000d7210 */ /* 0x008fc40007ffe1ff */
.L_x_1563:
[----:B------:R-:W-:-:S04]  /*1de0*/  ISETP.NE.U32.AND P0, PT, RZ, c[0x0][0x368], PT ;  /* 0x0000da00ff007a0c */ /* 0x000fc80003f05070 */
[----:B------:R-:W-:-:S13]  /*1df0*/  ISETP.NE.AND.EX P0, PT, RZ, c[0x0][0x36c], PT, P0 ;  /* 0x0000db00ff007a0c */ /* 0x000fda0003f05300 */
[----:B------:R-:W-:Y:S05]  /*1e00*/  @!P0 BRA `(.L_x_1564) ;  /* 0x0000004000008947 */ /* 0x000fea0003800000 */
[----:B-1----:R-:W-:-:S04]  /*1e10*/  IADD3 R2, P0, R18, c[0x0][0x368], RZ ;  /* 0x0000da0012027a10 */ /* 0x002fc80007f1e0ff */
[----:B------:R-:W-:-:S05]  /*1e20*/  IADD3.X R3, R16, c[0x0][0x36c], RZ, P0, !PT ;  /* 0x0000db0010037a10 */ /* 0x000fca00007fe4ff */
[----:B------:R1:W5:Y:S01]  /*1e30*/  LDG.E R0, [R2.64] ;  /* 0x0000000602007981 */ /* 0x000362000c1e1900 */
[----:B------:R-:W-:Y:S05]  /*1e40*/  BRA `(.L_x_1565) ;  /* 0x0000008000007947 */ /* 0x000fea0003800000 */
.L_x_1564:
        /* <DEDUP_REMOVED lines=8> */
.L_x_1565:
[----:B------:R-:W2:Y:S01]  /*1ed0*/  LDL R14, [R1+0x8] ;  /* 0x00000800010e7983 */ /* 0x000ea20000100800 */
[----:B-----5:R-:W-:Y:S01]  /*1ee0*/  IMAD.IADD R17, R0, 0x1, -R242 ;  /* 0x0000000100117824 */ /* 0x020fe200078e0af2 */
[----:B------:R-:W-:Y:S04]  /*1ef0*/  BSSY B0, `(.L_x_1566) ;  /* 0x000002e000007945 */ /* 0x000fe80003800000 */
[----:B------:R-:W-:-:S02]  /*1f00*/  ISETP.GE.AND P0, PT, R17, 0x1, PT ;  /* 0x000000011100780c */ /* 0x000fc40003f06270 */
[----:B------:R-:W-:-:S04]  /*1f10*/  IADD3 R0, R17, 0x3f, RZ ;  /* 0x0000003f11007810 */ /* 0x000fc80007ffe0ff */
[----:B-1----:R-:W-:-:S04]  /*1f20*/  SHF.R.S32.HI R2, RZ, 0x1f, R0 ;  /* 0x0000001fff027819 */ /* 0x002fc80000011400 */
[----:B------:R-:W-:Y:S01]  /*1f30*/  LEA.HI R0, R2, R0, RZ, 0x6 ;  /* 0x0000000002007211 */ /* 0x000fe200078f30ff */
[----:B------:R-:W-:-:S03]  /*1f40*/  IMAD.MOV.U32 R2, RZ, RZ, RZ ;  /* 0x000000ffff027224 */ /* 0x000fc600078e00ff */
[----:B------:R-:W-:Y:S02]  /*1f50*/  SHF.R.S32.HI R10, RZ, 0x6, R0 ;  /* 0x00000006ff0a7819 */ /* 0x000fe40000011400 */
        /* <DEDUP_REMOVED lines=39> */
.L_x_1567:
[----:B------:R-:W-:Y:S05]  /*21d0*/  BSYNC B0 ;  /* 0x0000000000007941 */ /* 0x000fea0003800000 */
.L_x_1566:
[----:B------:R-:W-:Y:S01]  /*21e0*/  IMAD R240, R15, R2, RZ ;  /* 0x000000020ff07224 */ /* 0x000fe200078e02ff */
[----:B------:R-:W-:Y:S01]  /*21f0*/  PRMT R0, RZ, 0x7610, R0 ;  /* 0x00007610ff007816 */ /* 0x000fe20000000000 */
[----:B-1----:R-:W-:Y:S01]  /*2200*/  IMAD.MOV.U32 R15, RZ, RZ, RZ ;  /* 0x000000ffff0f7224 */ /* 0x002fe200078e00ff */
[----:B------:R-:W-:Y:S01]  /*2210*/  MOV R20, RZ ;  /* 0x000000ff00147202 */ /* 0x000fe20000000f00 */
[----:B------:R-:W-:Y:S01]  /*2220*/  IMAD.IADD R2, R240, 0x1, R2 ;  /* 0x00000001f0027824 */ /* 0x000fe200078e0202 */
[----:B------:R-:W-:Y:S01]  /*2230*/  CS2R R74, SRZ ;  /* 0x00000000004a7805 */ /* 0x000fe2000001ff00 */
        /* <DEDUP_REMOVED lines=66> */
[----:B------:R-:W2:Y:S01]  /*2660*/  LDL R6, [R1+0x4] ;  /* 0x0000040001067983 */ /* 0x000ea20000100800 */
[----:B------:R-:W-:-:S04]  /*2670*/  ISETP.NE.U32.AND P0, PT, RZ, c[0x0][0x340], PT ;  /* 0x0000d000ff007a0c */ /* 0x000fc80003f05070 */
[----:B------:R-:W-:-:S13]  /*2680*/  ISETP.NE.AND.EX P1, PT, RZ, c[0x0][0x344], PT, P0 ;  /* 0x0000d100ff007a0c */ /* 0x000fda0003f25300 */
[----:B------:R-:W-:-:S04]  /*2690*/  @P1 IADD3 R2, P0, R18, c[0x0][0x340], RZ ;  /* 0x0000d00012021a10 */ /* 0x000fc80007f1e0ff */
[----:B------:R-:W-:-:S05]  /*26a0*/  @P1 IADD3.X R3, R16, c[0x0][0x344], RZ, P0, !PT ;  /* 0x0000d10010031a10 */ /* 0x000fca00007fe4ff */
[----:B------:R1:W5:Y:S01]  /*26b0*/  @P1 LDG.E R15, [R2.64] ;  /* 0x00000006020f1981 */ /* 0x000362000c1e1900 */
[----:B------:R-:W-:Y:S01]  /*26c0*/  SHF.R.S32.HI R0, RZ, 0x1f, R11 ;  /* 0x0000001fff007819 */ /* 0x000fe2000001140b */
[----:B------:R-:W-:Y:S01]  /*26d0*/  IMAD.MOV.U32 R4, RZ, RZ, c[0x0][0x2c4] ;  /* 0x0000b100ff047624 */ /* 0x000fe200078e00ff */
[----:B------:R-:W-:Y:S01]  /*26e0*/  LOP3.LUT R16, R14, 0xffff, RZ, 0xc0, !PT ;  /* 0x0000ffff0e107812 */ /* 0x000fe200078ec0ff */
[----:B------:R-:W-:Y:S01]  /*26f0*/  IMAD R5, R236, 0x20, R241 ;  /* 0x00000020ec057824 */ /* 0x000fe200078e02f1 */
[----:B------:R-:W-:Y:S01]  /*2700*/  ISETP.GE.AND P6, PT, R238, c[0x0][0x198], PT ;  /* 0x00006600ee007a0c */ /* 0x000fe20003fc6270 */
[----:B------:R-:W-:Y:S01]  /*2710*/  IMAD R0, R0, c[0x0][0x178], RZ ;  /* 0x00005e0000007a24 */ /* 0x000fe200078e02ff */
[----:B------:R-:W-:Y:S02]  /*2720*/  ISETP.NE.AND P0, PT, R4, 0x1, PT ;  /* 0x000000010400780c */ /* 0x000fe40003f05270 */
[----:B------:R-:W-:Y:S01]  /*2730*/  SEL R4, R252, RZ, !P4 ;  /* 0x000000fffc047207 */ /* 0x000fe20006000000 */
[----:B------:R-:W-:Y:S01]  /*2740*/  IMAD R0, R11, c[0x0][0x17c], R0 ;  /* 0x00005f000b007a24 */ /* 0x000fe200078e0200 */
[----:B------:R-:W-:-:S02]  /*2750*/  ISETP.GE.AND P5, PT, R237, c[0x0][0x198], PT ;  /* 0x00006600ed007a0c */ /* 0x000fc40003fa6270 */
[----:B------:R-:W-:Y:S01]  /*2760*/  IADD3 R104, R206, -0x1, RZ ;  /* 0xffffffffce687810 */ /* 0x000fe20007ffe0ff */
[----:B-1----:R-:W-:-:S05]  /*2770*/  IMAD.WIDE.U32 R2, R11, c[0x0][0x178], RZ ;  /* 0x00005e000b027a25 */ /* 0x002fca00078e00ff */
[----:B------:R-:W-:-:S05]  /*2780*/  IADD3 R3, R3, R0, RZ ;  /* 0x0000000003037210 */ /* 0x000fca0007ffe0ff */
[----:B------:R-:W-:-:S04]  /*2790*/  IMAD.WIDE.U32 R2, R16, c[0x0][0x1b8], R2 ;  /* 0x00006e0010027a25 */ /* 0x000fc800078e0002 */
[----:B------:R-:W-:-:S04]  /*27a0*/  IMAD R3, R16, c[0x0][0x1bc], R3 ;  /* 0x00006f0010037a24 */ /* 0x000fc800078e0203 */
[----:B------:R-:W-:-:S04]  /*27b0*/  IMAD.WIDE.U32 R2, R4, c[0x0][0x1c0], R2 ;  /* 0x0000700004027a25 */ /* 0x000fc800078e0002 */
[----:B--2---:R-:W-:Y:S01]  /*27c0*/  IMAD R5, R6, 0x80, R5 ;  /* 0x0000008006057824 */ /* 0x004fe200078e0205 */
[----:B------:R-:W-:Y:S02]  /*27d0*/  SEL R6, R12, RZ, !P4 ;  /* 0x000000ff0c067207 */ /* 0x000fe40006000000 */
[----:B------:R-:W-:Y:S01]  /*27e0*/  ISETP.GE.AND P4, PT, R239, c[0x0][0x198], PT ;  /* 0x00006600ef007a0c */ /* 0x000fe20003f86270 */
[----:B------:R-:W-:Y:S01]  /*27f0*/  @P0 IMAD.HI.U32 R7, R5, c[0x0][0x2c8], RZ ;  /* 0x0000b20005070a27 */ /* 0x000fe200078e00ff */
[----:B------:R-:W-:-:S03]  /*2800*/  MOV R0, R5 ;  /* 0x0000000500007202 */ /* 0x000fc60000000f00 */
[----:B------:R-:W-:Y:S01]  /*2810*/  IMAD R6, R6, c[0x0][0x1c0], RZ ;  /* 0x0000700006067a24 */ /* 0x000fe200078e02ff */
[----:B------:R-:W-:Y:S02]  /*2820*/  @P0 SHF.R.U32.HI R0, RZ, c[0x0][0x2cc], R7 ;  /* 0x0000b300ff000a19 */ /* 0x000fe40000011607 */
[----:B------:R-:W-:Y:S01]  /*2830*/  ISETP.GE.AND P0, PT, R232, c[0x0][0x198], PT ;  /* 0x00006600e8007a0c */ /* 0x000fe20003f06270 */
[----:B------:R-:W-:Y:S01]  /*2840*/  IMAD R6, R4, c[0x0][0x1c4], R6 ;  /* 0x0000710004067a24 */ /* 0x000fe200078e0206 */
[--C-:B------:R-:W-:Y:S01]  /*2850*/  SHF.R.S32.HI R7, RZ, 0x1f, R0.reuse ;  /* 0x0000001fff077819 */ /* 0x100fe20000011400 */
[----:B------:R-:W-:-:S03]  /*2860*/  IMAD.MOV R4, RZ, RZ, -R0 ;  /* 0x000000ffff047224 */ /* 0x000fc600078e0a00 */
[----:B------:R-:W-:Y:S01]  /*2870*/  IADD3 R3, R3, R6, RZ ;  /* 0x0000000603037210 */ /* 0x000fe20007ffe0ff */
[----:B------:R-:W-:Y:S02]  /*2880*/  IMAD R4, R4, c[0x0][0x2c4], R5 ;  /* 0x0000b10004047a24 */ /* 0x000fe400078e0205 */
[----:B------:R-:W-:Y:S02]  /*2890*/  IMAD R5, R7, c[0x0][0x1b0], RZ ;  /* 0x00006c0007057a24 */ /* 0x000fe400078e02ff */
[----:B------:R-:W-:-:S04]  /*28a0*/  IMAD.WIDE.U32 R2, R0, c[0x0][0x1b0], R2 ;  /* 0x00006c0000027a25 */ /* 0x000fc800078e0002 */
[----:B------:R-:W-:Y:S01]  /*28b0*/  IMAD R6, R0, c[0x0][0x1b4], R5 ;  /* 0x00006d0000067a24 */ /* 0x000fe200078e0205 */
[----:B------:R-:W-:Y:S01]  /*28c0*/  SHF.R.S32.HI R5, RZ, 0x1f, R4 ;  /* 0x0000001fff057819 */ /* 0x000fe20000011404 */
[----:B------:R-:W-:Y:S02]  /*28d0*/  @!P1 IMAD.MOV.U32 R15, RZ, RZ, R252 ;  /* 0x000000ffff0f9224 */ /* 0x000fe400078e00fc */
[----:B------:R-:W-:Y:S02]  /*28e0*/  IMAD.IADD R3, R3, 0x1, R6 ;  /* 0x0000000103037824 */ /* 0x000fe400078e0206 */
[----:B------:R-:W-:Y:S02]  /*28f0*/  IMAD R0, R5, c[0x0][0x1a8], RZ ;  /* 0x00006a0005007a24 */ /* 0x000fe400078e02ff */
[----:B------:R-:W-:-:S04]  /*2900*/  IMAD.WIDE.U32 R2, R4, c[0x0][0x1a8], R2 ;  /* 0x00006a0004027a25 */ /* 0x000fc800078e0002 */
[----:B------:R-:W-:Y:S01]  /*2910*/  IMAD R0, R4, c[0x0][0x1ac], R0 ;  /* 0x00006b0004007a24 */ /* 0x000fe200078e0200 */
[----:B------:R-:W-:-:S04]  /*2920*/  LEA R14, P0, R2, c[0x0][0x160], 0x1 ;  /* 0x00005800020e7a11 */ /* 0x000fc800078008ff */
[----:B------:R-:W-:-:S04]  /*2930*/  IADD3 R0, R3, R0, RZ ;  /* 0x0000000003007210 */ /* 0x000fc80007ffe0ff */
[----:B------:R-:W-:Y:S01]  /*2940*/  LEA.HI.X R5, R2, c[0x0][0x164], R0, 0x1, P0 ;  /* 0x0000590002057a11 */ /* 0x000fe200000f0c00 */
[----:B------:R-:W-:Y:S05]  /*2950*/  BRA.DIV ~URZ, `(.L_x_1569) ;  /* 0x0000dc427f007947 */ /* 0x000fea000b800000 */
[----:B------:R1:W2:Y:S02]  /*2960*/  SHFL.IDX PT, R4, R5, RZ, 0x181f ;  /* 0x00181fff05047589 */ /* 0x0002a400000e0000 */
.L_x_1658:
[----:B------:R-:W-:Y:S05]  /*2970*/  BRA.DIV ~URZ, `(.L_x_1570) ;  /* 0x0000dc927f007947 */ /* 0x000fea000b800000 */
[----:B------:R3:W4:Y:S02]  /*2980*/  SHFL.IDX PT, R0, R14, RZ, 0x181f ;  /* 0x00181fff0e007589 */ /* 0x00072400000e0000 */
.L_x_1659:
[----:B---3--:R-:W3:Y:S01]  /*2990*/  LDL R2, [R1+0x4] ;  /* 0x0000040001027983 */ /* 0x008ee20000100800 */
[----:B------:R-:W-:Y:S01]  /*29a0*/  IMAD R13, R13, c[0x0][0x2c4], RZ ;  /* 0x0000b1000d0d7a24 */ /* 0x000fe200078e02ff */
[----:B------:R-:W-:Y:S01]  /*29b0*/  BSSY B0, `(.L_x_1571) ;  /* 0x0000018000007945 */ /* 0x000fe20003800000 */
[----:B---3--:R-:W-:-:S04]  /*29c0*/  LEA R12, R2, R241, 0x7 ;  /* 0x000000f1020c7211 */ /* 0x008fc800078e38ff */
[----:B------:R-:W-:-:S13]  /*29d0*/  ISETP.GE.AND P0, PT, R12, R13, PT ;  /* 0x0000000d0c00720c */ /* 0x000fda0003f06270 */
[----:B------:R-:W-:Y:S05]  /*29e0*/  @P0 BRA `(.L_x_1572) ;  /* 0x0000014000000947 */ /* 0x000fea0003800000 */
[C---:B------:R-:W-:Y:S02]  /*29f0*/  ISETP.GE.AND P3, PT, R232.reuse, c[0x0][0x198], PT ;  /* 0x00006600e8007a0c */ /* 0x040fe40003f66270 */
[----:B------:R-:W-:Y:S02]  /*2a00*/  SHF.R.S32.HI R2, RZ, 0x1f, R232 ;  /* 0x0000001fff027819 */ /* 0x000fe400000114e8 */
[-C--:B----4-:R-:W-:Y:S02]  /*2a10*/  LEA R10, P0, R232, R0.reuse, 0x1 ;  /* 0x00000000e80a7211 */ /* 0x090fe400078008ff */
[-C--:B------:R-:W-:Y:S02]  /*2a20*/  LEA R8, P2, R238, R0.reuse, 0x1 ;  /* 0x00000000ee087211 */ /* 0x080fe400078408ff */
[----:B------:R-:W-:Y:S02]  /*2a30*/  SHF.R.S32.HI R20, RZ, 0x1f, R238 ;  /* 0x0000001fff147819 */ /* 0x000fe400000114ee */
[----:B------:R-:W-:-:S02]  /*2a40*/  LEA R6, P1, R237, R0, 0x1 ;  /* 0x00000000ed067211 */ /* 0x000fc400078208ff */
[----:B--2---:R-:W-:Y:S02]  /*2a50*/  LEA.HI.X R11, R232, R4, R2, 0x1, P0 ;  /* 0x00000004e80b7211 */ /* 0x004fe400000f0c02 */
[----:B------:R-:W-:Y:S02]  /*2a60*/  SHF.R.S32.HI R19, RZ, 0x1f, R237 ;  /* 0x0000001fff137819 */ /* 0x000fe400000114ed */
[----:B------:R-:W-:Y:S01]  /*2a70*/  LEA R2, P0, R239, R0, 0x1 ;  /* 0x00000000ef027211 */ /* 0x000fe200078008ff */
[----:B------:R-:W-:Y:S01]  /*2a80*/  @!PT LDS RZ, [RZ] ;  /* 0x00000000fffff984 */ /* 0x000fe20000000800 */
[----:B------:R-:W-:Y:S01]  /*2a90*/  @!PT LDS RZ, [RZ] ;  /* 0x00000000fffff984 */ /* 0x000fe20000000800 */
[----:B------:R-:W-:Y:S01]  /*2aa0*/  @!PT LDS RZ, [RZ] ;  /* 0x00000000fffff984 */ /* 0x000fe20000000800 */
[----:B------:R2:W-:Y:S01]  /*2ab0*/  LDGSTS.E.BYPASS.LTC128B.128 [R229+0x10100], [R10.64], !P3 ;  /* 0x101000000ae57fae */ /* 0x0005e2000d901d46 */
[----:B------:R-:W-:Y:S02]  /*2ac0*/  SHF.R.S32.HI R18, RZ, 0x1f, R239 ;  /* 0x0000001fff127819 */ /* 0x000fe400000114ef */
[-C--:B------:R-:W-:Y:S02]  /*2ad0*/  LEA.HI.X R9, R238, R4.reuse, R20, 0x1, P2 ;  /* 0x00000004ee097211 */ /* 0x080fe400010f0c14 */
[----:B------:R-:W-:-:S02]  /*2ae0*/  LEA.HI.X R7, R237, R4, R19, 0x1, P1 ;  /* 0x00000004ed077211 */ /* 0x000fc400008f0c13 */
[----:B------:R-:W-:Y:S01]  /*2af0*/  LEA.HI.X R3, R239, R4, R18, 0x1, P0 ;  /* 0x00000004ef037211 */ /* 0x000fe200000f0c12 */
[----:B------:R2:W-:Y:S04]  /*2b00*/  LDGSTS.E.BYPASS.LTC128B.128 [R229+0x14100], [R8.64], !P6 ;  /* 0x1410000008e57fae */ /* 0x0005e8000f101d46 */
[----:B------:R2:W-:Y:S04]  /*2b10*/  LDGSTS.E.BYPASS.LTC128B.128 [R229+0x18100], [R6.64], !P5 ;  /* 0x1810000006e57fae */ /* 0x0005e8000e901d46 */
[----:B------:R2:W-:Y:S02]  /*2b20*/  LDGSTS.E.BYPASS.LTC128B.128 [R229+0x1c100], [R2.64], !P4 ;  /* 0x1c10000002e57fae */ /* 0x0005e4000e101d46 */
.L_x_1572:
[----:B------:R-:W-:Y:S05]  /*2b30*/  BSYNC B0 ;  /* 0x0000000000007941 */ /* 0x000fea0003800000 */
.L_x_1571:
[----:B------:R-:W-:Y:S05]  /*2b40*/  BRA.DIV ~URZ, `(.L_x_1573) ;  /* 0x0000db327f007947 */ /* 0x000fea000b800000 */
[----:B--2---:R2:W3:Y:S04]  /*2b50*/  SHFL.IDX PT, R4, R5, 0x1, 0x181f ;  /* 0x00381f0005047f89 */ /* 0x0044e800000e0000 */
[----:B----4-:R2:W4:Y:S02]  /*2b60*/  SHFL.IDX PT, R0, R14, 0x1, 0x181f ;  /* 0x00381f000e007f89 */ /* 0x01052400000e0000 */
.L_x_1660:
[----:B------:R-:W-:Y:S01]  /*2b70*/  IADD3 R2, R12, 0x20, RZ ;  /* 0x000000200c027810 */ /* 0x000fe20007ffe0ff */
[----:B------:R-:W-:Y:S03]  /*2b80*/  BSSY B0, `(.L_x_1574) ;  /* 0x0000017000007945 */ /* 0x000fe60003800000 */
        /* <DEDUP_REMOVED lines=8> */
[----:B---3--:R-:W-:Y:S02]  /*2c10*/  LEA.HI.X R11, R232, R4, R3, 0x1, P0 ;  /* 0x00000004e80b7211 */ /* 0x008fe400000f0c03 */
        /* <DEDUP_REMOVED lines=13> */
.L_x_1575:
[----:B------:R-:W-:Y:S05]  /*2cf0*/  BSYNC B0 ;  /* 0x0000000000007941 */ /* 0x000fea0003800000 */
.L_x_1574:
[----:B------:R-:W-:Y:S05]  /*2d00*/  BRA.DIV ~URZ, `(.L_x_1576) ;  /* 0x0000da427f007947 */ /* 0x000fea000b800000 */
[----:B---3--:R3:W1:Y:S02]  /*2d10*/  SHFL.IDX PT, R4, R5, 0x2, 0x181f ;  /* 0x00581f0005047f89 */ /* 0x00866400000e0000 */
.L_x_1661:
[----:B------:R-:W-:Y:S05]  /*2d20*/  BRA.DIV ~URZ, `(.L_x_1577) ;  /* 0x0000da927f007947 */ /* 0x000fea000b800000 */
[----:B----4-:R4:W2:Y:S02]  /*2d30*/  SHFL.IDX PT, R0, R14, 0x2, 0x181f ;  /* 0x00581f000e007f89 */ /* 0x0108a400000e0000 */
.L_x_1662:
[----:B------:R-:W-:Y:S01]  /*2d40*/  IADD3 R2, R12, 0x40, RZ ;  /* 0x000000400c027810 */ /* 0x000fe20007ffe0ff */
[----:B------:R-:W-:Y:S03]  /*2d50*/  BSSY B0, `(.L_x_1578) ;  /* 0x0000017000007945 */ /* 0x000fe60003800000 */
[----:B------:R-:W-:-:S13]  /*2d60*/  ISETP.GE.AND P0, PT, R2, R13, PT ;  /* 0x0000000d0200720c */ /* 0x000fda0003f06270 */
[----:B------:R-:W-:Y:S05]  /*2d70*/  @P0 BRA `(.L_x_1579) ;  /* 0x0000014000000947 */ /* 0x000fea0003800000 */
[C---:B------:R-:W-:Y:S02]  /*2d80*/  ISETP.GE.AND P3, PT, R232.reuse, c[0x0][0x198], PT ;  /* 0x00006600e8007a0c */ /* 0x040fe40003f66270 */
[----:B------:R-:W-:Y:S02]  /*2d90*/  SHF.R.S32.HI R3, RZ, 0x1f, R232 ;  /* 0x0000001fff037819 */ /* 0x000fe400000114e8 */
[-C--:B--2---:R-:W-:Y:S02]  /*2da0*/  LEA R10, P0, R232, R0.reuse, 0x1 ;  /* 0x00000000e80a7211 */ /* 0x084fe400078008ff */
[-C--:B------:R-:W-:Y:S02]  /*2db0*/  LEA R8, P2, R238, R0.reuse, 0x1 ;  /* 0x00000000ee087211 */ /* 0x080fe400078408ff */
[----:B------:R-:W-:Y:S02]  /*2dc0*/  SHF.R.S32.HI R20, RZ, 0x1f, R238 ;  /* 0x0000001fff147819 */ /* 0x000fe400000114ee */
[----:B------:R-:W-:-:S02]  /*2dd0*/  LEA R6, P1, R237, R0, 0x1 ;  /* 0x00000000ed067211 */ /* 0x000fc400078208ff */
[----:B-1----:R-:W-:Y:S02]  /*2de0*/  LEA.HI.X R11, R232, R4, R3, 0x1, P0 ;  /* 0x00000004e80b7211 */ /* 0x002fe400000f0c03 */
        /* <DEDUP_REMOVED lines=13> */
.L_x_1579:
[----:B------:R-:W-:Y:S05]  /*2ec0*/  BSYNC B0 ;  /* 0x0000000000007941 */ /* 0x000fea0003800000 */
.L_x_1578:
[----:B------:R-:W-:Y:S05]  /*2ed0*/  BRA.DIV ~URZ, `(.L_x_1580) ;  /* 0x0000d9527f007947 */ /* 0x000fea000b800000 */
[----:B-1----:R1:W3:Y:S04]  /*2ee0*/  SHFL.IDX PT, R4, R5, 0x3, 0x181f ;  /* 0x00781f0005047f89 */ /* 0x0022e800000e0000 */
[----:B--2---:R1:W2:Y:S02]  /*2ef0*/  SHFL.IDX PT, R0, R14, 0x3, 0x181f ;  /* 0x00781f000e007f89 */ /* 0x0042a400000e0000 */
.L_x_1663:
[----:B-1-3--:R-:W3:Y:S01]  /*2f00*/  LDL.LU R5, [R1+0x10] ;  /* 0x0000100001057983 */ /* 0x00aee20000300800 */
[----:B------:R-:W-:Y:S01]  /*2f10*/  IADD3 R2, R12, 0x60, RZ ;  /* 0x000000600c027810 */ /* 0x000fe20007ffe0ff */
[----:B-----5:R-:W-:Y:S01]  /*2f20*/  IMAD.WIDE.U32 R246, R15, c[0x0][0x2b0], RZ ;  /* 0x0000ac000ff67a25 */ /* 0x020fe200078e00ff */
[----:B------:R-:W-:-:S02]  /*2f30*/  SHF.R.S32.HI R19, RZ, 0x1f, R238 ;  /* 0x0000001fff137819 */ /* 0x000fc400000114ee */
[----:B------:R-:W-:Y:S01]  /*2f40*/  ISETP.GE.AND P0, PT, R2, R13, PT ;  /* 0x0000000d0200720c */ /* 0x000fe20003f06270 */
[----:B------:R-:W-:Y:S01]  /*2f50*/  IMAD R105, R236, 0x20, R241 ;  /* 0x00000020ec697824 */ /* 0x000fe200078e02f1 */
[----:B------:R-:W-:Y:S02]  /*2f60*/  SHF.R.S32.HI R24, RZ, 0x1f, R232 ;  /* 0x0000001fff187819 */ /* 0x000fe400000114e8 */
[----:B------:R-:W-:Y:S02]  /*2f70*/  SHF.R.S32.HI R18, RZ, 0x1f, R237 ;  /* 0x0000001fff127819 */ /* 0x000fe400000114ed */
[----:B------:R-:W-:-:S07]  /*2f80*/  SHF.R.S32.HI R23, RZ, 0x1f, R239 ;  /* 0x0000001fff177819 */ /* 0x000fce00000114ef */
[-C--:B--2---:R-:W-:Y:S02]  /*2f90*/  @!P0 LEA R8, P3, R238, R0.reuse, 0x1 ;  /* 0x00000000ee088211 */ /* 0x084fe400078608ff */
[----:B------:R-:W-:Y:S02]  /*2fa0*/  @!P0 LEA R10, P1, R232, R0, 0x1 ;  /* 0x00000000e80a8211 */ /* 0x000fe400078208ff */
[-C--:B------:R-:W-:Y:S02]  /*2fb0*/  @!P0 LEA.HI.X R9, R238, R4.reuse, R19, 0x1, P3 ;  /* 0x00000004ee098211 */ /* 0x080fe400018f0c13 */
[C---:B------:R-:W-:Y:S02]  /*2fc0*/  ISETP.GE.AND P3, PT, R232.reuse, c[0x0][0x198], PT ;  /* 0x00006600e8007a0c */ /* 0x040fe40003f66270 */
[----:B------:R-:W-:Y:S02]  /*2fd0*/  @!P0 LEA.HI.X R11, R232, R4, R24, 0x1, P1 ;  /* 0x00000004e80b8211 */ /* 0x000fe400008f0c18 */
[----:B------:R-:W-:-:S02]  /*2fe0*/  @!P0 LEA R6, P2, R237, R0, 0x1 ;  /* 0x00000000ed068211 */ /* 0x000fc400078408ff */
[----:B------:R-:W-:Y:S02]  /*2ff0*/  @!P0 LEA R2, P1, R239, R0, 0x1 ;  /* 0x00000000ef028211 */ /* 0x000fe400078208ff */
[-C--:B------:R-:W-:Y:S02]  /*3000*/  @!P0 LEA.HI.X R7, R237, R4.reuse, R18, 0x1, P2 ;  /* 0x00000004ed078211 */ /* 0x080fe400010f0c12 */
[C---:B------:R-:W-:Y:S02]  /*3010*/  ISETP.GE.AND P2, PT, R239.reuse, c[0x0][0x1d4], PT ;  /* 0x00007500ef007a0c */ /* 0x040fe40003f46270 */
[----:B------:R-:W-:Y:S01]  /*3020*/  SHF.R.S32.HI R0, RZ, 0x1f, R15 ;  /* 0x0000001fff007819 */ /* 0x000fe2000001140f */
[----:B------:R-:W-:Y:S01]  /*3030*/  @!PT LDS RZ, [RZ] ;  /* 0x00000000fffff984 */ /* 0x000fe20000000800 */
[----:B------:R-:W-:Y:S01]  /*3040*/  @!PT LDS RZ, [RZ] ;  /* 0x00000000fffff984 */ /* 0x000fe20000000800 */
[----:B------:R-:W-:Y:S01]  /*3050*/  @!PT LDS RZ, [RZ] ;  /* 0x00000000fffff984 */ /* 0x000fe20000000800 */
[----:B------:R1:W-:Y:S01]  /*3060*/  @!P0 LDGSTS.E.BYPASS.LTC128B.128 [R229+0x13100], [R10.64], !P3 ;  /* 0x131000000ae58fae */ /* 0x0003e2000d901d46 */
[----:B------:R-:W-:Y:S02]  /*3070*/  ISETP.GE.AND P3, PT, R238, c[0x0][0x1d4], PT ;  /* 0x00007500ee007a0c */ /* 0x000fe40003f66270 */
[----:B------:R-:W-:Y:S01]  /*3080*/  @!P0 LEA.HI.X R3, R239, R4, R23, 0x1, P1 ;  /* 0x00000004ef038211 */ /* 0x000fe200008f0c17 */
[----:B------:R1:W-:Y:S01]  /*3090*/  @!P0 LDGSTS.E.BYPASS.LTC128B.128 [R229+0x17100], [R8.64], !P6 ;  /* 0x1710000008e58fae */ /* 0x0003e2000f101d46 */
[----:B------:R-:W-:Y:S01]  /*30a0*/  ISETP.GE.AND P6, PT, R232, c[0x0][0x1d4], PT ;  /* 0x00007500e8007a0c */ /* 0x000fe20003fc6270 */
[----:B------:R-:W-:-:S02]  /*30b0*/  IMAD R0, R0, c[0x0][0x2b0], RZ ;  /* 0x0000ac0000007a24 */ /* 0x000fc400078e02ff */
[----:B------:R1:W-:Y:S01]  /*30c0*/  @!P0 LDGSTS.E.BYPASS.LTC128B.128 [R229+0x1b100], [R6.64], !P5 ;  /* 0x1b10000006e58fae */ /* 0x0003e2000e901d46 */
[----:B------:R-:W-:Y:S01]  /*30d0*/  ISETP.GE.AND P5, PT, R237, c[0x0][0x1d4], PT ;  /* 0x00007500ed007a0c */ /* 0x000fe20003fa6270 */
[----:B------:R-:W-:Y:S02]  /*30e0*/  IMAD R0, R15, c[0x0][0x2b4], R0 ;  /* 0x0000ad000f007a24 */ /* 0x000fe400078e0200 */
[----:B------:R1:W-:Y:S02]  /*30f0*/  @!P0 LDGSTS.E.BYPASS.LTC128B.128 [R229+0x1f100], [R2.64], !P4 ;  /* 0x1f10000002e58fae */ /* 0x0003e4000e101d46 */
[----:B------:R-:W-:Y:S02]  /*3100*/  IMAD.IADD R250, R247, 0x1, R0 ;  /* 0x00000001f7fa7824 */ /* 0x000fe400078e0200 */
[----:B------:R-:W0:Y:S01]  /*3110*/  LDGDEPBAR ;  /* 0x00000000000079af */ /* 0x000e220000000000 */
[----:B------:R-:W-:Y:S01]  /*3120*/  WARPSYNC 0xffffffff ;  /* 0xffffffff00007948 */ /* 0x000fe20003800000 */
[----:B---3--:R-:W-:-:S04]  /*3130*/  LOP3.LUT R5, R5, 0xfffffffe, RZ, 0xc0, !PT ;  /* 0xfffffffe05057812 */ /* 0x008fc800078ec0ff */
[----:B------:R-:W-:-:S04]  /*3140*/  @P6 LOP3.LUT R5, R5, 0x1, RZ, 0xfc, !PT ;  /* 0x0000000105056812 */ /* 0x000fc800078efcff */
[----:B------:R-:W-:-:S04]  /*3150*/  LOP3.LUT R5, R5, 0xfffffffd, RZ, 0xc0, !PT ;  /* 0xfffffffd05057812 */ /* 0x000fc800078ec0ff */
[----:B------:R-:W-:-:S04]  /*3160*/  @P3 LOP3.LUT R5, R5, 0x2, RZ, 0xfc, !PT ;  /* 0x0000000205053812 */ /* 0x000fc800078efcff */
[----:B------:R-:W-:-:S04]  /*3170*/  LOP3.LUT R5, R5, 0xfffffffb, RZ, 0xc0, !PT ;  /* 0xfffffffb05057812 */ /* 0x000fc800078ec0ff */
[----:B------:R-:W-:-:S05]  /*3180*/  @P2 LOP3.LUT R5, R5, 0x4, RZ, 0xfc, !PT ;  /* 0x0000000405052812 */ /* 0x000fca00078efcff */
[----:B------:R1:W-:Y:S02]  /*3190*/  STL [R1+0x10], R5 ;  /* 0x0000100501007387 */ /* 0x0003e40000100800 */
[----:B------:R-:W-:Y:S01]  /*31a0*/  IMAD.MOV.U32 R111, RZ, RZ, c[0x0][0x2b8] ;  /* 0x0000ae00ff6f7624 */ /* 0x000fe200078e00ff */
[----:B------:R-:W-:Y:S01]  /*31b0*/  BAR.SYNC.DEFER_BLOCKING 0x0 ;  /* 0x0000000000007b1d */ /* 0x000fe20000010000 */
[----:B-1----:R-:W-:Y:S01]  /*31c0*/  IMAD R2, R104, 0x40, R105 ;  /* 0x0000004068027824 */ /* 0x002fe200078e0269 */
[----:B------:R-:W-:Y:S02]  /*31d0*/  MOV R228, RZ ;  /* 0x000000ff00e47202 */ /* 0x000fe40000000f00 */
        /* <DEDUP_REMOVED lines=8> */
[----:B------:R-:W-:Y:S02]  /*3260*/  @!P0 LEA.HI.X.SX32 R5, R0, R250, 0x1, P1 ;  /* 0x000000fa00058211 */ /* 0x000fe400008f0eff */
[----:B------:R-:W-:-:S04]  /*3270*/  @!P0 LEA R4, P1, R3, c[0x0][0x2a0], 0x2 ;  /* 0x0000a80003048a11 */ /* 0x000fc800078210ff */
[----:B------:R-:W-:-:S05]  /*3280*/  @!P0 LEA.HI.X R5, R3, c[0x0][0x2a4], R5, 0x2, P1 ;  /* 0x0000a90003058a11 */ /* 0x000fca00008f1405 */
[----:B------:R1:W2:Y:S01]  /*3290*/  @!P0 LDG.E R228, [R4.64] ;  /* 0x0000000604e48981 */ /* 0x0002a2000c1e1900 */
[----:B------:R-:W-:Y:S01]  /*32a0*/  IMAD.MOV R0, RZ, RZ, -R0 ;  /* 0x000000ffff007224 */ /* 0x000fe200078e0a00 */
[----:B------:R-:W-:Y:S01]  /*32b0*/  SHF.L.U32 R107, R232, 0x1, RZ ;  /* 0x00000001e86b7819 */ /* 0x000fe200000006ff */
[----:B------:R-:W-:Y:S01]  /*32c0*/  IMAD.WIDE.U32 R244, R16, c[0x0][0x1e8], RZ ;  /* 0x00007a0010f47a25 */ /* 0x000fe200078e00ff */
[----:B------:R-:W-:Y:S01]  /*32d0*/  SHF.L.U64.HI R100, R232, 0x1, R24 ;  /* 0x00000001e8647819 */ /* 0x000fe20000010218 */
[----:B------:R-:W-:Y:S01]  /*32e0*/  BSSY B0, `(.L_x_1581) ;  /* 0x00001e6000007945 */ /* 0x000fe20003800000 */
[----:B------:R-:W-:Y:S01]  /*32f0*/  SHF.L.U64.HI R102, R238, 0x1, R19 ;  /* 0x00000001ee667819 */ /* 0x000fe20000010213 */
[----:B------:R-:W-:Y:S01]  /*3300*/  IMAD R231, R0, c[0x0][0x2b8], R2 ;  /* 0x0000ae0000e77a24 */ /* 0x000fe200078e0202 */
[----:B------:R-:W-:Y:S01]  /*3310*/  SHF.L.U64.HI R103, R237, 0x1, R18 ;  /* 0x00000001ed677819 */ /* 0x000fe20000010212 */
[----:B------:R-:W-:Y:S01]  /*3320*/  IMAD R243, R16, c[0x0][0x1ec], R245 ;  /* 0x00007b0010f37a24 */ /* 0x000fe200078e02f5 */
[----:B------:R-:W-:Y:S01]  /*3330*/  SHF.L.U64.HI R101, R239, 0x1, R23 ;  /* 0x00000001ef657819 */ /* 0x000fe20000010217 */
[----:B------:R-:W-:-:S04]  /*3340*/  IMAD.WIDE.U32 R2, R231, c[0x0][0x1e0], RZ ;  /* 0x00007800e7027a25 */ /* 0x000fc800078e00ff */
[----:B------:R-:W-:Y:S02]  /*3350*/  IMAD R106, R104, -0x40, R17 ;  /* 0xffffffc0686a7824 */ /* 0x000fe400078e0211 */
[----:B------:R-:W-:-:S04]  /*3360*/  IMAD.WIDE.U32 R248, R16, c[0x0][0x210], RZ ;  /* 0x0000840010f87a25 */ /* 0x000fc800078e00ff */
[----:B------:R-:W-:Y:S02]  /*3370*/  IMAD.IADD R20, R106, 0x1, -R241 ;  /* 0x000000016a147824 */ /* 0x000fe400078e0af1 */
[----:B------:R-:W-:Y:S01]  /*3380*/  IMAD R251, R16, c[0x0][0x214], R249 ;  /* 0x0000850010fb7a24 */ /* 0x000fe200078e02f9 */
[----:B-1----:R-:W-:Y:S01]  /*3390*/  SHF.R.S32.HI R5, RZ, 0x1f, R231 ;  /* 0x0000001fff057819 */ /* 0x002fe200000114e7 */
[----:B------:R-:W-:Y:S02]  /*33a0*/  IMAD.SHL.U32 R108, R238, 0x2, RZ ;  /* 0x00000002ee6c7824 */ /* 0x000fe400078e00ff */
[----:B------:R-:W-:Y:S02]  /*33b0*/  IMAD.SHL.U32 R110, R237, 0x2, RZ ;  /* 0x00000002ed6e7824 */ /* 0x000fe400078e00ff */
[----:B------:R-:W-:Y:S02]  /*33c0*/  IMAD R0, R5, c[0x0][0x1e0], RZ ;  /* 0x0000780005007a24 */ /* 0x000fe400078e02ff */
[----:B------:R-:W-:-:S02]  /*33d0*/  IMAD.SHL.U32 R109, R239, 0x2, RZ ;  /* 0x00000002ef6d7824 */ /* 0x000fc400078e00ff */
[----:B------:R-:W-:-:S04]  /*33e0*/  IMAD R0, R231, c[0x0][0x1e4], R0 ;  /* 0x00007900e7007a24 */ /* 0x000fc800078e0200 */
[----:B------:R-:W-:Y:S01]  /*33f0*/  IMAD.IADD R3, R3, 0x1, R0 ;  /* 0x0000000103037824 */ /* 0x000fe200078e0200 */
[----:B--2---:R-:W-:-:S03]  /*3400*/  SHF.R.S32.HI R13, RZ, 0x1f, R228 ;  /* 0x0000001fff0d7819 */ /* 0x004fc600000114e4 */
[----:B------:R-:W-:-:S04]  /*3410*/  IMAD.WIDE.U32 R2, R228, c[0x0][0x1f0], R2 ;  /* 0x00007c00e4027a25 */ /* 0x000fc800078e0002 */
[----:B------:R-:W-:-:S04]  /*3420*/  IMAD R0, R13, c[0x0][0x1f0], RZ ;  /* 0x00007c000d007a24 */ /* 0x000fc800078e02ff */
[----:B------:R-:W-:Y:S01]  /*3430*/  IMAD R4, R228, c[0x0][0x1f4], R0 ;  /* 0x00007d00e4047a24 */ /* 0x000fe200078e0200 */
[----:B------:R-:W-:-:S04]  /*3440*/  IADD3 R0, P0, R2, R244, RZ ;  /* 0x000000f402007210 */ /* 0x000fc80007f1e0ff */
[----:B------:R-:W-:Y:S01]  /*3450*/  IADD3.X R2, R243, R3, R4, P0, !PT ;  /* 0x00000003f3027210 */ /* 0x000fe200007fe404 */
[----:B------:R-:W-:Y:S01]  /*3460*/  IMAD R3, R5, c[0x0][0x208], RZ ;  /* 0x0000820005037a24 */ /* 0x000fe200078e02ff */
[----:B------:R-:W-:Y:S01]  /*3470*/  LEA R9, P0, R0, c[0x0][0x1c8], 0x1 ;  /* 0x0000720000097a11 */ /* 0x000fe200078008ff */
[----:B------:R-:W-:-:S03]  /*3480*/  IMAD.WIDE.U32 R4, R231, c[0x0][0x208], RZ ;  /* 0x00008200e7047a25 */ /* 0x000fc600078e00ff */
[----:B----4-:R-:W-:Y:S01]  /*3490*/  LEA.HI.X R14, R0, c[0x0][0x1cc], R2, 0x1, P0 ;  /* 0x00007300000e7a11 */ /* 0x010fe200000f0c02 */
[----:B------:R-:W-:Y:S01]  /*34a0*/  SHFL.IDX PT, R12, R9, 0x1, 0x181f ;  /* 0x00381f00090c7f89 */ /* 0x000fe200000e0000 */
[----:B------:R-:W-:Y:S01]  /*34b0*/  ISETP.GE.AND P0, PT, R20, 0x1, PT ;  /* 0x000000011400780c */ /* 0x000fe20003f06270 */
[----:B------:R-:W-:Y:S02]  /*34c0*/  IMAD R3, R231, c[0x0][0x20c], R3 ;  /* 0x00008300e7037a24 */ /* 0x000fe400078e0203 */
[----:B------:R-:W1:Y:S02]  /*34d0*/  SHFL.IDX PT, R0, R9, RZ, 0x181f ;  /* 0x00181fff09007589 */ /* 0x000e6400000e0000 */
[----:B------:R-:W-:Y:S02]  /*34e0*/  IMAD.IADD R5, R5, 0x1, R3 ;  /* 0x0000000105057824 */ /* 0x000fe400078e0203 */
[----:B------:R-:W2:Y:S04]  /*34f0*/  SHFL.IDX PT, R2, R14, RZ, 0x181f ;  /* 0x00181fff0e027589 */ /* 0x000ea800000e0000 */
[----:B------:R-:W3:Y:S02]  /*3500*/  SHFL.IDX PT, R14, R14, 0x1, 0x181f ;  /* 0x00381f000e0e7f89 */ /* 0x000ee400000e0000 */
[----:B-1----:R-:W-:-:S04]  /*3510*/  @P0 LEA R6, P1, R232, R0, 0x1 ;  /* 0x00000000e8060211 */ /* 0x002fc800078208ff */
[----:B--2---:R-:W-:Y:S02]  /*3520*/  @P0 LEA.HI.X R7, R232, R2, R24, 0x1, P1 ;  /* 0x00000002e8070211 */ /* 0x004fe400008f0c18 */
[----:B------:R-:W-:-:S03]  /*3530*/  @P0 LEA R10, P1, R238, R0, 0x1 ;  /* 0x00000000ee0a0211 */ /* 0x000fc600078208ff */
[----:B------:R1:W-:Y:S01]  /*3540*/  @P0 LDGSTS.E.BYPASS.LTC128B.128 [R229+0x8100], [R6.64], !P6 ;  /* 0x0810000006e50fae */ /* 0x0003e2000f101d46 */
[----:B------:R-:W-:Y:S02]  /*3550*/  @P0 LEA.HI.X R11, R238, R2, R19, 0x1, P1 ;  /* 0x00000002ee0b0211 */ /* 0x000fe400008f0c13 */
[----:B------:R-:W-:-:S03]  /*3560*/  @P0 LEA R8, P1, R237, R0, 0x1 ;  /* 0x00000000ed080211 */ /* 0x000fc600078208ff */
[----:B------:R2:W-:Y:S01]  /*3570*/  @P0 LDGSTS.E.BYPASS.LTC128B.128 [R229+0xa100], [R10.64], !P3 ;  /* 0x0a1000000ae50fae */ /* 0x0005e2000d901d46 */
[----:B------:R-:W-:-:S05]  /*3580*/  @P0 LEA.HI.X R9, R237, R2, R18, 0x1, P1 ;  /* 0x00000002ed090211 */ /* 0x000fca00008f0c12 */
[----:B------:R4:W-:Y:S01]  /*3590*/  @P0 LDGSTS.E.BYPASS.LTC128B.128 [R229+0xc100], [R8.64], !P5 ;  /* 0x0c10000008e50fae */ /* 0x0009e2000e901d46 */
[----:B-1----:R-:W-:Y:S01]  /*35a0*/  @P0 LEA R6, P1, R239, R0, 0x1 ;  /* 0x00000000ef060211 */ /* 0x002fe200078208ff */
[----:B------:R-:W-:-:S03]  /*35b0*/  IMAD R0, R13, c[0x0][0x218], RZ ;  /* 0x000086000d007a24 */ /* 0x000fc600078e02ff */
[----:B------:R-:W-:Y:S01]  /*35c0*/  @P0 LEA.HI.X R7, R239, R2, R23, 0x1, P1 ;  /* 0x00000002ef070211 */ /* 0x000fe200008f0c17 */
[----:B------:R-:W-:Y:S01]  /*35d0*/  IMAD.WIDE.U32 R2, R228, c[0x0][0x218], R4 ;  /* 0x00008600e4027a25 */ /* 0x000fe200078e0004 */
[----:B------:R-:W-:-:S03]  /*35e0*/  ISETP.GE.AND P1, PT, R20, 0x21, PT ;  /* 0x000000211400780c */ /* 0x000fc60003f26270 */
[----:B------:R1:W-:Y:S01]  /*35f0*/  @P0 LDGSTS.E.BYPASS.LTC128B.128 [R229+0xe100], [R6.64], !P2 ;  /* 0x0e10000006e50fae */ /* 0x0003e2000d101d46 */
[----:B------:R-:W-:Y:S01]  /*3600*/  IMAD R4, R228, c[0x0][0x21c], R0 ;  /* 0x00008700e4047a24 */ /* 0x000fe200078e0200 */
[----:B------:R-:W-:-:S04]  /*3610*/  IADD3 R0, P0, R2, R248, RZ ;  /* 0x000000f802007210 */ /* 0x000fc80007f1e0ff */
[----:B------:R-:W-:-:S04]  /*3620*/  IADD3.X R2, R251, R3, R4, P0, !PT ;  /* 0x00000003fb027210 */ /* 0x000fc800007fe404 */
[----:B----4-:R-:W-:-:S04]  /*3630*/  @P1 LEA R8, P0, R232, R12, 0x1 ;  /* 0x0000000ce8081211 */ /* 0x010fc800078008ff */
[----:B---3--:R-:W-:-:S05]  /*3640*/  @P1 LEA.HI.X R9, R232, R14, R24, 0x1, P0 ;  /* 0x0000000ee8091211 */ /* 0x008fca00000f0c18 */
[----:B------:R2:W-:Y:S01]  /*3650*/  @P1 LDGSTS.E.BYPASS.LTC128B.128 [R229+0x9100], [R8.64], !P6 ;  /* 0x0910000008e51fae */ /* 0x0005e2000f101d46 */
[----:B-1----:R-:W-:-:S04]  /*3660*/  @P1 LEA R6, P0, R238, R12, 0x1 ;  /* 0x0000000cee061211 */ /* 0x002fc800078008ff */
[----:B------:R-:W-:Y:S02]  /*3670*/  @P1 LEA.HI.X R7, R238, R14, R19, 0x1, P0 ;  /* 0x0000000eee071211 */ /* 0x000fe400000f0c13 */
[----:B------:R-:W-:-:S03]  /*3680*/  @P1 LEA R4, P0, R237, R12, 0x1 ;  /* 0x0000000ced041211 */ /* 0x000fc600078008ff */
[----:B------:R1:W-:Y:S01]  /*3690*/  @P1 LDGSTS.E.BYPASS.LTC128B.128 [R229+0xb100], [R6.64], !P3 ;  /* 0x0b10000006e51fae */ /* 0x0003e2000d901d46 */
[----:B------:R-:W-:Y:S02]  /*36a0*/  @P1 LEA.HI.X R5, R237, R14, R18, 0x1, P0 ;  /* 0x0000000eed051211 */ /* 0x000fe400000f0c12 */
[----:B------:R-:W-:-:S03]  /*36b0*/  LEA R21, P0, R0, c[0x0][0x1f8], 0x1 ;  /* 0x00007e0000157a11 */ /* 0x000fc600078008ff */
[----:B------:R1:W-:Y:S01]  /*36c0*/  @P1 LDGSTS.E.BYPASS.LTC128B.128 [R229+0xd100], [R4.64], !P5 ;  /* 0x0d10000004e51fae */ /* 0x0003e2000e901d46 */
[----:B------:R-:W-:Y:S01]  /*36d0*/  LEA.HI.X R22, R0, c[0x0][0x1fc], R2, 0x1, P0 ;  /* 0x00007f0000167a11 */ /* 0x000fe200000f0c02 */
[----:B------:R-:W-:Y:S01]  /*36e0*/  IMAD.MOV.U32 R0, RZ, RZ, 0x40 ;  /* 0x00000040ff007424 */ /* 0x000fe200078e00ff */
[C---:B------:R-:W-:Y:S01]  /*36f0*/  @P1 LEA R2, P0, R239.reuse, R12, 0x1 ;  /* 0x0000000cef021211 */ /* 0x040fe200078008ff */
[----:B------:R-:W3:Y:S03]  /*3700*/  SHFL.IDX PT, R13, R21, RZ, 0x181f ;  /* 0x00181fff150d7589 */ /* 0x000ee600000e0000 */
[----:B------:R-:W-:Y:S01]  /*3710*/  @P1 LEA.HI.X R3, R239, R14, R23, 0x1, P0 ;  /* 0x0000000eef031211 */ /* 0x000fe200000f0c17 */
[----:B------:R-:W4:Y:S04]  /*3720*/  SHFL.IDX PT, R12, R22, RZ, 0x181f ;  /* 0x00181fff160c7589 */ /* 0x000f2800000e0000 */
[----:B------:R5:W-:Y:S04]  /*3730*/  @P1 LDGSTS.E.BYPASS.LTC128B.128 [R229+0xf100], [R2.64], !P2 ;  /* 0x0f10000002e51fae */ /* 0x000be8000d101d46 */
[----:B------:R-:W0:Y:S01]  /*3740*/  LDGDEPBAR ;  /* 0x00000000000079af */ /* 0x000e220000000000 */
[----:B------:R-:W-:-:S02]  /*3750*/  R2P PR, R236, 0x6 ;  /* 0x00000006ec007804 */ /* 0x000fc40000000000 */
[----:B------:R-:W-:Y:S02]  /*3760*/  ISETP.GE.AND P4, PT, R232, c[0x0][0x1d4], PT ;  /* 0x00007500e8007a0c */ /* 0x000fe40003f86270 */
[----:B------:R-:W-:Y:S02]  /*3770*/  ISETP.GE.AND P3, PT, R238, c[0x0][0x1d4], PT ;  /* 0x00007500ee007a0c */ /* 0x000fe40003f66270 */
[----:B------:R-:W-:Y:S02]  /*3780*/  SEL R0, R0, 0xffffffc0, !P2 ;  /* 0xffffffc000007807 */ /* 0x000fe40005000000 */
[----:B------:R-:W-:Y:S02]  /*3790*/  ISETP.GE.AND P2, PT, R239, c[0x0][0x1d4], PT ;  /* 0x00007500ef007a0c */ /* 0x000fe40003f46270 */
[----:B------:R-:W-:Y:S02]  /*37a0*/  ISETP.GT.AND P6, PT, R105, 0x3f, PT ;  /* 0x0000003f6900780c */ /* 0x000fe40003fc4270 */
[----:B---3--:R-:W-:-:S05]  /*37b0*/  IADD3 R14, P0, R13, R107, RZ ;  /* 0x0000006b0d0e7210 */ /* 0x008fca0007f1e0ff */
[----:B----4-:R-:W-:Y:S01]  /*37c0*/  IMAD.X R15, R12, 0x1, R100, P0 ;  /* 0x000000010c0f7824 */ /* 0x010fe200000e0664 */
[----:B------:R-:W-:-:S04]  /*37d0*/  IADD3 R16, P0, R13, R108, RZ ;  /* 0x0000006c0d107210 */ /* 0x000fc80007f1e0ff */
[----:B------:R-:W-:Y:S01]  /*37e0*/  IADD3.X R17, R12, R102, RZ, P0, !PT ;  /* 0x000000660c117210 */ /* 0x000fe200007fe4ff */
[----:B------:R-:W-:-:S04]  /*37f0*/  DEPBAR.LE SB0, 0x1 ;  /* 0x000080400000791a */ /* 0x000fc80000000000 */
[----:B------:R-:W-:-:S04]  /*3800*/  DEPBAR.LE SB0, 0x0 ;  /* 0x000080000000791a */ /* 0x000fc80000000000 */
[----:B------:R-:W-:Y:S01]  /*3810*/  BAR.SYNC.DEFER_BLOCKING 0x0 ;  /* 0x0000000000007b1d */ /* 0x000fe20000010000 */
[----:B------:R-:W-:Y:S02]  /*3820*/  IADD3 R18, P0, R13, R110, RZ ;  /* 0x0000006e0d127210 */ /* 0x000fe40007f1e0ff */
[C---:B-----5:R-:W-:Y:S02]  /*3830*/  IADD3 R3, R135.reuse, 0x20, RZ ;  /* 0x0000002087037810 */ /* 0x060fe40007ffe0ff */
[----:B------:R-:W-:Y:S01]  /*3840*/  @P1 IADD3 R3, R135, -0x20, RZ ;  /* 0xffffffe087031810 */ /* 0x000fe20007ffe0ff */
[----:B------:R-:W-:Y:S01]  /*3850*/  IMAD.X R19, R12, 0x1, R103, P0 ;  /* 0x000000010c137824 */ /* 0x000fe200000e0667 */
[----:B------:R-:W-:Y:S01]  /*3860*/  ISETP.LT.OR P0, PT, R20, 0x1, P4 ;  /* 0x000000011400780c */ /* 0x000fe20002701670 */
[----:B------:R-:W-:Y:S01]  /*3870*/  SHFL.IDX PT, R2, R21, 0x1, 0x181f ;  /* 0x00381f0015027f89 */ /* 0x000fe200000e0000 */
[----:B------:R-:W-:-:S03]  /*3880*/  ISETP.GE.AND P1, PT, R237, c[0x0][0x1d4], PT ;  /* 0x00007500ed007a0c */ /* 0x000fc60003f26270 */
[----:B-1----:R-:W-:Y:S04]  /*3890*/  LDSM.16.M88.4 R4, [R221] ;  /* 0x00000000dd04783b */ /* 0x002fe80000000200 */
[----:B------:R-:W1:Y:S04]  /*38a0*/  LDSM.16.M88.4 R28, [R135] ;  /* 0x00000000871c783b */ /* 0x000e680000000200 */
[----:B------:R-:W-:Y:S04]  /*38b0*/  LDSM.16.M88.4 R36, [R135+0x800] ;  /* 0x000800008724783b */ /* 0x000fe80000000200 */
[----:B------:R-:W3:Y:S04]  /*38c0*/  LDSM.16.M88.4 R44, [R135+0x1000] ;  /* 0x00100000872c783b */ /* 0x000ee80000000200 */
[----:B------:R-:W-:Y:S04]  /*38d0*/  LDSM.16.M88.4 R40, [R135+0x1800] ;  /* 0x001800008728783b */ /* 0x000fe80000000200 */
[----:B--2---:R-:W-:Y:S04]  /*38e0*/  LDSM.16.M88.4 R8, [R222] ;  /* 0x00000000de08783b */ /* 0x004fe80000000200 */
[----:B------:R-:W2:Y:S04]  /*38f0*/  LDSM.16.M88.4 R60, [R3] ;  /* 0x00000000033c783b */ /* 0x000ea80000000200 */
[----:B------:R-:W-:Y:S04]  /*3900*/  LDSM.16.M88.4 R72, [R3+0x800] ;  /* 0x000800000348783b */ /* 0x000fe80000000200 */
[----:B------:R-:W-:Y:S04]  /*3910*/  LDSM.16.M88.4 R84, [R3+0x1000] ;  /* 0x001000000354783b */ /* 0x000fe80000000200 */
[----:B------:R-:W-:Y:S04]  /*3920*/  LDSM.16.M88.4 R92, [R3+0x1800] ;  /* 0x00180000035c783b */ /* 0x000fe80000000200 */
[----:B------:R-:W-:Y:S01]  /*3930*/  @!PT LDS RZ, [RZ] ;  /* 0x00000000fffff984 */ /* 0x000fe20000000800 */
[----:B------:R-:W-:Y:S01]  /*3940*/  @!PT LDS RZ, [RZ] ;  /* 0x00000000fffff984 */ /* 0x000fe20000000800 */
[----:B------:R-:W-:Y:S01]  /*3950*/  @!PT LDS RZ, [RZ] ;  /* 0x00000000fffff984 */ /* 0x000fe20000000800 */
[----:B------:R4:W-:Y:S01]  /*3960*/  LDGSTS.E.BYPASS.LTC128B.128 [R229+0x100], [R14.64], !P0 ;  /* 0x001000000ee57fae */ /* 0x0009e2000c101d46 */
[----:B------:R-:W-:Y:S01]  /*3970*/  ISETP.LT.OR P0, PT, R20, 0x1, P3 ;  /* 0x000000011400780c */ /* 0x000fe20001f01670 */
[C---:B-1----:R-:W-:Y:S08]  /*3980*/  HMMA.16816.F32.BF16 R24, R4.reuse, R28, RZ ;  /* 0x0000001c0418723c */ /* 0x042ff000000418ff */
[C---:B---3--:R-:W-:Y:S04]  /*3990*/  HMMA.16816.F32.BF16 R52, R4.reuse, R44, RZ ;  /* 0x0000002c0434723c */ /* 0x048fe800000418ff */
[----:B------:R1:W-:Y:S04]  /*39a0*/  LDGSTS.E.BYPASS.LTC128B.128 [R229+0x2100], [R16.64], !P0 ;  /* 0x0210000010e57fae */ /* 0x0003e8000c101d46 */
[----:B------:R-:W-:Y:S01]  /*39b0*/  HMMA.16816.F32.BF16 R56, R4, R46, RZ ;  /* 0x0000002e0438723c */ /* 0x000fe200000418ff */
[----:B----4-:R-:W-:-:S07]  /*39c0*/  IADD3 R14, P0, R13, R109, RZ ;  /* 0x0000006d0d0e7210 */ /* 0x010fce0007f1e0ff */
[----:B--2---:R-:W-:Y:S01]  /*39d0*/  HMMA.16816.F32.BF16 R44, R8, R60, R24 ;  /* 0x0000003c082c723c */ /* 0x004fe20000041818 */
[----:B------:R-:W-:Y:S02]  /*39e0*/  IADD3.X R15, R12, R101, RZ, P0, !PT ;  /* 0x000000650c0f7210 */ /* 0x000fe400007fe4ff */
[----:B------:R-:W2:Y:S01]  /*39f0*/  SHFL.IDX PT, R12, R22, 0x1, 0x181f ;  /* 0x00381f00160c7f89 */ /* 0x000ea200000e0000 */
[----:B------:R-:W-:-:S03]  /*3a00*/  ISETP.LT.OR P0, PT, R20, 0x1, P1 ;  /* 0x000000011400780c */ /* 0x000fc60000f01670 */
[----:B------:R-:W-:Y:S01]  /*3a10*/  IMAD.IADD R24, R135, 0x1, R0 ;  /* 0x0000000187187824 */ /* 0x000fe200078e0200 */
[----:B------:R-:W-:Y:S01]  /*3a20*/  ISETP.LT.OR P1, PT, R20, 0x21, P1 ;  /* 0x000000211400780c */ /* 0x000fe20000f21670 */
[C---:B------:R-:W-:Y:S08]  /*3a30*/  HMMA.16816.F32.BF16 R32, R4.reuse, R36, RZ ;  /* 0x000000240420723c */ /* 0x040ff000000418ff */
[----:B------:R-:W-:Y:S01]  /*3a40*/  HMMA.16816.F32.BF16 R28, R4, R30, RZ ;  /* 0x0000001e041c723c */ /* 0x000fe200000418ff */
[----:B------:R3:W-:Y:S01]  /*3a50*/  LDGSTS.E.BYPASS.LTC128B.128 [R229+0x4100], [R18.64], !P0 ;  /* 0x0410000012e57fae */ /* 0x0007e2000c101d46 */
[----:B-1----:R-:W-:-:S06]  /*3a60*/  IADD3 R16, P0, R2, R107, RZ ;  /* 0x0000006b02107210 */ /* 0x002fcc0007f1e0ff */
[----:B------:R-:W-:Y:S01]  /*3a70*/  HMMA.16816.F32.BF16 R36, R4, R38, RZ ;  /* 0x000000260424723c */ /* 0x000fe200000418ff */
[----:B--2---:R-:W-:Y:S01]  /*3a80*/  IMAD.X R17, R12, 0x1, R100, P0 ;  /* 0x000000010c117824 */ /* 0x004fe200000e0664 */
[----:B------:R-:W-:-:S06]  /*3a90*/  ISETP.LT.OR P0, PT, R20, 0x1, P2 ;  /* 0x000000011400780c */ /* 0x000fcc0001701670 */
[C---:B------:R-:W-:Y:S08]  /*3aa0*/  HMMA.16816.F32.BF16 R64, R4.reuse, R40, RZ ;  /* 0x000000280440723c */ /* 0x040ff000000418ff */
[----:B------:R-:W-:Y:S01]  /*3ab0*/  HMMA.16816.F32.BF16 R48, R4, R42, RZ ;  /* 0x0000002a0430723c */ /* 0x000fe200000418ff */
[----:B------:R1:W-:Y:S11]  /*3ac0*/  LDGSTS.E.BYPASS.LTC128B.128 [R229+0x6100], [R14.64], !P0 ;  /* 0x061000000ee57fae */ /* 0x0003f6000c101d46 */
[----:B------:R-:W-:Y:S11]  /*3ad0*/  @!UPT UIADD3 URZ, URZ, URZ, URZ ;  /* 0x0000003f3f3ff290 */ /* 0x000ff6000fffe03f */
[----:B------:R-:W-:Y:S01]  /*3ae0*/  @!UPT UIADD3 URZ, URZ, URZ, URZ ;  /* 0x0000003f3f3ff290 */ /* 0x000fe2000fffe03f */
[----:B------:R-:W-:Y:S01]  /*3af0*/  HMMA.16816.F32.BF16 R48, R8, R94, R48 ;  /* 0x0000005e0830723c */ /* 0x000fe20000041830 */
[----:B-1----:R-:W-:-:S05]  /*3b00*/  IADD3 R14, P0, R2, R108, RZ ;  /* 0x0000006c020e7210 */ /* 0x002fca0007f1e0ff */
[----:B------:R-:W-:Y:S01]  /*3b10*/  IMAD.X R15, R12, 0x1, R102, P0 ;  /* 0x000000010c0f7824 */ /* 0x000fe200000e0666 */
[----:B------:R-:W-:Y:S11]  /*3b20*/  ISETP.LT.OR P0, PT, R20, 0x21, P4 ;  /* 0x000000211400780c */ /* 0x000ff60002701670 */
[----:B------:R-:W-:Y:S02]  /*3b30*/  @!UPT UIADD3 URZ, URZ, URZ, URZ ;  /* 0x0000003f3f3ff290 */ /* 0x000fe4000fffe03f */
[----:B------:R1:W-:Y:S02]  /*3b40*/  LDGSTS.E.BYPASS.LTC128B.128 [R229+0x1100], [R16.64], !P0 ;  /* 0x0110000010e57fae */ /* 0x0003e4000c101d46 */
[----:B-1----:R-:W-:-:S05]  /*3b50*/  IADD3 R16, P0, R2, R110, RZ ;  /* 0x0000006e02107210 */ /* 0x002fca0007f1e0ff */
[----:B------:R-:W-:Y:S01]  /*3b60*/  IMAD.X R17, R12, 0x1, R103, P0 ;  /* 0x000000010c117824 */ /* 0x000fe200000e0667 */
[----:B------:R-:W-:Y:S11]  /*3b70*/  ISETP.LT.OR P0, PT, R20, 0x21, P3 ;  /* 0x000000211400780c */ /* 0x000ff60001f01670 */
[----:B------:R-:W-:Y:S02]  /*3b80*/  @!UPT UIADD3 URZ, URZ, URZ, URZ ;  /* 0x0000003f3f3ff290 */ /* 0x000fe4000fffe03f */
[----:B------:R1:W-:Y:S04]  /*3b90*/  LDGSTS.E.BYPASS.LTC128B.128 [R229+0x3100], [R14.64], !P0 ;  /* 0x031000000ee57fae */ /* 0x0003e8000c101d46 */
[----:B------:R3:W-:Y:S01]  /*3ba0*/  LDGSTS.E.BYPASS.LTC128B.128 [R229+0x5100], [R16.64], !P1 ;  /* 0x0510000010e57fae */ /* 0x0007e2000c901d46 */
[----:B-1----:R-:W-:Y:S02]  /*3bb0*/  IADD3 R14, P0, R2, R109, RZ ;  /* 0x0000006d020e7210 */ /* 0x002fe40007f1e0ff */
[----:B------:R-:W-:Y:S02]  /*3bc0*/  IADD3 R2, R3, 0x6000, RZ ;  /* 0x0000600003027810 */ /* 0x000fe40007ffe0ff */
[----:B------:R-:W-:Y:S01]  /*3bd0*/  IADD3.X R15, R12, R101, RZ, P0, !PT ;  /* 0x000000650c0f7210 */ /* 0x000fe200007fe4ff */
[----:B---3--:R-:W-:Y:S01]  /*3be0*/  HMMA.16816.F32.BF16 R16, R8, R62, R28 ;  /* 0x0000003e0810723c */ /* 0x008fe2000004181c */
[----:B------:R-:W-:Y:S01]  /*3bf0*/  ISETP.LT.OR P0, PT, R20, 0x21, P2 ;  /* 0x000000211400780c */ /* 0x000fe20001701670 */
[----:B------:R-:W-:-:S06]  /*3c00*/  IMAD.IADD R216, R2, 0x1, R0 ;  /* 0x0000000102d87824 */ /* 0x000fcc00078e0200 */
[C---:B------:R-:W-:Y:S06]  /*3c10*/  HMMA.16816.F32.BF16 R20, R8.reuse, R72, R32 ;  /* 0x000000480814723c */ /* 0x040fec0000041820 */
[----:B------:R1:W-:Y:S01]  /*3c20*/  LDGSTS.E.BYPASS.LTC128B.128 [R229+0x7100], [R14.64], !P0 ;  /* 0x071000000ee57fae */ /* 0x0003e2000c101d46 */
[----:B------:R-:W-:Y:S01]  /*3c30*/  ISETP.GT.AND P0, PT, R104, R240, PT ;  /* 0x000000f06800720c */ /* 0x000fe20003f04270 */
[C---:B------:R-:W-:Y:S02]  /*3c40*/  HMMA.16816.F32.BF16 R32, R8.reuse, R74, R36 ;  /* 0x0000004a0820723c */ /* 0x040fe40000041824 */
[----:B------:R-:W-:Y:S04]  /*3c50*/  LDSM.16.M88.4 R4, [R224] ;  /* 0x00000000e004783b */ /* 0x000fe80000000200 */
[----:B------:R-:W2:Y:S02]  /*3c60*/  LDSM.16.M88.4 R40, [R24] ;  /* 0x000000001828783b */ /* 0x000ea40000000200 */
[C---:B------:R-:W-:Y:S02]  /*3c70*/  HMMA.16816.F32.BF16 R36, R8.reuse, R84, R52 ;  /* 0x000000540824723c */ /* 0x040fe40000041834 */
[----:B------:R-:W3:Y:S04]  /*3c80*/  LDSM.16.M88.4 R68, [R24+0x800] ;  /* 0x000800001844783b */ /* 0x000ee80000000200 */
[----:B------:R-:W4:Y:S02]  /*3c90*/  LDSM.16.M88.4 R76, [R24+0x1000] ;  /* 0x00100000184c783b */ /* 0x000f240000000200 */
[C---:B------:R-:W-:Y:S02]  /*3ca0*/  HMMA.16816.F32.BF16 R52, R8.reuse, R86, R56 ;  /* 0x000000560834723c */ /* 0x040fe40000041838 */
[----:B------:R-:W5:Y:S04]  /*3cb0*/  LDSM.16.M88.4 R72, [R24+0x1800] ;  /* 0x001800001848783b */ /* 0x000f680000000200 */
[----:B------:R-:W-:Y:S02]  /*3cc0*/  LDSM.16.M88.4 R80, [R216+-0x6000] ;  /* 0xffa00000d850783b */ /* 0x000fe40000000200 */
[----:B------:R-:W-:Y:S02]  /*3cd0*/  HMMA.16816.F32.BF16 R56, R8, R92, R64 ;  /* 0x0000005c0838723c */ /* 0x000fe40000041840 */
[----:B-1----:R-:W1:Y:S04]  /*3ce0*/  LDSM.16.M88.4 R12, [R223] ;  /* 0x00000000df0c783b */ /* 0x002e680000000200 */
[----:B------:R-:W1:Y:S04]  /*3cf0*/  LDSM.16.M88.4 R88, [R216+-0x5800] ;  /* 0xffa80000d858783b */ /* 0x000e680000000200 */
[----:B------:R-:W1:Y:S04]  /*3d00*/  LDSM.16.M88.4 R96, [R216+-0x5000] ;  /* 0xffb00000d860783b */ /* 0x000e680000000200 */
[----:B------:R-:W1:Y:S04]  /*3d10*/  LDSM.16.M88.4 R60, [R216+-0x4800] ;  /* 0xffb80000d83c783b */ /* 0x000e680000000200 */
[----:B------:R-:W-:Y:S01]  /*3d20*/  LDSM.16.M88.4 R8, [R221+0x4000] ;  /* 0x00400000dd08783b */ /* 0x000fe20000000200 */
[C---:B--2---:R-:W-:Y:S03]  /*3d30*/  HMMA.16816.F32.BF16 R28, R4.reuse, R40, R44 ;  /* 0x00000028041c723c */ /* 0x044fe6000004182c */
[----:B------:R-:W-:Y:S04]  /*3d40*/  LDSM.16.M88.4 R84, [R135+0x2800] ;  /* 0x002800008754783b */ /* 0x000fe80000000200 */
[----:B------:R-:W-:Y:S01]  /*3d50*/  LDSM.16.M88.4 R92, [R135+0x3000] ;  /* 0x00300000875c783b */ /* 0x000fe20000000200 */
[C---:B------:R-:W-:Y:S03]  /*3d60*/  HMMA.16816.F32.BF16 R16, R4.reuse, R42, R16 ;  /* 0x0000002a0410723c */ /* 0x040fe60000041810 */
[----:B------:R-:W-:Y:S04]  /*3d70*/  LDSM.16.M88.4 R64, [R135+0x3800] ;  /* 0x003800008740783b */ /* 0x000fe80000000200 */
[----:B------:R-:W0:Y:S01]  /*3d80*/  LDGDEPBAR ;  /* 0x00000000000079af */ /* 0x000e220000000000 */
[C---:B---3--:R-:W-:Y:S08]  /*3d90*/  HMMA.16816.F32.BF16 R20, R4.reuse, R68, R20 ;  /* 0x000000440414723c */ /* 0x048ff00000041814 */
[C---:B------:R-:W-:Y:S01]  /*3da0*/  HMMA.16816.F32.BF16 R32, R4.reuse, R70, R32 ;  /* 0x000000460420723c */ /* 0x040fe20000041820 */
[----:B------:R-:W2:Y:S07]  /*3db0*/  LDSM.16.M88.4 R68, [R135+0x2000] ;  /* 0x002000008744783b */ /* 0x000eae0000000200 */
[C---:B----4-:R-:W-:Y:S08]  /*3dc0*/  HMMA.16816.F32.BF16 R36, R4.reuse, R76, R36 ;  /* 0x0000004c0424723c */ /* 0x050ff00000041824 */
[C---:B------:R-:W-:Y:S01]  /*3dd0*/  HMMA.16816.F32.BF16 R52, R4.reuse, R78, R52 ;  /* 0x0000004e0434723c */ /* 0x040fe20000041834 */
[----:B------:R-:W-:Y:S07]  /*3de0*/  LDSM.16.M88.4 R76, [R24+0x2800] ;  /* 0x00280000184c783b */ /* 0x000fee0000000200 */
[C---:B-----5:R-:W-:Y:S08]  /*3df0*/  HMMA.16816.F32.BF16 R56, R4.reuse, R72, R56 ;  /* 0x000000480438723c */ /* 0x060ff00000041838 */
[----:B------:R-:W-:Y:S01]  /*3e00*/  HMMA.16816.F32.BF16 R44, R4, R74, R48 ;  /* 0x0000004a042c723c */ /* 0x000fe20000041830 */
[----:B------:R-:W-:Y:S04]  /*3e10*/  LDSM.16.M88.4 R4, [R222+0x4000] ;  /* 0x00400000de04783b */ /* 0x000fe80000000200 */
[----:B------:R-:W3:Y:S03]  /*3e20*/  LDSM.16.M88.4 R72, [R3+0x2000] ;  /* 0x002000000348783b */ /* 0x000ee60000000200 */
[C---:B-1----:R-:W-:Y:S01]  /*3e30*/  HMMA.16816.F32.BF16 R40, R12.reuse, R80, R28 ;  /* 0x000000500c28723c */ /* 0x042fe2000004181c */
[----:B------:R-:W-:Y:S07]  /*3e40*/  LDSM.16.M88.4 R28, [R3+0x3800] ;  /* 0x00380000031c783b */ /* 0x000fee0000000200 */
[C---:B------:R-:W-:Y:S01]  /*3e50*/  HMMA.16816.F32.BF16 R16, R12.reuse, R82, R16 ;  /* 0x000000520c10723c */ /* 0x040fe20000041810 */
[----:B------:R-:W1:Y:S07]  /*3e60*/  LDSM.16.M88.4 R80, [R3+0x2800] ;  /* 0x002800000350783b */ /* 0x000e6e0000000200 */
[C---:B------:R-:W-:Y:S08]  /*3e70*/  HMMA.16816.F32.BF16 R20, R12.reuse, R88, R20 ;  /* 0x000000580c14723c */ /* 0x040ff00000041814 */
[C---:B------:R-:W-:Y:S01]  /*3e80*/  HMMA.16816.F32.BF16 R32, R12.reuse, R90, R32 ;  /* 0x0000005a0c20723c */ /* 0x040fe20000041820 */
[----:B------:R-:W4:Y:S07]  /*3e90*/  LDSM.16.M88.4 R88, [R3+0x3000] ;  /* 0x003000000358783b */ /* 0x000f2e0000000200 */
        /* <DEDUP_REMOVED lines=8> */
[----:B------:R-:W-:Y:S07]  /*3f20*/  LDSM.16.M88.4 R68, [R216+-0x4000] ;  /* 0xffc00000d844783b */ /* 0x000fee0000000200 */
[C---:B------:R-:W-:Y:S01]  /*3f30*/  HMMA.16816.F32.BF16 R16, R8.reuse, R84, R20 ;  /* 0x000000540810723c */ /* 0x040fe20000041814 */
[----:B------:R-:W2:Y:S07]  /*3f40*/  LDSM.16.M88.4 R20, [R224+0x4000] ;  /* 0x00400000e014783b */ /* 0x000eae0000000200 */
[C---:B------:R-:W-:Y:S01]  /*3f50*/  HMMA.16816.F32.BF16 R32, R8.reuse, R86, R32 ;  /* 0x000000560820723c */ /* 0x040fe20000041820 */
[----:B------:R-:W5:Y:S07]  /*3f60*/  LDSM.16.M88.4 R84, [R24+0x3000] ;  /* 0x003000001854783b */ /* 0x000f6e0000000200 */
[C---:B------:R-:W-:Y:S08]  /*3f70*/  HMMA.16816.F32.BF16 R36, R8.reuse, R92, R36 ;  /* 0x0000005c0824723c */ /* 0x040ff00000041824 */
[C---:B------:R-:W-:Y:S01]  /*3f80*/  HMMA.16816.F32.BF16 R48, R8.reuse, R94, R48 ;  /* 0x0000005e0830723c */ /* 0x040fe20000041830 */
[----:B------:R-:W-:Y:S07]  /*3f90*/  LDSM.16.M88.4 R92, [R216+-0x3000] ;  /* 0xffd00000d85c783b */ /* 0x000fee0000000200 */
[C---:B------:R-:W-:Y:S08]  /*3fa0*/  HMMA.16816.F32.BF16 R56, R8.reuse, R64, R56 ;  /* 0x000000400838723c */ /* 0x040ff00000041838 */
[----:B------:R-:W-:Y:S01]  /*3fb0*/  HMMA.16816.F32.BF16 R44, R8, R66, R44 ;  /* 0x00000042082c723c */ /* 0x000fe2000004182c */
[----:B------:R-:W-:Y:S07]  /*3fc0*/  LDSM.16.M88.4 R64, [R135+0x4000] ;  /* 0x004000008740783b */ /* 0x000fee0000000200 */
[C---:B---3--:R-:W-:Y:S08]  /*3fd0*/  HMMA.16816.F32.BF16 R40, R4.reuse, R72, R40 ;  /* 0x000000480428723c */ /* 0x048ff00000041828 */
[C---:B------:R-:W-:Y:S01]  /*3fe0*/  HMMA.16816.F32.BF16 R8, R4.reuse, R74, R12 ;  /* 0x0000004a0408723c */ /* 0x040fe2000004180c */
[----:B------:R-:W-:Y:S07]  /*3ff0*/  LDSM.16.M88.4 R72, [R135+0x4800] ;  /* 0x004800008748783b */ /* 0x000fee0000000200 */
[C---:B-1----:R-:W-:Y:S01]  /*4000*/  HMMA.16816.F32.BF16 R12, R4.reuse, R80, R16 ;  /* 0x00000050040c723c */ /* 0x042fe20000041810 */
[----:B------:R-:W1:Y:S07]  /*4010*/  LDSM.16.M88.4 R16, [R223+0x4000] ;  /* 0x00400000df10783b */ /* 0x000e6e0000000200 */
[C---:B------:R-:W-:Y:S01]  /*4020*/  HMMA.16816.F32.BF16 R32, R4.reuse, R82, R32 ;  /* 0x000000520420723c */ /* 0x040fe20000041820 */
[----:B------:R-:W3:Y:S07]  /*4030*/  LDSM.16.M88.4 R80, [R216+-0x3800] ;  /* 0xffc80000d850783b */ /* 0x000eee0000000200 */
[C---:B----4-:R-:W-:Y:S08]  /*4040*/  HMMA.16816.F32.BF16 R36, R4.reuse, R88, R36 ;  /* 0x000000580424723c */ /* 0x050ff00000041824 */
[C---:B------:R-:W-:Y:S01]  /*4050*/  HMMA.16816.F32.BF16 R48, R4.reuse, R90, R48 ;  /* 0x0000005a0430723c */ /* 0x040fe20000041830 */
[----:B------:R-:W-:Y:S07]  /*4060*/  LDSM.16.M88.4 R88, [R135+0x5000] ;  /* 0x005000008758783b */ /* 0x000fee0000000200 */
[C---:B------:R-:W-:Y:S08]  /*4070*/  HMMA.16816.F32.BF16 R56, R4.reuse, R28, R56 ;  /* 0x0000001c0438723c */ /* 0x040ff00000041838 */
[----:B------:R-:W-:Y:S01]  /*4080*/  HMMA.16816.F32.BF16 R44, R4, R30, R44 ;  /* 0x0000001e042c723c */ /* 0x000fe2000004182c */
[----:B------:R-:W4:Y:S07]  /*4090*/  LDSM.16.M88.4 R28, [R216+-0x2800] ;  /* 0xffd80000d81c783b */ /* 0x000f2e0000000200 */
[C---:B--2---:R-:W-:Y:S08]  /*40a0*/  HMMA.16816.F32.BF16 R40, R20.reuse, R60, R40 ;  /* 0x0000003c1428723c */ /* 0x044ff00000041828 */
[C---:B------:R-:W-:Y:S01]  /*40b0*/  HMMA.16816.F32.BF16 R4, R20.reuse, R62, R8 ;  /* 0x0000003e1404723c */ /* 0x040fe20000041808 */
[----:B------:R-:W-:Y:S07]  /*40c0*/  LDSM.16.M88.4 R60, [R135+0x5800] ;  /* 0x00580000873c783b */ /* 0x000fee0000000200 */
[C---:B------:R-:W-:Y:S01]  /*40d0*/  HMMA.16816.F32.BF16 R8, R20.reuse, R76, R12 ;  /* 0x0000004c1408723c */ /* 0x040fe2000004180c */
[----:B------:R-:W2:Y:S07]  /*40e0*/  LDSM.16.M88.4 R12, [R221+0x8000] ;  /* 0x00800000dd0c783b */ /* 0x000eae0000000200 */
[C---:B------:R-:W-:Y:S01]  /*40f0*/  HMMA.16816.F32.BF16 R32, R20.reuse, R78, R32 ;  /* 0x0000004e1420723c */ /* 0x040fe20000041820 */
[----:B------:R-:W-:Y:S07]  /*4100*/  LDSM.16.M88.4 R76, [R24+0x4000] ;  /* 0x00400000184c783b */ /* 0x000fee0000000200 */
[C---:B-----5:R-:W-:Y:S08]  /*4110*/  HMMA.16816.F32.BF16 R36, R20.reuse, R84, R36 ;  /* 0x000000541424723c */ /* 0x060ff00000041824 */
[C---:B------:R-:W-:Y:S01]  /*4120*/  HMMA.16816.F32.BF16 R48, R20.reuse, R86, R48 ;  /* 0x000000561430723c */ /* 0x040fe20000041830 */
[----:B------:R-:W-:Y:S07]  /*4130*/  LDSM.16.M88.4 R84, [R24+0x4800] ;  /* 0x004800001854783b */ /* 0x000fee0000000200 */
[C---:B------:R-:W-:Y:S08]  /*4140*/  HMMA.16816.F32.BF16 R56, R20.reuse, R52, R56 ;  /* 0x000000341438723c */ /* 0x040ff00000041838 */
[----:B------:R-:W-:Y:S08]  /*4150*/  HMMA.16816.F32.BF16 R44, R20, R54, R44 ;  /* 0x00000036142c723c */ /* 0x000ff0000004182c */
[C---:B-1----:R-:W-:Y:S08]  /*4160*/  HMMA.16816.F32.BF16 R40, R16.reuse, R68, R40 ;  /* 0x000000441028723c */ /* 0x042ff00000041828 */
[C---:B------:R-:W-:Y:S01]  /*4170*/  HMMA.16816.F32.BF16 R20, R16.reuse, R70, R4 ;  /* 0x000000461014723c */ /* 0x040fe20000041804 */
[----:B------:R-:W-:Y:S07]  /*4180*/  LDSM.16.M88.4 R68, [R3+0x4000] ;  /* 0x004000000344783b */ /* 0x000fee0000000200 */
[C---:B---3--:R-:W-:Y:S01]  /*4190*/  HMMA.16816.F32.BF16 R4, R16.reuse, R80, R8 ;  /* 0x000000501004723c */ /* 0x048fe20000041808 */
[----:B------:R-:W1:Y:S07]  /*41a0*/  LDSM.16.M88.4 R8, [R222+0x8000] ;  /* 0x00800000de08783b */ /* 0x000e6e0000000200 */
[C---:B------:R-:W-:Y:S01]  /*41b0*/  HMMA.16816.F32.BF16 R32, R16.reuse, R82, R32 ;  /* 0x000000521020723c */ /* 0x040fe20000041820 */
[----:B------:R-:W3:Y:S07]  /*41c0*/  LDSM.16.M88.4 R80, [R3+0x4800] ;  /* 0x004800000350783b */ /* 0x000eee0000000200 */
[C---:B------:R-:W-:Y:S08]  /*41d0*/  HMMA.16816.F32.BF16 R36, R16.reuse, R92, R36 ;  /* 0x0000005c1024723c */ /* 0x040ff00000041824 */
[C---:B------:R-:W-:Y:S01]  /*41e0*/  HMMA.16816.F32.BF16 R48, R16.reuse, R94, R48 ;  /* 0x0000005e1030723c */ /* 0x040fe20000041830 */
[----:B------:R-:W5:Y:S07]  /*41f0*/  LDSM.16.M88.4 R92, [R3+0x5000] ;  /* 0x00500000035c783b */ /* 0x000f6e0000000200 */
[C---:B----4-:R-:W-:Y:S08]  /*4200*/  HMMA.16816.F32.BF16 R56, R16.reuse, R28, R56 ;  /* 0x0000001c1038723c */ /* 0x050ff00000041838 */
[----:B------:R-:W-:Y:S08]  /*4210*/  HMMA.16816.F32.BF16 R44, R16, R30, R44 ;  /* 0x0000001e102c723c */ /* 0x000ff0000004182c */
[C---:B--2---:R-:W-:Y:S08]  /*4220*/  HMMA.16816.F32.BF16 R40, R12.reuse, R64, R40 ;  /* 0x000000400c28723c */ /* 0x044ff00000041828 */
[C---:B------:R-:W-:Y:S01]  /*4230*/  HMMA.16816.F32.BF16 R28, R12.reuse, R66, R20 ;  /* 0x000000420c1c723c */ /* 0x040fe20000041814 */
[----:B------:R-:W2:Y:S07]  /*4240*/  LDSM.16.M88.4 R64, [R3+0x5800] ;  /* 0x005800000340783b */ /* 0x000eae0000000200 */
[C---:B------:R-:W-:Y:S01]  /*4250*/  HMMA.16816.F32.BF16 R20, R12.reuse, R72, R4 ;  /* 0x000000480c14723c */ /* 0x040fe20000041804 */
[----:B------:R-:W4:Y:S07]  /*4260*/  LDSM.16.M88.4 R4, [R224+0x8000] ;  /* 0x00800000e004783b */ /* 0x000f2e0000000200 */
[C---:B------:R-:W-:Y:S01]  /*4270*/  HMMA.16816.F32.BF16 R16, R12.reuse, R74, R32 ;  /* 0x0000004a0c10723c */ /* 0x040fe20000041820 */
[----:B------:R-:W-:Y:S07]  /*4280*/  LDSM.16.M88.4 R72, [R216+-0x2000] ;  /* 0xffe00000d848783b */ /* 0x000fee0000000200 */
[C---:B------:R-:W-:Y:S08]  /*4290*/  HMMA.16816.F32.BF16 R36, R12.reuse, R88, R36 ;  /* 0x000000580c24723c */ /* 0x040ff00000041824 */
[C---:B------:R-:W-:Y:S01]  /*42a0*/  HMMA.16816.F32.BF16 R52, R12.reuse, R90, R48 ;  /* 0x0000005a0c34723c */ /* 0x040fe20000041830 */
[----:B------:R-:W2:Y:S07]  /*42b0*/  LDSM.16.M88.4 R88, [R24+0x5000] ;  /* 0x005000001858783b */ /* 0x000eae0000000200 */
[C---:B------:R-:W-:Y:S08]  /*42c0*/  HMMA.16816.F32.BF16 R48, R12.reuse, R60, R56 ;  /* 0x0000003c0c30723c */ /* 0x040ff00000041838 */
[----:B------:R-:W-:Y:S08]  /*42d0*/  HMMA.16816.F32.BF16 R44, R12, R62, R44 ;  /* 0x0000003e0c2c723c */ /* 0x000ff0000004182c */
[C---:B-1----:R-:W-:Y:S08]  /*42e0*/  HMMA.16816.F32.BF16 R40, R8.reuse, R68, R40 ;  /* 0x000000440828723c */ /* 0x042ff00000041828 */
[C---:B------:R-:W-:Y:S01]  /*42f0*/  HMMA.16816.F32.BF16 R32, R8.reuse, R70, R28 ;  /* 0x000000460820723c */ /* 0x040fe2000004181c */
[----:B------:R-:W1:Y:S07]  /*4300*/  LDSM.16.M88.4 R68, [R24+0x5800] ;  /* 0x005800001844783b */ /* 0x000e6e0000000200 */
[C---:B---3--:R-:W-:Y:S01]  /*4310*/  HMMA.16816.F32.BF16 R28, R8.reuse, R80, R20 ;  /* 0x00000050081c723c */ /* 0x048fe20000041814 */
[----:B------:R-:W3:Y:S07]  /*4320*/  LDSM.16.M88.4 R20, [R223+0x8000] ;  /* 0x00800000df14783b */ /* 0x000eee0000000200 */
[C---:B------:R-:W-:Y:S01]  /*4330*/  HMMA.16816.F32.BF16 R16, R8.reuse, R82, R16 ;  /* 0x000000520810723c */ /* 0x040fe20000041810 */
[----:B------:R-:W1:Y:S07]  /*4340*/  LDSM.16.M88.4 R80, [R216+-0x1800] ;  /* 0xffe80000d850783b */ /* 0x000e6e0000000200 */
[C---:B-----5:R-:W-:Y:S08]  /*4350*/  HMMA.16816.F32.BF16 R12, R8.reuse, R92, R36 ;  /* 0x0000005c080c723c */ /* 0x060ff00000041824 */
[C---:B------:R-:W-:Y:S08]  /*4360*/  HMMA.16816.F32.BF16 R60, R8.reuse, R94, R52 ;  /* 0x0000005e083c723c */ /* 0x040ff00000041834 */
[C---:B--2---:R-:W-:Y:S08]  /*4370*/  HMMA.16816.F32.BF16 R52, R8.reuse, R64, R48 ;  /* 0x000000400834723c */ /* 0x044ff00000041830 */
[----:B------:R-:W-:Y:S01]  /*4380*/  HMMA.16816.F32.BF16 R48, R8, R66, R44 ;  /* 0x000000420830723c */ /* 0x000fe2000004182c */
[----:B------:R-:W-:Y:S04]  /*4390*/  LDSM.16.M88.4 R64, [R135+0x6000] ;  /* 0x006000008740783b */ /* 0x000fe80000000200 */
[----:B------:R-:W-:Y:S03]  /*43a0*/  LDSM.16.M88.4 R44, [R216+-0x1000] ;  /* 0xfff00000d82c783b */ /* 0x000fe60000000200 */
[C---:B----4-:R-:W-:Y:S08]  /*43b0*/  HMMA.16816.F32.BF16 R40, R4.reuse, R76, R40 ;  /* 0x0000004c0428723c */ /* 0x050ff00000041828 */
[C---:B------:R-:W-:Y:S01]  /*43c0*/  HMMA.16816.F32.BF16 R56, R4.reuse, R86, R16 ;  /* 0x000000560438723c */ /* 0x040fe20000041810 */
[----:B------:R-:W2:Y:S07]  /*43d0*/  LDSM.16.M88.4 R16, [R221+0xc000] ;  /* 0x00c00000dd10783b */ /* 0x000eae0000000200 */
[C---:B------:R-:W-:Y:S08]  /*43e0*/  HMMA.16816.F32.BF16 R36, R4.reuse, R84, R28 ;  /* 0x000000540424723c */ /* 0x040ff0000004181c */
[C---:B------:R-:W-:Y:S01]  /*43f0*/  HMMA.16816.F32.BF16 R28, R4.reuse, R88, R12 ;  /* 0x00000058041c723c */ /* 0x040fe2000004180c */
[----:B------:R-:W-:Y:S07]  /*4400*/  LDSM.16.M88.4 R12, [R222+0xc000] ;  /* 0x00c00000de0c783b */ /* 0x000fee0000000200 */
[C---:B------:R-:W-:Y:S01]  /*4410*/  HMMA.16816.F32.BF16 R8, R4.reuse, R90, R60 ;  /* 0x0000005a0408723c */ /* 0x040fe2000004183c */
[----:B------:R-:W4:Y:S04]  /*4420*/  LDSM.16.M88.4 R88, [R216+-0x800] ;  /* 0xfff80000d858783b */ /* 0x000f280000000200 */
[----:B------:R-:W-:Y:S03]  /*4430*/  LDSM.16.M88.4 R60, [R216] ;  /* 0x00000000d83c783b */ /* 0x000fe60000000200 */
[C---:B------:R-:W-:Y:S01]  /*4440*/  HMMA.16816.F32.BF16 R32, R4.reuse, R78, R32 ;  /* 0x0000004e0420723c */ /* 0x040fe20000041820 */
[----:B------:R-:W-:Y:S07]  /*4450*/  LDSM.16.M88.4 R76, [R135+0x7800] ;  /* 0x00780000874c783b */ /* 0x000fee0000000200 */
[C---:B-1----:R-:W-:Y:S08]  /*4460*/  HMMA.16816.F32.BF16 R52, R4.reuse, R68, R52 ;  /* 0x000000440434723c */ /* 0x042ff00000041834 */
[----:B------:R-:W-:Y:S01]  /*4470*/  HMMA.16816.F32.BF16 R96, R4, R70, R48 ;  /* 0x000000460460723c */ /* 0x000fe20000041830 */
[----:B------:R-:W-:Y:S07]  /*4480*/  LDSM.16.M88.4 R48, [R135+0x7000] ;  /* 0x007000008730783b */ /* 0x000fee0000000200 */
[C---:B---3--:R-:W-:Y:S01]  /*4490*/  HMMA.16816.F32.BF16 R4, R20.reuse, R72, R40 ;  /* 0x000000481404723c */ /* 0x048fe20000041828 */
[----:B------:R-:W1:Y:S07]  /*44a0*/  LDSM.16.M88.4 R40, [R3+0x6000] ;  /* 0x006000000328783b */ /* 0x000e6e0000000200 */
[C---:B------:R-:W-:Y:S01]  /*44b0*/  HMMA.16816.F32.BF16 R32, R20.reuse, R74, R32 ;  /* 0x0000004a1420723c */ /* 0x040fe20000041820 */
[----:B------:R-:W-:Y:S07]  /*44c0*/  LDSM.16.M88.4 R72, [R3+0x6800] ;  /* 0x006800000348783b */ /* 0x000fee0000000200 */
[----:B------:R-:W-:Y:S01]  /*44d0*/  HMMA.16816.F32.BF16 R68, R20, R82, R56 ;  /* 0x000000521444723c */ /* 0x000fe20000041838 */
[----:B------:R-:W3:Y:S07]  /*44e0*/  LDSM.16.M88.4 R56, [R135+0x6800] ;  /* 0x006800008738783b */ /* 0x000eee0000000200 */
[----:B--2---:R-:W-:Y:S08]  /*44f0*/  HMMA.16816.F32.BF16 R4, R16, R64, R4 ;  /* 0x000000401004723c */ /* 0x004ff00000041804 */
[C---:B------:R-:W-:Y:S08]  /*4500*/  HMMA.16816.F32.BF16 R36, R20.reuse, R80, R36 ;  /* 0x000000501424723c */ /* 0x040ff00000041824 */
[C---:B------:R-:W-:Y:S01]  /*4510*/  HMMA.16816.F32.BF16 R80, R20.reuse, R46, R8 ;  /* 0x0000002e1450723c */ /* 0x040fe20000041808 */
[----:B------:R-:W-:Y:S07]  /*4520*/  LDSM.16.M88.4 R8, [R224+0xc000] ;  /* 0x00c00000e008783b */ /* 0x000fee0000000200 */
[----:B----4-:R-:W-:Y:S01]  /*4530*/  HMMA.16816.F32.BF16 R92, R20, R88, R52 ;  /* 0x00000058145c723c */ /* 0x010fe20000041834 */
[----:B------:R-:W2:Y:S07]  /*4540*/  LDSM.16.M88.4 R52, [R24+0x6000] ;  /* 0x006000001834783b */ /* 0x000eae0000000200 */
[----:B------:R-:W-:Y:S01]  /*4550*/  HMMA.16816.F32.BF16 R32, R16, R66, R32 ;  /* 0x000000421020723c */ /* 0x000fe20000041820 */
[----:B------:R-:W-:Y:S07]  /*4560*/  LDSM.16.M88.4 R64, [R24+0x6800] ;  /* 0x006800001840783b */ /* 0x000fee0000000200 */
[----:B------:R-:W-:Y:S08]  /*4570*/  HMMA.16816.F32.BF16 R84, R20, R44, R28 ;  /* 0x0000002c1454723c */ /* 0x000ff0000004181c */
[----:B-1----:R-:W-:Y:S01]  /*4580*/  HMMA.16816.F32.BF16 R28, R12, R40, R4 ;  /* 0x000000280c1c723c */ /* 0x002fe20000041804 */
[----:B------:R-:W1:Y:S07]  /*4590*/  LDSM.16.M88.4 R4, [R223+0xc000] ;  /* 0x00c00000df04783b */ /* 0x000e6e0000000200 */
[----:B---3--:R-:W-:Y:S08]  /*45a0*/  HMMA.16816.F32.BF16 R36, R16, R56, R36 ;  /* 0x000000381024723c */ /* 0x008ff00000041824 */
[----:B------:R-:W-:Y:S08]  /*45b0*/  HMMA.16816.F32.BF16 R32, R12, R42, R32 ;  /* 0x0000002a0c20723c */ /* 0x000ff00000041820 */
[----:B--2---:R-:W-:Y:S08]  /*45c0*/  HMMA.16816.F32.BF16 R28, R8, R52, R28 ;  /* 0x00000034081c723c */ /* 0x004ff0000004181c */
[----:B------:R-:W-:Y:S01]  /*45d0*/  HMMA.16816.F32.BF16 R44, R16, R58, R68 ;  /* 0x0000003a102c723c */ /* 0x000fe20000041844 */
[----:B------:R-:W2:Y:S04]  /*45e0*/  LDSM.16.M88.4 R68, [R3+0x7000] ;  /* 0x007000000344783b */ /* 0x000ea80000000200 */
[----:B------:R-:W3:Y:S03]  /*45f0*/  LDSM.16.M88.4 R56, [R216+0x800] ;  /* 0x00080000d838783b */ /* 0x000ee60000000200 */
[----:B------:R-:W-:Y:S08]  /*4600*/  HMMA.16816.F32.BF16 R40, R12, R72, R36 ;  /* 0x000000480c28723c */ /* 0x000ff00000041824 */
[----:B------:R-:W-:Y:S08]  /*4610*/  HMMA.16816.F32.BF16 R36, R8, R54, R32 ;  /* 0x000000360824723c */ /* 0x000ff00000041820 */
[----:B-1----:R-:W-:Y:S08]  /*4620*/  HMMA.16816.F32.BF16 R52, R4, R60, R28 ;  /* 0x0000003c0434723c */ /* 0x002ff0000004181c */
[----:B------:R-:W-:Y:S08]  /*4630*/  HMMA.16816.F32.BF16 R28, R16, R48, R84 ;  /* 0x00000030101c723c */ /* 0x000ff00000041854 */
[----:B------:R-:W-:Y:S08]  /*4640*/  HMMA.16816.F32.BF16 R88, R20, R90, R96 ;  /* 0x0000005a1458723c */ /* 0x000ff00000041860 */
[----:B------:R-:W-:Y:S01]  /*4650*/  HMMA.16816.F32.BF16 R20, R12, R74, R44 ;  /* 0x0000004a0c14723c */ /* 0x000fe2000004182c */
[----:B------:R-:W-:-:S07]  /*4660*/  FMUL.FTZ R0, R52, c[0x0][0x320] ;  /* 0x0000c80034007a20 */ /* 0x000fce0000410000 */
[----:B------:R-:W-:Y:S08]  /*4670*/  HMMA.16816.F32.BF16 R32, R8, R64, R40 ;  /* 0x000000400820723c */ /* 0x000ff00000041828 */
[----:B------:R-:W-:Y:S01]  /*4680*/  HMMA.16816.F32.BF16 R48, R16, R50, R80 ;  /* 0x000000321030723c */ /* 0x000fe20000041850 */
[----:B------:R1:W4:Y:S07]  /*4690*/  MUFU.TANH R80, R0 ;  /* 0x0000000000507308 */ /* 0x00032e0000002400 */
[----:B------:R-:W-:Y:S01]  /*46a0*/  HMMA.16816.F32.BF16 R40, R4, R62, R36 ;  /* 0x0000003e0428723c */ /* 0x000fe20000041824 */
[----:B------:R-:W5:Y:S07]  /*46b0*/  LDSM.16.M88.4 R60, [R24+0x7000] ;  /* 0x00700000183c783b */ /* 0x000f6e0000000200 */
[----:B------:R-:W-:Y:S01]  /*46c0*/  HMMA.16816.F32.BF16 R72, R16, R76, R92 ;  /* 0x0000004c1048723c */ /* 0x000fe2000004185c */
[----:B-1----:R-:W-:-:S04]  /*46d0*/  FMUL.FTZ R0, R53, c[0x0][0x320] ;  /* 0x0000c80035007a20 */ /* 0x002fc80000410000 */
[----:B------:R1:W1:Y:S03]  /*46e0*/  MUFU.TANH R76, R0 ;  /* 0x00000000004c7308 */ /* 0x0002660000002400 */
[----:B--2---:R-:W-:Y:S08]  /*46f0*/  HMMA.16816.F32.BF16 R36, R12, R68, R28 ;  /* 0x000000440c24723c */ /* 0x004ff0000004181c */
[----:B------:R-:W-:Y:S01]  /*4700*/  HMMA.16816.F32.BF16 R20, R8, R66, R20 ;  /* 0x000000420814723c */ /* 0x000fe20000041814 */
[----:B-1----:R-:W-:-:S07]  /*4710*/  FMUL.FTZ R0, R54, c[0x0][0x320] ;  /* 0x0000c80036007a20 */ /* 0x002fce0000410000 */
[----:B------:R-:W-:Y:S01]  /*4720*/  HMMA.16816.F32.BF16 R44, R12, R70, R48 ;  /* 0x000000460c2c723c */ /* 0x000fe20000041830 */
[----:B------:R1:W2:Y:S01]  /*4730*/  MUFU.TANH R68, R0 ;  /* 0x0000000000447308 */ /* 0x0002a20000002400 */
[----:B------:R-:W-:Y:S06]  /*4740*/  LDSM.16.M88.4 R48, [R216+0x1000] ;  /* 0x00100000d830783b */ /* 0x000fec0000000200 */
[----:B---3--:R-:W-:Y:S08]  /*4750*/  HMMA.16816.F32.BF16 R28, R4, R56, R32 ;  /* 0x00000038041c723c */ /* 0x008ff00000041820 */
[----:B-----5:R-:W-:Y:S01]  /*4760*/  HMMA.16816.F32.BF16 R36, R8, R60, R36 ;  /* 0x0000003c0824723c */ /* 0x020fe20000041824 */
[----:B-1----:R-:W-:-:S02]  /*4770*/  FMUL.FTZ R0, R55, c[0x0][0x320] ;  /* 0x0000c80037007a20 */ /* 0x002fc40000410000 */
[----:B------:R-:W1:Y:S02]  /*4780*/  LDSM.16.M88.4 R52, [R3+0x7800] ;  /* 0x007800000334783b */ /* 0x000e640000000200 */
[----:B------:R3:W1:Y:S03]  /*4790*/  MUFU.TANH R67, R0 ;  /* 0x0000000000437308 */ /* 0x0006660000002400 */
[----:B------:R-:W-:Y:S08]  /*47a0*/  HMMA.16816.F32.BF16 R32, R4, R58, R20 ;  /* 0x0000003a0420723c */ /* 0x000ff00000041814 */
[----:B------:R-:W-:Y:S01]  /*47b0*/  HMMA.16816.F32.BF16 R16, R16, R78, R88 ;  /* 0x0000004e1010723c */ /* 0x000fe20000041858 */
[----:B---3--:R-:W-:-:S04]  /*47c0*/  FMUL.FTZ R0, R40, c[0x0][0x320] ;  /* 0x0000c80028007a20 */ /* 0x008fc80000410000 */
[----:B------:R3:W1:Y:S02]  /*47d0*/  MUFU.TANH R66, R0 ;  /* 0x0000000000427308 */ /* 0x0006640000002400 */
[----:B---3--:R-:W-:Y:S01]  /*47e0*/  FMUL.FTZ R0, R41, c[0x0][0x320] ;  /* 0x0000c80029007a20 */ /* 0x008fe20000410000 */
[C---:B-1----:R-:W-:Y:S05]  /*47f0*/  HMMA.16816.F32.BF16 R20, R12.reuse, R52, R72 ;  /* 0x000000340c14723c */ /* 0x042fea0000041848 */
[----:B------:R1:W3:Y:S11]  /*4800*/  MUFU.TANH R65, R0 ;  /* 0x0000000000417308 */ /* 0x0002f60000002400 */
[----:B------:R-:W-:Y:S01]  /*4810*/  HMMA.16816.F32.BF16 R12, R12, R54, R16 ;  /* 0x000000360c0c723c */ /* 0x000fe20000041810 */
[----:B-1----:R-:W-:-:S04]  /*4820*/  FMUL.FTZ R0, R42, c[0x0][0x320] ;  /* 0x0000c8002a007a20 */ /* 0x002fc80000410000 */
[----:B------:R1:W1:Y:S02]  /*4830*/  MUFU.TANH R64, R0 ;  /* 0x0000000000407308 */ /* 0x0002640000002400 */
[----:B-1----:R-:W-:Y:S02]  /*4840*/  FMUL.FTZ R0, R43, c[0x0][0x320] ;  /* 0x0000c8002b007a20 */ /* 0x002fe40000410000 */
[----:B------:R1:W5:Y:S04]  /*4850*/  LDSM.16.M88.4 R40, [R24+0x7800] ;  /* 0x007800001828783b */ /* 0x0003680000000200 */
[----:B------:R2:W1:Y:S02]  /*4860*/  MUFU.TANH R60, R0 ;  /* 0x00000000003c7308 */ /* 0x0004640000002400 */
[----:B--2---:R-:W-:-:S06]  /*4870*/  FMUL.FTZ R0, R28, c[0x0][0x320] ;  /* 0x0000c8001c007a20 */ /* 0x004fcc0000410000 */
[----:B------:R2:W2:Y:S01]  /*4880*/  MUFU.TANH R57, R0 ;  /* 0x0000000000397308 */ /* 0x0004a20000002400 */
[----:B-1----:R-:W-:Y:S01]  /*4890*/  HMMA.16816.F32.BF16 R24, R8, R62, R44 ;  /* 0x0000003e0818723c */ /* 0x002fe2000004182c */
[----:B--2---:R-:W-:-:S07]  /*48a0*/  FMUL.FTZ R0, R29, c[0x0][0x320] ;  /* 0x0000c8001d007a20 */ /* 0x004fce0000410000 */
[----:B-----5:R-:W-:Y:S01]  /*48b0*/  HMMA.16816.F32.BF16 R16, R8, R40, R20 ;  /* 0x000000280810723c */ /* 0x020fe20000041814 */
[----:B------:R1:W2:Y:S11]  /*48c0*/  MUFU.TANH R56, R0 ;  /* 0x0000000000387308 */ /* 0x0002b60000002400 */
[----:B------:R-:W-:Y:S04]  /*48d0*/  @!UPT UIADD3 URZ, URZ, URZ, URZ ;  /* 0x0000003f3f3ff290 */ /* 0x000fe8000fffe03f */
[----:B------:R-:W-:Y:S08]  /*48e0*/  HMMA.16816.F32.BF16 R20, R4, R50, R24 ;  /* 0x000000320414723c */ /* 0x000ff00000041818 */
        /* <DEDUP_REMOVED lines=8> */
[----:B-----5:R-:W-:-:S04]  /*4970*/  FMUL.FTZ R0, R32, c[0x0][0x320] ;  /* 0x0000c80020007a20 */ /* 0x020fc80000410000 */
[----:B------:R5:W1:Y:S02]  /*4980*/  MUFU.TANH R47, R0 ;  /* 0x00000000002f7308 */ /* 0x000a640000002400 */
[----:B-----5:R-:W-:Y:S01]  /*4990*/  FMUL.FTZ R0, R33, c[0x0][0x320] ;  /* 0x0000c80021007a20 */ /* 0x020fe20000410000 */
[C---:B-1----:R-:W-:Y:S05]  /*49a0*/  HMMA.16816.F32.BF16 R12, R4.reuse, R36, R16 ;  /* 0x00000024040c723c */ /* 0x042fea0000041810 */
[----:B------:R1:W1:Y:S03]  /*49b0*/  MUFU.TANH R48, R0 ;  /* 0x0000000000307308 */ /* 0x0002660000002400 */
[----:B------:R-:W-:Y:S01]  /*49c0*/  HMMA.16816.F32.BF16 R4, R4, R38, R8 ;  /* 0x000000260404723c */ /* 0x000fe20000041808 */
[----:B-1----:R-:W-:-:S04]  /*49d0*/  FMUL.FTZ R0, R34, c[0x0][0x320] ;  /* 0x0000c80022007a20 */ /* 0x002fc80000410000 */
        /* <DEDUP_REMOVED lines=49> */
[----:B------:R-:W-:Y:S01]  /*4cf0*/  IMAD.MOV R0, RZ, RZ, -R0 ;  /* 0x000000ffff007224 */ /* 0x000fe200078e0a00 */
[----:B------:R-:W-:-:S03]  /*4d00*/  ISETP.GE.AND P4, PT, R239, c[0x0][0x1d4], PT ;  /* 0x00007500ef007a0c */ /* 0x000fc60003f86270 */
[----:B------:R-:W-:Y:S01]  /*4d10*/  IMAD R231, R0, c[0x0][0x2b8], R2 ;  /* 0x0000ae0000e77a24 */ /* 0x000fe200078e0202 */
[----:B------:R-:W-:-:S03]  /*4d20*/  SEL R14, RZ, 0x10, P4 ;  /* 0x00000010ff0e7807 */ /* 0x000fc60002000000 */
        /* <DEDUP_REMOVED lines=15> */
.L_x_1664:
[----:B------:R-:W-:Y:S05]  /*4e20*/  BRA.DIV ~URZ, `(.L_x_1584) ;  /* 0x0000bb427f007947 */ /* 0x000fea000b800000 */
[----:B------:R-:W3:Y:S01]  /*4e30*/  SHFL.IDX PT, R0, R15, RZ, 0x181f ;  /* 0x00181fff0f007589 */ /* 0x000ee200000e0000 */
[----:B------:R-:W-:Y:S02]  /*4e40*/  ISETP.GE.AND P3, PT, R232, c[0x0][0x1d4], PT ;  /* 0x00007500e8007a0c */ /* 0x000fe40003f66270 */
[----:B------:R-:W-:Y:S02]  /*4e50*/  ISETP.GE.AND P4, PT, R238, c[0x0][0x1d4], PT ;  /* 0x00007500ee007a0c */ /* 0x000fe40003f86270 */
[----:B------:R-:W-:Y:S02]  /*4e60*/  SEL R12, RZ, 0x10, P5 ;  /* 0x00000010ff0c7807 */ /* 0x000fe40002800000 */
[----:B------:R-:W-:Y:S02]  /*4e70*/  SEL R13, RZ, 0x10, P4 ;  /* 0x00000010ff0d7807 */ /* 0x000fe40002000000 */
[----:B---3--:R-:W-:-:S02]  /*4e80*/  IADD3 R2, P2, R0, R108, RZ ;  /* 0x0000006c00027210 */ /* 0x008fc40007f5e0ff */
[C---:B------:R-:W-:Y:S02]  /*4e90*/  IADD3 R6, P0, R0.reuse, R107, RZ ;  /* 0x0000006b00067210 */ /* 0x040fe40007f1e0ff */
[----:B------:R-:W-:Y:S01]  /*4ea0*/  IADD3 R10, P1, R0, R110, RZ ;  /* 0x0000006e000a7210 */ /* 0x000fe20007f3e0ff */
[C---:B--2---:R-:W-:Y:S01]  /*4eb0*/  IMAD.X R3, R4.reuse, 0x1, R102, P2 ;  /* 0x0000000104037824 */ /* 0x044fe200010e0666 */
[----:B------:R-:W-:Y:S01]  /*4ec0*/  ISETP.GE.AND P2, PT, R239, c[0x0][0x1d4], PT ;  /* 0x00007500ef007a0c */ /* 0x000fe20003f46270 */
[----:B------:R-:W-:Y:S01]  /*4ed0*/  IMAD.X R7, R4, 0x1, R100, P0 ;  /* 0x0000000104077824 */ /* 0x000fe200000e0664 */
[----:B------:R-:W-:Y:S01]  /*4ee0*/  IADD3 R8, P0, R0, R109, RZ ;  /* 0x0000006d00087210 */ /* 0x000fe20007f1e0ff */
[C---:B------:R-:W-:Y:S01]  /*4ef0*/  IMAD.X R11, R4.reuse, 0x1, R103, P1 ;  /* 0x00000001040b7824 */ /* 0x040fe200008e0667 */
[----:B------:R2:W3:Y:S03]  /*4f00*/  SHFL.IDX PT, R0, R15, 0x1, 0x181f ;  /* 0x00381f000f007f89 */ /* 0x0004e600000e0000 */
[----:B------:R-:W-:Y:S01]  /*4f10*/  IMAD.X R9, R4, 0x1, R101, P0 ;  /* 0x0000000104097824 */ /* 0x000fe200000e0665 */
[----:B------:R-:W-:Y:S01]  /*4f20*/  @!PT LDS RZ, [RZ] ;  /* 0x00000000fffff984 */ /* 0x000fe20000000800 */
[----:B------:R4:W-:Y:S04]  /*4f30*/  LDGSTS.E.BYPASS.LTC128B.128 [R229+0x8100], [R6.64], !P3 ;  /* 0x0810000006e57fae */ /* 0x0009e8000d901d46 */
[----:B------:R2:W-:Y:S04]  /*4f40*/  LDGSTS.E.BYPASS.LTC128B.128 [R229+0xa100], [R2.64], !P4 ;  /* 0x0a10000002e57fae */ /* 0x0005e8000e101d46 */
[----:B------:R2:W-:Y:S04]  /*4f50*/  LDGSTS.E.BYPASS.LTC128B.128 [R229+0xc100], [R10.64], !P5 ;  /* 0x0c1000000ae57fae */ /* 0x0005e8000e901d46 */
[----:B------:R2:W1:Y:S04]  /*4f60*/  SHFL.IDX PT, R4, R5, 0x1, 0x181f ;  /* 0x00381f0005047f89 */ /* 0x00046800000e0000 */
[----:B------:R2:W-:Y:S01]  /*4f70*/  LDGSTS.E.BYPASS.LTC128B.128 [R229+0xe100], [R8.64], !P2 ;  /* 0x0e10000008e57fae */ /* 0x0005e2000d101d46 */
[----:B----4-:R-:W-:-:S04]  /*4f80*/  SEL R7, RZ, 0x10, P3 ;  /* 0x00000010ff077807 */ /* 0x010fc80001800000 */
.L_x_1665:
[----:B--23--:R-:W-:Y:S02]  /*4f90*/  IADD3 R2, -R7, 0x10, RZ ;  /* 0x0000001007027810 */ /* 0x00cfe40007ffe1ff */
[----:B------:R-:W-:-:S02]  /*4fa0*/  IADD3 R3, -R13, 0x10, RZ ;  /* 0x000000100d037810 */ /* 0x000fc40007ffe1ff */
[----:B------:R-:W-:Y:S02]  /*4fb0*/  LOP3.LUT R2, R2, 0xf, RZ, 0xc0, !PT ;  /* 0x0000000f02027812 */ /* 0x000fe400078ec0ff */
[----:B-1----:R-:W-:Y:S02]  /*4fc0*/  IADD3 R5, -R12, 0x10, RZ ;  /* 0x000000100c057810 */ /* 0x002fe40007ffe1ff */
[----:B------:R-:W-:Y:S02]  /*4fd0*/  LOP3.LUT R3, R3, 0xf, RZ, 0xc0, !PT ;  /* 0x0000000f03037812 */ /* 0x000fe400078ec0ff */
[----:B------:R-:W-:Y:S02]  /*4fe0*/  IADD3 R6, -R14, 0x10, RZ ;  /* 0x000000100e067810 */ /* 0x000fe40007ffe1ff */
[----:B------:R-:W-:Y:S02]  /*4ff0*/  IADD3 R10, P1, P0, R2, R0, R107 ;  /* 0x00000000020a7210 */ /* 0x000fe4000783e06b */
[----:B------:R-:W-:-:S02]  /*5000*/  LOP3.LUT R2, R5, 0xf, RZ, 0xc0, !PT ;  /* 0x0000000f05027812 */ /* 0x000fc400078ec0ff */
[----:B------:R-:W-:Y:S02]  /*5010*/  IADD3 R8, P3, P2, R3, R0, R108 ;  /* 0x0000000003087210 */ /* 0x000fe40007a7e06c */
[----:B------:R-:W-:Y:S02]  /*5020*/  LOP3.LUT R3, R6, 0xf, RZ, 0xc0, !PT ;  /* 0x0000000f06037812 */ /* 0x000fe400078ec0ff */
[----:B------:R-:W-:Y:S02]  /*5030*/  IADD3.X R11, RZ, R4, R100, P1, P0 ;  /* 0x00000004ff0b7210 */ /* 0x000fe40000fe0464 */
[----:B------:R-:W-:Y:S02]  /*5040*/  IADD3 R6, P1, P0, R2, R0, R110 ;  /* 0x0000000002067210 */ /* 0x000fe4000783e06e */
[----:B------:R-:W-:Y:S02]  /*5050*/  ISETP.NE.U32.AND P5, PT, R7, RZ, PT ;  /* 0x000000ff0700720c */ /* 0x000fe40003fa5070 */
[----:B------:R-:W-:-:S02]  /*5060*/  IADD3.X R9, RZ, R4, R102, P3, P2 ;  /* 0x00000004ff097210 */ /* 0x000fc40001fe4466 */
[----:B------:R-:W-:Y:S02]  /*5070*/  IADD3.X R7, RZ, R4, R103, P1, P0 ;  /* 0x00000004ff077210 */ /* 0x000fe40000fe0467 */
[----:B------:R-:W-:Y:S02]  /*5080*/  ISETP.NE.U32.AND P2, PT, R13, RZ, PT ;  /* 0x000000ff0d00720c */ /* 0x000fe40003f45070 */
[----:B------:R-:W-:Y:S02]  /*5090*/  ISETP.NE.U32.AND P1, PT, R12, RZ, PT ;  /* 0x000000ff0c00720c */ /* 0x000fe40003f25070 */
[----:B------:R-:W-:Y:S02]  /*50a0*/  ISETP.NE.U32.AND P0, PT, R14, RZ, PT ;  /* 0x000000ff0e00720c */ /* 0x000fe40003f05070 */
[----:B------:R-:W-:Y:S01]  /*50b0*/  IADD3 R2, P4, P3, R3, R0, R109 ;  /* 0x0000000003027210 */ /* 0x000fe20007b9e06d */
[----:B------:R-:W-:Y:S01]  /*50c0*/  @!PT LDS RZ, [RZ] ;  /* 0x00000000fffff984 */ /* 0x000fe20000000800 */
[----:B------:R-:W-:Y:S01]  /*50d0*/  @!PT LDS RZ, [RZ] ;  /* 0x00000000fffff984 */ /* 0x000fe20000000800 */
[----:B------:R-:W-:Y:S01]  /*50e0*/  @!PT LDS RZ, [RZ] ;  /* 0x00000000fffff984 */ /* 0x000fe20000000800 */
[----:B------:R1:W-:Y:S03]  /*50f0*/  LDGSTS.E.BYPASS.LTC128B.128.ZFILL [R229+0x9100], [R10.64], P5 ;  /* 0x091000000ae57fae */ /* 0x0003e6000a941d46 */
[----:B------:R-:W-:-:S03]  /*5100*/  IADD3.X R3, RZ, R4, R101, P4, P3 ;  /* 0x00000004ff037210 */ /* 0x000fc600027e6465 */
[----:B------:R1:W-:Y:S04]  /*5110*/  LDGSTS.E.BYPASS.LTC128B.128.ZFILL [R229+0xb100], [R8.64], P2 ;  /* 0x0b10000008e57fae */ /* 0x0003e80009141d46 */
[----:B------:R1:W-:Y:S04]  /*5120*/  LDGSTS.E.BYPASS.LTC128B.128.ZFILL [R229+0xd100], [R6.64], P1 ;  /* 0x0d10000006e57fae */ /* 0x0003e80008941d46 */
[----:B------:R1:W-:Y:S02]  /*5130*/  LDGSTS.E.BYPASS.LTC128B.128.ZFILL [R229+0xf100], [R2.64], P0 ;  /* 0x0f10000002e57fae */ /* 0x0003e40008141d46 */
.L_x_1582:
[----:B--234-:R-:W-:Y:S05]  /*5140*/  BSYNC B0 ;  /* 0x0000000000007941 */ /* 0x01cfea0003800000 */
.L_x_1581:
        /* <DEDUP_REMOVED lines=12> */
[----:B------:R-:W-:Y:S02]  /*5210*/  FMNMX.FTZ R2, R6, R7, !PT ;  /* 0x0000000706027209 */ /* 0x000fe40007810000 */
[----:B------:R-:W-:Y:S02]  /*5220*/  FSEL R16, R64, -INF , P3 ;  /* 0xff80000040107808 */ /* 0x000fe40001800000 */
[----:B------:R-:W-:-:S02]  /*5230*/  FMNMX.FTZ R3, R14, R15, !PT ;  /* 0x0000000f0e037209 */ /* 0x000fc40007810000 */
[----:B------:R-:W-:Y:S02]  /*5240*/  ISETP.GT.AND P3, PT, R0, 0x10, PT ;  /* 0x000000100000780c */ /* 0x000fe40003f64270 */
[----:B------:R-:W-:Y:S02]  /*5250*/  FSEL R9, R65, -INF , P5 ;  /* 0xff80000041097808 */ /* 0x000fe40002800000 */
[----:B------:R-:W-:Y:S02]  /*5260*/  FMNMX.FTZ R2, R8, R2, !PT ;  /* 0x0000000208027209 */ /* 0x000fe40007810000 */
[----:B------:R-:W-:Y:S02]  /*5270*/  FSEL R17, R60, -INF , P5 ;  /* 0xff8000003c117808 */ /* 0x000fe40002800000 */
[----:B------:R-:W-:Y:S02]  /*5280*/  FMNMX.FTZ R3, R16, R3, !PT ;  /* 0x0000000310037209 */ /* 0x000fe40007810000 */
[----:B------:R-:W-:-:S02]  /*5290*/  ISETP.GT.AND P4, PT, R0, 0x11, PT ;  /* 0x000000110000780c */ /* 0x000fc40003f84270 */
[----:B------:R-:W-:Y:S02]  /*52a0*/  FSEL R10, R57, -INF , P3 ;  /* 0xff800000390a7808 */ /* 0x000fe40001800000 */
[----:B------:R-:W-:Y:S02]  /*52b0*/  FMNMX.FTZ R2, R9, R2, !PT ;  /* 0x0000000209027209 */ /* 0x000fe40007810000 */
[----:B------:R-:W-:Y:S02]  /*52c0*/  FSEL R18, R53, -INF , P3 ;  /* 0xff80000035127808 */ /* 0x000fe40001800000 */
[----:B------:R-:W-:Y:S02]  /*52d0*/  FMNMX.FTZ R3, R17, R3, !PT ;  /* 0x0000000311037209 */ /* 0x000fe40007810000 */
[----:B------:R-:W-:Y:S02]  /*52e0*/  ISETP.GT.AND P2, PT, R0, 0x18, PT ;  /* 0x000000180000780c */ /* 0x000fe40003f44270 */
[----:B------:R-:W-:-:S02]  /*52f0*/  FSEL R12, R56, -INF , P4 ;  /* 0xff800000380c7808 */ /* 0x000fc40002000000 */
[----:B------:R-:W-:Y:S02]  /*5300*/  FMNMX.FTZ R2, R10, R2, !PT ;  /* 0x000000020a027209 */ /* 0x000fe40007810000 */
[----:B------:R-:W-:Y:S02]  /*5310*/  FSEL R20, R52, -INF , P4 ;  /* 0xff80000034147808 */ /* 0x000fe40002000000 */
[----:B------:R-:W-:Y:S02]  /*5320*/  FMNMX.FTZ R3, R18, R3, !PT ;  /* 0x0000000312037209 */ /* 0x000fe40007810000 */
[----:B------:R-:W-:Y:S02]  /*5330*/  ISETP.GT.AND P1, PT, R0, 0x19, PT ;  /* 0x000000190000780c */ /* 0x000fe40003f24270 */
[----:B------:R-:W-:Y:S02]  /*5340*/  FSEL R13, R47, -INF , P2 ;  /* 0xff8000002f0d7808 */ /* 0x000fe40001000000 */
[----:B------:R-:W-:-:S02]  /*5350*/  FMNMX.FTZ R2, R12, R2, !PT ;  /* 0x000000020c027209 */ /* 0x000fc40007810000 */
[----:B------:R-:W-:Y:S02]  /*5360*/  FSEL R21, R46, -INF , P2 ;  /* 0xff8000002e157808 */ /* 0x000fe40001000000 */
[----:B------:R-:W-:Y:S02]  /*5370*/  FMNMX.FTZ R3, R20, R3, !PT ;  /* 0x0000000314037209 */ /* 0x000fe40007810000 */
[----:B------:R-:W-:Y:S02]  /*5380*/  ISETP.GT.AND P0, PT, R0, 0x20, PT ;  /* 0x000000200000780c */ /* 0x000fe40003f04270 */
[----:B------:R-:W-:Y:S02]  /*5390*/  FSEL R11, R48, -INF , P1 ;  /* 0xff800000300b7808 */ /* 0x000fe40000800000 */
[----:B------:R-:W-:Y:S02]  /*53a0*/  FMNMX.FTZ R2, R13, R2, !PT ;  /* 0x000000020d027209 */ /* 0x000fe40007810000 */
[----:B------:R-:W-:-:S02]  /*53b0*/  FSEL R22, R45, -INF , P1 ;  /* 0xff8000002d167808 */ /* 0x000fc40000800000 */
[----:B------:R-:W-:Y:S02]  /*53c0*/  FMNMX.FTZ R3, R21, R3, !PT ;  /* 0x0000000315037209 */ /* 0x000fe40007810000 */
[----:B------:R-:W-:Y:S02]  /*53d0*/  FSEL R89, R41, -INF , P0 ;  /* 0xff80000029597808 */ /* 0x000fe40000000000 */
[----:B------:R-:W-:Y:S02]  /*53e0*/  ISETP.GT.AND P1, PT, R0, 0x21, PT ;  /* 0x000000210000780c */ /* 0x000fe40003f24270 */
[----:B------:R-:W-:Y:S02]  /*53f0*/  FMNMX.FTZ R2, R11, R2, !PT ;  /* 0x000000020b027209 */ /* 0x000fe40007810000 */
[----:B------:R-:W-:Y:S02]  /*5400*/  FSEL R97, R40, -INF , P0 ;  /* 0xff80000028617808 */ /* 0x000fe40000000000 */
[----:B------:R-:W-:-:S02]  /*5410*/  FMNMX.FTZ R3, R22, R3, !PT ;  /* 0x0000000316037209 */ /* 0x000fc40007810000 */
[----:B------:R-:W-:Y:S02]  /*5420*/  FSEL R88, R44, -INF , P1 ;  /* 0xff8000002c587808 */ /* 0x000fe40000800000 */
[----:B------:R-:W-:Y:S02]  /*5430*/  FMNMX.FTZ R2, R89, R2, !PT ;  /* 0x0000000259027209 */ /* 0x000fe40007810000 */
[C---:B------:R-:W-:Y:S02]  /*5440*/  ISETP.GT.AND P5, PT, R0.reuse, 0x28, PT ;  /* 0x000000280000780c */ /* 0x040fe40003fa4270 */
[----:B------:R-:W-:Y:S02]  /*5450*/  FSEL R96, R35, -INF , P1 ;  /* 0xff80000023607808 */ /* 0x000fe40000800000 */
[----:B------:R-:W-:Y:S02]  /*5460*/  FMNMX.FTZ R3, R97, R3, !PT ;  /* 0x0000000361037209 */ /* 0x000fe40007810000 */
[----:B------:R-:W-:-:S02]  /*5470*/  ISETP.GT.AND P4, PT, R0, 0x29, PT ;  /* 0x000000290000780c */ /* 0x000fc40003f84270 */
[C---:B------:R-:W-:Y:S02]  /*5480*/  ISETP.GT.AND P3, PT, R0.reuse, 0x30, PT ;  /* 0x000000300000780c */ /* 0x040fe40003f64270 */
[C---:B------:R-:W-:Y:S02]  /*5490*/  ISETP.GT.AND P2, PT, R0.reuse, 0x31, PT ;  /* 0x000000310000780c */ /* 0x040fe40003f44270 */
[C---:B------:R-:W-:Y:S02]  /*54a0*/  ISETP.GT.AND P1, PT, R0.reuse, 0x38, PT ;  /* 0x000000380000780c */ /* 0x040fe40003f24270 */
[----:B------:R-:W-:Y:S02]  /*54b0*/  ISETP.GT.AND P0, PT, R0, 0x39, PT ;  /* 0x000000390000780c */ /* 0x000fe40003f04270 */
[----:B------:R-:W-:Y:S02]  /*54c0*/  FMNMX.FTZ R0, R88, R2, !PT ;  /* 0x0000000258007209 */ /* 0x000fe40007810000 */
[----:B------:R-:W-:-:S02]  /*54d0*/  FSEL R95, R30, -INF , P5 ;  /* 0xff8000001e5f7808 */ /* 0x000fc40002800000 */
[----:B------:R-:W-:Y:S02]  /*54e0*/  FSEL R87, R33, -INF , P5 ;  /* 0xff80000021577808 */ /* 0x000fe40002800000 */
        /* <DEDUP_REMOVED lines=21> */
[----:B------:R-:W-:Y:S02]  /*5640*/  FMNMX.FTZ R4, R31, R0, !PT ;  /* 0x000000001f047209 */ /* 0x000fe40007810000 */
[----:B------:R-:W-:Y:S01]  /*5650*/  FMNMX.FTZ R5, R90, R2, !PT ;  /* 0x000000025a057209 */ /* 0x000fe20007810000 */
[----:B------:R-:W-:Y:S05]  /*5660*/  BRA.DIV ~URZ, `(.L_x_1585) ;  /* 0x0000b5727f007947 */ /* 0x000fea000b800000 */
[----:B------:R-:W1:Y:S04]  /*5670*/  SHFL.BFLY PT, R0, R4, 0x2, 0x1f ;  /* 0x0c401f0004007f89 */ /* 0x000e6800000e0000 */
[----:B------:R-:W2:Y:S01]  /*5680*/  SHFL.BFLY PT, R3, R5, 0x2, 0x1f ;  /* 0x0c401f0005037f89 */ /* 0x000ea200000e0000 */
[----:B-1----:R-:W-:-:S02]  /*5690*/  FMNMX.FTZ R0, R4, R0, !PT ;  /* 0x0000000004007209 */ /* 0x002fc40007810000 */
[----:B--2---:R-:W-:-:S03]  /*56a0*/  FMNMX.FTZ R5, R5, R3, !PT ;  /* 0x0000000305057209 */ /* 0x004fc60007810000 */
[----:B------:R-:W1:Y:S04]  /*56b0*/  SHFL.BFLY PT, R2, R0, 0x1, 0x1f ;  /* 0x0c201f0000027f89 */ /* 0x000e6800000e0000 */
[----:B------:R2:W3:Y:S01]  /*56c0*/  SHFL.BFLY PT, R3, R5, 0x1, 0x1f ;  /* 0x0c201f0005037f89 */ /* 0x0004e200000e0000 */
[----:B-1----:R-:W-:-:S05]  /*56d0*/  FMNMX.FTZ R132, R0, R2, !PT ;  /* 0x0000000200847209 */ /* 0x002fca0007810000 */
.L_x_1666:
[C---:B------:R-:W-:Y:S01]  /*56e0*/  FMUL.FTZ R2, R132.reuse, c[0x0][0x2d0] ;  /* 0x0000b40084027a20 */ /* 0x040fe20000410000 */
[----:B------:R-:W-:Y:S01]  /*56f0*/  FSETP.NEU.FTZ.AND P0, PT, R132, -INF , PT ;  /* 0xff8000008400780b */ /* 0x000fe20003f1d000 */
[----:B------:R-:W-:Y:S01]  /*5700*/  WARPSYNC 0xffffffff ;  /* 0xffffffff00007948 */ /* 0x000fe20003800000 */
[----:B---3--:R-:W-:Y:S01]  /*5710*/  FMNMX.FTZ R28, R3, R5, !PT ;  /* 0x00000005031c7209 */ /* 0x008fe20007810000 */
[----:B------:R-:W-:Y:S01]  /*5720*/  LDSM.16.MT88.4 R36, [R217+0x800] ;  /* 0x00080000d924783b */ /* 0x000fe20000004200 */
[----:B------:R-:W-:-:S02]  /*5730*/  FSEL R2, R2, RZ, P0 ;  /* 0x000000ff02027208 */ /* 0x000fc40000000000 */
[----:B------:R-:W-:Y:S01]  /*5740*/  FSETP.NEU.FTZ.AND P0, PT, R28, -INF , PT ;  /* 0xff8000001c00780b */ /* 0x000fe20003f1d000 */
[----:B------:R-:W-:Y:S02]  /*5750*/  LDSM.16.MT88.4 R44, [R220] ;  /* 0x00000000dc2c783b */ /* 0x000fe40000004200 */
[--C-:B------:R-:W-:Y:S02]  /*5760*/  FFMA.FTZ R0, R6, c[0x0][0x2d0], -R2.reuse ;  /* 0x0000b40006007a23 */ /* 0x100fe40000010802 */
[--C-:B------:R-:W-:Y:S01]  /*5770*/  FFMA.FTZ R3, R13, c[0x0][0x2d0], -R2.reuse ;  /* 0x0000b4000d037a23 */ /* 0x100fe20000010802 */
[----:B------:R-:W-:Y:S01]  /*5780*/  LDSM.16.MT88.4 R40, [R218+0x800] ;  /* 0x00080000da28783b */ /* 0x000fe20000004200 */
[----:B------:R1:W-:Y:S01]  /*5790*/  MUFU.EX2 R112, R0 ;  /* 0x0000000000707308 */ /* 0x0003e20000000800 */
[--C-:B------:R-:W-:Y:S02]  /*57a0*/  FFMA.FTZ R30, R30, c[0x0][0x2d0], -R2.reuse ;  /* 0x0000b4001e1e7a23 */ /* 0x100fe40000010802 */
[----:B------:R-:W-:Y:S04]  /*57b0*/  LDSM.16.MT88.4 R24, [R219] ;  /* 0x00000000db18783b */ /* 0x000fe80000004200 */
[----:B------:R-:W-:Y:S01]  /*57c0*/  LDSM.16.MT88.4 R68, [R218+0x2000] ;  /* 0x00200000da44783b */ /* 0x000fe20000004200 */
[----:B------:R3:W-:Y:S03]  /*57d0*/  MUFU.EX2 R131, R3 ;  /* 0x0000000300837308 */ /* 0x0007e60000000800 */
[----:B------:R-:W-:Y:S04]  /*57e0*/  LDSM.16.MT88.4 R60, [R220+0x800] ;  /* 0x00080000dc3c783b */ /* 0x000fe80000004200 */
[----:B------:R-:W-:Y:S01]  /*57f0*/  LDSM.16.MT88.4 R64, [R219+0x800] ;  /* 0x00080000db40783b */ /* 0x000fe20000004200 */
[----:B-1----:R-:W-:-:S03]  /*5800*/  FFMA.FTZ R0, R7, c[0x0][0x2d0], -R2 ;  /* 0x0000b40007007a23 */ /* 0x002fc60000010802 */
[----:B------:R-:W-:Y:S01]  /*5810*/  LDSM.16.MT88.4 R72, [R220+0x2000] ;  /* 0x00200000dc48783b */ /* 0x000fe20000004200 */
[----:B------:R1:W4:Y:S03]  /*5820*/  MUFU.EX2 R99, R0 ;  /* 0x0000000000637308 */ /* 0x0003260000000800 */
[----:B------:R-:W-:Y:S01]  /*5830*/  LDSM.16.MT88.4 R48, [R217+0x2800] ;  /* 0x00280000d930783b */ /* 0x000fe20000004200 */
[----:B---3--:R-:W-:-:S03]  /*5840*/  FFMA.FTZ R3, R11, c[0x0][0x2d0], -R2 ;  /* 0x0000b4000b037a23 */ /* 0x008fc60000010802 */
[----:B------:R-:W-:Y:S01]  /*5850*/  LDSM.16.MT88.4 R56, [R219+0x2000] ;  /* 0x00200000db38783b */ /* 0x000fe20000004200 */
[----:B------:R-:W-:Y:S03]  /*5860*/  MUFU.EX2 R204, R3 ;  /* 0x0000000300cc7308 */ /* 0x000fe60000000800 */
[----:B------:R-:W-:Y:S04]  /*5870*/  LDSM.16.MT88.4 R76, [R220+0x2800] ;  /* 0x00280000dc4c783b */ /* 0x000fe80000004200 */
[----:B------:R-:W-:Y:S01]  /*5880*/  LDSM.16.MT88.4 R80, [R217+0x4000] ;  /* 0x00400000d950783b */ /* 0x000fe20000004200 */
[----:B-1----:R-:W-:-:S04]  /*5890*/  FFMA.FTZ R0, R8, c[0x0][0x2d0], -R2 ;  /* 0x0000b40008007a23 */ /* 0x002fc80000010802 */
[----:B------:R1:W-:Y:S02]  /*58a0*/  MUFU.EX2 R117, R0 ;  /* 0x0000000000757308 */ /* 0x0003e40000000800 */
[----:B-1----:R-:W-:-:S06]  /*58b0*/  FFMA.FTZ R0, R9, c[0x0][0x2d0], -R2 ;  /* 0x0000b40009007a23 */ /* 0x002fcc0000010802 */
[----:B------:R1:W3:Y:S02]  /*58c0*/  MUFU.EX2 R119, R0 ;  /* 0x0000000000777308 */ /* 0x0002e40000000800 */
[--C-:B-1----:R-:W-:Y:S02]  /*58d0*/  FFMA.FTZ R0, R10, c[0x0][0x2d0], -R2.reuse ;  /* 0x0000b4000a007a23 */ /* 0x102fe40000010802 */
[----:B------:R-:W1:Y:S04]  /*58e0*/  LDSM.16.MT88.4 R8, [R217] ;  /* 0x00000000d908783b */ /* 0x000e680000004200 */
[----:B------:R5:W-:Y:S02]  /*58f0*/  MUFU.EX2 R129, R0 ;  /* 0x0000000000817308 */ /* 0x000be40000000800 */
[----:B-----5:R-:W-:Y:S01]  /*5900*/  FFMA.FTZ R0, R12, c[0x0][0x2d0], -R2 ;  /* 0x0000b4000c007a23 */ /* 0x020fe20000010802 */
[----:B----4-:R-:W-:-:S05]  /*5910*/  F2FP.BF16.PACK_AB R12, R99, R112 ;  /* 0x00000070630c723e */ /* 0x010fca00000010ff */
[----:B------:R4:W-:Y:S02]  /*5920*/  MUFU.EX2 R130, R0 ;  /* 0x0000000000827308 */ /* 0x0009e40000000800 */
[----:B----4-:R-:W-:-:S05]  /*5930*/  FMUL.FTZ R0, R28, c[0x0][0x2d0] ;  /* 0x0000b4001c007a20 */ /* 0x010fca0000410000 */
[----:B------:R-:W-:-:S05]  /*5940*/  FSEL R0, R0, RZ, P0 ;  /* 0x000000ff00007208 */ /* 0x000fca0000000000 */
[----:B------:R-:W-:Y:S01]  /*5950*/  FFMA.FTZ R3, R14, c[0x0][0x2d0], -R0 ;  /* 0x0000b4000e037a23 */ /* 0x000fe20000010800 */
[----:B---3--:R-:W-:-:S03]  /*5960*/  F2FP.BF16.PACK_AB R14, R119, R117 ;  /* 0x00000075770e723e */ /* 0x008fc600000010ff */
[----:B------:R3:W-:Y:S02]  /*5970*/  MUFU.EX2 R98, R3 ;  /* 0x0000000300627308 */ /* 0x0007e40000000800 */
[----:B---3--:R-:W-:-:S06]  /*5980*/  FFMA.FTZ R3, R15, c[0x0][0x2d0], -R0 ;  /* 0x0000b4000f037a23 */ /* 0x008fcc0000010800 */
[----:B------:R3:W4:Y:S02]  /*5990*/  MUFU.EX2 R29, R3 ;  /* 0x00000003001d7308 */ /* 0x0007240000000800 */
[----:B---3--:R-:W-:Y:S01]  /*59a0*/  FFMA.FTZ R3, R16, c[0x0][0x2d0], -R0 ;  /* 0x0000b40010037a23 */ /* 0x008fe20000010800 */
[----:B----4-:R-:W-:-:S05]  /*59b0*/  F2FP.BF16.PACK_AB R13, R29, R98 ;  /* 0x000000621d0d723e */ /* 0x010fca00000010ff */
[----:B------:R3:W-:Y:S02]  /*59c0*/  MUFU.EX2 R116, R3 ;  /* 0x0000000300747308 */ /* 0x0007e40000000800 */
[----:B---3--:R-:W-:-:S06]  /*59d0*/  FFMA.FTZ R3, R17, c[0x0][0x2d0], -R0 ;  /* 0x0000b40011037a23 */ /* 0x008fcc0000010800 */
[----:B------:R3:W4:Y:S02]  /*59e0*/  MUFU.EX2 R118, R3 ;  /* 0x0000000300767308 */ /* 0x0007240000000800 */
[--C-:B---3--:R-:W-:Y:S01]  /*59f0*/  FFMA.FTZ R3, R18, c[0x0][0x2d0], -R0.reuse ;  /* 0x0000b40012037a23 */ /* 0x108fe20000010800 */
[----:B----4-:R-:W-:Y:S01]  /*5a00*/  F2FP.BF16.PACK_AB R15, R118, R116 ;  /* 0x00000074760f723e */ /* 0x010fe200000010ff */
[----:B------:R-:W3:Y:S04]  /*5a10*/  LDSM.16.MT88.4 R16, [R218] ;  /* 0x00000000da10783b */ /* 0x000ee80000004200 */
[----:B------:R4:W-:Y:S02]  /*5a20*/  MUFU.EX2 R128, R3 ;  /* 0x0000000300807308 */ /* 0x0009e40000000800 */
[C---:B-12---:R-:W-:Y:S07]  /*5a30*/  HMMA.16816.F32.BF16 R4, R12.reuse, R8, RZ ;  /* 0x000000080c04723c */ /* 0x046fee00000418ff */
[----:B------:R-:W-:Y:S01]  /*5a40*/  F2FP.BF16.PACK_AB R8, R130, R129 ;  /* 0x000000818208723e */ /* 0x000fe200000010ff */
[----:B------:R-:W-:Y:S01]  /*5a50*/  HMMA.16816.F32.BF16 R52, R12, R46, RZ ;  /* 0x0000002e0c34723c */ /* 0x000fe200000418ff */
[----:B----4-:R-:W-:-:S04]  /*5a60*/  FFMA.FTZ R3, R20, c[0x0][0x2d0], -R0 ;  /* 0x0000b40014037a23 */ /* 0x010fc80000010800 */
[----:B------:R1:W2:Y:S02]  /*5a70*/  MUFU.EX2 R133, R3 ;  /* 0x0000000300857308 */ /* 0x0002a40000000800 */
[--C-:B-1----:R-:W-:Y:S01]  /*5a80*/  FFMA.FTZ R3, R21, c[0x0][0x2d0], -R0.reuse ;  /* 0x0000b40015037a23 */ /* 0x102fe20000010800 */
[----:B--2---:R-:W-:Y:S01]  /*5a90*/  F2FP.BF16.PACK_AB R9, R133, R128 ;  /* 0x000000808509723e */ /* 0x004fe200000010ff */
[C---:B---3--:R-:W-:Y:S04]  /*5aa0*/  HMMA.16816.F32.BF16 R32, R12.reuse, R16, RZ ;  /* 0x000000100c20723c */ /* 0x048fe800000418ff */
[----:B------:R1:W-:Y:S04]  /*5ab0*/  MUFU.EX2 R134, R3 ;  /* 0x0000000300867308 */ /* 0x0003e80000000800 */
[----:B------:R-:W-:Y:S01]  /*5ac0*/  HMMA.16816.F32.BF16 R16, R12, R18, RZ ;  /* 0x000000120c10723c */ /* 0x000fe200000418ff */
[----:B-1----:R-:W-:-:S07]  /*5ad0*/  FFMA.FTZ R3, R22, c[0x0][0x2d0], -R0 ;  /* 0x0000b40016037a23 */ /* 0x002fce0000010800 */
[----:B------:R-:W-:Y:S01]  /*5ae0*/  HMMA.16816.F32.BF16 R20, R12, R10, RZ ;  /* 0x0000000a0c14723c */ /* 0x000fe200000418ff */
[----:B------:R-:W1:Y:S06]  /*5af0*/  MUFU.EX2 R205, R3 ;  /* 0x0000000300cd7308 */ /* 0x000e6c0000000800 */
[----:B------:R-:W-:Y:S02]  /*5b00*/  F2FP.BF16.PACK_AB R10, R204, R131 ;  /* 0x00000083cc0a723e */ /* 0x000fe400000010ff */
[----:B-1----:R-:W-:Y:S01]  /*5b10*/  F2FP.BF16.PACK_AB R11, R205, R134 ;  /* 0x00000086cd0b723e */ /* 0x002fe200000010ff */
[----:B------:R-:W-:-:S04]  /*5b20*/  FADD.FTZ R3, R112, R99 ;  /* 0x0000006370037221 */ /* 0x000fc80000010000 */
[----:B------:R-:W-:-:S10]  /*5b30*/  FADD.FTZ R3, R117, R3 ;  /* 0x0000000375037221 */ /* 0x000fd40000010000 */
[----:B------:R-:W-:Y:S01]  /*5b40*/  HMMA.16816.F32.BF16 R200, R8, R38, R20 ;  /* 0x0000002608c8723c */ /* 0x000fe20000041814 */
[----:B------:R-:W1:Y:S01]  /*5b50*/  LDSM.16.MT88.4 R20, [R217+0x2000] ;  /* 0x00200000d914783b */ /* 0x000e620000004200 */
[----:B------:R-:W-:-:S04]  /*5b60*/  FADD.FTZ R3, R119, R3 ;  /* 0x0000000377037221 */ /* 0x000fc80000010000 */
[----:B------:R-:W-:Y:S02]  /*5b70*/  FADD.FTZ R3, R129, R3 ;  /* 0x0000000381037221 */ /* 0x000fe40000010000 */
[----:B------:R-:W-:Y:S02]  /*5b80*/  HMMA.16816.F32.BF16 R164, R8, R36, R4 ;  /* 0x0000002408a4723c */ /* 0x000fe40000041804 */
[----:B------:R-:W-:-:S06]  /*5b90*/  FADD.FTZ R3, R130, R3 ;  /* 0x0000000382037221 */ /* 0x000fcc0000010000 */
[----:B------:R-:W-:Y:S01]  /*5ba0*/  HMMA.16816.F32.BF16 R4, R12, R44, RZ ;  /* 0x0000002c0c04723c */ /* 0x000fe200000418ff */
[----:B------:R-:W2:Y:S07]  /*5bb0*/  LDSM.16.MT88.4 R44, [R218+0x2800] ;  /* 0x00280000da2c783b */ /* 0x000eae0000004200 */
[C---:B------:R-:W-:Y:S08]  /*5bc0*/  HMMA.16816.F32.BF16 R156, R8.reuse, R40, R32 ;  /* 0x00000028089c723c */ /* 0x040ff00000041820 */
[----:B------:R-:W-:Y:S08]  /*5bd0*/  HMMA.16816.F32.BF16 R148, R8, R42, R16 ;  /* 0x0000002a0894723c */ /* 0x000ff00000041810 */
[C---:B------:R-:W-:Y:S08]  /*5be0*/  HMMA.16816.F32.BF16 R40, R12.reuse, R24, RZ ;  /* 0x000000180c28723c */ /* 0x040ff000000418ff */
[C---:B------:R-:W-:Y:S08]  /*5bf0*/  HMMA.16816.F32.BF16 R36, R12.reuse, R26, RZ ;  /* 0x0000001a0c24723c */ /* 0x040ff000000418ff */
[C---:B-1----:R-:W-:Y:S08]  /*5c00*/  HMMA.16816.F32.BF16 R32, R12.reuse, R20, RZ ;  /* 0x000000140c20723c */ /* 0x042ff000000418ff */
[C---:B------:R-:W-:Y:S08]  /*5c10*/  HMMA.16816.F32.BF16 R24, R12.reuse, R22, RZ ;  /* 0x000000160c18723c */ /* 0x040ff000000418ff */
[C---:B------:R-:W-:Y:S08]  /*5c20*/  HMMA.16816.F32.BF16 R20, R12.reuse, R68, RZ ;  /* 0x000000440c14723c */ /* 0x040ff000000418ff */
[----:B------:R-:W-:Y:S08]  /*5c30*/  HMMA.16816.F32.BF16 R16, R12, R70, RZ ;  /* 0x000000460c10723c */ /* 0x000ff000000418ff */
[C---:B------:R-:W-:Y:S01]  /*5c40*/  HMMA.16816.F32.BF16 R140, R8.reuse, R62, R52 ;  /* 0x0000003e088c723c */ /* 0x040fe20000041834 */
[----:B------:R-:W1:Y:S07]  /*5c50*/  LDSM.16.MT88.4 R52, [R219+0x2800] ;  /* 0x00280000db34783b */ /* 0x000e6e0000004200 */
[C---:B------:R-:W-:Y:S01]  /*5c60*/  HMMA.16816.F32.BF16 R192, R8.reuse, R64, R40 ;  /* 0x0000004008c0723c */ /* 0x040fe20000041828 */
[----:B------:R-:W3:Y:S07]  /*5c70*/  LDSM.16.MT88.4 R40, [R218+0x4000] ;  /* 0x00400000da28783b */ /* 0x000eee0000004200 */
[----:B------:R-:W-:Y:S01]  /*5c80*/  HMMA.16816.F32.BF16 R196, R8, R60, R4 ;  /* 0x0000003c08c4723c */ /* 0x000fe20000041804 */
[----:B------:R-:W4:Y:S07]  /*5c90*/  LDSM.16.MT88.4 R60, [R217+0x4800] ;  /* 0x00480000d93c783b */ /* 0x000f2e0000004200 */
[----:B------:R-:W-:Y:S08]  /*5ca0*/  HMMA.16816.F32.BF16 R4, R12, R72, RZ ;  /* 0x000000480c04723c */ /* 0x000ff000000418ff */
[C---:B------:R-:W-:Y:S08]  /*5cb0*/  HMMA.16816.F32.BF16 R172, R8.reuse, R50, R24 ;  /* 0x0000003208ac723c */ /* 0x040ff00000041818 */
[C---:B--2---:R-:W-:Y:S08]  /*5cc0*/  HMMA.16816.F32.BF16 R184, R8.reuse, R44, R20 ;  /* 0x0000002c08b8723c */ /* 0x044ff00000041814 */
[----:B------:R-:W-:Y:S01]  /*5cd0*/  HMMA.16816.F32.BF16 R68, R8, R46, R16 ;  /* 0x0000002e0844723c */ /* 0x000fe20000041810 */
[----:B------:R-:W2:Y:S07]  /*5ce0*/  LDSM.16.MT88.4 R44, [R220+0x4000] ;  /* 0x00400000dc2c783b */ /* 0x000eae0000004200 */
[C---:B------:R-:W-:Y:S08]  /*5cf0*/  HMMA.16816.F32.BF16 R24, R12.reuse, R74, RZ ;  /* 0x0000004a0c18723c */ /* 0x040ff000000418ff */
[C---:B------:R-:W-:Y:S08]  /*5d00*/  HMMA.16816.F32.BF16 R20, R12.reuse, R56, RZ ;  /* 0x000000380c14723c */ /* 0x040ff000000418ff */
[----:B------:R-:W-:Y:S08]  /*5d10*/  HMMA.16816.F32.BF16 R16, R12, R58, RZ ;  /* 0x0000003a0c10723c */ /* 0x000ff000000418ff */
[C---:B------:R-:W-:Y:S01]  /*5d20*/  HMMA.16816.F32.BF16 R188, R8.reuse, R48, R32 ;  /* 0x0000003008bc723c */ /* 0x040fe20000041820 */
[----:B------:R-:W5:Y:S07]  /*5d30*/  LDSM.16.MT88.4 R32, [R218+0x4800] ;  /* 0x00480000da20783b */ /* 0x000f6e0000004200 */
[----:B------:R-:W-:Y:S08]  /*5d40*/  HMMA.16816.F32.BF16 R180, R8, R76, R4 ;  /* 0x0000004c08b4723c */ /* 0x000ff00000041804 */
[----:B------:R-:W-:Y:S08]  /*5d50*/  HMMA.16816.F32.BF16 R4, R12, R80, RZ ;  /* 0x000000500c04723c */ /* 0x000ff000000418ff */
[C---:B------:R-:W-:Y:S08]  /*5d60*/  HMMA.16816.F32.BF16 R72, R8.reuse, R78, R24 ;  /* 0x0000004e0848723c */ /* 0x040ff00000041818 */
[C---:B------:R-:W-:Y:S01]  /*5d70*/  HMMA.16816.F32.BF16 R176, R8.reuse, R66, R36 ;  /* 0x0000004208b0723c */ /* 0x040fe20000041824 */
[----:B------:R-:W2:Y:S07]  /*5d80*/  LDSM.16.MT88.4 R36, [R220+0x4800] ;  /* 0x00480000dc24783b */ /* 0x000eae0000004200 */
[C---:B-1----:R-:W-:Y:S08]  /*5d90*/  HMMA.16816.F32.BF16 R76, R8.reuse, R52, R20 ;  /* 0x00000034084c723c */ /* 0x042ff00000041814 */
[----:B------:R-:W-:Y:S08]  /*5da0*/  HMMA.16816.F32.BF16 R160, R8, R54, R16 ;  /* 0x0000003608a0723c */ /* 0x000ff00000041810 */
[C---:B---3--:R-:W-:Y:S08]  /*5db0*/  HMMA.16816.F32.BF16 R20, R12.reuse, R40, RZ ;  /* 0x000000280c14723c */ /* 0x048ff000000418ff */
[----:B------:R-:W-:Y:S01]  /*5dc0*/  HMMA.16816.F32.BF16 R16, R12, R42, RZ ;  /* 0x0000002a0c10723c */ /* 0x000fe200000418ff */
[----:B------:R-:W1:Y:S07]  /*5dd0*/  LDSM.16.MT88.4 R40, [R219+0x4000] ;  /* 0x00400000db28783b */ /* 0x000e6e0000004200 */
[----:B----4-:R-:W-:Y:S08]  /*5de0*/  HMMA.16816.F32.BF16 R168, R8, R60, R4 ;  /* 0x0000003c08a8723c */ /* 0x010ff00000041804 */
[----:B--2---:R-:W-:Y:S08]  /*5df0*/  HMMA.16816.F32.BF16 R4, R12, R44, RZ ;  /* 0x0000002c0c04723c */ /* 0x004ff000000418ff */
[----:B-----5:R-:W-:Y:S01]  /*5e00*/  HMMA.16816.F32.BF16 R152, R8, R32, R20 ;  /* 0x000000200898723c */ /* 0x020fe20000041814 */
[----:B------:R-:W2:Y:S06]  /*5e10*/  LDSM.16.MT88.4 R20, [R219+0x4800] ;  /* 0x00480000db14783b */ /* 0x000eac0000004200 */
[----:B------:R-:W-:Y:S01]  /*5e20*/  FFMA.FTZ R33, R85, c[0x0][0x2d0], -R2 ;  /* 0x0000b40055217a23 */ /* 0x000fe20000010802 */
[----:B------:R-:W-:Y:S01]  /*5e30*/  HMMA.16816.F32.BF16 R24, R12, R82, RZ ;  /* 0x000000520c18723c */ /* 0x000fe200000418ff */
[----:B------:R-:W-:-:S07]  /*5e40*/  FFMA.FTZ R32, R92, c[0x0][0x2d0], -R0 ;  /* 0x0000b4005c207a23 */ /* 0x000fce0000010800 */
[----:B------:R-:W-:Y:S07]  /*5e50*/  HMMA.16816.F32.BF16 R144, R8, R36, R4 ;  /* 0x000000240890723c */ /* 0x000fee0000041804 */
[--C-:B------:R-:W-:Y:S01]  /*5e60*/  FFMA.FTZ R37, R84, c[0x0][0x2d0], -R2.reuse ;  /* 0x0000b40054257a23 */ /* 0x100fe20000010802 */
[----:B-1----:R-:W-:Y:S01]  /*5e70*/  HMMA.16816.F32.BF16 R4, R12, R40, RZ ;  /* 0x000000280c04723c */ /* 0x002fe200000418ff */
[----:B------:R-:W-:Y:S02]  /*5e80*/  FFMA.FTZ R36, R31, c[0x0][0x2d0], -R2 ;  /* 0x0000b4001f247a23 */ /* 0x000fe40000010802 */
[----:B------:R-:W-:-:S02]  /*5e90*/  FFMA.FTZ R31, R97, c[0x0][0x2d0], -R0 ;  /* 0x0000b400611f7a23 */ /* 0x000fc40000010800 */
[----:B------:R-:W-:Y:S03]  /*5ea0*/  MUFU.EX2 R37, R37 ;  /* 0x0000002500257308 */ /* 0x000fe60000000800 */
[C---:B------:R-:W-:Y:S07]  /*5eb0*/  HMMA.16816.F32.BF16 R100, R8.reuse, R34, R16 ;  /* 0x000000220864723c */ /* 0x040fee0000041810 */
[--C-:B------:R-:W-:Y:S01]  /*5ec0*/  FFMA.FTZ R35, R91, c[0x0][0x2d0], -R0.reuse ;  /* 0x0000b4005b237a23 */ /* 0x100fe20000010800 */
[----:B------:R-:W-:Y:S01]  /*5ed0*/  HMMA.16816.F32.BF16 R136, R8, R62, R24 ;  /* 0x0000003e0888723c */ /* 0x000fe20000041818 */
[----:B------:R-:W1:Y:S01]  /*5ee0*/  LDSM.16.MT88.4 R24, [R217+0x6000] ;  /* 0x00600000d918783b */ /* 0x000e620000004200 */
[----:B------:R-:W-:-:S06]  /*5ef0*/  FFMA.FTZ R34, R90, c[0x0][0x2d0], -R0 ;  /* 0x0000b4005a227a23 */ /* 0x000fcc0000010800 */
[----:B------:R-:W-:Y:S08]  /*5f00*/  HMMA.16816.F32.BF16 R16, R12, R46, RZ ;  /* 0x0000002e0c10723c */ /* 0x000ff000000418ff */
[----:B--2---:R-:W-:Y:S07]  /*5f10*/  HMMA.16816.F32.BF16 R108, R8, R20, R4 ;  /* 0x00000014086c723c */ /* 0x004fee0000041804 */
[----:B------:R-:W-:Y:S01]  /*5f20*/  FADD.FTZ R20, R98, R29 ;  /* 0x0000001d62147221 */ /* 0x000fe20000010000 */
[----:B------:R-:W-:Y:S01]  /*5f30*/  HMMA.16816.F32.BF16 R4, R12, R42, RZ ;  /* 0x0000002a0c04723c */ /* 0x000fe200000418ff */
[----:B------:R-:W-:-:S07]  /*5f40*/  FFMA.FTZ R29, R89, c[0x0][0x2d0], -R2 ;  /* 0x0000b400591d7a23 */ /* 0x000fce0000010802 */
[C---:B------:R-:W-:Y:S01]  /*5f50*/  HMMA.16816.F32.BF16 R104, R8.reuse, R38, R16 ;  /* 0x000000260868723c */ /* 0x040fe20000041810 */
[----:B------:R-:W2:Y:S11]  /*5f60*/  LDSM.16.MT88.4 R16, [R217+0x6800] ;  /* 0x00680000d910783b */ /* 0x000eb60000004200 */
[----:B------:R-:W-:Y:S04]  /*5f70*/  @!UPT UIADD3 URZ, URZ, URZ, URZ ;  /* 0x0000003f3f3ff290 */ /* 0x000fe8000fffe03f */
[----:B------:R-:W-:Y:S08]  /*5f80*/  HMMA.16816.F32.BF16 R112, R8, R22, R4 ;  /* 0x000000160870723c */ /* 0x000ff00000041804 */
[----:B-1----:R-:W-:Y:S07]  /*5f90*/  HMMA.16816.F32.BF16 R4, R12, R24, RZ ;  /* 0x000000180c04723c */ /* 0x002fee00000418ff */
[----:B------:R-:W-:Y:S11]  /*5fa0*/  FFMA.FTZ R25, R86, c[0x0][0x2d0], -R2 ;  /* 0x0000b40056197a23 */ /* 0x000ff60000010802 */
[----:B------:R-:W-:Y:S06]  /*5fb0*/  @!UPT UIADD3 URZ, URZ, URZ, URZ ;  /* 0x0000003f3f3ff290 */ /* 0x000fec000fffe03f */
[----:B--2---:R-:W-:Y:S07]  /*5fc0*/  HMMA.16816.F32.BF16 R124, R8, R16, R4 ;  /* 0x00000010087c723c */ /* 0x004fee0000041804 */
[----:B------:R-:W-:Y:S01]  /*5fd0*/  FADD.FTZ R16, R116, R20 ;  /* 0x0000001474107221 */ /* 0x000fe20000010000 */
[----:B------:R-:W-:Y:S01]  /*5fe0*/  HMMA.16816.F32.BF16 R4, R12, R26, RZ ;  /* 0x0000001a0c04723c */ /* 0x000fe200000418ff */
[----:B------:R-:W1:Y:S06]  /*5ff0*/  LDSM.16.MT88.4 R20, [R218+0x6000] ;  /* 0x00600000da14783b */ /* 0x000e6c0000004200 */
[----:B------:R-:W-:-:S02]  /*6000*/  FFMA.FTZ R27, R88, c[0x0][0x2d0], -R2 ;  /* 0x0000b400581b7a23 */ /* 0x000fc40000010802 */
[----:B------:R-:W-:Y:S02]  /*6010*/  FFMA.FTZ R26, R87, c[0x0][0x2d0], -R2 ;  /* 0x0000b400571a7a23 */ /* 0x000fe40000010802 */
[----:B------:R-:W-:-:S04]  /*6020*/  FADD.FTZ R2, R131, R3 ;  /* 0x0000000383027221 */ /* 0x000fc80000010000 */
[----:B------:R-:W-:-:S09]  /*6030*/  FADD.FTZ R2, R204, R2 ;  /* 0x00000002cc027221 */ /* 0x000fd20000010000 */
[----:B------:R-:W-:Y:S07]  /*6040*/  HMMA.16816.F32.BF16 R120, R8, R18, R4 ;  /* 0x000000120878723c */ /* 0x000fee0000041804 */
[----:B------:R-:W-:Y:S02]  /*6050*/  FADD.FTZ R4, R118, R16 ;  /* 0x0000001076047221 */ /* 0x000fe40000010000 */
[----:B------:R-:W2:Y:S02]  /*6060*/  LDSM.16.MT88.4 R16, [R218+0x6800] ;  /* 0x00680000da10783b */ /* 0x000ea40000004200 */
[----:B------:R-:W-:-:S04]  /*6070*/  FADD.FTZ R24, R128, R4 ;  /* 0x0000000480187221 */ /* 0x000fc80000010000 */
[----:B------:R-:W-:Y:S01]  /*6080*/  FADD.FTZ R3, R133, R24 ;  /* 0x0000001885037221 */ /* 0x000fe20000010000 */
[----:B-1----:R-:W-:Y:S01]  /*6090*/  HMMA.16816.F32.BF16 R4, R12, R20, RZ ;  /* 0x000000140c04723c */ /* 0x002fe200000418ff */
[----:B------:R-:W-:Y:S02]  /*60a0*/  MUFU.EX2 R21, R27 ;  /* 0x0000001b00157308 */ /* 0x000fe40000000800 */
[----:B------:R-:W-:-:S06]  /*60b0*/  FADD.FTZ R3, R134, R3 ;  /* 0x0000000386037221 */ /* 0x000fcc0000010000 */
[----:B------:R-:W-:Y:S11]  /*60c0*/  MUFU.EX2 R20, R25 ;  /* 0x0000001900147308 */ /* 0x000ff60000000800 */
[----:B------:R-:W-:Y:S04]  /*60d0*/  @!UPT UIADD3 URZ, URZ, URZ, URZ ;  /* 0x0000003f3f3ff290 */ /* 0x000fe8000fffe03f */
[----:B--2---:R-:W-:Y:S01]  /*60e0*/  HMMA.16816.F32.BF16 R116, R8, R16, R4 ;  /* 0x000000100874723c */ /* 0x004fe20000041804 */
[----:B------:R1:W-:Y:S07]  /*60f0*/  MUFU.EX2 R17, R30 ;  /* 0x0000001e00117308 */ /* 0x0003ee0000000800 */
[----:B------:R-:W-:Y:S01]  /*6100*/  HMMA.16816.F32.BF16 R4, R12, R22, RZ ;  /* 0x000000160c04723c */ /* 0x000fe200000418ff */
[----:B------:R2:W3:Y:S08]  /*6110*/  MUFU.EX2 R23, R29 ;  /* 0x0000001d00177308 */ /* 0x0004f00000000800 */
[----:B------:R4:W5:Y:S01]  /*6120*/  MUFU.EX2 R22, R26 ;  /* 0x0000001a00167308 */ /* 0x0009620000000800 */
[----:B-1----:R-:W-:-:S02]  /*6130*/  FFMA.FTZ R30, R96, c[0x0][0x2d0], -R0 ;  /* 0x0000b400601e7a23 */ /* 0x002fc40000010800 */
[----:B--2---:R-:W-:-:S05]  /*6140*/  FFMA.FTZ R29, R95, c[0x0][0x2d0], -R0 ;  /* 0x0000b4005f1d7a23 */ /* 0x004fca0000010800 */
[----:B------:R-:W1:Y:S07]  /*6150*/  MUFU.EX2 R16, R33 ;  /* 0x0000002100107308 */ /* 0x000e6e0000000800 */
[----:B------:R-:W-:Y:S01]  /*6160*/  HMMA.16816.F32.BF16 R64, R8, R18, R4 ;  /* 0x000000120840723c */ /* 0x000fe20000041804 */
[----:B----4-:R-:W2:Y:S01]  /*6170*/  LDSM.16.MT88.4 R24, [R220+0x6000] ;  /* 0x00600000dc18783b */ /* 0x010ea20000004200 */
[----:B------:R-:W4:Y:S05]  /*6180*/  MUFU.EX2 R33, R36 ;  /* 0x0000002400217308 */ /* 0x000f2a0000000800 */
[--C-:B------:R-:W-:Y:S01]  /*6190*/  FFMA.FTZ R7, R94, c[0x0][0x2d0], -R0.reuse ;  /* 0x0000b4005e077a23 */ /* 0x100fe20000010800 */
[----:B---3--:R-:W-:Y:S01]  /*61a0*/  F2FP.BF16.PACK_AB R4, R21, R23 ;  /* 0x000000171504723e */ /* 0x008fe200000010ff */
[----:B------:R-:W-:Y:S01]  /*61b0*/  FFMA.FTZ R5, R93, c[0x0][0x2d0], -R0 ;  /* 0x0000b4005d057a23 */ /* 0x000fe20000010800 */
[----:B-----5:R-:W-:Y:S01]  /*61c0*/  F2FP.BF16.PACK_AB R6, R20, R22 ;  /* 0x000000161406723e */ /* 0x020fe200000010ff */
[----:B------:R-:W-:Y:S01]  /*61d0*/  FADD.FTZ R0, R23, R2 ;  /* 0x0000000217007221 */ /* 0x000fe20000010000 */
[----:B-1----:R-:W-:Y:S01]  /*61e0*/  F2FP.BF16.PACK_AB R128, R16, R17 ;  /* 0x000000111080723e */ /* 0x002fe200000010ff */
[----:B------:R-:W-:Y:S01]  /*61f0*/  FADD.FTZ R2, R205, R3 ;  /* 0x00000003cd027221 */ /* 0x000fe20000010000 */
[----:B------:R-:W-:Y:S01]  /*6200*/  MUFU.EX2 R7, R7 ;  /* 0x0000000700077308 */ /* 0x000fe20000000800 */
[----:B------:R-:W-:Y:S01]  /*6210*/  FADD.FTZ R0, R21, R0 ;  /* 0x0000000015007221 */ /* 0x000fe20000010000 */
[----:B----4-:R-:W-:-:S03]  /*6220*/  F2FP.BF16.PACK_AB R130, R33, R37 ;  /* 0x000000252182723e */ /* 0x010fc600000010ff */
[----:B------:R-:W-:-:S04]  /*6230*/  FADD.FTZ R0, R22, R0 ;  /* 0x0000000016007221 */ /* 0x000fc80000010000 */
[----:B------:R-:W-:Y:S02]  /*6240*/  FADD.FTZ R0, R20, R0 ;  /* 0x0000000014007221 */ /* 0x000fe40000010000 */
[----:B------:R-:W1:Y:S02]  /*6250*/  LDSM.16.MT88.4 R20, [R220+0x6800] ;  /* 0x00680000dc14783b */ /* 0x000e640000004200 */
[----:B------:R-:W-:-:S04]  /*6260*/  FADD.FTZ R0, R17, R0 ;  /* 0x0000000011007221 */ /* 0x000fc80000010000 */
[----:B------:R-:W-:Y:S02]  /*6270*/  FADD.FTZ R3, R16, R0 ;  /* 0x0000000010037221 */ /* 0x000fe40000010000 */
[----:B--2---:R-:W-:Y:S01]  /*6280*/  HMMA.16816.F32.BF16 R16, R12, R24, RZ ;  /* 0x000000180c10723c */ /* 0x004fe200000418ff */
[----:B------:R-:W2:Y:S08]  /*6290*/  MUFU.EX2 R25, R31 ;  /* 0x0000001f00197308 */ /* 0x000eb00000000800 */
[----:B------:R-:W-:Y:S01]  /*62a0*/  MUFU.EX2 R24, R29 ;  /* 0x0000001d00187308 */ /* 0x000fe20000000800 */
[----:B--2---:R-:W-:Y:S11]  /*62b0*/  FADD.FTZ R0, R25, R2 ;  /* 0x0000000219007221 */ /* 0x004ff60000010000 */
[----:B------:R-:W-:Y:S03]  /*62c0*/  @!UPT UIADD3 URZ, URZ, URZ, URZ ;  /* 0x0000003f3f3ff290 */ /* 0x000fe6000fffe03f */
[----:B-1----:R-:W-:Y:S01]  /*62d0*/  HMMA.16816.F32.BF16 R48, R8, R20, R16 ;  /* 0x000000140830723c */ /* 0x002fe20000041810 */
[----:B------:R-:W1:Y:S07]  /*62e0*/  MUFU.EX2 R20, R30 ;  /* 0x0000001e00147308 */ /* 0x000e6e0000000800 */
[----:B------:R-:W-:Y:S01]  /*62f0*/  HMMA.16816.F32.BF16 R16, R12, R26, RZ ;  /* 0x0000001a0c10723c */ /* 0x000fe200000418ff */
[----:B------:R2:W3:Y:S01]  /*6300*/  MUFU.EX2 R21, R5 ;  /* 0x0000000500157308 */ /* 0x0004e20000000800 */
[----:B-1----:R-:W-:-:S02]  /*6310*/  FADD.FTZ R2, R20, R0 ;  /* 0x0000000014027221 */ /* 0x002fc40000010000 */
[----:B------:R-:W-:Y:S02]  /*6320*/  FADD.FTZ R0, R37, R3 ;  /* 0x0000000325007221 */ /* 0x000fe40000010000 */
[----:B------:R-:W-:-:S03]  /*6330*/  FADD.FTZ R2, R24, R2 ;  /* 0x0000000218027221 */ /* 0x000fc60000010000 */
[----:B------:R-:W-:Y:S01]  /*6340*/  MUFU.EX2 R3, R35 ;  /* 0x0000002300037308 */ /* 0x000fe20000000800 */
[----:B------:R-:W-:Y:S02]  /*6350*/  FADD.FTZ R235, R33, R0 ;  /* 0x0000000021eb7221 */ /* 0x000fe40000010000 */
[C---:B------:R-:W-:Y:S01]  /*6360*/  FADD.FTZ R0, R7.reuse, R2 ;  /* 0x0000000207007221 */ /* 0x040fe20000010000 */
[----:B--2---:R-:W-:Y:S02]  /*6370*/  F2FP.BF16.PACK_AB R5, R20, R25 ;  /* 0x000000191405723e */ /* 0x004fe400000010ff */
[----:B------:R-:W-:Y:S01]  /*6380*/  F2FP.BF16.PACK_AB R7, R7, R24 ;  /* 0x000000180707723e */ /* 0x000fe200000010ff */
[----:B---3--:R-:W-:Y:S01]  /*6390*/  FADD.FTZ R0, R21, R0 ;  /* 0x0000000015007221 */ /* 0x008fe20000010000 */
[----:B------:R-:W1:Y:S07]  /*63a0*/  MUFU.EX2 R2, R34 ;  /* 0x0000002200027308 */ /* 0x000e6e0000000800 */
[----:B------:R-:W-:Y:S01]  /*63b0*/  HMMA.16816.F32.BF16 R40, R8, R22, R16 ;  /* 0x000000160828723c */ /* 0x000fe20000041810 */
[----:B------:R-:W2:Y:S01]  /*63c0*/  MUFU.EX2 R16, R32 ;  /* 0x0000002000107308 */ /* 0x000ea20000000800 */
[----:B-1----:R-:W-:Y:S01]  /*63d0*/  F2FP.BF16.PACK_AB R131, R2, R3 ;  /* 0x000000030283723e */ /* 0x002fe200000010ff */
[C---:B--2---:R-:W-:Y:S01]  /*63e0*/  FADD.FTZ R0, R16.reuse, R0 ;  /* 0x0000000010007221 */ /* 0x044fe20000010000 */
[----:B------:R-:W-:-:S02]  /*63f0*/  F2FP.BF16.PACK_AB R129, R16, R21 ;  /* 0x000000151081723e */ /* 0x000fc400000010ff */
[----:B------:R-:W1:Y:S01]  /*6400*/  LDSM.16.MT88.4 R16, [R219+0x6000] ;  /* 0x00600000db10783b */ /* 0x000e620000004200 */
[----:B------:R-:W-:-:S04]  /*6410*/  FADD.FTZ R0, R3, R0 ;  /* 0x0000000003007221 */ /* 0x000fc80000010000 */
[----:B------:R-:W-:Y:S01]  /*6420*/  FADD.FTZ R234, R2, R0 ;  /* 0x0000000002ea7221 */ /* 0x000fe20000010000 */
[----:B------:R-:W-:-:S04]  /*6430*/  IADD3 R0, R206, -0x2, RZ ;  /* 0xfffffffece007810 */ /* 0x000fc80007ffe0ff */
[----:B------:R-:W-:Y:S01]  /*6440*/  ISETP.GE.AND P0, PT, R0, R240, PT ;  /* 0x000000f00000720c */ /* 0x000fe20003f06270 */
[C---:B-1----:R-:W-:Y:S08]  /*6450*/  HMMA.16816.F32.BF16 R20, R12.reuse, R16, RZ ;  /* 0x000000100c14723c */ /* 0x042ff000000418ff */
[----:B------:R-:W-:Y:S01]  /*6460*/  HMMA.16816.F32.BF16 R12, R12, R18, RZ ;  /* 0x000000120c0c723c */ /* 0x000fe200000418ff */
[----:B------:R-:W1:Y:S11]  /*6470*/  LDSM.16.MT88.4 R16, [R219+0x6800] ;  /* 0x00680000db10783b */ /* 0x000e760000004200 */
[----:B------:R-:W-:Y:S04]  /*6480*/  @!UPT UIADD3 URZ, URZ, URZ, URZ ;  /* 0x0000003f3f3ff290 */ /* 0x000fe8000fffe03f */
[C---:B-1----:R-:W-:Y:S08]  /*6490*/  HMMA.16816.F32.BF16 R20, R8.reuse, R16, R20 ;  /* 0x000000100814723c */ /* 0x042ff00000041814 */
[----:B------:R-:W-:Y:S01]  /*64a0*/  HMMA.16816.F32.BF16 R12, R8, R18, R12 ;  /* 0x00000012080c723c */ /* 0x000fe2000004180c */
        /* <DEDUP_REMOVED lines=24> */
[----:B------:R-:W1:Y:S04]  /*6630*/  LDSM.16.MT88.4 R8, [R217+0x5000] ;  /* 0x00500000d908783b */ /* 0x000e680000004200 */
[----:B------:R-:W2:Y:S03]  /*6640*/  LDSM.16.MT88.4 R160, [R217+0x1800] ;  /* 0x00180000d9a0783b */ /* 0x000ea60000004200 */
[C---:B-1----:R-:W-:Y:S08]  /*6650*/  HMMA.16816.F32.BF16 R84, R4.reuse, R8, R168 ;  /* 0x000000080454723c */ /* 0x042ff000000418a8 */
[----:B------:R-:W-:Y:S01]  /*6660*/  HMMA.16816.F32.BF16 R88, R4, R10, R136 ;  /* 0x0000000a0458723c */ /* 0x000fe20000041888 */
[----:B------:R-:W1:Y:S04]  /*6670*/  LDSM.16.MT88.4 R8, [R218+0x5000] ;  /* 0x00500000da08783b */ /* 0x000e680000004200 */
[----:B------:R-:W3:Y:S03]  /*6680*/  LDSM.16.MT88.4 R136, [R219+0x1800] ;  /* 0x00180000db88783b */ /* 0x000ee60000004200 */
[C---:B--2---:R-:W-:Y:S08]  /*6690*/  HMMA.16816.F32.BF16 R164, R128.reuse, R160, R164 ;  /* 0x000000a080a4723c */ /* 0x044ff000000418a4 */
[----:B------:R-:W-:Y:S08]  /*66a0*/  HMMA.16816.F32.BF16 R160, R128, R162, R16 ;  /* 0x000000a280a0723c */ /* 0x000ff00000041810 */
[C---:B-1----:R-:W-:Y:S01]  /*66b0*/  HMMA.16816.F32.BF16 R92, R4.reuse, R8, R152 ;  /* 0x00000008045c723c */ /* 0x042fe20000041898 */
[----:B------:R-:W1:Y:S07]  /*66c0*/  LDSM.16.MT88.4 R152, [R218+0x1800] ;  /* 0x00180000da98783b */ /* 0x000e6e0000004200 */
[----:B------:R-:W-:Y:S01]  /*66d0*/  HMMA.16816.F32.BF16 R96, R4, R10, R100 ;  /* 0x0000000a0460723c */ /* 0x000fe20000041864 */
[----:B------:R-:W2:Y:S07]  /*66e0*/  LDSM.16.MT88.4 R8, [R220+0x5000] ;  /* 0x00500000dc08783b */ /* 0x000eae0000004200 */
[C---:B---3--:R-:W-:Y:S08]  /*66f0*/  HMMA.16816.F32.BF16 R140, R128.reuse, R136, R140 ;  /* 0x00000088808c723c */ /* 0x048ff0000004188c */
[C---:B------:R-:W-:Y:S08]  /*6700*/  HMMA.16816.F32.BF16 R136, R128.reuse, R138, R36 ;  /* 0x0000008a8088723c */ /* 0x040ff00000041824 */
[----:B-1----:R-:W-:Y:S08]  /*6710*/  HMMA.16816.F32.BF16 R156, R128, R152, R156 ;  /* 0x00000098809c723c */ /* 0x002ff0000004189c */
[C---:B--2---:R-:W-:Y:S01]  /*6720*/  HMMA.16816.F32.BF16 R100, R4.reuse, R8, R144 ;  /* 0x000000080464723c */ /* 0x044fe20000041890 */
[----:B------:R-:W1:Y:S07]  /*6730*/  LDSM.16.MT88.4 R144, [R220+0x1800] ;  /* 0x00180000dc90783b */ /* 0x000e6e0000004200 */
[----:B------:R-:W-:Y:S01]  /*6740*/  HMMA.16816.F32.BF16 R104, R4, R10, R104 ;  /* 0x0000000a0468723c */ /* 0x000fe20000041868 */
[----:B------:R-:W2:Y:S07]  /*6750*/  LDSM.16.MT88.4 R8, [R219+0x5000] ;  /* 0x00500000db08783b */ /* 0x000eae0000004200 */
[C---:B------:R-:W-:Y:S08]  /*6760*/  HMMA.16816.F32.BF16 R152, R128.reuse, R154, R24 ;  /* 0x0000009a8098723c */ /* 0x040ff00000041818 */
[----:B-1----:R-:W-:Y:S08]  /*6770*/  HMMA.16816.F32.BF16 R148, R128, R144, R148 ;  /* 0x000000908094723c */ /* 0x002ff00000041894 */
[C---:B--2---:R-:W-:Y:S08]  /*6780*/  HMMA.16816.F32.BF16 R108, R4.reuse, R8, R108 ;  /* 0x00000008046c723c */ /* 0x044ff0000004186c */
[----:B------:R-:W-:Y:S01]  /*6790*/  HMMA.16816.F32.BF16 R112, R4, R10, R112 ;  /* 0x0000000a0470723c */ /* 0x000fe20000041870 */
[----:B------:R-:W1:Y:S07]  /*67a0*/  LDSM.16.MT88.4 R8, [R217+0x7000] ;  /* 0x00700000d908783b */ /* 0x000e6e0000004200 */
[----:B------:R-:W-:Y:S08]  /*67b0*/  HMMA.16816.F32.BF16 R144, R128, R146, R32 ;  /* 0x000000928090723c */ /* 0x000ff00000041820 */
[C---:B-1----:R-:W-:Y:S08]  /*67c0*/  HMMA.16816.F32.BF16 R176, R4.reuse, R8, R124 ;  /* 0x0000000804b0723c */ /* 0x042ff0000004187c */
[C---:B------:R-:W-:Y:S01]  /*67d0*/  HMMA.16816.F32.BF16 R168, R4.reuse, R10, R120 ;  /* 0x0000000a04a8723c */ /* 0x040fe20000041878 */
[----:B------:R-:W1:Y:S07]  /*67e0*/  LDSM.16.MT88.4 R8, [R218+0x7000] ;  /* 0x00700000da08783b */ /* 0x000e6e0000004200 */
[C---:B-1----:R-:W-:Y:S08]  /*67f0*/  HMMA.16816.F32.BF16 R120, R4.reuse, R8, R116 ;  /* 0x000000080478723c */ /* 0x042ff00000041874 */
[C---:B------:R-:W-:Y:S01]  /*6800*/  HMMA.16816.F32.BF16 R116, R4.reuse, R10, R64 ;  /* 0x0000000a0474723c */ /* 0x040fe20000041840 */
[----:B------:R-:W1:Y:S04]  /*6810*/  LDSM.16.MT88.4 R8, [R220+0x7000] ;  /* 0x00700000dc08783b */ /* 0x000e680000004200 */
[----:B------:R-:W-:Y:S03]  /*6820*/  LDSM.16.MT88.4 R64, [R219+0x3800] ;  /* 0x00380000db40783b */ /* 0x000fe60000004200 */
[C---:B-1----:R-:W-:Y:S01]  /*6830*/  HMMA.16816.F32.BF16 R124, R4.reuse, R10, R40 ;  /* 0x0000000a047c723c */ /* 0x042fe20000041828 */
[----:B------:R-:W1:Y:S07]  /*6840*/  LDSM.16.MT88.4 R40, [R217+0x3800] ;  /* 0x00380000d928783b */ /* 0x000e6e0000004200 */
[----:B------:R-:W-:Y:S01]  /*6850*/  HMMA.16816.F32.BF16 R172, R4, R8, R48 ;  /* 0x0000000804ac723c */ /* 0x000fe20000041830 */
[----:B------:R-:W2:Y:S04]  /*6860*/  LDSM.16.MT88.4 R48, [R218+0x3800] ;  /* 0x00380000da30783b */ /* 0x000ea80000004200 */
[----:B------:R-:W3:Y:S03]  /*6870*/  LDSM.16.MT88.4 R8, [R219+0x7000] ;  /* 0x00700000db08783b */ /* 0x000ee60000004200 */
[C---:B-1----:R-:W-:Y:S08]  /*6880*/  HMMA.16816.F32.BF16 R36, R128.reuse, R40, R44 ;  /* 0x000000288024723c */ /* 0x042ff0000004182c */
[C---:B--2---:R-:W-:Y:S01]  /*6890*/  HMMA.16816.F32.BF16 R44, R128.reuse, R48, R56 ;  /* 0x00000030802c723c */ /* 0x044fe20000041838 */
[----:B------:R-:W1:Y:S07]  /*68a0*/  LDSM.16.MT88.4 R56, [R220+0x3800] ;  /* 0x00380000dc38783b */ /* 0x000e6e0000004200 */
[C---:B------:R-:W-:Y:S08]  /*68b0*/  HMMA.16816.F32.BF16 R48, R128.reuse, R50, R60 ;  /* 0x000000328030723c */ /* 0x040ff0000004183c */
[C---:B------:R-:W-:Y:S08]  /*68c0*/  HMMA.16816.F32.BF16 R60, R128.reuse, R64, R76 ;  /* 0x00000040803c723c */ /* 0x040ff0000004184c */
[C---:B------:R-:W-:Y:S01]  /*68d0*/  HMMA.16816.F32.BF16 R64, R128.reuse, R66, R80 ;  /* 0x000000428040723c */ /* 0x040fe20000041850 */
[----:B------:R-:W2:Y:S07]  /*68e0*/  LDSM.16.MT88.4 R80, [R218+0x5800] ;  /* 0x00580000da50783b */ /* 0x000eae0000004200 */
[----:B------:R-:W-:Y:S08]  /*68f0*/  HMMA.16816.F32.BF16 R40, R128, R42, R52 ;  /* 0x0000002a8028723c */ /* 0x000ff00000041834 */
[----:B---3--:R-:W-:Y:S08]  /*6900*/  HMMA.16816.F32.BF16 R20, R4, R8, R20 ;  /* 0x000000080414723c */ /* 0x008ff00000041814 */
[C---:B-1----:R-:W-:Y:S08]  /*6910*/  HMMA.16816.F32.BF16 R52, R128.reuse, R56, R68 ;  /* 0x000000388034723c */ /* 0x042ff00000041844 */
[----:B------:R-:W-:Y:S01]  /*6920*/  HMMA.16816.F32.BF16 R56, R128, R58, R72 ;  /* 0x0000003a8038723c */ /* 0x000fe20000041848 */
[----:B------:R-:W1:Y:S07]  /*6930*/  LDSM.16.MT88.4 R72, [R217+0x5800] ;  /* 0x00580000d948783b */ /* 0x000e6e0000004200 */
[----:B------:R-:W-:Y:S01]  /*6940*/  HMMA.16816.F32.BF16 R12, R4, R10, R12 ;  /* 0x0000000a040c723c */ /* 0x000fe2000004180c */
[----:B------:R-:W-:Y:S07]  /*6950*/  LDSM.16.MT88.4 R4, [R219+0x7800] ;  /* 0x00780000db04783b */ /* 0x000fee0000004200 */
        /* <DEDUP_REMOVED lines=12> */
[C---:B--2---:R-:W-:Y:S01]  /*6a20*/  HMMA.16816.F32.BF16 R108, R128.reuse, R112, R120 ;  /* 0x00000070806c723c */ /* 0x044fe20000041878 */
[----:B------:R-:W2:Y:S07]  /*6a30*/  LDSM.16.MT88.4 R120, [R220+0x7800] ;  /* 0x00780000dc78783b */ /* 0x000eae0000004200 */
[C---:B------:R-:W-:Y:S08]  /*6a40*/  HMMA.16816.F32.BF16 R112, R128.reuse, R114, R116 ;  /* 0x000000728070723c */ /* 0x040ff00000041874 */
[C---:B-1----:R-:W-:Y:S08]  /*6a50*/  HMMA.16816.F32.BF16 R100, R128.reuse, R104, R176 ;  /* 0x000000688064723c */ /* 0x042ff000000418b0 */
[C---:B------:R-:W-:Y:S08]  /*6a60*/  HMMA.16816.F32.BF16 R104, R128.reuse, R106, R168 ;  /* 0x0000006a8068723c */ /* 0x040ff000000418a8 */
[C---:B--2---:R-:W-:Y:S08]  /*6a70*/  HMMA.16816.F32.BF16 R116, R128.reuse, R120, R172 ;  /* 0x000000788074723c */ /* 0x044ff000000418ac */
[C---:B------:R-:W-:Y:S08]  /*6a80*/  HMMA.16816.F32.BF16 R120, R128.reuse, R122, R124 ;  /* 0x0000007a8078723c */ /* 0x040ff0000004187c */
[C---:B------:R-:W-:Y:S08]  /*6a90*/  HMMA.16816.F32.BF16 R124, R128.reuse, R4, R20 ;  /* 0x00000004807c723c */ /* 0x040ff00000041814 */
[----:B------:R-:W-:Y:S01]  /*6aa0*/  HMMA.16816.F32.BF16 R128, R128, R6, R12 ;  /* 0x000000068080723c */ /* 0x000fe2000004180c */
[----:B------:R-:W-:Y:S07]  /*6ab0*/  @!UPT UIADD3 URZ, URZ, URZ, URZ ;  /* 0x0000003f3f3ff290 */ /* 0x000fee000fffe03f */
[----:B------:R-:W-:Y:S11]  /*6ac0*/  @!P0 BRA `(.L_x_1586) ;  /* 0x00003c5000008947 */ /* 0x000ff60003800000 */
[----:B------:R-:W-:Y:S02]  /*6ad0*/  MOV R233, R0 ;  /* 0x0000000000e97202 */ /* 0x000fe40000000f00 */
[----:B------:R-:W-:-:S02]  /*6ae0*/  MOV R134, R28 ;  /* 0x0000001c00867202 */ /* 0x000fc40000000f00 */
[----:B------:R-:W-:Y:S02]  /*6af0*/  MOV R133, R132 ;  /* 0x0000008400857202 */ /* 0x000fe40000000f00 */
.L_x_1593:
[----:B------:R-:W-:Y:S01]  /*6b00*/  SHF.R.S32.HI R0, RZ, 0x1f, R231 ;  /* 0x0000001fff007819 */ /* 0x000fe200000114e7 */
[----:B------:R-:W-:Y:S04]  /*6b10*/  DEPBAR.LE SB0, 0x0 ;  /* 0x000080000000791a */ /* 0x000fe80000000000 */
[----:B------:R-:W-:Y:S01]  /*6b20*/  SHF.R.S32.HI R6, RZ, 0x1f, R239 ;  /* 0x0000001fff067819 */ /* 0x000fe200000114ef */
[----:B------:R-:W-:Y:S01]  /*6b30*/  WARPSYNC 0xffffffff ;  /* 0xffffffff00007948 */ /* 0x000fe20003800000 */
[----:B------:R-:W-:Y:S01]  /*6b40*/  SHF.R.S32.HI R4, RZ, 0x1f, R228 ;  /* 0x0000001fff047819 */ /* 0x000fe200000114e4 */
[----:B------:R-:W-:Y:S01]  /*6b50*/  BAR.SYNC.DEFER_BLOCKING 0x0 ;  /* 0x0000000000007b1d */ /* 0x000fe20000010000 */
[----:B------:R-:W-:Y:S01]  /*6b60*/  SHF.R.S32.HI R5, RZ, 0x1f, R237 ;  /* 0x0000001fff057819 */ /* 0x000fe200000114ed */
[----:B------:R-:W-:Y:S01]  /*6b70*/  IMAD R0, R0, c[0x0][0x208], RZ ;  /* 0x0000820000007a24 */ /* 0x000fe200078e02ff */
[----:B------:R-:W-:Y:S01]  /*6b80*/  IADD3 R132, R135, 0x40, RZ ;  /* 0x0000004087847810 */ /* 0x000fe20007ffe0ff */
[----:B------:R-:W-:Y:S01]  /*6b90*/  IMAD.WIDE.U32 R2, R231, c[0x0][0x208], RZ ;  /* 0x00008200e7027a25 */ /* 0x000fe200078e00ff */
[----:B------:R-:W-:Y:S02]  /*6ba0*/  SHF.L.U64.HI R22, R239, 0x1, R6 ;  /* 0x00000001ef167819 */ /* 0x000fe40000010206 */
[----:B------:R-:W-:Y:S01]  /*6bb0*/  SHF.L.U64.HI R21, R237, 0x1, R5 ;  /* 0x00000001ed157819 */ /* 0x000fe20000010205 */
[----:B------:R-:W-:Y:S01]  /*6bc0*/  IMAD R0, R231, c[0x0][0x20c], R0 ;  /* 0x00008300e7007a24 */ /* 0x000fe200078e0200 */
[----:B------:R-:W-:Y:S01]  /*6bd0*/  SHF.R.S32.HI R6, RZ, 0x1f, R238 ;  /* 0x0000001fff067819 */ /* 0x000fe200000114ee */
[----:B------:R-:W-:Y:S01]  /*6be0*/  IMAD R4, R4, c[0x0][0x218], RZ ;  /* 0x0000860004047a24 */ /* 0x000fe200078e02ff */
[----:B------:R-:W-:Y:S01]  /*6bf0*/  SHF.R.S32.HI R5, RZ, 0x1f, R232 ;  /* 0x0000001fff057819 */ /* 0x000fe200000114e8 */
[----:B------:R-:W-:Y:S01]  /*6c00*/  IMAD.IADD R3, R3, 0x1, R0 ;  /* 0x0000000103037824 */ /* 0x000fe200078e0200 */
[----:B------:R-:W-:Y:S01]  /*6c10*/  SHF.L.U64.HI R20, R238, 0x1, R6 ;  /* 0x00000001ee147819 */ /* 0x000fe20000010206 */
[----:B------:R-:W-:Y:S01]  /*6c20*/  IMAD R4, R228, c[0x0][0x21c], R4 ;  /* 0x00008700e4047a24 */ /* 0x000fe200078e0204 */
[----:B------:R-:W-:Y:S01]  /*6c30*/  SHF.L.U64.HI R15, R232, 0x1, R5 ;  /* 0x00000001e80f7819 */ /* 0x000fe20000010205 */
[----:B------:R-:W-:Y:S04]  /*6c40*/  IMAD.WIDE.U32 R2, R228, c[0x0][0x218], R2 ;  /* 0x00008600e4027a25 */ /* 0x000fe800078e0002 */
[----:B------:R-:W-:Y:S01]  /*6c50*/  IMAD.SHL.U32 R30, R239, 0x2, RZ ;  /* 0x00000002ef1e7824 */ /* 0x000fe200078e00ff */
[----:B------:R-:W-:Y:S01]  /*6c60*/  IADD3 R0, P0, R248, R2, RZ ;  /* 0x00000002f8007210 */ /* 0x000fe20007f1e0ff */
[----:B------:R-:W-:Y:S01]  /*6c70*/  IMAD.SHL.U32 R29, R237, 0x2, RZ ;  /* 0x00000002ed1d7824 */ /* 0x000fe200078e00ff */
[----:B------:R-:W1:Y:S02]  /*6c80*/  LDSM.16.M88.4 R32, [R221] ;  /* 0x00000000dd20783b */ /* 0x000e640000000200 */
[----:B------:R-:W-:Y:S01]  /*6c90*/  IADD3.X R2, R251, R3, R4, P0, !PT ;  /* 0x00000003fb027210 */ /* 0x000fe200007fe404 */
[----:B------:R-:W-:Y:S01]  /*6ca0*/  IMAD.SHL.U32 R28, R238, 0x2, RZ ;  /* 0x00000002ee1c7824 */ /* 0x000fe200078e00ff */
[----:B------:R-:W-:Y:S01]  /*6cb0*/  LEA R14, P0, R0, c[0x0][0x1f8], 0x1 ;  /* 0x00007e00000e7a11 */ /* 0x000fe200078008ff */
[----:B------:R-:W-:Y:S01]  /*6cc0*/  IMAD.SHL.U32 R23, R232, 0x2, RZ ;  /* 0x00000002e8177824 */ /* 0x000fe200078e00ff */
[----:B------:R-:W2:Y:S02]  /*6cd0*/  LDSM.16.M88.4 R8, [R135] ;  /* 0x000000008708783b */ /* 0x000ea40000000200 */
[----:B------:R-:W-:Y:S02]  /*6ce0*/  R2P PR, R236, 0x6 ;  /* 0x00000006ec007804 */ /* 0x000fe40000000000 */
[----:B------:R-:W-:Y:S01]  /*6cf0*/  ISETP.GE.AND P5, PT, R239, c[0x0][0x1d4], PT ;  /* 0x00007500ef007a0c */ /* 0x000fe20003fa6270 */
[----:B------:R-:W3:Y:S01]  /*6d00*/  LDSM.16.M88.4 R16, [R135+0x800] ;  /* 0x000800008710783b */ /* 0x000ee20000000200 */
[----:B------:R-:W-:Y:S02]  /*6d10*/  LEA.HI.X R4, R0, c[0x0][0x1fc], R2, 0x1, P0 ;  /* 0x00007f0000047a11 */ /* 0x000fe400000f0c02 */
[----:B------:R-:W-:Y:S02]  /*6d20*/  ISETP.GE.AND P4, PT, R237, c[0x0][0x1d4], PT ;  /* 0x00007500ed007a0c */ /* 0x000fe40003f86270 */
[C---:B------:R-:W-:Y:S01]  /*6d30*/  IADD3 R0, R135.reuse, 0x20, RZ ;  /* 0x0000002087007810 */ /* 0x040fe20007ffe0ff */
[----:B------:R-:W4:Y:S01]  /*6d40*/  LDSM.16.M88.4 R24, [R135+0x1000] ;  /* 0x001000008718783b */ /* 0x000f220000000200 */
[----:B------:R-:W-:Y:S03]  /*6d50*/  ISETP.GE.AND P3, PT, R238, c[0x0][0x1d4], PT ;  /* 0x00007500ee007a0c */ /* 0x000fe60003f66270 */
[C---:B------:R-:W-:Y:S01]  /*6d60*/  @P1 IADD3 R0, R135.reuse, -0x20, RZ ;  /* 0xffffffe087001810 */ /* 0x040fe20007ffe0ff */
[----:B------:R-:W1:Y:S01]  /*6d70*/  LDSM.16.M88.4 R168, [R135+0x1800] ;  /* 0x0018000087a8783b */ /* 0x000e620000000200 */
[----:B------:R-:W-:Y:S02]  /*6d80*/  @P2 IADD3 R132, R135, -0x40, RZ ;  /* 0xffffffc087842810 */ /* 0x000fe40007ffe0ff */
[C---:B------:R-:W-:Y:S02]  /*6d90*/  IADD3 R213, R0.reuse, 0x7800, RZ ;  /* 0x0000780000d57810 */ /* 0x040fe40007ffe0ff */
[C---:B------:R-:W-:Y:S01]  /*6da0*/  IADD3 R212, R0.reuse, 0x7000, RZ ;  /* 0x0000700000d47810 */ /* 0x040fe20007ffe0ff */
[----:B------:R-:W1:Y:S01]  /*6db0*/  LDSM.16.M88.4 R172, [R222] ;  /* 0x00000000deac783b */ /* 0x000e620000000200 */
[C---:B------:R-:W-:Y:S02]  /*6dc0*/  IADD3 R211, R0.reuse, 0x6800, RZ ;  /* 0x0000680000d37810 */ /* 0x040fe40007ffe0ff */
[C---:B------:R-:W-:Y:S02]  /*6dd0*/  IADD3 R210, R0.reuse, 0x6000, RZ ;  /* 0x0000600000d27810 */ /* 0x040fe40007ffe0ff */
[C---:B------:R-:W-:Y:S01]  /*6de0*/  IADD3 R205, R0.reuse, 0x5800, RZ ;  /* 0x0000580000cd7810 */ /* 0x040fe20007ffe0ff */
[----:B------:R-:W1:Y:S01]  /*6df0*/  LDSM.16.M88.4 R176, [R0] ;  /* 0x0000000000b0783b */ /* 0x000e620000000200 */
[C---:B------:R-:W-:Y:S02]  /*6e00*/  IADD3 R204, R0.reuse, 0x5000, RZ ;  /* 0x0000500000cc7810 */ /* 0x040fe40007ffe0ff */
[C---:B------:R-:W-:Y:S02]  /*6e10*/  IADD3 R203, R0.reuse, 0x4800, RZ ;  /* 0x0000480000cb7810 */ /* 0x040fe40007ffe0ff */
[C---:B------:R-:W-:Y:S01]  /*6e20*/  IADD3 R202, R0.reuse, 0x4000, RZ ;  /* 0x0000400000ca7810 */ /* 0x040fe20007ffe0ff */
[----:B------:R-:W1:Y:S01]  /*6e30*/  LDSM.16.M88.4 R180, [R0+0x800] ;  /* 0x0008000000b4783b */ /* 0x000e620000000200 */
[C---:B------:R-:W-:Y:S02]  /*6e40*/  IADD3 R197, R0.reuse, 0x3800, RZ ;  /* 0x0000380000c57810 */ /* 0x040fe40007ffe0ff */
[C---:B------:R-:W-:Y:S02]  /*6e50*/  IADD3 R196, R0.reuse, 0x3000, RZ ;  /* 0x0000300000c47810 */ /* 0x040fe40007ffe0ff */
[C---:B------:R-:W-:Y:S01]  /*6e60*/  IADD3 R195, R0.reuse, 0x2800, RZ ;  /* 0x0000280000c37810 */ /* 0x040fe20007ffe0ff */
[----:B------:R-:W1:Y:S01]  /*6e70*/  LDSM.16.M88.4 R184, [R0+0x1000] ;  /* 0x0010000000b8783b */ /* 0x000e620000000200 */
[----:B------:R-:W-:Y:S02]  /*6e80*/  IADD3 R194, R0, 0x2000, RZ ;  /* 0x0000200000c27810 */ /* 0x000fe40007ffe0ff */
[C---:B------:R-:W-:Y:S02]  /*6e90*/  IADD3 R226, R132.reuse, 0x7800, RZ ;  /* 0x0000780084e27810 */ /* 0x040fe40007ffe0ff */
[C---:B------:R-:W-:Y:S01]  /*6ea0*/  IADD3 R225, R132.reuse, 0x7000, RZ ;  /* 0x0000700084e17810 */ /* 0x040fe20007ffe0ff */
[----:B------:R5:W1:Y:S01]  /*6eb0*/  LDSM.16.M88.4 R188, [R0+0x1800] ;  /* 0x0018000000bc783b */ /* 0x000a620000000200 */
[C---:B------:R-:W-:Y:S02]  /*6ec0*/  IADD3 R215, R132.reuse, 0x6800, RZ ;  /* 0x0000680084d77810 */ /* 0x040fe40007ffe0ff */
        /* <DEDUP_REMOVED lines=11> */
[----:B-----5:R-:W-:Y:S01]  /*6f80*/  IADD3 R0, R132, 0x800, RZ ;  /* 0x0000080084007810 */ /* 0x020fe20007ffe0ff */
[----:B------:R-:W-:-:S05]  /*6f90*/  BRA.DIV ~URZ, `(.L_x_1587) ;  /* 0x00009d727f007947 */ /* 0x000fca000b800000 */
[----:B--234-:R2:W3:Y:S02]  /*6fa0*/  SHFL.IDX PT, R2, R4, RZ, 0x181f ;  /* 0x00181fff04027589 */ /* 0x01c4e400000e0000 */
.L_x_1667:
[----:B------:R-:W4:Y:S01]  /*6fb0*/  SHFL.IDX PT, R5, R14, RZ, 0x181f ;  /* 0x00181fff0e057589 */ /* 0x000f2200000e0000 */
[----:B------:R-:W-:Y:S01]  /*6fc0*/  ISETP.GE.AND P1, PT, R232, c[0x0][0x1d4], PT ;  /* 0x00007500e8007a0c */ /* 0x000fe20003f26270 */
[----:B------:R-:W-:Y:S03]  /*6fd0*/  BSSY B0, `(.L_x_1588) ;  /* 0x0000189000007945 */ /* 0x000fe60003800000 */
[----:B------:R-:W-:Y:S02]  /*6fe0*/  SEL R227, RZ, 0x10, P1 ;  /* 0x00000010ffe37807 */ /* 0x000fe40000800000 */
[----:B------:R5:W2:Y:S07]  /*6ff0*/  SHFL.IDX PT, R3, R14, 0x1, 0x181f ;  /* 0x00381f000e037f89 */ /* 0x000aae00000e0000 */
[----:B--2---:R-:W2:Y:S01]  /*7000*/  SHFL.IDX PT, R4, R4, 0x1, 0x181f ;  /* 0x00381f0004047f89 */ /* 0x004ea200000e0000 */
[----:B-----5:R-:W-:Y:S02]  /*7010*/  SEL R14, RZ, 0x10, P4 ;  /* 0x00000010ff0e7807 */ /* 0x020fe40002000000 */
[C---:B----4-:R-:W-:Y:S04]  /*7020*/  IADD3 R6, P0, R5.reuse, R23, RZ ;  /* 0x0000001705067210 */ /* 0x050fe80007f1e0ff */
[C---:B---3--:R-:W-:Y:S05]  /*7030*/  IADD3.X R7, R2.reuse, R15, RZ, P0, !PT ;  /* 0x0000000f02077210 */ /* 0x048fea00007fe4ff */
[----:B------:R3:W-:Y:S02]  /*7040*/  LDGSTS.E.BYPASS.LTC128B.128 [R229+0x100], [R6.64], !P1 ;  /* 0x0010000006e57fae */ /* 0x0007e4000c901d46 */
[C---:B---3--:R-:W-:Y:S04]  /*7050*/  IADD3 R6, P0, R5.reuse, R28, RZ ;  /* 0x0000001c05067210 */ /* 0x048fe80007f1e0ff */
[C---:B------:R-:W-:Y:S02]  /*7060*/  IADD3.X R7, R2.reuse, R20, RZ, P0, !PT ;  /* 0x0000001402077210 */ /* 0x040fe400007fe4ff */
[C---:B------:R-:W-:Y:S03]  /*7070*/  IADD3 R12, P0, R5.reuse, R29, RZ ;  /* 0x0000001d050c7210 */ /* 0x040fe60007f1e0ff */
[----:B------:R3:W-:Y:S01]  /*7080*/  LDGSTS.E.BYPASS.LTC128B.128 [R229+0x2100], [R6.64], !P3 ;  /* 0x0210000006e57fae */ /* 0x0007e2000d901d46 */
[C---:B------:R-:W-:Y:S06]  /*7090*/  IADD3.X R13, R2.reuse, R21, RZ, P0, !PT ;  /* 0x00000015020d7210 */ /* 0x040fec00007fe4ff */
[----:B------:R4:W-:Y:S01]  /*70a0*/  LDGSTS.E.BYPASS.LTC128B.128 [R229+0x4100], [R12.64], !P4 ;  /* 0x041000000ce57fae */ /* 0x0009e2000e101d46 */
[----:B---3--:R-:W-:Y:S02]  /*70b0*/  IADD3 R6, P0, R5, R30, RZ ;  /* 0x0000001e05067210 */ /* 0x008fe40007f1e0ff */
[----:B------:R-:W-:Y:S02]  /*70c0*/  SEL R5, RZ, 0x10, P3 ;  /* 0x00000010ff057807 */ /* 0x000fe40001800000 */
[----:B------:R-:W-:Y:S02]  /*70d0*/  IADD3.X R7, R2, R22, RZ, P0, !PT ;  /* 0x0000001602077210 */ /* 0x000fe400007fe4ff */
[----:B------:R-:W-:Y:S03]  /*70e0*/  IADD3 R2, -R227, 0x10, RZ ;  /* 0x00000010e3027810 */ /* 0x000fe60007ffe1ff */
[----:B------:R3:W-:Y:S01]  /*70f0*/  LDGSTS.E.BYPASS.LTC128B.128 [R229+0x6100], [R6.64], !P5 ;  /* 0x0610000006e57fae */ /* 0x0007e2000e901d46 */
[----:B------:R-:W-:Y:S04]  /*7100*/  LOP3.LUT R2, R2, 0xf, RZ, 0xc0, !PT ;  /* 0x0000000f02027812 */ /* 0x000fe800078ec0ff */
[-C--:B---3--:R-:W-:Y:S02]  /*7110*/  IADD3 R6, P1, P0, R2, R3.reuse, R23 ;  /* 0x0000000302067210 */ /* 0x088fe4000783e017 */
[----:B------:R-:W-:Y:S02]  /*7120*/  IADD3 R2, -R5, 0x10, RZ ;  /* 0x0000001005027810 */ /* 0x000fe40007ffe1ff */
[-C--:B--2---:R-:W-:Y:S02]  /*7130*/  IADD3.X R7, RZ, R4.reuse, R15, P1, P0 ;  /* 0x00000004ff077210 */ /* 0x084fe40000fe040f */
[----:B------:R-:W-:Y:S02]  /*7140*/  ISETP.NE.U32.AND P0, PT, R227, RZ, PT ;  /* 0x000000ffe300720c */ /* 0x000fe40003f05070 */
[----:B------:R-:W-:Y:S02]  /*7150*/  LOP3.LUT R2, R2, 0xf, RZ, 0xc0, !PT ;  /* 0x0000000f02027812 */ /* 0x000fe400078ec0ff */
[----:B------:R-:W-:Y:S09]  /*7160*/  SEL R15, RZ, 0x10, P5 ;  /* 0x00000010ff0f7807 */ /* 0x000ff20002800000 */
[----:B------:R2:W-:Y:S01]  /*7170*/  LDGSTS.E.BYPASS.LTC128B.128.ZFILL [R229+0x1100], [R6.64], P0 ;  /* 0x0110000006e57fae */ /* 0x0005e20008141d46 */
[-C--:B----4-:R-:W-:Y:S04]  /*7180*/  IADD3 R12, P1, P0, R2, R3.reuse, R28 ;  /* 0x00000003020c7210 */ /* 0x090fe8000783e01c */
[-C--:B------:R-:W-:Y:S02]  /*7190*/  IADD3.X R13, RZ, R4.reuse, R20, P1, P0 ;  /* 0x00000004ff0d7210 */ /* 0x080fe40000fe0414 */
[----:B--2---:R-:W-:Y:S04]  /*71a0*/  IADD3 R6, -R14, 0x10, RZ ;  /* 0x000000100e067810 */ /* 0x004fe80007ffe1ff */
[----:B------:R-:W-:Y:S04]  /*71b0*/  LOP3.LUT R2, R6, 0xf, RZ, 0xc0, !PT ;  /* 0x0000000f06027812 */ /* 0x000fe800078ec0ff */
[-C--:B------:R-:W-:Y:S02]  /*71c0*/  IADD3 R20, P1, P0, R2, R3.reuse, R29 ;  /* 0x0000000302147210 */ /* 0x080fe4000783e01d */
[----:B------:R-:W-:Y:S02]  /*71d0*/  IADD3 R2, -R15, 0x10, RZ ;  /* 0x000000100f027810 */ /* 0x000fe40007ffe1ff */
[-C--:B------:R-:W-:Y:S02]  /*71e0*/  IADD3.X R21, RZ, R4.reuse, R21, P1, P0 ;  /* 0x00000004ff157210 */ /* 0x080fe40000fe0415 */
[----:B------:R-:W-:Y:S04]  /*71f0*/  LOP3.LUT R2, R2, 0xf, RZ, 0xc0, !PT ;  /* 0x0000000f02027812 */ /* 0x000fe800078ec0ff */
[----:B------:R-:W-:Y:S04]  /*7200*/  IADD3 R2, P1, P0, R2, R3, R30 ;  /* 0x0000000302027210 */ /* 0x000fe8000783e01e */
[----:B------:R-:W-:Y:S02]  /*7210*/  IADD3.X R3, RZ, R4, R22, P1, P0 ;  /* 0x00000004ff037210 */ /* 0x000fe40000fe0416 */
[----:B------:R-:W-:Y:S02]  /*7220*/  ISETP.NE.U32.AND P0, PT, R5, RZ, PT ;  /* 0x000000ff0500720c */ /* 0x000fe40003f05070 */
[C---:B-1----:R-:W-:Y:S03]  /*7230*/  HMMA.16816.F32.BF16 R4, R32.reuse, R8, RZ ;  /* 0x000000082004723c */ /* 0x042fe600000418ff */
[----:B------:R-:W-:Y:S05]  /*7240*/  ISETP.NE.U32.AND P1, PT, R14, RZ, PT ;  /* 0x000000ff0e00720c */ /* 0x000fea0003f25070 */
[C---:B------:R-:W-:Y:S03]  /*7250*/  HMMA.16816.F32.BF16 R8, R32.reuse, R10, RZ ;  /* 0x0000000a2008723c */ /* 0x040fe600000418ff */
[----:B------:R1:W-:Y:S01]  /*7260*/  LDGSTS.E.BYPASS.LTC128B.128.ZFILL [R229+0x3100], [R12.64], P0 ;  /* 0x031000000ce57fae */ /* 0x0003e20008141d46 */
[----:B------:R-:W-:Y:S06]  /*7270*/  ISETP.NE.U32.AND P0, PT, R15, RZ, PT ;  /* 0x000000ff0f00720c */ /* 0x000fec0003f05070 */
[----:B------:R2:W-:Y:S07]  /*7280*/  LDGSTS.E.BYPASS.LTC128B.128.ZFILL [R229+0x5100], [R20.64], P1 ;  /* 0x0510000014e57fae */ /* 0x0005ee0008941d46 */
[----:B------:R3:W-:Y:S01]  /*7290*/  LDGSTS.E.BYPASS.LTC128B.128.ZFILL [R229+0x7100], [R2.64], P0 ;  /* 0x0710000002e57fae */ /* 0x0007e20008141d46 */
[----:B------:R-:W-:Y:S06]  /*72a0*/  ISETP.GT.AND P0, PT, R233, R240, PT ;  /* 0x000000f0e900720c */ /* 0x000fec0003f04270 */
[----:B------:R-:W0:Y:S01]  /*72b0*/  LDGDEPBAR ;  /* 0x00000000000079af */ /* 0x000e220000000000 */
[C---:B-1----:R-:W-:Y:S08]  /*72c0*/  HMMA.16816.F32.BF16 R12, R32.reuse, R16, RZ ;  /* 0x00000010200c723c */ /* 0x042ff000000418ff */
[C---:B------:R-:W-:Y:S08]  /*72d0*/  HMMA.16816.F32.BF16 R16, R32.reuse, R18, RZ ;  /* 0x000000122010723c */ /* 0x040ff000000418ff */
[C---:B--2---:R-:W-:Y:S08]  /*72e0*/  HMMA.16816.F32.BF16 R20, R32.reuse, R24, RZ ;  /* 0x000000182014723c */ /* 0x044ff000000418ff */
[C---:B------:R-:W-:Y:S08]  /*72f0*/  HMMA.16816.F32.BF16 R24, R32.reuse, R26, RZ ;  /* 0x0000001a2018723c */ /* 0x040ff000000418ff */
[C---:B------:R-:W-:Y:S08]  /*7300*/  HMMA.16816.F32.BF16 R28, R32.reuse, R168, RZ ;  /* 0x000000a8201c723c */ /* 0x040ff000000418ff */
[----:B------:R-:W-:Y:S01]  /*7310*/  HMMA.16816.F32.BF16 R32, R32, R170, RZ ;  /* 0x000000aa2020723c */ /* 0x000fe200000418ff */
[----:B------:R-:W-:Y:S07]  /*7320*/  LDSM.16.M88.4 R168, [R224] ;  /* 0x00000000e0a8783b */ /* 0x000fee0000000200 */
[C---:B------:R-:W-:Y:S08]  /*7330*/  HMMA.16816.F32.BF16 R4, R172.reuse, R176, R4 ;  /* 0x000000b0ac04723c */ /* 0x040ff00000041804 */
[C---:B------:R-:W-:Y:S01]  /*7340*/  HMMA.16816.F32.BF16 R8, R172.reuse, R178, R8 ;  /* 0x000000b2ac08723c */ /* 0x040fe20000041808 */
[----:B------:R-:W1:Y:S07]  /*7350*/  LDSM.16.M88.4 R176, [R132] ;  /* 0x0000000084b0783b */ /* 0x000e6e0000000200 */
[C---:B------:R-:W-:Y:S08]  /*7360*/  HMMA.16816.F32.BF16 R12, R172.reuse, R180, R12 ;  /* 0x000000b4ac0c723c */ /* 0x040ff0000004180c */
[C---:B------:R-:W-:Y:S01]  /*7370*/  HMMA.16816.F32.BF16 R16, R172.reuse, R182, R16 ;  /* 0x000000b6ac10723c */ /* 0x040fe20000041810 */
[----:B------:R-:W2:Y:S07]  /*7380*/  LDSM.16.M88.4 R180, [R0] ;  /* 0x0000000000b4783b */ /* 0x000eae0000000200 */
[C---:B------:R-:W-:Y:S08]  /*7390*/  HMMA.16816.F32.BF16 R20, R172.reuse, R184, R20 ;  /* 0x000000b8ac14723c */ /* 0x040ff00000041814 */
[C---:B------:R-:W-:Y:S01]  /*73a0*/  HMMA.16816.F32.BF16 R24, R172.reuse, R186, R24 ;  /* 0x000000baac18723c */ /* 0x040fe20000041818 */
[----:B------:R-:W4:Y:S07]  /*73b0*/  LDSM.16.M88.4 R184, [R192] ;  /* 0x00000000c0b8783b */ /* 0x000f2e0000000200 */
[C---:B------:R-:W-:Y:S08]  /*73c0*/  HMMA.16816.F32.BF16 R28, R172.reuse, R188, R28 ;  /* 0x000000bcac1c723c */ /* 0x040ff0000004181c */
[----:B------:R-:W-:Y:S01]  /*73d0*/  HMMA.16816.F32.BF16 R32, R172, R190, R32 ;  /* 0x000000beac20723c */ /* 0x000fe20000041820 */
[----:B------:R-:W5:Y:S07]  /*73e0*/  LDSM.16.M88.4 R172, [R193] ;  /* 0x00000000c1ac783b */ /* 0x000f6e0000000200 */
[C---:B-1----:R-:W-:Y:S01]  /*73f0*/  HMMA.16816.F32.BF16 R4, R168.reuse, R176, R4 ;  /* 0x000000b0a804723c */ /* 0x042fe20000041804 */
[----:B------:R-:W-:Y:S07]  /*7400*/  LDSM.16.M88.4 R188, [R216+-0x5800] ;  /* 0xffa80000d8bc783b */ /* 0x000fee0000000200 */
[C---:B------:R-:W-:Y:S01]  /*7410*/  HMMA.16816.F32.BF16 R8, R168.reuse, R178, R8 ;  /* 0x000000b2a808723c */ /* 0x040fe20000041808 */
[----:B------:R-:W-:Y:S07]  /*7420*/  LDSM.16.M88.4 R176, [R223] ;  /* 0x00000000dfb0783b */ /* 0x000fee0000000200 */
[C---:B--2---:R-:W-:Y:S08]  /*7430*/  HMMA.16816.F32.BF16 R12, R168.reuse, R180, R12 ;  /* 0x000000b4a80c723c */ /* 0x044ff0000004180c */
[C---:B------:R-:W-:Y:S01]  /*7440*/  HMMA.16816.F32.BF16 R16, R168.reuse, R182, R16 ;  /* 0x000000b6a810723c */ /* 0x040fe20000041810 */
[----:B------:R-:W1:Y:S07]  /*7450*/  LDSM.16.M88.4 R180, [R216+-0x6000] ;  /* 0xffa00000d8b4783b */ /* 0x000e6e0000000200 */
[C---:B----4-:R-:W-:Y:S08]  /*7460*/  HMMA.16816.F32.BF16 R20, R168.reuse, R184, R20 ;  /* 0x000000b8a814723c */ /* 0x050ff00000041814 */
[C---:B------:R-:W-:Y:S01]  /*7470*/  HMMA.16816.F32.BF16 R24, R168.reuse, R186, R24 ;  /* 0x000000baa818723c */ /* 0x040fe20000041818 */
[----:B------:R-:W2:Y:S07]  /*7480*/  LDSM.16.M88.4 R184, [R216+-0x5000] ;  /* 0xffb00000d8b8783b */ /* 0x000eae0000000200 */
[C---:B-----5:R-:W-:Y:S08]  /*7490*/  HMMA.16816.F32.BF16 R28, R168.reuse, R172, R28 ;  /* 0x000000aca81c723c */ /* 0x060ff0000004181c */
[----:B------:R-:W-:Y:S01]  /*74a0*/  HMMA.16816.F32.BF16 R32, R168, R174, R32 ;  /* 0x000000aea820723c */ /* 0x000fe20000041820 */
[----:B------:R-:W4:Y:S07]  /*74b0*/  LDSM.16.M88.4 R168, [R216+-0x4800] ;  /* 0xffb80000d8a8783b */ /* 0x000f2e0000000200 */
[----:B------:R-:W-:Y:S01]  /*74c0*/  LDSM.16.M88.4 R172, [R221+0x4000] ;  /* 0x00400000ddac783b */ /* 0x000fe20000000200 */
[C---:B-1----:R-:W-:Y:S08]  /*74d0*/  HMMA.16816.F32.BF16 R4, R176.reuse, R180, R4 ;  /* 0x000000b4b004723c */ /* 0x042ff00000041804 */
[C---:B------:R-:W-:Y:S01]  /*74e0*/  HMMA.16816.F32.BF16 R8, R176.reuse, R182, R8 ;  /* 0x000000b6b008723c */ /* 0x040fe20000041808 */
[----:B------:R-:W1:Y:S07]  /*74f0*/  LDSM.16.M88.4 R180, [R135+0x2000] ;  /* 0x0020000087b4783b */ /* 0x000e6e0000000200 */
[C---:B------:R-:W-:Y:S08]  /*7500*/  HMMA.16816.F32.BF16 R12, R176.reuse, R188, R12 ;  /* 0x000000bcb00c723c */ /* 0x040ff0000004180c */
[C---:B------:R-:W-:Y:S01]  /*7510*/  HMMA.16816.F32.BF16 R16, R176.reuse, R190, R16 ;  /* 0x000000beb010723c */ /* 0x040fe20000041810 */
[----:B------:R-:W5:Y:S07]  /*7520*/  LDSM.16.M88.4 R188, [R135+0x2800] ;  /* 0x0028000087bc783b */ /* 0x000f6e0000000200 */
[C---:B--2---:R-:W-:Y:S08]  /*7530*/  HMMA.16816.F32.BF16 R20, R176.reuse, R184, R20 ;  /* 0x000000b8b014723c */ /* 0x044ff00000041814 */
[C---:B------:R-:W-:Y:S01]  /*7540*/  HMMA.16816.F32.BF16 R24, R176.reuse, R186, R24 ;  /* 0x000000bab018723c */ /* 0x040fe20000041818 */
[----:B------:R-:W2:Y:S07]  /*7550*/  LDSM.16.M88.4 R184, [R135+0x3000] ;  /* 0x0030000087b8783b */ /* 0x000eae0000000200 */
[C---:B----4-:R-:W-:Y:S08]  /*7560*/  HMMA.16816.F32.BF16 R28, R176.reuse, R168, R28 ;  /* 0x000000a8b01c723c */ /* 0x050ff0000004181c */
[----:B------:R-:W-:Y:S01]  /*7570*/  HMMA.16816.F32.BF16 R32, R176, R170, R32 ;  /* 0x000000aab020723c */ /* 0x000fe20000041820 */
[----:B------:R-:W4:Y:S07]  /*7580*/  LDSM.16.M88.4 R168, [R135+0x3800] ;  /* 0x0038000087a8783b */ /* 0x000f2e0000000200 */
[C---:B-1----:R-:W-:Y:S01]  /*7590*/  HMMA.16816.F32.BF16 R4, R172.reuse, R180, R4 ;  /* 0x000000b4ac04723c */ /* 0x042fe20000041804 */
[----:B------:R-:W-:Y:S07]  /*75a0*/  LDSM.16.M88.4 R176, [R222+0x4000] ;  /* 0x00400000deb0783b */ /* 0x000fee0000000200 */
[C---:B------:R-:W-:Y:S01]  /*75b0*/  HMMA.16816.F32.BF16 R8, R172.reuse, R182, R8 ;  /* 0x000000b6ac08723c */ /* 0x040fe20000041808 */
[----:B------:R-:W1:Y:S07]  /*75c0*/  LDSM.16.M88.4 R180, [R194] ;  /* 0x00000000c2b4783b */ /* 0x000e6e0000000200 */
[C---:B-----5:R-:W-:Y:S08]  /*75d0*/  HMMA.16816.F32.BF16 R12, R172.reuse, R188, R12 ;  /* 0x000000bcac0c723c */ /* 0x060ff0000004180c */
[C---:B------:R-:W-:Y:S01]  /*75e0*/  HMMA.16816.F32.BF16 R16, R172.reuse, R190, R16 ;  /* 0x000000beac10723c */ /* 0x040fe20000041810 */
[----:B------:R-:W5:Y:S07]  /*75f0*/  LDSM.16.M88.4 R188, [R195] ;  /* 0x00000000c3bc783b */ /* 0x000f6e0000000200 */
[C---:B--2---:R-:W-:Y:S01]  /*7600*/  HMMA.16816.F32.BF16 R20, R172.reuse, R184, R20 ;  /* 0x000000b8ac14723c */ /* 0x044fe20000041814 */
[----:B------:R-:W2:Y:S07]  /*7610*/  LDSM.16.M88.4 R192, [R196] ;  /* 0x00000000c4c0783b */ /* 0x000eae0000000200 */
[C---:B------:R-:W-:Y:S01]  /*7620*/  HMMA.16816.F32.BF16 R24, R172.reuse, R186, R24 ;  /* 0x000000baac18723c */ /* 0x040fe20000041818 */
[----:B------:R-:W2:Y:S07]  /*7630*/  LDSM.16.M88.4 R184, [R197] ;  /* 0x00000000c5b8783b */ /* 0x000eae0000000200 */
[C---:B----4-:R-:W-:Y:S08]  /*7640*/  HMMA.16816.F32.BF16 R28, R172.reuse, R168, R28 ;  /* 0x000000a8ac1c723c */ /* 0x050ff0000004181c */
[----:B------:R-:W-:Y:S01]  /*7650*/  HMMA.16816.F32.BF16 R32, R172, R170, R32 ;  /* 0x000000aaac20723c */ /* 0x000fe20000041820 */
[----:B------:R-:W-:Y:S07]  /*7660*/  LDSM.16.M88.4 R172, [R198] ;  /* 0x00000000c6ac783b */ /* 0x000fee0000000200 */
[C---:B-1----:R-:W-:Y:S01]  /*7670*/  HMMA.16816.F32.BF16 R4, R176.reuse, R180, R4 ;  /* 0x000000b4b004723c */ /* 0x042fe20000041804 */
[----:B------:R-:W1:Y:S07]  /*7680*/  LDSM.16.M88.4 R168, [R224+0x4000] ;  /* 0x00400000e0a8783b */ /* 0x000e6e0000000200 */
[C---:B------:R-:W-:Y:S01]  /*7690*/  HMMA.16816.F32.BF16 R8, R176.reuse, R182, R8 ;  /* 0x000000b6b008723c */ /* 0x040fe20000041808 */
[----:B------:R-:W4:Y:S07]  /*76a0*/  LDSM.16.M88.4 R196, [R199] ;  /* 0x00000000c7c4783b */ /* 0x000f2e0000000200 */
[C---:B-----5:R-:W-:Y:S01]  /*76b0*/  HMMA.16816.F32.BF16 R12, R176.reuse, R188, R12 ;  /* 0x000000bcb00c723c */ /* 0x060fe2000004180c */
[----:B------:R-:W5:Y:S07]  /*76c0*/  LDSM.16.M88.4 R180, [R200] ;  /* 0x00000000c8b4783b */ /* 0x000f6e0000000200 */
[C---:B------:R-:W-:Y:S01]  /*76d0*/  HMMA.16816.F32.BF16 R16, R176.reuse, R190, R16 ;  /* 0x000000beb010723c */ /* 0x040fe20000041810 */
[----:B------:R-:W-:Y:S07]  /*76e0*/  LDSM.16.M88.4 R188, [R216+-0x4000] ;  /* 0xffc00000d8bc783b */ /* 0x000fee0000000200 */
[C---:B--2---:R-:W-:Y:S08]  /*76f0*/  HMMA.16816.F32.BF16 R20, R176.reuse, R192, R20 ;  /* 0x000000c0b014723c */ /* 0x044ff00000041814 */
[C---:B------:R-:W-:Y:S01]  /*7700*/  HMMA.16816.F32.BF16 R24, R176.reuse, R194, R24 ;  /* 0x000000c2b018723c */ /* 0x040fe20000041818 */
[----:B------:R-:W-:Y:S07]  /*7710*/  LDSM.16.M88.4 R192, [R216+-0x3800] ;  /* 0xffc80000d8c0783b */ /* 0x000fee0000000200 */
[C---:B------:R-:W-:Y:S08]  /*7720*/  HMMA.16816.F32.BF16 R28, R176.reuse, R184, R28 ;  /* 0x000000b8b01c723c */ /* 0x040ff0000004181c */
[----:B------:R-:W-:Y:S01]  /*7730*/  HMMA.16816.F32.BF16 R32, R176, R186, R32 ;  /* 0x000000bab020723c */ /* 0x000fe20000041820 */
[----:B------:R-:W2:Y:S07]  /*7740*/  LDSM.16.M88.4 R176, [R201] ;  /* 0x00000000c9b0783b */ /* 0x000eae0000000200 */
[C---:B-1----:R-:W-:Y:S01]  /*7750*/  HMMA.16816.F32.BF16 R4, R168.reuse, R172, R4 ;  /* 0x000000aca804723c */ /* 0x042fe20000041804 */
[----:B------:R-:W1:Y:S07]  /*7760*/  LDSM.16.M88.4 R184, [R223+0x4000] ;  /* 0x00400000dfb8783b */ /* 0x000e6e0000000200 */
[C---:B------:R-:W-:Y:S01]  /*7770*/  HMMA.16816.F32.BF16 R8, R168.reuse, R174, R8 ;  /* 0x000000aea808723c */ /* 0x040fe20000041808 */
[----:B------:R-:W1:Y:S07]  /*7780*/  LDSM.16.M88.4 R172, [R216+-0x3000] ;  /* 0xffd00000d8ac783b */ /* 0x000e6e0000000200 */
[C---:B----4-:R-:W-:Y:S08]  /*7790*/  HMMA.16816.F32.BF16 R12, R168.reuse, R196, R12 ;  /* 0x000000c4a80c723c */ /* 0x050ff0000004180c */
[C---:B------:R-:W-:Y:S01]  /*77a0*/  HMMA.16816.F32.BF16 R16, R168.reuse, R198, R16 ;  /* 0x000000c6a810723c */ /* 0x040fe20000041810 */
[----:B------:R-:W4:Y:S07]  /*77b0*/  LDSM.16.M88.4 R196, [R216+-0x2800] ;  /* 0xffd80000d8c4783b */ /* 0x000f2e0000000200 */
[C---:B-----5:R-:W-:Y:S08]  /*77c0*/  HMMA.16816.F32.BF16 R20, R168.reuse, R180, R20 ;  /* 0x000000b4a814723c */ /* 0x060ff00000041814 */
[C---:B------:R-:W-:Y:S01]  /*77d0*/  HMMA.16816.F32.BF16 R24, R168.reuse, R182, R24 ;  /* 0x000000b6a818723c */ /* 0x040fe20000041818 */
[----:B------:R-:W-:Y:S07]  /*77e0*/  LDSM.16.M88.4 R180, [R135+0x4800] ;  /* 0x0048000087b4783b */ /* 0x000fee0000000200 */
[C---:B--2---:R-:W-:Y:S08]  /*77f0*/  HMMA.16816.F32.BF16 R28, R168.reuse, R176, R28 ;  /* 0x000000b0a81c723c */ /* 0x044ff0000004181c */
[----:B------:R-:W-:Y:S01]  /*7800*/  HMMA.16816.F32.BF16 R32, R168, R178, R32 ;  /* 0x000000b2a820723c */ /* 0x000fe20000041820 */
[----:B------:R-:W-:Y:S07]  /*7810*/  LDSM.16.M88.4 R168, [R221+0x8000] ;  /* 0x00800000dda8783b */ /* 0x000fee0000000200 */
[C---:B-1----:R-:W-:Y:S01]  /*7820*/  HMMA.16816.F32.BF16 R4, R184.reuse, R188, R4 ;  /* 0x000000bcb804723c */ /* 0x042fe20000041804 */
[----:B------:R-:W1:Y:S07]  /*7830*/  LDSM.16.M88.4 R176, [R135+0x4000] ;  /* 0x0040000087b0783b */ /* 0x000e6e0000000200 */
[C---:B------:R-:W-:Y:S01]  /*7840*/  HMMA.16816.F32.BF16 R8, R184.reuse, R190, R8 ;  /* 0x000000beb808723c */ /* 0x040fe20000041808 */
[----:B------:R-:W2:Y:S07]  /*7850*/  LDSM.16.M88.4 R188, [R135+0x5000] ;  /* 0x0050000087bc783b */ /* 0x000eae0000000200 */
[C---:B------:R-:W-:Y:S08]  /*7860*/  HMMA.16816.F32.BF16 R12, R184.reuse, R192, R12 ;  /* 0x000000c0b80c723c */ /* 0x040ff0000004180c */
[C---:B------:R-:W-:Y:S01]  /*7870*/  HMMA.16816.F32.BF16 R16, R184.reuse, R194, R16 ;  /* 0x000000c2b810723c */ /* 0x040fe20000041810 */
[----:B------:R-:W5:Y:S07]  /*7880*/  LDSM.16.M88.4 R192, [R135+0x5800] ;  /* 0x0058000087c0783b */ /* 0x000f6e0000000200 */
[C---:B------:R-:W-:Y:S08]  /*7890*/  HMMA.16816.F32.BF16 R20, R184.reuse, R172, R20 ;  /* 0x000000acb814723c */ /* 0x040ff00000041814 */
[C---:B------:R-:W-:Y:S01]  /*78a0*/  HMMA.16816.F32.BF16 R24, R184.reuse, R174, R24 ;  /* 0x000000aeb818723c */ /* 0x040fe20000041818 */
[----:B------:R-:W-:Y:S07]  /*78b0*/  LDSM.16.M88.4 R172, [R222+0x8000] ;  /* 0x00800000deac783b */ /* 0x000fee0000000200 */
[C---:B----4-:R-:W-:Y:S08]  /*78c0*/  HMMA.16816.F32.BF16 R28, R184.reuse, R196, R28 ;  /* 0x000000c4b81c723c */ /* 0x050ff0000004181c */
[----:B------:R-:W-:Y:S01]  /*78d0*/  HMMA.16816.F32.BF16 R32, R184, R198, R32 ;  /* 0x000000c6b820723c */ /* 0x000fe20000041820 */
[----:B------:R-:W4:Y:S07]  /*78e0*/  LDSM.16.M88.4 R184, [R202] ;  /* 0x00000000cab8783b */ /* 0x000f2e0000000200 */
[C---:B-1----:R-:W-:Y:S01]  /*78f0*/  HMMA.16816.F32.BF16 R4, R168.reuse, R176, R4 ;  /* 0x000000b0a804723c */ /* 0x042fe20000041804 */
[----:B------:R-:W1:Y:S07]  /*7900*/  LDSM.16.M88.4 R196, [R203] ;  /* 0x00000000cbc4783b */ /* 0x000e6e0000000200 */
[C---:B------:R-:W-:Y:S01]  /*7910*/  HMMA.16816.F32.BF16 R8, R168.reuse, R178, R8 ;  /* 0x000000b2a808723c */ /* 0x040fe20000041808 */
[----:B------:R-:W1:Y:S07]  /*7920*/  LDSM.16.M88.4 R200, [R204] ;  /* 0x00000000ccc8783b */ /* 0x000e6e0000000200 */
[C---:B------:R-:W-:Y:S01]  /*7930*/  HMMA.16816.F32.BF16 R12, R168.reuse, R180, R12 ;  /* 0x000000b4a80c723c */ /* 0x040fe2000004180c */
[----:B------:R-:W1:Y:S07]  /*7940*/  LDSM.16.M88.4 R176, [R205] ;  /* 0x00000000cdb0783b */ /* 0x000e6e0000000200 */
[C---:B------:R-:W-:Y:S01]  /*7950*/  HMMA.16816.F32.BF16 R16, R168.reuse, R182, R16 ;  /* 0x000000b6a810723c */ /* 0x040fe20000041810 */
[----:B------:R-:W-:Y:S07]  /*7960*/  LDSM.16.M88.4 R180, [R224+0x8000] ;  /* 0x00800000e0b4783b */ /* 0x000fee0000000200 */
[C---:B--2---:R-:W-:Y:S08]  /*7970*/  HMMA.16816.F32.BF16 R20, R168.reuse, R188, R20 ;  /* 0x000000bca814723c */ /* 0x044ff00000041814 */
[C---:B------:R-:W-:Y:S01]  /*7980*/  HMMA.16816.F32.BF16 R24, R168.reuse, R190, R24 ;  /* 0x000000bea818723c */ /* 0x040fe20000041818 */
[----:B------:R-:W2:Y:S07]  /*7990*/  LDSM.16.M88.4 R188, [R206] ;  /* 0x00000000cebc783b */ /* 0x000eae0000000200 */
[C---:B-----5:R-:W-:Y:S01]  /*79a0*/  HMMA.16816.F32.BF16 R28, R168.reuse, R192, R28 ;  /* 0x000000c0a81c723c */ /* 0x060fe2000004181c */
[----:B------:R-:W5:Y:S07]  /*79b0*/  LDSM.16.M88.4 R204, [R207] ;  /* 0x00000000cfcc783b */ /* 0x000f6e0000000200 */
[----:B------:R-:W-:Y:S01]  /*79c0*/  HMMA.16816.F32.BF16 R32, R168, R194, R32 ;  /* 0x000000c2a820723c */ /* 0x000fe20000041820 */
[----:B------:R-:W2:Y:S07]  /*79d0*/  LDSM.16.M88.4 R168, [R208] ;  /* 0x00000000d0a8783b */ /* 0x000eae0000000200 */
[C---:B----4-:R-:W-:Y:S01]  /*79e0*/  HMMA.16816.F32.BF16 R4, R172.reuse, R184, R4 ;  /* 0x000000b8ac04723c */ /* 0x050fe20000041804 */
[----:B------:R-:W-:Y:S07]  /*79f0*/  LDSM.16.M88.4 R192, [R223+0x8000] ;  /* 0x00800000dfc0783b */ /* 0x000fee0000000200 */
[C---:B------:R-:W-:Y:S01]  /*7a00*/  HMMA.16816.F32.BF16 R8, R172.reuse, R186, R8 ;  /* 0x000000baac08723c */ /* 0x040fe20000041808 */
[----:B------:R-:W4:Y:S07]  /*7a10*/  LDSM.16.M88.4 R184, [R209] ;  /* 0x00000000d1b8783b */ /* 0x000f2e0000000200 */
[C---:B-1----:R-:W-:Y:S08]  /*7a20*/  HMMA.16816.F32.BF16 R12, R172.reuse, R196, R12 ;  /* 0x000000c4ac0c723c */ /* 0x042ff0000004180c */
        /* <DEDUP_REMOVED lines=8> */
[C---:B--2---:R-:W-:Y:S01]  /*7ab0*/  HMMA.16816.F32.BF16 R4, R180.reuse, R188, R4 ;  /* 0x000000bcb404723c */ /* 0x044fe20000041804 */
[----:B------:R-:W2:Y:S07]  /*7ac0*/  LDSM.16.M88.4 R176, [R216+-0x800] ;  /* 0xfff80000d8b0783b */ /* 0x000eae0000000200 */
[C---:B------:R-:W-:Y:S01]  /*7ad0*/  HMMA.16816.F32.BF16 R8, R180.reuse, R190, R8 ;  /* 0x000000beb408723c */ /* 0x040fe20000041808 */
[----:B------:R-:W-:Y:S07]  /*7ae0*/  LDSM.16.M88.4 R188, [R221+0xc000] ;  /* 0x00c00000ddbc783b */ /* 0x000fee0000000200 */
[C---:B-----5:R-:W-:Y:S08]  /*7af0*/  HMMA.16816.F32.BF16 R12, R180.reuse, R204, R12 ;  /* 0x000000ccb40c723c */ /* 0x060ff0000004180c */
[C---:B------:R-:W-:Y:S01]  /*7b00*/  HMMA.16816.F32.BF16 R16, R180.reuse, R206, R16 ;  /* 0x000000ceb410723c */ /* 0x040fe20000041810 */
[----:B------:R-:W5:Y:S07]  /*7b10*/  LDSM.16.M88.4 R204, [R135+0x6000] ;  /* 0x0060000087cc783b */ /* 0x000f6e0000000200 */
[C---:B------:R-:W-:Y:S08]  /*7b20*/  HMMA.16816.F32.BF16 R20, R180.reuse, R168, R20 ;  /* 0x000000a8b414723c */ /* 0x040ff00000041814 */
[C---:B------:R-:W-:Y:S01]  /*7b30*/  HMMA.16816.F32.BF16 R24, R180.reuse, R170, R24 ;  /* 0x000000aab418723c */ /* 0x040fe20000041818 */
[----:B------:R-:W2:Y:S07]  /*7b40*/  LDSM.16.M88.4 R168, [R135+0x6800] ;  /* 0x0068000087a8783b */ /* 0x000eae0000000200 */
[C---:B----4-:R-:W-:Y:S08]  /*7b50*/  HMMA.16816.F32.BF16 R28, R180.reuse, R184, R28 ;  /* 0x000000b8b41c723c */ /* 0x050ff0000004181c */
[----:B------:R-:W-:Y:S01]  /*7b60*/  HMMA.16816.F32.BF16 R32, R180, R186, R32 ;  /* 0x000000bab420723c */ /* 0x000fe20000041820 */
[----:B------:R-:W4:Y:S07]  /*7b70*/  LDSM.16.M88.4 R180, [R135+0x7000] ;  /* 0x0070000087b4783b */ /* 0x000f2e0000000200 */
[C---:B-1----:R-:W-:Y:S01]  /*7b80*/  HMMA.16816.F32.BF16 R4, R192.reuse, R196, R4 ;  /* 0x000000c4c004723c */ /* 0x042fe20000041804 */
[----:B------:R-:W1:Y:S07]  /*7b90*/  LDSM.16.M88.4 R184, [R135+0x7800] ;  /* 0x0078000087b8783b */ /* 0x000e6e0000000200 */
[C---:B------:R-:W-:Y:S01]  /*7ba0*/  HMMA.16816.F32.BF16 R8, R192.reuse, R198, R8 ;  /* 0x000000c6c008723c */ /* 0x040fe20000041808 */
[----:B------:R-:W-:Y:S07]  /*7bb0*/  LDSM.16.M88.4 R196, [R222+0xc000] ;  /* 0x00c00000dec4783b */ /* 0x000fee0000000200 */
[C---:B------:R-:W-:Y:S08]  /*7bc0*/  HMMA.16816.F32.BF16 R12, R192.reuse, R200, R12 ;  /* 0x000000c8c00c723c */ /* 0x040ff0000004180c */
[C---:B------:R-:W-:Y:S01]  /*7bd0*/  HMMA.16816.F32.BF16 R16, R192.reuse, R202, R16 ;  /* 0x000000cac010723c */ /* 0x040fe20000041810 */
[----:B------:R-:W1:Y:S07]  /*7be0*/  LDSM.16.M88.4 R200, [R210] ;  /* 0x00000000d2c8783b */ /* 0x000e6e0000000200 */
[C---:B------:R-:W-:Y:S08]  /*7bf0*/  HMMA.16816.F32.BF16 R20, R192.reuse, R172, R20 ;  /* 0x000000acc014723c */ /* 0x040ff00000041814 */
[C---:B------:R-:W-:Y:S01]  /*7c00*/  HMMA.16816.F32.BF16 R24, R192.reuse, R174, R24 ;  /* 0x000000aec018723c */ /* 0x040fe20000041818 */
[----:B------:R-:W1:Y:S07]  /*7c10*/  LDSM.16.M88.4 R172, [R211] ;  /* 0x00000000d3ac783b */ /* 0x000e6e0000000200 */
[C---:B--2---:R-:W-:Y:S01]  /*7c20*/  HMMA.16816.F32.BF16 R28, R192.reuse, R176, R28 ;  /* 0x000000b0c01c723c */ /* 0x044fe2000004181c */
[----:B------:R-:W-:Y:S07]  /*7c30*/  LDSM.16.M88.4 R208, [R214] ;  /* 0x00000000d6d0783b */ /* 0x000fee0000000200 */
[----:B------:R-:W-:Y:S01]  /*7c40*/  HMMA.16816.F32.BF16 R32, R192, R178, R32 ;  /* 0x000000b2c020723c */ /* 0x000fe20000041820 */
[----:B------:R-:W2:Y:S07]  /*7c50*/  LDSM.16.M88.4 R176, [R212] ;  /* 0x00000000d4b0783b */ /* 0x000eae0000000200 */
[C---:B-----5:R-:W-:Y:S01]  /*7c60*/  HMMA.16816.F32.BF16 R4, R188.reuse, R204, R4 ;  /* 0x000000ccbc04723c */ /* 0x060fe20000041804 */
[----:B------:R-:W5:Y:S07]  /*7c70*/  LDSM.16.M88.4 R192, [R213] ;  /* 0x00000000d5c0783b */ /* 0x000f6e0000000200 */
[C---:B------:R-:W-:Y:S01]  /*7c80*/  HMMA.16816.F32.BF16 R8, R188.reuse, R206, R8 ;  /* 0x000000cebc08723c */ /* 0x040fe20000041808 */
[----:B------:R-:W2:Y:S07]  /*7c90*/  LDSM.16.M88.4 R204, [R224+0xc000] ;  /* 0x00c00000e0cc783b */ /* 0x000eae0000000200 */
[C---:B------:R-:W-:Y:S08]  /*7ca0*/  HMMA.16816.F32.BF16 R12, R188.reuse, R168, R12 ;  /* 0x000000a8bc0c723c */ /* 0x040ff0000004180c */
[C---:B------:R-:W-:Y:S01]  /*7cb0*/  HMMA.16816.F32.BF16 R16, R188.reuse, R170, R16 ;  /* 0x000000aabc10723c */ /* 0x040fe20000041810 */
[----:B------:R-:W2:Y:S07]  /*7cc0*/  LDSM.16.M88.4 R168, [R215] ;  /* 0x00000000d7a8783b */ /* 0x000eae0000000200 */
[C---:B----4-:R-:W-:Y:S01]  /*7cd0*/  HMMA.16816.F32.BF16 R20, R188.reuse, R180, R20 ;  /* 0x000000b4bc14723c */ /* 0x050fe20000041814 */
[----:B------:R-:W-:Y:S07]  /*7ce0*/  LDSM.16.M88.4 R212, [R216] ;  /* 0x00000000d8d4783b */ /* 0x000fee0000000200 */
[C---:B------:R-:W-:Y:S01]  /*7cf0*/  HMMA.16816.F32.BF16 R24, R188.reuse, R182, R24 ;  /* 0x000000b6bc18723c */ /* 0x040fe20000041818 */
[----:B------:R-:W4:Y:S07]  /*7d00*/  LDSM.16.M88.4 R180, [R225] ;  /* 0x00000000e1b4783b */ /* 0x000f2e0000000200 */
[C---:B-1----:R-:W-:Y:S08]  /*7d10*/  HMMA.16816.F32.BF16 R28, R188.reuse, R184, R28 ;  /* 0x000000b8bc1c723c */ /* 0x042ff0000004181c */
[----:B------:R-:W-:Y:S01]  /*7d20*/  HMMA.16816.F32.BF16 R32, R188, R186, R32 ;  /* 0x000000babc20723c */ /* 0x000fe20000041820 */
[----:B------:R-:W1:Y:S07]  /*7d30*/  LDSM.16.M88.4 R184, [R226] ;  /* 0x00000000e2b8783b */ /* 0x000e6e0000000200 */
[C---:B------:R-:W-:Y:S01]  /*7d40*/  HMMA.16816.F32.BF16 R4, R196.reuse, R200, R4 ;  /* 0x000000c8c404723c */ /* 0x040fe20000041804 */
[----:B------:R-:W1:Y:S07]  /*7d50*/  LDSM.16.M88.4 R188, [R223+0xc000] ;  /* 0x00c00000dfbc783b */ /* 0x000e6e0000000200 */
[C---:B------:R-:W-:Y:S08]  /*7d60*/  HMMA.16816.F32.BF16 R8, R196.reuse, R202, R8 ;  /* 0x000000cac408723c */ /* 0x040ff00000041808 */
[C---:B------:R-:W-:Y:S08]  /*7d70*/  HMMA.16816.F32.BF16 R12, R196.reuse, R172, R12 ;  /* 0x000000acc40c723c */ /* 0x040ff0000004180c */
[C---:B------:R-:W-:Y:S08]  /*7d80*/  HMMA.16816.F32.BF16 R16, R196.reuse, R174, R16 ;  /* 0x000000aec410723c */ /* 0x040ff00000041810 */
[C---:B--2---:R-:W-:Y:S08]  /*7d90*/  HMMA.16816.F32.BF16 R20, R196.reuse, R176, R20 ;  /* 0x000000b0c414723c */ /* 0x044ff00000041814 */
[C---:B------:R-:W-:Y:S08]  /*7da0*/  HMMA.16816.F32.BF16 R24, R196.reuse, R178, R24 ;  /* 0x000000b2c418723c */ /* 0x040ff00000041818 */
[C---:B-----5:R-:W-:Y:S08]  /*7db0*/  HMMA.16816.F32.BF16 R28, R196.reuse, R192, R28 ;  /* 0x000000c0c41c723c */ /* 0x060ff0000004181c */
[----:B------:R-:W-:Y:S08]  /*7dc0*/  HMMA.16816.F32.BF16 R32, R196, R194, R32 ;  /* 0x000000c2c420723c */ /* 0x000ff00000041820 */
[C---:B------:R-:W-:Y:S08]  /*7dd0*/  HMMA.16816.F32.BF16 R4, R204.reuse, R208, R4 ;  /* 0x000000d0cc04723c */ /* 0x040ff00000041804 */
[C---:B------:R-:W-:Y:S08]  /*7de0*/  HMMA.16816.F32.BF16 R8, R204.reuse, R210, R8 ;  /* 0x000000d2cc08723c */ /* 0x040ff00000041808 */
[C---:B------:R-:W-:Y:S08]  /*7df0*/  HMMA.16816.F32.BF16 R12, R204.reuse, R168, R12 ;  /* 0x000000a8cc0c723c */ /* 0x040ff0000004180c */
[C---:B------:R-:W-:Y:S01]  /*7e00*/  HMMA.16816.F32.BF16 R16, R204.reuse, R170, R16 ;  /* 0x000000aacc10723c */ /* 0x040fe20000041810 */
[----:B------:R-:W2:Y:S07]  /*7e10*/  LDSM.16.M88.4 R168, [R216+0x800] ;  /* 0x00080000d8a8783b */ /* 0x000eae0000000200 */
[C---:B----4-:R-:W-:Y:S08]  /*7e20*/  HMMA.16816.F32.BF16 R20, R204.reuse, R180, R20 ;  /* 0x000000b4cc14723c */ /* 0x050ff00000041814 */
[C---:B------:R-:W-:Y:S08]  /*7e30*/  HMMA.16816.F32.BF16 R24, R204.reuse, R182, R24 ;  /* 0x000000b6cc18723c */ /* 0x040ff00000041818 */
[C---:B-1----:R-:W-:Y:S08]  /*7e40*/  HMMA.16816.F32.BF16 R28, R204.reuse, R184, R28 ;  /* 0x000000b8cc1c723c */ /* 0x042ff0000004181c */
[----:B------:R-:W-:Y:S08]  /*7e50*/  HMMA.16816.F32.BF16 R32, R204, R186, R32 ;  /* 0x000000bacc20723c */ /* 0x000ff00000041820 */
[C---:B------:R-:W-:Y:S08]  /*7e60*/  HMMA.16816.F32.BF16 R4, R188.reuse, R212, R4 ;  /* 0x000000d4bc04723c */ /* 0x040ff00000041804 */
[C---:B------:R-:W-:Y:S08]  /*7e70*/  HMMA.16816.F32.BF16 R8, R188.reuse, R214, R8 ;  /* 0x000000d6bc08723c */ /* 0x040ff00000041808 */
[C---:B--2---:R-:W-:Y:S08]  /*7e80*/  HMMA.16816.F32.BF16 R12, R188.reuse, R168, R12 ;  /* 0x000000a8bc0c723c */ /* 0x044ff0000004180c */
[----:B------:R-:W-:Y:S01]  /*7e90*/  FMUL.FTZ R0, R4, c[0x0][0x320] ;  /* 0x0000c80004007a20 */ /* 0x000fe20000410000 */
[C---:B------:R-:W-:Y:S03]  /*7ea0*/  HMMA.16816.F32.BF16 R16, R188.reuse, R170, R16 ;  /* 0x000000aabc10723c */ /* 0x040fe60000041810 */
[----:B------:R1:W2:Y:S04]  /*7eb0*/  MUFU.TANH R181, R0 ;  /* 0x0000000000b57308 */ /* 0x0002a80000002400 */
[----:B------:R-:W-:Y:S02]  /*7ec0*/  FMUL.FTZ R10, R10, c[0x0][0x320] ;  /* 0x0000c8000a0a7a20 */ /* 0x000fe40000410000 */
[----:B---3--:R-:W-:Y:S04]  /*7ed0*/  FMUL.FTZ R3, R11, c[0x0][0x320] ;  /* 0x0000c8000b037a20 */ /* 0x008fe80000410000 */
[----:B------:R-:W3:Y:S02]  /*7ee0*/  MUFU.TANH R185, R10 ;  /* 0x0000000a00b97308 */ /* 0x000ee40000002400 */
[----:B------:R-:W-:Y:S08]  /*7ef0*/  FMUL.FTZ R2, R12, c[0x0][0x320] ;  /* 0x0000c8000c027a20 */ /* 0x000ff00000410000 */
[----:B------:R-:W4:Y:S01]  /*7f00*/  MUFU.TANH R177, R2 ;  /* 0x0000000200b17308 */ /* 0x000f220000002400 */
[----:B-1----:R-:W-:Y:S09]  /*7f10*/  FMUL.FTZ R0, R5, c[0x0][0x320] ;  /* 0x0000c80005007a20 */ /* 0x002ff20000410000 */
[----:B------:R1:W1:Y:S10]  /*7f20*/  MUFU.TANH R184, R0 ;  /* 0x0000000000b87308 */ /* 0x0002740000002400 */
[----:B------:R5:W2:Y:S01]  /*7f30*/  MUFU.TANH R183, R3 ;  /* 0x0000000300b77308 */ /* 0x000aa20000002400 */
[----:B-1----:R-:W-:Y:S09]  /*7f40*/  FMUL.FTZ R0, R6, c[0x0][0x320] ;  /* 0x0000c80006007a20 */ /* 0x002ff20000410000 */
[----:B------:R1:W1:Y:S01]  /*7f50*/  MUFU.TANH R186, R0 ;  /* 0x0000000000ba7308 */ /* 0x0002620000002400 */
[----:B-----5:R-:W-:Y:S09]  /*7f60*/  FMUL.FTZ R3, R19, c[0x0][0x320] ;  /* 0x0000c80013037a20 */ /* 0x020ff20000410000 */
[----:B------:R-:W2:Y:S01]  /*7f70*/  MUFU.TANH R173, R3 ;  /* 0x0000000300ad7308 */ /* 0x000ea20000002400 */
[----:B-1----:R-:W-:Y:S02]  /*7f80*/  FMUL.FTZ R0, R7, c[0x0][0x320] ;  /* 0x0000c80007007a20 */ /* 0x002fe40000410000 */
[----:B------:R-:W1:Y:S07]  /*7f90*/  LDSM.16.M88.4 R4, [R216+0x1000] ;  /* 0x00100000d804783b */ /* 0x000e6e0000000200 */
[----:B------:R5:W1:Y:S02]  /*7fa0*/  MUFU.TANH R187, R0 ;  /* 0x0000000000bb7308 */ /* 0x000a640000002400 */
[----:B-----5:R-:W-:Y:S08]  /*7fb0*/  FMUL.FTZ R0, R8, c[0x0][0x320] ;  /* 0x0000c80008007a20 */ /* 0x020ff00000410000 */
[----:B------:R5:W2:Y:S01]  /*7fc0*/  MUFU.TANH R182, R0 ;  /* 0x0000000000b67308 */ /* 0x000aa20000002400 */
[C---:B-1----:R-:W-:Y:S07]  /*7fd0*/  HMMA.16816.F32.BF16 R20, R188.reuse, R4, R20 ;  /* 0x00000004bc14723c */ /* 0x042fee0000041814 */
[----:B------:R-:W-:Y:S01]  /*7fe0*/  FMUL.FTZ R4, R18, c[0x0][0x320] ;  /* 0x0000c80012047a20 */ /* 0x000fe20000410000 */
[C---:B------:R-:W-:Y:S03]  /*7ff0*/  HMMA.16816.F32.BF16 R24, R188.reuse, R6, R24 ;  /* 0x00000006bc18723c */ /* 0x040fe60000041818 */
[----:B------:R-:W1:Y:S01]  /*8000*/  MUFU.TANH R174, R4 ;  /* 0x0000000400ae7308 */ /* 0x000e620000002400 */
[----:B-----5:R-:W-:Y:S02]  /*8010*/  FMUL.FTZ R0, R9, c[0x0][0x320] ;  /* 0x0000c80009007a20 */ /* 0x020fe40000410000 */
[----:B------:R-:W5:Y:S02]  /*8020*/  LDSM.16.M88.4 R8, [R216+0x1800] ;  /* 0x00180000d808783b */ /* 0x000f640000000200 */
[----:B------:R-:W-:Y:S05]  /*8030*/  DEPBAR.LE SB0, 0x0 ;  /* 0x000080000000791a */ /* 0x000fea0000000000 */
[----:B------:R1:W1:Y:S01]  /*8040*/  MUFU.TANH R180, R0 ;  /* 0x0000000000b47308 */ /* 0x0002620000002400 */
[----:B------:R-:W-:Y:S02]  /*8050*/  BAR.SYNC.DEFER_BLOCKING 0x0 ;  /* 0x0000000000007b1d */ /* 0x000fe40000010000 */
[----:B------:R-:W-:Y:S07]  /*8060*/  FMUL.FTZ R2, R21, c[0x0][0x320] ;  /* 0x0000c80015027a20 */ /* 0x000fee0000410000 */
[----:B------:R-:W2:Y:S01]  /*8070*/  MUFU.TANH R168, R2 ;  /* 0x0000000200a87308 */ /* 0x000ea20000002400 */
[----:B-1----:R-:W-:Y:S09]  /*8080*/  FMUL.FTZ R0, R13, c[0x0][0x320] ;  /* 0x0000c8000d007a20 */ /* 0x002ff20000410000 */
[----:B------:R1:W1:Y:S01]  /*8090*/  MUFU.TANH R176, R0 ;  /* 0x0000000000b07308 */ /* 0x0002620000002400 */
[C---:B-----5:R-:W-:Y:S08]  /*80a0*/  HMMA.16816.F32.BF16 R28, R188.reuse, R8, R28 ;  /* 0x00000008bc1c723c */ /* 0x060ff0000004181c */
[----:B------:R-:W-:Y:S04]  /*80b0*/  HMMA.16816.F32.BF16 R32, R188, R10, R32 ;  /* 0x0000000abc20723c */ /* 0x000fe80000041820 */
[----:B-1----:R-:W-:Y:S04]  /*80c0*/  FMUL.FTZ R0, R14, c[0x0][0x320] ;  /* 0x0000c8000e007a20 */ /* 0x002fe80000410000 */
[----:B------:R1:W1:Y:S04]  /*80d0*/  MUFU.TANH R179, R0 ;  /* 0x0000000000b37308 */ /* 0x0002680000002400 */
[----:B-1----:R-:W-:Y:S06]  /*80e0*/  FMUL.FTZ R0, R15, c[0x0][0x320] ;  /* 0x0000c8000f007a20 */ /* 0x002fec0000410000 */
        /* <DEDUP_REMOVED lines=37> */
[----:B------:R-:W-:Y:S01]  /*8340*/  SHF.R.S32.HI R230, RZ, 0x1f, R239 ;  /* 0x0000001fffe67819 */ /* 0x000fe200000114ef */
[----:B------:R-:W-:Y:S01]  /*8350*/  IMAD R2, R233, 0x40, R242 ;  /* 0x00000040e9027824 */ /* 0x000fe200078e02f2 */
[----:B------:R-:W-:Y:S01]  /*8360*/  SHF.R.S32.HI R132, RZ, 0x1f, R238 ;  /* 0x0000001fff847819 */ /* 0x000fe200000114ee */
[----:B------:R-:W-:Y:S01]  /*8370*/  IMAD.MOV.U32 R228, RZ, RZ, RZ ;  /* 0x000000ffffe47224 */ /* 0x000fe200078e00ff */
[----:B------:R-:W-:Y:S01]  /*8380*/  ISETP.NE.AND P0, PT, R0, c[0x0][0x2b8], PT ;  /* 0x0000ae0000007a0c */ /* 0x000fe20003f05270 */
[----:B------:R-:W-:Y:S01]  /*8390*/  IMAD R0, R236, 0x20, R241 ;  /* 0x00000020ec007824 */ /* 0x000fe200078e02f1 */
[C---:B------:R-:W-:Y:S01]  /*83a0*/  SHF.L.U64.HI R12, R239.reuse, 0x1, R230 ;  /* 0x00000001ef0c7819 */ /* 0x040fe200000102e6 */
[----:B------:R-:W-:Y:S01]  /*83b0*/  IMAD.SHL.U32 R28, R239, 0x2, RZ ;  /* 0x00000002ef1c7824 */ /* 0x000fe200078e00ff */
[----:B------:R-:W-:Y:S01]  /*83c0*/  SHF.R.S32.HI R230, RZ, 0x1f, R237 ;  /* 0x0000001fffe67819 */ /* 0x000fe200000114ed */
[C---:B------:R-:W-:Y:S01]  /*83d0*/  IMAD.SHL.U32 R27, R237.reuse, 0x2, RZ ;  /* 0x00000002ed1b7824 */ /* 0x040fe200078e00ff */
[----:B------:R-:W-:Y:S01]  /*83e0*/  IADD3 R2, R2, -0x40, R0 ;  /* 0xffffffc002027810 */ /* 0x000fe20007ffe000 */
[----:B------:R-:W-:Y:S01]  /*83f0*/  IMAD.SHL.U32 R26, R238, 0x2, RZ ;  /* 0x00000002ee1a7824 */ /* 0x000fe200078e00ff */
[----:B------:R-:W-:Y:S01]  /*8400*/  SHF.L.U64.HI R11, R237, 0x1, R230 ;  /* 0x00000001ed0b7819 */ /* 0x000fe200000102e6 */
[----:B------:R-:W-:Y:S01]  /*8410*/  IMAD.SHL.U32 R25, R232, 0x2, RZ ;  /* 0x00000002e8197824 */ /* 0x000fe200078e00ff */
[----:B------:R-:W-:Y:S01]  /*8420*/  SHF.R.S32.HI R230, RZ, 0x1f, R232 ;  /* 0x0000001fffe67819 */ /* 0x000fe200000114e8 */
[----:B------:R-:W-:Y:S01]  /*8430*/  IMAD.MOV.U32 R0, RZ, RZ, R2 ;  /* 0x000000ffff007224 */ /* 0x000fe200078e0002 */
[----:B------:R-:W-:Y:S01]  /*8440*/  SHF.L.U64.HI R10, R238, 0x1, R132 ;  /* 0x00000001ee0a7819 */ /* 0x000fe20000010284 */
[----:B------:R-:W-:Y:S01]  /*8450*/  @P0 IMAD.HI.U32 R3, R2, c[0x0][0x2bc], RZ ;  /* 0x0000af0002030a27 */ /* 0x000fe200078e00ff */
[----:B------:R-:W-:Y:S04]  /*8460*/  SHF.L.U64.HI R9, R232, 0x1, R230 ;  /* 0x00000001e8097819 */ /* 0x000fe800000102e6 */
[----:B------:R-:W-:Y:S04]  /*8470*/  @P0 SHF.R.U32.HI R0, RZ, c[0x0][0x2c0], R3 ;  /* 0x0000b000ff000a19 */ /* 0x000fe80000011603 */
[C---:B------:R-:W-:Y:S04]  /*8480*/  @!P6 IADD3 R3, P0, R0.reuse, R246, RZ ;  /* 0x000000f60003e210 */ /* 0x040fe80007f1e0ff */
[----:B------:R-:W-:Y:S01]  /*8490*/  @!P6 LEA.HI.X.SX32 R5, R0, R250, 0x1, P0 ;  /* 0x000000fa0005e211 */ /* 0x000fe200000f0eff */
[----:B------:R-:W-:Y:S01]  /*84a0*/  IMAD.MOV R0, RZ, RZ, -R0 ;  /* 0x000000ffff007224 */ /* 0x000fe200078e0a00 */
[C---:B------:R-:W-:Y:S03]  /*84b0*/  @!P6 LEA R4, P0, R3.reuse, c[0x0][0x2a0], 0x2 ;  /* 0x0000a8000304ea11 */ /* 0x040fe600078010ff */
[----:B------:R-:W-:Y:S01]  /*84c0*/  IMAD R231, R0, c[0x0][0x2b8], R2 ;  /* 0x0000ae0000e77a24 */ /* 0x000fe200078e0202 */
[----:B------:R-:W-:Y:S03]  /*84d0*/  @!P6 LEA.HI.X R5, R3, c[0x0][0x2a4], R5, 0x2, P0 ;  /* 0x0000a9000305ea11 */ /* 0x000fe600000f1405 */
[C---:B------:R-:W-:Y:S01]  /*84e0*/  IMAD.WIDE.U32 R2, R231.reuse, c[0x0][0x1e0], RZ ;  /* 0x00007800e7027a25 */ /* 0x040fe200078e00ff */
[----:B------:R-:W-:Y:S01]  /*84f0*/  SHF.R.S32.HI R0, RZ, 0x1f, R231 ;  /* 0x0000001fff007819 */ /* 0x000fe200000114e7 */
[----:B------:R-:W2:Y:S04]  /*8500*/  @!P6 LDG.E R228, [R4.64] ;  /* 0x0000000604e4e981 */ /* 0x000ea8000c1e1900 */
[----:B------:R-:W-:Y:S04]  /*8510*/  IMAD R0, R0, c[0x0][0x1e0], RZ ;  /* 0x0000780000007a24 */ /* 0x000fe800078e02ff */
        /* <DEDUP_REMOVED lines=12> */
.L_x_1668:
[----:B------:R-:W-:-:S05]  /*85e0*/  BRA.DIV ~URZ, `(.L_x_1591) ;  /* 0x000088027f007947 */ /* 0x000fca000b800000 */
[----:B------:R-:W3:Y:S01]  /*85f0*/  SHFL.IDX PT, R0, R8, RZ, 0x181f ;  /* 0x00181fff08007589 */ /* 0x000ee200000e0000 */
[C---:B------:R-:W-:Y:S04]  /*8600*/  IADD3 R2, -R227.reuse, 0x10, RZ ;  /* 0x00000010e3027810 */ /* 0x040fe80007ffe1ff */
[----:B------:R-:W-:Y:S04]  /*8610*/  LOP3.LUT R2, R2, 0xf, RZ, 0xc0, !PT ;  /* 0x0000000f02027812 */ /* 0x000fe800078ec0ff */
[----:B---3--:R-:W-:Y:S04]  /*8620*/  IADD3 R2, P1, P0, R2, R0, R25 ;  /* 0x0000000002027210 */ /* 0x008fe8000783e019 */
[----:B--2---:R-:W-:Y:S02]  /*8630*/  IADD3.X R3, RZ, R4, R9, P1, P0 ;  /* 0x00000004ff037210 */ /* 0x004fe40000fe0409 */
[----:B------:R-:W-:Y:S11]  /*8640*/  ISETP.NE.U32.AND P0, PT, R227, RZ, PT ;  /* 0x000000ffe300720c */ /* 0x000ff60003f05070 */
[----:B------:R-:W-:Y:S02]  /*8650*/  @!UPT UIADD3 URZ, URZ, URZ, URZ ;  /* 0x0000003f3f3ff290 */ /* 0x000fe4000fffe03f */
[----:B------:R-:W-:Y:S01]  /*8660*/  @!PT LDS RZ, [RZ] ;  /* 0x00000000fffff984 */ /* 0x000fe20000000800 */
[----:B------:R-:W-:Y:S01]  /*8670*/  @!PT LDS RZ, [RZ] ;  /* 0x00000000fffff984 */ /* 0x000fe20000000800 */
[----:B------:R2:W-:Y:S02]  /*8680*/  LDGSTS.E.BYPASS.LTC128B.128.ZFILL [R229+0x8100], [R2.64], P0 ;  /* 0x0810000002e57fae */ /* 0x0005e40008141d46 */
[----:B--2---:R-:W-:Y:S05]  /*8690*/  IADD3 R2, P0, R0, R26, RZ ;  /* 0x0000001a00027210 */ /* 0x004fea0007f1e0ff */
[----:B------:R-:W-:Y:S01]  /*86a0*/  IMAD.X R3, R4, 0x1, R10, P0 ;  /* 0x0000000104037824 */ /* 0x000fe200000e060a */
[----:B------:R-:W-:Y:S04]  /*86b0*/  IADD3 R6, P0, R0, R27, RZ ;  /* 0x0000001b00067210 */ /* 0x000fe80007f1e0ff */
[----:B------:R2:W-:Y:S01]  /*86c0*/  LDGSTS.E.BYPASS.LTC128B.128 [R229+0xa100], [R2.64], !P3 ;  /* 0x0a10000002e57fae */ /* 0x0005e2000d901d46 */
[----:B------:R-:W-:Y:S05]  /*86d0*/  IMAD.X R7, R4, 0x1, R11, P0 ;  /* 0x0000000104077824 */ /* 0x000fea00000e060b */
[----:B------:R3:W-:Y:S01]  /*86e0*/  LDGSTS.E.BYPASS.LTC128B.128 [R229+0xc100], [R6.64], !P4 ;  /* 0x0c10000006e57fae */ /* 0x0007e2000e101d46 */
[----:B--2---:R-:W-:Y:S03]  /*86f0*/  IADD3 R2, P0, R0, R28, RZ ;  /* 0x0000001c00027210 */ /* 0x004fe60007f1e0ff */
[----:B------:R3:W2:Y:S02]  /*8700*/  SHFL.IDX PT, R0, R8, 0x1, 0x181f ;  /* 0x00381f0008007f89 */ /* 0x0006a400000e0000 */
[----:B------:R-:W-:Y:S02]  /*8710*/  IMAD.X R3, R4, 0x1, R12, P0 ;  /* 0x0000000104037824 */ /* 0x000fe400000e060c */
[----:B------:R3:W4:Y:S04]  /*8720*/  SHFL.IDX PT, R4, R5, 0x1, 0x181f ;  /* 0x00381f0005047f89 */ /* 0x00072800000e0000 */
[----:B------:R3:W-:Y:S02]  /*8730*/  LDGSTS.E.BYPASS.LTC128B.128 [R229+0xe100], [R2.64], !P5 ;  /* 0x0e10000002e57fae */ /* 0x0007e4000e901d46 */
.L_x_1669:
[C---:B---3--:R-:W-:Y:S02]  /*8740*/  IADD3 R2, -R227.reuse, 0x10, RZ ;  /* 0x00000010e3027810 */ /* 0x048fe40007ffe1ff */
[----:B------:R-:W-:Y:S02]  /*8750*/  ISETP.NE.U32.AND P0, PT, R227, RZ, PT ;  /* 0x000000ffe300720c */ /* 0x000fe40003f05070 */
[----:B------:R-:W-:Y:S04]  /*8760*/  LOP3.LUT R2, R2, 0xf, RZ, 0xc0, !PT ;  /* 0x0000000f02027812 */ /* 0x000fe800078ec0ff */
[----:B--2---:R-:W-:Y:S04]  /*8770*/  IADD3 R2, P2, P1, R2, R0, R25 ;  /* 0x0000000002027210 */ /* 0x004fe8000795e019 */
[----:B----4-:R-:W-:Y:S02]  /*8780*/  IADD3.X R3, RZ, R4, R9, P2, P1 ;  /* 0x00000004ff037210 */ /* 0x010fe400017e2409 */
[C---:B------:R-:W-:Y:S03]  /*8790*/  IADD3 R6, P1, R0.reuse, R27, RZ ;  /* 0x0000001b00067210 */ /* 0x040fe60007f3e0ff */
[----:B------:R-:W-:Y:S01]  /*87a0*/  @!PT LDS RZ, [RZ] ;  /* 0x00000000fffff984 */ /* 0x000fe20000000800 */
[----:B------:R-:W-:Y:S01]  /*87b0*/  @!PT LDS RZ, [RZ] ;  /* 0x00000000fffff984 */ /* 0x000fe20000000800 */
[----:B------:R-:W-:Y:S01]  /*87c0*/  @!PT LDS RZ, [RZ] ;  /* 0x00000000fffff984 */ /* 0x000fe20000000800 */
[----:B------:R2:W-:Y:S01]  /*87d0*/  LDGSTS.E.BYPASS.LTC128B.128.ZFILL [R229+0x9100], [R2.64], P0 ;  /* 0x0910000002e57fae */ /* 0x0005e20008141d46 */
[----:B------:R-:W-:Y:S01]  /*87e0*/  IADD3 R8, P0, R0, R26, RZ ;  /* 0x0000001a00087210 */ /* 0x000fe20007f1e0ff */
[C---:B------:R-:W-:Y:S04]  /*87f0*/  IMAD.X R7, R4.reuse, 0x1, R11, P1 ;  /* 0x0000000104077824 */ /* 0x040fe800008e060b */
[----:B------:R-:W-:Y:S05]  /*8800*/  IMAD.X R9, R4, 0x1, R10, P0 ;  /* 0x0000000104097824 */ /* 0x000fea00000e060a */
[----:B------:R3:W-:Y:S04]  /*8810*/  LDGSTS.E.BYPASS.LTC128B.128 [R229+0xb100], [R8.64], !P3 ;  /* 0x0b10000008e57fae */ /* 0x0007e8000d901d46 */
[----:B------:R3:W-:Y:S01]  /*8820*/  LDGSTS.E.BYPASS.LTC128B.128 [R229+0xd100], [R6.64], !P4 ;  /* 0x0d10000006e57fae */ /* 0x0007e2000e101d46 */
[----:B--2---:R-:W-:Y:S05]  /*8830*/  IADD3 R2, P0, R0, R28, RZ ;  /* 0x0000001c00027210 */ /* 0x004fea0007f1e0ff */
[----:B------:R-:W-:Y:S05]  /*8840*/  IMAD.X R3, R4, 0x1, R12, P0 ;  /* 0x0000000104037824 */ /* 0x000fea00000e060c */
[----:B------:R3:W-:Y:S03]  /*8850*/  LDGSTS.E.BYPASS.LTC128B.128 [R229+0xf100], [R2.64], !P5 ;  /* 0x0f10000002e57fae */ /* 0x0007e6000e901d46 */
.L_x_1589:
[----:B--234-:R-:W-:Y:S05]  /*8860*/  BSYNC B0 ;  /* 0x0000000000007941 */ /* 0x01cfea0003800000 */
.L_x_1588:
        /* <DEDUP_REMOVED lines=41> */
.L_x_1670:
[----:B--2---:R-:W-:Y:S01]  /*8b00*/  FMNMX.FTZ R3, R0, R4, !PT ;  /* 0x0000000400037209 */ /* 0x004fe20007810000 */
[C---:B------:R-:W-:Y:S01]  /*8b10*/  FADD.FTZ R0, -R132.reuse, R133 ;  /* 0x0000008584007221 */ /* 0x040fe20000010100 */
[----:B------:R-:W-:Y:S01]  /*8b20*/  WARPSYNC 0xffffffff ;  /* 0xffffffff00007948 */ /* 0x000fe20003800000 */
[----:B-1----:R-:W-:Y:S01]  /*8b30*/  FMUL.FTZ R4, R132, c[0x0][0x2d0] ;  /* 0x0000b40084047a20 */ /* 0x002fe20000410000 */
[----:B------:R-:W-:Y:S01]  /*8b40*/  ISETP.GT.AND P0, PT, R233, R240, PT ;  /* 0x000000f0e900720c */ /* 0x000fe20003f04270 */
        /* <DEDUP_REMOVED lines=18> */
[--C-:B------:R-:W-:Y:S02]  /*8c70*/  FFMA.FTZ R180, R176, c[0x0][0x2d0], -R4.reuse ;  /* 0x0000b400b0b47a23 */ /* 0x100fe40000010804 */
[----:B------:R-:W-:Y:S07]  /*8c80*/  FFMA.FTZ R176, R172, c[0x0][0x2d0], -R4 ;  /* 0x0000b400acb07a23 */ /* 0x000fee0000010804 */
[----:B------:R-:W2:Y:S10]  /*8c90*/  MUFU.EX2 R4, R7 ;  /* 0x0000000700047308 */ /* 0x000eb40000000800 */
[----:B------:R-:W3:Y:S01]  /*8ca0*/  MUFU.EX2 R8, R8 ;  /* 0x0000000800087308 */ /* 0x000ee20000000800 */
[C---:B-1----:R-:W-:Y:S02]  /*8cb0*/  FMUL.FTZ R32, R2.reuse, R136 ;  /* 0x0000008802207220 */ /* 0x042fe40000410000 */
[C---:B------:R-:W-:Y:S02]  /*8cc0*/  FMUL.FTZ R33, R2.reuse, R137 ;  /* 0x0000008902217220 */ /* 0x040fe40000410000 */
[C---:B------:R-:W-:Y:S02]  /*8cd0*/  FMUL.FTZ R12, R2.reuse, R156 ;  /* 0x0000009c020c7220 */ /* 0x040fe40000410000 */
[C---:B------:R-:W-:Y:S02]  /*8ce0*/  FMUL.FTZ R13, R2.reuse, R157 ;  /* 0x0000009d020d7220 */ /* 0x040fe40000410000 */
[C---:B------:R-:W-:Y:S02]  /*8cf0*/  FMUL.FTZ R21, R2.reuse, R149 ;  /* 0x0000009502157220 */ /* 0x040fe40000410000 */
[C---:B------:R-:W-:Y:S02]  /*8d00*/  FMUL.FTZ R20, R2.reuse, R148 ;  /* 0x0000009402147220 */ /* 0x040fe40000410000 */
[----:B------:R-:W-:Y:S01]  /*8d10*/  FMUL.FTZ R25, R2, R145 ;  /* 0x0000009102197220 */ /* 0x000fe20000410000 */
[----:B--2---:R-:W-:Y:S01]  /*8d20*/  F2FP.BF16.PACK_AB R168, R6, R4 ;  /* 0x0000000406a8723e */ /* 0x004fe200000010ff */
[----:B------:R-:W-:Y:S01]  /*8d30*/  FFMA.FTZ R0, R2, R235, R4 ;  /* 0x000000eb02007223 */ /* 0x000fe20000010004 */
[----:B------:R-:W-:Y:S01]  /*8d40*/  MUFU.EX2 R148, R189 ;  /* 0x000000bd00947308 */ /* 0x000fe20000000800 */
[C---:B------:R-:W-:Y:S02]  /*8d50*/  FMUL.FTZ R4, R3.reuse, c[0x0][0x2d0] ;  /* 0x0000b40003047a20 */ /* 0x040fe40000410000 */
[----:B------:R-:W-:Y:S02]  /*8d60*/  FADD.FTZ R7, R6, R0 ;  /* 0x0000000006077221 */ /* 0x000fe40000010000 */
        /* <DEDUP_REMOVED lines=15> */
[--C-:B------:R-:W-:Y:S01]  /*8e60*/  FFMA.FTZ R182, R170, c[0x0][0x2d0], -R4.reuse ;  /* 0x0000b400aab67a23 */ /* 0x100fe20000010804 */
[----:B------:R-:W-:Y:S01]  /*8e70*/  MUFU.EX2 R156, R134 ;  /* 0x00000086009c7308 */ /* 0x000fe20000000800 */
[--C-:B------:R-:W-:Y:S01]  /*8e80*/  FFMA.FTZ R179, R169, c[0x0][0x2d0], -R4.reuse ;  /* 0x0000b400a9b37a23 */ /* 0x100fe20000010804 */
[----:B---3--:R-:W-:Y:S01]  /*8e90*/  F2FP.BF16.PACK_AB R170, R8, R9 ;  /* 0x0000000908aa723e */ /* 0x008fe200000010ff */
[--C-:B------:R-:W-:Y:S02]  /*8ea0*/  FFMA.FTZ R183, R24, c[0x0][0x2d0], -R4.reuse ;  /* 0x0000b40018b77a23 */ /* 0x100fe40000010804 */
[--C-:B------:R-:W-:Y:S02]  /*8eb0*/  FFMA.FTZ R187, R17, c[0x0][0x2d0], -R4.reuse ;  /* 0x0000b40011bb7a23 */ /* 0x100fe40000010804 */
[----:B------:R-:W-:Y:S02]  /*8ec0*/  FFMA.FTZ R196, R16, c[0x0][0x2d0], -R4 ;  /* 0x0000b40010c47a23 */ /* 0x000fe40000010804 */
[----:B------:R-:W-:Y:S01]  /*8ed0*/  FADD.FTZ R4, R9, R7 ;  /* 0x0000000709047221 */ /* 0x000fe20000010000 */
[----:B------:R-:W-:Y:S01]  /*8ee0*/  MUFU.EX2 R134, R176 ;  /* 0x000000b000867308 */ /* 0x000fe20000000800 */
[----:B------:R-:W-:Y:S02]  /*8ef0*/  FMUL.FTZ R17, R2, R153 ;  /* 0x0000009902117220 */ /* 0x000fe40000410000 */
[----:B------:R-:W-:Y:S02]  /*8f00*/  FADD.FTZ R178, R8, R4 ;  /* 0x0000000408b27221 */ /* 0x000fe40000010000 */
[C---:B-1----:R-:W-:Y:S02]  /*8f10*/  FMUL.FTZ R34, R0.reuse, R138 ;  /* 0x0000008a00227220 */ /* 0x042fe40000410000 */
[----:B------:R-:W-:Y:S02]  /*8f20*/  FMUL.FTZ R35, R0, R139 ;  /* 0x0000008b00237220 */ /* 0x000fe40000410000 */
[----:B------:R-:W1:Y:S01]  /*8f30*/  LDSM.16.MT88.4 R136, [R217] ;  /* 0x00000000d988783b */ /* 0x000e620000004200 */
[----:B------:R-:W2:Y:S01]  /*8f40*/  MUFU.EX2 R7, R6 ;  /* 0x0000000600077308 */ /* 0x000ea20000000800 */
[C---:B------:R-:W-:Y:S02]  /*8f50*/  FMUL.FTZ R4, R2.reuse, R164 ;  /* 0x000000a402047220 */ /* 0x040fe40000410000 */
[C---:B------:R-:W-:Y:S02]  /*8f60*/  FMUL.FTZ R5, R2.reuse, R165 ;  /* 0x000000a502057220 */ /* 0x040fe40000410000 */
[C---:B------:R-:W-:Y:S02]  /*8f70*/  FMUL.FTZ R16, R2.reuse, R152 ;  /* 0x0000009802107220 */ /* 0x040fe40000410000 */
[C---:B------:R-:W-:Y:S02]  /*8f80*/  FMUL.FTZ R8, R2.reuse, R160 ;  /* 0x000000a002087220 */ /* 0x040fe40000410000 */
[----:B------:R-:W-:Y:S01]  /*8f90*/  FMUL.FTZ R9, R2, R161 ;  /* 0x000000a102097220 */ /* 0x000fe20000410000 */
        /* <DEDUP_REMOVED lines=9> */
[C---:B--2---:R-:W-:Y:S01]  /*9030*/  F2FP.BF16.PACK_AB R169, R7.reuse, R10 ;  /* 0x0000000a07a9723e */ /* 0x044fe200000010ff */
[C---:B------:R-:W-:Y:S02]  /*9040*/  FFMA.FTZ R6, R0.reuse, R234, R10 ;  /* 0x000000ea00067223 */ /* 0x040fe4000001000a */
[C---:B------:R-:W-:Y:S02]  /*9050*/  FMUL.FTZ R10, R0.reuse, R162 ;  /* 0x000000a2000a7220 */ /* 0x040fe40000410000 */
[----:B------:R-:W-:Y:S01]  /*9060*/  FADD.FTZ R152, R7, R6 ;  /* 0x0000000607987221 */ /* 0x000fe20000010000 */
[----:B------:R-:W-:Y:S01]  /*9070*/  LDSM.16.MT88.4 R160, [R217+0x1800] ;  /* 0x00180000d9a0783b */ /* 0x000fe20000004200 */
[C---:B------:R-:W-:Y:S01]  /*9080*/  FMUL.FTZ R6, R0.reuse, R166 ;  /* 0x000000a600067220 */ /* 0x040fe20000410000 */
[----:B------:R-:W-:Y:S01]  /*9090*/  MUFU.EX2 R176, R183 ;  /* 0x000000b700b07308 */ /* 0x000fe20000000800 */
[----:B------:R-:W-:Y:S01]  /*90a0*/  FMUL.FTZ R7, R0, R167 ;  /* 0x000000a700077220 */ /* 0x000fe20000410000 */
[----:B---3--:R-:W-:Y:S01]  /*90b0*/  F2FP.BF16.PACK_AB R171, R156, R153 ;  /* 0x000000999cab723e */ /* 0x008fe200000010ff */
[C---:B------:R-:W-:Y:S02]  /*90c0*/  FMUL.FTZ R26, R0.reuse, R146 ;  /* 0x00000092001a7220 */ /* 0x040fe40000410000 */
[----:B------:R-:W-:Y:S02]  /*90d0*/  FMUL.FTZ R27, R0, R147 ;  /* 0x00000093001b7220 */ /* 0x000fe40000410000 */
[C---:B------:R-:W-:Y:S02]  /*90e0*/  FMUL.FTZ R28, R2.reuse, R140 ;  /* 0x0000008c021c7220 */ /* 0x040fe40000410000 */
[C---:B-1----:R-:W-:Y:S01]  /*90f0*/  HMMA.16816.F32.BF16 R4, R168.reuse, R136, R4 ;  /* 0x00000088a804723c */ /* 0x042fe20000041804 */
[----:B------:R-:W1:Y:S04]  /*9100*/  MUFU.EX2 R133, R181 ;  /* 0x000000b500857308 */ /* 0x000e680000000800 */
[----:B------:R-:W-:Y:S02]  /*9110*/  FMUL.FTZ R29, R2, R141 ;  /* 0x0000008d021d7220 */ /* 0x000fe40000410000 */
[C---:B------:R-:W-:Y:S01]  /*9120*/  FMUL.FTZ R30, R0.reuse, R142 ;  /* 0x0000008e001e7220 */ /* 0x040fe20000410000 */
[C---:B------:R-:W-:Y:S01]  /*9130*/  HMMA.16816.F32.BF16 R8, R168.reuse, R138, R8 ;  /* 0x0000008aa808723c */ /* 0x040fe20000041808 */
[----:B------:R-:W2:Y:S02]  /*9140*/  LDSM.16.MT88.4 R136, [R218] ;  /* 0x00000000da88783b */ /* 0x000ea40000004200 */
[----:B------:R-:W-:Y:S01]  /*9150*/  MUFU.EX2 R198, R175 ;  /* 0x000000af00c67308 */ /* 0x000fe20000000800 */
[----:B------:R-:W-:Y:S02]  /*9160*/  FMUL.FTZ R31, R0, R143 ;  /* 0x0000008f001f7220 */ /* 0x000fe40000410000 */
[C---:B------:R-:W-:Y:S02]  /*9170*/  FMUL.FTZ R24, R2.reuse, R144 ;  /* 0x0000009002187220 */ /* 0x040fe40000410000 */
[C---:B------:R-:W-:Y:S01]  /*9180*/  FMUL.FTZ R36, R2.reuse, R36 ;  /* 0x0000002402247220 */ /* 0x040fe20000410000 */
[----:B------:R-:W-:Y:S03]  /*9190*/  LDSM.16.MT88.4 R140, [R217+0x800] ;  /* 0x00080000d98c783b */ /* 0x000fe60000004200 */
        /* <DEDUP_REMOVED lines=17> */
[----:B------:R-:W-:Y:S01]  /*92b0*/  FMUL.FTZ R51, R0, R51 ;  /* 0x0000003300337220 */ /* 0x000fe20000410000 */
[C---:B--2---:R-:W-:Y:S02]  /*92c0*/  HMMA.16816.F32.BF16 R12, R168.reuse, R136, R12 ;  /* 0x00000088a80c723c */ /* 0x044fe4000004180c */
[----:B------:R-:W-:Y:S01]  /*92d0*/  MUFU.EX2 R197, R172 ;  /* 0x000000ac00c57308 */ /* 0x000fe20000000800 */
[C---:B------:R-:W-:Y:S02]  /*92e0*/  FMUL.FTZ R52, R2.reuse, R52 ;  /* 0x0000003402347220 */ /* 0x040fe40000410000 */
[----:B------:R-:W-:Y:S02]  /*92f0*/  FMUL.FTZ R53, R2, R53 ;  /* 0x0000003502357220 */ /* 0x000fe40000410000 */
[C---:B------:R-:W-:Y:S01]  /*9300*/  FMUL.FTZ R54, R0.reuse, R54 ;  /* 0x0000003600367220 */ /* 0x040fe20000410000 */
[C---:B------:R-:W-:Y:S01]  /*9310*/  HMMA.16816.F32.BF16 R16, R168.reuse, R138, R16 ;  /* 0x0000008aa810723c */ /* 0x040fe20000041810 */
[----:B------:R-:W2:Y:S03]  /*9320*/  LDSM.16.MT88.4 R136, [R220] ;  /* 0x00000000dc88783b */ /* 0x000ea60000004200 */
[----:B------:R-:W-:Y:S01]  /*9330*/  FMUL.FTZ R55, R0, R55 ;  /* 0x0000003700377220 */ /* 0x000fe20000410000 */
[----:B------:R-:W-:Y:S01]  /*9340*/  MUFU.EX2 R181, R174 ;  /* 0x000000ae00b57308 */ /* 0x000fe20000000800 */
[C---:B------:R-:W-:Y:S02]  /*9350*/  FMUL.FTZ R56, R2.reuse, R56 ;  /* 0x0000003802387220 */ /* 0x040fe40000410000 */
[----:B------:R-:W-:Y:S04]  /*9360*/  FMUL.FTZ R57, R2, R57 ;  /* 0x0000003902397220 */ /* 0x000fe80000410000 */
        /* <DEDUP_REMOVED lines=22> */
[----:B------:R-:W2:Y:S03]  /*94d0*/  LDSM.16.MT88.4 R136, [R219] ;  /* 0x00000000db88783b */ /* 0x000ea60000004200 */
        /* <DEDUP_REMOVED lines=18> */
[C---:B--2---:R-:W-:Y:S03]  /*9600*/  HMMA.16816.F32.BF16 R28, R168.reuse, R136, R28 ;  /* 0x00000088a81c723c */ /* 0x044fe6000004181c */
[C---:B------:R-:W-:Y:S02]  /*9610*/  FMUL.FTZ R94, R0.reuse, R94 ;  /* 0x0000005e005e7220 */ /* 0x040fe40000410000 */
[----:B------:R-:W-:Y:S02]  /*9620*/  FMUL.FTZ R95, R0, R95 ;  /* 0x0000005f005f7220 */ /* 0x000fe40000410000 */
[C---:B------:R-:W-:Y:S01]  /*9630*/  FMUL.FTZ R96, R2.reuse, R96 ;  /* 0x0000006002607220 */ /* 0x040fe20000410000 */
[C---:B------:R-:W-:Y:S01]  /*9640*/  HMMA.16816.F32.BF16 R32, R168.reuse, R138, R32 ;  /* 0x0000008aa820723c */ /* 0x040fe20000041820 */
[----:B------:R-:W2:Y:S03]  /*9650*/  LDSM.16.MT88.4 R136, [R217+0x2000] ;  /* 0x00200000d988783b */ /* 0x000ea60000004200 */
        /* <DEDUP_REMOVED lines=23> */
[----:B------:R-:W2:Y:S03]  /*97d0*/  LDSM.16.MT88.4 R136, [R218+0x2000] ;  /* 0x00200000da88783b */ /* 0x000ea60000004200 */
[C---:B------:R-:W-:Y:S02]  /*97e0*/  FMUL.FTZ R118, R0.reuse, R118 ;  /* 0x0000007600767220 */ /* 0x040fe40000410000 */
[----:B------:R-:W-:Y:S02]  /*97f0*/  FMUL.FTZ R119, R0, R119 ;  /* 0x0000007700777220 */ /* 0x000fe40000410000 */
[C---:B------:R-:W-:Y:S04]  /*9800*/  FMUL.FTZ R120, R2.reuse, R120 ;  /* 0x0000007802787220 */ /* 0x040fe80000410000 */
[----:B------:R-:W-:Y:S02]  /*9810*/  FMUL.FTZ R121, R2, R121 ;  /* 0x0000007902797220 */ /* 0x000fe40000410000 */
[C---:B------:R-:W-:Y:S02]  /*9820*/  FMUL.FTZ R122, R0.reuse, R122 ;  /* 0x0000007a007a7220 */ /* 0x040fe40000410000 */
[----:B------:R-:W-:Y:S02]  /*9830*/  FMUL.FTZ R123, R0, R123 ;  /* 0x0000007b007b7220 */ /* 0x000fe40000410000 */
[C---:B------:R-:W-:Y:S02]  /*9840*/  FMUL.FTZ R124, R2.reuse, R124 ;  /* 0x0000007c027c7220 */ /* 0x040fe40000410000 */
[C---:B------:R-:W-:Y:S02]  /*9850*/  FMUL.FTZ R125, R2.reuse, R125 ;  /* 0x0000007d027d7220 */ /* 0x040fe40000410000 */
[C---:B------:R-:W-:Y:S02]  /*9860*/  FMUL.FTZ R128, R2.reuse, R128 ;  /* 0x0000008002807220 */ /* 0x040fe40000410000 */
[----:B------:R-:W-:Y:S02]  /*9870*/  FMUL.FTZ R129, R2, R129 ;  /* 0x0000008102817220 */ /* 0x000fe40000410000 */
[----:B------:R-:W3:Y:S01]  /*9880*/  MUFU.EX2 R2, R180 ;  /* 0x000000b400027308 */ /* 0x000ee20000000800 */
[C---:B------:R-:W-:Y:S02]  /*9890*/  FMUL.FTZ R126, R0.reuse, R126 ;  /* 0x0000007e007e7220 */ /* 0x040fe40000410000 */
[C---:B------:R-:W-:Y:S02]  /*98a0*/  FMUL.FTZ R127, R0.reuse, R127 ;  /* 0x0000007f007f7220 */ /* 0x040fe40000410000 */
[C---:B------:R-:W-:Y:S02]  /*98b0*/  FMUL.FTZ R130, R0.reuse, R130 ;  /* 0x0000008200827220 */ /* 0x040fe40000410000 */
[----:B------:R-:W-:Y:S02]  /*98c0*/  FMUL.FTZ R131, R0, R131 ;  /* 0x0000008300837220 */ /* 0x000fe40000410000 */
[----:B-1----:R-:W-:Y:S01]  /*98d0*/  FADD.FTZ R0, R133, R178 ;  /* 0x000000b285007221 */ /* 0x002fe20000010000 */
[----:B------:R-:W1:Y:S01]  /*98e0*/  MUFU.EX2 R180, R173 ;  /* 0x000000ad00b47308 */ /* 0x000e620000000800 */
[C---:B--2---:R-:W-:Y:S09]  /*98f0*/  HMMA.16816.F32.BF16 R44, R168.reuse, R136, R44 ;  /* 0x00000088a82c723c */ /* 0x044ff2000004182c */
[----:B------:R-:W2:Y:S01]  /*9900*/  MUFU.EX2 R173, R186 ;  /* 0x000000ba00ad7308 */ /* 0x000ea20000000800 */
[C---:B------:R-:W-:Y:S01]  /*9910*/  HMMA.16816.F32.BF16 R48, R168.reuse, R138, R48 ;  /* 0x0000008aa830723c */ /* 0x040fe20000041830 */
[----:B------:R-:W4:Y:S02]  /*9920*/  LDSM.16.MT88.4 R136, [R220+0x2000] ;  /* 0x00200000dc88783b */ /* 0x000f240000004200 */
[----:B---3--:R-:W-:Y:S04]  /*9930*/  FADD.FTZ R0, R2, R0 ;  /* 0x0000000002007221 */ /* 0x008fe80000010000 */
[----:B------:R-:W-:Y:S05]  /*9940*/  FADD.FTZ R0, R144, R0 ;  /* 0x0000000090007221 */ /* 0x000fea0000010000 */
[----:B------:R-:W-:Y:S01]  /*9950*/  FADD.FTZ R0, R134, R0 ;  /* 0x0000000086007221 */ /* 0x000fe20000010000 */
[C---:B----4-:R-:W-:Y:S08]  /*9960*/  HMMA.16816.F32.BF16 R52, R168.reuse, R136, R52 ;  /* 0x00000088a834723c */ /* 0x050ff00000041834 */
[C---:B------:R-:W-:Y:S01]  /*9970*/  HMMA.16816.F32.BF16 R56, R168.reuse, R138, R56 ;  /* 0x0000008aa838723c */ /* 0x040fe20000041838 */
[----:B------:R-:W3:Y:S07]  /*9980*/  LDSM.16.MT88.4 R136, [R219+0x2000] ;  /* 0x00200000db88783b */ /* 0x000eee0000004200 */
[C---:B---3--:R-:W-:Y:S08]  /*9990*/  HMMA.16816.F32.BF16 R60, R168.reuse, R136, R60 ;  /* 0x00000088a83c723c */ /* 0x048ff0000004183c */
        /* <DEDUP_REMOVED lines=23> */
[C---:B---3--:R-:W-:Y:S07]  /*9b10*/  HMMA.16816.F32.BF16 R124, R168.reuse, R136, R124 ;  /* 0x00000088a87c723c */ /* 0x048fee000004187c */
[----:B------:R-:W-:Y:S01]  /*9b20*/  F2FP.BF16.PACK_AB R136, R2, R133 ;  /* 0x000000850288723e */ /* 0x000fe200000010ff */
[----:B------:R-:W-:Y:S01]  /*9b30*/  HMMA.16816.F32.BF16 R128, R168, R138, R128 ;  /* 0x0000008aa880723c */ /* 0x000fe20000041880 */
[----:B------:R-:W3:Y:S03]  /*9b40*/  MUFU.EX2 R133, R191 ;  /* 0x000000bf00857308 */ /* 0x000ee60000000800 */
[----:B------:R-:W-:Y:S03]  /*9b50*/  F2FP.BF16.PACK_AB R137, R197, R198 ;  /* 0x000000c6c589723e */ /* 0x000fe600000010ff */
[----:B------:R-:W-:Y:S02]  /*9b60*/  F2FP.BF16.PACK_AB R138, R134, R144 ;  /* 0x00000090868a723e */ /* 0x000fe400000010ff */
[----:B------:R-:W4:Y:S02]  /*9b70*/  LDSM.16.MT88.4 R144, [R218+0x800] ;  /* 0x00080000da90783b */ /* 0x000f240000004200 */
[----:B------:R-:W5:Y:S01]  /*9b80*/  MUFU.EX2 R2, R190 ;  /* 0x000000be00027308 */ /* 0x000f620000000800 */
[----:B-1----:R-:W-:Y:S02]  /*9b90*/  F2FP.BF16.PACK_AB R139, R180, R181 ;  /* 0x000000b5b48b723e */ /* 0x002fe400000010ff */
[----:B--2---:R-:W-:Y:S05]  /*9ba0*/  F2FP.BF16.PACK_AB R169, R173, R174 ;  /* 0x000000aeada9723e */ /* 0x004fea00000010ff */
[C---:B------:R-:W-:Y:S02]  /*9bb0*/  HMMA.16816.F32.BF16 R4, R136.reuse, R140, R4 ;  /* 0x0000008c8804723c */ /* 0x040fe40000041804 */
[----:B------:R-:W1:Y:S03]  /*9bc0*/  MUFU.EX2 R134, R188 ;  /* 0x000000bc00867308 */ /* 0x000e660000000800 */
[----:B---3--:R-:W-:Y:S03]  /*9bd0*/  FADD.FTZ R0, R133, R0 ;  /* 0x0000000085007221 */ /* 0x008fe60000010000 */
[C---:B------:R-:W-:Y:S01]  /*9be0*/  HMMA.16816.F32.BF16 R8, R136.reuse, R142, R8 ;  /* 0x0000008e8808723c */ /* 0x040fe20000041808 */
[----:B------:R-:W2:Y:S03]  /*9bf0*/  LDSM.16.MT88.4 R140, [R220+0x800] ;  /* 0x00080000dc8c783b */ /* 0x000ea60000004200 */
[----:B-----5:R-:W-:Y:S04]  /*9c00*/  FADD.FTZ R0, R2, R0 ;  /* 0x0000000002007221 */ /* 0x020fe80000010000 */
[----:B------:R-:W-:Y:S04]  /*9c10*/  FADD.FTZ R0, R148, R0 ;  /* 0x0000000094007221 */ /* 0x000fe80000010000 */
[C---:B-1----:R-:W-:Y:S01]  /*9c20*/  FADD.FTZ R0, R134.reuse, R0 ;  /* 0x0000000086007221 */ /* 0x042fe20000010000 */
[C---:B----4-:R-:W-:Y:S08]  /*9c30*/  HMMA.16816.F32.BF16 R12, R136.reuse, R144, R12 ;  /* 0x00000090880c723c */ /* 0x050ff0000004180c */
        /* <DEDUP_REMOVED lines=42> */
[----:B------:R-:W-:Y:S01]  /*9ee0*/  HMMA.16816.F32.BF16 R128, R136, R146, R128 ;  /* 0x000000928880723c */ /* 0x000fe20000041880 */
[----:B------:R-:W1:Y:S06]  /*9ef0*/  LDSM.16.MT88.4 R144, [R218+0x1000] ;  /* 0x00100000da90783b */ /* 0x000e6c0000004200 */
[----:B------:R-:W-:Y:S02]  /*9f00*/  F2FP.BF16.PACK_AB R138, R134, R148 ;  /* 0x00000094868a723e */ /* 0x000fe400000010ff */
[----:B------:R-:W3:Y:S01]  /*9f10*/  LDSM.16.MT88.4 R148, [R220+0x1000] ;  /* 0x00100000dc94783b */ /* 0x000ee20000004200 */
[----:B------:R-:W-:Y:S02]  /*9f20*/  MUFU.EX2 R134, R194 ;  /* 0x000000c200867308 */ /* 0x000fe40000000800 */
[----:B------:R-:W-:Y:S02]  /*9f30*/  F2FP.BF16.PACK_AB R136, R2, R133 ;  /* 0x000000850288723e */ /* 0x000fe400000010ff */
[----:B------:R-:W-:Y:S02]  /*9f40*/  F2FP.BF16.PACK_AB R137, R179, R177 ;  /* 0x000000b1b389723e */ /* 0x000fe400000010ff */
[----:B------:R-:W-:Y:S04]  /*9f50*/  F2FP.BF16.PACK_AB R139, R175, R176 ;  /* 0x000000b0af8b723e */ /* 0x000fe800000010ff */
[----:B------:R-:W-:Y:S03]  /*9f60*/  MUFU.EX2 R2, R193 ;  /* 0x000000c100027308 */ /* 0x000fe60000000800 */
[C---:B--2---:R-:W-:Y:S07]  /*9f70*/  HMMA.16816.F32.BF16 R4, R136.reuse, R140, R4 ;  /* 0x0000008c8804723c */ /* 0x044fee0000041804 */
[----:B------:R-:W2:Y:S01]  /*9f80*/  MUFU.EX2 R133, R192 ;  /* 0x000000c000857308 */ /* 0x000ea20000000800 */
[C---:B------:R-:W-:Y:S01]  /*9f90*/  HMMA.16816.F32.BF16 R8, R136.reuse, R142, R8 ;  /* 0x0000008e8808723c */ /* 0x040fe20000041808 */
[----:B------:R-:W4:Y:S07]  /*9fa0*/  LDSM.16.MT88.4 R140, [R219+0x1000] ;  /* 0x00100000db8c783b */ /* 0x000f2e0000004200 */
[C---:B-1----:R-:W-:Y:S08]  /*9fb0*/  HMMA.16816.F32.BF16 R12, R136.reuse, R144, R12 ;  /* 0x00000090880c723c */ /* 0x042ff0000004180c */
[C---:B------:R-:W-:Y:S01]  /*9fc0*/  HMMA.16816.F32.BF16 R16, R136.reuse, R146, R16 ;  /* 0x000000928810723c */ /* 0x040fe20000041810 */
[----:B------:R-:W1:Y:S03]  /*9fd0*/  LDSM.16.MT88.4 R144, [R217+0x3000] ;  /* 0x00300000d990783b */ /* 0x000e660000004200 */
[C---:B--2---:R-:W-:Y:S01]  /*9fe0*/  F2FP.BF16.PACK_AB R168, R2.reuse, R133 ;  /* 0x0000008502a8723e */ /* 0x044fe200000010ff */
[----:B------:R-:W-:Y:S03]  /*9ff0*/  FADD.FTZ R0, R133, R0 ;  /* 0x0000000085007221 */ /* 0x000fe60000010000 */
[C---:B---3--:R-:W-:Y:S01]  /*a000*/  HMMA.16816.F32.BF16 R20, R136.reuse, R148, R20 ;  /* 0x000000948814723c */ /* 0x048fe20000041814 */
[----:B------:R-:W2:Y:S03]  /*a010*/  MUFU.EX2 R133, R196 ;  /* 0x000000c400857308 */ /* 0x000ea60000000800 */
[----:B------:R-:W-:Y:S02]  /*a020*/  FADD.FTZ R0, R2, R0 ;  /* 0x0000000002007221 */ /* 0x000fe40000010000 */
[----:B------:R-:W-:Y:S02]  /*a030*/  FADD.FTZ R2, R153, R152 ;  /* 0x0000009899027221 */ /* 0x000fe40000010000 */
[C---:B------:R-:W-:Y:S01]  /*a040*/  HMMA.16816.F32.BF16 R24, R136.reuse, R150, R24 ;  /* 0x000000968818723c */ /* 0x040fe20000041818 */
[----:B------:R-:W3:Y:S07]  /*a050*/  LDSM.16.MT88.4 R148, [R218+0x3000] ;  /* 0x00300000da94783b */ /* 0x000eee0000004200 */
[C---:B----4-:R-:W-:Y:S01]  /*a060*/  HMMA.16816.F32.BF16 R28, R136.reuse, R140, R28 ;  /* 0x0000008c881c723c */ /* 0x050fe2000004181c */
[----:B------:R-:W-:Y:S07]  /*a070*/  LDSM.16.MT88.4 R152, [R218+0x1800] ;  /* 0x00180000da98783b */ /* 0x000fee0000004200 */
[C---:B------:R-:W-:Y:S01]  /*a080*/  HMMA.16816.F32.BF16 R32, R136.reuse, R142, R32 ;  /* 0x0000008e8820723c */ /* 0x040fe20000041820 */
[----:B------:R-:W4:Y:S03]  /*a090*/  LDSM.16.MT88.4 R140, [R220+0x3000] ;  /* 0x00300000dc8c783b */ /* 0x000f260000004200 */
[----:B--2---:R-:W-:Y:S04]  /*a0a0*/  F2FP.BF16.PACK_AB R171, R133, R172 ;  /* 0x000000ac85ab723e */ /* 0x004fe800000010ff */
[C---:B-1----:R-:W-:Y:S08]  /*a0b0*/  HMMA.16816.F32.BF16 R36, R136.reuse, R144, R36 ;  /* 0x000000908824723c */ /* 0x042ff00000041824 */
[C---:B------:R-:W-:Y:S01]  /*a0c0*/  HMMA.16816.F32.BF16 R40, R136.reuse, R146, R40 ;  /* 0x000000928828723c */ /* 0x040fe20000041828 */
[----:B------:R-:W1:Y:S07]  /*a0d0*/  LDSM.16.MT88.4 R144, [R219+0x3000] ;  /* 0x00300000db90783b */ /* 0x000e6e0000004200 */
        /* <DEDUP_REMOVED lines=24> */
[C---:B-1----:R-:W-:Y:S01]  /*a260*/  HMMA.16816.F32.BF16 R108, R136.reuse, R144, R108 ;  /* 0x00000090886c723c */ /* 0x042fe2000004186c */
[----:B------:R-:W1:Y:S07]  /*a270*/  MUFU.EX2 R144, R195 ;  /* 0x000000c300907308 */ /* 0x000e6e0000000800 */
[C---:B------:R-:W-:Y:S08]  /*a280*/  HMMA.16816.F32.BF16 R112, R136.reuse, R146, R112 ;  /* 0x000000928870723c */ /* 0x040ff00000041870 */
[C---:B--2---:R-:W-:Y:S08]  /*a290*/  HMMA.16816.F32.BF16 R116, R136.reuse, R148, R116 ;  /* 0x000000948874723c */ /* 0x044ff00000041874 */
[C---:B------:R-:W-:Y:S04]  /*a2a0*/  HMMA.16816.F32.BF16 R120, R136.reuse, R150, R120 ;  /* 0x000000968878723c */ /* 0x040fe80000041878 */
[----:B-1----:R-:W-:Y:S01]  /*a2b0*/  FADD.FTZ R0, R144, R0 ;  /* 0x0000000090007221 */ /* 0x002fe20000010000 */
[C---:B------:R-:W-:Y:S02]  /*a2c0*/  F2FP.BF16.PACK_AB R170, R134.reuse, R144 ;  /* 0x0000009086aa723e */ /* 0x040fe400000010ff */
[----:B------:R-:W1:Y:S01]  /*a2d0*/  LDSM.16.MT88.4 R144, [R220+0x1800] ;  /* 0x00180000dc90783b */ /* 0x000e620000004200 */
[C---:B---3--:R-:W-:Y:S04]  /*a2e0*/  HMMA.16816.F32.BF16 R124, R136.reuse, R140, R124 ;  /* 0x0000008c887c723c */ /* 0x048fe8000004187c */
[----:B------:R-:W-:Y:S01]  /*a2f0*/  FADD.FTZ R235, R134, R0 ;  /* 0x0000000086eb7221 */ /* 0x000fe20000010000 */
[-C--:B------:R-:W-:Y:S01]  /*a300*/  MOV R134, R3.reuse ;  /* 0x0000000300867202 */ /* 0x080fe20000000f00 */
[----:B------:R-:W-:Y:S02]  /*a310*/  FADD.FTZ R0, R156, R2 ;  /* 0x000000029c007221 */ /* 0x000fe40000010000 */
[----:B------:R-:W-:Y:S01]  /*a320*/  HMMA.16816.F32.BF16 R128, R136, R142, R128 ;  /* 0x0000008e8880723c */ /* 0x000fe20000041880 */
[----:B------:R-:W2:Y:S03]  /*a330*/  LDSM.16.MT88.4 R136, [R219+0x1800] ;  /* 0x00180000db88783b */ /* 0x000ea60000004200 */
[----:B------:R-:W-:Y:S04]  /*a340*/  FADD.FTZ R0, R198, R0 ;  /* 0x00000000c6007221 */ /* 0x000fe80000010000 */
[C---:B------:R-:W-:Y:S01]  /*a350*/  HMMA.16816.F32.BF16 R164, R168.reuse, R160, R4 ;  /* 0x000000a0a8a4723c */ /* 0x040fe20000041804 */
[----:B------:R-:W3:Y:S04]  /*a360*/  LDSM.16.MT88.4 R4, [R217+0x3800] ;  /* 0x00380000d904783b */ /* 0x000ee80000004200 */
[----:B------:R-:W-:Y:S03]  /*a370*/  FADD.FTZ R0, R197, R0 ;  /* 0x00000000c5007221 */ /* 0x000fe60000010000 */
[C---:B------:R-:W-:Y:S01]  /*a380*/  HMMA.16816.F32.BF16 R160, R168.reuse, R162, R8 ;  /* 0x000000a2a8a0723c */ /* 0x040fe20000041808 */
[----:B------:R-:W4:Y:S03]  /*a390*/  LDSM.16.MT88.4 R8, [R218+0x3800] ;  /* 0x00380000da08783b */ /* 0x000f260000004200 */
[----:B------:R-:W-:Y:S04]  /*a3a0*/  FADD.FTZ R0, R181, R0 ;  /* 0x00000000b5007221 */ /* 0x000fe80000010000 */
[C---:B------:R-:W-:Y:S01]  /*a3b0*/  HMMA.16816.F32.BF16 R156, R168.reuse, R152, R12 ;  /* 0x00000098a89c723c */ /* 0x040fe2000004180c */
[----:B------:R-:W5:Y:S03]  /*a3c0*/  LDSM.16.MT88.4 R12, [R220+0x3800] ;  /* 0x00380000dc0c783b */ /* 0x000f660000004200 */
[----:B------:R-:W-:Y:S04]  /*a3d0*/  FADD.FTZ R0, R180, R0 ;  /* 0x00000000b4007221 */ /* 0x000fe80000010000 */
[C---:B------:R-:W-:Y:S01]  /*a3e0*/  HMMA.16816.F32.BF16 R152, R168.reuse, R154, R16 ;  /* 0x0000009aa898723c */ /* 0x040fe20000041810 */
[----:B------:R-:W4:Y:S03]  /*a3f0*/  LDSM.16.MT88.4 R16, [R219+0x3800] ;  /* 0x00380000db10783b */ /* 0x000f260000004200 */
[----:B------:R-:W-:Y:S04]  /*a400*/  FADD.FTZ R0, R177, R0 ;  /* 0x00000000b1007221 */ /* 0x000fe80000010000 */
[C---:B-1----:R-:W-:Y:S04]  /*a410*/  HMMA.16816.F32.BF16 R148, R168.reuse, R144, R20 ;  /* 0x00000090a894723c */ /* 0x042fe80000041814 */
[----:B------:R-:W-:Y:S04]  /*a420*/  FADD.FTZ R0, R179, R0 ;  /* 0x00000000b3007221 */ /* 0x000fe80000010000 */
[C---:B------:R-:W-:Y:S04]  /*a430*/  HMMA.16816.F32.BF16 R144, R168.reuse, R146, R24 ;  /* 0x00000092a890723c */ /* 0x040fe80000041818 */
[----:B------:R-:W-:Y:S04]  /*a440*/  FADD.FTZ R0, R176, R0 ;  /* 0x00000000b0007221 */ /* 0x000fe80000010000 */
[C---:B--2---:R-:W-:Y:S04]  /*a450*/  HMMA.16816.F32.BF16 R140, R168.reuse, R136, R28 ;  /* 0x00000088a88c723c */ /* 0x044fe8000004181c */
[----:B------:R-:W-:Y:S03]  /*a460*/  FADD.FTZ R0, R175, R0 ;  /* 0x00000000af007221 */ /* 0x000fe60000010000 */
[----:B------:R-:W-:Y:S01]  /*a470*/  MOV R28, R3 ;  /* 0x00000003001c7202 */ /* 0x000fe20000000f00 */
[C---:B------:R-:W-:Y:S04]  /*a480*/  HMMA.16816.F32.BF16 R136, R168.reuse, R138, R32 ;  /* 0x0000008aa888723c */ /* 0x040fe80000041820 */
[----:B------:R-:W-:Y:S04]  /*a490*/  FADD.FTZ R0, R174, R0 ;  /* 0x00000000ae007221 */ /* 0x000fe80000010000 */
[C---:B---3--:R-:W-:Y:S04]  /*a4a0*/  HMMA.16816.F32.BF16 R36, R168.reuse, R4, R36 ;  /* 0x00000004a824723c */ /* 0x048fe80000041824 */
[----:B------:R-:W-:Y:S04]  /*a4b0*/  FADD.FTZ R0, R173, R0 ;  /* 0x00000000ad007221 */ /* 0x000fe80000010000 */
[C---:B------:R-:W-:Y:S01]  /*a4c0*/  HMMA.16816.F32.BF16 R40, R168.reuse, R6, R40 ;  /* 0x00000006a828723c */ /* 0x040fe20000041828 */
[----:B------:R-:W1:Y:S03]  /*a4d0*/  LDSM.16.MT88.4 R4, [R217+0x5800] ;  /* 0x00580000d904783b */ /* 0x000e660000004200 */
[----:B------:R-:W-:Y:S01]  /*a4e0*/  FADD.FTZ R2, R172, R0 ;  /* 0x00000000ac027221 */ /* 0x000fe20000010000 */
[----:B------:R-:W-:Y:S03]  /*a4f0*/  IADD3 R0, R233, -0x1, RZ ;  /* 0xffffffffe9007810 */ /* 0x000fe60007ffe0ff */
[C---:B----4-:R-:W-:Y:S04]  /*a500*/  HMMA.16816.F32.BF16 R44, R168.reuse, R8, R44 ;  /* 0x00000008a82c723c */ /* 0x050fe8000004182c */
[----:B------:R-:W-:Y:S01]  /*a510*/  FADD.FTZ R234, R133, R2 ;  /* 0x0000000285ea7221 */ /* 0x000fe20000010000 */
[----:B------:R-:W-:Y:S02]  /*a520*/  MOV R233, R0 ;  /* 0x0000000000e97202 */ /* 0x000fe40000000f00 */
[----:B------:R-:W-:Y:S01]  /*a530*/  MOV R133, R132 ;  /* 0x0000008400857202 */ /* 0x000fe20000000f00 */
        /* <DEDUP_REMOVED lines=28> */
[----:B------:R-:W-:Y:S07]  /*a700*/  @!UPT UIADD3 URZ, URZ, URZ, URZ ;  /* 0x0000003f3f3ff290 */ /* 0x000fee000fffe03f */
[----:B------:R-:W-:-:S11]  /*a710*/  @P0 BRA `(.L_x_1593) ;  /* 0xffffc3e000000947 */ /* 0x000fd6000383ffff */
.L_x_1586:
[----:B------:R-:W-:Y:S05]  /*a720*/  BRA.DIV ~URZ, `(.L_x_1594) ;  /* 0x00006a227f007947 */ /* 0x000fea000b800000 */
[----:B------:R1:W2:Y:S02]  /*a730*/  SHFL.BFLY PT, R0, R235, 0x2, 0x1f ;  /* 0x0c401f00eb007f89 */ /* 0x0002a400000e0000 */
.L_x_1671:
[----:B--2---:R-:W-:Y:S01]  /*a740*/  FADD.FTZ R5, R0, R235 ;  /* 0x000000eb00057221 */ /* 0x004fe20000010000 */
[----:B------:R-:W-:Y:S05]  /*a750*/  BRA.DIV ~URZ, `(.L_x_1595) ;  /* 0x00006a427f007947 */ /* 0x000fea000b800000 */
[----:B------:R-:W2:Y:S02]  /*a760*/  SHFL.BFLY PT, R0, R234, 0x2, 0x1f ;  /* 0x0c401f00ea007f89 */ /* 0x000ea400000e0000 */
[----:B--2---:R-:W-:-:S02]  /*a770*/  FADD.FTZ R4, R0, R234 ;  /* 0x000000ea00047221 */ /* 0x004fc40000010000 */
[----:B------:R-:W2:Y:S04]  /*a780*/  SHFL.BFLY PT, R0, R5, 0x1, 0x1f ;  /* 0x0c201f0005007f89 */ /* 0x000ea800000e0000 */
[----:B------:R3:W4:Y:S01]  /*a790*/  SHFL.BFLY PT, R3, R4, 0x1, 0x1f ;  /* 0x0c201f0004037f89 */ /* 0x00072200000e0000 */
[----:B--2---:R-:W-:-:S05]  /*a7a0*/  FADD.FTZ R5, R5, R0 ;  /* 0x0000000005057221 */ /* 0x004fca0000010000 */
.L_x_1672:
[----:B------:R-:W-:Y:S01]  /*a7b0*/  FSETP.NE.FTZ.AND P1, PT, R5, RZ, PT ;  /* 0x000000ff0500720b */ /* 0x000fe20003f35000 */
[----:B----4-:R-:W-:Y:S01]  /*a7c0*/  FADD.FTZ R3, R3, R4 ;  /* 0x0000000403037221 */ /* 0x010fe20000010000 */
[----:B------:R-:W-:Y:S02]  /*a7d0*/  MOV R15, 0xff800000 ;  /* 0xff800000000f7802 */ /* 0x000fe40000000f00 */
[----:B------:R-:W-:Y:S02]  /*a7e0*/  MOV R20, 0xff800000 ;  /* 0xff80000000147802 */ /* 0x000fe40000000f00 */
[----:B------:R-:W-:-:S07]  /*a7f0*/  FSETP.NE.FTZ.AND P0, PT, R3, RZ, PT ;  /* 0x000000ff0300720b */ /* 0x000fce0003f15000 */
[----:B------:R-:W2:Y:S01]  /*a800*/  @P1 MUFU.LG2 R0, R5 ;  /* 0x0000000500001308 */ /* 0x000ea20000000c00 */
[----:B------:R-:W-:-:S05]  /*a810*/  @P1 MOV R2, 0x3f317218 ;  /* 0x3f31721800021802 */ /* 0x000fca0000000f00 */
[----:B------:R-:W-:Y:S01]  /*a820*/  @P1 FMUL.FTZ R2, R2, c[0x0][0x2d0] ;  /* 0x0000b40002021a20 */ /* 0x000fe20000410000 */
[----:B---3--:R-:W-:-:S05]  /*a830*/  @P0 MOV R4, 0x3f317218 ;  /* 0x3f31721800040802 */ /* 0x008fca0000000f00 */
[----:B------:R-:W-:Y:S02]  /*a840*/  @P0 FMUL.FTZ R4, R4, c[0x0][0x2d0] ;  /* 0x0000b40004040a20 */ /* 0x000fe40000410000 */
[----:B--2---:R-:W-:-:S04]  /*a850*/  @P1 FMUL.FTZ R0, R0, 0.69314718246459960938 ;  /* 0x3f31721800001820 */ /* 0x004fc80000410000 */
[----:B------:R-:W-:Y:S01]  /*a860*/  @P1 FFMA.FTZ R15, R2, R132, R0 ;  /* 0x00000084020f1223 */ /* 0x000fe20000010000 */
[----:B------:R-:W-:Y:S01]  /*a870*/  MOV R2, RZ ;  /* 0x000000ff00027202 */ /* 0x000fe20000000f00 */
[----:B------:R-:W2:Y:S08]  /*a880*/  @P0 MUFU.LG2 R0, R3 ;  /* 0x0000000300000308 */ /* 0x000eb00000000c00 */
[----:B------:R-:W3:Y:S01]  /*a890*/  @P1 MUFU.RCP R2, R5 ;  /* 0x0000000500021308 */ /* 0x000ee20000001000 */
[----:B--2---:R-:W-:-:S04]  /*a8a0*/  @P0 FMUL.FTZ R0, R0, 0.69314718246459960938 ;  /* 0x3f31721800000820 */ /* 0x004fc80000410000 */
[----:B------:R-:W-:Y:S01]  /*a8b0*/  @P0 FFMA.FTZ R20, R4, R28, R0 ;  /* 0x0000001c04140223 */ /* 0x000fe20000010000 */
[----:B------:R-:W-:Y:S01]  /*a8c0*/  MOV R0, RZ ;  /* 0x000000ff00007202 */ /* 0x000fe20000000f00 */
[C---:B---3--:R-:W-:Y:S02]  /*a8d0*/  FMUL.FTZ R132, R2.reuse, R144 ;  /* 0x0000009002847220 */ /* 0x048fe40000410000 */
[----:B------:R-:W-:-:S03]  /*a8e0*/  FMUL.FTZ R133, R2, R145 ;  /* 0x0000009102857220 */ /* 0x000fc60000410000 */
        /* <DEDUP_REMOVED lines=127> */
[----:B------:R-:W-:Y:S02]  /*b0e0*/  FMUL.FTZ R97, R2, R97 ;  /* 0x0000006102617220 */ /* 0x000fe40000410000 */
.L_x_1568:
[----:B------:R2:W5:Y:S04]  /*b0f0*/  LDL R6, [R1] ;  /* 0x0000000001067983 */ /* 0x0005680000100800 */
[----:B------:R-:W3:Y:S01]  /*b100*/  S2R R2, SR_TID.X ;  /* 0x0000000000027919 */ /* 0x000ee20000002100 */
[----:B------:R-:W-:Y:S01]  /*b110*/  BSSY B0, `(.L_x_1596) ;  /* 0x0000011000007945 */ /* 0x000fe20003800000 */
[----:B---3--:R-:W-:-:S13]  /*b120*/  LOP3.LUT P0, RZ, R2, 0xff, RZ, 0xc0, !PT ;  /* 0x000000ff02ff7812 */ /* 0x008fda000780c0ff */
[----:B------:R-:W-:Y:S05]  /*b130*/  @P0 BRA `(.L_x_1597) ;  /* 0x000000e000000947 */ /* 0x000fea0003800000 */
[----:B--2---:R-:W2:Y:S01]  /*b140*/  S2R R2, SR_LANEID ;  /* 0x0000000000027919 */ /* 0x004ea20000000000 */
[----:B------:R-:W-:Y:S01]  /*b150*/  VOTEU.ANY UR4, UPT, PT ;  /* 0x0000000000047886 */ /* 0x000fe200038e0100 */
[----:B------:R-:W-:Y:S01]  /*b160*/  IMAD.MOV.U32 R4, RZ, RZ, c[0x0][0x560] ;  /* 0x00015800ff047624 */ /* 0x000fe200078e00ff */
[----:B------:R-:W2:Y:S01]  /*b170*/  FLO.U32 R3, UR4 ;  /* 0x0000000400037d00 */ /* 0x000ea200080e0000 */
[----:B------:R-:W-:Y:S01]  /*b180*/  IMAD.MOV.U32 R5, RZ, RZ, c[0x0][0x564] ;  /* 0x00015900ff057624 */ /* 0x000fe200078e00ff */
[----:B--2---:R-:W-:-:S06]  /*b190*/  ISETP.EQ.U32.AND P0, PT, R3, R2, PT ;  /* 0x000000020300720c */ /* 0x004fcc0003f02070 */
[----:B------:R-:W2:Y:S07]  /*b1a0*/  POPC R2, UR4 ;  /* 0x0000000400027d09 */ /* 0x000eae0008000000 */
[----:B--2---:R2:W3:Y:S04]  /*b1b0*/  @P0 ATOMG.E.ADD.STRONG.GPU PT, R2, [R4.64], R2 ;  /* 0x00000002040209a8 */ /* 0x0044e800081ee1c6 */
[----:B--2---:R-:W2:Y:S04]  /*b1c0*/  S2R R4, SR_LTMASK ;  /* 0x0000000000047919 */ /* 0x004ea80000003900 */
[----:B---3--:R2:W3:Y:S02]  /*b1d0*/  SHFL.IDX PT, R3, R2, R3, 0x1f ;  /* 0x00001f0302037589 */ /* 0x0084e400000e0000 */
[----:B--2---:R-:W-:-:S06]  /*b1e0*/  LOP3.LUT R2, R4, UR4, RZ, 0xc0, !PT ;  /* 0x0000000404027c12 */ /* 0x004fcc000f8ec0ff */
[----:B------:R-:W3:Y:S02]  /*b1f0*/  POPC R2, R2 ;  /* 0x0000000200027309 */ /* 0x000ee40000000000 */
[----:B---3-5:R-:W-:-:S05]  /*b200*/  IADD3 R6, R3, c[0x0][0xc], R2 ;  /* 0x0000030003067a10 */ /* 0x028fca0007ffe002 */
[----:B------:R2:W-:Y:S02]  /*b210*/  STL [R1], R6 ;  /* 0x0000000601007387 */ /* 0x0005e40000100800 */
.L_x_1597:
[----:B--2---:R-:W-:Y:S05]  /*b220*/  BSYNC B0 ;  /* 0x0000000000007941 */ /* 0x004fea0003800000 */
.L_x_1596:
        /* <DEDUP_REMOVED lines=20> */
[----:B--2---:R-:W-:Y:S02]  /*b370*/  F2FP.BF16.PACK_AB R2, R27, R26 ;  /* 0x0000001a1b02723e */ /* 0x004fe400000010ff */
[----:B-1----:R-:W-:-:S03]  /*b380*/  F2FP.BF16.PACK_AB R0, R157, R156 ;  /* 0x0000009c9d00723e */ /* 0x002fc600000010ff */
        /* <DEDUP_REMOVED lines=144> */
.L_x_1600:
[----:B-1----:R-:W2:Y:S04]  /*bc90*/  LDL.LU R3, [R1+0x8] ;  /* 0x0000080001037983 */ /* 0x002ea80000300800 */
[----:B------:R-:W3:Y:S04]  /*bca0*/  LDL.LU R2, [R1+0x50] ;  /* 0x0000500001027983 */ /* 0x000ee80000300800 */
[----:B------:R-:W4:Y:S01]  /*bcb0*/  LDL R110, [R1+0x4c] ;  /* 0x00004c00016e7983 */ /* 0x000f220000100800 */
[----:B------:R-:W-:Y:S01]  /*bcc0*/  IMAD.MOV.U32 R10, RZ, RZ, 0x368 ;  /* 0x00000368ff0a7424 */ /* 0x000fe200078e00ff */
[----:B------:R-:W-:-:S02]  /*bcd0*/  ISETP.GT.AND P2, PT, R5, 0x1, PT ;  /* 0x000000010500780c */ /* 0x000fc40003f44270 */
[----:B------:R-:W4:Y:S02]  /*bce0*/  LDL R31, [R1+0x14c] ;  /* 0x00014c00011f7983 */ /* 0x000f240000100800 */
[----:B------:R-:W-:Y:S02]  /*bcf0*/  SEL R10, R10, 0x328, P2 ;  /* 0x000003280a0a7807 */ /* 0x000fe40001000000 */
[----:B------:R-:W4:Y:S01]  /*bd00*/  LDL R21, [R1+0x4] ;  /* 0x0000040001157983 */ /* 0x000f220000100800 */
[----:B------:R-:W-:Y:S01]  /*bd10*/  ISETP.NE.U32.AND P0, PT, RZ, c[0x0][0x500], PT ;  /* 0x00014000ff007a0c */ /* 0x000fe20003f05070 */
[----:B------:R-:W1:Y:S03]  /*bd20*/  LDC.64 R4, c[0x0][R10+0x170] ;  /* 0x00005c000a047b82 */ /* 0x000e660000000a00 */
[----:B------:R-:W-:-:S04]  /*bd30*/  ISETP.NE.AND.EX P0, PT, RZ, c[0x0][0x504], PT, P0 ;  /* 0x00014100ff007a0c */ /* 0x000fc80003f05300 */
[----:B------:R-:W-:Y:S01]  /*bd40*/  SEL R8, R252, RZ, !P0 ;  /* 0x000000fffc087207 */ /* 0x000fe20004000000 */
[----:B------:R-:W1:Y:S08]  /*bd50*/  LDC.64 R12, c[0x0][R10+0x168] ;  /* 0x00005a000a0c7b82 */ /* 0x000e700000000a00 */
[----:B------:R4:W1:Y:S08]  /*bd60*/  LDC.64 R18, c[0x0][R10+0x178] ;  /* 0x00005e000a127b82 */ /* 0x0008700000000a00 */
[----:B------:R4:W1:Y:S01]  /*bd70*/  LDC.64 R16, c[0x0][R10+0x160] ;  /* 0x000058000a107b82 */ /* 0x0008620000000a00 */
[----:B--2---:R-:W-:-:S02]  /*bd80*/  LOP3.LUT R11, R3, 0xffff, RZ, 0xc0, !PT ;  /* 0x0000ffff030b7812 */ /* 0x004fc400078ec0ff */
[----:B---3--:R-:W-:Y:S01]  /*bd90*/  SEL R3, R2, RZ, !P0 ;  /* 0x000000ff02037207 */ /* 0x008fe20004000000 */
[-C--:B-1----:R-:W-:Y:S02]  /*bda0*/  IMAD R2, R5, R8.reuse, RZ ;  /* 0x0000000805027224 */ /* 0x082fe400078e02ff */
        /* <DEDUP_REMOVED lines=8> */
[----:B----4-:R-:W-:Y:S01]  /*be30*/  IMAD R10, R21, 0x80, R31 ;  /* 0x00000080150a7824 */ /* 0x010fe200078e021f */
[----:B------:R-:W-:Y:S02]  /*be40*/  ISETP.NE.AND P5, PT, R2, 0x1, PT ;  /* 0x000000010200780c */ /* 0x000fe40003fa5270 */
[----:B------:R-:W-:-:S05]  /*be50*/  SEL R2, R110, RZ, P2 ;  /* 0x000000ff6e027207 */ /* 0x000fca0001000000 */
[-C--:B------:R-:W-:Y:S02]  /*be60*/  IMAD.WIDE.U32 R4, R18, R2.reuse, RZ ;  /* 0x0000000212047225 */ /* 0x080fe400078e00ff */
[----:B------:R-:W2:Y:S02]  /*be70*/  LDL R18, [R1+0x148] ;  /* 0x0001480001127983 */ /* 0x000ea40000100800 */
[----:B------:R-:W-:Y:S02]  /*be80*/  IMAD R6, R19, R2, RZ ;  /* 0x0000000213067224 */ /* 0x000fe400078e02ff */
[----:B------:R-:W-:-:S04]  /*be90*/  @P5 IMAD.HI.U32 R3, R10, c[0x0][0x4ec], RZ ;  /* 0x00013b000a035a27 */ /* 0x000fc800078e00ff */
[----:B------:R-:W-:Y:S01]  /*bea0*/  IMAD.MOV.U32 R2, RZ, RZ, R10 ;  /* 0x000000ffff027224 */ /* 0x000fe200078e000a */
[----:B------:R-:W-:Y:S01]  /*beb0*/  @P5 SHF.R.U32.HI R2, RZ, c[0x0][0x4f0], R3 ;  /* 0x00013c00ff025a19 */ /* 0x000fe20000011603 */
[----:B------:R-:W-:Y:S01]  /*bec0*/  IMAD.IADD R6, R5, 0x1, R6 ;  /* 0x0000000105067824 */ /* 0x000fe200078e0206 */
[----:B------:R-:W1:Y:S02]  /*bed0*/  S2R R13, SR_TID.X ;  /* 0x00000000000d7919 */ /* 0x000e640000002100 */
[----:B------:R-:W-:Y:S02]  /*bee0*/  IADD3 R4, P1, P0, R2, R9, R4 ;  /* 0x0000000902047210 */ /* 0x000fe4000783e004 */
[--C-:B------:R-:W-:Y:S01]  /*bef0*/  SHF.R.S32.HI R5, RZ, 0x1f, R2.reuse ;  /* 0x0000001fff057819 */ /* 0x100fe20000011402 */
[----:B------:R-:W-:Y:S01]  /*bf00*/  IMAD.MOV R2, RZ, RZ, -R2 ;  /* 0x000000ffff027224 */ /* 0x000fe200078e0a02 */
[----:B------:R-:W-:-:S03]  /*bf10*/  SHF.R.S32.HI R9, RZ, 0x1f, R0 ;  /* 0x0000001fff097819 */ /* 0x000fc60000011400 */
[----:B------:R-:W-:Y:S01]  /*bf20*/  IMAD R2, R2, c[0x0][0x4e8], R10 ;  /* 0x00013a0002027a24 */ /* 0x000fe200078e020a */
[----:B------:R-:W-:-:S04]  /*bf30*/  IADD3.X R3, R12, R7, R9, P4, P3 ;  /* 0x000000070c037210 */ /* 0x000fc800027e6409 */
[----:B------:R-:W-:Y:S01]  /*bf40*/  IADD3.X R5, R5, R3, R6, P1, P0 ;  /* 0x0000000305057210 */ /* 0x000fe20000fe0406 */
[----:B------:R-:W-:Y:S01]  /*bf50*/  IMAD R3, R17, R2, RZ ;  /* 0x0000000211037224 */ /* 0x000fe200078e02ff */
[----:B------:R-:W-:-:S05]  /*bf60*/  SHF.R.S32.HI R6, RZ, 0x1f, R2 ;  /* 0x0000001fff067819 */ /* 0x000fca0000011402 */
[C---:B------:R-:W-:Y:S02]  /*bf70*/  IMAD R6, R16.reuse, R6, R3 ;  /* 0x0000000610067224 */ /* 0x040fe400078e0203 */
[----:B------:R-:W-:-:S04]  /*bf80*/  IMAD.WIDE.U32 R2, R16, R2, R4 ;  /* 0x0000000210027225 */ /* 0x000fc800078e0004 */
[----:B------:R-:W-:Y:S02]  /*bf90*/  IMAD.MOV.U32 R4, RZ, RZ, c[0x0][0x4a8] ;  /* 0x00012a00ff047624 */ /* 0x000fe400078e00ff */
[----:B------:R-:W-:Y:S01]  /*bfa0*/  IMAD.MOV.U32 R5, RZ, RZ, c[0x0][0x4ac] ;  /* 0x00012b00ff057624 */ /* 0x000fe200078e00ff */
[----:B-1----:R-:W-:Y:S02]  /*bfb0*/  SHF.R.S32.HI R31, RZ, 0x1f, R13 ;  /* 0x0000001fff1f7819 */ /* 0x002fe4000001140d */
[----:B------:R-:W-:Y:S01]  /*bfc0*/  SEL R4, R4, c[0x0][0x450], P2 ;  /* 0x0001140004047a07 */ /* 0x000fe20001000000 */
[----:B------:R-:W-:Y:S01]  /*bfd0*/  IMAD.IADD R3, R3, 0x1, R6 ;  /* 0x0000000103037824 */ /* 0x000fe200078e0206 */
[----:B------:R-:W-:Y:S02]  /*bfe0*/  SEL R5, R5, c[0x0][0x454], P2 ;  /* 0x0001150005057a07 */ /* 0x000fe40001000000 */
[----:B------:R-:W-:Y:S02]  /*bff0*/  LEA R4, P0, R2, R4, 0x2 ;  /* 0x0000000402047211 */ /* 0x000fe400078010ff */
[----:B------:R-:W-:-:S02]  /*c000*/  LEA.HI R31, R31, R13, RZ, 0x5 ;  /* 0x0000000d1f1f7211 */ /* 0x000fc400078f28ff */
[----:B------:R-:W-:Y:S02]  /*c010*/  LEA.HI.X R2, R2, R5, R3, 0x2, P0 ;  /* 0x0000000502027211 */ /* 0x000fe400000f1403 */
[----:B------:R-:W-:Y:S01]  /*c020*/  LOP3.LUT R31, R31, 0xffffffe0, RZ, 0xc0, !PT ;  /* 0xffffffe01f1f7812 */ /* 0x000fe200078ec0ff */
[----:B------:R-:W-:Y:S04]  /*c030*/  SHFL.IDX PT, R6, R4, RZ, 0x1c1f ;  /* 0x001c1fff04067589 */ /* 0x000fe800000e0000 */
[----:B------:R-:W1:Y:S01]  /*c040*/  SHFL.IDX PT, R7, R2, RZ, 0x1c1f ;  /* 0x001c1fff02077589 */ /* 0x000e6200000e0000 */
[----:B------:R-:W-:-:S03]  /*c050*/  IMAD.IADD R31, R13, 0x1, -R31 ;  /* 0x000000010d1f7824 */ /* 0x000fc600078e0a1f */
[----:B------:R-:W-:Y:S01]  /*c060*/  SHFL.IDX PT, R4, R4, 0x1, 0x1c1f ;  /* 0x003c1f0004047f89 */ /* 0x000fe200000e0000 */
[----:B------:R-:W-:-:S03]  /*c070*/  IMAD R13, R14, c[0x0][0x4e8], RZ ;  /* 0x00013a000e0d7a24 */ /* 0x000fc600078e02ff */
[----:B------:R2:W3:Y:S01]  /*c080*/  SHFL.IDX PT, R5, R2, 0x1, 0x1c1f ;  /* 0x003c1f0002057f89 */ /* 0x0004e200000e0000 */
        /* <DEDUP_REMOVED lines=12> */
[----:B-1----:R-:W-:Y:S01]  /*c150*/  LEA R4, R236, R241, 0x5 ;  /* 0x000000f1ec047211 */ /* 0x002fe200078e28ff */
[C---:B------:R-:W-:Y:S01]  /*c160*/  IMAD.WIDE.U32 R2, R0.reuse, c[0x0][0x3a0], RZ ;  /* 0x0000e80000027a25 */ /* 0x040fe200078e00ff */
[----:B------:R-:W-:Y:S01]  /*c170*/  SHF.R.S32.HI R5, RZ, 0x1f, R8 ;  /* 0x0000001fff057819 */ /* 0x000fe20000011408 */
[----:B------:R1:W2:Y:S01]  /*c180*/  LDS.128 R32, [R229+0x80] ;  /* 0x00008000e5207984 */ /* 0x0002a20000000c00 */
[----:B------:R-:W-:Y:S01]  /*c190*/  LEA R4, R21, R4, 0x7 ;  /* 0x0000000415047211 */ /* 0x000fe200078e38ff */
[----:B------:R-:W-:-:S02]  /*c1a0*/  IMAD R0, R0, c[0x0][0x3a4], R9 ;  /* 0x0000e90000007a24 */ /* 0x000fc400078e0209 */
[----:B------:R1:W3:Y:S01]  /*c1b0*/  LDS.128 R48, [R229+0x1080] ;  /* 0x00108000e5307984 */ /* 0x0002e20000000c00 */
[----:B------:R-:W-:Y:S02]  /*c1c0*/  IMAD R5, R5, c[0x0][0x3f0], RZ ;  /* 0x0000fc0005057a24 */ /* 0x000fe400078e02ff */
[----:B------:R-:W-:Y:S01]  /*c1d0*/  IADD3 R3, R3, R0, RZ ;  /* 0x0000000003037210 */ /* 0x000fe20007ffe0ff */
[----:B------:R-:W-:Y:S01]  /*c1e0*/  @P5 IMAD.HI.U32 R6, R4, c[0x0][0x4ec], RZ ;  /* 0x00013b0004065a27 */ /* 0x000fe200078e00ff */
[----:B------:R1:W4:Y:S01]  /*c1f0*/  LDS.128 R64, [R229+0x2080] ;  /* 0x00208000e5407984 */ /* 0x0003220000000c00 */
[----:B------:R-:W-:Y:S02]  /*c200*/  MOV R0, R4 ;  /* 0x0000000400007202 */ /* 0x000fe40000000f00 */
[----:B------:R-:W-:Y:S01]  /*c210*/  IMAD.WIDE.U32 R2, R11, c[0x0][0x3e8], R2 ;  /* 0x0000fa000b027a25 */ /* 0x000fe200078e0002 */
[----:B------:R1:W1:Y:S01]  /*c220*/  LDS.128 R76, [R229+0x3080] ;  /* 0x00308000e54c7984 */ /* 0x0002620000000c00 */
[----:B------:R-:W-:-:S02]  /*c230*/  @P5 SHF.R.U32.HI R0, RZ, c[0x0][0x4f0], R6 ;  /* 0x00013c00ff005a19 */ /* 0x000fc40000011606 */
[----:B------:R-:W-:Y:S01]  /*c240*/  IMAD R3, R11, c[0x0][0x3ec], R3 ;  /* 0x0000fb000b037a24 */ /* 0x000fe200078e0203 */
[----:B------:R1:W1:Y:S01]  /*c250*/  LDS.128 R24, [R229+0x4080] ;  /* 0x00408000e5187984 */ /* 0x0002620000000c00 */
[C---:B------:R-:W-:Y:S01]  /*c260*/  IMAD R7, R8.reuse, c[0x0][0x3f4], R5 ;  /* 0x0000fd0008077a24 */ /* 0x040fe200078e0205 */
[----:B------:R-:W-:Y:S01]  /*c270*/  SHF.R.S32.HI R6, RZ, 0x1f, R0 ;  /* 0x0000001fff067819 */ /* 0x000fe20000011400 */
[----:B------:R-:W-:Y:S01]  /*c280*/  IMAD.WIDE.U32 R2, R8, c[0x0][0x3f0], R2 ;  /* 0x0000fc0008027a25 */ /* 0x000fe200078e0002 */
[----:B------:R1:W1:Y:S01]  /*c290*/  LDS.128 R44, [R229+0x5080] ;  /* 0x00508000e52c7984 */ /* 0x0002620000000c00 */
[----:B------:R-:W-:Y:S02]  /*c2a0*/  IADD3 R5, -R0, RZ, RZ ;  /* 0x000000ff00057210 */ /* 0x000fe40007ffe1ff */
[----:B------:R-:W-:Y:S01]  /*c2b0*/  IMAD R6, R6, c[0x0][0x3e0], RZ ;  /* 0x0000f80006067a24 */ /* 0x000fe200078e02ff */
[----:B------:R1:W1:Y:S01]  /*c2c0*/  LDS.128 R60, [R229+0x6080] ;  /* 0x00608000e53c7984 */ /* 0x0002620000000c00 */
[----:B------:R-:W-:Y:S01]  /*c2d0*/  IADD3 R3, R3, R7, RZ ;  /* 0x0000000703037210 */ /* 0x000fe20007ffe0ff */
[----:B------:R-:W-:-:S02]  /*c2e0*/  IMAD R4, R5, c[0x0][0x4e8], R4 ;  /* 0x00013a0005047a24 */ /* 0x000fc400078e0204 */
        /* <DEDUP_REMOVED lines=18> */
[----:B------:R1:W1:Y:S01]  /*c410*/  LDS.128 R80, [R229+0xf080] ;  /* 0x00f08000e5507984 */ /* 0x0002620000000c00 */
[----:B------:R-:W-:Y:S05]  /*c420*/  BRA.DIV ~URZ, `(.L_x_1602) ;  /* 0x00004e627f007947 */ /* 0x000fea000b800000 */
[----:B--234-:R2:W3:Y:S02]  /*c430*/  SHFL.IDX PT, R4, R5, RZ, 0x181f ;  /* 0x00181fff05047589 */ /* 0x01c4e400000e0000 */
.L_x_1673:
[----:B------:R-:W-:Y:S05]  /*c440*/  BRA.DIV ~URZ, `(.L_x_1603) ;  /* 0x00004eb27f007947 */ /* 0x000fea000b800000 */
[----:B------:R4:W2:Y:S02]  /*c450*/  SHFL.IDX PT, R0, R14, RZ, 0x181f ;  /* 0x00181fff0e007589 */ /* 0x0008a400000e0000 */
.L_x_1674:
[----:B------:R-:W5:Y:S01]  /*c460*/  LDL.LU R2, [R1+0x4] ;  /* 0x0000040001027983 */ /* 0x000f620000300800 */
[----:B------:R-:W-:Y:S01]  /*c470*/  BSSY B0, `(.L_x_1604) ;  /* 0x0000018000007945 */ /* 0x000fe20003800000 */
[----:B-----5:R-:W-:-:S04]  /*c480*/  LEA R12, R2, R241, 0x7 ;  /* 0x000000f1020c7211 */ /* 0x020fc800078e38ff */
[----:B------:R-:W-:-:S13]  /*c490*/  ISETP.GE.AND P0, PT, R12, R13, PT ;  /* 0x0000000d0c00720c */ /* 0x000fda0003f06270 */
[----:B------:R-:W-:Y:S05]  /*c4a0*/  @P0 BRA `(.L_x_1605) ;  /* 0x0000014000000947 */ /* 0x000fea0003800000 */
[----:B------:R-:W-:Y:S02]  /*c4b0*/  ISETP.GE.AND P3, PT, R232, c[0x0][0x3c8], PT ;  /* 0x0000f200e8007a0c */ /* 0x000fe40003f66270 */
[----:B------:R-:W-:Y:S02]  /*c4c0*/  ISETP.GE.AND P2, PT, R238, c[0x0][0x3c8], PT ;  /* 0x0000f200ee007a0c */ /* 0x000fe40003f46270 */
[----:B------:R-:W-:Y:S02]  /*c4d0*/  ISETP.GE.AND P1, PT, R237, c[0x0][0x3c8], PT ;  /* 0x0000f200ed007a0c */ /* 0x000fe40003f26270 */
[----:B------:R-:W-:Y:S02]  /*c4e0*/  ISETP.GE.AND P0, PT, R239, c[0x0][0x3c8], PT ;  /* 0x0000f200ef007a0c */ /* 0x000fe40003f06270 */
[----:B------:R-:W-:Y:S02]  /*c4f0*/  SHF.R.S32.HI R2, RZ, 0x1f, R232 ;  /* 0x0000001fff027819 */ /* 0x000fe400000114e8 */
[----:B------:R-:W-:-:S02]  /*c500*/  SHF.R.S32.HI R29, RZ, 0x1f, R238 ;  /* 0x0000001fff1d7819 */ /* 0x000fc400000114ee */
[----:B------:R-:W-:Y:S02]  /*c510*/  SHF.R.S32.HI R28, RZ, 0x1f, R237 ;  /* 0x0000001fff1c7819 */ /* 0x000fe400000114ed */
[-C--:B--2---:R-:W-:Y:S02]  /*c520*/  @!P3 LEA R10, P4, R232, R0.reuse, 0x1 ;  /* 0x00000000e80ab211 */ /* 0x084fe400078808ff */
[-C--:B------:R-:W-:Y:S02]  /*c530*/  @!P2 LEA R8, P6, R238, R0.reuse, 0x1 ;  /* 0x00000000ee08a211 */ /* 0x080fe400078c08ff */
[----:B------:R-:W-:Y:S02]  /*c540*/  @!P1 LEA R6, P5, R237, R0, 0x1 ;  /* 0x00000000ed069211 */ /* 0x000fe400078a08ff */
[----:B---3--:R-:W-:Y:S02]  /*c550*/  @!P3 LEA.HI.X R11, R232, R4, R2, 0x1, P4 ;  /* 0x00000004e80bb211 */ /* 0x008fe400020f0c02 */
[----:B------:R-:W-:-:S02]  /*c560*/  SHF.R.S32.HI R15, RZ, 0x1f, R239 ;  /* 0x0000001fff0f7819 */ /* 0x000fc400000114ef */
[----:B------:R-:W-:Y:S01]  /*c570*/  @!P0 LEA R2, P4, R239, R0, 0x1 ;  /* 0x00000000ef028211 */ /* 0x000fe200078808ff */
[----:B------:R2:W-:Y:S01]  /*c580*/  @!P3 ST.E.128 [R10.64], R32 ;  /* 0x000000200a00b985 */ /* 0x0005e2000c101d06 */
[-C--:B------:R-:W-:Y:S02]  /*c590*/  @!P2 LEA.HI.X R9, R238, R4.reuse, R29, 0x1, P6 ;  /* 0x00000004ee09a211 */ /* 0x080fe400030f0c1d */
[-C--:B------:R-:W-:Y:S02]  /*c5a0*/  @!P1 LEA.HI.X R7, R237, R4.reuse, R28, 0x1, P5 ;  /* 0x00000004ed079211 */ /* 0x080fe400028f0c1c */
[----:B------:R-:W-:Y:S01]  /*c5b0*/  @!P0 LEA.HI.X R3, R239, R4, R15, 0x1, P4 ;  /* 0x00000004ef038211 */ /* 0x000fe200020f0c0f */
[----:B-1----:R2:W-:Y:S04]  /*c5c0*/  @!P2 ST.E.128 [R8.64], R24 ;  /* 0x000000180800a985 */ /* 0x0025e8000c101d06 */
[----:B------:R2:W-:Y:S04]  /*c5d0*/  @!P1 ST.E.128 [R6.64], R20 ;  /* 0x0000001406009985 */ /* 0x0005e8000c101d06 */
[----:B------:R2:W-:Y:S02]  /*c5e0*/  @!P0 ST.E.128 [R2.64], R16 ;  /* 0x0000001002008985 */ /* 0x0005e4000c101d06 */
.L_x_1605:
[----:B------:R-:W-:Y:S05]  /*c5f0*/  BSYNC B0 ;  /* 0x0000000000007941 */ /* 0x000fea0003800000 */
.L_x_1604:
[----:B------:R-:W-:Y:S05]  /*c600*/  BRA.DIV ~URZ, `(.L_x_1606) ;  /* 0x00004d627f007947 */ /* 0x000fea000b800000 */
[----:B---3--:R3:W4:Y:S04]  /*c610*/  SHFL.IDX PT, R4, R5, 0x1, 0x181f ;  /* 0x00381f0005047f89 */ /* 0x00872800000e0000 */
[----:B--2---:R3:W2:Y:S02]  /*c620*/  SHFL.IDX PT, R0, R14, 0x1, 0x181f ;  /* 0x00381f000e007f89 */ /* 0x0046a400000e0000 */
.L_x_1675:
[----:B------:R-:W-:Y:S01]  /*c630*/  IADD3 R2, R12, 0x20, RZ ;  /* 0x000000200c027810 */ /* 0x000fe20007ffe0ff */
[----:B------:R-:W-:Y:S03]  /*c640*/  BSSY B0, `(.L_x_1607) ;  /* 0x0000017000007945 */ /* 0x000fe60003800000 */
[----:B------:R-:W-:-:S13]  /*c650*/  ISETP.GE.AND P0, PT, R2, R13, PT ;  /* 0x0000000d0200720c */ /* 0x000fda0003f06270 */
[----:B------:R-:W-:Y:S05]  /*c660*/  @P0 BRA `(.L_x_1608) ;  /* 0x0000014000000947 */ /* 0x000fea0003800000 */
[----:B------:R-:W-:Y:S02]  /*c670*/  ISETP.GE.AND P3, PT, R232, c[0x0][0x3c8], PT ;  /* 0x0000f200e8007a0c */ /* 0x000fe40003f66270 */
[----:B------:R-:W-:Y:S02]  /*c680*/  ISETP.GE.AND P2, PT, R238, c[0x0][0x3c8], PT ;  /* 0x0000f200ee007a0c */ /* 0x000fe40003f46270 */
[----:B------:R-:W-:Y:S02]  /*c690*/  ISETP.GE.AND P1, PT, R237, c[0x0][0x3c8], PT ;  /* 0x0000f200ed007a0c */ /* 0x000fe40003f26270 */
[----:B------:R-:W-:Y:S02]  /*c6a0*/  ISETP.GE.AND P0, PT, R239, c[0x0][0x3c8], PT ;  /* 0x0000f200ef007a0c */ /* 0x000fe40003f06270 */
[----:B------:R-:W-:Y:S02]  /*c6b0*/  SHF.R.S32.HI R3, RZ, 0x1f, R232 ;  /* 0x0000001fff037819 */ /* 0x000fe400000114e8 */
[----:B-1----:R-:W-:-:S02]  /*c6c0*/  SHF.R.S32.HI R17, RZ, 0x1f, R238 ;  /* 0x0000001fff117819 */ /* 0x002fc400000114ee */
[----:B------:R-:W-:Y:S02]  /*c6d0*/  SHF.R.S32.HI R16, RZ, 0x1f, R237 ;  /* 0x0000001fff107819 */ /* 0x000fe400000114ed */
[-C--:B--2---:R-:W-:Y:S02]  /*c6e0*/  @!P3 LEA R10, P4, R232, R0.reuse, 0x1 ;  /* 0x00000000e80ab211 */ /* 0x084fe400078808ff */
[-C--:B------:R-:W-:Y:S02]  /*c6f0*/  @!P2 LEA R8, P6, R238, R0.reuse, 0x1 ;  /* 0x00000000ee08a211 */ /* 0x080fe400078c08ff */
[----:B------:R-:W-:Y:S02]  /*c700*/  @!P1 LEA R6, P5, R237, R0, 0x1 ;  /* 0x00000000ed069211 */ /* 0x000fe400078a08ff */
[----:B----4-:R-:W-:Y:S02]  /*c710*/  @!P3 LEA.HI.X R11, R232, R4, R3, 0x1, P4 ;  /* 0x00000004e80bb211 */ /* 0x010fe400020f0c03 */
[----:B------:R-:W-:-:S02]  /*c720*/  SHF.R.S32.HI R15, RZ, 0x1f, R239 ;  /* 0x0000001fff0f7819 */ /* 0x000fc400000114ef */
[----:B------:R-:W-:Y:S01]  /*c730*/  @!P0 LEA R2, P4, R239, R0, 0x1 ;  /* 0x00000000ef028211 */ /* 0x000fe200078808ff */
[----:B------:R1:W-:Y:S01]  /*c740*/  @!P3 ST.E.128 [R10.64], R48 ;  /* 0x000000300a00b985 */ /* 0x0003e2000c101d06 */
[-C--:B------:R-:W-:Y:S02]  /*c750*/  @!P2 LEA.HI.X R9, R238, R4.reuse, R17, 0x1, P6 ;  /* 0x00000004ee09a211 */ /* 0x080fe400030f0c11 */
[-C--:B------:R-:W-:Y:S02]  /*c760*/  @!P1 LEA.HI.X R7, R237, R4.reuse, R16, 0x1, P5 ;  /* 0x00000004ed079211 */ /* 0x080fe400028f0c10 */
[----:B------:R-:W-:Y:S01]  /*c770*/  @!P0 LEA.HI.X R3, R239, R4, R15, 0x1, P4 ;  /* 0x00000004ef038211 */ /* 0x000fe200020f0c0f */
[----:B------:R1:W-:Y:S04]  /*c780*/  @!P2 ST.E.128 [R8.64], R44 ;  /* 0x0000002c0800a985 */ /* 0x0003e8000c101d06 */
[----:B------:R1:W-:Y:S04]  /*c790*/  @!P1 ST.E.128 [R6.64], R40 ;  /* 0x0000002806009985 */ /* 0x0003e8000c101d06 */
[----:B------:R1:W-:Y:S02]  /*c7a0*/  @!P0 ST.E.128 [R2.64], R36 ;  /* 0x0000002402008985 */ /* 0x0003e4000c101d06 */
.L_x_1608:
[----:B------:R-:W-:Y:S05]  /*c7b0*/  BSYNC B0 ;  /* 0x0000000000007941 */ /* 0x000fea0003800000 */
.L_x_1607:
[----:B------:R-:W-:Y:S05]  /*c7c0*/  BRA.DIV ~URZ, `(.L_x_1609) ;  /* 0x00004c727f007947 */ /* 0x000fea000b800000 */
[----:B----4-:R4:W3:Y:S02]  /*c7d0*/  SHFL.IDX PT, R4, R5, 0x2, 0x181f ;  /* 0x00581f0005047f89 */ /* 0x0108e400000e0000 */
.L_x_1676:
[----:B------:R-:W-:Y:S05]  /*c7e0*/  BRA.DIV ~URZ, `(.L_x_1610) ;  /* 0x00004cc27f007947 */ /* 0x000fea000b800000 */
[----:B--2---:R2:W4:Y:S02]  /*c7f0*/  SHFL.IDX PT, R0, R14, 0x2, 0x181f ;  /* 0x00581f000e007f89 */ /* 0x00452400000e0000 */
.L_x_1677:
[----:B-1----:R-:W-:Y:S01]  /*c800*/  IADD3 R2, R12, 0x40, RZ ;  /* 0x000000400c027810 */ /* 0x002fe20007ffe0ff */
        /* <DEDUP_REMOVED lines=10> */
[-C--:B----4-:R-:W-:Y:S02]  /*c8b0*/  @!P3 LEA R10, P4, R232, R0.reuse, 0x1 ;  /* 0x00000000e80ab211 */ /* 0x090fe400078808ff */
        /* <DEDUP_REMOVED lines=12> */
.L_x_1612:
[----:B------:R-:W-:Y:S05]  /*c980*/  BSYNC B0 ;  /* 0x0000000000007941 */ /* 0x000fea0003800000 */
.L_x_1611:
[----:B------:R-:W-:Y:S05]  /*c990*/  BRA.DIV ~URZ, `(.L_x_1613) ;  /* 0x00004b827f007947 */ /* 0x000fea000b800000 */
[----:B---3--:R3:W1:Y:S04]  /*c9a0*/  SHFL.IDX PT, R4, R5, 0x3, 0x181f ;  /* 0x00781f0005047f89 */ /* 0x00866800000e0000 */
[----:B----4-:R3:W4:Y:S02]  /*c9b0*/  SHFL.IDX PT, R0, R14, 0x3, 0x181f ;  /* 0x00781f000e007f89 */ /* 0x01072400000e0000 */
.L_x_1678:
[----:B-1----:R-:W-:-:S04]  /*c9c0*/  IADD3 R2, R12, 0x60, RZ ;  /* 0x000000600c027810 */ /* 0x002fc80007ffe0ff */
[----:B------:R-:W-:-:S13]  /*c9d0*/  ISETP.GE.AND P0, PT, R2, R13, PT ;  /* 0x0000000d0200720c */ /* 0x000fda0003f06270 */
[----:B------:R-:W-:Y:S05]  /*c9e0*/  @P0 BRA `(.L_x_1614) ;  /* 0x00002b9000000947 */ /* 0x000fea0003800000 */
[----:B------:R-:W-:Y:S02]  /*c9f0*/  ISETP.GE.AND P2, PT, R232, c[0x0][0x3c8], PT ;  /* 0x0000f200e8007a0c */ /* 0x000fe40003f46270 */
[----:B------:R-:W-:Y:S02]  /*ca00*/  ISETP.GE.AND P1, PT, R238, c[0x0][0x3c8], PT ;  /* 0x0000f200ee007a0c */ /* 0x000fe40003f26270 */
[----:B------:R-:W-:Y:S02]  /*ca10*/  ISETP.GE.AND P0, PT, R237, c[0x0][0x3c8], PT ;  /* 0x0000f200ed007a0c */ /* 0x000fe40003f06270 */
[----:B------:R-:W-:Y:S02]  /*ca20*/  SHF.R.S32.HI R11, RZ, 0x1f, R232 ;  /* 0x0000001fff0b7819 */ /* 0x000fe400000114e8 */
[----:B------:R-:W-:Y:S02]  /*ca30*/  SHF.R.S32.HI R10, RZ, 0x1f, R238 ;  /* 0x0000001fff0a7819 */ /* 0x000fe400000114ee */
[----:B---3--:R-:W-:-:S03]  /*ca40*/  SHF.R.S32.HI R5, RZ, 0x1f, R237 ;  /* 0x0000001fff057819 */ /* 0x008fc600000114ed */
[-C--:B----4-:R-:W-:Y:S02]  /*ca50*/  @!P2 LEA R8, P5, R232, R0.reuse, 0x1 ;  /* 0x00000000e808a211 */ /* 0x090fe400078a08ff */
[-C--:B------:R-:W-:Y:S02]  /*ca60*/  @!P1 LEA R6, P4, R238, R0.reuse, 0x1 ;  /* 0x00000000ee069211 */ /* 0x080fe400078808ff */
[C---:B------:R-:W-:Y:S02]  /*ca70*/  @!P0 LEA R2, P3, R237.reuse, R0, 0x1 ;  /* 0x00000000ed028211 */ /* 0x040fe400078608ff */
[-C--:B------:R-:W-:Y:S02]  /*ca80*/  @!P2 LEA.HI.X R9, R232, R4.reuse, R11, 0x1, P5 ;  /* 0x00000004e809a211 */ /* 0x080fe400028f0c0b */
[-C--:B------:R-:W-:Y:S02]  /*ca90*/  @!P1 LEA.HI.X R7, R238, R4.reuse, R10, 0x1, P4 ;  /* 0x00000004ee079211 */ /* 0x080fe400020f0c0a */
[----:B------:R-:W-:Y:S01]  /*caa0*/  @!P0 LEA.HI.X R3, R237, R4, R5, 0x1, P3 ;  /* 0x00000004ed038211 */ /* 0x000fe200018f0c05 */
[----:B------:R1:W-:Y:S04]  /*cab0*/  @!P2 ST.E.128 [R8.64], R76 ;  /* 0x0000004c0800a985 */ /* 0x0003e8000c101d06 */
[----:B------:R1:W-:Y:S04]  /*cac0*/  @!P1 ST.E.128 [R6.64], R72 ;  /* 0x0000004806009985 */ /* 0x0003e8000c101d06 */
[----:B------:R1:W-:Y:S01]  /*cad0*/  @!P0 ST.E.128 [R2.64], R68 ;  /* 0x0000004402008985 */ /* 0x0003e2000c101d06 */
[----:B------:R-:W-:-:S13]  /*cae0*/  ISETP.GE.AND P0, PT, R239, c[0x0][0x3c8], PT ;  /* 0x0000f200ef007a0c */ /* 0x000fda0003f06270 */
[----:B------:R-:W-:Y:S05]  /*caf0*/  @P0 BRA `(.L_x_1614) ;  /* 0x00002a8000000947 */ /* 0x000fea0003800000 */
[----:B------:R-:W-:Y:S02]  /*cb00*/  SHF.R.S32.HI R5, RZ, 0x1f, R239 ;  /* 0x0000001fff057819 */ /* 0x000fe400000114ef */
[----:B-1----:R-:W-:-:S04]  /*cb10*/  LEA R2, P0, R239, R0, 0x1 ;  /* 0x00000000ef027211 */ /* 0x002fc800078008ff */
[----:B------:R-:W-:-:S05]  /*cb20*/  LEA.HI.X R3, R239, R4, R5, 0x1, P0 ;  /* 0x00000004ef037211 */ /* 0x000fca00000f0c05 */
[----:B------:R1:W-:Y:S01]  /*cb30*/  ST.E.128 [R2.64], R80 ;  /* 0x0000005002007985 */ /* 0x0003e2000c101d06 */
[----:B------:R-:W-:Y:S05]  /*cb40*/  BRA `(.L_x_1614) ;  /* 0x00002a3000007947 */ /* 0x000fea0003800000 */
.L_x_1601:
        /* <DEDUP_REMOVED lines=19> */
[----:B------:R-:W-:Y:S01]  /*cc80*/  IMAD R3, R5, c[0x0][0x44c], R3 ;  /* 0x0001130005037a24 */ /* 0x000fe200078e0203 */
[----:B------:R-:W-:-:S03]  /*cc90*/  IADD3 R5, -R0, RZ, RZ ;  /* 0x000000ff00057210 */ /* 0x000fc60007ffe1ff */
[----:B------:R-:W-:-:S04]  /*cca0*/  IMAD.WIDE.U32 R2, R0, c[0x0][0x430], R2 ;  /* 0x00010c0000027a25 */ /* 0x000fc800078e0002 */
[----:B------:R-:W-:Y:S01]  /*ccb0*/  IMAD R0, R5, c[0x0][0x4e8], R10 ;  /* 0x00013a0005007a24 */ /* 0x000fe200078e020a */
[----:B------:R-:W-:-:S04]  /*ccc0*/  IADD3 R3, R3, R4, RZ ;  /* 0x0000000403037210 */ /* 0x000fc80007ffe0ff */
[----:B------:R-:W-:Y:S01]  /*ccd0*/  SHF.R.S32.HI R4, RZ, 0x1f, R0 ;  /* 0x0000001fff047819 */ /* 0x000fe20000011400 */
        /* <DEDUP_REMOVED lines=8> */
.L_x_1679:
[----:B------:R-:W-:Y:S05]  /*cd60*/  BRA.DIV ~URZ, `(.L_x_1616) ;  /* 0x000048f27f007947 */ /* 0x000fea000b800000 */
[----:B------:R3:W4:Y:S02]  /*cd70*/  SHFL.IDX PT, R0, R12, RZ, 0x1c1f ;  /* 0x001c1fff0c007589 */ /* 0x00072400000e0000 */
.L_x_1680:
        /* <DEDUP_REMOVED lines=19> */
[----:B-----5:R-:W-:-:S13]  /*ceb0*/  ISETP.GE.AND P0, PT, R8, c[0x0][0x3c8], PT ;  /* 0x0000f20008007a0c */ /* 0x020fda0003f06270 */
[----:B------:R-:W-:Y:S02]  /*cec0*/  @!P0 IMAD.MOV.U32 R2, RZ, RZ, R0 ;  /* 0x000000ffff028224 */ /* 0x000fe400078e0000 */
[----:B------:R-:W-:-:S04]  /*ced0*/  @!P0 IMAD.MOV.U32 R3, RZ, RZ, R4 ;  /* 0x000000ffff038224 */ /* 0x000fc800078e0004 */
[----:B------:R-:W-:Y:S01]  /*cee0*/  @!P0 IMAD.WIDE R2, R8, 0x4, R2 ;  /* 0x0000000408028825 */ /* 0x000fe200078e0202 */
[----:B---3--:R-:W-:Y:S01]  /*cef0*/  ISETP.GE.AND P1, PT, R6, c[0x0][0x3c8], PT ;  /* 0x0000f20006007a0c */ /* 0x008fe20003f26270 */
[----:B------:R-:W3:Y:S04]  /*cf00*/  LDL R8, [R1+0xac] ;  /* 0x0000ac0001087983 */ /* 0x000ee80000100800 */
[----:B------:R5:W-:Y:S04]  /*cf10*/  @!P0 ST.E.64 [R2.64], R24 ;  /* 0x0000001802008985 */ /* 0x000be8000c101b06 */
[----:B-----5:R-:W5:Y:S01]  /*cf20*/  LDL R25, [R1+0x124] ;  /* 0x0001240001197983 */ /* 0x020f620000100800 */
[----:B----4-:R-:W-:-:S03]  /*cf30*/  ISETP.GE.AND P2, PT, R11, c[0x0][0x3c8], PT ;  /* 0x0000f2000b007a0c */ /* 0x010fc60003f46270 */
[----:B------:R-:W-:Y:S01]  /*cf40*/  @!P1 LEA R2, P0, R6, R0, 0x2 ;  /* 0x0000000006029211 */ /* 0x000fe200078010ff */
[----:B------:R-:W4:Y:S01]  /*cf50*/  LDL R24, [R1+0x98] ;  /* 0x0000980001187983 */ /* 0x000f220000100800 */
[----:B--2---:R-:W-:Y:S02]  /*cf60*/  ISETP.GE.AND P3, PT, R10, c[0x0][0x3c8], PT ;  /* 0x0000f2000a007a0c */ /* 0x004fe40003f66270 */
[----:B------:R-:W-:-:S05]  /*cf70*/  @!P1 LEA.HI.X R3, R6, R4, R7, 0x2, P0 ;  /* 0x0000000406039211 */ /* 0x000fca00000f1407 */
[----:B------:R2:W-:Y:S01]  /*cf80*/  @!P1 ST.E.64 [R2.64], R26 ;  /* 0x0000001a02009985 */ /* 0x0005e2000c101b06 */
[----:B------:R-:W-:Y:S02]  /*cf90*/  ISETP.GE.AND P1, PT, R9, c[0x0][0x3c8], PT ;  /* 0x0000f20009007a0c */ /* 0x000fe40003f26270 */
[----:B------:R-:W-:-:S03]  /*cfa0*/  ISETP.GE.AND P4, PT, R17, c[0x0][0x3c8], PT ;  /* 0x0000f20011007a0c */ /* 0x000fc60003f86270 */
[----:B------:R-:W-:-:S04]  /*cfb0*/  @!P3 LEA R6, P0, R10, R0, 0x2 ;  /* 0x000000000a06b211 */ /* 0x000fc800078010ff */
[----:B------:R-:W-:Y:S02]  /*cfc0*/  @!P3 LEA.HI.X R7, R10, R4, R110, 0x2, P0 ;  /* 0x000000040a07b211 */ /* 0x000fe400000f146e */
[----:B------:R-:W4:Y:S01]  /*cfd0*/  LDL R10, [R1+0x120] ;  /* 0x00012000010a7983 */ /* 0x000f220000100800 */
[----:B--2---:R-:W-:-:S03]  /*cfe0*/  @!P2 LEA R2, P5, R11, R0, 0x2 ;  /* 0x000000000b02a211 */ /* 0x004fc600078a10ff */
[----:B------:R-:W2:Y:S01]  /*cff0*/  LDL R26, [R1+0xa0] ;  /* 0x0000a000011a7983 */ /* 0x000ea20000100800 */
[----:B------:R-:W-:-:S03]  /*d000*/  @!P2 LEA.HI.X R3, R11, R4, R111, 0x2, P5 ;  /* 0x000000040b03a211 */ /* 0x000fc600028f146f */
[----:B------:R-:W2:Y:S04]  /*d010*/  LDL R27, [R1+0x114] ;  /* 0x00011400011b7983 */ /* 0x000ea80000100800 */
[----:B------:R-:W2:Y:S04]  /*d020*/  LDL R11, [R1+0xa4] ;  /* 0x0000a400010b7983 */ /* 0x000ea80000100800 */
[----:B------:R1:W-:Y:S01]  /*d030*/  @!P2 ST.E.64 [R2.64], R28 ;  /* 0x0000001c0200a985 */ /* 0x0003e2000c101b06 */
[----:B------:R-:W-:-:S03]  /*d040*/  ISETP.GE.AND P2, PT, R15, c[0x0][0x3c8], PT ;  /* 0x0000f2000f007a0c */ /* 0x000fc60003f46270 */
[----:B------:R1:W-:Y:S01]  /*d050*/  @!P3 ST.E.64 [R6.64], R32 ;  /* 0x000000200600b985 */ /* 0x0003e2000c101b06 */
[----:B------:R-:W-:Y:S02]  /*d060*/  ISETP.GE.AND P3, PT, R13, c[0x0][0x3c8], PT ;  /* 0x0000f2000d007a0c */ /* 0x000fe40003f66270 */
[C---:B-1----:R-:W-:Y:S01]  /*d070*/  @!P1 LEA R2, P5, R9.reuse, R0, 0x2 ;  /* 0x0000000009029211 */ /* 0x042fe200078a10ff */
[----:B------:R-:W2:Y:S03]  /*d080*/  LDL R28, [R1+0x70] ;  /* 0x00007000011c7983 */ /* 0x000ea60000100800 */
[----:B------:R-:W-:Y:S01]  /*d090*/  @!P1 LEA.HI.X R3, R9, R4, R31, 0x2, P5 ;  /* 0x0000000409039211 */ /* 0x000fe200028f141f */
[----:B------:R-:W2:Y:S01]  /*d0a0*/  LDL R33, [R1+0x78] ;  /* 0x0000780001217983 */ /* 0x000ea20000100800 */
[----:B------:R-:W-:-:S03]  /*d0b0*/  @!P4 LEA R6, P0, R17, R0, 0x2 ;  /* 0x000000001106c211 */ /* 0x000fc600078010ff */
[----:B------:R-:W2:Y:S01]  /*d0c0*/  LDL R9, [R1+0x9c] ;  /* 0x00009c0001097983 */ /* 0x000ea20000100800 */
[----:B------:R-:W-:-:S03]  /*d0d0*/  @!P4 LEA.HI.X R7, R17, R4, R21, 0x2, P0 ;  /* 0x000000041107c211 */ /* 0x000fc600000f1415 */
[----:B------:R-:W2:Y:S04]  /*d0e0*/  LDL R21, [R1+0x11c] ;  /* 0x00011c0001157983 */ /* 0x000ea80000100800 */
[----:B------:R-:W2:Y:S04]  /*d0f0*/  LDL R17, [R1+0x118] ;  /* 0x0001180001117983 */ /* 0x000ea80000100800 */
[----:B------:R1:W-:Y:S04]  /*d100*/  @!P1 ST.E.64 [R2.64], R34 ;  /* 0x0000002202009985 */ /* 0x0003e8000c101b06 */
[----:B------:R1:W-:Y:S01]  /*d110*/  @!P4 ST.E.64 [R6.64], R132 ;  /* 0x000000840600c985 */ /* 0x0003e2000c101b06 */
[----:B------:R-:W-:-:S03]  /*d120*/  ISETP.GE.AND P1, PT, R19, c[0x0][0x3c8], PT ;  /* 0x0000f20013007a0c */ /* 0x000fc60003f26270 */
[----:B------:R-:W2:Y:S04]  /*d130*/  LDL R31, [R1+0x74] ;  /* 0x00007400011f7983 */ /* 0x000ea80000100800 */
[----:B------:R-:W2:Y:S04]  /*d140*/  LDL R32, [R1+0xe8] ;  /* 0x0000e80001207983 */ /* 0x000ea80000100800 */
[----:B------:R-:W2:Y:S01]  /*d150*/  LDL R29, [R1+0xe4] ;  /* 0x0000e400011d7983 */ /* 0x000ea20000100800 */
[----:B-1----:R-:W-:-:S03]  /*d160*/  @!P2 LEA R2, P5, R15, R0, 0x2 ;  /* 0x000000000f02a211 */ /* 0x002fc600078a10ff */
[----:B------:R-:W2:Y:S01]  /*d170*/  LDL R34, [R1+0xec] ;  /* 0x0000ec0001227983 */ /* 0x000ea20000100800 */
[----:B------:R-:W-:Y:S02]  /*d180*/  @!P3 LEA R6, P0, R13, R0, 0x2 ;  /* 0x000000000d06b211 */ /* 0x000fe400078010ff */
[-C--:B------:R-:W-:Y:S02]  /*d190*/  @!P2 LEA.HI.X R3, R15, R4.reuse, R20, 0x2, P5 ;  /* 0x000000040f03a211 */ /* 0x080fe400028f1414 */
[----:B------:R-:W-:Y:S01]  /*d1a0*/  @!P3 LEA.HI.X R7, R13, R4, R16, 0x2, P0 ;  /* 0x000000040d07b211 */ /* 0x000fe200000f1410 */
[----:B------:R-:W2:Y:S04]  /*d1b0*/  LDL R15, [R1+0x94] ;  /* 0x00009400010f7983 */ /* 0x000ea80000100800 */
[----:B------:R-:W2:Y:S04]  /*d1c0*/  LDL R13, [R1+0x110] ;  /* 0x00011000010d7983 */ /* 0x000ea80000100800 */
[----:B------:R1:W-:Y:S04]  /*d1d0*/  @!P2 ST.E.64 [R2.64], R140 ;  /* 0x0000008c0200a985 */ /* 0x0003e8000c101b06 */
[----:B------:R-:W2:Y:S04]  /*d1e0*/  LDL R20, [R1+0x90] ;  /* 0x0000900001147983 */ /* 0x000ea80000100800 */
[----:B------:R-:W2:Y:S01]  /*d1f0*/  LDL R16, [R1+0x8c] ;  /* 0x00008c0001107983 */ /* 0x000ea20000100800 */
[----:B-1----:R-:W-:-:S04]  /*d200*/  @!P1 LEA R2, P5, R19, R0, 0x2 ;  /* 0x0000000013029211 */ /* 0x002fc800078a10ff */
[----:B-----5:R-:W-:Y:S02]  /*d210*/  @!P1 LEA.HI.X R3, R19, R4, R25, 0x2, P5 ;  /* 0x0000000413039211 */ /* 0x020fe400028f1419 */
[----:B------:R-:W5:Y:S01]  /*d220*/  LDL R19, [R1+0x108] ;  /* 0x0001080001137983 */ /* 0x000f620000100800 */
[----:B---3--:R-:W-:Y:S02]  /*d230*/  ISETP.GE.AND P4, PT, R8, c[0x0][0x3c8], PT ;  /* 0x0000f20008007a0c */ /* 0x008fe40003f86270 */
[----:B------:R-:W-:Y:S01]  /*d240*/  ISETP.GE.AND P2, PT, R18, c[0x0][0x3c8], PT ;  /* 0x0000f20012007a0c */ /* 0x000fe20003f46270 */
[----:B------:R1:W-:Y:S04]  /*d250*/  @!P3 ST.E.64 [R6.64], R136 ;  /* 0x000000880600b985 */ /* 0x0003e8000c101b06 */
[----:B------:R-:W3:Y:S04]  /*d260*/  LDL R25, [R1+0x10c] ;  /* 0x00010c0001197983 */ /* 0x000ee80000100800 */
[----:B------:R2:W-:Y:S02]  /*d270*/  @!P1 ST.E.64 [R2.64], R36 ;  /* 0x0000002402009985 */ /* 0x0005e4000c101b06 */
[----:B-1----:R-:W-:-:S04]  /*d280*/  @!P4 LEA R6, P0, R8, R0, 0x2 ;  /* 0x000000000806c211 */ /* 0x002fc800078010ff */
[----:B----4-:R-:W-:Y:S02]  /*d290*/  @!P4 LEA.HI.X R7, R8, R4, R10, 0x2, P0 ;  /* 0x000000040807c211 */ /* 0x010fe400000f140a */
[----:B------:R-:W4:Y:S01]  /*d2a0*/  LDL R10, [R1+0x88] ;  /* 0x00008800010a7983 */ /* 0x000f220000100800 */
[----:B--2---:R-:W-:-:S03]  /*d2b0*/  ISETP.GE.AND P3, PT, R11, c[0x0][0x3c8], PT ;  /* 0x0000f2000b007a0c */ /* 0x004fc60003f66270 */
[----:B------:R1:W-:Y:S01]  /*d2c0*/  @!P4 ST.E.64 [R6.64], R40 ;  /* 0x000000280600c985 */ /* 0x0003e2000c101b06 */
[-C--:B------:R-:W-:Y:S02]  /*d2d0*/  @!P2 LEA R2, P5, R18, R0.reuse, 0x2 ;  /* 0x000000001202a211 */ /* 0x080fe400078a10ff */
[----:B------:R-:W-:Y:S01]  /*d2e0*/  ISETP.GE.AND P1, PT, R26, c[0x0][0x3c8], PT ;  /* 0x0000f2001a007a0c */ /* 0x000fe20003f26270 */
[----:B------:R-:W2:Y:S06]  /*d2f0*/  LDL R8, [R1+0x84] ;  /* 0x0000840001087983 */ /* 0x000eac0000100800 */
[----:B-1----:R-:W-:-:S02]  /*d300*/  @!P3 LEA R6, P0, R11, R0, 0x2 ;  /* 0x000000000b06b211 */ /* 0x002fc400078010ff */
[----:B------:R-:W-:Y:S02]  /*d310*/  ISETP.GE.AND P4, PT, R9, c[0x0][0x3c8], PT ;  /* 0x0000f20009007a0c */ /* 0x000fe40003f86270 */
[-C--:B------:R-:W-:Y:S02]  /*d320*/  @!P2 LEA.HI.X R3, R18, R4.reuse, R21, 0x2, P5 ;  /* 0x000000041203a211 */ /* 0x080fe400028f1415 */
[----:B------:R-:W2:Y:S01]  /*d330*/  LDL R21, [R1+0x104] ;  /* 0x0001040001157983 */ /* 0x000ea20000100800 */
[----:B------:R-:W-:-:S03]  /*d340*/  @!P3 LEA.HI.X R7, R11, R4, R17, 0x2, P0 ;  /* 0x000000040b07b211 */ /* 0x000fc600000f1411 */
[----:B------:R1:W-:Y:S04]  /*d350*/  @!P2 ST.E.64 [R2.64], R44 ;  /* 0x0000002c0200a985 */ /* 0x0003e8000c101b06 */
[----:B------:R-:W2:Y:S04]  /*d360*/  LDL R18, [R1+0x100] ;  /* 0x0001000001127983 */ /* 0x000ea80000100800 */
[----:B------:R1:W-:Y:S04]  /*d370*/  @!P3 ST.E.64 [R6.64], R48 ;  /* 0x000000300600b985 */ /* 0x0003e8000c101b06 */
[----:B------:R-:W2:Y:S04]  /*d380*/  LDL R11, [R1+0x7c] ;  /* 0x00007c00010b7983 */ /* 0x000ea80000100800 */
[----:B------:R-:W2:Y:S01]  /*d390*/  LDL R17, [R1+0x80] ;  /* 0x0000800001117983 */ /* 0x000ea20000100800 */
[----:B-1----:R-:W-:-:S02]  /*d3a0*/  @!P1 LEA R2, P5, R26, R0, 0x2 ;  /* 0x000000001a029211 */ /* 0x002fc400078a10ff */
[----:B------:R-:W-:Y:S02]  /*d3b0*/  @!P4 LEA R6, P0, R9, R0, 0x2 ;  /* 0x000000000906c211 */ /* 0x000fe400078010ff */
[----:B------:R-:W-:Y:S02]  /*d3c0*/  ISETP.GE.AND P3, PT, R15, c[0x0][0x3c8], PT ;  /* 0x0000f2000f007a0c */ /* 0x000fe40003f66270 */
[-C--:B------:R-:W-:Y:S02]  /*d3d0*/  @!P4 LEA.HI.X R7, R9, R4.reuse, R13, 0x2, P0 ;  /* 0x000000040907c211 */ /* 0x080fe400000f140d */
[----:B------:R-:W2:Y:S01]  /*d3e0*/  LDL R13, [R1+0xfc] ;  /* 0x0000fc00010d7983 */ /* 0x000ea20000100800 */
[----:B------:R-:W-:-:S03]  /*d3f0*/  @!P1 LEA.HI.X R3, R26, R4, R27, 0x2, P5 ;  /* 0x000000041a039211 */ /* 0x000fc600028f141b */
[----:B------:R-:W2:Y:S04]  /*d400*/  LDL R9, [R1+0xf8] ;  /* 0x0000f80001097983 */ /* 0x000ea80000100800 */
[----:B------:R-:W-:Y:S04]  /*d410*/  @!P1 ST.E.64 [R2.64], R52 ;  /* 0x0000003402009985 */ /* 0x000fe8000c101b06 */
[----:B------:R1:W-:Y:S01]  /*d420*/  @!P4 ST.E.64 [R6.64], R56 ;  /* 0x000000380600c985 */ /* 0x0003e2000c101b06 */
[----:B------:R-:W-:-:S03]  /*d430*/  ISETP.GE.AND P2, PT, R24, c[0x0][0x3c8], PT ;  /* 0x0000f20018007a0c */ /* 0x000fc60003f46270 */
[----:B------:R-:W2:Y:S04]  /*d440*/  LDL R26, [R1+0x6c] ;  /* 0x00006c00011a7983 */ /* 0x000ea80000100800 */
[----:B------:R-:W2:Y:S01]  /*d450*/  LDL R27, [R1+0xe0] ;  /* 0x0000e000011b7983 */ /* 0x000ea20000100800 */
[----:B-1----:R-:W-:-:S04]  /*d460*/  @!P3 LEA R6, P0, R15, R0, 0x2 ;  /* 0x000000000f06b211 */ /* 0x002fc800078010ff */
[----:B-----5:R-:W-:Y:S02]  /*d470*/  @!P3 LEA.HI.X R7, R15, R4, R19, 0x2, P0 ;  /* 0x000000040f07b211 */ /* 0x020fe400000f1413 */
[----:B------:R-:W5:Y:S04]  /*d480*/  LDL R15, [R1+0xf0] ;  /* 0x0000f000010f7983 */ /* 0x000f680000100800 */
[----:B------:R-:W5:Y:S01]  /*d490*/  LDL R19, [R1+0xf4] ;  /* 0x0000f40001137983 */ /* 0x000f620000100800 */
        /* <DEDUP_REMOVED lines=10> */
[----:B--2---:R-:W-:Y:S02]  /*d540*/  @!P4 LEA R6, P0, R16, R0, 0x2 ;  /* 0x000000001006c211 */ /* 0x004fe400078010ff */
[----:B------:R-:W-:Y:S02]  /*d550*/  ISETP.GE.AND P3, PT, R8, c[0x0][0x3c8], PT ;  /* 0x0000f20008007a0c */ /* 0x000fe40003f66270 */
[-C--:B------:R-:W-:Y:S02]  /*d560*/  @!P1 LEA.HI.X R3, R20, R4.reuse, R21, 0x2, P5 ;  /* 0x0000000414039211 */ /* 0x080fe400028f1415 */
[----:B------:R-:W2:Y:S04]  /*d570*/  LDL R20, [R1+0x60] ;  /* 0x0000600001147983 */ /* 0x000ea80000100800 */
[----:B------:R1:W-:Y:S01]  /*d580*/  @!P1 ST.E.64 [R2.64], R68 ;  /* 0x0000004402009985 */ /* 0x0003e2000c101b06 */
[----:B------:R-:W-:-:S03]  /*d590*/  @!P4 LEA.HI.X R7, R16, R4, R18, 0x2, P0 ;  /* 0x000000041007c211 */ /* 0x000fc600000f1412 */
[----:B------:R-:W4:Y:S04]  /*d5a0*/  LDL R18, [R1+0x5c] ;  /* 0x00005c0001127983 */ /* 0x000f280000100800 */
[----:B------:R1:W-:Y:S01]  /*d5b0*/  @!P4 ST.E.64 [R6.64], R72 ;  /* 0x000000480600c985 */ /* 0x0003e2000c101b06 */
[----:B------:R-:W-:-:S03]  /*d5c0*/  ISETP.GE.AND P4, PT, R11, c[0x0][0x3c8], PT ;  /* 0x0000f2000b007a0c */ /* 0x000fc60003f86270 */
[----:B------:R-:W4:Y:S01]  /*d5d0*/  LDL R16, [R1+0x58] ;  /* 0x0000580001107983 */ /* 0x000f220000100800 */
[----:B------:R-:W-:-:S03]  /*d5e0*/  ISETP.GE.AND P1, PT, R17, c[0x0][0x3c8], PT ;  /* 0x0000f20011007a0c */ /* 0x000fc60003f26270 */
[----:B------:R-:W4:Y:S01]  /*d5f0*/  LDL R21, [R1+0xd4] ;  /* 0x0000d40001157983 */ /* 0x000f220000100800 */
[----:B-1----:R-:W-:-:S04]  /*d600*/  @!P2 LEA R2, P5, R10, R0, 0x2 ;  /* 0x000000000a02a211 */ /* 0x002fc800078a10ff */
[----:B------:R-:W-:Y:S02]  /*d610*/  @!P2 LEA.HI.X R3, R10, R4, R13, 0x2, P5 ;  /* 0x000000040a03a211 */ /* 0x000fe400028f140d */
[----:B------:R-:W4:Y:S01]  /*d620*/  LDL R10, [R1+0x64] ;  /* 0x00006400010a7983 */ /* 0x000f220000100800 */
[----:B------:R-:W-:-:S03]  /*d630*/  @!P3 LEA R6, P0, R8, R0, 0x2 ;  /* 0x000000000806b211 */ /* 0x000fc600078010ff */
[----:B------:R-:W4:Y:S01]  /*d640*/  LDL R13, [R1+0x54] ;  /* 0x00005400010d7983 */ /* 0x000f220000100800 */
[----:B------:R-:W-:Y:S02]  /*d650*/  @!P3 LEA.HI.X R7, R8, R4, R9, 0x2, P0 ;  /* 0x000000040807b211 */ /* 0x000fe400000f1409 */
[-C--:B------:R-:W-:Y:S01]  /*d660*/  @!P4 LEA R8, P0, R11, R0.reuse, 0x2 ;  /* 0x000000000b08c211 */ /* 0x080fe200078010ff */
[----:B------:R1:W-:Y:S02]  /*d670*/  @!P2 ST.E.64 [R2.64], R76 ;  /* 0x0000004c0200a985 */ /* 0x0003e4000c101b06 */
[----:B-1----:R-:W-:Y:S02]  /*d680*/  @!P1 LEA R2, P5, R17, R0, 0x2 ;  /* 0x0000000011029211 */ /* 0x002fe400078a10ff */
[-C--:B-----5:R-:W-:Y:S02]  /*d690*/  @!P4 LEA.HI.X R9, R11, R4.reuse, R15, 0x2, P0 ;  /* 0x000000040b09c211 */ /* 0x0a0fe400000f140f */
[----:B------:R-:W5:Y:S01]  /*d6a0*/  LDL R11, [R1+0xd8] ;  /* 0x0000d800010b7983 */ /* 0x000f620000100800 */
[----:B------:R-:W-:-:S03]  /*d6b0*/  @!P1 LEA.HI.X R3, R17, R4, R19, 0x2, P5 ;  /* 0x0000000411039211 */ /* 0x000fc600028f1413 */
[----:B------:R-:W5:Y:S04]  /*d6c0*/  LDL R19, [R1+0xd0] ;  /* 0x0000d00001137983 */ /* 0x000f680000100800 */
[----:B------:R-:W5:Y:S04]  /*d6d0*/  LDL R17, [R1+0xcc] ;  /* 0x0000cc0001117983 */ /* 0x000f680000100800 */
[----:B------:R-:W5:Y:S01]  /*d6e0*/  LDL R15, [R1+0xc8] ;  /* 0x0000c800010f7983 */ /* 0x000f620000100800 */
[----:B------:R-:W-:-:S03]  /*d6f0*/  ISETP.GE.AND P2, PT, R33, c[0x0][0x3c8], PT ;  /* 0x0000f20021007a0c */ /* 0x000fc60003f46270 */
[----:B------:R1:W-:Y:S01]  /*d700*/  @!P3 ST.E.64 [R6.64], R80 ;  /* 0x000000500600b985 */ /* 0x0003e2000c101b06 */
[----:B------:R-:W-:-:S03]  /*d710*/  ISETP.GE.AND P3, PT, R31, c[0x0][0x3c8], PT ;  /* 0x0000f2001f007a0c */ /* 0x000fc60003f66270 */
[----:B------:R1:W-:Y:S01]  /*d720*/  @!P1 ST.E.64 [R2.64], R84 ;  /* 0x0000005402009985 */ /* 0x0003e2000c101b06 */
[----:B------:R-:W-:-:S03]  /*d730*/  ISETP.GE.AND P1, PT, R28, c[0x0][0x3c8], PT ;  /* 0x0000f2001c007a0c */ /* 0x000fc60003f26270 */
[----:B------:R1:W-:Y:S01]  /*d740*/  @!P4 ST.E.64 [R8.64], R88 ;  /* 0x000000580800c985 */ /* 0x0003e2000c101b06 */
[----:B------:R-:W-:Y:S02]  /*d750*/  ISETP.GE.AND P4, PT, R26, c[0x0][0x3c8], PT ;  /* 0x0000f2001a007a0c */ /* 0x000fe40003f86270 */
[----:B---3--:R-:W-:Y:S02]  /*d760*/  ISETP.GE.AND P6, PT, R24, c[0x0][0x3c8], PT ;  /* 0x0000f20018007a0c */ /* 0x008fe40003fc6270 */
[-C--:B-1----:R-:W-:Y:S02]  /*d770*/  @!P2 LEA R6, P5, R33, R0.reuse, 0x2 ;  /* 0x000000002106a211 */ /* 0x082fe400078a10ff */
[----:B------:R-:W-:Y:S02]  /*d780*/  @!P3 LEA R2, P0, R31, R0, 0x2 ;  /* 0x000000001f02b211 */ /* 0x000fe400078010ff */
[-C--:B------:R-:W-:Y:S02]  /*d790*/  @!P2 LEA.HI.X R7, R33, R4.reuse, R34, 0x2, P5 ;  /* 0x000000042107a211 */ /* 0x080fe400028f1422 */
[----:B------:R-:W-:-:S02]  /*d7a0*/  @!P3 LEA.HI.X R3, R31, R4, R32, 0x2, P0 ;  /* 0x000000041f03b211 */ /* 0x000fc400000f1420 */
[C---:B------:R-:W-:Y:S01]  /*d7b0*/  @!P1 LEA R8, P0, R28.reuse, R0, 0x2 ;  /* 0x000000001c089211 */ /* 0x040fe200078010ff */
[----:B------:R-:W-:Y:S04]  /*d7c0*/  @!P2 ST.E.64 [R6.64], R92 ;  /* 0x0000005c0600a985 */ /* 0x000fe8000c101b06 */
[----:B------:R1:W-:Y:S01]  /*d7d0*/  @!P3 ST.E.64 [R2.64], R96 ;  /* 0x000000600200b985 */ /* 0x0003e2000c101b06 */
[----:B------:R-:W-:-:S05]  /*d7e0*/  @!P1 LEA.HI.X R9, R28, R4, R29, 0x2, P0 ;  /* 0x000000041c099211 */ /* 0x000fca00000f141d */
[----:B------:R-:W-:Y:S01]  /*d7f0*/  @!P1 ST.E.64 [R8.64], R144 ;  /* 0x0000009008009985 */ /* 0x000fe2000c101b06 */
[-C--:B-1----:R-:W-:Y:S02]  /*d800*/  @!P4 LEA R2, P2, R26, R0.reuse, 0x2 ;  /* 0x000000001a02c211 */ /* 0x082fe400078410ff */
[----:B------:R-:W-:Y:S02]  /*d810*/  @!P6 LEA R6, P0, R24, R0, 0x2 ;  /* 0x000000001806e211 */ /* 0x000fe400078010ff */
[-C--:B------:R-:W-:Y:S02]  /*d820*/  @!P4 LEA.HI.X R3, R26, R4.reuse, R27, 0x2, P2 ;  /* 0x000000041a03c211 */ /* 0x080fe400010f141b */
[----:B--2---:R-:W-:Y:S02]  /*d830*/  ISETP.GE.AND P3, PT, R20, c[0x0][0x3c8], PT ;  /* 0x0000f20014007a0c */ /* 0x004fe40003f66270 */
[----:B------:R-:W-:Y:S02]  /*d840*/  @!P6 LEA.HI.X R7, R24, R4, R25, 0x2, P0 ;  /* 0x000000041807e211 */ /* 0x000fe400000f1419 */
[----:B----4-:R-:W-:Y:S01]  /*d850*/  ISETP.GE.AND P2, PT, R18, c[0x0][0x3c8], PT ;  /* 0x0000f20012007a0c */ /* 0x010fe20003f46270 */
[----:B------:R1:W-:Y:S01]  /*d860*/  @!P4 ST.E.64 [R2.64], R100 ;  /* 0x000000640200c985 */ /* 0x0003e2000c101b06 */
[----:B------:R-:W-:-:S03]  /*d870*/  ISETP.GE.AND P1, PT, R16, c[0x0][0x3c8], PT ;  /* 0x0000f20010007a0c */ /* 0x000fc60003f26270 */
[----:B------:R2:W-:Y:S01]  /*d880*/  @!P6 ST.E.64 [R6.64], R104 ;  /* 0x000000680600e985 */ /* 0x0005e2000c101b06 */
[----:B------:R-:W-:Y:S02]  /*d890*/  ISETP.GE.AND P5, PT, R10, c[0x0][0x3c8], PT ;  /* 0x0000f2000a007a0c */ /* 0x000fe40003fa6270 */
[----:B------:R-:W-:-:S11]  /*d8a0*/  ISETP.GE.AND P0, PT, R13, c[0x0][0x3c8], PT ;  /* 0x0000f2000d007a0c */ /* 0x000fd60003f06270 */
[----:B-1----:R-:W-:-:S04]  /*d8b0*/  @!P5 LEA R2, P4, R10, R0, 0x2 ;  /* 0x000000000a02d211 */ /* 0x002fc800078810ff */
[----:B-----5:R-:W-:Y:S02]  /*d8c0*/  @!P5 LEA.HI.X R3, R10, R4, R11, 0x2, P4 ;  /* 0x000000040a03d211 */ /* 0x020fe400020f140b */
[-C--:B------:R-:W-:Y:S02]  /*d8d0*/  @!P2 LEA R8, P4, R18, R0.reuse, 0x2 ;  /* 0x000000001208a211 */ /* 0x080fe400078810ff */
[-C--:B------:R-:W-:Y:S01]  /*d8e0*/  @!P3 LEA R10, P6, R20, R0.reuse, 0x2 ;  /* 0x00000000140ab211 */ /* 0x080fe200078c10ff */
[----:B------:R1:W-:Y:S01]  /*d8f0*/  @!P5 ST.E.64 [R2.64], R108 ;  /* 0x0000006c0200d985 */ /* 0x0003e2000c101b06 */
[----:B--2---:R-:W-:Y:S02]  /*d900*/  @!P1 LEA R6, P5, R16, R0, 0x2 ;  /* 0x0000000010069211 */ /* 0x004fe400078a10ff */
[-C--:B------:R-:W-:Y:S02]  /*d910*/  @!P2 LEA.HI.X R9, R18, R4.reuse, R19, 0x2, P4 ;  /* 0x000000041209a211 */ /* 0x080fe400020f1413 */
[----:B------:R-:W-:-:S02]  /*d920*/  @!P3 LEA.HI.X R11, R20, R4, R21, 0x2, P6 ;  /* 0x00000004140bb211 */ /* 0x000fc400030f1415 */
[----:B------:R-:W-:-:S03]  /*d930*/  @!P1 LEA.HI.X R7, R16, R4, R17, 0x2, P5 ;  /* 0x0000000410079211 */ /* 0x000fc600028f1411 */
[----:B------:R2:W-:Y:S04]  /*d940*/  @!P3 ST.E.64 [R10.64], R152 ;  /* 0x000000980a00b985 */ /* 0x0005e8000c101b06 */
[----:B------:R2:W-:Y:S04]  /*d950*/  @!P2 ST.E.64 [R8.64], R148 ;  /* 0x000000940800a985 */ /* 0x0005e8000c101b06 */
[----:B------:R2:W-:Y:S01]  /*d960*/  @!P1 ST.E.64 [R6.64], R112 ;  /* 0x0000007006009985 */ /* 0x0005e2000c101b06 */
[----:B-1----:R-:W-:-:S04]  /*d970*/  @!P0 LEA R2, P4, R13, R0, 0x2 ;  /* 0x000000000d028211 */ /* 0x002fc800078810ff */
[----:B------:R-:W-:-:S05]  /*d980*/  @!P0 LEA.HI.X R3, R13, R4, R15, 0x2, P4 ;  /* 0x000000040d038211 */ /* 0x000fca00020f140f */
[----:B------:R2:W-:Y:S04]  /*d990*/  @!P0 ST.E.64 [R2.64], R22 ;  /* 0x0000001602008985 */ /* 0x0005e8000c101b06 */
.L_x_1618:
[----:B------:R-:W-:Y:S05]  /*d9a0*/  BSYNC B0 ;  /* 0x0000000000007941 */ /* 0x000fea0003800000 */
.L_x_1617:
[----:B------:R-:W-:Y:S05]  /*d9b0*/  BRA.DIV ~URZ, `(.L_x_1619) ;  /* 0x00003d127f007947 */ /* 0x000fea000b800000 */
[----:B--2---:R2:W1:Y:S04]  /*d9c0*/  SHFL.IDX PT, R4, R5, 0x1, 0x1c1f ;  /* 0x003c1f0005047f89 */ /* 0x00446800000e0000 */
[----:B----4-:R2:W4:Y:S02]  /*d9d0*/  SHFL.IDX PT, R0, R12, 0x1, 0x1c1f ;  /* 0x003c1f000c007f89 */ /* 0x01052400000e0000 */
.L_x_1681:
        /* <DEDUP_REMOVED lines=212> */
.L_x_1599:
        /* <DEDUP_REMOVED lines=19> */
[----:B------:R3:W4:Y:S04]  /*e850*/  LDG.E R0, [R2.64] ;  /* 0x0000000602007981 */ /* 0x000728000c1e1900 */
[----:B--23--:R-:W4:Y:S02]  /*e860*/  LDG.E R2, [R2.64+0x4] ;  /* 0x0000040602027981 */ /* 0x00cf24000c1e1900 */
[----:B----45:R-:W-:Y:S02]  /*e870*/  IADD3 R20, -R0, R2, RZ ;  /* 0x0000000200147210 */ /* 0x030fe40007ffe1ff */
.L_x_1620:
[----:B--2---:R-:W2:Y:S04]  /*e880*/  LDL.LU R2, [R1+0x8] ;  /* 0x0000080001027983 */ /* 0x004ea80000300800 */
[----:B------:R-:W3:Y:S01]  /*e890*/  LDL.LU R0, [R1+0x50] ;  /* 0x0000500001007983 */ /* 0x000ee20000300800 */
[----:B------:R-:W-:Y:S01]  /*e8a0*/  BSSY B0, `(.L_x_1621) ;  /* 0x0000039000007945 */ /* 0x000fe20003800000 */
[----:B------:R-:W-:-:S02]  /*e8b0*/  SEL R15, R252, RZ, !P3 ;  /* 0x000000fffc0f7207 */ /* 0x000fc40005800000 */
[----:B------:R-:W4:Y:S01]  /*e8c0*/  S2R R3, SR_TID.X ;  /* 0x0000000000037919 */ /* 0x000f220000002100 */
[----:B-----5:R-:W-:Y:S02]  /*e8d0*/  SHF.R.S32.HI R18, RZ, 0x1f, R8 ;  /* 0x0000001fff127819 */ /* 0x020fe40000011408 */
[----:B----4-:R-:W-:Y:S02]  /*e8e0*/  ISETP.GT.AND P0, PT, R3, 0x7f, PT ;  /* 0x0000007f0300780c */ /* 0x010fe40003f04270 */
[----:B--2---:R-:W-:Y:S02]  /*e8f0*/  LOP3.LUT R14, R2, 0xffff, RZ, 0xc0, !PT ;  /* 0x0000ffff020e7812 */ /* 0x004fe400078ec0ff */
[----:B---3--:R-:W-:-:S09]  /*e900*/  SEL R21, R0, RZ, !P3 ;  /* 0x000000ff00157207 */ /* 0x008fd20005800000 */
        /* <DEDUP_REMOVED lines=10> */
[----:B------:R3:W4:Y:S08]  /*e9b0*/  LDC.64 R6, c[0x0][R0+0x170] ;  /* 0x00005c0000067b82 */ /* 0x0007300000000a00 */
[----:B------:R3:W5:Y:S08]  /*e9c0*/  LDC.64 R4, c[0x0][R0+0x168] ;  /* 0x00005a0000047b82 */ /* 0x0007700000000a00 */
[----:B------:R3:W1:Y:S08]  /*e9d0*/  LDC.64 R12, c[0x0][R0+0x178] ;  /* 0x00005e00000c7b82 */ /* 0x0006700000000a00 */
[----:B------:R3:W1:Y:S02]  /*e9e0*/  LDC.64 R10, c[0x0][R0+0x160] ;  /* 0x00005800000a7b82 */ /* 0x0006640000000a00 */
[----:B---3--:R-:W-:-:S02]  /*e9f0*/  IMAD.MOV.U32 R0, RZ, RZ, c[0x0][0x4e8] ;  /* 0x00013a00ff007624 */ /* 0x008fc400078e00ff */
[-C--:B----4-:R-:W-:Y:S02]  /*ea00*/  IMAD R7, R7, R15.reuse, RZ ;  /* 0x0000000f07077224 */ /* 0x090fe400078e02ff */
[----:B------:R-:W-:Y:S01]  /*ea10*/  IMAD.WIDE.U32 R2, R6, R15, RZ ;  /* 0x0000000f06027225 */ /* 0x000fe200078e00ff */
[----:B------:R-:W-:Y:S02]  /*ea20*/  ISETP.NE.AND P0, PT, R0, 0x1, PT ;  /* 0x000000010000780c */ /* 0x000fe40003f05270 */
[----:B------:R-:W-:Y:S01]  /*ea30*/  MOV R0, R9 ;  /* 0x0000000900007202 */ /* 0x000fe20000000f00 */
[----:B------:R-:W-:Y:S02]  /*ea40*/  IMAD R7, R6, R21, R7 ;  /* 0x0000001506077224 */ /* 0x000fe400078e0207 */
[-C--:B-----5:R-:W-:Y:S02]  /*ea50*/  IMAD R16, R5, R14.reuse, RZ ;  /* 0x0000000e05107224 */ /* 0x0a0fe400078e02ff */
        /* <DEDUP_REMOVED lines=8> */
[----:B------:R-:W-:Y:S02]  /*eae0*/  IADD3.X R9, R3, R16, R18, P1, P0 ;  /* 0x0000001003097210 */ /* 0x000fe40000fe0412 */
[----:B------:R-:W-:Y:S02]  /*eaf0*/  SHF.R.S32.HI R3, RZ, 0x1f, R0 ;  /* 0x0000001fff037819 */ /* 0x000fe40000011400 */
[----:B--2---:R-:W-:-:S05]  /*eb00*/  SEL R6, R22, RZ, P2 ;  /* 0x000000ff16067207 */ /* 0x004fca0001000000 */
[-C--:B-1----:R-:W-:Y:S02]  /*eb10*/  IMAD R7, R13, R6.reuse, RZ ;  /* 0x000000060d077224 */ /* 0x082fe400078e02ff */
        /* <DEDUP_REMOVED lines=17> */
.L_x_1622:
[----:B------:R-:W-:Y:S05]  /*ec30*/  BSYNC B0 ;  /* 0x0000000000007941 */ /* 0x000fea0003800000 */
.L_x_1621:
[----:B------:R-:W-:-:S13]  /*ec40*/  ISETP.GT.AND P0, PT, R19, 0x1, PT ;  /* 0x000000011300780c */ /* 0x000fda0003f04270 */
[----:B------:R-:W-:Y:S05]  /*ec50*/  @P0 BRA `(.L_x_1614) ;  /* 0x0000092000000947 */ /* 0x000fea0003800000 */
[----:B-1----:R-:W2:Y:S01]  /*ec60*/  LDL R5, [R1+0x4] ;  /* 0x0000040001057983 */ /* 0x002ea20000100800 */
[----:B------:R-:W-:Y:S01]  /*ec70*/  MOV R2, c[0x0][0x4e8] ;  /* 0x00013a0000027a02 */ /* 0x000fe20000000f00 */
[----:B------:R-:W-:Y:S01]  /*ec80*/  IMAD R0, R18, c[0x0][0x3a0], RZ ;  /* 0x0000e80012007a24 */ /* 0x000fe200078e02ff */
[----:B------:R-:W-:Y:S02]  /*ec90*/  LEA R4, R236, R241, 0x5 ;  /* 0x000000f1ec047211 */ /* 0x000fe400078e28ff */
[----:B------:R-:W-:Y:S01]  /*eca0*/  ISETP.NE.AND P0, PT, R2, 0x1, PT ;  /* 0x000000010200780c */ /* 0x000fe20003f05270 */
[----:B------:R-:W-:-:S04]  /*ecb0*/  IMAD.WIDE.U32 R2, R8, c[0x0][0x3a0], RZ ;  /* 0x0000e80008027a25 */ /* 0x000fc800078e00ff */
[----:B------:R-:W-:-:S05]  /*ecc0*/  IMAD R0, R8, c[0x0][0x3a4], R0 ;  /* 0x0000e90008007a24 */ /* 0x000fca00078e0200 */
[----:B------:R-:W-:-:S05]  /*ecd0*/  IADD3 R3, R3, R0, RZ ;  /* 0x0000000003037210 */ /* 0x000fca0007ffe0ff */
[----:B------:R-:W-:-:S04]  /*ece0*/  IMAD.WIDE.U32 R2, R14, c[0x0][0x3e8], R2 ;  /* 0x0000fa000e027a25 */ /* 0x000fc800078e0002 */
[----:B------:R-:W-:-:S04]  /*ecf0*/  IMAD R3, R14, c[0x0][0x3ec], R3 ;  /* 0x0000fb000e037a24 */ /* 0x000fc800078e0203 */
[----:B------:R-:W-:Y:S01]  /*ed00*/  IMAD.WIDE.U32 R2, R15, c[0x0][0x3f0], R2 ;  /* 0x0000fc000f027a25 */ /* 0x000fe200078e0002 */
[----:B--2---:R-:W-:-:S03]  /*ed10*/  LEA R4, R5, R4, 0x7 ;  /* 0x0000000405047211 */ /* 0x004fc600078e38ff */
        /* <DEDUP_REMOVED lines=22> */
.L_x_1682:
[----:B------:R-:W-:Y:S05]  /*ee80*/  BRA.DIV ~URZ, `(.L_x_1624) ;  /* 0x000029827f007947 */ /* 0x000fea000b800000 */
[----:B------:R3:W4:Y:S02]  /*ee90*/  SHFL.IDX PT, R0, R14, RZ, 0x181f ;  /* 0x00181fff0e007589 */ /* 0x00072400000e0000 */
.L_x_1683:
[----:B------:R-:W5:Y:S01]  /*eea0*/  LDL.LU R2, [R1+0x4] ;  /* 0x0000040001027983 */ /* 0x000f620000300800 */
[----:B------:R-:W-:Y:S01]  /*eeb0*/  IMAD R13, R20, c[0x0][0x4e8], RZ ;  /* 0x00013a00140d7a24 */ /* 0x000fe200078e02ff */
        /* <DEDUP_REMOVED lines=14> */
[----:B--2---:R-:W-:Y:S02]  /*efa0*/  @!P3 LEA.HI.X R11, R232, R4, R2, 0x1, P4 ;  /* 0x00000004e80bb211 */ /* 0x004fe400020f0c02 */
[----:B------:R-:W-:-:S02]  /*efb0*/  SHF.R.S32.HI R15, RZ, 0x1f, R239 ;  /* 0x0000001fff0f7819 */ /* 0x000fc400000114ef */
[----:B------:R-:W-:Y:S01]  /*efc0*/  @!P0 LEA R2, P4, R239, R0, 0x1 ;  /* 0x00000000ef028211 */ /* 0x000fe200078808ff */
[----:B------:R2:W-:Y:S01]  /*efd0*/  @!P3 ST.E.128 [R10.64], RZ ;  /* 0x000000ff0a00b985 */ /* 0x0005e2000c101d06 */
[-C--:B------:R-:W-:Y:S02]  /*efe0*/  @!P2 LEA.HI.X R9, R238, R4.reuse, R17, 0x1, P6 ;  /* 0x00000004ee09a211 */ /* 0x080fe400030f0c11 */
[-C--:B------:R-:W-:Y:S02]  /*eff0*/  @!P1 LEA.HI.X R7, R237, R4.reuse, R16, 0x1, P5 ;  /* 0x00000004ed079211 */ /* 0x080fe400028f0c10 */
[----:B------:R-:W-:Y:S01]  /*f000*/  @!P0 LEA.HI.X R3, R239, R4, R15, 0x1, P4 ;  /* 0x00000004ef038211 */ /* 0x000fe200020f0c0f */
[----:B------:R2:W-:Y:S04]  /*f010*/  @!P2 ST.E.128 [R8.64], RZ ;  /* 0x000000ff0800a985 */ /* 0x0005e8000c101d06 */
[----:B------:R2:W-:Y:S04]  /*f020*/  @!P1 ST.E.128 [R6.64], RZ ;  /* 0x000000ff06009985 */ /* 0x0005e8000c101d06 */
[----:B------:R2:W-:Y:S02]  /*f030*/  @!P0 ST.E.128 [R2.64], RZ ;  /* 0x000000ff02008985 */ /* 0x0005e4000c101d06 */
.L_x_1626:
[----:B------:R-:W-:Y:S05]  /*f040*/  BSYNC B0 ;  /* 0x0000000000007941 */ /* 0x000fea0003800000 */
.L_x_1625:
[----:B------:R-:W-:Y:S05]  /*f050*/  BRA.DIV ~URZ, `(.L_x_1627) ;  /* 0x000028227f007947 */ /* 0x000fea000b800000 */
[----:B--2---:R2:W1:Y:S04]  /*f060*/  SHFL.IDX PT, R4, R5, 0x1, 0x181f ;  /* 0x00381f0005047f89 */ /* 0x00446800000e0000 */
[----:B----4-:R2:W4:Y:S02]  /*f070*/  SHFL.IDX PT, R0, R14, 0x1, 0x181f ;  /* 0x00381f000e007f89 */ /* 0x01052400000e0000 */
.L_x_1684:
        /* <DEDUP_REMOVED lines=14> */
[----:B-1----:R-:W-:Y:S02]  /*f160*/  @!P3 LEA.HI.X R11, R232, R4, R3, 0x1, P4 ;  /* 0x00000004e80bb211 */ /* 0x002fe400020f0c03 */
        /* <DEDUP_REMOVED lines=9> */
.L_x_1629:
[----:B------:R-:W-:Y:S05]  /*f200*/  BSYNC B0 ;  /* 0x0000000000007941 */ /* 0x000fea0003800000 */
.L_x_1628:
[----:B------:R-:W-:Y:S05]  /*f210*/  BRA.DIV ~URZ, `(.L_x_1630) ;  /* 0x000027327f007947 */ /* 0x000fea000b800000 */
[----:B-1----:R1:W2:Y:S02]  /*f220*/  SHFL.IDX PT, R4, R5, 0x2, 0x181f ;  /* 0x00581f0005047f89 */ /* 0x0022a400000e0000 */
.L_x_1685:
[----:B------:R-:W-:Y:S05]  /*f230*/  BRA.DIV ~URZ, `(.L_x_1631) ;  /* 0x000027827f007947 */ /* 0x000fea000b800000 */
[----:B----4-:R4:W1:Y:S02]  /*f240*/  SHFL.IDX PT, R0, R14, 0x2, 0x181f ;  /* 0x00581f000e007f89 */ /* 0x01086400000e0000 */
.L_x_1686:
        /* <DEDUP_REMOVED lines=11> */
[-C--:B-1----:R-:W-:Y:S02]  /*f300*/  @!P3 LEA R10, P4, R232, R0.reuse, 0x1 ;  /* 0x00000000e80ab211 */ /* 0x082fe400078808ff */
        /* <DEDUP_REMOVED lines=12> */
.L_x_1633:
[----:B------:R-:W-:Y:S05]  /*f3d0*/  BSYNC B0 ;  /* 0x0000000000007941 */ /* 0x000fea0003800000 */
.L_x_1632:
[----:B------:R-:W-:Y:S05]  /*f3e0*/  BRA.DIV ~URZ, `(.L_x_1634) ;  /* 0x000026427f007947 */ /* 0x000fea000b800000 */
[----:B--2---:R2:W3:Y:S04]  /*f3f0*/  SHFL.IDX PT, R4, R5, 0x3, 0x181f ;  /* 0x00781f0005047f89 */ /* 0x0044e800000e0000 */
[----:B-1----:R2:W1:Y:S02]  /*f400*/  SHFL.IDX PT, R0, R14, 0x3, 0x181f ;  /* 0x00781f000e007f89 */ /* 0x00246400000e0000 */
.L_x_1687:
[----:B------:R-:W-:-:S04]  /*f410*/  IADD3 R2, R12, 0x60, RZ ;  /* 0x000000600c027810 */ /* 0x000fc80007ffe0ff */
        /* <DEDUP_REMOVED lines=8> */
[----:B--234-:R-:W-:Y:S02]  /*f4a0*/  SHF.R.S32.HI R14, RZ, 0x1f, R237 ;  /* 0x0000001fff0e7819 */ /* 0x01cfe400000114ed */
[-C--:B-1----:R-:W-:Y:S02]  /*f4b0*/  @!P3 LEA R10, P4, R232, R0.reuse, 0x1 ;  /* 0x00000000e80ab211 */ /* 0x082fe400078808ff */
[-C--:B------:R-:W-:Y:S02]  /*f4c0*/  @!P2 LEA R8, P6, R238, R0.reuse, 0x1 ;  /* 0x00000000ee08a211 */ /* 0x080fe400078c08ff */
[----:B------:R-:W-:Y:S02]  /*f4d0*/  @!P1 LEA R6, P5, R237, R0, 0x1 ;  /* 0x00000000ed069211 */ /* 0x000fe400078a08ff */
[----:B------:R-:W-:Y:S02]  /*f4e0*/  @!P3 LEA.HI.X R11, R232, R4, R3, 0x1, P4 ;  /* 0x00000004e80bb211 */ /* 0x000fe400020f0c03 */
        /* <DEDUP_REMOVED lines=9> */
.L_x_1614:
[----:B------:R-:W-:Y:S05]  /*f580*/  BSYNC B1 ;  /* 0x0000000000017941 */ /* 0x000fea0003800000 */
.L_x_1598:
[----:B-1--4-:R-:W4:Y:S02]  /*f590*/  LDL R0, [R1+0x144] ;  /* 0x0001440001007983 */ /* 0x012f240000100800 */
[----:B----4-:R-:W-:-:S13]  /*f5a0*/  ISETP.NE.AND P0, PT, R0, RZ, PT ;  /* 0x000000ff0000720c */ /* 0x010fda0003f05270 */
[----:B------:R-:W-:Y:S01]  /*f5b0*/  @P0 WARPSYNC 0xffffffff ;  /* 0xffffffff00000948 */ /* 0x000fe20003800000 */
[----:B------:R-:W-:Y:S06]  /*f5c0*/  @P0 BAR.SYNC.DEFER_BLOCKING 0x5, 0x100 ;  /* 0x0144000000000b1d */ /* 0x000fec0000010000 */
[----:B--23--:R-:W1:Y:S04]  /*f5d0*/  @P0 LDS.128 R4, [0x20100] ;  /* 0x02010000ff040984 */ /* 0x00ce680000000c00 */
[----:B-1----:R1:W-:Y:S04]  /*f5e0*/  @P0 STL.64 [R1], R4 ;  /* 0x0000000401000387 */ /* 0x0023e80000100a00 */
        /* <DEDUP_REMOVED lines=9> */
.L_x_1688:
[----:B------:R-:W-:Y:S05]  /*f680*/  BRA.DIV ~URZ, `(.L_x_1637) ;  /* 0x000024e27f007947 */ /* 0x000fea000b800000 */
[----:B------:R3:W4:Y:S02]  /*f690*/  SHFL.IDX PT, R8, R30, 0x1, 0x1f ;  /* 0x00201f001e087f89 */ /* 0x00072400000e0000 */
.L_x_1689:
        /* <DEDUP_REMOVED lines=19> */
.L_x_1690:
        /* <DEDUP_REMOVED lines=16> */
.L_x_1691:
[----:B---3--:R-:W-:Y:S01]  /*f8d0*/  IMAD R0, R0, c[0x0][0x538], RZ ;  /* 0x00014e0000007a24 */ /* 0x008fe200078e02ff */
[----:B------:R-:W-:Y:S04]  /*f8e0*/  BSSY B1, `(.L_x_1640) ;  /* 0x0000083000017945 */ /* 0x000fe80003800000 */
[----:B----4-:R-:W-:-:S04]  /*f8f0*/  IADD3 R8, R0, R8, RZ ;  /* 0x0000000800087210 */ /* 0x010fc80007ffe0ff */
[----:B--2---:R-:W-:-:S13]  /*f900*/  ISETP.GT.AND P0, PT, R8, R9, PT ;  /* 0x000000090800720c */ /* 0x004fda0003f04270 */
[----:B------:R-:W-:Y:S05]  /*f910*/  @P0 BRA `(.L_x_1641) ;  /* 0x0000025000000947 */ /* 0x000fea0003800000 */
.L_x_1645:
        /* <DEDUP_REMOVED lines=17> */
.L_x_1692:
        /* <DEDUP_REMOVED lines=16> */
.L_x_1693:
[----:B--2---:R-:W-:-:S05]  /*fb30*/  IMAD R0, R0, c[0x0][0x538], RZ ;  /* 0x00014e0000007a24 */ /* 0x004fca00078e02ff */
[----:B------:R-:W-:-:S04]  /*fb40*/  IADD3 R8, R0, R8, RZ ;  /* 0x0000000800087210 */ /* 0x000fc80007ffe0ff */
[----:B------:R-:W-:-:S13]  /*fb50*/  ISETP.GT.AND P0, PT, R8, R9, PT ;  /* 0x000000090800720c */ /* 0x000fda0003f04270 */
[----:B-1----:R-:W-:Y:S05]  /*fb60*/  @!P0 BRA `(.L_x_1645) ;  /* 0xfffffdb000008947 */ /* 0x002fea000383ffff */
.L_x_1641:
[----:B------:R-:W-:-:S05]  /*fb70*/  IADD3 R8, -R0, R8, RZ ;  /* 0x0000000800087210 */ /* 0x000fca0007ffe1ff */
[----:B------:R-:W-:-:S05]  /*fb80*/  IMAD R0, R4, c[0x0][0x538], R8 ;  /* 0x00014e0004007a24 */ /* 0x000fca00078e0208 */
[----:B------:R-:W-:Y:S01]  /*fb90*/  ISETP.GT.AND P0, PT, R0, R9, PT ;  /* 0x000000090000720c */ /* 0x000fe20003f04270 */
[----:B------:R-:W-:-:S12]  /*fba0*/  BRA.DIV ~URZ, `(.L_x_1646) ;  /* 0x000024227f007947 */ /* 0x000fd8000b800000 */
[----:B------:R-:W-:-:S04]  /*fbb0*/  VOTE.ANY R0, PT, !P0 ;  /* 0x0000000000007806 */ /* 0x000fc800040e0100 */
.L_x_1694:
[----:B------:R2:W3:Y:S01]  /*fbc0*/  POPC R11, R0 ;  /* 0x00000000000b7309 */ /* 0x0004e20000000000 */
[----:B------:R-:W-:Y:S05]  /*fbd0*/  BRA.DIV ~URZ, `(.L_x_1647) ;  /* 0x000024327f007947 */ /* 0x000fea000b800000 */
[----:B---3--:R3:W4:Y:S04]  /*fbe0*/  SHFL.IDX PT, R6, R6, R11, 0x1f ;  /* 0x00001f0b06067589 */ /* 0x00872800000e0000 */
[----:B------:R3:W1:Y:S02]  /*fbf0*/  SHFL.IDX PT, R7, R7, R11, 0x1f ;  /* 0x00001f0b07077589 */ /* 0x00066400000e0000 */
.L_x_1695:
[----:B------:R-:W-:Y:S01]  /*fc00*/  ISETP.NE.AND P0, PT, R0, RZ, PT ;  /* 0x000000ff0000720c */ /* 0x000fe20003f05270 */
[----:B------:R-:W-:-:S12]  /*fc10*/  BSSY B0, `(.L_x_1648) ;  /* 0x0000005000007945 */ /* 0x000fd80003800000 */
[----:B------:R-:W-:Y:S05]  /*fc20*/  @!P0 BRA `(.L_x_1649) ;  /* 0x0000003000008947 */ /* 0x000fea0003800000 */
[----:B--2---:R-:W-:Y:S01]  /*fc30*/  IADD3 R0, R11, -0x1, RZ ;  /* 0xffffffff0b007810 */ /* 0x004fe20007ffe0ff */
[----:B------:R-:W-:Y:S05]  /*fc40*/  BRA.DIV ~URZ, `(.L_x_1650) ;  /* 0x000024927f007947 */ /* 0x000fea000b800000 */
[----:B------:R2:W3:Y:S02]  /*fc50*/  SHFL.IDX PT, R10, R4, R0, 0x1f ;  /* 0x00001f00040a7589 */ /* 0x0004e400000e0000 */
.L_x_1649:
[----:B------:R-:W-:Y:S05]  /*fc60*/  BSYNC B0 ;  /* 0x0000000000007941 */ /* 0x000fea0003800000 */
.L_x_1648:
[----:B---3--:R-:W-:Y:S01]  /*fc70*/  IMAD R5, R10, c[0x0][0x538], R8 ;  /* 0x00014e000a057a24 */ /* 0x008fe200078e0208 */
[----:B-12-4-:R-:W-:Y:S02]  /*fc80*/  IABS R4, R6 ;  /* 0x0000000600047213 */ /* 0x016fe40000000000 */
[----:B------:R-:W-:Y:S01]  /*fc90*/  IABS R0, R7 ;  /* 0x0000000700007213 */ /* 0x000fe20000000000 */
[----:B------:R-:W-:Y:S01]  /*fca0*/  IMAD.IADD R10, R9, 0x1, -R5 ;  /* 0x00000001090a7824 */ /* 0x000fe200078e0a05 */
[----:B------:R1:W-:Y:S01]  /*fcb0*/  STL [R1], R5 ;  /* 0x0000000501007387 */ /* 0x0003e20000100800 */
        /* <DEDUP_REMOVED lines=64> */
.L_x_1642:
[----:B------:R-:W-:Y:S01]  /*100c0*/  MOV R0, c[0x0][0x53c] ;  /* 0x00014f0000007a02 */ /* 0x000fe20000000f00 */
[----:B------:R2:W-:Y:S04]  /*100d0*/  STL [R1], R9 ;  /* 0x0000000901007387 */ /* 0x0005e80000100800 */
[----:B------:R2:W-:Y:S04]  /*100e0*/  STL [R1+0x4], RZ ;  /* 0x000004ff01007387 */ /* 0x0005e80000100800 */
[----:B------:R2:W-:Y:S04]  /*100f0*/  STL [R1+0x8], RZ ;  /* 0x000008ff01007387 */ /* 0x0005e80000100800 */
[----:B------:R2:W-:Y:S02]  /*10100*/  STL [R1+0xc], R0 ;  /* 0x00000c0001007387 */ /* 0x0005e40000100800 */
.L_x_1651:
[----:B------:R-:W-:Y:S05]  /*10110*/  BSYNC B1 ;  /* 0x0000000000017941 */ /* 0x000fea0003800000 */
.L_x_1640:
[----:B-1----:R-:W3:Y:S04]  /*10120*/  LDL R4, [R1] ;  /* 0x0000000001047983 */ /* 0x002ee80000100800 */
        /* <DEDUP_REMOVED lines=8> */
.L_x_1635:
[----:B--2---:R-:W2:Y:S02]  /*101b0*/  LDL R0, [R1+0xc] ;  /* 0x00000c0001007983 */ /* 0x004ea40000100800 */
[----:B--2---:R-:W-:-:S13]  /*101c0*/  ISETP.GE.AND P0, PT, R0, c[0x0][0x53c], PT ;  /* 0x00014f0000007a0c */ /* 0x004fda0003f06270 */
[----:B-1----:R-:W-:Y:S01]  /*101d0*/  @P0 CALL.REL.NOINC `(.L_x_1652) ;  /* 0x0000001000000944 */ /* 0x002fe20003c00000 */
[----:B------:R-:W-:Y:S05]  /*101e0*/  BRA `(.L_x_1653) ;  /* 0xffff19d000007947 */ /* 0x000fea000383ffff */
.L_x_1652:
[----:B------:R-:W-:Y:S05]  /*101f0*/  EXIT ;  /* 0x000000000000794d */ /* 0x000fea0003800000 */
.L_x_1554:
[----:B------:R-:W-:Y:S01]  /*10200*/  IMAD.MOV.U32 R0, RZ, RZ, R5 ;  /* 0x000000ffff007224 */ /* 0x000fe200078e0005 */
[----:B------:R-:W-:Y:S02]  /*10210*/  MOV R3, 0x1 ;  /* 0x0000000100037802 */ /* 0x000fe40000000f00 */
[----:B------:R-:W-:Y:S02]  /*10220*/  MOV R2, 0x10240 ;  /* 0x0001024000027802 */ /* 0x000fe40000000f00 */
[----:B------:R-:W-:Y:S05]  /*10230*/  CALL.REL.NOINC `($__internal_29_$__cuda_sm70_shflsync_up_p) ;  /* 0x00001fe000007944 */ /* 0x000fea0003c00000 */
[----:B------:R-:W-:Y:S01]  /*10240*/  MOV R0, R4 ;  /* 0x0000000400007202 */ /* 0x000fe20000000f00 */
[----:B------:R-:W-:Y:S05]  /*10250*/  BRA `(.L_x_1654) ;  /* 0xffff021000007947 */ /* 0x000fea000383ffff */
.L_x_1555:
[----:B------:R-:W-:Y:S01]  /*10260*/  IMAD.MOV.U32 R0, RZ, RZ, R5 ;  /* 0x000000ffff007224 */ /* 0x000fe200078e0005 */
[----:B------:R-:W-:Y:S02]  /*10270*/  MOV R3, 0x2 ;  /* 0x0000000200037802 */ /* 0x000fe40000000f00 */
[----:B------:R-:W-:Y:S02]  /*10280*/  MOV R2, 0x102a0 ;  /* 0x000102a000027802 */ /* 0x000fe40000000f00 */
[----:B------:R-:W-:Y:S05]  /*10290*/  CALL.REL.NOINC `($__internal_29_$__cuda_sm70_shflsync_up_p) ;  /* 0x00001f8000007944 */ /* 0x000fea0003c00000 */
[----:B------:R-:W-:Y:S01]  /*102a0*/  SEL R4, R4, RZ, P4 ;  /* 0x000000ff04047207 */ /* 0x000fe20002000000 */
[----:B------:R-:W-:Y:S01]  /*102b0*/  IMAD.MOV.U32 R3, RZ, RZ, 0x4 ;  /* 0x00000004ff037424 */ /* 0x000fe200078e00ff */
[----:B------:R-:W-:-:S03]  /*102c0*/  MOV R2, 0x102f0 ;  /* 0x000102f000027802 */ /* 0x000fc60000000f00 */
[----:B------:R-:W-:Y:S02]  /*102d0*/  IMAD.IADD R0, R5, 0x1, R4 ;  /* 0x0000000105007824 */ /* 0x000fe400078e0204 */
        /* <DEDUP_REMOVED lines=13> */
[----:B------:R-:W-:Y:S02]  /*103b0*/  MOV R3, 0x1f ;  /* 0x0000001f00037802 */ /* 0x000fe40000000f00 */
[----:B------:R-:W-:Y:S01]  /*103c0*/  MOV R2, 0x10400 ;  /* 0x0001040000027802 */ /* 0x000fe20000000f00 */
[----:B------:R-:W-:-:S04]  /*103d0*/  IMAD.IADD R4, R0, 0x1, R4 ;  /* 0x0000000100047824 */ /* 0x000fc800078e0204 */
[----:B------:R-:W-:Y:S02]  /*103e0*/  IMAD.MOV.U32 R230, RZ, RZ, R4 ;  /* 0x000000ffffe67224 */ /* 0x000fe400078e0004 */
[----:B------:R-:W-:Y:S05]  /*103f0*/  CALL.REL.NOINC `($__internal_28_$__cuda_sm70_shflsync_idx_p) ;  /* 0x00001db000007944 */ /* 0x000fea0003c00000 */
[----:B-----5:R-:W-:Y:S01]  /*10400*/  MOV R0, R31 ;  /* 0x0000001f00007202 */ /* 0x020fe20000000f00 */
[----:B-1----:R-:W-:Y:S05]  /*10410*/  BRA `(.L_x_1655) ;  /* 0xffff015000007947 */ /* 0x002fea000383ffff */
.L_x_1557:
[----:B------:R-:W-:Y:S02]  /*10420*/  SEL R0, RZ, 0x1, P0 ;  /* 0x00000001ff007807 */ /* 0x000fe40000000000 */
[----:B------:R-:W-:Y:S02]  /*10430*/  MOV R2, 0x10450 ;  /* 0x0001045000027802 */ /* 0x000fe40000000f00 */
[----:B------:R-:W-:Y:S05]  /*10440*/  CALL.REL.NOINC `($__internal_30_$__cuda_sm70_votesync_ballot) ;  /* 0x00001e3000007944 */ /* 0x000fea0003c00000 */
[----:B------:R-:W-:Y:S05]  /*10450*/  BRA `(.L_x_1656) ;  /* 0xffff01a000007947 */ /* 0x000fea000383ffff */
.L_x_1558:
[----:B------:R-:W-:Y:S01]  /*10460*/  IMAD.MOV.U32 R230, RZ, RZ, R8 ;  /* 0x000000ffffe67224 */ /* 0x000fe200078e0008 */
[----:B--2---:R-:W-:Y:S01]  /*10470*/  MOV R31, R13 ;  /* 0x0000000d001f7202 */ /* 0x004fe20000000f00 */
[----:B------:R-:W-:Y:S01]  /*10480*/  IMAD.MOV.U32 R3, RZ, RZ, 0x1f ;  /* 0x0000001fff037424 */ /* 0x000fe200078e00ff */
[----:B------:R-:W-:Y:S02]  /*10490*/  MOV R2, 0x104b0 ;  /* 0x000104b000027802 */ /* 0x000fe40000000f00 */
[----:B-1----:R-:W-:Y:S05]  /*104a0*/  CALL.REL.NOINC `($__internal_28_$__cuda_sm70_shflsync_idx_p) ;  /* 0x00001d0000007944 */ /* 0x002fea0003c00000 */
[----:B------:R-:W-:Y:S01]  /*104b0*/  IMAD.MOV.U32 R11, RZ, RZ, R31 ;  /* 0x000000ffff0b7224 */ /* 0x000fe200078e001f */
[----:B------:R-:W-:Y:S01]  /*104c0*/  MOV R230, R7 ;  /* 0x0000000700e67202 */ /* 0x000fe20000000f00 */
[----:B------:R-:W-:Y:S01]  /*104d0*/  IMAD.MOV.U32 R6, RZ, RZ, RZ ;  /* 0x000000ffff067224 */ /* 0x000fe200078e00ff */
[----:B------:R-:W-:Y:S01]  /*104e0*/  MOV R31, R13 ;  /* 0x0000000d001f7202 */ /* 0x000fe20000000f00 */
[----:B------:R-:W-:Y:S01]  /*104f0*/  IMAD.MOV.U32 R3, RZ, RZ, 0x1f ;  /* 0x0000001fff037424 */ /* 0x000fe200078e00ff */
[----:B------:R-:W-:-:S02]  /*10500*/  MOV R2, 0x10520 ;  /* 0x0001052000027802 */ /* 0x000fc40000000f00 */
[----:B-1---5:R-:W-:Y:S05]  /*10510*/  CALL.REL.NOINC `($__internal_28_$__cuda_sm70_shflsync_idx_p) ;  /* 0x00001c9000007944 */ /* 0x022fea0003c00000 */
[----:B------:R-:W-:Y:S01]  /*10520*/  MOV R10, R31 ;  /* 0x0000001f000a7202 */ /* 0x000fe20000000f00 */
[----:B-1---5:R-:W-:Y:S05]  /*10530*/  BRA `(.L_x_1657) ;  /* 0xffff011000007947 */ /* 0x022fea000383ffff */
.L_x_1561:
[----:B------:R-:W-:Y:S01]  /*10540*/  IMAD.MOV.U32 R230, RZ, RZ, R4 ;  /* 0x000000ffffe67224 */ /* 0x000fe200078e0004 */
[----:B------:R-:W-:-:S02]  /*10550*/  MOV R3, 0x1f ;  /* 0x0000001f00037802 */ /* 0x000fc40000000f00 */
[----:B------:R-:W-:Y:S02]  /*10560*/  MOV R2, 0x10580 ;  /* 0x0001058000027802 */ /* 0x000fe40000000f00 */
[----:B-1234-:R-:W-:Y:S05]  /*10570*/  CALL.REL.NOINC `($__internal_28_$__cuda_sm70_shflsync_idx_p) ;  /* 0x00001c3000007944 */ /* 0x01efea0003c00000 */
[----:B------:R-:W-:Y:S01]  /*10580*/  MOV R6, R31 ;  /* 0x0000001f00067202 */ /* 0x000fe20000000f00 */
[----:B-1---5:R-:W-:Y:S05]  /*10590*/  BRA `(.L_x_1560) ;  /* 0xffff011000007947 */ /* 0x022fea000383ffff */
.L_x_1569:
[----:B------:R-:W-:Y:S01]  /*105a0*/  IMAD.MOV.U32 R230, RZ, RZ, R5 ;  /* 0x000000ffffe67224 */ /* 0x000fe200078e0005 */
[----:B------:R-:W-:Y:S01]  /*105b0*/  MOV R31, RZ ;  /* 0x000000ff001f7202 */ /* 0x000fe20000000f00 */
[----:B------:R-:W-:Y:S01]  /*105c0*/  IMAD.MOV.U32 R3, RZ, RZ, 0x181f ;  /* 0x0000181fff037424 */ /* 0x000fe200078e00ff */
[----:B------:R-:W-:Y:S02]  /*105d0*/  MOV R2, 0x105f0 ;  /* 0x000105f000027802 */ /* 0x000fe40000000f00 */
[----:B-----5:R-:W-:Y:S05]  /*105e0*/  CALL.REL.NOINC `($__internal_28_$__cuda_sm70_shflsync_idx_p) ;  /* 0x00001bc000007944 */ /* 0x020fea0003c00000 */
[----:B------:R-:W-:Y:S01]  /*105f0*/  MOV R4, R31 ;  /* 0x0000001f00047202 */ /* 0x000fe20000000f00 */
[----:B-1---5:R-:W-:Y:S05]  /*10600*/  BRA `(.L_x_1658) ;  /* 0xffff236000007947 */ /* 0x022fea000383ffff */
.L_x_1570:
[----:B------:R-:W-:Y:S01]  /*10610*/  IMAD.MOV.U32 R230, RZ, RZ, R14 ;  /* 0x000000ffffe67224 */ /* 0x000fe200078e000e */
[----:B------:R-:W-:Y:S01]  /*10620*/  MOV R31, RZ ;  /* 0x000000ff001f7202 */ /* 0x000fe20000000f00 */
[----:B------:R-:W-:Y:S01]  /*10630*/  IMAD.MOV.U32 R3, RZ, RZ, 0x181f ;  /* 0x0000181fff037424 */ /* 0x000fe200078e00ff */
[----:B------:R-:W-:Y:S02]  /*10640*/  MOV R2, 0x10660 ;  /* 0x0001066000027802 */ /* 0x000fe40000000f00 */
[----:B-12--5:R-:W-:Y:S05]  /*10650*/  CALL.REL.NOINC `($__internal_28_$__cuda_sm70_shflsync_idx_p) ;  /* 0x00001b5000007944 */ /* 0x026fea0003c00000 */
[----:B-----5:R-:W-:Y:S01]  /*10660*/  MOV R0, R31 ;  /* 0x0000001f00007202 */ /* 0x020fe20000000f00 */
[----:B-1----:R-:W-:Y:S05]  /*10670*/  BRA `(.L_x_1659) ;  /* 0xffff231000007947 */ /* 0x002fea000383ffff */
.L_x_1573:
[----:B------:R-:W-:Y:S01]  /*10680*/  IMAD.MOV.U32 R230, RZ, RZ, R5 ;  /* 0x000000ffffe67224 */ /* 0x000fe200078e0005 */
[----:B------:R-:W-:Y:S01]  /*10690*/  MOV R31, 0x1 ;  /* 0x00000001001f7802 */ /* 0x000fe20000000f00 */
[----:B--2---:R-:W-:Y:S01]  /*106a0*/  IMAD.MOV.U32 R3, RZ, RZ, 0x181f ;  /* 0x0000181fff037424 */ /* 0x004fe200078e00ff */
[----:B------:R-:W-:-:S02]  /*106b0*/  MOV R2, 0x106d0 ;  /* 0x000106d000027802 */ /* 0x000fc40000000f00 */
[----:B-1--45:R-:W-:Y:S05]  /*106c0*/  CALL.REL.NOINC `($__internal_28_$__cuda_sm70_shflsync_idx_p) ;  /* 0x00001ae000007944 */ /* 0x032fea0003c00000 */
[----:B------:R-:W-:Y:S01]  /*106d0*/  IMAD.MOV.U32 R4, RZ, RZ, R31 ;  /* 0x000000ffff047224 */ /* 0x000fe200078e001f */
[----:B------:R-:W-:Y:S01]  /*106e0*/  MOV R31, 0x1 ;  /* 0x00000001001f7802 */ /* 0x000fe20000000f00 */
[----:B------:R-:W-:Y:S01]  /*106f0*/  IMAD.MOV.U32 R230, RZ, RZ, R14 ;  /* 0x000000ffffe67224 */ /* 0x000fe200078e000e */
[----:B------:R-:W-:-:S02]  /*10700*/  MOV R3, 0x181f ;  /* 0x0000181f00037802 */ /* 0x000fc40000000f00 */
[----:B------:R-:W-:Y:S02]  /*10710*/  MOV R2, 0x10730 ;  /* 0x0001073000027802 */ /* 0x000fe40000000f00 */
[----:B-1---5:R-:W-:Y:S05]  /*10720*/  CALL.REL.NOINC `($__internal_28_$__cuda_sm70_shflsync_idx_p) ;  /* 0x00001a8000007944 */ /* 0x022fea0003c00000 */
[----:B-----5:R-:W-:Y:S01]  /*10730*/  MOV R0, R31 ;  /* 0x0000001f00007202 */ /* 0x020fe20000000f00 */
[----:B-1----:R-:W-:Y:S05]  /*10740*/  BRA `(.L_x_1660) ;  /* 0xffff242000007947 */ /* 0x002fea000383ffff */
.L_x_1576:
[----:B------:R-:W-:Y:S01]  /*10750*/  IMAD.MOV.U32 R230, RZ, RZ, R5 ;  /* 0x000000ffffe67224 */ /* 0x000fe200078e0005 */
[----:B------:R-:W-:Y:S01]  /*10760*/  MOV R31, 0x2 ;  /* 0x00000002001f7802 */ /* 0x000fe20000000f00 */
[----:B---3--:R-:W-:Y:S01]  /*10770*/  IMAD.MOV.U32 R3, RZ, RZ, 0x181f ;  /* 0x0000181fff037424 */ /* 0x008fe200078e00ff */
[----:B------:R-:W-:Y:S02]  /*10780*/  MOV R2, 0x107a0 ;  /* 0x000107a000027802 */ /* 0x000fe40000000f00 */
[----:B-12-45:R-:W-:Y:S05]  /*10790*/  CALL.REL.NOINC `($__internal_28_$__cuda_sm70_shflsync_idx_p) ;  /* 0x00001a1000007944 */ /* 0x036fea0003c00000 */
[----:B------:R-:W-:Y:S01]  /*107a0*/  MOV R4, R31 ;  /* 0x0000001f00047202 */ /* 0x000fe20000000f00 */
[----:B-1---5:R-:W-:Y:S05]  /*107b0*/  BRA `(.L_x_1661) ;  /* 0xffff256000007947 */ /* 0x022fea000383ffff */
.L_x_1577:
[----:B------:R-:W-:Y:S01]  /*107c0*/  IMAD.MOV.U32 R230, RZ, RZ, R14 ;  /* 0x000000ffffe67224 */ /* 0x000fe200078e000e */
[----:B------:R-:W-:Y:S01]  /*107d0*/  MOV R31, 0x2 ;  /* 0x00000002001f7802 */ /* 0x000fe20000000f00 */
[----:B------:R-:W-:Y:S01]  /*107e0*/  IMAD.MOV.U32 R3, RZ, RZ, 0x181f ;  /* 0x0000181fff037424 */ /* 0x000fe200078e00ff */
[----:B------:R-:W-:Y:S02]  /*107f0*/  MOV R2, 0x10810 ;  /* 0x0001081000027802 */ /* 0x000fe40000000f00 */
[----:B-12345:R-:W-:Y:S05]  /*10800*/  CALL.REL.NOINC `($__internal_28_$__cuda_sm70_shflsync_idx_p) ;  /* 0x000019a000007944 */ /* 0x03efea0003c00000 */
[----:B-----5:R-:W-:Y:S01]  /*10810*/  MOV R0, R31 ;  /* 0x0000001f00007202 */ /* 0x020fe20000000f00 */
[----:B-1----:R-:W-:Y:S05]  /*10820*/  BRA `(.L_x_1662) ;  /* 0xffff251000007947 */ /* 0x002fea000383ffff */
.L_x_1580:
[----:B------:R-:W-:Y:S01]  /*10830*/  IMAD.MOV.U32 R230, RZ, RZ, R5 ;  /* 0x000000ffffe67224 */ /* 0x000fe200078e0005 */
[----:B------:R-:W-:Y:S01]  /*10840*/  MOV R31, 0x3 ;  /* 0x00000003001f7802 */ /* 0x000fe20000000f00 */
[----:B-1----:R-:W-:Y:S01]  /*10850*/  IMAD.MOV.U32 R3, RZ, RZ, 0x181f ;  /* 0x0000181fff037424 */ /* 0x002fe200078e00ff */
[----:B------:R-:W-:-:S02]  /*10860*/  MOV R2, 0x10880 ;  /* 0x0001088000027802 */ /* 0x000fc40000000f00 */
[----:B--2345:R-:W-:Y:S05]  /*10870*/  CALL.REL.NOINC `($__internal_28_$__cuda_sm70_shflsync_idx_p) ;  /* 0x0000193000007944 */ /* 0x03cfea0003c00000 */
        /* <DEDUP_REMOVED lines=8> */
.L_x_1583:
[----:B------:R-:W-:Y:S01]  /*10900*/  IMAD.MOV.U32 R230, RZ, RZ, R5 ;  /* 0x000000ffffe67224 */ /* 0x000fe200078e0005 */
[----:B------:R-:W-:Y:S01]  /*10910*/  MOV R31, RZ ;  /* 0x000000ff001f7202 */ /* 0x000fe20000000f00 */
[----:B------:R-:W-:Y:S01]  /*10920*/  IMAD.MOV.U32 R3, RZ, RZ, 0x181f ;  /* 0x0000181fff037424 */ /* 0x000fe200078e00ff */
[----:B------:R-:W-:Y:S02]  /*10930*/  MOV R2, 0x10950 ;  /* 0x0001095000027802 */ /* 0x000fe40000000f00 */
[----:B------:R-:W-:Y:S05]  /*10940*/  CALL.REL.NOINC `($__internal_28_$__cuda_sm70_shflsync_idx_p) ;  /* 0x0000186000007944 */ /* 0x000fea0003c00000 */
[----:B------:R-:W-:Y:S01]  /*10950*/  MOV R4, R31 ;  /* 0x0000001f00047202 */ /* 0x000fe20000000f00 */
[----:B-1---5:R-:W-:Y:S05]  /*10960*/  BRA `(.L_x_1664) ;  /* 0xffff44b000007947 */ /* 0x022fea000383ffff */
.L_x_1584:
[----:B------:R-:W-:Y:S01]  /*10970*/  IMAD.MOV.U32 R230, RZ, RZ, R15 ;  /* 0x000000ffffe67224 */ /* 0x000fe200078e000f */
[----:B------:R-:W-:Y:S01]  /*10980*/  MOV R31, RZ ;  /* 0x000000ff001f7202 */ /* 0x000fe20000000f00 */
[----:B------:R-:W-:Y:S01]  /*10990*/  IMAD.MOV.U32 R3, RZ, RZ, 0x181f ;  /* 0x0000181fff037424 */ /* 0x000fe200078e00ff */
[----:B------:R-:W-:Y:S02]  /*109a0*/  MOV R2, 0x109c0 ;  /* 0x000109c000027802 */ /* 0x000fe40000000f00 */
[----:B-12---:R-:W-:Y:S05]  /*109b0*/  CALL.REL.NOINC `($__internal_28_$__cuda_sm70_shflsync_idx_p) ;  /* 0x000017f000007944 */ /* 0x006fea0003c00000 */
[C---:B------:R-:W-:Y:S01]  /*109c0*/  IADD3 R8, P2, R31.reuse, R108, RZ ;  /* 0x0000006c1f087210 */ /* 0x040fe20007f5e0ff */
[----:B------:R-:W-:Y:S01]  /*109d0*/  IMAD.MOV.U32 R230, RZ, RZ, R5 ;  /* 0x000000ffffe67224 */ /* 0x000fe200078e0005 */
[----:B------:R-:W-:-:S02]  /*109e0*/  IADD3 R10, P0, R31, R107, RZ ;  /* 0x0000006b1f0a7210 */ /* 0x000fc40007f1e0ff */
[----:B------:R-:W-:Y:S01]  /*109f0*/  ISETP.GE.AND P3, PT, R232, c[0x0][0x1d4], PT ;  /* 0x00007500e8007a0c */ /* 0x000fe20003f66270 */
[----:B------:R-:W-:Y:S01]  /*10a00*/  IMAD.X R9, R4, 0x1, R102, P2 ;  /* 0x0000000104097824 */ /* 0x000fe200010e0666 */
[----:B------:R-:W-:Y:S01]  /*10a10*/  ISETP.GE.AND P4, PT, R238, c[0x0][0x1d4], PT ;  /* 0x00007500ee007a0c */ /* 0x000fe20003f86270 */
[C---:B------:R-:W-:Y:S01]  /*10a20*/  IMAD.X R11, R4.reuse, 0x1, R100, P0 ;  /* 0x00000001040b7824 */ /* 0x040fe200000e0664 */
[----:B------:R-:W-:Y:S02]  /*10a30*/  ISETP.GE.AND P2, PT, R239, c[0x0][0x1d4], PT ;  /* 0x00007500ef007a0c */ /* 0x000fe40003f46270 */
[C---:B------:R-:W-:Y:S02]  /*10a40*/  IADD3 R6, P1, R31.reuse, R110, RZ ;  /* 0x0000006e1f067210 */ /* 0x040fe40007f3e0ff */
[----:B------:R-:W-:Y:S01]  /*10a50*/  IADD3 R2, P0, R31, R109, RZ ;  /* 0x0000006d1f027210 */ /* 0x000fe20007f1e0ff */
[----:B------:R-:W-:Y:S01]  /*10a60*/  IMAD.MOV.U32 R31, RZ, RZ, 0x1 ;  /* 0x00000001ff1f7424 */ /* 0x000fe200078e00ff */
[----:B------:R-:W-:Y:S01]  /*10a70*/  SEL R13, RZ, 0x10, P4 ;  /* 0x00000010ff0d7807 */ /* 0x000fe20002000000 */
[C---:B------:R-:W-:Y:S01]  /*10a80*/  IMAD.X R7, R4.reuse, 0x1, R103, P1 ;  /* 0x0000000104077824 */ /* 0x040fe200008e0667 */
[----:B------:R-:W-:Y:S01]  /*10a90*/  SEL R12, RZ, 0x10, P5 ;  /* 0x00000010ff0c7807 */ /* 0x000fe20002800000 */
[----:B------:R-:W-:Y:S01]  /*10aa0*/  IMAD.X R3, R4, 0x1, R101, P0 ;  /* 0x0000000104037824 */ /* 0x000fe200000e0665 */
[----:B------:R-:W-:Y:S01]  /*10ab0*/  @!PT LDS RZ, [RZ] ;  /* 0x00000000fffff984 */ /* 0x000fe20000000800 */
[----:B------:R-:W-:Y:S01]  /*10ac0*/  @!PT LDS RZ, [RZ] ;  /* 0x00000000fffff984 */ /* 0x000fe20000000800 */
[----:B------:R-:W-:Y:S01]  /*10ad0*/  @!PT LDS RZ, [RZ] ;  /* 0x00000000fffff984 */ /* 0x000fe20000000800 */
[----:B------:R2:W-:Y:S04]  /*10ae0*/  LDGSTS.E.BYPASS.LTC128B.128 [R229+0x8100], [R10.64], !P3 ;  /* 0x081000000ae57fae */ /* 0x0005e8000d901d46 */
[----:B------:R2:W-:Y:S04]  /*10af0*/  LDGSTS.E.BYPASS.LTC128B.128 [R229+0xa100], [R8.64], !P4 ;  /* 0x0a10000008e57fae */ /* 0x0005e8000e101d46 */
[----:B------:R3:W-:Y:S04]  /*10b00*/  LDGSTS.E.BYPASS.LTC128B.128 [R229+0xc100], [R6.64], !P5 ;  /* 0x0c10000006e57fae */ /* 0x0007e8000e901d46 */
[----:B------:R4:W-:Y:S01]  /*10b10*/  LDGSTS.E.BYPASS.LTC128B.128 [R229+0xe100], [R2.64], !P2 ;  /* 0x0e10000002e57fae */ /* 0x0009e2000d101d46 */
[----:B---3--:R-:W-:Y:S01]  /*10b20*/  SEL R7, RZ, 0x10, P3 ;  /* 0x00000010ff077807 */ /* 0x008fe20001800000 */
[----:B----4-:R-:W-:Y:S01]  /*10b30*/  IMAD.MOV.U32 R3, RZ, RZ, 0x181f ;  /* 0x0000181fff037424 */ /* 0x010fe200078e00ff */
        /* <DEDUP_REMOVED lines=10> */
.L_x_1585:
[----:B------:R-:W-:Y:S02]  /*10be0*/  MOV R0, 0x2 ;  /* 0x0000000200007802 */ /* 0x000fe40000000f00 */
[----:B------:R-:W-:Y:S02]  /*10bf0*/  MOV R2, 0x10c10 ;  /* 0x00010c1000027802 */ /* 0x000fe40000000f00 */
[----:B------:R-:W-:Y:S05]  /*10c00*/  CALL.REL.NOINC `($__internal_27_$__cuda_sm70_shflsync_bfly_p) ;  /* 0x0000154000007944 */ /* 0x000fea0003c00000 */
[----:B------:R-:W-:Y:S01]  /*10c10*/  FMNMX.FTZ R4, R4, R0, !PT ;  /* 0x0000000004047209 */ /* 0x000fe20007810000 */
[----:B------:R-:W-:Y:S01]  /*10c20*/  IMAD.MOV.U32 R0, RZ, RZ, 0x1 ;  /* 0x00000001ff007424 */ /* 0x000fe200078e00ff */
[----:B------:R-:W-:Y:S02]  /*10c30*/  MOV R2, 0x10c50 ;  /* 0x00010c5000027802 */ /* 0x000fe40000000f00 */
[----:B------:R-:W-:Y:S05]  /*10c40*/  CALL.REL.NOINC `($__internal_27_$__cuda_sm70_shflsync_bfly_p) ;  /* 0x0000150000007944 */ /* 0x000fea0003c00000 */
[----:B------:R-:W-:Y:S01]  /*10c50*/  FMNMX.FTZ R132, R4, R0, !PT ;  /* 0x0000000004847209 */ /* 0x000fe20007810000 */
[----:B------:R-:W-:Y:S01]  /*10c60*/  IMAD.MOV.U32 R4, RZ, RZ, R5 ;  /* 0x000000ffff047224 */ /* 0x000fe200078e0005 */
[----:B------:R-:W-:Y:S01]  /*10c70*/  MOV R2, 0x10ca0 ;  /* 0x00010ca000027802 */ /* 0x000fe20000000f00 */
[----:B------:R-:W-:Y:S02]  /*10c80*/  IMAD.MOV.U32 R0, RZ, RZ, 0x2 ;  /* 0x00000002ff007424 */ /* 0x000fe400078e00ff */
[----:B------:R-:W-:Y:S05]  /*10c90*/  CALL.REL.NOINC `($__internal_27_$__cuda_sm70_shflsync_bfly_p) ;  /* 0x000014b000007944 */ /* 0x000fea0003c00000 */
[----:B------:R-:W-:Y:S01]  /*10ca0*/  FMNMX.FTZ R5, R5, R0, !PT ;  /* 0x0000000005057209 */ /* 0x000fe20007810000 */
[----:B------:R-:W-:Y:S01]  /*10cb0*/  IMAD.MOV.U32 R0, RZ, RZ, 0x1 ;  /* 0x00000001ff007424 */ /* 0x000fe200078e00ff */
[----:B------:R-:W-:-:S03]  /*10cc0*/  MOV R2, 0x10cf0 ;  /* 0x00010cf000027802 */ /* 0x000fc60000000f00 */
[----:B------:R-:W-:Y:S02]  /*10cd0*/  IMAD.MOV.U32 R4, RZ, RZ, R5 ;  /* 0x000000ffff047224 */ /* 0x000fe400078e0005 */
[----:B------:R-:W-:Y:S05]  /*10ce0*/  CALL.REL.NOINC `($__internal_27_$__cuda_sm70_shflsync_bfly_p) ;  /* 0x0000146000007944 */ /* 0x000fea0003c00000 */
[----:B------:R-:W-:Y:S01]  /*10cf0*/  MOV R3, R0 ;  /* 0x0000000000037202 */ /* 0x000fe20000000f00 */
[----:B------:R-:W-:Y:S05]  /*10d00*/  BRA `(.L_x_1666) ;  /* 0xffff49d000007947 */ /* 0x000fea000383ffff */
.L_x_1587:
[----:B--234-:R-:W-:Y:S01]  /*10d10*/  MOV R31, RZ ;  /* 0x000000ff001f7202 */ /* 0x01cfe20000000f00 */
[----:B------:R-:W-:Y:S01]  /*10d20*/  IMAD.MOV.U32 R230, RZ, RZ, R4 ;  /* 0x000000ffffe67224 */ /* 0x000fe200078e0004 */
[----:B------:R-:W-:Y:S01]  /*10d30*/  MOV R2, 0x10d60 ;  /* 0x00010d6000027802 */ /* 0x000fe20000000f00 */
[----:B------:R-:W-:Y:S02]  /*10d40*/  IMAD.MOV.U32 R3, RZ, RZ, 0x181f ;  /* 0x0000181fff037424 */ /* 0x000fe400078e00ff */
[----:B-1----:R-:W-:Y:S05]  /*10d50*/  CALL.REL.NOINC `($__internal_28_$__cuda_sm70_shflsync_idx_p) ;  /* 0x0000145000007944 */ /* 0x002fea0003c00000 */
[----:B------:R-:W-:Y:S01]  /*10d60*/  MOV R2, R31 ;  /* 0x0000001f00027202 */ /* 0x000fe20000000f00 */
[----:B-1---5:R-:W-:-:S05]  /*10d70*/  BRA `(.L_x_1667) ;  /* 0xffff623000007947 */ /* 0x022fca000383ffff */
.L_x_1590:
[----:B------:R-:W-:Y:S01]  /*10d80*/  MOV R31, RZ ;  /* 0x000000ff001f7202 */ /* 0x000fe20000000f00 */
[----:B------:R-:W-:Y:S01]  /*10d90*/  IMAD.MOV.U32 R230, RZ, RZ, R5 ;  /* 0x000000ffffe67224 */ /* 0x000fe200078e0005 */
[----:B------:R-:W-:Y:S01]  /*10da0*/  MOV R2, 0x10dd0 ;  /* 0x00010dd000027802 */ /* 0x000fe20000000f00 */
[----:B------:R-:W-:Y:S02]  /*10db0*/  IMAD.MOV.U32 R3, RZ, RZ, 0x181f ;  /* 0x0000181fff037424 */ /* 0x000fe400078e00ff */
[----:B------:R-:W-:Y:S05]  /*10dc0*/  CALL.REL.NOINC `($__internal_28_$__cuda_sm70_shflsync_idx_p) ;  /* 0x000013e000007944 */ /* 0x000fea0003c00000 */
[----:B------:R-:W-:Y:S01]  /*10dd0*/  MOV R4, R31 ;  /* 0x0000001f00047202 */ /* 0x000fe20000000f00 */
[----:B-1---5:R-:W-:-:S05]  /*10de0*/  BRA `(.L_x_1668) ;  /* 0xffff77f000007947 */ /* 0x022fca000383ffff */
.L_x_1591:
[----:B------:R-:W-:Y:S01]  /*10df0*/  MOV R31, RZ ;  /* 0x000000ff001f7202 */ /* 0x000fe20000000f00 */
[----:B------:R-:W-:Y:S01]  /*10e00*/  IMAD.MOV.U32 R230, RZ, RZ, R8 ;  /* 0x000000ffffe67224 */ /* 0x000fe200078e0008 */
[----:B------:R-:W-:Y:S01]  /*10e10*/  MOV R2, 0x10e40 ;  /* 0x00010e4000027802 */ /* 0x000fe20000000f00 */
[----:B------:R-:W-:Y:S02]  /*10e20*/  IMAD.MOV.U32 R3, RZ, RZ, 0x181f ;  /* 0x0000181fff037424 */ /* 0x000fe400078e00ff */
[----:B-12---:R-:W-:Y:S05]  /*10e30*/  CALL.REL.NOINC `($__internal_28_$__cuda_sm70_shflsync_idx_p) ;  /* 0x0000137000007944 */ /* 0x006fea0003c00000 */
[C---:B------:R-:W-:Y:S01]  /*10e40*/  IADD3 R2, -R227.reuse, 0x10, RZ ;  /* 0x00000010e3027810 */ /* 0x040fe20007ffe1ff */
[----:B------:R-:W-:Y:S03]  /*10e50*/  IMAD.MOV.U32 R230, RZ, RZ, R5 ;  /* 0x000000ffffe67224 */ /* 0x000fe600078e0005 */
[----:B------:R-:W-:Y:S04]  /*10e60*/  LOP3.LUT R2, R2, 0xf, RZ, 0xc0, !PT ;  /* 0x0000000f02027812 */ /* 0x000fe800078ec0ff */
[----:B------:R-:W-:Y:S04]  /*10e70*/  IADD3 R2, P1, P0, R2, R31, R25 ;  /* 0x0000001f02027210 */ /* 0x000fe8000783e019 */
[----:B------:R-:W-:Y:S02]  /*10e80*/  IADD3.X R3, RZ, R4, R9, P1, P0 ;  /* 0x00000004ff037210 */ /* 0x000fe40000fe0409 */
[----:B------:R-:W-:Y:S11]  /*10e90*/  ISETP.NE.U32.AND P0, PT, R227, RZ, PT ;  /* 0x000000ffe300720c */ /* 0x000ff60003f05070 */
[----:B------:R-:W-:Y:S02]  /*10ea0*/  @!UPT UIADD3 URZ, URZ, URZ, URZ ;  /* 0x0000003f3f3ff290 */ /* 0x000fe4000fffe03f */
[----:B------:R-:W-:Y:S01]  /*10eb0*/  @!PT LDS RZ, [RZ] ;  /* 0x00000000fffff984 */ /* 0x000fe20000000800 */
[----:B------:R-:W-:Y:S01]  /*10ec0*/  @!PT LDS RZ, [RZ] ;  /* 0x00000000fffff984 */ /* 0x000fe20000000800 */
[----:B------:R-:W-:Y:S01]  /*10ed0*/  @!PT LDS RZ, [RZ] ;  /* 0x00000000fffff984 */ /* 0x000fe20000000800 */
[----:B------:R2:W-:Y:S02]  /*10ee0*/  LDGSTS.E.BYPASS.LTC128B.128.ZFILL [R229+0x8100], [R2.64], P0 ;  /* 0x0810000002e57fae */ /* 0x0005e40008141d46 */
[C---:B--2---:R-:W-:Y:S05]  /*10ef0*/  IADD3 R2, P0, R31.reuse, R26, RZ ;  /* 0x0000001a1f027210 */ /* 0x044fea0007f1e0ff */
[C---:B------:R-:W-:Y:S01]  /*10f00*/  IMAD.X R3, R4.reuse, 0x1, R10, P0 ;  /* 0x0000000104037824 */ /* 0x040fe200000e060a */
[C---:B------:R-:W-:Y:S04]  /*10f10*/  IADD3 R6, P0, R31.reuse, R27, RZ ;  /* 0x0000001b1f067210 */ /* 0x040fe80007f1e0ff */
[----:B------:R2:W-:Y:S01]  /*10f20*/  LDGSTS.E.BYPASS.LTC128B.128 [R229+0xa100], [R2.64], !P3 ;  /* 0x0a10000002e57fae */ /* 0x0005e2000d901d46 */
[C---:B------:R-:W-:Y:S05]  /*10f30*/  IMAD.X R7, R4.reuse, 0x1, R11, P0 ;  /* 0x0000000104077824 */ /* 0x040fea00000e060b */
[----:B------:R3:W-:Y:S01]  /*10f40*/  LDGSTS.E.BYPASS.LTC128B.128 [R229+0xc100], [R6.64], !P4 ;  /* 0x0c10000006e57fae */ /* 0x0007e2000e101d46 */
[----:B--2---:R-:W-:Y:S01]  /*10f50*/  IADD3 R2, P0, R31, R28, RZ ;  /* 0x0000001c1f027210 */ /* 0x004fe20007f1e0ff */
[----:B------:R-:W-:Y:S04]  /*10f60*/  IMAD.MOV.U32 R31, RZ, RZ, 0x1 ;  /* 0x00000001ff1f7424 */ /* 0x000fe800078e00ff */
[----:B------:R-:W-:Y:S05]  /*10f70*/  IMAD.X R3, R4, 0x1, R12, P0 ;  /* 0x0000000104037824 */ /* 0x000fea00000e060c */
[----:B------:R2:W-:Y:S02]  /*10f80*/  LDGSTS.E.BYPASS.LTC128B.128 [R229+0xe100], [R2.64], !P5 ;  /* 0x0e10000002e57fae */ /* 0x0005e4000e901d46 */
[----:B--2---:R-:W-:Y:S01]  /*10f90*/  MOV R2, 0x10fc0 ;  /* 0x00010fc000027802 */ /* 0x004fe20000000f00 */
[----:B------:R-:W-:Y:S02]  /*10fa0*/  IMAD.MOV.U32 R3, RZ, RZ, 0x181f ;  /* 0x0000181fff037424 */ /* 0x000fe400078e00ff */
[----:B-1-3-5:R-:W-:Y:S05]  /*10fb0*/  CALL.REL.NOINC `($__internal_28_$__cuda_sm70_shflsync_idx_p) ;  /* 0x000011f000007944 */ /* 0x02afea0003c00000 */
[----:B------:R-:W-:Y:S01]  /*10fc0*/  MOV R3, 0x181f ;  /* 0x0000181f00037802 */ /* 0x000fe20000000f00 */
[----:B------:R-:W-:Y:S01]  /*10fd0*/  IMAD.MOV.U32 R4, RZ, RZ, R31 ;  /* 0x000000ffff047224 */ /* 0x000fe200078e001f */
[----:B------:R-:W-:Y:S01]  /*10fe0*/  MOV R31, 0x1 ;  /* 0x00000001001f7802 */ /* 0x000fe20000000f00 */
[----:B------:R-:W-:Y:S01]  /*10ff0*/  IMAD.MOV.U32 R230, RZ, RZ, R8 ;  /* 0x000000ffffe67224 */ /* 0x000fe200078e0008 */
[----:B------:R-:W-:Y:S02]  /*11000*/  MOV R2, 0x11020 ;  /* 0x0001102000027802 */ /* 0x000fe40000000f00 */
[----:B-1---5:R-:W-:Y:S05]  /*11010*/  CALL.REL.NOINC `($__internal_28_$__cuda_sm70_shflsync_idx_p) ;  /* 0x0000119000007944 */ /* 0x022fea0003c00000 */
[----:B-----5:R-:W-:Y:S01]  /*11020*/  MOV R0, R31 ;  /* 0x0000001f00007202 */ /* 0x020fe20000000f00 */
[----:B-1----:R-:W-:-:S05]  /*11030*/  BRA `(.L_x_1669) ;  /* 0xffff770000007947 */ /* 0x002fca000383ffff */
.L_x_1592:
        /* <DEDUP_REMOVED lines=14> */
[----:B------:R-:W-:Y:S02]  /*11120*/  MOV R2, 0x11140 ;  /* 0x0001114000027802 */ /* 0x000fe40000000f00 */
[----:B------:R-:W-:Y:S05]  /*11130*/  CALL.REL.NOINC `($__internal_27_$__cuda_sm70_shflsync_bfly_p) ;  /* 0x0000101000007944 */ /* 0x000fea0003c00000 */
[----:B------:R-:W-:-:S05]  /*11140*/  BRA `(.L_x_1670) ;  /* 0xffff79b000007947 */ /* 0x000fca000383ffff */
.L_x_1594:
[----:B------:R-:W-:Y:S01]  /*11150*/  IMAD.MOV.U32 R4, RZ, RZ, R235 ;  /* 0x000000ffff047224 */ /* 0x000fe200078e00eb */
[----:B------:R-:W-:-:S02]  /*11160*/  MOV R0, 0x2 ;  /* 0x0000000200007802 */ /* 0x000fc40000000f00 */
[----:B------:R-:W-:Y:S02]  /*11170*/  MOV R2, 0x11190 ;  /* 0x0001119000027802 */ /* 0x000fe40000000f00 */
[----:B------:R-:W-:Y:S05]  /*11180*/  CALL.REL.NOINC `($__internal_27_$__cuda_sm70_shflsync_bfly_p) ;  /* 0x00000fc000007944 */ /* 0x000fea0003c00000 */
[----:B------:R-:W-:Y:S05]  /*11190*/  BRA `(.L_x_1671) ;  /* 0xffff95a000007947 */ /* 0x000fea000383ffff */
.L_x_1595:
[----:B------:R-:W-:Y:S01]  /*111a0*/  IMAD.MOV.U32 R4, RZ, RZ, R5 ;  /* 0x000000ffff047224 */ /* 0x000fe200078e0005 */
[----:B------:R-:W-:Y:S02]  /*111b0*/  MOV R0, 0x1 ;  /* 0x0000000100007802 */ /* 0x000fe40000000f00 */
[----:B------:R-:W-:Y:S02]  /*111c0*/  MOV R2, 0x111e0 ;  /* 0x000111e000027802 */ /* 0x000fe40000000f00 */
[----:B-1----:R-:W-:Y:S05]  /*111d0*/  CALL.REL.NOINC `($__internal_27_$__cuda_sm70_shflsync_bfly_p) ;  /* 0x00000f7000007944 */ /* 0x002fea0003c00000 */
[----:B------:R-:W-:Y:S01]  /*111e0*/  FADD.FTZ R5, R5, R0 ;  /* 0x0000000005057221 */ /* 0x000fe20000010000 */
[----:B------:R-:W-:Y:S02]  /*111f0*/  MOV R4, R234 ;  /* 0x000000ea00047202 */ /* 0x000fe40000000f00 */
[----:B------:R-:W-:Y:S02]  /*11200*/  MOV R0, 0x2 ;  /* 0x0000000200007802 */ /* 0x000fe40000000f00 */
[----:B------:R-:W-:Y:S02]  /*11210*/  MOV R2, 0x11230 ;  /* 0x0001123000027802 */ /* 0x000fe40000000f00 */
[----:B------:R-:W-:Y:S05]  /*11220*/  CALL.REL.NOINC `($__internal_27_$__cuda_sm70_shflsync_bfly_p) ;  /* 0x00000f2000007944 */ /* 0x000fea0003c00000 */
[----:B------:R-:W-:Y:S01]  /*11230*/  FADD.FTZ R4, R234, R0 ;  /* 0x00000000ea047221 */ /* 0x000fe20000010000 */
[----:B------:R-:W-:Y:S02]  /*11240*/  MOV R0, 0x1 ;  /* 0x0000000100007802 */ /* 0x000fe40000000f00 */
[----:B------:R-:W-:-:S02]  /*11250*/  MOV R2, 0x11270 ;  /* 0x0001127000027802 */ /* 0x000fc40000000f00 */
[----:B------:R-:W-:Y:S05]  /*11260*/  CALL.REL.NOINC `($__internal_27_$__cuda_sm70_shflsync_bfly_p) ;  /* 0x00000ee000007944 */ /* 0x000fea0003c00000 */
[----:B------:R-:W-:Y:S01]  /*11270*/  MOV R3, R0 ;  /* 0x0000000000037202 */ /* 0x000fe20000000f00 */
[----:B------:R-:W-:Y:S05]  /*11280*/  BRA `(.L_x_1672) ;  /* 0xffff952000007947 */ /* 0x000fea000383ffff */
.L_x_1602:
[----:B--234-:R-:W-:Y:S01]  /*11290*/  IMAD.MOV.U32 R230, RZ, RZ, R5 ;  /* 0x000000ffffe67224 */ /* 0x01cfe200078e0005 */
[----:B------:R-:W-:Y:S01]  /*112a0*/  MOV R31, RZ ;  /* 0x000000ff001f7202 */ /* 0x000fe20000000f00 */
[----:B------:R-:W-:Y:S01]  /*112b0*/  IMAD.MOV.U32 R3, RZ, RZ, 0x181f ;  /* 0x0000181fff037424 */ /* 0x000fe200078e00ff */
[----:B------:R-:W-:-:S02]  /*112c0*/  MOV R2, 0x112e0 ;  /* 0x000112e000027802 */ /* 0x000fc40000000f00 */
[----:B-1----:R-:W-:Y:S05]  /*112d0*/  CALL.REL.NOINC `($__internal_28_$__cuda_sm70_shflsync_idx_p) ;  /* 0x00000ed000007944 */ /* 0x002fea0003c00000 */
[----:B------:R-:W-:Y:S01]  /*112e0*/  MOV R4, R31 ;  /* 0x0000001f00047202 */ /* 0x000fe20000000f00 */
[----:B-1---5:R-:W-:Y:S05]  /*112f0*/  BRA `(.L_x_1673) ;  /* 0xffffb14000007947 */ /* 0x022fea000383ffff */
.L_x_1603:
[----:B------:R-:W-:Y:S01]  /*11300*/  IMAD.MOV.U32 R230, RZ, RZ, R14 ;  /* 0x000000ffffe67224 */ /* 0x000fe200078e000e */
[----:B------:R-:W-:Y:S01]  /*11310*/  MOV R31, RZ ;  /* 0x000000ff001f7202 */ /* 0x000fe20000000f00 */
[----:B------:R-:W-:Y:S01]  /*11320*/  IMAD.MOV.U32 R3, RZ, RZ, 0x181f ;  /* 0x0000181fff037424 */ /* 0x000fe200078e00ff */
[----:B------:R-:W-:-:S02]  /*11330*/  MOV R2, 0x11350 ;  /* 0x0001135000027802 */ /* 0x000fc40000000f00 */
[----:B-123--:R-:W-:Y:S05]  /*11340*/  CALL.REL.NOINC `($__internal_28_$__cuda_sm70_shflsync_idx_p) ;  /* 0x00000e6000007944 */ /* 0x00efea0003c00000 */
[----:B-----5:R-:W-:Y:S01]  /*11350*/  MOV R0, R31 ;  /* 0x0000001f00007202 */ /* 0x020fe20000000f00 */
[----:B-1----:R-:W-:Y:S05]  /*11360*/  BRA `(.L_x_1674) ;  /* 0xffffb0f000007947 */ /* 0x002fea000383ffff */
.L_x_1606:
[----:B------:R-:W-:Y:S01]  /*11370*/  IMAD.MOV.U32 R230, RZ, RZ, R5 ;  /* 0x000000ffffe67224 */ /* 0x000fe200078e0005 */
[----:B------:R-:W-:Y:S01]  /*11380*/  MOV R31, 0x1 ;  /* 0x00000001001f7802 */ /* 0x000fe20000000f00 */
[----:B--2---:R-:W-:Y:S01]  /*11390*/  IMAD.MOV.U32 R3, RZ, RZ, 0x181f ;  /* 0x0000181fff037424 */ /* 0x004fe200078e00ff */
[----:B------:R-:W-:-:S02]  /*113a0*/  MOV R2, 0x113c0 ;  /* 0x000113c000027802 */ /* 0x000fc40000000f00 */
[----:B-1-34-:R-:W-:Y:S05]  /*113b0*/  CALL.REL.NOINC `($__internal_28_$__cuda_sm70_shflsync_idx_p) ;  /* 0x00000df000007944 */ /* 0x01afea0003c00000 */
        /* <DEDUP_REMOVED lines=8> */
.L_x_1609:
[----:B------:R-:W-:Y:S01]  /*11440*/  IMAD.MOV.U32 R230, RZ, RZ, R5 ;  /* 0x000000ffffe67224 */ /* 0x000fe200078e0005 */
[----:B------:R-:W-:Y:S01]  /*11450*/  MOV R31, 0x2 ;  /* 0x00000002001f7802 */ /* 0x000fe20000000f00 */
[----:B-1----:R-:W-:Y:S01]  /*11460*/  IMAD.MOV.U32 R3, RZ, RZ, 0x181f ;  /* 0x0000181fff037424 */ /* 0x002fe200078e00ff */
[----:B------:R-:W-:Y:S02]  /*11470*/  MOV R2, 0x11490 ;  /* 0x0001149000027802 */ /* 0x000fe40000000f00 */
[----:B--234-:R-:W-:Y:S05]  /*11480*/  CALL.REL.NOINC `($__internal_28_$__cuda_sm70_shflsync_idx_p) ;  /* 0x00000d2000007944 */ /* 0x01cfea0003c00000 */
[----:B------:R-:W-:Y:S01]  /*11490*/  MOV R4, R31 ;  /* 0x0000001f00047202 */ /* 0x000fe20000000f00 */
[----:B-1---5:R-:W-:Y:S05]  /*114a0*/  BRA `(.L_x_1676) ;  /* 0xffffb33000007947 */ /* 0x022fea000383ffff */
.L_x_1610:
[----:B------:R-:W-:Y:S01]  /*114b0*/  IMAD.MOV.U32 R230, RZ, RZ, R14 ;  /* 0x000000ffffe67224 */ /* 0x000fe200078e000e */
[----:B------:R-:W-:Y:S01]  /*114c0*/  MOV R31, 0x2 ;  /* 0x00000002001f7802 */ /* 0x000fe20000000f00 */
[----:B-1----:R-:W-:Y:S01]  /*114d0*/  IMAD.MOV.U32 R3, RZ, RZ, 0x181f ;  /* 0x0000181fff037424 */ /* 0x002fe200078e00ff */
[----:B------:R-:W-:Y:S02]  /*114e0*/  MOV R2, 0x11500 ;  /* 0x0001150000027802 */ /* 0x000fe40000000f00 */
[----:B--234-:R-:W-:Y:S05]  /*114f0*/  CALL.REL.NOINC `($__internal_28_$__cuda_sm70_shflsync_idx_p) ;  /* 0x00000cb000007944 */ /* 0x01cfea0003c00000 */
[----:B-----5:R-:W-:Y:S01]  /*11500*/  MOV R0, R31 ;  /* 0x0000001f00007202 */ /* 0x020fe20000000f00 */
[----:B-1----:R-:W-:Y:S05]  /*11510*/  BRA `(.L_x_1677) ;  /* 0xffffb2e000007947 */ /* 0x002fea000383ffff */
.L_x_1613:
[----:B------:R-:W-:Y:S01]  /*11520*/  IMAD.MOV.U32 R230, RZ, RZ, R5 ;  /* 0x000000ffffe67224 */ /* 0x000fe200078e0005 */
[----:B------:R-:W-:Y:S01]  /*11530*/  MOV R31, 0x3 ;  /* 0x00000003001f7802 */ /* 0x000fe20000000f00 */
[----:B-1----:R-:W-:Y:S01]  /*11540*/  IMAD.MOV.U32 R3, RZ, RZ, 0x181f ;  /* 0x0000181fff037424 */ /* 0x002fe200078e00ff */
[----:B------:R-:W-:-:S02]  /*11550*/  MOV R2, 0x11570 ;  /* 0x0001157000027802 */ /* 0x000fc40000000f00 */
[----:B--234-:R-:W-:Y:S05]  /*11560*/  CALL.REL.NOINC `($__internal_28_$__cuda_sm70_shflsync_idx_p) ;  /* 0x00000c4000007944 */ /* 0x01cfea0003c00000 */
        /* <DEDUP_REMOVED lines=8> */
.L_x_1615:
[----:B------:R-:W-:Y:S01]  /*115f0*/  IMAD.MOV.U32 R230, RZ, RZ, R5 ;  /* 0x000000ffffe67224 */ /* 0x000fe200078e0005 */
[----:B------:R-:W-:Y:S01]  /*11600*/  MOV R31, RZ ;  /* 0x000000ff001f7202 */ /* 0x000fe20000000f00 */
[----:B------:R-:W-:Y:S01]  /*11610*/  IMAD.MOV.U32 R3, RZ, RZ, 0x1c1f ;  /* 0x00001c1fff037424 */ /* 0x000fe200078e00ff */
[----:B------:R-:W-:Y:S02]  /*11620*/  MOV R2, 0x11640 ;  /* 0x0001164000027802 */ /* 0x000fe40000000f00 */
[----:B------:R-:W-:Y:S05]  /*11630*/  CALL.REL.NOINC `($__internal_28_$__cuda_sm70_shflsync_idx_p) ;  /* 0x00000b7000007944 */ /* 0x000fea0003c00000 */
[----:B------:R-:W-:Y:S01]  /*11640*/  MOV R4, R31 ;  /* 0x0000001f00047202 */ /* 0x000fe20000000f00 */
[----:B-1---5:R-:W-:Y:S05]  /*11650*/  BRA `(.L_x_1679) ;  /* 0xffffb70000007947 */ /* 0x022fea000383ffff */
.L_x_1616:
[----:B------:R-:W-:Y:S01]  /*11660*/  IMAD.MOV.U32 R230, RZ, RZ, R12 ;  /* 0x000000ffffe67224 */ /* 0x000fe200078e000c */
[----:B------:R-:W-:Y:S01]  /*11670*/  MOV R31, RZ ;  /* 0x000000ff001f7202 */ /* 0x000fe20000000f00 */
[----:B------:R-:W-:Y:S01]  /*11680*/  IMAD.MOV.U32 R3, RZ, RZ, 0x1c1f ;  /* 0x00001c1fff037424 */ /* 0x000fe200078e00ff */
[----:B------:R-:W-:Y:S02]  /*11690*/  MOV R2, 0x116b0 ;  /* 0x000116b000027802 */ /* 0x000fe40000000f00 */
[----:B-12---:R-:W-:Y:S05]  /*116a0*/  CALL.REL.NOINC `($__internal_28_$__cuda_sm70_shflsync_idx_p) ;  /* 0x00000b0000007944 */ /* 0x006fea0003c00000 */
[----:B-----5:R-:W-:Y:S01]  /*116b0*/  MOV R0, R31 ;  /* 0x0000001f00007202 */ /* 0x020fe20000000f00 */
[----:B-1----:R-:W-:Y:S05]  /*116c0*/  BRA `(.L_x_1680) ;  /* 0xffffb6b000007947 */ /* 0x002fea000383ffff */
.L_x_1619:
        /* <DEDUP_REMOVED lines=13> */
.L_x_1623:
[----:B------:R-:W-:Y:S01]  /*117a0*/  IMAD.MOV.U32 R230, RZ, RZ, R5 ;  /* 0x000000ffffe67224 */ /* 0x000fe200078e0005 */
[----:B------:R-:W-:Y:S01]  /*117b0*/  MOV R31, RZ ;  /* 0x000000ff001f7202 */ /* 0x000fe20000000f00 */
[----:B------:R-:W-:Y:S01]  /*117c0*/  IMAD.MOV.U32 R3, RZ, RZ, 0x181f ;  /* 0x0000181fff037424 */ /* 0x000fe200078e00ff */
[----:B------:R-:W-:Y:S02]  /*117d0*/  MOV R2, 0x117f0 ;  /* 0x000117f000027802 */ /* 0x000fe40000000f00 */
[----:B------:R-:W-:Y:S05]  /*117e0*/  CALL.REL.NOINC `($__internal_28_$__cuda_sm70_shflsync_idx_p) ;  /* 0x000009c000007944 */ /* 0x000fea0003c00000 */
[----:B------:R-:W-:Y:S01]  /*117f0*/  MOV R4, R31 ;  /* 0x0000001f00047202 */ /* 0x000fe20000000f00 */
[----:B-1---5:R-:W-:Y:S05]  /*11800*/  BRA `(.L_x_1682) ;  /* 0xffffd67000007947 */ /* 0x022fea000383ffff */
.L_x_1624:
[----:B------:R-:W-:Y:S01]  /*11810*/  IMAD.MOV.U32 R230, RZ, RZ, R14 ;  /* 0x000000ffffe67224 */ /* 0x000fe200078e000e */
[----:B------:R-:W-:Y:S01]  /*11820*/  MOV R31, RZ ;  /* 0x000000ff001f7202 */ /* 0x000fe20000000f00 */
[----:B------:R-:W-:Y:S01]  /*11830*/  IMAD.MOV.U32 R3, RZ, RZ, 0x181f ;  /* 0x0000181fff037424 */ /* 0x000fe200078e00ff */
[----:B------:R-:W-:Y:S02]  /*11840*/  MOV R2, 0x11860 ;  /* 0x0001186000027802 */ /* 0x000fe40000000f00 */
[----:B-12---:R-:W-:Y:S05]  /*11850*/  CALL.REL.NOINC `($__internal_28_$__cuda_sm70_shflsync_idx_p) ;  /* 0x0000095000007944 */ /* 0x006fea0003c00000 */
[----:B-----5:R-:W-:Y:S01]  /*11860*/  MOV R0, R31 ;  /* 0x0000001f00007202 */ /* 0x020fe20000000f00 */
[----:B-1----:R-:W-:Y:S05]  /*11870*/  BRA `(.L_x_1683) ;  /* 0xffffd62000007947 */ /* 0x002fea000383ffff */
.L_x_1627:
        /* <DEDUP_REMOVED lines=13> */
.L_x_1630:
[----:B------:R-:W-:Y:S01]  /*11950*/  IMAD.MOV.U32 R230, RZ, RZ, R5 ;  /* 0x000000ffffe67224 */ /* 0x000fe200078e0005 */
[----:B------:R-:W-:Y:S01]  /*11960*/  MOV R31, 0x2 ;  /* 0x00000002001f7802 */ /* 0x000fe20000000f00 */
[----:B-1----:R-:W-:Y:S01]  /*11970*/  IMAD.MOV.U32 R3, RZ, RZ, 0x181f ;  /* 0x0000181fff037424 */ /* 0x002fe200078e00ff */
[----:B------:R-:W-:Y:S02]  /*11980*/  MOV R2, 0x119a0 ;  /* 0x000119a000027802 */ /* 0x000fe40000000f00 */
[----:B--234-:R-:W-:Y:S05]  /*11990*/  CALL.REL.NOINC `($__internal_28_$__cuda_sm70_shflsync_idx_p) ;  /* 0x0000081000007944 */ /* 0x01cfea0003c00000 */
[----:B------:R-:W-:Y:S01]  /*119a0*/  MOV R4, R31 ;  /* 0x0000001f00047202 */ /* 0x000fe20000000f00 */
[----:B-1---5:R-:W-:Y:S05]  /*119b0*/  BRA `(.L_x_1685) ;  /* 0xffffd87000007947 */ /* 0x022fea000383ffff */
.L_x_1631:
[----:B------:R-:W-:Y:S01]  /*119c0*/  IMAD.MOV.U32 R230, RZ, RZ, R14 ;  /* 0x000000ffffe67224 */ /* 0x000fe200078e000e */
[----:B------:R-:W-:Y:S01]  /*119d0*/  MOV R31, 0x2 ;  /* 0x00000002001f7802 */ /* 0x000fe20000000f00 */
[----:B------:R-:W-:Y:S01]  /*119e0*/  IMAD.MOV.U32 R3, RZ, RZ, 0x181f ;  /* 0x0000181fff037424 */ /* 0x000fe200078e00ff */
[----:B------:R-:W-:Y:S02]  /*119f0*/  MOV R2, 0x11a10 ;  /* 0x00011a1000027802 */ /* 0x000fe40000000f00 */
[----:B-1234-:R-:W-:Y:S05]  /*11a00*/  CALL.REL.NOINC `($__internal_28_$__cuda_sm70_shflsync_idx_p) ;  /* 0x000007a000007944 */ /* 0x01efea0003c00000 */
[----:B-----5:R-:W-:Y:S01]  /*11a10*/  MOV R0, R31 ;  /* 0x0000001f00007202 */ /* 0x020fe20000000f00 */
[----:B-1----:R-:W-:Y:S05]  /*11a20*/  BRA `(.L_x_1686) ;  /* 0xffffd82000007947 */ /* 0x002fea000383ffff */
.L_x_1634:
        /* <DEDUP_REMOVED lines=13> */
.L_x_1636:
[----:B------:R-:W-:Y:S01]  /*11b00*/  IMAD.MOV.U32 R230, RZ, RZ, R30 ;  /* 0x000000ffffe67224 */ /* 0x000fe200078e001e */
[----:B------:R-:W-:Y:S01]  /*11b10*/  MOV R31, RZ ;  /* 0x000000ff001f7202 */ /* 0x000fe20000000f00 */
[----:B------:R-:W-:Y:S01]  /*11b20*/  IMAD.MOV.U32 R3, RZ, RZ, 0x1f ;  /* 0x0000001fff037424 */ /* 0x000fe200078e00ff */
[----:B------:R-:W-:Y:S02]  /*11b30*/  MOV R2, 0x11b50 ;  /* 0x00011b5000027802 */ /* 0x000fe40000000f00 */
[----:B------:R-:W-:Y:S05]  /*11b40*/  CALL.REL.NOINC `($__internal_28_$__cuda_sm70_shflsync_idx_p) ;  /* 0x0000066000007944 */ /* 0x000fea0003c00000 */
[----:B------:R-:W-:Y:S01]  /*11b50*/  MOV R9, R31 ;  /* 0x0000001f00097202 */ /* 0x000fe20000000f00 */
[----:B-1---5:R-:W-:Y:S05]  /*11b60*/  BRA `(.L_x_1688) ;  /* 0xffffdb1000007947 */ /* 0x022fea000383ffff */
.L_x_1637:
[----:B------:R-:W-:Y:S01]  /*11b70*/  IMAD.MOV.U32 R230, RZ, RZ, R30 ;  /* 0x000000ffffe67224 */ /* 0x000fe200078e001e */
[----:B------:R-:W-:Y:S01]  /*11b80*/  MOV R31, 0x1 ;  /* 0x00000001001f7802 */ /* 0x000fe20000000f00 */
[----:B------:R-:W-:Y:S01]  /*11b90*/  IMAD.MOV.U32 R3, RZ, RZ, 0x1f ;  /* 0x0000001fff037424 */ /* 0x000fe200078e00ff */
[----:B------:R-:W-:Y:S02]  /*11ba0*/  MOV R2, 0x11bc0 ;  /* 0x00011bc000027802 */ /* 0x000fe40000000f00 */
[----:B-12---:R-:W-:Y:S05]  /*11bb0*/  CALL.REL.NOINC `($__internal_28_$__cuda_sm70_shflsync_idx_p) ;  /* 0x000005f000007944 */ /* 0x006fea0003c00000 */
[----:B------:R-:W-:Y:S01]  /*11bc0*/  MOV R8, R31 ;  /* 0x0000001f00087202 */ /* 0x000fe20000000f00 */
[----:B-1---5:R-:W-:Y:S05]  /*11bd0*/  BRA `(.L_x_1689) ;  /* 0xffffdac000007947 */ /* 0x022fea000383ffff */
.L_x_1638:
[----:B------:R-:W-:Y:S02]  /*11be0*/  MOV R3, 0x1 ;  /* 0x0000000100037802 */ /* 0x000fe40000000f00 */
[----:B------:R-:W-:-:S02]  /*11bf0*/  MOV R2, 0x11c10 ;  /* 0x00011c1000027802 */ /* 0x000fc40000000f00 */
[----:B-1234-:R-:W-:Y:S05]  /*11c00*/  CALL.REL.NOINC `($__internal_29_$__cuda_sm70_shflsync_up_p) ;  /* 0x0000061000007944 */ /* 0x01efea0003c00000 */
[----:B------:R-:W-:Y:S05]  /*11c10*/  BRA `(.L_x_1690) ;  /* 0xffffdbb000007947 */ /* 0x000fea000383ffff */
.L_x_1639:
[----:B------:R-:W-:Y:S02]  /*11c20*/  MOV R3, 0x2 ;  /* 0x0000000200037802 */ /* 0x000fe40000000f00 */
[----:B------:R-:W-:-:S02]  /*11c30*/  MOV R2, 0x11c50 ;  /* 0x00011c5000027802 */ /* 0x000fc40000000f00 */
[----:B--2-4-:R-:W-:Y:S05]  /*11c40*/  CALL.REL.NOINC `($__internal_29_$__cuda_sm70_shflsync_up_p) ;  /* 0x000005d000007944 */ /* 0x014fea0003c00000 */
        /* <DEDUP_REMOVED lines=24> */
.L_x_1643:
[----:B------:R-:W-:Y:S02]  /*11dd0*/  MOV R3, 0x1 ;  /* 0x0000000100037802 */ /* 0x000fe40000000f00 */
[----:B------:R-:W-:Y:S02]  /*11de0*/  MOV R2, 0x11e00 ;  /* 0x00011e0000027802 */ /* 0x000fe40000000f00 */
[----:B------:R-:W-:Y:S05]  /*11df0*/  CALL.REL.NOINC `($__internal_29_$__cuda_sm70_shflsync_up_p) ;  /* 0x0000042000007944 */ /* 0x000fea0003c00000 */
[----:B------:R-:W-:Y:S01]  /*11e00*/  MOV R2, R4 ;  /* 0x0000000400027202 */ /* 0x000fe20000000f00 */
[----:B------:R-:W-:Y:S05]  /*11e10*/  BRA `(.L_x_1692) ;  /* 0xffffdc1000007947 */ /* 0x000fea000383ffff */
.L_x_1644:
        /* <DEDUP_REMOVED lines=27> */
.L_x_1646:
[----:B------:R-:W-:Y:S02]  /*11fd0*/  SEL R0, RZ, 0x1, P0 ;  /* 0x00000001ff007807 */ /* 0x000fe40000000000 */
[----:B------:R-:W-:Y:S02]  /*11fe0*/  MOV R2, 0x12000 ;  /* 0x0001200000027802 */ /* 0x000fe40000000f00 */
[----:B-1----:R-:W-:Y:S05]  /*11ff0*/  CALL.REL.NOINC `($__internal_30_$__cuda_sm70_votesync_ballot) ;  /* 0x0000028000007944 */ /* 0x002fea0003c00000 */
[----:B------:R-:W-:Y:S05]  /*12000*/  BRA `(.L_x_1694) ;  /* 0xffffdbb000007947 */ /* 0x000fea000383ffff */
.L_x_1647:
[----:B------:R-:W-:Y:S01]  /*12010*/  IMAD.MOV.U32 R230, RZ, RZ, R6 ;  /* 0x000000ffffe67224 */ /* 0x000fe200078e0006 */
[----:B---3--:R-:W-:Y:S01]  /*12020*/  MOV R31, R11 ;  /* 0x0000000b001f7202 */ /* 0x008fe20000000f00 */
[----:B------:R-:W-:Y:S01]  /*12030*/  IMAD.MOV.U32 R3, RZ, RZ, 0x1f ;  /* 0x0000001fff037424 */ /* 0x000fe200078e00ff */
[----:B------:R-:W-:Y:S02]  /*12040*/  MOV R2, 0x12060 ;  /* 0x0001206000027802 */ /* 0x000fe40000000f00 */
[----:B-12---:R-:W-:Y:S05]  /*12050*/  CALL.REL.NOINC `($__internal_28_$__cuda_sm70_shflsync_idx_p) ;  /* 0x0000015000007944 */ /* 0x006fea0003c00000 */
[----:B------:R-:W-:Y:S01]  /*12060*/  IMAD.MOV.U32 R6, RZ, RZ, R31 ;  /* 0x000000ffff067224 */ /* 0x000fe200078e001f */
[----:B------:R-:W-:Y:S01]  /*12070*/  MOV R31, R11 ;  /* 0x0000000b001f7202 */ /* 0x000fe20000000f00 */
[----:B------:R-:W-:Y:S01]  /*12080*/  IMAD.MOV.U32 R230, RZ, RZ, R7 ;  /* 0x000000ffffe67224 */ /* 0x000fe200078e0007 */
[----:B------:R-:W-:Y:S02]  /*12090*/  MOV R3, 0x1f ;  /* 0x0000001f00037802 */ /* 0x000fe40000000f00 */
[----:B------:R-:W-:-:S02]  /*120a0*/  MOV R2, 0x120c0 ;  /* 0x000120c000027802 */ /* 0x000fc40000000f00 */
[----:B-1---5:R-:W-:Y:S05]  /*120b0*/  CALL.REL.NOINC `($__internal_28_$__cuda_sm70_shflsync_idx_p) ;  /* 0x000000f000007944 */ /* 0x022fea0003c00000 */
[----:B------:R-:W-:Y:S01]  /*120c0*/  MOV R7, R31 ;  /* 0x0000001f00077202 */ /* 0x000fe20000000f00 */
[----:B-1---5:R-:W-:Y:S05]  /*120d0*/  BRA `(.L_x_1695) ;  /* 0xffffdb2000007947 */ /* 0x022fea000383ffff */
.L_x_1650:
[----:B------:R-:W-:Y:S01]  /*120e0*/  IMAD.MOV.U32 R230, RZ, RZ, R4 ;  /* 0x000000ffffe67224 */ /* 0x000fe200078e0004 */
[----:B------:R-:W-:Y:S01]  /*120f0*/  MOV R31, R0 ;  /* 0x00000000001f7202 */ /* 0x000fe20000000f00 */
[----:B------:R-:W-:Y:S01]  /*12100*/  IMAD.MOV.U32 R3, RZ, RZ, 0x1f ;  /* 0x0000001fff037424 */ /* 0x000fe200078e00ff */
[----:B------:R-:W-:-:S02]  /*12110*/  MOV R2, 0x12130 ;  /* 0x0001213000027802 */ /* 0x000fc40000000f00 */
[----:B-1-34-:R-:W-:Y:S05]  /*12120*/  CALL.REL.NOINC `($__internal_28_$__cuda_sm70_shflsync_idx_p) ;  /* 0x0000008000007944 */ /* 0x01afea0003c00000 */
[----:B------:R-:W-:Y:S01]  /*12130*/  MOV R10, R31 ;  /* 0x0000001f000a7202 */ /* 0x000fe20000000f00 */
[----:B-1---5:R-:W-:Y:S05]  /*12140*/  BRA `(.L_x_1649) ;  /* 0xffffdb1000007947 */ /* 0x022fea000383ffff */
        .weak           $__internal_27_$__cuda_sm70_shflsync_bfly_p
        .type           $__internal_27_$__cuda_sm70_shflsync_bfly_p,@function
        .size           $__internal_27_$__cuda_sm70_shflsync_bfly_p,($__internal_28_$__cuda_sm70_shflsync_idx_p - $__internal_27_$__cuda_sm70_shflsync_bfly_p)
$__internal_27_$__cuda_sm70_shflsync_bfly_p:
[----:B------:R-:W-:Y:S02]  /*12150*/  MOV R25, 0xffffffff ;  /* 0xffffffff00197802 */ /* 0x000fe40000000f00 */
[----:B------:R-:W-:-:S02]  /*12160*/  MOV R3, 0x1f ;  /* 0x0000001f00037802 */ /* 0x000fc40000000f00 */
[----:B------:R-:W-:Y:S04]  /*12170*/  WARPSYNC R25 ;  /* 0x0000001900007348 */ /* 0x000fe80003800000 */
[----:B------:R1:W2:Y:S02]  /*12180*/  SHFL.BFLY PT, R0, R4, R0, R3 ;  /* 0x0c00000004007389 */ /* 0x0002a400000e0003 */
[----:B-1----:R-:W-:-:S04]  /*12190*/  MOV R3, 0x0 ;  /* 0x0000000000037802 */ /* 0x002fc80000000f00 */
[----:B--2---:R-:W-:Y:S05]  /*121a0*/  RET.REL.NODEC R2 `(_ZN7cutlass13device_kernelIN5flash19enable_sm80_to_sm89INS1_16FlashAttnFwdSm80INS1_25CollectiveMainloopFwdSm80ILi8ELi1ELb0EN4cute5tupleIJNS5_1CILi128EEENS7_ILi64EEENS7_ILi256EEEEEELi256ENS_10bfloat16_tEfNS_4arch4Sm80ELb0ELb0ELb1ELb1ELb1ELb0ELb1ELb1EEENS1_21CollectiveEpilogueFwdINS6_IJS8_SA_S9_EEENS6_IJNS7_ILi1EEESI_SI_EEESC_SE_Li256ELb1ELb1ELb1ELb0EEENS1_36VarlenDynamicPersistentTileSchedulerILi128ELi64ELi256ELi256ELb1ELb1ELb0ELb0ELb1ELb1EEEEEEEEEvNT_6ParamsE) ;  /* 0xfffede5002007950 */ /* 0x004fea0003c3ffff */
        .weak           $__internal_28_$__cuda_sm70_shflsync_idx_p
        .type           $__internal_28_$__cuda_sm70_shflsync_idx_p,@function
        .size           $__internal_28_$__cuda_sm70_shflsync_idx_p,($__internal_29_$__cuda_sm70_shflsync_up_p - $__internal_28_$__cuda_sm70_shflsync_idx_p)
$__internal_28_$__cuda_sm70_shflsync_idx_p:
[----:B------:R1:W-:Y:S02]  /*121b0*/  STL [R1+0x150], R0 ;  /* 0x0001500001007387 */ /* 0x0003e40000100800 */
[----:B-1----:R-:W-:-:S04]  /*121c0*/  MOV R0, 0xffffffff ;  /* 0xffffffff00007802 */ /* 0x002fc80000000f00 */
[----:B------:R-:W-:Y:S04]  /*121d0*/  WARPSYNC R0 ;  /* 0x0000000000007348 */ /* 0x000fe80003800000 */
[----:B------:R1:W2:Y:S04]  /*121e0*/  SHFL.IDX PT, R31, R230, R31, R3 ;  /* 0x0000001fe61f7389 */ /* 0x0002a800000e0003 */
[----:B-1----:R1:W5:Y:S01]  /*121f0*/  LDL.LU R0, [R1+0x150] ;  /* 0x0001500001007983 */ /* 0x0023620000300800 */
[----:B------:R-:W-:-:S04]  /*12200*/  MOV R3, 0x0 ;  /* 0x0000000000037802 */ /* 0x000fc80000000f00 */
[----:B--2---:R-:W-:Y:S05]  /*12210*/  RET.REL.NODEC R2 `(_ZN7cutlass13device_kernelIN5flash19enable_sm80_to_sm89INS1_16FlashAttnFwdSm80INS1_25CollectiveMainloopFwdSm80ILi8ELi1ELb0EN4cute5tupleIJNS5_1CILi128EEENS7_ILi64EEENS7_ILi256EEEEEELi256ENS_10bfloat16_tEfNS_4arch4Sm80ELb0ELb0ELb1ELb1ELb1ELb0ELb1ELb1EEENS1_21CollectiveEpilogueFwdINS6_IJS8_SA_S9_EEENS6_IJNS7_ILi1EEESI_SI_EEESC_SE_Li256ELb1ELb1ELb1ELb0EEENS1_36VarlenDynamicPersistentTileSchedulerILi128ELi64ELi256ELi256ELb1ELb1ELb0ELb0ELb1ELb1EEEEEEEEEvNT_6ParamsE) ;  /* 0xfffedde002007950 */ /* 0x004fea0003c3ffff */
        .weak           $__internal_29_$__cuda_sm70_shflsync_up_p
        .type           $__internal_29_$__cuda_sm70_shflsync_up_p,@function
        .size           $__internal_29_$__cuda_sm70_shflsync_up_p,($__internal_30_$__cuda_sm70_votesync_ballot - $__internal_29_$__cuda_sm70_shflsync_up_p)
$__internal_29_$__cuda_sm70_shflsync_up_p:
[----:B------:R-:W-:Y:S02]  /*12220*/  MOV R4, RZ ;  /* 0x000000ff00047202 */ /* 0x000fe40000000f00 */
[----:B------:R-:W-:-:S04]  /*12230*/  MOV R11, 0xffffffff ;  /* 0xffffffff000b7802 */ /* 0x000fc80000000f00 */
[----:B------:R-:W-:Y:S04]  /*12240*/  WARPSYNC R11 ;  /* 0x0000000b00007348 */ /* 0x000fe80003800000 */
[----:B------:R1:W2:Y:S02]  /*12250*/  SHFL.UP PT, R4, R0, R3, R4 ;  /* 0x0400000300047389 */ /* 0x0002a400000e0004 */
[----:B-1----:R-:W-:-:S04]  /*12260*/  MOV R3, 0x0 ;  /* 0x0000000000037802 */ /* 0x002fc80000000f00 */
[----:B--2---:R-:W-:Y:S05]  /*12270*/  RET.REL.NODEC R2 `(_ZN7cutlass13device_kernelIN5flash19enable_sm80_to_sm89INS1_16FlashAttnFwdSm80INS1_25CollectiveMainloopFwdSm80ILi8ELi1ELb0EN4cute5tupleIJNS5_1CILi128EEENS7_ILi64EEENS7_ILi256EEEEEELi256ENS_10bfloat16_tEfNS_4arch4Sm80ELb0ELb0ELb1ELb1ELb1ELb0ELb1ELb1EEENS1_21CollectiveEpilogueFwdINS6_IJS8_SA_S9_EEENS6_IJNS7_ILi1EEESI_SI_EEESC_SE_Li256ELb1ELb1ELb1ELb0EEENS1_36VarlenDynamicPersistentTileSchedulerILi128ELi64ELi256ELi256ELb1ELb1ELb0ELb0ELb1ELb1EEEEEEEEEvNT_6ParamsE) ;  /* 0xfffedd8002007950 */ /* 0x004fea0003c3ffff */
        .weak           $__internal_30_$__cuda_sm70_votesync_ballot
        .type           $__internal_30_$__cuda_sm70_votesync_ballot,@function
        .size           $__internal_30_$__cuda_sm70_votesync_ballot,(.L_x_6522 - $__internal_30_$__cuda_sm70_votesync_ballot)
$__internal_30_$__cuda_sm70_votesync_ballot:
[----:B------:R-:W-:Y:S01]  /*12280*/  ISETP.NE.U32.AND P0, PT, R0, 0x1, PT ;  /* 0x000000010000780c */ /* 0x000fe20003f05070 */
[----:B------:R-:W-:-:S04]  /*12290*/  IMAD.MOV.U32 R3, RZ, RZ, -0x1 ;  /* 0xffffffffff037424 */ /* 0x000fc800078e00ff */
[----:B------:R-:W-:Y:S08]  /*122a0*/  WARPSYNC R3 ;  /* 0x0000000300007348 */ /* 0x000ff00003800000 */
[----:B------:R-:W-:-:S04]  /*122b0*/  VOTE.ANY R0, PT, !P0 ;  /* 0x0000000000007806 */ /* 0x000fc800040e0100 */
[----:B------:R-:W-:Y:S01]  /*122c0*/  LOP3.LUT R0, R0, R3, RZ, 0xc0, !PT ;  /* 0x0000000300007212 */ /* 0x000fe200078ec0ff */
[----:B------:R-:W-:-:S04]  /*122d0*/  IMAD.MOV.U32 R3, RZ, RZ, 0x0 ;  /* 0x00000000ff037424 */ /* 0x000fc800078e00ff */
[----:B------:R-:W-:Y:S05]  /*122e0*/  RET.REL.NODEC R2 `(_ZN7cutlass13device_kernelIN5flash19enable_sm80_to_sm89INS1_16FlashAttnFwdSm80INS1_25CollectiveMainloopFwdSm80ILi8ELi1ELb0EN4cute5tupleIJNS5_1CILi128EEENS7_ILi64EEENS7_ILi256EEEEEELi256ENS_10bfloat16_tEfNS_4arch4Sm80ELb0ELb0ELb1ELb1ELb1ELb0ELb1ELb1EEENS1_21CollectiveEpilogueFwdINS6_IJS8_SA_S9_EEENS6_IJNS7_ILi1EEESI_SI_EEESC_SE_Li256ELb1ELb1ELb1ELb0EEENS1_36VarlenDynamicPersistentTileSchedulerILi128ELi64ELi256ELi256ELb1ELb1ELb0ELb0ELb1ELb1EEEEEEEEEvNT_6ParamsE) ;  /* 0xfffedd1002007950 */ /* 0x000fea0003c3ffff */
.L_x_1696:
        /* <DEDUP_REMOVED lines=9> */
.L_x_6522:


//--------------------- .text._ZN7cutlass13device_kernelIN5flash19enable_sm80_to_sm89INS1_16FlashAttnFwdSm80INS1_25CollectiveMainloopFwdSm80ILi8ELi1ELb0EN4cute5tupleIJNS5_1CILi128EEENS7_ILi48EEENS7_ILi256EEEEEELi256ENS_10bfloat16_tEfNS_4arch4Sm80ELb0ELb0ELb1ELb1ELb1ELb1ELb1ELb1EEENS1_21CollectiveEpilogueFwdINS6_IJS8_SA_S9_EEENS6_IJNS7_ILi1EEESI_SI_EEESC_SE_Li256ELb1ELb1ELb1ELb0EEENS1_36VarlenDynamicPersistentTileSchedulerILi128ELi48ELi256ELi256ELb1ELb1ELb0ELb0ELb1ELb1EEEEEEEEEvNT_6ParamsE --------------------------
	.section	.text._ZN7cutlass13device_kernelIN5flash19enable_sm80_to_sm89INS1_16FlashAttnFwdSm80INS1_25CollectiveMainloopFwdSm80ILi8ELi1ELb0EN4cute5tupleIJNS5_1CILi128EEENS7_ILi48EEENS7_ILi256EEEEEELi256ENS_10bfloat16_tEfNS_4arch4Sm80ELb0ELb0ELb1ELb1ELb1ELb1ELb1ELb1EEENS1_21CollectiveEpilogueFwdINS6_IJS8_SA_S9_EEENS6_IJNS7_ILi1EEESI_SI_EEESC_SE_Li256ELb1ELb1ELb1ELb0EEENS1_36VarlenDynamicPersistentTileSchedulerILi128ELi48ELi256ELi256ELb1ELb1ELb0ELb0ELb1ELb1EEEEEEEEEvNT_6ParamsE,"ax",@progbits
	.sectioninfo	@"SHI_REGISTERS=255"
	.align	128
.text._ZN7cutlass13device_kernelIN5flash19enable_sm80_to_sm89INS1_16FlashAttnFwdSm80INS1_25CollectiveMainloopFwdSm80ILi8ELi1ELb0EN4cute5tupleIJNS5_1CILi128EEENS7_ILi48EEENS7_ILi256EEEEEELi256ENS_10bfloat16_tEfNS_4arch4Sm80ELb0ELb0ELb1ELb1ELb1ELb1ELb1ELb1EEENS1_21CollectiveEpilogueFwdINS6_IJS8_SA_S9_EEENS6_IJNS7_ILi1EEESI_SI_EEESC_SE_Li256ELb1ELb1ELb1ELb0EEENS1_36VarlenDynamicPersistentTileSchedulerILi128ELi48ELi256ELi256ELb1ELb1ELb0ELb0ELb1ELb1EEEEEEEEEvNT_6ParamsE:
        .type           _ZN7cutlass13device_kernelIN5flash19enable_sm80_to_sm89INS1_16FlashAttnFwdSm80INS1_25CollectiveMainloopFwdSm80ILi8ELi1ELb0EN4cute5tupleIJNS5_1CILi128EEENS7_ILi48EEENS7_ILi256EEEEEELi256ENS_10bfloat16_tEfNS_4arch4Sm80ELb0ELb0ELb1ELb1ELb1ELb1ELb1ELb1EEENS1_21CollectiveEpilogueFwdINS6_IJS8_SA_S9_EEENS6_IJNS7_ILi1EEESI_SI_EEESC_SE_Li256ELb1ELb1ELb1ELb0EEENS1_36VarlenDynamicPersistentTileSchedulerILi128ELi48ELi256ELi256ELb1ELb1ELb0ELb0ELb1ELb1EEEEEEEEEvNT_6ParamsE,@function
        .size           _ZN7cutlass13device_kernelIN5flash19enable_sm80_to_sm89INS1_16FlashAttnFwdSm80INS1_25CollectiveMainloopFwdSm80ILi8ELi1ELb0EN4cute5tupleIJNS5_1CILi128EEENS7_ILi48EEENS7_ILi256EEEEEELi256ENS_10bfloat16_tEfNS_4arch4Sm80ELb0ELb0ELb1ELb1ELb1ELb1ELb1ELb1EEENS1_21CollectiveEpilogueFwdINS6_IJS8_SA_S9_EEENS6_IJNS7_ILi1EEESI_SI_EEESC_SE_Li256ELb1ELb1ELb1ELb0EEENS1_36VarlenDynamicPersistentTileSchedulerILi128ELi48ELi256ELi256ELb1ELb1ELb0ELb0ELb1ELb1EEEEEEEEEvNT_6ParamsE,(.L_x_6527 - _ZN7cutlass13device_kernelIN5flash19enable_sm80_to_sm89INS1_16FlashAttnFwdSm80INS1_25CollectiveMainloopFwdSm80ILi8ELi1ELb0EN4cute5tupleIJNS5_1CILi128EEENS7_ILi48EEENS7_ILi256EEEEEELi256ENS_10bfloat16_tEfNS_4arch4Sm80ELb0ELb0ELb1ELb1ELb1ELb1ELb1ELb1EEENS1_21CollectiveEpilogueFwdINS6_IJS8_SA_S9_EEENS6_IJNS7_ILi1EEESI_SI_EEESC_SE_Li256ELb1ELb1ELb1ELb0EEENS1_36VarlenDynamicPersistentTileSchedulerILi128ELi48ELi256ELi256ELb1ELb1ELb0ELb0ELb1ELb1EEEEEEEEEvNT_6ParamsE)
        .other          _ZN7cutlass13device_kernelIN5flash19enable_sm80_to_sm89INS1_16FlashAttnFwdSm80INS1_25CollectiveMainloopFwdSm80ILi8ELi1ELb0EN4cute5tupleIJNS5_1CILi128EEENS7_ILi48EEENS7_ILi256EEEEEELi256ENS_10bfloat16_tEfNS_4arch4Sm80ELb0ELb0ELb1ELb1ELb1ELb1ELb1ELb1EEENS1_21CollectiveEpilogueFwdINS6_IJS8_SA_S9_EEENS6_IJNS7_ILi1EEESI_SI_EEESC_SE_Li256ELb1ELb1ELb1ELb0EEENS1_36VarlenDynamicPersistentTileSchedulerILi128ELi48ELi256ELi256ELb1ELb1ELb0ELb0ELb1ELb1EEEEEEEEEvNT_6ParamsE,@"STO_CUDA_ENTRY STV_DEFAULT"
_ZN7cutlass13device_kernelIN5flash19enable_sm80_to_sm89INS1_16FlashAttnFwdSm80INS1_25CollectiveMainloopFwdSm80ILi8ELi1ELb0EN4cute5tupleIJNS5_1CILi128EEENS7_ILi48EEENS7_ILi256EEEEEELi256ENS_10bfloat16_tEfNS_4arch4Sm80ELb0ELb0ELb1ELb1ELb1ELb1ELb1ELb1EEENS1_21CollectiveEpilogueFwdINS6_IJS8_SA_S9_EEENS6_IJNS7_ILi1EEESI_SI_EEESC_SE_Li256ELb1ELb1ELb1ELb0EEENS1_36VarlenDynamicPersistentTileSchedulerILi128ELi48ELi256ELi256ELb1ELb1ELb0ELb0ELb1ELb1EEEEEEEEEvNT_6ParamsE:
        /* <DEDUP_REMOVED lines=54> */
.L_x_1702:
        /* <DEDUP_REMOVED lines=17> */
.L_x_1909:
        /* <DEDUP_REMOVED lines=16> */
.L_x_1910:
[----:B--2---:R-:W-:-:S05]  /*0570*/  IMAD R0, R0, c[0x0][0x538], RZ ;  /* 0x00014e0000007a24 */ /* 0x004fca00078e02ff */
[----:B------:R-:W-:-:S04]  /*0580*/  IADD3 R6, R0, R6, RZ ;  /* 0x0000000600067210 */ /* 0x000fc80007ffe0ff */
[----:B------:R-:W-:-:S13]  /*0590*/  ISETP.GT.AND P0, PT, R6, UR4, PT ;  /* 0x0000000406007c0c */ /* 0x000fda000bf04270 */
[----:B-1----:R-:W-:Y:S05]  /*05a0*/  @!P0 BRA `(.L_x_1702) ;  /* 0xfffffdb000008947 */ /* 0x002fea000383ffff */
.L_x_1698:
[----:B------:R-:W-:-:S05]  /*05b0*/  IADD3 R13, -R0, R6, RZ ;  /* 0x00000006000d7210 */ /* 0x000fca0007ffe1ff */
[----:B------:R-:W-:-:S05]  /*05c0*/  IMAD R0, R4, c[0x0][0x538], R13 ;  /* 0x00014e0004007a24 */ /* 0x000fca00078e020d */
[----:B------:R-:W-:Y:S01]  /*05d0*/  ISETP.GT.AND P0, PT, R0, UR4, PT ;  /* 0x0000000400007c0c */ /* 0x000fe2000bf04270 */
[----:B------:R-:W-:-:S12]  /*05e0*/  BRA.DIV ~URZ, `(.L_x_1703) ;  /* 0x0001c1027f007947 */ /* 0x000fd8000b800000 */
[----:B------:R-:W-:-:S04]  /*05f0*/  VOTE.ANY R12, PT, !P0 ;  /* 0x00000000000c7806 */ /* 0x000fc800040e0100 */
.L_x_1911:
[----:B------:R1:W2:Y:S01]  /*0600*/  POPC R14, R12 ;  /* 0x0000000c000e7309 */ /* 0x0002a20000000000 */
[----:B------:R-:W-:Y:S05]  /*0610*/  BRA.DIV ~URZ, `(.L_x_1704) ;  /* 0x0001c1127f007947 */ /* 0x000fea000b800000 */
[----:B--2---:R2:W3:Y:S01]  /*0620*/  SHFL.IDX PT, R11, R8, R14, 0x1f ;  /* 0x00001f0e080b7589 */ /* 0x0044e200000e0000 */
[----:B------:R-:W-:-:S03]  /*0630*/  MOV R6, RZ ;  /* 0x000000ff00067202 */ /* 0x000fc60000000f00 */
[----:B------:R2:W4:Y:S04]  /*0640*/  SHFL.IDX PT, R10, R7, R14, 0x1f ;  /* 0x00001f0e070a7589 */ /* 0x00052800000e0000 */
.L_x_1912:
[----:B------:R-:W-:Y:S01]  /*0650*/  ISETP.NE.AND P0, PT, R12, RZ, PT ;  /* 0x000000ff0c00720c */ /* 0x000fe20003f05270 */
[----:B------:R-:W-:-:S12]  /*0660*/  BSSY B0, `(.L_x_1705) ;  /* 0x0000005000007945 */ /* 0x000fd80003800000 */
[----:B------:R-:W-:Y:S05]  /*0670*/  @!P0 BRA `(.L_x_1706) ;  /* 0x0000003000008947 */ /* 0x000fea0003800000 */
[----:B------:R-:W-:Y:S01]  /*0680*/  IADD3 R15, R14, -0x1, RZ ;  /* 0xffffffff0e0f7810 */ /* 0x000fe20007ffe0ff */
[----:B------:R-:W-:Y:S05]  /*0690*/  BRA.DIV ~URZ, `(.L_x_1707) ;  /* 0x0001c1727f007947 */ /* 0x000fea000b800000 */
[----:B------:R1:W2:Y:S02]  /*06a0*/  SHFL.IDX PT, R6, R4, R15, 0x1f ;  /* 0x00001f0f04067589 */ /* 0x0002a400000e0000 */
.L_x_1706:
[----:B------:R-:W-:Y:S05]  /*06b0*/  BSYNC B0 ;  /* 0x0000000000007941 */ /* 0x000fea0003800000 */
.L_x_1705:
        /* <DEDUP_REMOVED lines=69> */
.L_x_1699:
[----:B------:R-:W-:Y:S01]  /*0b10*/  MOV R0, UR4 ;  /* 0x0000000400007c02 */ /* 0x000fe20008000f00 */
[----:B------:R-:W-:Y:S04]  /*0b20*/  STL [R1+0x14], RZ ;  /* 0x000014ff01007387 */ /* 0x000fe80000100800 */
[----:B------:R-:W-:Y:S04]  /*0b30*/  STL [R1+0x18], RZ ;  /* 0x000018ff01007387 */ /* 0x000fe80000100800 */
[----:B------:R1:W-:Y:S02]  /*0b40*/  STL [R1+0x10], R0 ;  /* 0x0000100001007387 */ /* 0x0003e40000100800 */
[----:B-1----:R-:W-:-:S05]  /*0b50*/  MOV R0, c[0x0][0x53c] ;  /* 0x00014f0000007a02 */ /* 0x002fca0000000f00 */
[----:B------:R1:W-:Y:S02]  /*0b60*/  STL [R1+0x1c], R0 ;  /* 0x00001c0001007387 */ /* 0x0003e40000100800 */
.L_x_1708:
        /* <DEDUP_REMOVED lines=8> */
.L_x_1697:
[----:B------:R-:W2:Y:S02]  /*0bf0*/  LDL R0, [R1+0x1c] ;  /* 0x00001c0001007983 */ /* 0x000ea40000100800 */
[----:B--2---:R-:W-:-:S13]  /*0c00*/  ISETP.GE.AND P0, PT, R0, c[0x0][0x53c], PT ;  /* 0x00014f0000007a0c */ /* 0x004fda0003f06270 */
[----:B------:R-:W-:Y:S05]  /*0c10*/  @P0 EXIT ;  /* 0x000000000000094d */ /* 0x000fea0003800000 */
[----:B------:R-:W2:Y:S01]  /*0c20*/  S2R R13, SR_TID.X ;  /* 0x00000000000d7919 */ /* 0x000ea20000002100 */
[----:B------:R-:W-:Y:S01]  /*0c30*/  IMAD.MOV.U32 R22, RZ, RZ, 0x40 ;  /* 0x00000040ff167424 */ /* 0x000fe200078e00ff */
[----:B------:R-:W-:Y:S01]  /*0c40*/  ULDC UR4, c[0x0][0x2ac] ;  /* 0x0000ab0000047ab9 */ /* 0x000fe20000000800 */
[----:B------:R-:W-:Y:S01]  /*0c50*/  IMAD.MOV.U32 R21, RZ, RZ, 0x20 ;  /* 0x00000020ff157424 */ /* 0x000fe200078e00ff */
[----:B------:R-:W-:Y:S02]  /*0c60*/  ULDC UR5, c[0x0][0x1d0] ;  /* 0x0000740000057ab9 */ /* 0x000fe40000000800 */
[----:B------:R-:W-:Y:S01]  /*0c70*/  UIMAD UR5, UR4, UR5, URZ ;  /* 0x00000005040572a4 */ /* 0x000fe2000f8e023f */
[----:B--2---:R-:W-:-:S04]  /*0c80*/  SHF.R.S32.HI R11, RZ, 0x1f, R13 ;  /* 0x0000001fff0b7819 */ /* 0x004fc8000001140d */
[CC--:B------:R-:W-:Y:S02]  /*0c90*/  LEA.HI R3, R11.reuse, R13.reuse, RZ, 0x4 ;  /* 0x0000000d0b037211 */ /* 0x0c0fe400078f20ff */
[----:B------:R-:W-:Y:S02]  /*0ca0*/  LEA.HI R8, R11, R13, RZ, 0x2 ;  /* 0x0000000d0b087211 */ /* 0x000fe400078f10ff */
[----:B------:R-:W-:Y:S02]  /*0cb0*/  LOP3.LUT R0, R3, 0xfffffff0, RZ, 0xc0, !PT ;  /* 0xfffffff003007812 */ /* 0x000fe400078ec0ff */
[----:B-1----:R-:W-:Y:S02]  /*0cc0*/  SHF.R.S32.HI R4, RZ, 0x4, R3 ;  /* 0x00000004ff047819 */ /* 0x002fe40000011403 */
[----:B------:R-:W-:Y:S01]  /*0cd0*/  SHF.R.S32.HI R7, RZ, 0x2, R8 ;  /* 0x00000002ff077819 */ /* 0x000fe20000011408 */
[----:B------:R-:W-:Y:S01]  /*0ce0*/  IMAD.IADD R0, R13, 0x1, -R0 ;  /* 0x000000010d007824 */ /* 0x000fe200078e0a00 */
[----:B------:R-:W-:-:S02]  /*0cf0*/  SHF.R.S32.HI R2, RZ, 0x1f, R8 ;  /* 0x0000001fff027819 */ /* 0x000fc40000011408 */
[----:B------:R-:W-:Y:S02]  /*0d00*/  LEA.HI R3, R3, R4, RZ, 0x1 ;  /* 0x0000000403037211 */ /* 0x000fe400078f08ff */
[----:B------:R-:W-:Y:S02]  /*0d10*/  SHF.R.S32.HI R5, RZ, 0x1f, R0 ;  /* 0x0000001fff057819 */ /* 0x000fe40000011400 */
[----:B------:R-:W-:Y:S02]  /*0d20*/  LEA.HI R2, R2, R7, RZ, 0x3 ;  /* 0x0000000702027211 */ /* 0x000fe400078f18ff */
[----:B------:R-:W-:Y:S02]  /*0d30*/  LOP3.LUT R3, R3, 0xfffffffe, RZ, 0xc0, !PT ;  /* 0xfffffffe03037812 */ /* 0x000fe400078ec0ff */
[----:B------:R-:W-:Y:S02]  /*0d40*/  LEA.HI R12, R5, R0, RZ, 0x3 ;  /* 0x00000000050c7211 */ /* 0x000fe400078f18ff */
[----:B------:R-:W-:Y:S01]  /*0d50*/  LOP3.LUT R2, R2, 0xfffffff8, RZ, 0xc0, !PT ;  /* 0xfffffff802027812 */ /* 0x000fe200078ec0ff */
[----:B------:R-:W-:Y:S01]  /*0d60*/  IMAD.IADD R10, R4, 0x1, -R3 ;  /* 0x00000001040a7824 */ /* 0x000fe200078e0a03 */
[----:B------:R-:W-:-:S02]  /*0d70*/  LEA.HI R143, R11, R13, RZ, 0x3 ;  /* 0x0000000d0b8f7211 */ /* 0x000fc400078f18ff */
[----:B------:R-:W-:Y:S01]  /*0d80*/  LOP3.LUT R3, R12, 0xfffffff8, RZ, 0xc0, !PT ;  /* 0xfffffff80c037812 */ /* 0x000fe200078ec0ff */
[----:B------:R-:W-:Y:S01]  /*0d90*/  IMAD.IADD R7, R7, 0x1, -R2 ;  /* 0x0000000107077824 */ /* 0x000fe200078e0a02 */
[----:B------:R-:W-:Y:S02]  /*0da0*/  LEA.HI R6, R11, R13, RZ, 0x5 ;  /* 0x0000000d0b067211 */ /* 0x000fe400078f28ff */
[----:B------:R-:W-:Y:S01]  /*0db0*/  LOP3.LUT R2, R143, 0xfffffff8, RZ, 0xc0, !PT ;  /* 0xfffffff88f027812 */ /* 0x000fe200078ec0ff */
[----:B------:R-:W-:Y:S01]  /*0dc0*/  IMAD.IADD R5, R0, 0x1, -R3 ;  /* 0x0000000100057824 */ /* 0x000fe200078e0a03 */
        /* <DEDUP_REMOVED lines=12> */
[C---:B------:R-:W-:Y:S01]  /*0e90*/  IMAD.SHL.U32 R144, R149.reuse, 0x4, RZ ;  /* 0x0000000495907824 */ /* 0x040fe200078e00ff */
[----:B------:R-:W-:Y:S01]  /*0ea0*/  LOP3.LUT R2, R2, 0xffffff8, RZ, 0xc0, !PT ;  /* 0x0ffffff802027812 */ /* 0x000fe200078ec0ff */
[----:B------:R-:W-:Y:S01]  /*0eb0*/  IMAD.SHL.U32 R140, R149, 0x8, RZ ;  /* 0x00000008958c7824 */ /* 0x000fe200078e00ff */
[----:B------:R-:W-:-:S02]  /*0ec0*/  LOP3.LUT R9, R0, 0x8, R143, 0xf8, !PT ;  /* 0x0000000800097812 */ /* 0x000fc400078ef88f */
[----:B------:R-:W-:Y:S01]  /*0ed0*/  SHF.R.U32.HI R0, RZ, 0x3, R0 ;  /* 0x00000003ff007819 */ /* 0x000fe20000011600 */
[----:B------:R-:W-:Y:S01]  /*0ee0*/  IMAD.IADD R3, R4, 0x1, -R2 ;  /* 0x0000000104037824 */ /* 0x000fe200078e0a02 */
[----:B------:R-:W-:Y:S01]  /*0ef0*/  LEA.HI R18, R8, R32, RZ, 0x2 ;  /* 0x0000002008127211 */ /* 0x000fe200078f10ff */
[----:B------:R-:W-:Y:S01]  /*0f00*/  IMAD.SHL.U32 R4, R5, 0x40, RZ ;  /* 0x0000004005047824 */ /* 0x000fe200078e00ff */
[----:B------:R-:W-:Y:S02]  /*0f10*/  LOP3.LUT R8, R7, 0x1, RZ, 0xc0, !PT ;  /* 0x0000000107087812 */ /* 0x000fe400078ec0ff */
[----:B------:R-:W-:Y:S02]  /*0f20*/  LOP3.LUT R9, R9, R0, RZ, 0x3c, !PT ;  /* 0x0000000009097212 */ /* 0x000fe400078e3cff */
[----:B------:R-:W-:Y:S02]  /*0f30*/  LEA.HI R0, R6, R6, RZ, 0x1 ;  /* 0x0000000606007211 */ /* 0x000fe400078f08ff */
[----:B------:R-:W-:-:S02]  /*0f40*/  ISETP.NE.U32.AND P0, PT, R8, 0x1, PT ;  /* 0x000000010800780c */ /* 0x000fc40003f05070 */
[----:B------:R-:W-:Y:S02]  /*0f50*/  SHF.R.S32.HI R2, RZ, 0x2, R18 ;  /* 0x00000002ff027819 */ /* 0x000fe40000011412 */
[----:B------:R-:W-:Y:S01]  /*0f60*/  LOP3.LUT R8, R0, 0x1ffffffe, RZ, 0xc0, !PT ;  /* 0x1ffffffe00087812 */ /* 0x000fe200078ec0ff */
[C---:B------:R-:W-:Y:S01]  /*0f70*/  IMAD.SHL.U32 R0, R7.reuse, 0x40, RZ ;  /* 0x0000004007007824 */ /* 0x040fe200078e00ff */
[----:B------:R-:W-:Y:S01]  /*0f80*/  R2P PR, R7, 0x6 ;  /* 0x0000000607007804 */ /* 0x000fe20000000000 */
[----:B------:R-:W-:Y:S01]  /*0f90*/  IMAD R30, R3, 0x10, R2 ;  /* 0x00000010031e7824 */ /* 0x000fe200078e0202 */
[C---:B------:R-:W-:Y:S01]  /*0fa0*/  LOP3.LUT P4, RZ, R5.reuse, 0x2, RZ, 0xc0, !PT ;  /* 0x0000000205ff7812 */ /* 0x040fe2000788c0ff */
[----:B------:R-:W-:Y:S01]  /*0fb0*/  IMAD.IADD R20, R6, 0x1, -R8 ;  /* 0x0000000106147824 */ /* 0x000fe200078e0a08 */
[----:B------:R-:W-:Y:S01]  /*0fc0*/  LOP3.LUT P3, RZ, R5, 0x4, RZ, 0xc0, !PT ;  /* 0x0000000405ff7812 */ /* 0x000fe2000786c0ff */
[----:B------:R-:W-:Y:S01]  /*0fd0*/  IMAD.SHL.U32 R5, R10, 0x8, RZ ;  /* 0x000000080a057824 */ /* 0x000fe200078e00ff */
[----:B------:R-:W-:Y:S01]  /*0fe0*/  LOP3.LUT R3, R0, 0x1c0, RZ, 0xc0, !PT ;  /* 0x000001c000037812 */ /* 0x000fe200078ec0ff */
[----:B------:R-:W-:Y:S01]  /*0ff0*/  IMAD R6, R6, 0x2, R14 ;  /* 0x0000000206067824 */ /* 0x000fe200078e020e */
[----:B------:R-:W-:Y:S01]  /*1000*/  LEA.HI R11, R11, R13, RZ, 0x6 ;  /* 0x0000000d0b0b7211 */ /* 0x000fe200078f30ff */
[----:B------:R-:W-:Y:S01]  /*1010*/  IMAD R2, R10, 0x200, R9 ;  /* 0x000002000a027824 */ /* 0x000fe200078e0209 */
[----:B------:R-:W-:Y:S01]  /*1020*/  LOP3.LUT R0, R4, 0x1c0, RZ, 0xc0, !PT ;  /* 0x000001c004007812 */ /* 0x000fe200078ec0ff */
[----:B------:R-:W-:Y:S01]  /*1030*/  STL [R1+0x194], R30 ;  /* 0x0001941e01007387 */ /* 0x000fe20000100800 */
[----:B------:R-:W-:-:S02]  /*1040*/  LEA.HI R4, R3, R3, RZ, 0x1d ;  /* 0x0000000303047211 */ /* 0x000fc400078fe8ff */
[----:B------:R-:W-:Y:S02]  /*1050*/  LOP3.LUT R5, R0, 0x8, R5, 0xf8, !PT ;  /* 0x0000000800057812 */ /* 0x000fe400078ef805 */
[----:B------:R-:W-:Y:S01]  /*1060*/  SHF.R.U32.HI R3, RZ, 0x3, R0 ;  /* 0x00000003ff037819 */ /* 0x000fe20000011600 */
[----:B------:R-:W-:Y:S01]  /*1070*/  IMAD.SHL.U32 R0, R11, 0x8, RZ ;  /* 0x000000080b007824 */ /* 0x000fe200078e00ff */
[----:B------:R-:W-:Y:S01]  /*1080*/  SHF.R.S32.HI R143, RZ, 0x3, R143 ;  /* 0x00000003ff8f7819 */ /* 0x000fe2000001148f */
[----:B------:R-:W-:Y:S01]  /*1090*/  IMAD.IADD R11, R6, 0x1, R4 ;  /* 0x00000001060b7824 */ /* 0x000fe200078e0204 */
[----:B------:R-:W-:Y:S02]  /*10a0*/  LOP3.LUT R13, R5, R3, RZ, 0x3c, !PT ;  /* 0x00000003050d7212 */ /* 0x000fe400078e3cff */
[----:B------:R-:W-:Y:S01]  /*10b0*/  IADD3 R17, R143, 0x20, RZ ;  /* 0x000000208f117810 */ /* 0x000fe20007ffe0ff */
[----:B------:R-:W-:Y:S01]  /*10c0*/  IMAD.SHL.U32 R24, R11, 0x2, RZ ;  /* 0x000000020b187824 */ /* 0x000fe200078e00ff */
[----:B------:R-:W-:Y:S01]  /*10d0*/  LOP3.LUT R7, R0, 0xfffffe00, RZ, 0xc0, !PT ;  /* 0xfffffe0000077812 */ /* 0x000fe200078ec0ff */
[C---:B------:R-:W-:Y:S01]  /*10e0*/  IMAD.SHL.U32 R0, R143.reuse, 0x40, RZ ;  /* 0x000000408f007824 */ /* 0x040fe200078e00ff */
[----:B------:R-:W-:Y:S01]  /*10f0*/  IADD3 R16, R143, 0x40, RZ ;  /* 0x000000408f107810 */ /* 0x000fe20007ffe0ff */
[----:B------:R-:W-:Y:S01]  /*1100*/  IMAD.SHL.U32 R3, R17, 0x40, RZ ;  /* 0x0000004011037824 */ /* 0x000fe200078e00ff */
[----:B------:R-:W-:-:S02]  /*1110*/  IADD3 R15, R143, 0x60, RZ ;  /* 0x000000608f0f7810 */ /* 0x000fc40007ffe0ff */
[----:B------:R-:W-:Y:S02]  /*1120*/  SHF.R.S32.HI R5, RZ, 0x1f, R17 ;  /* 0x0000001fff057819 */ /* 0x000fe40000011411 */
[----:B------:R-:W-:Y:S01]  /*1130*/  SHF.R.S32.HI R4, RZ, 0x1f, R16 ;  /* 0x0000001fff047819 */ /* 0x000fe20000011410 */
[----:B------:R-:W-:Y:S01]  /*1140*/  IMAD.SHL.U32 R8, R15, 0x40, RZ ;  /* 0x000000400f087824 */ /* 0x000fe200078e00ff */
[----:B------:R-:W-:Y:S01]  /*1150*/  LOP3.LUT R222, R0, 0x1c0, RZ, 0xc0, !PT ;  /* 0x000001c000de7812 */ /* 0x000fe200078ec0ff */
[----:B------:R-:W-:Y:S01]  /*1160*/  IMAD.SHL.U32 R0, R16, 0x40, RZ ;  /* 0x0000004010007824 */ /* 0x000fe200078e00ff */
[----:B------:R-:W-:Y:S02]  /*1170*/  SHF.R.S32.HI R6, RZ, 0x1f, R15 ;  /* 0x0000001fff067819 */ /* 0x000fe4000001140f */
[----:B------:R-:W-:Y:S02]  /*1180*/  IADD3 R146, R144, 0x40, RZ ;  /* 0x0000004090927810 */ /* 0x000fe40007ffe0ff */
[----:B------:R-:W-:-:S02]  /*1190*/  LEA.HI R5, R5, R17, RZ, 0x3 ;  /* 0x0000001105057211 */ /* 0x000fc400078f18ff */
[----:B------:R-:W-:Y:S01]  /*11a0*/  LOP3.LUT R219, R3, 0x1c0, RZ, 0xc0, !PT ;  /* 0x000001c003db7812 */ /* 0x000fe200078ec0ff */
[----:B------:R-:W-:Y:S01]  /*11b0*/  IMAD.IADD R142, R144, 0x1, R146 ;  /* 0x00000001908e7824 */ /* 0x000fe200078e0292 */
[----:B------:R-:W-:Y:S02]  /*11c0*/  LEA.HI R4, R4, R16, RZ, 0x3 ;  /* 0x0000001004047211 */ /* 0x000fe400078f18ff */
[----:B------:R-:W-:Y:S01]  /*11d0*/  LEA.HI R3, R6, R15, RZ, 0x3 ;  /* 0x0000000f06037211 */ /* 0x000fe200078f18ff */
[----:B------:R-:W-:Y:S01]  /*11e0*/  IMAD.SHL.U32 R6, R12, 0x40, RZ ;  /* 0x000000400c067824 */ /* 0x000fe200078e00ff */
[----:B------:R-:W-:Y:S01]  /*11f0*/  LOP3.LUT R34, R0, 0x1c0, RZ, 0xc0, !PT ;  /* 0x000001c000227812 */ /* 0x000fe200078ec0ff */
[----:B------:R-:W-:Y:S01]  /*1200*/  IMAD.SHL.U32 R0, R5, 0x40, RZ ;  /* 0x0000004005007824 */ /* 0x000fe200078e00ff */
[----:B------:R-:W-:Y:S01]  /*1210*/  LOP3.LUT R33, R8, 0x1c0, RZ, 0xc0, !PT ;  /* 0x000001c008217812 */ /* 0x000fe200078ec0ff */
[----:B------:R-:W-:Y:S01]  /*1220*/  IMAD.SHL.U32 R5, R4, 0x40, RZ ;  /* 0x0000004004057824 */ /* 0x000fe200078e00ff */
[----:B------:R-:W-:Y:S01]  /*1230*/  SHF.R.U32.HI R31, RZ, 0x3, R222 ;  /* 0x00000003ff1f7819 */ /* 0x000fe200000116de */
[----:B------:R-:W-:Y:S01]  /*1240*/  IMAD.SHL.U32 R4, R3, 0x40, RZ ;  /* 0x0000004003047824 */ /* 0x000fe200078e00ff */
[----:B------:R-:W-:-:S02]  /*1250*/  SHF.R.S32.HI R3, RZ, 0x1f, R142 ;  /* 0x0000001fff037819 */ /* 0x000fc4000001148e */
[----:B------:R-:W-:Y:S02]  /*1260*/  LOP3.LUT R8, R0, 0xfffffe00, RZ, 0xc0, !PT ;  /* 0xfffffe0000087812 */ /* 0x000fe400078ec0ff */
[CC--:B------:R-:W-:Y:S02]  /*1270*/  LEA.HI R0, R3.reuse, R142.reuse, RZ, 0x6 ;  /* 0x0000008e03007211 */ /* 0x0c0fe400078f30ff */
[----:B------:R-:W-:Y:S02]  /*1280*/  LEA.HI R3, R3, R142, RZ, 0x3 ;  /* 0x0000008e03037211 */ /* 0x000fe400078f18ff */
[----:B------:R-:W-:Y:S01]  /*1290*/  LOP3.LUT R27, R5, 0xfffffe00, RZ, 0xc0, !PT ;  /* 0xfffffe00051b7812 */ /* 0x000fe200078ec0ff */
[----:B------:R-:W-:Y:S01]  /*12a0*/  IMAD.SHL.U32 R0, R0, 0x80, RZ ;  /* 0x0000008000007824 */ /* 0x000fe200078e00ff */
[----:B------:R-:W-:Y:S02]  /*12b0*/  LOP3.LUT R25, R4, 0xfffffe00, RZ, 0xc0, !PT ;  /* 0xfffffe0004197812 */ /* 0x000fe400078ec0ff */
[----:B------:R-:W-:Y:S01]  /*12c0*/  SHF.R.U32.HI R29, RZ, 0x3, R219 ;  /* 0x00000003ff1d7819 */ /* 0x000fe200000116db */
[----:B------:R-:W-:Y:S01]  /*12d0*/  STL [R1+0xd8], R27 ;  /* 0x0000d81b01007387 */ /* 0x000fe20000100800 */
[----:B------:R-:W-:-:S02]  /*12e0*/  LOP3.LUT R5, R222, 0x38, R3, 0xf8, !PT ;  /* 0x00000038de057812 */ /* 0x000fc400078ef803 */
[----:B------:R-:W-:Y:S01]  /*12f0*/  LOP3.LUT R4, R219, 0x38, R3, 0xf8, !PT ;  /* 0x00000038db047812 */ /* 0x000fe200078ef803 */
[----:B------:R-:W-:Y:S01]  /*1300*/  STL [R1+0xd4], R25 ;  /* 0x0000d41901007387 */ /* 0x000fe20000100800 */
[----:B------:R-:W-:Y:S02]  /*1310*/  SHF.R.U32.HI R28, RZ, 0x3, R34 ;  /* 0x00000003ff1c7819 */ /* 0x000fe40000011622 */
[----:B------:R-:W-:Y:S01]  /*1320*/  SHF.R.U32.HI R26, RZ, 0x3, R33 ;  /* 0x00000003ff1a7819 */ /* 0x000fe20000011621 */
[----:B------:R-:W-:Y:S01]  /*1330*/  STL [R1+0x28], R24 ;  /* 0x0000281801007387 */ /* 0x000fe20000100800 */
[--C-:B------:R-:W-:Y:S02]  /*1340*/  LOP3.LUT R10, R34, 0x38, R3.reuse, 0xf8, !PT ;  /* 0x00000038220a7812 */ /* 0x100fe400078ef803 */
[----:B------:R-:W-:Y:S02]  /*1350*/  LOP3.LUT R12, R33, 0x38, R3, 0xf8, !PT ;  /* 0x00000038210c7812 */ /* 0x000fe400078ef803 */
[----:B------:R-:W-:-:S02]  /*1360*/  LOP3.LUT R9, R6, 0xfffffe00, RZ, 0xc0, !PT ;  /* 0xfffffe0006097812 */ /* 0x000fc400078ec0ff */
[----:B------:R-:W-:Y:S02]  /*1370*/  LOP3.LUT R11, R5, R31, RZ, 0x3c, !PT ;  /* 0x0000001f050b7212 */ /* 0x000fe400078e3cff */
[----:B------:R-:W-:Y:S02]  /*1380*/  LOP3.LUT R6, R4, R29, RZ, 0x3c, !PT ;  /* 0x0000001d04067212 */ /* 0x000fe400078e3cff */
[----:B------:R-:W-:Y:S02]  /*1390*/  LOP3.LUT R0, R0, 0xffffe000, RZ, 0xc0, !PT ;  /* 0xffffe00000007812 */ /* 0x000fe400078ec0ff */
[----:B------:R-:W-:Y:S02]  /*13a0*/  LOP3.LUT R5, R10, R28, RZ, 0x3c, !PT ;  /* 0x0000001c0a057212 */ /* 0x000fe400078e3cff */
[----:B------:R-:W-:Y:S02]  /*13b0*/  LOP3.LUT R4, R12, R26, RZ, 0x3c, !PT ;  /* 0x0000001a0c047212 */ /* 0x000fe400078e3cff */
[----:B------:R-:W-:-:S02]  /*13c0*/  IADD3 R19, R11, R0, R7 ;  /* 0x000000000b137210 */ /* 0x000fc40007ffe007 */
[-C--:B------:R-:W-:Y:S02]  /*13d0*/  IADD3 R17, R6, R0.reuse, R8 ;  /* 0x0000000006117210 */ /* 0x080fe40007ffe008 */
[-C--:B------:R-:W-:Y:S02]  /*13e0*/  IADD3 R16, R5, R0.reuse, R27 ;  /* 0x0000000005107210 */ /* 0x080fe40007ffe01b */
[----:B------:R-:W-:Y:S02]  /*13f0*/  IADD3 R15, R4, R0, R25 ;  /* 0x00000000040f7210 */ /* 0x000fe40007ffe019 */
[----:B------:R-:W-:Y:S02]  /*1400*/  IADD3 R0, R24, 0x80, RZ ;  /* 0x0000008018007810 */ /* 0x000fe40007ffe0ff */
[----:B------:R-:W-:Y:S02]  /*1410*/  LOP3.LUT R6, R222, 0x38, R140, 0xf8, !PT ;  /* 0x00000038de067812 */ /* 0x000fe400078ef88c */
[----:B------:R-:W-:-:S02]  /*1420*/  IADD3 R148, R144, 0x20, RZ ;  /* 0x0000002090947810 */ /* 0x000fc40007ffe0ff */
[----:B------:R-:W-:Y:S02]  /*1430*/  IADD3 R23, R24, 0x70, RZ ;  /* 0x0000007018177810 */ /* 0x000fe40007ffe0ff */
[----:B------:R-:W-:Y:S01]  /*1440*/  @P0 IADD3 R23, R0, 0x10, RZ ;  /* 0x0000001000170810 */ /* 0x000fe20007ffe0ff */
[----:B------:R-:W-:Y:S01]  /*1450*/  IMAD R0, R149, 0x20, R143 ;  /* 0x0000002095007824 */ /* 0x000fe200078e028f */
[----:B------:R-:W-:Y:S02]  /*1460*/  LOP3.LUT R31, R6, R31, RZ, 0x3c, !PT ;  /* 0x0000001f061f7212 */ /* 0x000fe400078e3cff */
[----:B------:R-:W-:Y:S01]  /*1470*/  LOP3.LUT R12, R34, 0x38, R140, 0xf8, !PT ;  /* 0x00000038220c7812 */ /* 0x000fe200078ef88c */
[----:B------:R-:W-:Y:S01]  /*1480*/  IMAD.SHL.U32 R34, R148, 0x2, RZ ;  /* 0x0000000294227824 */ /* 0x000fe200078e00ff */
[----:B------:R-:W-:Y:S01]  /*1490*/  LOP3.LUT R11, R18, 0x7ffffffc, RZ, 0xc0, !PT ;  /* 0x7ffffffc120b7812 */ /* 0x000fe200078ec0ff */
[----:B------:R-:W-:Y:S01]  /*14a0*/  IMAD.SHL.U32 R18, R146, 0x2, RZ ;  /* 0x0000000292127824 */ /* 0x000fe200078e00ff */
[----:B------:R-:W-:Y:S01]  /*14b0*/  IADD3 R147, R144, 0x60, RZ ;  /* 0x0000006090937810 */ /* 0x000fe20007ffe0ff */
[----:B------:R-:W-:Y:S01]  /*14c0*/  STL [R1+0x2c], R23 ;  /* 0x00002c1701007387 */ /* 0x000fe20000100800 */
[CC--:B------:R-:W-:Y:S01]  /*14d0*/  IADD3 R4, R13.reuse, R9.reuse, R14 ;  /* 0x000000090d047210 */ /* 0x0c0fe20007ffe00e */
[----:B------:R-:W-:Y:S01]  /*14e0*/  IMAD.IADD R11, R32, 0x1, -R11 ;  /* 0x00000001200b7824 */ /* 0x000fe200078e0a0b */
[----:B------:R-:W-:Y:S01]  /*14f0*/  LOP3.LUT R5, R13, R9, RZ, 0xfc, !PT ;  /* 0x000000090d057212 */ /* 0x000fe200078efcff */
[----:B------:R-:W-:Y:S01]  /*1500*/  STL [R1+0x190], R31 ;  /* 0x0001901f01007387 */ /* 0x000fe20000100800 */
[----:B------:R-:W-:Y:S01]  /*1510*/  SHF.R.S32.HI R9, RZ, 0x1f, R143 ;  /* 0x0000001fff097819 */ /* 0x000fe2000001148f */
[----:B------:R-:W-:Y:S01]  /*1520*/  IMAD.SHL.U32 R48, R11, 0x2, RZ ;  /* 0x000000020b307824 */ /* 0x000fe200078e00ff */
[----:B------:R-:W-:Y:S01]  /*1530*/  SHF.R.S32.HI R10, RZ, 0x1f, R148 ;  /* 0x0000001fff0a7819 */ /* 0x000fe20000011494 */
[----:B------:R-:W-:Y:S01]  /*1540*/  STL [R1+0x180], R34 ;  /* 0x0001802201007387 */ /* 0x000fe20000100800 */
[----:B------:R-:W-:Y:S01]  /*1550*/  SHF.R.S32.HI R9, RZ, 0x1f, R146 ;  /* 0x0000001fff097819 */ /* 0x000fe20000011492 */
[----:B------:R-:W-:Y:S01]  /*1560*/  IMAD R11, R20, 0x8, R30 ;  /* 0x00000008140b7824 */ /* 0x000fe200078e021e */
[----:B------:R-:W-:Y:S01]  /*1570*/  LOP3.LUT R14, R33, 0x38, R140, 0xf8, !PT ;  /* 0x00000038210e7812 */ /* 0x000fe200078ef88c */
[----:B------:R-:W-:Y:S01]  /*1580*/  IMAD.SHL.U32 R33, R147, 0x2, RZ ;  /* 0x0000000293217824 */ /* 0x000fe200078e00ff */
[----:B------:R-:W-:Y:S01]  /*1590*/  SHF.R.S32.HI R6, RZ, 0x1f, R147 ;  /* 0x0000001fff067819 */ /* 0x000fe20000011493 */
[----:B------:R1:W-:Y:S01]  /*15a0*/  STL [R1+0x184], R18 ;  /* 0x0001841201007387 */ /* 0x0003e20000100800 */
[----:B------:R-:W-:-:S02]  /*15b0*/  SHF.L.U64.HI R9, R146, 0x1, R9 ;  /* 0x0000000192097819 */ /* 0x000fc40000010209 */
[----:B------:R-:W-:Y:S01]  /*15c0*/  LOP3.LUT R13, R219, 0x38, R140, 0xf8, !PT ;  /* 0x00000038db0d7812 */ /* 0x000fe200078ef88c */
[----:B------:R2:W-:Y:S01]  /*15d0*/  STL [R1+0x188], R33 ;  /* 0x0001882101007387 */ /* 0x0005e20000100800 */
[----:B------:R-:W-:Y:S02]  /*15e0*/  LOP3.LUT R12, R27, R12, R28, 0xf6, !PT ;  /* 0x0000000c1b0c7212 */ /* 0x000fe400078ef61c */
[----:B------:R-:W-:Y:S02]  /*15f0*/  LOP3.LUT R13, R8, R13, R29, 0xf6, !PT ;  /* 0x0000000d080d7212 */ /* 0x000fe400078ef61d */
[----:B------:R-:W-:Y:S02]  /*1600*/  LEA R150, R2, 0xa080, 0x1 ;  /* 0x0000a08002967811 */ /* 0x000fe400078e08ff */
[----:B------:R-:W-:Y:S02]  /*1610*/  SHF.R.S32.HI R2, RZ, 0x3, R3 ;  /* 0x00000003ff027819 */ /* 0x000fe40000011403 */
[----:B------:R-:W-:-:S02]  /*1620*/  LEA R13, R13, 0x10080, 0x1 ;  /* 0x000100800d0d7811 */ /* 0x000fc400078e08ff */
[----:B------:R-:W-:Y:S02]  /*1630*/  LEA R12, R12, 0x10080, 0x1 ;  /* 0x000100800c0c7811 */ /* 0x000fe400078e08ff */
[C---:B------:R-:W-:Y:S02]  /*1640*/  IADD3 R47, R48.reuse, 0x8, RZ ;  /* 0x00000008302f7810 */ /* 0x040fe40007ffe0ff */
[C---:B------:R-:W-:Y:S02]  /*1650*/  IADD3 R46, R48.reuse, 0x10, RZ ;  /* 0x00000010302e7810 */ /* 0x040fe40007ffe0ff */
[C---:B------:R-:W-:Y:S02]  /*1660*/  IADD3 R45, R48.reuse, 0x18, RZ ;  /* 0x00000018302d7810 */ /* 0x040fe40007ffe0ff */
[----:B------:R-:W-:Y:S02]  /*1670*/  IADD3 R44, R48, 0x20, RZ ;  /* 0x00000020302c7810 */ /* 0x000fe40007ffe0ff */
[----:B-1----:R-:W-:-:S02]  /*1680*/  SHF.L.U64.HI R18, R148, 0x1, R10 ;  /* 0x0000000194127819 */ /* 0x002fc4000001020a */
[----:B------:R-:W-:Y:S02]  /*1690*/  SHF.L.U64.HI R10, R147, 0x1, R6 ;  /* 0x00000001930a7819 */ /* 0x000fe40000010206 */
[C---:B------:R-:W-:Y:S01]  /*16a0*/  IADD3 R43, R48.reuse, 0x28, RZ ;  /* 0x00000028302b7810 */ /* 0x040fe20007ffe0ff */
[----:B------:R-:W-:Y:S01]  /*16b0*/  STL [R1+0x17c], R18 ;  /* 0x00017c1201007387 */ /* 0x000fe20000100800 */
[C---:B------:R-:W-:Y:S02]  /*16c0*/  IADD3 R42, R48.reuse, 0x30, RZ ;  /* 0x00000030302a7810 */ /* 0x040fe40007ffe0ff */
[C---:B------:R-:W-:Y:S01]  /*16d0*/  IADD3 R41, R48.reuse, 0x38, RZ ;  /* 0x0000003830297810 */ /* 0x040fe20007ffe0ff */
[----:B------:R1:W-:Y:S01]  /*16e0*/  STL [R1+0x178], R9 ;  /* 0x0001780901007387 */ /* 0x0003e20000100800 */
[C---:B------:R-:W-:Y:S02]  /*16f0*/  IADD3 R40, R48.reuse, 0x40, RZ ;  /* 0x0000004030287810 */ /* 0x040fe40007ffe0ff */
[C---:B------:R-:W-:Y:S01]  /*1700*/  IADD3 R39, R48.reuse, 0x48, RZ ;  /* 0x0000004830277810 */ /* 0x040fe20007ffe0ff */
[----:B------:R3:W-:Y:S01]  /*1710*/  STL [R1+0x174], R10 ;  /* 0x0001740a01007387 */ /* 0x0007e20000100800 */
[----:B------:R-:W-:-:S02]  /*1720*/  IADD3 R38, R48, 0x50, RZ ;  /* 0x0000005030267810 */ /* 0x000fc40007ffe0ff */
[C---:B------:R-:W-:Y:S01]  /*1730*/  IADD3 R37, R48.reuse, 0x58, RZ ;  /* 0x0000005830257810 */ /* 0x040fe20007ffe0ff */
[----:B------:R4:W-:Y:S01]  /*1740*/  STL [R1+0x198], R11 ;  /* 0x0001980b01007387 */ /* 0x0009e20000100800 */
[C---:B------:R-:W-:Y:S02]  /*1750*/  IADD3 R36, R48.reuse, 0x60, RZ ;  /* 0x0000006030247810 */ /* 0x040fe40007ffe0ff */
[C---:B------:R-:W-:Y:S01]  /*1760*/  IADD3 R35, R48.reuse, 0x68, RZ ;  /* 0x0000006830237810 */ /* 0x040fe20007ffe0ff */
[----:B------:R-:W-:Y:S01]  /*1770*/  STL [R1+0x58], R48 ;  /* 0x0000583001007387 */ /* 0x000fe20000100800 */
[C---:B------:R-:W-:Y:S02]  /*1780*/  IADD3 R34, R48.reuse, 0x70, RZ ;  /* 0x0000007030227810 */ /* 0x040fe40007ffe0ff */
[C---:B--2---:R-:W-:Y:S01]  /*1790*/  IADD3 R33, R48.reuse, 0x78, RZ ;  /* 0x0000007830217810 */ /* 0x044fe20007ffe0ff */
[----:B------:R2:W-:Y:S01]  /*17a0*/  STL [R1+0xd0], R2 ;  /* 0x0000d00201007387 */ /* 0x0005e20000100800 */
[----:B------:R-:W-:-:S02]  /*17b0*/  IADD3 R32, R48, 0x80, RZ ;  /* 0x0000008030207810 */ /* 0x000fc40007ffe0ff */
[C---:B------:R-:W-:Y:S01]  /*17c0*/  IADD3 R30, R48.reuse, 0x90, RZ ;  /* 0x00000090301e7810 */ /* 0x040fe20007ffe0ff */
[----:B------:R5:W-:Y:S01]  /*17d0*/  STL [R1+0x170], R13 ;  /* 0x0001700d01007387 */ /* 0x000be20000100800 */
[C---:B------:R-:W-:Y:S02]  /*17e0*/  IADD3 R29, R48.reuse, 0x98, RZ ;  /* 0x00000098301d7810 */ /* 0x040fe40007ffe0ff */
[C---:B------:R-:W-:Y:S01]  /*17f0*/  IADD3 R28, R48.reuse, 0xa0, RZ ;  /* 0x000000a0301c7810 */ /* 0x040fe20007ffe0ff */
[----:B------:R5:W-:Y:S01]  /*1800*/  STL [R1+0x16c], R12 ;  /* 0x00016c0c01007387 */ /* 0x000be20000100800 */
[----:B------:R-:W-:Y:S02]  /*1810*/  IADD3 R27, R48, 0xa8, RZ ;  /* 0x000000a8301b7810 */ /* 0x000fe40007ffe0ff */
[----:B-1----:R-:W-:Y:S02]  /*1820*/  SEL R9, R22, 0xffffffc0, !P2 ;  /* 0xffffffc016097807 */ /* 0x002fe40005000000 */
[----:B---3--:R-:W-:-:S02]  /*1830*/  LOP3.LUT R10, R31, R7, RZ, 0xfc, !PT ;  /* 0x000000071f0a7212 */ /* 0x008fc400078efcff */
[----:B------:R-:W-:Y:S02]  /*1840*/  IADD3 R31, R48, 0x88, RZ ;  /* 0x00000088301f7810 */ /* 0x000fe40007ffe0ff */
[----:B----4-:R-:W-:Y:S01]  /*1850*/  LOP3.LUT R11, R25, R14, R26, 0xf6, !PT ;  /* 0x0000000e190b7212 */ /* 0x010fe200078ef61a */
[----:B------:R-:W-:Y:S01]  /*1860*/  IMAD.SHL.U32 R207, R10, 0x2, RZ ;  /* 0x000000020acf7824 */ /* 0x000fe200078e00ff */
[----:B------:R-:W-:Y:S02]  /*1870*/  IADD3 R26, R48, 0xb0, RZ ;  /* 0x000000b0301a7810 */ /* 0x000fe40007ffe0ff */
[----:B------:R-:W-:Y:S02]  /*1880*/  LEA R10, R11, 0x10080, 0x1 ;  /* 0x000100800b0a7811 */ /* 0x000fe400078e08ff */
[----:B------:R-:W-:Y:S02]  /*1890*/  LOP3.LUT R206, R3, 0xfffffff8, RZ, 0xc0, !PT ;  /* 0xfffffff803ce7812 */ /* 0x000fe400078ec0ff */
[----:B--2---:R-:W-:Y:S01]  /*18a0*/  SEL R2, R22, 0xffffffc0, !P3 ;  /* 0xffffffc016027807 */ /* 0x004fe20005800000 */
[----:B------:R1:W-:Y:S01]  /*18b0*/  STL [R1+0x168], R10 ;  /* 0x0001680a01007387 */ /* 0x0003e20000100800 */
[----:B------:R-:W-:-:S02]  /*18c0*/  IADD3 R25, R48, 0xb8, RZ ;  /* 0x000000b830197810 */ /* 0x000fc40007ffe0ff */
[C---:B------:R-:W-:Y:S01]  /*18d0*/  SEL R6, R21.reuse, 0xffffffe0, !P1 ;  /* 0xffffffe015067807 */ /* 0x040fe20004800000 */
[----:B------:R2:W-:Y:S01]  /*18e0*/  STL [R1+0xcc], R47 ;  /* 0x0000cc2f01007387 */ /* 0x0005e20000100800 */
[----:B------:R-:W-:Y:S02]  /*18f0*/  SEL R3, R21, 0xffffffe0, !P4 ;  /* 0xffffffe015037807 */ /* 0x000fe40006000000 */
        /* <DEDUP_REMOVED lines=8> */
[C---:B-----5:R-:W-:Y:S02]  /*1980*/  IADD3 R13, R48.reuse, 0xe8, RZ ;  /* 0x000000e8300d7810 */ /* 0x060fe40007ffe0ff */
[----:B------:R-:W-:Y:S01]  /*1990*/  IADD3 R12, R48, 0xf0, RZ ;  /* 0x000000f0300c7810 */ /* 0x000fe20007ffe0ff */
[----:B------:R4:W-:Y:S01]  /*19a0*/  STL [R1+0x50], R43 ;  /* 0x0000502b01007387 */ /* 0x0009e20000100800 */
[----:B------:R-:W-:Y:S02]  /*19b0*/  SHF.R.S32.HI R11, RZ, 0x1f, R46 ;  /* 0x0000001fff0b7819 */ /* 0x000fe4000001142e */
[----:B------:R-:W-:Y:S01]  /*19c0*/  LEA R199, R4, 0x10080, 0x1 ;  /* 0x0001008004c77811 */ /* 0x000fe200078e08ff */
[----:B------:R5:W-:Y:S01]  /*19d0*/  STL [R1+0xc0], R42 ;  /* 0x0000c02a01007387 */ /* 0x000be20000100800 */
[----:B-1----:R-:W-:Y:S01]  /*19e0*/  IADD3 R10, R48, 0xf8, RZ ;  /* 0x000000f8300a7810 */ /* 0x002fe20007ffe0ff */
[----:B------:R-:W-:Y:S01]  /*19f0*/  IMAD.IADD R4, R9, 0x1, R23 ;  /* 0x0000000109047824 */ /* 0x000fe200078e0217 */
[----:B------:R-:W-:Y:S01]  /*1a00*/  LEA R151, R5, 0x4080, 0x1 ;  /* 0x0000408005977811 */ /* 0x000fe200078e08ff */
[----:B------:R-:W-:Y:S01]  /*1a10*/  STL [R1+0xbc], R41 ;  /* 0x0000bc2901007387 */ /* 0x000fe20000100800 */
[----:B--2---:R-:W-:Y:S01]  /*1a20*/  SHF.R.S32.HI R47, RZ, 0x1f, R47 ;  /* 0x0000001fff2f7819 */ /* 0x004fe2000001142f */
[----:B------:R-:W-:Y:S01]  /*1a30*/  IMAD.IADD R200, R199, 0x1, R3 ;  /* 0x00000001c7c87824 */ /* 0x000fe200078e0203 */
[C---:B------:R-:W-:Y:S01]  /*1a40*/  IADD3 R205, R140.reuse, 0x80, RZ ;  /* 0x000000808ccd7810 */ /* 0x040fe20007ffe0ff */
[----:B------:R1:W-:Y:S01]  /*1a50*/  STL [R1+0xb8], R40 ;  /* 0x0000b82801007387 */ /* 0x0003e20000100800 */
[----:B------:R-:W-:Y:S01]  /*1a60*/  IMAD.IADD R196, R3, 0x1, R151 ;  /* 0x0000000103c47824 */ /* 0x000fe200078e0297 */
[----:B------:R-:W-:Y:S01]  /*1a70*/  IADD3 R204, R140, 0xc0, RZ ;  /* 0x000000c08ccc7810 */ /* 0x000fe20007ffe0ff */
[----:B------:R-:W-:Y:S01]  /*1a80*/  IMAD.IADD R202, R199, 0x1, R2 ;  /* 0x00000001c7ca7824 */ /* 0x000fe200078e0202 */
[----:B------:R2:W-:Y:S01]  /*1a90*/  STL [R1+0xb4], R39 ;  /* 0x0000b42701007387 */ /* 0x0005e20000100800 */
[----:B---3--:R-:W-:Y:S01]  /*1aa0*/  SHF.R.S32.HI R45, RZ, 0x1f, R45 ;  /* 0x0000001fff2d7819 */ /* 0x008fe2000001142d */
[----:B------:R-:W-:Y:S01]  /*1ab0*/  IMAD.IADD R198, R2, 0x1, R151 ;  /* 0x0000000102c67824 */ /* 0x000fe200078e0297 */
[----:B------:R-:W-:Y:S01]  /*1ac0*/  SHF.R.S32.HI R141, RZ, 0x1f, R140 ;  /* 0x0000001fff8d7819 */ /* 0x000fe2000001148c */
[----:B------:R-:W-:Y:S01]  /*1ad0*/  STL [R1+0xb0], R38 ;  /* 0x0000b02601007387 */ /* 0x000fe20000100800 */
[----:B------:R-:W-:Y:S01]  /*1ae0*/  SHF.R.S32.HI R215, RZ, 0x1f, R205 ;  /* 0x0000001fffd77819 */ /* 0x000fe200000114cd */
[----:B------:R-:W-:Y:S01]  /*1af0*/  IMAD.IADD R201, R200, 0x1, R2 ;  /* 0x00000001c8c97824 */ /* 0x000fe200078e0202 */
[----:B------:R-:W-:Y:S01]  /*1b00*/  SHF.R.S32.HI R214, RZ, 0x1f, R204 ;  /* 0x0000001fffd67819 */ /* 0x000fe200000114cc */
[----:B------:R3:W-:Y:S01]  /*1b10*/  STL [R1+0xac], R37 ;  /* 0x0000ac2501007387 */ /* 0x0007e20000100800 */
[----:B----4-:R-:W-:Y:S01]  /*1b20*/  SHF.R.S32.HI R43, RZ, 0x1f, R43 ;  /* 0x0000001fff2b7819 */ /* 0x010fe2000001142b */
[----:B------:R-:W-:Y:S01]  /*1b30*/  IMAD.IADD R197, R2, 0x1, R196 ;  /* 0x0000000102c57824 */ /* 0x000fe200078e02c4 */
[----:B------:R-:W-:Y:S01]  /*1b40*/  SHF.R.S32.HI R213, RZ, 0x1f, R206 ;  /* 0x0000001fffd57819 */ /* 0x000fe200000114ce */
[----:B------:R4:W-:Y:S01]  /*1b50*/  STL [R1+0xa8], R36 ;  /* 0x0000a82401007387 */ /* 0x0009e20000100800 */
[----:B-----5:R-:W-:-:S03]  /*1b60*/  SHF.R.S32.HI R42, RZ, 0x1f, R42 ;  /* 0x0000001fff2a7819 */ /* 0x020fc6000001142a */
[----:B------:R-:W-:Y:S04]  /*1b70*/  STL [R1+0xa4], R35 ;  /* 0x0000a42301007387 */ /* 0x000fe80000100800 */
[----:B------:R5:W-:Y:S01]  /*1b80*/  STL [R1+0xa0], R34 ;  /* 0x0000a02201007387 */ /* 0x000be20000100800 */
[----:B-1----:R-:W-:-:S03]  /*1b90*/  SHF.R.S32.HI R40, RZ, 0x1f, R40 ;  /* 0x0000001fff287819 */ /* 0x002fc60000011428 */
[----:B------:R1:W-:Y:S01]  /*1ba0*/  STL [R1+0x9c], R33 ;  /* 0x00009c2101007387 */ /* 0x0003e20000100800 */
[----:B--2---:R-:W-:-:S03]  /*1bb0*/  SHF.R.S32.HI R39, RZ, 0x1f, R39 ;  /* 0x0000001fff277819 */ /* 0x004fc60000011427 */
[----:B------:R-:W-:Y:S04]  /*1bc0*/  STL [R1+0x98], R32 ;  /* 0x0000982001007387 */ /* 0x000fe80000100800 */
[----:B------:R2:W-:Y:S01]  /*1bd0*/  STL [R1+0x94], R31 ;  /* 0x0000941f01007387 */ /* 0x0005e20000100800 */
[----:B---3--:R-:W-:-:S03]  /*1be0*/  SHF.R.S32.HI R37, RZ, 0x1f, R37 ;  /* 0x0000001fff257819 */ /* 0x008fc60000011425 */
[----:B------:R3:W-:Y:S01]  /*1bf0*/  STL [R1+0x90], R30 ;  /* 0x0000901e01007387 */ /* 0x0007e20000100800 */
[----:B----4-:R-:W-:-:S03]  /*1c00*/  SHF.R.S32.HI R36, RZ, 0x1f, R36 ;  /* 0x0000001fff247819 */ /* 0x010fc60000011424 */
[----:B------:R-:W-:Y:S04]  /*1c10*/  STL [R1+0x8c], R29 ;  /* 0x00008c1d01007387 */ /* 0x000fe80000100800 */
[----:B------:R4:W-:Y:S01]  /*1c20*/  STL [R1+0x88], R28 ;  /* 0x0000881c01007387 */ /* 0x0009e20000100800 */
[----:B-----5:R-:W-:-:S03]  /*1c30*/  SHF.R.S32.HI R34, RZ, 0x1f, R34 ;  /* 0x0000001fff227819 */ /* 0x020fc60000011422 */
[----:B------:R5:W-:Y:S01]  /*1c40*/  STL [R1+0x84], R27 ;  /* 0x0000841b01007387 */ /* 0x000be20000100800 */
[----:B-1----:R-:W-:-:S03]  /*1c50*/  SHF.R.S32.HI R33, RZ, 0x1f, R33 ;  /* 0x0000001fff217819 */ /* 0x002fc60000011421 */
[----:B------:R-:W-:Y:S04]  /*1c60*/  STL [R1+0x80], R26 ;  /* 0x0000801a01007387 */ /* 0x000fe80000100800 */
[----:B------:R1:W-:Y:S01]  /*1c70*/  STL [R1+0x7c], R25 ;  /* 0x00007c1901007387 */ /* 0x0003e20000100800 */
[----:B--2---:R-:W-:-:S03]  /*1c80*/  SHF.R.S32.HI R31, RZ, 0x1f, R31 ;  /* 0x0000001fff1f7819 */ /* 0x004fc6000001141f */
[----:B------:R2:W-:Y:S01]  /*1c90*/  STL [R1+0x78], R22 ;  /* 0x0000781601007387 */ /* 0x0005e20000100800 */
[----:B---3--:R-:W-:-:S03]  /*1ca0*/  SHF.R.S32.HI R30, RZ, 0x1f, R30 ;  /* 0x0000001fff1e7819 */ /* 0x008fc6000001141e */
[----:B------:R-:W-:Y:S04]  /*1cb0*/  STL [R1+0x74], R21 ;  /* 0x0000741501007387 */ /* 0x000fe80000100800 */
[----:B------:R3:W-:Y:S01]  /*1cc0*/  STL [R1+0x70], R20 ;  /* 0x0000701401007387 */ /* 0x0007e20000100800 */
[----:B----4-:R-:W-:-:S03]  /*1cd0*/  SHF.R.S32.HI R28, RZ, 0x1f, R28 ;  /* 0x0000001fff1c7819 */ /* 0x010fc6000001141c */
        /* <DEDUP_REMOVED lines=8> */
[----:B------:R-:W-:Y:S01]  /*1d60*/  STL [R1+0x5c], R10 ;  /* 0x00005c0a01007387 */ /* 0x000fe20000100800 */
[----:B---3--:R-:W-:-:S03]  /*1d70*/  SHF.R.S32.HI R20, RZ, 0x1f, R20 ;  /* 0x0000001fff147819 */ /* 0x008fc60000011414 */
[----:B------:R2:W-:Y:S01]  /*1d80*/  STL [R1+0x160], R11 ;  /* 0x0001600b01007387 */ /* 0x0005e20000100800 */
[----:B----4-:R-:W-:-:S03]  /*1d90*/  SHF.R.S32.HI R18, RZ, 0x1f, R18 ;  /* 0x0000001fff127819 */ /* 0x010fc60000011412 */
[----:B------:R-:W-:Y:S01]  /*1da0*/  STL [R1+0x15c], R45 ;  /* 0x00015c2d01007387 */ /* 0x000fe20000100800 */
[----:B-----5:R-:W-:Y:S02]  /*1db0*/  SHF.R.S32.HI R13, RZ, 0x1f, R13 ;  /* 0x0000001fff0d7819 */ /* 0x020fe4000001140d */
[----:B-1----:R-:W-:Y:S02]  /*1dc0*/  SHF.R.S32.HI R12, RZ, 0x1f, R12 ;  /* 0x0000001fff0c7819 */ /* 0x002fe4000001140c */
[----:B--2---:R-:W-:-:S05]  /*1dd0*/  SHF.R.S32.HI R11, RZ, 0x1f, R44 ;  /* 0x0000001fff0b7819 */ /* 0x004fca000001142c */
[----:B------:R1:W-:Y:S04]  /*1de0*/  STL [R1+0x158], R11 ;  /* 0x0001580b01007387 */ /* 0x0003e80000100800 */
[----:B------:R-:W-:Y:S04]  /*1df0*/  STL [R1+0x154], R43 ;  /* 0x0001542b01007387 */ /* 0x000fe80000100800 */
[----:B------:R-:W-:Y:S01]  /*1e00*/  STL [R1+0x150], R42 ;  /* 0x0001502a01007387 */ /* 0x000fe20000100800 */
[----:B-1----:R-:W-:-:S05]  /*1e10*/  SHF.R.S32.HI R11, RZ, 0x1f, R41 ;  /* 0x0000001fff0b7819 */ /* 0x002fca0000011429 */
        /* <DEDUP_REMOVED lines=29> */
[----:B------:R2:W-:Y:S04]  /*1ff0*/  STL [R1+0xf4], R13 ;  /* 0x0000f40d01007387 */ /* 0x0005e80000100800 */
[----:B------:R3:W-:Y:S01]  /*2000*/  STL [R1+0xf0], R12 ;  /* 0x0000f00c01007387 */ /* 0x0007e20000100800 */
[----:B-1----:R-:W-:Y:S01]  /*2010*/  SHF.R.S32.HI R11, RZ, 0x1f, R10 ;  /* 0x0000001fff0b7819 */ /* 0x002fe2000001140a */
[----:B------:R-:W-:-:S02]  /*2020*/  IMAD.IADD R10, R24, 0x1, R6 ;  /* 0x00000001180a7824 */ /* 0x000fc400078e0206 */
[----:B------:R-:W-:Y:S02]  /*2030*/  IMAD.IADD R6, R6, 0x1, R23 ;  /* 0x0000000106067824 */ /* 0x000fe400078e0217 */
[--C-:B--2---:R-:W-:Y:S01]  /*2040*/  IMAD.IADD R13, R24, 0x1, R9.reuse ;  /* 0x00000001180d7824 */ /* 0x104fe200078e0209 */
[----:B------:R1:W-:Y:S01]  /*2050*/  STL [R1+0xec], R11 ;  /* 0x0000ec0b01007387 */ /* 0x0003e20000100800 */
[----:B------:R-:W-:Y:S01]  /*2060*/  IMAD.IADD R3, R6, 0x1, R9 ;  /* 0x0000000106037824 */ /* 0x000fe200078e0209 */
[----:B---3--:R-:W-:Y:S02]  /*2070*/  LEA R12, R19, 0x10080, 0x1 ;  /* 0x00010080130c7811 */ /* 0x008fe400078e08ff */
[----:B------:R-:W-:Y:S04]  /*2080*/  STL [R1+0x44], R13 ;  /* 0x0000440d01007387 */ /* 0x000fe80000100800 */
[----:B------:R2:W-:Y:S04]  /*2090*/  STL [R1+0x34], R10 ;  /* 0x0000340a01007387 */ /* 0x0005e80000100800 */
[----:B------:R3:W-:Y:S01]  /*20a0*/  STL [R1+0xe8], R12 ;  /* 0x0000e80c01007387 */ /* 0x0007e20000100800 */
[----:B-1----:R-:W-:-:S05]  /*20b0*/  LEA R11, R17, 0x10080, 0x1 ;  /* 0x00010080110b7811 */ /* 0x002fca00078e08ff */
[----:B------:R1:W-:Y:S01]  /*20c0*/  STL [R1+0xe4], R11 ;  /* 0x0000e40b01007387 */ /* 0x0003e20000100800 */
[----:B--2---:R-:W-:Y:S01]  /*20d0*/  IMAD.IADD R10, R9, 0x1, R10 ;  /* 0x00000001090a7824 */ /* 0x004fe200078e020a */
[----:B---3--:R-:W-:-:S05]  /*20e0*/  LEA R12, R16, 0x10080, 0x1 ;  /* 0x00010080100c7811 */ /* 0x008fca00078e08ff */
[----:B------:R2:W-:Y:S01]  /*20f0*/  STL [R1+0xe0], R12 ;  /* 0x0000e00c01007387 */ /* 0x0005e20000100800 */
[----:B-1----:R-:W-:-:S05]  /*2100*/  LEA R11, R15, 0x10080, 0x1 ;  /* 0x000100800f0b7811 */ /* 0x002fca00078e08ff */
[----:B------:R2:W-:Y:S04]  /*2110*/  STL [R1+0xdc], R11 ;  /* 0x0000dc0b01007387 */ /* 0x0005e80000100800 */
[----:B------:R2:W-:Y:S04]  /*2120*/  STL [R1+0x40], R10 ;  /* 0x0000400a01007387 */ /* 0x0005e80000100800 */
[----:B------:R2:W-:Y:S04]  /*2130*/  STL [R1+0x3c], R4 ;  /* 0x00003c0401007387 */ /* 0x0005e80000100800 */
[----:B------:R2:W-:Y:S04]  /*2140*/  STL [R1+0x30], R6 ;  /* 0x0000300601007387 */ /* 0x0005e80000100800 */
[----:B------:R2:W-:Y:S02]  /*2150*/  STL [R1+0x38], R3 ;  /* 0x0000380301007387 */ /* 0x0005e40000100800 */
.L_x_1908:
[----:B--2---:R-:W2:Y:S01]  /*2160*/  LDL R3, [R1+0x1c] ;  /* 0x00001c0001037983 */ /* 0x004ea20000100800 */
[----:B------:R-:W-:Y:S01]  /*2170*/  IMAD.MOV.U32 R2, RZ, RZ, 0x4 ;  /* 0x00000004ff027424 */ /* 0x000fe200078e00ff */
[----:B------:R-:W-:-:S04]  /*2180*/  ISETP.NE.U32.AND P0, PT, RZ, c[0x0][0x370], PT ;  /* 0x0000dc00ff007a0c */ /* 0x000fc80003f05070 */
[----:B------:R-:W-:Y:S01]  /*2190*/  ISETP.NE.AND.EX P1, PT, RZ, c[0x0][0x374], PT, P0 ;  /* 0x0000dd00ff007a0c */ /* 0x000fe20003f25300 */
[----:B--2---:R-:W-:-:S05]  /*21a0*/  IMAD.WIDE R2, R3, R2, c[0x0][0x588] ;  /* 0x0001620003027625 */ /* 0x004fca00078e0202 */
[----:B------:R-:W2:Y:S01]  /*21b0*/  LDG.E R29, [R2.64] ;  /* 0x00000006021d7981 */ /* 0x000ea2000c1e1900 */
[----:B------:R-:W-:Y:S01]  /*21c0*/  ISETP.NE.U32.AND P4, PT, RZ, c[0x0][0x360], PT ;  /* 0x0000d800ff007a0c */ /* 0x000fe20003f85070 */
[----:B------:R-:W-:Y:S01]  /*21d0*/  IMAD.MOV.U32 R12, RZ, RZ, RZ ;  /* 0x000000ffff0c7224 */ /* 0x000fe200078e00ff */
[----:B------:R-:W-:Y:S02]  /*21e0*/  ISETP.NE.U32.AND P3, PT, RZ, c[0x0][0x348], PT ;  /* 0x0000d200ff007a0c */ /* 0x000fe40003f65070 */
[----:B------:R-:W-:Y:S02]  /*21f0*/  ISETP.NE.AND.EX P4, PT, RZ, c[0x0][0x364], PT, P4 ;  /* 0x0000d900ff007a0c */ /* 0x000fe40003f85340 */
[----:B------:R-:W-:Y:S02]  /*2200*/  ISETP.NE.U32.AND P5, PT, RZ, c[0x0][0x350], PT ;  /* 0x0000d400ff007a0c */ /* 0x000fe40003fa5070 */
[----:B------:R-:W-:Y:S02]  /*2210*/  ISETP.NE.U32.AND P6, PT, RZ, c[0x0][0x358], PT ;  /* 0x0000d600ff007a0c */ /* 0x000fe40003fc5070 */
[----:B------:R-:W-:-:S02]  /*2220*/  ISETP.NE.AND.EX P3, PT, RZ, c[0x0][0x34c], PT, P3 ;  /* 0x0000d300ff007a0c */ /* 0x000fc40003f65330 */
[----:B------:R-:W-:Y:S02]  /*2230*/  ISETP.NE.AND.EX P5, PT, RZ, c[0x0][0x354], PT, P5 ;  /* 0x0000d500ff007a0c */ /* 0x000fe40003fa5350 */
[----:B------:R-:W-:Y:S01]  /*2240*/  ISETP.NE.AND.EX P6, PT, RZ, c[0x0][0x35c], PT, P6 ;  /* 0x0000d700ff007a0c */ /* 0x000fe20003fc5360 */
[----:B------:R-:W-:Y:S02]  /*2250*/  IMAD.MOV.U32 R131, RZ, RZ, RZ ;  /* 0x000000ffff837224 */ /* 0x000fe400078e00ff */
[----:B------:R-:W-:Y:S02]  /*2260*/  IMAD.MOV.U32 R16, RZ, RZ, RZ ;  /* 0x000000ffff107224 */ /* 0x000fe400078e00ff */
[----:B------:R-:W-:Y:S01]  /*2270*/  IMAD.MOV.U32 R15, RZ, RZ, RZ ;  /* 0x000000ffff0f7224 */ /* 0x000fe200078e00ff */
[----:B--2---:R-:W-:Y:S01]  /*2280*/  SHF.R.S32.HI R28, RZ, 0x1f, R29 ;  /* 0x0000001fff1c7819 */ /* 0x004fe2000001141d */
[C---:B------:R-:W-:Y:S01]  /*2290*/  IMAD.SHL.U32 R20, R29.reuse, 0x4, RZ ;  /* 0x000000041d147824 */ /* 0x040fe200078e00ff */
[C---:B------:R-:W-:Y:S01]  /*22a0*/  @P1 LEA R4, P0, R29.reuse, c[0x0][0x370], 0x2 ;  /* 0x0000dc001d041a11 */ /* 0x040fe200078010ff */
[----:B------:R1:W-:Y:S01]  /*22b0*/  STL [R1+0x20], R29 ;  /* 0x0000201d01007387 */ /* 0x0003e20000100800 */
[----:B------:R-:W-:-:S02]  /*22c0*/  SHF.L.U64.HI R19, R29, 0x2, R28 ;  /* 0x000000021d137819 */ /* 0x000fc4000001021c */
[----:B------:R-:W-:Y:S01]  /*22d0*/  @P1 LEA.HI.X R5, R29, c[0x0][0x374], R28, 0x2, P0 ;  /* 0x0000dd001d051a11 */ /* 0x000fe200000f141c */
[----:B------:R1:W-:Y:S01]  /*22e0*/  STL [R1+0x24], R28 ;  /* 0x0000241c01007387 */ /* 0x0003e20000100800 */
[----:B------:R-:W-:-:S03]  /*22f0*/  @P4 IADD3 R2, P0, R20, c[0x0][0x360], RZ ;  /* 0x0000d80014024a10 */ /* 0x000fc60007f1e0ff */
[----:B------:R2:W3:Y:S01]  /*2300*/  @P1 LDG.E R12, [R4.64] ;  /* 0x00000006040c1981 */ /* 0x0004e2000c1e1900 */
[C---:B------:R-:W-:Y:S02]  /*2310*/  @P4 IADD3.X R3, R19.reuse, c[0x0][0x364], RZ, P0, !PT ;  /* 0x0000d90013034a10 */ /* 0x040fe400007fe4ff */
[----:B------:R-:W-:Y:S01]  /*2320*/  IADD3 R10, P2, R20, c[0x0][0x348], RZ ;  /* 0x0000d200140a7a10 */ /* 0x000fe20007f5e0ff */
[----:B------:R1:W-:Y:S04]  /*2330*/  STL [R1+0x8], R20 ;  /* 0x0000081401007387 */ /* 0x0003e80000100800 */
[----:B------:R4:W5:Y:S01]  /*2340*/  @P4 LDG.E R134, [R2.64] ;  /* 0x0000000602864981 */ /* 0x000962000c1e1900 */
[----:B------:R-:W-:-:S03]  /*2350*/  IADD3.X R11, R19, c[0x0][0x34c], RZ, P2, !PT ;  /* 0x0000d300130b7a10 */ /* 0x000fc600017fe4ff */
[----:B------:R1:W-:Y:S04]  /*2360*/  STL [R1+0xc], R19 ;  /* 0x00000c1301007387 */ /* 0x0003e80000100800 */
[----:B------:R1:W5:Y:S01]  /*2370*/  @P3 LDG.E R131, [R10.64] ;  /* 0x000000060a833981 */ /* 0x000362000c1e1900 */
[----:B--2---:R-:W-:-:S04]  /*2380*/  IADD3 R4, P1, R20, c[0x0][0x350], RZ ;  /* 0x0000d40014047a10 */ /* 0x004fc80007f3e0ff */
[----:B------:R-:W-:Y:S02]  /*2390*/  IADD3.X R5, R19, c[0x0][0x354], RZ, P1, !PT ;  /* 0x0000d50013057a10 */ /* 0x000fe40000ffe4ff */
[----:B----4-:R-:W-:-:S03]  /*23a0*/  IADD3 R2, P0, R20, c[0x0][0x358], RZ ;  /* 0x0000d60014027a10 */ /* 0x010fc60007f1e0ff */
[----:B------:R1:W5:Y:S01]  /*23b0*/  @P5 LDG.E R16, [R4.64] ;  /* 0x0000000604105981 */ /* 0x000362000c1e1900 */
[----:B------:R-:W-:-:S05]  /*23c0*/  IADD3.X R3, R19, c[0x0][0x35c], RZ, P0, !PT ;  /* 0x0000d70013037a10 */ /* 0x000fca00007fe4ff */
[----:B------:R1:W5:Y:S01]  /*23d0*/  @P6 LDG.E R15, [R2.64] ;  /* 0x00000006020f6981 */ /* 0x000362000c1e1900 */
[----:B------:R-:W-:Y:S03]  /*23e0*/  YIELD ;  /* 0x0000000000007946 */ /* 0x000fe60003800000 */
[----:B---3--:R1:W-:Y:S01]  /*23f0*/  STL [R1+0x4], R12 ;  /* 0x0000040c01007387 */ /* 0x0083e20000100800 */
[----:B------:R-:W-:Y:S05]  /*2400*/  @P4 BRA `(.L_x_1709) ;  /* 0x0000005000004947 */ /* 0x000fea0003800000 */
[----:B-----5:R-:W-:Y:S01]  /*2410*/  MOV R134, c[0x0][0x168] ;  /* 0x00005a0000867a02 */ /* 0x020fe20000000f00 */
[----:B------:R-:W-:Y:S05]  /*2420*/  @!P3 BRA `(.L_x_1709) ;  /* 0x000000300000b947 */ /* 0x000fea0003800000 */
[----:B------:R-:W2:Y:S04]  /*2430*/  LDG.E R9, [R10.64] ;  /* 0x000000060a097981 */ /* 0x000ea8000c1e1900 */
[----:B------:R-:W2:Y:S02]  /*2440*/  LDG.E R6, [R10.64+0x4] ;  /* 0x000004060a067981 */ /* 0x000ea4000c1e1900 */
[----:B--2---:R-:W-:-:S02]  /*2450*/  IADD3 R134, -R9, R6, RZ ;  /* 0x0000000609867210 */ /* 0x004fc40007ffe1ff */
.L_x_1709:
[----:B------:R-:W-:-:S04]  /*2460*/  ISETP.NE.U32.AND P0, PT, RZ, c[0x0][0x368], PT ;  /* 0x0000da00ff007a0c */ /* 0x000fc80003f05070 */
[----:B------:R-:W-:-:S13]  /*2470*/  ISETP.NE.AND.EX P0, PT, RZ, c[0x0][0x36c], PT, P0 ;  /* 0x0000db00ff007a0c */ /* 0x000fda0003f05300 */
[----:B------:R-:W-:Y:S05]  /*2480*/  @!P0 BRA `(.L_x_1710) ;  /* 0x0000004000008947 */ /* 0x000fea0003800000 */
[----:B-1----:R-:W-:-:S04]  /*2490*/  IADD3 R4, P0, R20, c[0x0][0x368], RZ ;  /* 0x0000da0014047a10 */ /* 0x002fc80007f1e0ff */
[----:B------:R-:W-:-:S05]  /*24a0*/  IADD3.X R5, R19, c[0x0][0x36c], RZ, P0, !PT ;  /* 0x0000db0013057a10 */ /* 0x000fca00007fe4ff */
[----:B------:R1:W5:Y:S01]  /*24b0*/  LDG.E R9, [R4.64] ;  /* 0x0000000604097981 */ /* 0x000362000c1e1900 */
[----:B------:R-:W-:Y:S05]  /*24c0*/  BRA `(.L_x_1711) ;  /* 0x0000005000007947 */ /* 0x000fea0003800000 */
.L_x_1710:
[----:B------:R-:W-:Y:S01]  /*24d0*/  MOV R9, UR5 ;  /* 0x0000000500097c02 */ /* 0x000fe20008000f00 */
[----:B------:R-:W-:Y:S05]  /*24e0*/  @!P5 BRA `(.L_x_1711) ;  /* 0x000000300000d947 */ /* 0x000fea0003800000 */
[----:B------:R2:W3:Y:S04]  /*24f0*/  LDG.E R6, [R4.64] ;  /* 0x0000000604067981 */ /* 0x0004e8000c1e1900 */
[----:B-12---:R-:W3:Y:S02]  /*2500*/  LDG.E R4, [R4.64+0x4] ;  /* 0x0000040604047981 */ /* 0x006ee4000c1e1900 */
[----:B---3--:R-:W-:Y:S02]  /*2510*/  IADD3 R9, -R6, R4, RZ ;  /* 0x0000000406097210 */ /* 0x008fe40007ffe1ff */
.L_x_1711:
[----:B------:R-:W2:Y:S04]  /*2520*/  LDL R17, [R1+0x18] ;  /* 0x0000180001117983 */ /* 0x000ea80000100800 */
[----:B-1----:R1:W3:Y:S04]  /*2530*/  @P6 LDG.E R5, [R2.64] ;  /* 0x0000000602056981 */ /* 0x0022e8000c1e1900 */
[----:B------:R1:W3:Y:S01]  /*2540*/  @P6 LDG.E R4, [R2.64+0x4] ;  /* 0x0000040602046981 */ /* 0x0002e2000c1e1900 */
[----:B------:R-:W-:Y:S01]  /*2550*/  ISETP.NE.U32.AND P0, PT, RZ, c[0x0][0x378], PT ;  /* 0x0000de00ff007a0c */ /* 0x000fe20003f05070 */
[----:B-----5:R-:W-:-:S03]  /*2560*/  IMAD.MOV.U32 R122, RZ, RZ, R9 ;  /* 0x000000ffff7a7224 */ /* 0x020fc600078e0009 */
[----:B------:R-:W-:-:S13]  /*2570*/  ISETP.NE.AND.EX P1, PT, RZ, c[0x0][0x37c], PT, P0 ;  /* 0x0000df00ff007a0c */ /* 0x000fda0003f25300 */
[----:B-1----:R-:W-:-:S04]  /*2580*/  @P1 IADD3 R2, P0, R20, c[0x0][0x378], RZ ;  /* 0x0000de0014021a10 */ /* 0x002fc80007f1e0ff */
[----:B------:R-:W-:-:S05]  /*2590*/  @P1 IADD3.X R3, R19, c[0x0][0x37c], RZ, P0, !PT ;  /* 0x0000df0013031a10 */ /* 0x000fca00007fe4ff */
[----:B------:R1:W5:Y:S01]  /*25a0*/  @P1 LDG.E R122, [R2.64] ;  /* 0x00000006027a1981 */ /* 0x000362000c1e1900 */
[----:B------:R-:W-:Y:S01]  /*25b0*/  IMAD.IADD R6, R9, 0x1, -R12 ;  /* 0x0000000109067824 */ /* 0x000fe200078e0a0c */
[----:B------:R-:W-:Y:S01]  /*25c0*/  BSSY B0, `(.L_x_1712) ;  /* 0x0000032000007945 */ /* 0x000fe20003800000 */
[----:B-1----:R-:W-:Y:S01]  /*25d0*/  IMAD.MOV.U32 R2, RZ, RZ, c[0x0][0x228] ;  /* 0x00008a00ff027624 */ /* 0x002fe200078e00ff */
[----:B--2---:R-:W-:-:S04]  /*25e0*/  LOP3.LUT R3, R17, 0xff000000, RZ, 0xc0, !PT ;  /* 0xff00000011037812 */ /* 0x004fc800078ec0ff */
[----:B------:R-:W-:Y:S01]  /*25f0*/  SHF.R.U32.HI R3, RZ, 0x8, R3 ;  /* 0x00000008ff037819 */ /* 0x000fe20000011603 */
[----:B---3--:R-:W-:Y:S01]  /*2600*/  @P6 IMAD.IADD R2, R4, 0x1, -R5 ;  /* 0x0000000104026824 */ /* 0x008fe200078e0a05 */
[----:B------:R-:W-:-:S03]  /*2610*/  LOP3.LUT R4, R17, 0xff0000, RZ, 0xc0, !PT ;  /* 0x00ff000011047812 */ /* 0x000fc600078ec0ff */
[----:B------:R-:W-:Y:S01]  /*2620*/  IMAD.IADD R123, R6, 0x1, R2 ;  /* 0x00000001067b7824 */ /* 0x000fe200078e0202 */
[----:B------:R-:W-:-:S04]  /*2630*/  LEA.HI R4, R4, R3, RZ, 0x10 ;  /* 0x0000000304047211 */ /* 0x000fc800078f80ff */
[----:B------:R-:W-:Y:S02]  /*2640*/  SHF.R.U32.HI R11, RZ, 0x10, R4 ;  /* 0x00000010ff0b7819 */ /* 0x000fe40000011604 */
[----:B------:R-:W-:Y:S02]  /*2650*/  LOP3.LUT R21, R4, 0xff, RZ, 0xc0, !PT ;  /* 0x000000ff04157812 */ /* 0x000fe400078ec0ff */
[C---:B------:R-:W-:Y:S01]  /*2660*/  IADD3 R5, R123.reuse, 0x2f, RZ ;  /* 0x0000002f7b057810 */ /* 0x040fe20007ffe0ff */
[----:B------:R1:W-:Y:S01]  /*2670*/  STL [R1+0x48], R11 ;  /* 0x0000480b01007387 */ /* 0x0003e20000100800 */
[----:B------:R-:W-:Y:S02]  /*2680*/  ISETP.GE.AND P0, PT, R123, 0x1, PT ;  /* 0x000000017b00780c */ /* 0x000fe40003f06270 */
[----:B------:R-:W-:Y:S01]  /*2690*/  ISETP.NE.AND P1, PT, R11, RZ, PT ;  /* 0x000000ff0b00720c */ /* 0x000fe20003f25270 */
[----:B------:R1:W-:Y:S01]  /*26a0*/  STL [R1+0x4c], R21 ;  /* 0x00004c1501007387 */ /* 0x0003e20000100800 */
[----:B------:R-:W-:-:S02]  /*26b0*/  IMAD.HI R3, R5, 0x2aaaaaab, RZ ;  /* 0x2aaaaaab05037827 */ /* 0x000fc400078e02ff */
[----:B------:R-:W-:-:S03]  /*26c0*/  SEL R119, R11, c[0x0][0x338], P1 ;  /* 0x0000ce000b777a07 */ /* 0x000fc60000800000 */
[----:B------:R-:W-:-:S04]  /*26d0*/  SHF.R.U32.HI R5, RZ, 0x1f, R3 ;  /* 0x0000001fff057819 */ /* 0x000fc80000011603 */
[----:B------:R-:W-:Y:S01]  /*26e0*/  LEA.HI.SX32 R128, R3, R5, 0x1d ;  /* 0x0000000503807211 */ /* 0x000fe200078feaff */
[----:B------:R-:W-:Y:S01]  /*26f0*/  IMAD.MOV.U32 R3, RZ, RZ, RZ ;  /* 0x000000ffff037224 */ /* 0x000fe200078e00ff */
[----:B------:R-:W-:Y:S05]  /*2700*/  @!P0 BRA `(.L_x_1713) ;  /* 0x000001d000008947 */ /* 0x000fea0003800000 */
[----:B------:R-:W-:Y:S01]  /*2710*/  IABS R3, R119 ;  /* 0x0000007700037213 */ /* 0x000fe20000000000 */
[----:B------:R-:W-:Y:S01]  /*2720*/  IMAD.MOV.U32 R10, RZ, RZ, RZ ;  /* 0x000000ffff0a7224 */ /* 0x000fe200078e00ff */
[----:B------:R-:W-:-:S03]  /*2730*/  IADD3 R12, R128, -0x1, R119 ;  /* 0xffffffff800c7810 */ /* 0x000fc60007ffe077 */
[----:B------:R-:W-:Y:S01]  /*2740*/  IMAD.MOV.U32 R4, RZ, RZ, R3 ;  /* 0x000000ffff047224 */ /* 0x000fe200078e0003 */
[----:B------:R-:W-:-:S03]  /*2750*/  IABS R14, R12 ;  /* 0x0000000c000e7213 */ /* 0x000fc60000000000 */
[----:B------:R-:W2:Y:S08]  /*2760*/  I2F.RP R3, R4 ;  /* 0x0000000400037306 */ /* 0x000eb00000209400 */
        /* <DEDUP_REMOVED lines=23> */
.L_x_1713:
[----:B------:R-:W-:Y:S05]  /*28e0*/  BSYNC B0 ;  /* 0x0000000000007941 */ /* 0x000fea0003800000 */
.L_x_1712:
[----:B------:R-:W2:Y:S01]  /*28f0*/  LDL R10, [R1+0x190] ;  /* 0x00019000010a7983 */ /* 0x000ea20000100800 */
[----:B------:R-:W-:-:S04]  /*2900*/  IMAD R4, R21, R3, RZ ;  /* 0x0000000315047224 */ /* 0x000fc800078e02ff */
[C---:B------:R-:W-:Y:S02]  /*2910*/  IMAD.IADD R3, R4.reuse, 0x1, R3 ;  /* 0x0000000104037824 */ /* 0x040fe400078e0203 */
[----:B------:R-:W-:-:S03]  /*2920*/  IMAD R4, R4, 0x30, -R6 ;  /* 0x0000003004047824 */ /* 0x000fc600078e0a06 */
[----:B------:R-:W-:Y:S02]  /*2930*/  IMNMX R3, R128, R3, PT ;  /* 0x0000000380037217 */ /* 0x000fe40003800200 */
[----:B------:R-:W-:-:S03]  /*2940*/  IMNMX R4, RZ, R4, !PT ;  /* 0x00000004ff047217 */ /* 0x000fc60007800200 */
[----:B------:R-:W-:-:S05]  /*2950*/  IMAD R3, R3, 0x30, -R6 ;  /* 0x0000003003037824 */ /* 0x000fca00078e0a06 */
[----:B------:R-:W-:-:S04]  /*2960*/  IMNMX R3, R3, R2, PT ;  /* 0x0000000203037217 */ /* 0x000fc80003800200 */
[----:B------:R-:W-:Y:S01]  /*2970*/  ISETP.GT.AND P0, PT, R3, R4, PT ;  /* 0x000000040300720c */ /* 0x000fe20003f04270 */
[----:B------:R-:W-:-:S05]  /*2980*/  IMAD.WIDE.U32 R4, R4, -0x55555555, RZ ;  /* 0xaaaaaaab04047825 */ /* 0x000fca00078e00ff */
[----:B------:R-:W-:-:S07]  /*2990*/  SHF.R.U32.HI R110, RZ, 0x5, R5 ;  /* 0x00000005ff6e7819 */ /* 0x000fce0000011605 */
[----:B------:R-:W-:-:S05]  /*29a0*/  @P0 IADD3 R3, R3, 0x2f, RZ ;  /* 0x0000002f03030810 */ /* 0x000fca0007ffe0ff */
[----:B------:R-:W-:-:S04]  /*29b0*/  @P0 IMAD.HI R4, R3, 0x2aaaaaab, RZ ;  /* 0x2aaaaaab03040827 */ /* 0x000fc800078e02ff */
[----:B------:R-:W-:Y:S01]  /*29c0*/  IMAD.MOV.U32 R3, RZ, RZ, R110 ;  /* 0x000000ffff037224 */ /* 0x000fe200078e006e */
[----:B------:R-:W-:-:S04]  /*29d0*/  @P0 SHF.R.U32.HI R5, RZ, 0x1f, R4 ;  /* 0x0000001fff050819 */ /* 0x000fc80000011604 */
[----:B------:R-:W-:-:S04]  /*29e0*/  @P0 LEA.HI.SX32 R3, R4, R5, 0x1d ;  /* 0x0000000504030211 */ /* 0x000fc800078feaff */
[----:B------:R-:W-:Y:S01]  /*29f0*/  ISETP.GT.AND P0, PT, R3, R110, PT ;  /* 0x0000006e0300720c */ /* 0x000fe20003f04270 */
[----:B--2---:R-:W-:-:S04]  /*2a00*/  IMAD.IADD R4, R7, 0x1, R10 ;  /* 0x0000000107047824 */ /* 0x004fc800078e020a */
[----:B------:R-:W-:-:S08]  /*2a10*/  IMAD.SHL.U32 R203, R4, 0x2, RZ ;  /* 0x0000000204cb7824 */ /* 0x000fd000078e00ff */
[----:B------:R-:W-:Y:S05]  /*2a20*/  @!P0 BRA `(.L_x_1714) ;  /* 0x0000694000008947 */ /* 0x000fea0003800000 */
[----:B------:R-:W-:Y:S02]  /*2a30*/  ISETP.NE.U32.AND P0, PT, RZ, c[0x0][0x340], PT ;  /* 0x0000d000ff007a0c */ /* 0x000fe40003f05070 */
[----:B------:R-:W-:Y:S02]  /*2a40*/  SHF.R.S32.HI R14, RZ, 0x1f, R143 ;  /* 0x0000001fff0e7819 */ /* 0x000fe4000001148f */
[----:B------:R-:W-:-:S13]  /*2a50*/  ISETP.NE.AND.EX P3, PT, RZ, c[0x0][0x344], PT, P0 ;  /* 0x0000d100ff007a0c */ /* 0x000fda0003f65300 */
[----:B------:R-:W-:-:S04]  /*2a60*/  @P3 IADD3 R4, P0, R20, c[0x0][0x340], RZ ;  /* 0x0000d00014043a10 */ /* 0x000fc80007f1e0ff */
[----:B------:R-:W-:-:S05]  /*2a70*/  @P3 IADD3.X R5, R19, c[0x0][0x344], RZ, P0, !PT ;  /* 0x0000d10013053a10 */ /* 0x000fca00007fe4ff */
[----:B------:R2:W3:Y:S01]  /*2a80*/  @P3 LDG.E R20, [R4.64] ;  /* 0x0000000604143981 */ /* 0x0004e2000c1e1900 */
[----:B------:R-:W-:Y:S01]  /*2a90*/  IADD3 R98, P0, R143, R15, RZ ;  /* 0x0000000f8f627210 */ /* 0x000fe20007f1e0ff */
[----:B------:R-:W-:Y:S01]  /*2aa0*/  IMAD.MOV.U32 R124, RZ, RZ, 0x30 ;  /* 0x00000030ff7c7424 */ /* 0x000fe200078e00ff */
[----:B------:R-:W-:Y:S01]  /*2ab0*/  IADD3 R38, R3, -0x1, RZ ;  /* 0xffffffff03267810 */ /* 0x000fe20007ffe0ff */
[----:B------:R-:W-:Y:S01]  /*2ac0*/  IMAD.MOV.U32 R136, RZ, RZ, c[0x0][0x238] ;  /* 0x00008e00ff887624 */ /* 0x000fe200078e00ff */
[----:B------:R-:W-:Y:S01]  /*2ad0*/  LEA.HI.X.SX32 R99, R15, R14, 0x1, P0 ;  /* 0x0000000e0f637211 */ /* 0x000fe200000f0eff */
[C---:B------:R-:W-:Y:S01]  /*2ae0*/  IMAD R135, R124.reuse, c[0x0][0x23c], RZ ;  /* 0x00008f007c877a24 */ /* 0x040fe200078e02ff */
[----:B------:R-:W-:Y:S01]  /*2af0*/  LOP3.LUT R27, R17, 0xffff, RZ, 0xc0, !PT ;  /* 0x0000ffff111b7812 */ /* 0x000fe200078ec0ff */
[----:B------:R-:W-:Y:S01]  /*2b00*/  IMAD.WIDE.U32 R120, R124, c[0x0][0x238], RZ ;  /* 0x00008e007c787a25 */ /* 0x000fe200078e00ff */
[----:B-1----:R-:W-:Y:S02]  /*2b10*/  SEL R21, R28, RZ, !P6 ;  /* 0x000000ff1c157207 */ /* 0x002fe40007000000 */
[----:B------:R-:W-:Y:S01]  /*2b20*/  SEL R22, R29, RZ, !P6 ;  /* 0x000000ff1d167207 */ /* 0x000fe20007000000 */
[----:B------:R-:W-:Y:S01]  /*2b30*/  IMAD R6, R99, c[0x0][0x238], RZ ;  /* 0x00008e0063067a24 */ /* 0x000fe200078e02ff */
[----:B------:R-:W-:Y:S01]  /*2b40*/  IADD3 R135, R121, R135, RZ ;  /* 0x0000008779877210 */ /* 0x000fe20007ffe0ff */
[----:B------:R-:W-:Y:S01]  /*2b50*/  IMAD R3, R21, c[0x0][0x248], RZ ;  /* 0x0000920015037a24 */ /* 0x000fe200078e02ff */
[----:B------:R-:W-:Y:S01]  /*2b60*/  ISETP.GE.AND P6, PT, R140, c[0x0][0x1d4], PT ;  /* 0x000075008c007a0c */ /* 0x000fe20003fc6270 */
[----:B------:R-:W-:Y:S01]  /*2b70*/  IMAD R6, R98, c[0x0][0x23c], R6 ;  /* 0x00008f0062067a24 */ /* 0x000fe200078e0206 */
[----:B------:R-:W-:Y:S01]  /*2b80*/  ISETP.GE.AND P5, PT, R142, c[0x0][0x1d4], PT ;  /* 0x000075008e007a0c */ /* 0x000fe20003fa6270 */
[----:B------:R-:W-:Y:S01]  /*2b90*/  IMAD.SHL.U32 R139, R136, 0x20, RZ ;  /* 0x00000020888b7824 */ /* 0x000fe200078e00ff */
[----:B------:R-:W-:Y:S01]  /*2ba0*/  ISETP.GE.AND P4, PT, R205, c[0x0][0x1d4], PT ;  /* 0x00007500cd007a0c */ /* 0x000fe20003f86270 */
[----:B------:R-:W-:Y:S01]  /*2bb0*/  IMAD.MOV.U32 R130, RZ, RZ, 0x5 ;  /* 0x00000005ff827424 */ /* 0x000fe200078e00ff */
[----:B------:R-:W-:Y:S01]  /*2bc0*/  ISETP.GE.AND P2, PT, R204, c[0x0][0x1d4], PT ;  /* 0x00007500cc007a0c */ /* 0x000fe20003f46270 */
[----:B------:R-:W-:Y:S01]  /*2bd0*/  IMAD.WIDE.U32 R12, R27, c[0x0][0x260], R140 ;  /* 0x000098001b0c7a25 */ /* 0x000fe200078e008c */
[----:B------:R-:W-:-:S02]  /*2be0*/  LOP3.LUT R212, R212, 0xfffffff7, RZ, 0xc0, !PT ;  /* 0xfffffff7d4d47812 */ /* 0x000fc400078ec0ff */
[----:B------:R-:W-:Y:S01]  /*2bf0*/  SHF.L.U64.HI R136, R136, R130, c[0x0][0x23c] ;  /* 0x00008f0088887619 */ /* 0x000fe20000010282 */
[----:B--2---:R-:W-:Y:S01]  /*2c00*/  IMAD.WIDE.U32 R4, R98, c[0x0][0x238], R140 ;  /* 0x00008e0062047a25 */ /* 0x004fe200078e008c */
[----:B------:R-:W-:Y:S02]  /*2c10*/  IADD3 R118, R9, R16, RZ ;  /* 0x0000001009767210 */ /* 0x000fe40007ffe0ff */
[----:B------:R-:W-:Y:S01]  /*2c20*/  @P6 LOP3.LUT R212, R212, 0x8, RZ, 0xfc, !PT ;  /* 0x00000008d4d46812 */ /* 0x000fe200078efcff */
[----:B------:R-:W-:Y:S01]  /*2c30*/  IMAD.IADD R5, R5, 0x1, R6 ;  /* 0x0000000105057824 */ /* 0x000fe200078e0206 */
[----:B------:R-:W-:Y:S01]  /*2c40*/  SHF.R.S32.HI R145, RZ, 0x1f, R144 ;  /* 0x0000001fff917819 */ /* 0x000fe20000011490 */
[----:B------:R-:W-:Y:S01]  /*2c50*/  IMAD R6, R38, -0x30, R2 ;  /* 0xffffffd026067824 */ /* 0x000fe200078e0202 */
[----:B------:R-:W-:Y:S01]  /*2c60*/  LOP3.LUT R212, R212, 0xfffffffb, RZ, 0xc0, !PT ;  /* 0xfffffffbd4d47812 */ /* 0x000fe200078ec0ff */
[----:B------:R-:W-:Y:S01]  /*2c70*/  IMAD.WIDE.U32 R4, R27, c[0x0][0x240], R4 ;  /* 0x000090001b047a25 */ /* 0x000fe200078e0004 */
[----:B------:R-:W-:-:S02]  /*2c80*/  SHF.R.U32.HI R31, RZ, 0x3, R222 ;  /* 0x00000003ff1f7819 */ /* 0x000fc400000116de */
[----:B------:R-:W-:Y:S01]  /*2c90*/  IMNMX R10, R6, 0x30, PT ;  /* 0x00000030060a7817 */ /* 0x000fe20003800200 */
[----:B------:R-:W-:Y:S01]  /*2ca0*/  IMAD R5, R27, c[0x0][0x244], R5 ;  /* 0x000091001b057a24 */ /* 0x000fe200078e0205 */
[----:B------:R-:W-:Y:S01]  /*2cb0*/  @P5 LOP3.LUT R212, R212, 0x4, RZ, 0xfc, !PT ;  /* 0x00000004d4d45812 */ /* 0x000fe200078efcff */
[----:B------:R-:W-:Y:S01]  /*2cc0*/  IMAD R6, R22, c[0x0][0x24c], R3 ;  /* 0x0000930016067a24 */ /* 0x000fe200078e0203 */
[----:B------:R-:W-:Y:S01]  /*2cd0*/  SHF.R.U32.HI R30, RZ, 0x3, R219 ;  /* 0x00000003ff1e7819 */ /* 0x000fe200000116db */
[----:B------:R-:W-:Y:S01]  /*2ce0*/  IMAD.IADD R3, R10, 0x1, -R143 ;  /* 0x000000010a037824 */ /* 0x000fe200078e0a8f */
[----:B------:R-:W-:Y:S01]  /*2cf0*/  LOP3.LUT R212, R212, 0xfffffffd, RZ, 0xc0, !PT ;  /* 0xfffffffdd4d47812 */ /* 0x000fe200078ec0ff */
[----:B------:R-:W-:Y:S01]  /*2d00*/  IMAD.WIDE.U32 R102, R22, c[0x0][0x248], R4 ;  /* 0x0000920016667a25 */ /* 0x000fe200078e0004 */
[----:B------:R-:W-:Y:S02]  /*2d10*/  SHF.R.S32.HI R5, RZ, 0x1f, R38 ;  /* 0x0000001fff057819 */ /* 0x000fe40000011426 */
[----:B------:R-:W-:Y:S01]  /*2d20*/  ISETP.GE.AND P1, PT, R3, 0x1, PT ;  /* 0x000000010300780c */ /* 0x000fe20003f26270 */
[----:B------:R-:W-:Y:S01]  /*2d30*/  IMAD R4, R135, R38, RZ ;  /* 0x0000002687047224 */ /* 0x000fe200078e02ff */
[----:B------:R-:W-:Y:S01]  /*2d40*/  MOV R100, R102 ;  /* 0x0000006600647202 */ /* 0x000fe20000000f00 */
[----:B------:R-:W-:Y:S01]  /*2d50*/  IMAD.IADD R101, R103, 0x1, R6 ;  /* 0x0000000167657824 */ /* 0x000fe200078e0206 */
[----:B------:R-:W-:Y:S01]  /*2d60*/  @P4 LOP3.LUT R212, R212, 0x2, RZ, 0xfc, !PT ;  /* 0x00000002d4d44812 */ /* 0x000fe200078efcff */
[----:B------:R-:W-:-:S02]  /*2d70*/  IMAD R4, R5, R120, R4 ;  /* 0x0000007805047224 */ /* 0x000fc400078e0204 */
[----:B------:R-:W-:Y:S01]  /*2d80*/  IMAD.WIDE.U32 R10, R38, R120, R100 ;  /* 0x00000078260a7225 */ /* 0x000fe200078e0064 */
[----:B------:R-:W-:-:S03]  /*2d90*/  LOP3.LUT R212, R212, 0xfffffffe, RZ, 0xc0, !PT ;  /* 0xfffffffed4d47812 */ /* 0x000fc600078ec0ff */
[----:B------:R-:W-:Y:S01]  /*2da0*/  IMAD.IADD R6, R11, 0x1, R4 ;  /* 0x000000010b067824 */ /* 0x000fe200078e0204 */
[----:B------:R-:W-:Y:S01]  /*2db0*/  @P2 LOP3.LUT R212, R212, 0x1, RZ, 0xfc, !PT ;  /* 0x00000001d4d42812 */ /* 0x000fe200078efcff */
[----:B------:R-:W-:Y:S01]  /*2dc0*/  IMAD R9, R14, c[0x0][0x280], RZ ;  /* 0x0000a0000e097a24 */ /* 0x000fe200078e02ff */
[----:B------:R-:W-:Y:S01]  /*2dd0*/  @P1 LEA R4, P0, R10, c[0x0][0x220], 0x1 ;  /* 0x000088000a041a11 */ /* 0x000fe200078008ff */
[----:B------:R-:W-:Y:S02]  /*2de0*/  IMAD R14, R14, c[0x0][0x290], RZ ;  /* 0x0000a4000e0e7a24 */ /* 0x000fe400078e02ff */
[C---:B------:R-:W-:Y:S01]  /*2df0*/  IMAD R9, R143.reuse, c[0x0][0x284], R9 ;  /* 0x0000a1008f097a24 */ /* 0x040fe200078e0209 */
[----:B------:R-:W-:Y:S01]  /*2e00*/  @P1 LEA.HI.X R5, R10, c[0x0][0x224], R6, 0x1, P0 ;  /* 0x000089000a051a11 */ /* 0x000fe200000f0c06 */
[----:B------:R-:W-:Y:S01]  /*2e10*/  IMAD.WIDE.U32 R16, R143, c[0x0][0x290], R140 ;  /* 0x0000a4008f107a25 */ /* 0x000fe200078e008c */
[----:B------:R-:W-:-:S03]  /*2e20*/  ISETP.GT.AND P0, PT, R3, 0x20, PT ;  /* 0x000000200300780c */ /* 0x000fc60003f04270 */
[----:B------:R-:W-:Y:S01]  /*2e30*/  @!PT LDS RZ, [RZ] ;  /* 0x00000000fffff984 */ /* 0x000fe20000000800 */
[----:B------:R-:W-:Y:S01]  /*2e40*/  @!PT LDS RZ, [RZ] ;  /* 0x00000000fffff984 */ /* 0x000fe20000000800 */
[----:B------:R-:W-:Y:S01]  /*2e50*/  @!PT LDS RZ, [RZ] ;  /* 0x00000000fffff984 */ /* 0x000fe20000000800 */
[----:B------:R1:W-:Y:S01]  /*2e60*/  @P1 LDGSTS.E.BYPASS.LTC128B.128 [R203+0xa080], [R4.64], !P6 ;  /* 0x0a08000004cb1fae */ /* 0x0003e2000f101d46 */
[----:B------:R-:W-:Y:S02]  /*2e70*/  IMAD.MOV.U32 R129, RZ, RZ, c[0x0][0x280] ;  /* 0x0000a000ff817624 */ /* 0x000fe400078e00ff */
[----:B------:R-:W-:Y:S01]  /*2e80*/  IMAD.MOV.U32 R137, RZ, RZ, c[0x0][0x290] ;  /* 0x0000a400ff897624 */ /* 0x000fe200078e00ff */
[----:B------:R1:W-:Y:S01]  /*2e90*/  @P1 LDGSTS.E.BYPASS.LTC128B.128 [R203+0xb880], [R4.64+0x80], !P5 ;  /* 0x0b88008004cb1fae */ /* 0x0003e2000e901d46 */
[C---:B------:R-:W-:Y:S02]  /*2ea0*/  IMAD R132, R124.reuse, c[0x0][0x284], RZ ;  /* 0x0000a1007c847a24 */ /* 0x040fe400078e02ff */
[C---:B------:R-:W-:Y:S01]  /*2eb0*/  IMAD R133, R124.reuse, c[0x0][0x294], RZ ;  /* 0x0000a5007c857a24 */ /* 0x040fe200078e02ff */
[----:B------:R1:W-:Y:S01]  /*2ec0*/  @P1 LDGSTS.E.BYPASS.LTC128B.128 [R203+0xd080], [R4.64+0x100], !P4 ;  /* 0x0d08010004cb1fae */ /* 0x0003e2000e101d46 */
[----:B------:R-:W-:-:S03]  /*2ed0*/  IMAD.WIDE.U32 R126, R124, c[0x0][0x280], RZ ;  /* 0x0000a0007c7e7a25 */ /* 0x000fc600078e00ff */
[----:B------:R1:W-:Y:S01]  /*2ee0*/  @P1 LDGSTS.E.BYPASS.LTC128B.128 [R203+0xe880], [R4.64+0x180], !P2 ;  /* 0x0e88018004cb1fae */ /* 0x0003e2000d101d46 */
[----:B------:R-:W-:Y:S01]  /*2ef0*/  @P0 IADD3 R3, P1, R139, R10, RZ ;  /* 0x0000000a8b030210 */ /* 0x000fe20007f3e0ff */
[----:B------:R-:W-:-:S04]  /*2f00*/  IMAD.WIDE.U32 R10, R143, c[0x0][0x280], R140 ;  /* 0x0000a0008f0a7a25 */ /* 0x000fc800078e008c */
[----:B------:R-:W-:Y:S01]  /*2f10*/  IMAD.MOV.U32 R18, RZ, RZ, R10 ;  /* 0x000000ffff127224 */ /* 0x000fe200078e000a */
[----:B------:R-:W-:Y:S01]  /*2f20*/  IADD3 R19, R9, R11, RZ ;  /* 0x0000000b09137210 */ /* 0x000fe20007ffe0ff */
[----:B------:R-:W-:Y:S01]  /*2f30*/  IMAD R11, R27, c[0x0][0x264], R13 ;  /* 0x000099001b0b7a24 */ /* 0x000fe200078e020d */
[----:B------:R-:W-:Y:S01]  /*2f40*/  MOV R10, R12 ;  /* 0x0000000c000a7202 */ /* 0x000fe20000000f00 */
[----:B------:R-:W-:-:S04]  /*2f50*/  IMAD.WIDE.U32 R12, R143, c[0x0][0x290], R144 ;  /* 0x0000a4008f0c7a25 */ /* 0x000fc800078e0090 */
[----:B------:R-:W-:-:S04]  /*2f60*/  IMAD.WIDE.U32 R82, R22, c[0x0][0x268], R10 ;  /* 0x00009a0016527a25 */ /* 0x000fc800078e000a */
[----:B-----5:R-:W-:-:S04]  /*2f70*/  IMAD.WIDE.U32 R90, R122, c[0x0][0x280], R18 ;  /* 0x0000a0007a5a7a25 */ /* 0x020fc800078e0012 */
[----:B------:R-:W-:-:S04]  /*2f80*/  IMAD.WIDE.U32 R124, R124, c[0x0][0x290], RZ ;  /* 0x0000a4007c7c7a25 */ /* 0x000fc800078e00ff */
[----:B------:R-:W-:-:S04]  /*2f90*/  IMAD.WIDE.U32 R108, R27, c[0x0][0x1e8], RZ ;  /* 0x00007a001b6c7a25 */ /* 0x000fc800078e00ff */
[----:B-1----:R-:W-:Y:S01]  /*2fa0*/  @P0 IMAD.X R5, R6, 0x1, R136, P1 ;  /* 0x0000000106050824 */ /* 0x002fe200008e0688 */
[----:B------:R-:W-:Y:S01]  /*2fb0*/  @P0 LEA R4, P1, R3, c[0x0][0x220], 0x1 ;  /* 0x0000880003040a11 */ /* 0x000fe200078208ff */
[C---:B------:R-:W-:Y:S02]  /*2fc0*/  IMAD R6, R143.reuse, c[0x0][0x294], R14 ;  /* 0x0000a5008f067a24 */ /* 0x040fe400078e020e */
[----:B------:R-:W-:Y:S01]  /*2fd0*/  IMAD.WIDE.U32 R14, R143, c[0x0][0x280], R144 ;  /* 0x0000a0008f0e7a25 */ /* 0x000fe200078e0090 */
[----:B------:R-:W-:Y:S02]  /*2fe0*/  @P0 LEA.HI.X R5, R3, c[0x0][0x224], R5, 0x1, P1 ;  /* 0x0000890003050a11 */ /* 0x000fe400008f0c05 */
[----:B------:R-:W-:Y:S01]  /*2ff0*/  ISETP.GE.AND P1, PT, R140, c[0x0][0x27c], PT ;  /* 0x00009f008c007a0c */ /* 0x000fe20003f26270 */
[----:B------:R-:W-:Y:S02]  /*3000*/  IMAD.IADD R17, R6, 0x1, R17 ;  /* 0x0000000106117824 */ /* 0x000fe400078e0211 */
[----:B------:R1:W-:Y:S01]  /*3010*/  @P0 LDGSTS.E.BYPASS.LTC128B.128 [R207+0xb080], [R4.64], !P6 ;  /* 0x0b08000004cf0fae */ /* 0x0003e2000f101d46 */
[----:B------:R-:W-:Y:S01]  /*3020*/  SEL R3, RZ, c[0x0][0x27c], !P1 ;  /* 0x00009f00ff037a07 */ /* 0x000fe20004800000 */
[----:B------:R-:W-:-:S02]  /*3030*/  IMAD.IADD R13, R13, 0x1, R6 ;  /* 0x000000010d0d7824 */ /* 0x000fc400078e0206 */
[----:B------:R1:W-:Y:S01]  /*3040*/  @P0 LDGSTS.E.BYPASS.LTC128B.128 [R207+0xc880], [R4.64+0x80], !P5 ;  /* 0x0c88008004cf0fae */ /* 0x0003e2000e901d46 */
[----:B------:R-:W-:Y:S01]  /*3050*/  IADD3 R3, R140, R3, RZ ;  /* 0x000000038c037210 */ /* 0x000fe20007ffe0ff */
[----:B------:R-:W-:Y:S02]  /*3060*/  IMAD.IADD R15, R15, 0x1, R9 ;  /* 0x000000010f0f7824 */ /* 0x000fe400078e0209 */
[----:B------:R1:W-:Y:S01]  /*3070*/  @P0 LDGSTS.E.BYPASS.LTC128B.128 [R207+0xe080], [R4.64+0x100], !P4 ;  /* 0x0e08010004cf0fae */ /* 0x0003e2000e101d46 */
[----:B------:R-:W-:-:S03]  /*3080*/  IMAD.WIDE.U32 R84, R122, c[0x0][0x290], R12 ;  /* 0x0000a4007a547a25 */ /* 0x000fc600078e000c */
[----:B------:R1:W-:Y:S01]  /*3090*/  @P0 LDGSTS.E.BYPASS.LTC128B.128 [R207+0xf880], [R4.64+0x180], !P2 ;  /* 0x0f88018004cf0fae */ /* 0x0003e2000d101d46 */
[----:B------:R-:W-:Y:S01]  /*30a0*/  ISETP.GE.AND P2, PT, R142, c[0x0][0x27c], PT ;  /* 0x00009f008e007a0c */ /* 0x000fe20003f46270 */
[----:B------:R-:W-:Y:S02]  /*30b0*/  IMAD.WIDE.U32 R106, R27, c[0x0][0x210], RZ ;  /* 0x000084001b6a7a25 */ /* 0x000fe400078e00ff */
[----:B------:R-:W0:Y:S01]  /*30c0*/  LDGDEPBAR ;  /* 0x00000000000079af */ /* 0x000e220000000000 */
[----:B------:R-:W-:Y:S01]  /*30d0*/  WARPSYNC 0xffffffff ;  /* 0xffffffff00007948 */ /* 0x000fe20003800000 */
[----:B------:R-:W-:-:S04]  /*30e0*/  IMAD.WIDE.U32 R88, R122, c[0x0][0x290], R16 ;  /* 0x0000a4007a587a25 */ /* 0x000fc800078e0010 */
[----:B------:R-:W-:-:S04]  /*30f0*/  IMAD.WIDE.U32 R86, R122, c[0x0][0x280], R14 ;  /* 0x0000a0007a567a25 */ /* 0x000fc800078e000e */
[C---:B------:R-:W-:Y:S01]  /*3100*/  IMAD.SHL.U32 R138, R129.reuse, 0x20, RZ ;  /* 0x00000020818a7824 */ /* 0x040fe200078e00ff */
[-C--:B------:R-:W-:Y:S01]  /*3110*/  SHF.L.U64.HI R129, R129, R130.reuse, c[0x0][0x284] ;  /* 0x0000a10081817619 */ /* 0x080fe20000010282 */
[----:B------:R-:W-:Y:S01]  /*3120*/  IMAD.IADD R132, R127, 0x1, R132 ;  /* 0x000000017f847824 */ /* 0x000fe200078e0284 */
[C---:B------:R-:W-:Y:S01]  /*3130*/  SHF.L.U64.HI R130, R137.reuse, R130, c[0x0][0x294] ;  /* 0x0000a50089827619 */ /* 0x040fe20000010282 */
[----:B------:R-:W-:Y:S02]  /*3140*/  IMAD.SHL.U32 R137, R137, 0x20, RZ ;  /* 0x0000002089897824 */ /* 0x000fe400078e00ff */
[----:B------:R-:W-:Y:S02]  /*3150*/  IMAD.IADD R133, R125, 0x1, R133 ;  /* 0x000000017d857824 */ /* 0x000fe400078e0285 */
[C---:B------:R-:W-:Y:S02]  /*3160*/  IMAD R117, R27.reuse, c[0x0][0x1ec], R109 ;  /* 0x00007b001b757a24 */ /* 0x040fe400078e026d */
[----:B------:R-:W-:Y:S01]  /*3170*/  IMAD R116, R27, c[0x0][0x214], R107 ;  /* 0x000085001b747a24 */ /* 0x000fe200078e026b */
[----:B-1----:R-:W-:Y:S01]  /*3180*/  SEL R5, RZ, c[0x0][0x27c], !P2 ;  /* 0x00009f00ff057a07 */ /* 0x002fe20005000000 */
[----:B------:R-:W-:-:S04]  /*3190*/  IMAD R4, R21, c[0x0][0x268], RZ ;  /* 0x00009a0015047a24 */ /* 0x000fc800078e02ff */
[----:B------:R-:W-:Y:S02]  /*31a0*/  IMAD.IADD R5, R142, 0x1, R5 ;  /* 0x000000018e057824 */ /* 0x000fe400078e0205 */
[----:B------:R-:W-:Y:S01]  /*31b0*/  IMAD R26, R22, c[0x0][0x26c], R4 ;  /* 0x00009b00161a7a24 */ /* 0x000fe200078e0204 */
[----:B------:R-:W-:Y:S02]  /*31c0*/  SHF.R.S32.HI R4, RZ, 0x1f, R3 ;  /* 0x0000001fff047819 */ /* 0x000fe40000011403 */
[----:B------:R-:W-:Y:S02]  /*31d0*/  SHF.R.S32.HI R6, RZ, 0x1f, R5 ;  /* 0x0000001fff067819 */ /* 0x000fe40000011405 */
[----:B------:R-:W-:Y:S02]  /*31e0*/  LEA.HI R9, R4, R3, RZ, 0x6 ;  /* 0x0000000304097211 */ /* 0x000fe400078f30ff */
[----:B------:R-:W-:Y:S02]  /*31f0*/  LEA.HI R10, R6, R5, RZ, 0x6 ;  /* 0x00000005060a7211 */ /* 0x000fe400078f30ff */
[----:B------:R-:W-:-:S02]  /*3200*/  LEA.HI R4, R4, R3, RZ, 0x3 ;  /* 0x0000000304047211 */ /* 0x000fc400078f18ff */
[----:B------:R-:W-:Y:S02]  /*3210*/  LEA.HI R3, R6, R5, RZ, 0x3 ;  /* 0x0000000506037211 */ /* 0x000fe400078f18ff */
[----:B------:R-:W-:Y:S02]  /*3220*/  SHF.R.S32.HI R5, RZ, 0x6, R10 ;  /* 0x00000006ff057819 */ /* 0x000fe4000001140a */
[----:B------:R-:W-:Y:S02]  /*3230*/  SHF.R.S32.HI R6, RZ, 0x6, R9 ;  /* 0x00000006ff067819 */ /* 0x000fe40000011409 */
[--C-:B------:R-:W-:Y:S01]  /*3240*/  LOP3.LUT R10, R222, 0x38, R4.reuse, 0xf8, !PT ;  /* 0x00000038de0a7812 */ /* 0x100fe200078ef804 */
[--C-:B------:R-:W-:Y:S01]  /*3250*/  IMAD R11, R5, 0xc00, R7.reuse ;  /* 0x00000c00050b7824 */ /* 0x100fe200078e0207 */
[C---:B------:R-:W-:Y:S01]  /*3260*/  LOP3.LUT R9, R219.reuse, 0x38, R4, 0xf8, !PT ;  /* 0x00000038db097812 */ /* 0x040fe200078ef804 */
[----:B------:R-:W-:Y:S01]  /*3270*/  IMAD R25, R6, 0xc00, R7 ;  /* 0x00000c0006197824 */ /* 0x000fe200078e0207 */
[--C-:B------:R-:W-:Y:S01]  /*3280*/  LOP3.LUT R21, R222, 0x38, R3.reuse, 0xf8, !PT ;  /* 0x00000038de157812 */ /* 0x100fe200078ef803 */
[--C-:B------:R-:W-:Y:S01]  /*3290*/  IMAD R24, R6, 0xc00, R8.reuse ;  /* 0x00000c0006187824 */ /* 0x100fe200078e0208 */
[----:B------:R-:W-:Y:S01]  /*32a0*/  LOP3.LUT R23, R219, 0x38, R3, 0xf8, !PT ;  /* 0x00000038db177812 */ /* 0x000fe200078ef803 */
[----:B------:R-:W-:Y:S01]  /*32b0*/  IMAD R6, R5, 0xc00, R8 ;  /* 0x00000c0005067824 */ /* 0x000fe200078e0208 */
[----:B------:R-:W-:-:S02]  /*32c0*/  LOP3.LUT R22, R10, R31, RZ, 0x3c, !PT ;  /* 0x0000001f0a167212 */ /* 0x000fc400078e3cff */
[-C--:B------:R-:W-:Y:S02]  /*32d0*/  LOP3.LUT R10, R9, R30.reuse, RZ, 0x3c, !PT ;  /* 0x0000001e090a7212 */ /* 0x080fe400078e3cff */
[----:B------:R-:W-:Y:S02]  /*32e0*/  LOP3.LUT R9, R21, R31, RZ, 0x3c, !PT ;  /* 0x0000001f15097212 */ /* 0x000fe400078e3cff */
[----:B------:R-:W-:Y:S02]  /*32f0*/  LOP3.LUT R5, R23, R30, RZ, 0x3c, !PT ;  /* 0x0000001e17057212 */ /* 0x000fe400078e3cff */
[----:B------:R-:W-:Y:S01]  /*3300*/  SHF.R.S32.HI R66, RZ, 0x3, R4 ;  /* 0x00000003ff427819 */ /* 0x000fe20000011404 */
[----:B------:R-:W-:Y:S01]  /*3310*/  IMAD.IADD R21, R11, 0x1, R9 ;  /* 0x000000010b157824 */ /* 0x000fe200078e0209 */
[----:B------:R-:W-:Y:S02]  /*3320*/  IADD3 R11, R6, R5, RZ ;  /* 0x00000005060b7210 */ /* 0x000fe40007ffe0ff */
[----:B------:R-:W-:-:S02]  /*3330*/  LOP3.LUT R78, R4, 0xfffffff8, RZ, 0xc0, !PT ;  /* 0xfffffff8044e7812 */ /* 0x000fc400078ec0ff */
[----:B------:R-:W-:Y:S01]  /*3340*/  SHF.R.S32.HI R6, RZ, 0x1f, R122 ;  /* 0x0000001fff067819 */ /* 0x000fe2000001147a */
[----:B------:R-:W-:Y:S01]  /*3350*/  IMAD.SHL.U32 R112, R11, 0x2, RZ ;  /* 0x000000020b707824 */ /* 0x000fe200078e00ff */
[----:B------:R-:W-:Y:S01]  /*3360*/  IADD3 R23, R25, R22, RZ ;  /* 0x0000001619177210 */ /* 0x000fe20007ffe0ff */
[----:B------:R-:W-:Y:S01]  /*3370*/  IMAD.IADD R22, R24, 0x1, R10 ;  /* 0x0000000118167824 */ /* 0x000fe200078e020a */
[----:B------:R-:W-:Y:S01]  /*3380*/  MOV R5, c[0x0][0x27c] ;  /* 0x00009f0000057a02 */ /* 0x000fe20000000f00 */
[C---:B------:R-:W-:Y:S01]  /*3390*/  IMAD R10, R6.reuse, c[0x0][0x280], RZ ;  /* 0x0000a000060a7a24 */ /* 0x040fe200078e02ff */
[----:B------:R-:W-:Y:S01]  /*33a0*/  SHF.R.S32.HI R65, RZ, 0x3, R3 ;  /* 0x00000003ff417819 */ /* 0x000fe20000011403 */
[----:B------:R-:W-:Y:S01]  /*33b0*/  IMAD R9, R6, c[0x0][0x290], RZ ;  /* 0x0000a40006097a24 */ /* 0x000fe200078e02ff */
[----:B------:R-:W-:Y:S01]  /*33c0*/  LOP3.LUT R77, R3, 0xfffffff8, RZ, 0xc0, !PT ;  /* 0xfffffff8034d7812 */ /* 0x000fe200078ec0ff */
[C---:B------:R-:W-:Y:S01]  /*33d0*/  IMAD R6, R122.reuse, c[0x0][0x284], R10 ;  /* 0x0000a1007a067a24 */ /* 0x040fe200078e020a */
[----:B------:R-:W-:Y:S01]  /*33e0*/  SHF.L.U32 R68, R5, 0x1, RZ ;  /* 0x0000000105447819 */ /* 0x000fe200000006ff */
[----:B------:R-:W-:Y:S01]  /*33f0*/  IMAD R5, R122, c[0x0][0x294], R9 ;  /* 0x0000a5007a057a24 */ /* 0x000fe200078e0209 */
[----:B------:R-:W-:Y:S01]  /*3400*/  IADD3 R81, R83, R26, RZ ;  /* 0x0000001a53517210 */ /* 0x000fe20007ffe0ff */
[----:B------:R-:W-:Y:S01]  /*3410*/  IMAD.IADD R95, R87, 0x1, R6 ;  /* 0x00000001575f7824 */ /* 0x000fe200078e0206 */
[----:B------:R-:W-:Y:S01]  /*3420*/  IADD3 R97, R6, R91, RZ ;  /* 0x0000005b06617210 */ /* 0x000fe20007ffe0ff */
[----:B------:R-:W-:Y:S01]  /*3430*/  IMAD.IADD R96, R5, 0x1, R89 ;  /* 0x0000000105607824 */ /* 0x000fe200078e0259 */
[----:B------:R-:W-:Y:S01]  /*3440*/  IADD3 R92, R85, R5, RZ ;  /* 0x00000005555c7210 */ /* 0x000fe20007ffe0ff */
[----:B------:R-:W-:Y:S01]  /*3450*/  IMAD.SHL.U32 R115, R23, 0x2, RZ ;  /* 0x0000000217737824 */ /* 0x000fe200078e00ff */
[----:B------:R-:W-:Y:S01]  /*3460*/  SHF.R.S32.HI R94, RZ, 0x1f, R78 ;  /* 0x0000001fff5e7819 */ /* 0x000fe2000001144e */
[----:B------:R-:W-:Y:S01]  /*3470*/  IMAD.SHL.U32 R114, R22, 0x2, RZ ;  /* 0x0000000216727824 */ /* 0x000fe200078e00ff */
[----:B------:R-:W-:-:S02]  /*3480*/  SHF.R.S32.HI R93, RZ, 0x1f, R77 ;  /* 0x0000001fff5d7819 */ /* 0x000fc4000001144d */
[----:B------:R-:W-:Y:S02]  /*3490*/  SHF.L.U32 R113, R21, 0x1, RZ ;  /* 0x0000000115717819 */ /* 0x000fe400000006ff */
[----:B---3--:R-:W-:Y:S01]  /*34a0*/  @P3 SHF.R.S32.HI R4, RZ, 0x1f, R20 ;  /* 0x0000001fff043819 */ /* 0x008fe20000011414 */
[----:B------:R-:W-:Y:S02]  /*34b0*/  @!P3 IMAD.MOV.U32 R4, RZ, RZ, R28 ;  /* 0x000000ffff04b224 */ /* 0x000fe400078e001c */
[----:B------:R-:W-:Y:S02]  /*34c0*/  @!P3 IMAD.MOV.U32 R20, RZ, RZ, R29 ;  /* 0x000000ffff14b224 */ /* 0x000fe400078e001d */
[----:B------:R-:W-:Y:S02]  /*34d0*/  IMAD R3, R4, c[0x0][0x2b0], RZ ;  /* 0x0000ac0004037a24 */ /* 0x000fe400078e02ff */
[----:B------:R-:W-:-:S04]  /*34e0*/  IMAD.WIDE.U32 R104, R20, c[0x0][0x2b0], RZ ;  /* 0x0000ac0014687a25 */ /* 0x000fc800078e00ff */
[----:B------:R-:W-:-:S05]  /*34f0*/  IMAD R3, R20, c[0x0][0x2b4], R3 ;  /* 0x0000ad0014037a24 */ /* 0x000fca00078e0203 */
[----:B------:R-:W-:Y:S01]  /*3500*/  IADD3 R111, R105, R3, RZ ;  /* 0x00000003696f7210 */ /* 0x000fe20007ffe0ff */
[----:B------:R-:W-:Y:S06]  /*3510*/  BAR.SYNC.DEFER_BLOCKING 0x0 ;  /* 0x0000000000007b1d */ /* 0x000fec0000010000 */
.L_x_1755:
[----:B------:R-:W-:Y:S01]  /*3520*/  MOV R75, RZ ;  /* 0x000000ff004b7202 */ /* 0x000fe20000000f00 */
[----:B-1----:R-:W-:Y:S01]  /*3530*/  IMAD.MOV.U32 R3, RZ, RZ, c[0x0][0x2b8] ;  /* 0x0000ae00ff037624 */ /* 0x002fe200078e00ff */
[----:B------:R-:W-:Y:S04]  /*3540*/  DEPBAR.LE SB0, 0x0 ;  /* 0x000080000000791a */ /* 0x000fe80000000000 */
[----:B------:R-:W-:Y:S01]  /*3550*/  ISETP.NE.AND P0, PT, R3, 0x1, PT ;  /* 0x000000010300780c */ /* 0x000fe20003f05270 */
[----:B------:R-:W-:Y:S01]  /*3560*/  IMAD R3, R38, 0x30, R0 ;  /* 0x0000003026037824 */ /* 0x000fe200078e0200 */
[----:B------:R-:W-:Y:S01]  /*3570*/  WARPSYNC 0xffffffff ;  /* 0xffffffff00007948 */ /* 0x000fe20003800000 */
[----:B------:R-:W-:Y:S02]  /*3580*/  BSSY B2, `(.L_x_1715) ;  /* 0x0000541000027945 */ /* 0x000fe40003800000 */
[----:B------:R-:W-:Y:S04]  /*3590*/  IMAD.IADD R5, R118, 0x1, R3 ;  /* 0x0000000176057824 */ /* 0x000fe800078e0203 */
[--C-:B----4-:R-:W-:Y:S04]  /*35a0*/  IMAD.MOV.U32 R4, RZ, RZ, R5.reuse ;  /* 0x000000ffff047224 */ /* 0x110fe800078e0005 */
[----:B--23--:R-:W-:Y:S05]  /*35b0*/  @P0 IMAD.HI.U32 R6, R5, c[0x0][0x2bc], RZ ;  /* 0x0000af0005060a27 */ /* 0x00cfea00078e00ff */
[----:B------:R-:W-:Y:S02]  /*35c0*/  @P0 SHF.R.U32.HI R4, RZ, c[0x0][0x2c0], R6 ;  /* 0x0000b000ff040a19 */ /* 0x000fe40000011606 */
[----:B------:R-:W-:Y:S04]  /*35d0*/  ISETP.GE.AND P0, PT, R3, R2, PT ;  /* 0x000000020300720c */ /* 0x000fe80003f06270 */
[----:B------:R-:W-:Y:S11]  /*35e0*/  ISETP.GT.OR P0, PT, R0, 0x2f, P0 ;  /* 0x0000002f0000780c */ /* 0x000ff60000704670 */
[----:B------:R-:W-:Y:S02]  /*35f0*/  @!UPT UIADD3 URZ, URZ, URZ, URZ ;  /* 0x0000003f3f3ff290 */ /* 0x000fe4000fffe03f */
[C---:B------:R-:W-:Y:S04]  /*3600*/  @!P0 IADD3 R3, P3, R4.reuse, R104, RZ ;  /* 0x0000006804038210 */ /* 0x040fe80007f7e0ff */
[----:B------:R-:W-:Y:S02]  /*3610*/  @!P0 LEA.HI.X.SX32 R6, R4, R111, 0x1, P3 ;  /* 0x0000006f04068211 */ /* 0x000fe400018f0eff */
[C---:B------:R-:W-:Y:S04]  /*3620*/  @!P0 LEA R10, P3, R3.reuse, c[0x0][0x2a0], 0x2 ;  /* 0x0000a800030a8a11 */ /* 0x040fe800078610ff */
[----:B------:R-:W-:Y:S01]  /*3630*/  @!P0 LEA.HI.X R11, R3, c[0x0][0x2a4], R6, 0x2, P3 ;  /* 0x0000a900030b8a11 */ /* 0x000fe200018f1406 */
[----:B------:R-:W-:Y:S04]  /*3640*/  IMAD.MOV R3, RZ, RZ, -R4 ;  /* 0x000000ffff037224 */ /* 0x000fe800078e0a04 */
[----:B------:R-:W-:Y:S01]  /*3650*/  IMAD R76, R3, c[0x0][0x2b8], R5 ;  /* 0x0000ae00034c7a24 */ /* 0x000fe200078e0205 */
[----:B------:R-:W2:Y:S03]  /*3660*/  @!P0 LDG.E R75, [R10.64] ;  /* 0x000000060a4b8981 */ /* 0x000ea6000c1e1900 */
[C---:B------:R-:W-:Y:S01]  /*3670*/  IMAD.WIDE.U32 R4, R76.reuse, c[0x0][0x1e0], RZ ;  /* 0x000078004c047a25 */ /* 0x040fe200078e00ff */
[----:B------:R-:W-:Y:S01]  /*3680*/  SHF.R.S32.HI R79, RZ, 0x1f, R76 ;  /* 0x0000001fff4f7819 */ /* 0x000fe2000001144c */
[----:B------:R-:W-:Y:S04]  /*3690*/  BAR.SYNC.DEFER_BLOCKING 0x0 ;  /* 0x0000000000007b1d */ /* 0x000fe80000010000 */
[----:B------:R-:W-:Y:S04]  /*36a0*/  IMAD R3, R79, c[0x0][0x1e0], RZ ;  /* 0x000078004f037a24 */ /* 0x000fe800078e02ff */
        /* <DEDUP_REMOVED lines=8> */
[C---:B------:R-:W-:Y:S02]  /*3730*/  LEA R73, P0, R3.reuse, c[0x0][0x1c8], 0x1 ;  /* 0x0000720003497a11 */ /* 0x040fe400078008ff */
[----:B------:R-:W-:Y:S02]  /*3740*/  MOV R5, c[0x0][0x27c] ;  /* 0x00009f0000057a02 */ /* 0x000fe40000000f00 */
[----:B------:R-:W-:Y:S02]  /*3750*/  LEA.HI.X R72, R3, c[0x0][0x1cc], R4, 0x1, P0 ;  /* 0x0000730003487a11 */ /* 0x000fe400000f0c04 */
[----:B------:R-:W-:Y:S11]  /*3760*/  ISETP.GE.AND P0, PT, R5, 0x1, PT ;  /* 0x000000010500780c */ /* 0x000ff60003f06270 */
[----:B------:R-:W-:Y:S02]  /*3770*/  @!UPT UIADD3 URZ, URZ, URZ, URZ ;  /* 0x0000003f3f3ff290 */ /* 0x000fe4000fffe03f */
[----:B------:R-:W-:-:S05]  /*3780*/  @!P0 BRA `(.L_x_1716) ;  /* 0x00004e8000008947 */ /* 0x000fca0003800000 */
[-C--:B------:R-:W-:Y:S01]  /*3790*/  IMAD R5, R132, R38.reuse, RZ ;  /* 0x0000002684057224 */ /* 0x080fe200078e02ff */
[----:B------:R-:W-:Y:S01]  /*37a0*/  ULDC.U8 UR4, c[0x0][0x298] ;  /* 0x0000a60000047ab9 */ /* 0x000fe20000000000 */
[-C--:B------:R-:W-:Y:S01]  /*37b0*/  IMAD R4, R133, R38.reuse, RZ ;  /* 0x0000002685047224 */ /* 0x080fe200078e02ff */
[----:B------:R-:W-:Y:S01]  /*37c0*/  ISETP.NE.AND P0, PT, RZ, UR4, PT ;  /* 0x00000004ff007c0c */ /* 0x000fe2000bf05270 */
[-C--:B------:R-:W-:Y:S01]  /*37d0*/  IMAD.WIDE.U32 R34, R126, R38.reuse, RZ ;  /* 0x000000267e227225 */ /* 0x080fe200078e00ff */
[----:B------:R-:W-:Y:S03]  /*37e0*/  SHF.R.S32.HI R3, RZ, 0x1f, R38 ;  /* 0x0000001fff037819 */ /* 0x000fe60000011426 */
[----:B------:R-:W-:Y:S04]  /*37f0*/  IMAD.WIDE.U32 R62, R124, R38, RZ ;  /* 0x000000267c3e7225 */ /* 0x000fe800078e00ff */
[C---:B------:R-:W-:Y:S02]  /*3800*/  IMAD R5, R3.reuse, R126, R5 ;  /* 0x0000007e03057224 */ /* 0x040fe400078e0205 */
[----:B------:R-:W-:Y:S02]  /*3810*/  IMAD R4, R3, R124, R4 ;  /* 0x0000007c03047224 */ /* 0x000fe400078e0204 */
[----:B------:R-:W-:Y:S01]  /*3820*/  IMAD R3, R38, -0x30, R2 ;  /* 0xffffffd026037824 */ /* 0x000fe200078e0202 */
[----:B------:R-:W-:Y:S02]  /*3830*/  IADD3 R61, R35, R5, RZ ;  /* 0x00000005233d7210 */ /* 0x000fe40007ffe0ff */
[----:B------:R-:W-:Y:S02]  /*3840*/  IADD3 R64, R63, R4, RZ ;  /* 0x000000043f407210 */ /* 0x000fe40007ffe0ff */
[----:B------:R-:W-:Y:S01]  /*3850*/  IMNMX R74, R3, 0x30, PT ;  /* 0x00000030034a7817 */ /* 0x000fe20003800200 */
        /* <DEDUP_REMOVED lines=11> */
[----:B------:R-:W-:Y:S03]  /*3910*/  CS2R R14, SRZ ;  /* 0x00000000000e7805 */ /* 0x000fe6000001ff00 */
        /* <DEDUP_REMOVED lines=33> */
.L_x_1719:
[----:B------:R-:W-:Y:S05]  /*3b30*/  BSYNC B0 ;  /* 0x0000000000007941 */ /* 0x000fea0003800000 */
.L_x_1718:
[----:B-1----:R-:W-:Y:S01]  /*3b40*/  IADD3 R13, R143, 0x20, RZ ;  /* 0x000000208f0d7810 */ /* 0x002fe20007ffe0ff */
[----:B-----5:R-:W-:Y:S01]  /*3b50*/  IMAD.MOV.U32 R12, RZ, RZ, R18 ;  /* 0x000000ffff0c7224 */ /* 0x020fe200078e0012 */
[----:B------:R-:W-:Y:S01]  /*3b60*/  BSSY B0, `(.L_x_1720) ;  /* 0x0000042000007945 */ /* 0x000fe20003800000 */
[----:B------:R-:W-:Y:S01]  /*3b70*/  IMAD.MOV.U32 R9, RZ, RZ, R19 ;  /* 0x000000ffff097224 */ /* 0x000fe200078e0013 */
[----:B------:R-:W-:Y:S01]  /*3b80*/  ISETP.GE.AND P5, PT, R13, R74, PT ;  /* 0x0000004a0d00720c */ /* 0x000fe20003fa6270 */
[----:B------:R-:W-:Y:S01]  /*3b90*/  IMAD.MOV.U32 R6, RZ, RZ, R16 ;  /* 0x000000ffff067224 */ /* 0x000fe200078e0010 */
[----:B------:R-:W-:Y:S01]  /*3ba0*/  CS2R R26, SRZ ;  /* 0x00000000001a7805 */ /* 0x000fe2000001ff00 */
[----:B------:R-:W-:Y:S01]  /*3bb0*/  IMAD.MOV.U32 R3, RZ, RZ, R17 ;  /* 0x000000ffff037224 */ /* 0x000fe200078e0011 */
[----:B------:R-:W-:Y:S01]  /*3bc0*/  PRMT R31, R9, 0x5410, R12 ;  /* 0x00005410091f7816 */ /* 0x000fe2000000000c */
[----:B------:R-:W-:Y:S01]  /*3bd0*/  IMAD.MOV.U32 R9, RZ, RZ, R11 ;  /* 0x000000ffff097224 */ /* 0x000fe200078e000b */
[----:B------:R-:W-:Y:S01]  /*3be0*/  MOV R12, R10 ;  /* 0x0000000a000c7202 */ /* 0x000fe20000000f00 */
[----:B------:R-:W-:Y:S01]  /*3bf0*/  CS2R R22, SRZ ;  /* 0x0000000000167805 */ /* 0x000fe2000001ff00 */
[----:B------:R-:W-:Y:S01]  /*3c00*/  PRMT R30, R3, 0x5410, R6 ;  /* 0x00005410031e7816 */ /* 0x000fe20000000006 */
[----:B------:R-:W-:Y:S01]  /*3c10*/  IMAD.MOV.U32 R6, RZ, RZ, R4 ;  /* 0x000000ffff067224 */ /* 0x000fe200078e0004 */
[----:B------:R-:W-:Y:S01]  /*3c20*/  PRMT R25, R9, 0x5410, R12 ;  /* 0x0000541009197816 */ /* 0x000fe2000000000c */
[----:B------:R-:W-:Y:S01]  /*3c30*/  IMAD.MOV.U32 R3, RZ, RZ, R5 ;  /* 0x000000ffff037224 */ /* 0x000fe200078e0005 */
[----:B------:R-:W-:Y:S01]  /*3c40*/  MOV R12, R42 ;  /* 0x0000002a000c7202 */ /* 0x000fe20000000f00 */
[----:B------:R-:W-:Y:S01]  /*3c50*/  IMAD.MOV.U32 R9, RZ, RZ, R43 ;  /* 0x000000ffff097224 */ /* 0x000fe200078e002b */
[----:B------:R-:W-:Y:S01]  /*3c60*/  CS2R R20, SRZ ;  /* 0x0000000000147805 */ /* 0x000fe2000001ff00 */
[----:B------:R-:W-:Y:S01]  /*3c70*/  CS2R R52, SRZ ;  /* 0x0000000000347805 */ /* 0x000fe2000001ff00 */
        /* <DEDUP_REMOVED lines=12> */
[----:B------:R-:W-:Y:S02]  /*3d40*/  PRMT R47, R12, 0x5410, R9 ;  /* 0x000054100c2f7816 */ /* 0x000fe40000000009 */
[----:B------:R-:W-:Y:S02]  /*3d50*/  PRMT R39, R6, 0x7610, R39 ;  /* 0x0000761006277816 */ /* 0x000fe40000000027 */
[----:B------:R-:W-:Y:S01]  /*3d60*/  PRMT R46, R3, 0x7610, R46 ;  /* 0x00007610032e7816 */ /* 0x000fe2000000002e */
[----:B------:R-:W-:-:S05]  /*3d70*/  @P5 BRA `(.L_x_1721) ;  /* 0x0000020000005947 */ /* 0x000fca0003800000 */
[----:B------:R-:W-:Y:S01]  /*3d80*/  IADD3 R3, P3, P0, R86, R34, R138 ;  /* 0x0000002256037210 */ /* 0x000fe2000787e08a */
[----:B------:R-:W-:Y:S01]  /*3d90*/  CS2R R20, SRZ ;  /* 0x0000000000147805 */ /* 0x000fe2000001ff00 */
[----:B------:R-:W-:Y:S01]  /*3da0*/  CS2R R44, SRZ ;  /* 0x00000000002c7805 */ /* 0x000fe2000001ff00 */
[----:B------:R-:W-:Y:S01]  /*3db0*/  CS2R R22, SRZ ;  /* 0x0000000000167805 */ /* 0x000fe2000001ff00 */
[----:B------:R-:W-:Y:S01]  /*3dc0*/  IADD3.X R9, R95, R61, R129, P3, P0 ;  /* 0x0000003d5f097210 */ /* 0x000fe20001fe0481 */
[----:B------:R-:W-:Y:S01]  /*3dd0*/  CS2R R48, SRZ ;  /* 0x0000000000307805 */ /* 0x000fe2000001ff00 */
[----:B------:R-:W-:Y:S01]  /*3de0*/  IADD3 R6, P3, P0, R84, R62, R137 ;  /* 0x0000003e54067210 */ /* 0x000fe2000787e089 */
[----:B------:R-:W-:Y:S01]  /*3df0*/  CS2R R26, SRZ ;  /* 0x00000000001a7805 */ /* 0x000fe2000001ff00 */
[----:B------:R-:W-:Y:S01]  /*3e00*/  CS2R R50, SRZ ;  /* 0x0000000000327805 */ /* 0x000fe2000001ff00 */
[----:B------:R-:W-:Y:S01]  /*3e10*/  CS2R R28, SRZ ;  /* 0x00000000001c7805 */ /* 0x000fe2000001ff00 */
[----:B------:R-:W-:Y:S01]  /*3e20*/  IADD3.X R13, R92, R64, R130, P3, P0 ;  /* 0x000000405c0d7210 */ /* 0x000fe20001fe0482 */
[----:B------:R-:W-:Y:S01]  /*3e30*/  CS2R R52, SRZ ;  /* 0x0000000000347805 */ /* 0x000fe2000001ff00 */
[C---:B------:R-:W-:Y:S04]  /*3e40*/  LEA R32, P0, R3.reuse, c[0x0][0x270], 0x1 ;  /* 0x00009c0003207a11 */ /* 0x040fe800078008ff */
[----:B------:R-:W-:Y:S02]  /*3e50*/  LEA.HI.X R33, R3, c[0x0][0x274], R9, 0x1, P0 ;  /* 0x00009d0003217a11 */ /* 0x000fe400000f0c09 */
[C---:B------:R-:W-:Y:S04]  /*3e60*/  LEA R12, P0, R6.reuse, c[0x0][0x288], 0x1 ;  /* 0x0000a200060c7a11 */ /* 0x040fe800078008ff */
[----:B------:R-:W-:Y:S02]  /*3e70*/  LEA.HI.X R13, R6, c[0x0][0x28c], R13, 0x1, P0 ;  /* 0x0000a300060d7a11 */ /* 0x000fe400000f0c0d */
[----:B------:R-:W-:Y:S11]  /*3e80*/  ISETP.GE.AND P0, PT, R144, c[0x0][0x27c], PT ;  /* 0x00009f0090007a0c */ /* 0x000ff60003f06270 */
[----:B------:R-:W-:Y:S02]  /*3e90*/  @!UPT UIADD3 URZ, URZ, URZ, URZ ;  /* 0x0000003f3f3ff290 */ /* 0x000fe4000fffe03f */
        /* <DEDUP_REMOVED lines=14> */
.L_x_1721:
[----:B------:R-:W-:Y:S05]  /*3f80*/  BSYNC B0 ;  /* 0x0000000000007941 */ /* 0x000fea0003800000 */
.L_x_1720:
[----:B-1---5:R-:W-:Y:S01]  /*3f90*/  MOV R13, R52 ;  /* 0x00000034000d7202 */ /* 0x022fe20000000f00 */
[----:B------:R-:W-:Y:S01]  /*3fa0*/  IMAD.MOV.U32 R6, RZ, RZ, R28 ;  /* 0x000000ffff067224 */ /* 0x000fe200078e001c */
[----:B------:R1:W2:Y:S01]  /*3fb0*/  SHFL.IDX PT, R63, R72, RZ, 0x181f ;  /* 0x00181fff483f7589 */ /* 0x0002a200000e0000 */
[----:B------:R-:W-:Y:S01]  /*3fc0*/  IMAD.MOV.U32 R3, RZ, RZ, R29 ;  /* 0x000000ffff037224 */ /* 0x000fe200078e001d */
[----:B------:R-:W-:Y:S01]  /*3fd0*/  BSSY B1, `(.L_x_1722) ;  /* 0x0000104000017945 */ /* 0x000fe20003800000 */
[----:B------:R-:W-:Y:S02]  /*3fe0*/  IMAD.MOV.U32 R12, RZ, RZ, R26 ;  /* 0x000000ffff0c7224 */ /* 0x000fe400078e001a */
[----:B------:R-:W-:Y:S01]  /*3ff0*/  IMAD.MOV.U32 R9, RZ, RZ, R27 ;  /* 0x000000ffff097224 */ /* 0x000fe200078e001b */
[----:B------:R-:W-:Y:S01]  /*4000*/  PRMT R34, R3, 0x5410, R6 ;  /* 0x0000541003227816 */ /* 0x000fe20000000006 */
[----:B------:R-:W-:Y:S01]  /*4010*/  IMAD.MOV.U32 R3, RZ, RZ, R23 ;  /* 0x000000ffff037224 */ /* 0x000fe200078e0017 */
[----:B------:R-:W-:Y:S01]  /*4020*/  MOV R6, R22 ;  /* 0x0000001600067202 */ /* 0x000fe20000000f00 */
[----:B------:R1:W3:Y:S01]  /*4030*/  SHFL.IDX PT, R62, R73, RZ, 0x181f ;  /* 0x00181fff493e7589 */ /* 0x0002e200000e0000 */
[----:B------:R-:W-:Y:S01]  /*4040*/  PRMT R33, R9, 0x5410, R12 ;  /* 0x0000541009217816 */ /* 0x000fe2000000000c */
[----:B------:R-:W-:Y:S01]  /*4050*/  IMAD.MOV.U32 R12, RZ, RZ, R53 ;  /* 0x000000ffff0c7224 */ /* 0x000fe200078e0035 */
[----:B------:R-:W-:Y:S01]  /*4060*/  PRMT R32, R6, 0x5410, R3 ;  /* 0x0000541006207816 */ /* 0x000fe20000000003 */
[----:B------:R-:W-:Y:S02]  /*4070*/  IMAD.MOV.U32 R6, RZ, RZ, R20 ;  /* 0x000000ffff067224 */ /* 0x000fe400078e0014 */
[----:B------:R-:W-:Y:S01]  /*4080*/  IMAD.MOV.U32 R3, RZ, RZ, R21 ;  /* 0x000000ffff037224 */ /* 0x000fe200078e0015 */
[----:B------:R-:W-:Y:S04]  /*4090*/  PRMT R59, R13, 0x5410, R12 ;  /* 0x000054100d3b7816 */ /* 0x000fe8000000000c */
[----:B------:R-:W-:Y:S01]  /*40a0*/  PRMT R9, R3, 0x5410, R6 ;  /* 0x0000541003097816 */ /* 0x000fe20000000006 */
[----:B------:R-:W-:Y:S01]  /*40b0*/  IMAD.MOV.U32 R6, RZ, RZ, R50 ;  /* 0x000000ffff067224 */ /* 0x000fe200078e0032 */
[----:B------:R-:W-:Y:S04]  /*40c0*/  MOV R3, R51 ;  /* 0x0000003300037202 */ /* 0x000fe80000000f00 */
[----:B------:R-:W-:Y:S01]  /*40d0*/  PRMT R58, R6, 0x5410, R3 ;  /* 0x00005410063a7816 */ /* 0x000fe20000000003 */
[----:B------:R-:W-:Y:S05]  /*40e0*/  IMAD.MOV.U32 R3, RZ, RZ, R48 ;  /* 0x000000ffff037224 */ /* 0x000fea00078e0030 */
[----:B------:R-:W-:Y:S01]  /*40f0*/  PRMT R57, R3, 0x7610, R57 ;  /* 0x0000761003397816 */ /* 0x000fe20000000039 */
[----:B------:R-:W-:Y:S05]  /*4100*/  IMAD.MOV.U32 R3, RZ, RZ, R49 ;  /* 0x000000ffff037224 */ /* 0x000fea00078e0031 */
[----:B------:R-:W-:Y:S02]  /*4110*/  PRMT R57, R57, 0x5410, R3 ;  /* 0x0000541039397816 */ /* 0x000fe40000000003 */
[----:B------:R-:W-:Y:S04]  /*4120*/  MOV R3, R44 ;  /* 0x0000002c00037202 */ /* 0x000fe80000000f00 */
[----:B------:R-:W-:Y:S01]  /*4130*/  PRMT R56, R3, 0x7610, R56 ;  /* 0x0000761003387816 */ /* 0x000fe20000000038 */
[----:B------:R-:W-:Y:S05]  /*4140*/  IMAD.MOV.U32 R3, RZ, RZ, R45 ;  /* 0x000000ffff037224 */ /* 0x000fea00078e002d */
[----:B------:R-:W-:Y:S01]  /*4150*/  PRMT R56, R56, 0x5410, R3 ;  /* 0x0000541038387816 */ /* 0x000fe20000000003 */
[----:B------:R-:W-:-:S05]  /*4160*/  @P4 BRA `(.L_x_1723) ;  /* 0x00000ea000004947 */ /* 0x000fca0003800000 */
[----:B-123--:R-:W-:Y:S01]  /*4170*/  ISETP.GE.AND P0, PT, R140, c[0x0][0x1d4], PT ;  /* 0x000075008c007a0c */ /* 0x00efe20003f06270 */
[----:B------:R-:W-:Y:S01]  /*4180*/  @!UPT UIADD3 URZ, URZ, URZ, URZ ;  /* 0x0000003f3f3ff290 */ /* 0x000fe2000fffe03f */
[----:B------:R-:W-:Y:S11]  /*4190*/  BSSY B0, `(.L_x_1724) ;  /* 0x0000038000007945 */ /* 0x000ff60003800000 */
[----:B------:R-:W-:-:S05]  /*41a0*/  @P0 BRA `(.L_x_1725) ;  /* 0x0000036000000947 */ /* 0x000fca0003800000 */
[----:B------:R-:W-:Y:S11]  /*41b0*/  ISETP.GE.AND P0, PT, R144, c[0x0][0x27c], PT ;  /* 0x00009f0090007a0c */ /* 0x000ff60003f06270 */
[----:B------:R-:W-:Y:S02]  /*41c0*/  @!UPT UIADD3 URZ, URZ, URZ, URZ ;  /* 0x0000003f3f3ff290 */ /* 0x000fe4000fffe03f */
[--C-:B------:R-:W-:Y:S02]  /*41d0*/  @!P0 SHF.R.U64 R6, R14, 0x10, R15.reuse ;  /* 0x000000100e068819 */ /* 0x100fe4000000120f */
[----:B------:R-:W-:Y:S02]  /*41e0*/  @!P0 SHF.R.U32.HI R35, RZ, 0x10, R15 ;  /* 0x00000010ff238819 */ /* 0x000fe4000001160f */
[--C-:B------:R-:W-:Y:S01]  /*41f0*/  @!P0 SHF.R.U64 R4, R4, 0x10, R5.reuse ;  /* 0x0000001004048819 */ /* 0x100fe20000001205 */
[----:B------:R-:W1:Y:S01]  /*4200*/  LDS.128 R12, [R203+0xa080] ;  /* 0x00a08000cb0c7984 */ /* 0x000e620000000c00 */
[----:B------:R-:W-:Y:S02]  /*4210*/  @!P0 SHF.R.U32.HI R3, RZ, 0x10, R5 ;  /* 0x00000010ff038819 */ /* 0x000fe40000011605 */
[----:B------:R-:W-:Y:S02]  /*4220*/  @!P0 PRMT R39, R39, 0x5410, R6 ;  /* 0x0000541027278816 */ /* 0x000fe40000000006 */
[C---:B------:R-:W-:Y:S02]  /*4230*/  @!P0 PRMT R4, R24.reuse, 0x5432, R4 ;  /* 0x0000543218048816 */ /* 0x040fe40000000004 */
[----:B------:R-:W-:Y:S01]  /*4240*/  @!P0 PRMT R5, R24, 0x5410, R3 ;  /* 0x0000541018058816 */ /* 0x000fe20000000003 */
[----:B------:R-:W-:Y:S01]  /*4250*/  @!P0 IMAD.U32 R24, R39, 0x10000, RZ ;  /* 0x0001000027188824 */ /* 0x000fe200078e00ff */
[----:B------:R-:W-:Y:S01]  /*4260*/  @!P0 PRMT R46, R46, 0x5410, R35 ;  /* 0x000054102e2e8816 */ /* 0x000fe20000000023 */
[C---:B------:R-:W-:Y:S01]  /*4270*/  @!P0 IMAD.U32 R6, R4.reuse, 0x10000, RZ ;  /* 0x0001000004068824 */ /* 0x040fe200078e00ff */
[----:B------:R-:W-:Y:S01]  /*4280*/  @!P0 LOP3.LUT R4, R4, 0xffff0000, RZ, 0xc0, !PT ;  /* 0xffff000004048812 */ /* 0x000fe200078ec0ff */
[C---:B-1----:R-:W-:Y:S01]  /*4290*/  @!P0 IMAD.U32 R35, R12.reuse, 0x10000, RZ ;  /* 0x000100000c238824 */ /* 0x042fe200078e00ff */
[----:B------:R-:W-:Y:S05]  /*42a0*/  @!P0 LOP3.LUT R3, R12, 0xffff0000, RZ, 0xc0, !PT ;  /* 0xffff00000c038812 */ /* 0x000fea00078ec0ff */
[C---:B------:R-:W-:Y:S02]  /*42b0*/  @!P0 FMUL.FTZ R60, R3.reuse, R24 ;  /* 0x00000018033c8220 */ /* 0x040fe40000410000 */
[-C--:B------:R-:W-:Y:S02]  /*42c0*/  @!P0 FMUL.FTZ R3, R3, R6.reuse ;  /* 0x0000000603038220 */ /* 0x080fe40000410000 */
[----:B------:R-:W-:Y:S01]  /*42d0*/  @!P0 FFMA.FTZ R60, R35, R6, -R60 ;  /* 0x00000006233c8223 */ /* 0x000fe2000001083c */
[----:B------:R-:W-:Y:S01]  /*42e0*/  @!P0 LOP3.LUT R6, R39, 0xffff0000, RZ, 0xc0, !PT ;  /* 0xffff000027068812 */ /* 0x000fe200078ec0ff */
[----:B------:R-:W-:Y:S01]  /*42f0*/  @!P0 FFMA.FTZ R3, R24, R35, R3 ;  /* 0x0000002318038223 */ /* 0x000fe20000010003 */
[----:B------:R-:W-:Y:S04]  /*4300*/  @!P0 SHF.L.U32 R24, R13, 0x10, RZ ;  /* 0x000000100d188819 */ /* 0x000fe800000006ff */
[----:B------:R-:W-:Y:S02]  /*4310*/  @!P0 F2FP.BF16.PACK_AB R35, R3, R60 ;  /* 0x0000003c0323823e */ /* 0x000fe400000010ff */
[----:B------:R-:W-:Y:S02]  /*4320*/  @!P0 LOP3.LUT R3, R13, 0xffff0000, RZ, 0xc0, !PT ;  /* 0xffff00000d038812 */ /* 0x000fe400078ec0ff */
[C---:B------:R-:W-:Y:S01]  /*4330*/  LEA R60, P3, R140.reuse, R62, 0x1 ;  /* 0x0000003e8c3c7211 */ /* 0x040fe200078608ff */
[----:B------:R-:W-:Y:S02]  /*4340*/  @!P0 IMAD.MOV.U32 R12, RZ, RZ, R35 ;  /* 0x000000ffff0c8224 */ /* 0x000fe400078e0023 */
[C---:B------:R-:W-:Y:S01]  /*4350*/  @!P0 FMUL.FTZ R39, R3.reuse, R6 ;  /* 0x0000000603278220 */ /* 0x040fe20000410000 */
[----:B------:R-:W-:Y:S01]  /*4360*/  LEA.HI.X R61, R140, R63, R141, 0x1, P3 ;  /* 0x0000003f8c3d7211 */ /* 0x000fe200018f0c8d */
[-C--:B------:R-:W-:Y:S02]  /*4370*/  @!P0 FMUL.FTZ R3, R3, R4.reuse ;  /* 0x0000000403038220 */ /* 0x080fe40000410000 */
[----:B------:R-:W-:Y:S02]  /*4380*/  @!P0 FFMA.FTZ R39, R24, R4, -R39 ;  /* 0x0000000418278223 */ /* 0x000fe40000010827 */
[----:B------:R-:W-:Y:S02]  /*4390*/  @!P0 FFMA.FTZ R3, R6, R24, R3 ;  /* 0x0000001806038223 */ /* 0x000fe40000010003 */
[----:B------:R-:W-:Y:S02]  /*43a0*/  @!P0 IMAD.U32 R6, R46, 0x10000, RZ ;  /* 0x000100002e068824 */ /* 0x000fe400078e00ff */
[C---:B------:R-:W-:Y:S01]  /*43b0*/  @!P0 IMAD.U32 R24, R14.reuse, 0x10000, RZ ;  /* 0x000100000e188824 */ /* 0x040fe200078e00ff */
[----:B------:R-:W-:Y:S02]  /*43c0*/  @!P0 F2FP.BF16.PACK_AB R4, R3, R39 ;  /* 0x000000270304823e */ /* 0x000fe400000010ff */
[----:B------:R-:W-:Y:S02]  /*43d0*/  @!P0 LOP3.LUT R3, R14, 0xffff0000, RZ, 0xc0, !PT ;  /* 0xffff00000e038812 */ /* 0x000fe400078ec0ff */
[----:B------:R-:W-:Y:S01]  /*43e0*/  @!P0 MOV R13, R4 ;  /* 0x00000004000d8202 */ /* 0x000fe20000000f00 */
[C---:B------:R-:W-:Y:S01]  /*43f0*/  @!P0 IMAD.U32 R4, R5.reuse, 0x10000, RZ ;  /* 0x0001000005048824 */ /* 0x040fe200078e00ff */
[----:B------:R-:W-:Y:S01]  /*4400*/  @!P0 LOP3.LUT R5, R5, 0xffff0000, RZ, 0xc0, !PT ;  /* 0xffff000005058812 */ /* 0x000fe200078ec0ff */
[C---:B------:R-:W-:Y:S02]  /*4410*/  @!P0 FMUL.FTZ R35, R3.reuse, R6 ;  /* 0x0000000603238220 */ /* 0x040fe40000410000 */
[-C--:B------:R-:W-:Y:S02]  /*4420*/  @!P0 FMUL.FTZ R3, R3, R4.reuse ;  /* 0x0000000403038220 */ /* 0x080fe40000410000 */
[----:B------:R-:W-:Y:S01]  /*4430*/  @!P0 FFMA.FTZ R39, R24, R4, -R35 ;  /* 0x0000000418278223 */ /* 0x000fe20000010823 */
[C---:B------:R-:W-:Y:S01]  /*4440*/  @!P0 LOP3.LUT R4, R15.reuse, 0xffff0000, RZ, 0xc0, !PT ;  /* 0xffff00000f048812 */ /* 0x040fe200078ec0ff */
[----:B------:R-:W-:Y:S01]  /*4450*/  @!P0 FFMA.FTZ R3, R6, R24, R3 ;  /* 0x0000001806038223 */ /* 0x000fe20000010003 */
[----:B------:R-:W-:Y:S02]  /*4460*/  @!P0 LOP3.LUT R6, R46, 0xffff0000, RZ, 0xc0, !PT ;  /* 0xffff00002e068812 */ /* 0x000fe400078ec0ff */
[----:B------:R-:W-:Y:S03]  /*4470*/  @!P0 SHF.L.U32 R24, R15, 0x10, RZ ;  /* 0x000000100f188819 */ /* 0x000fe600000006ff */
[C---:B------:R-:W-:Y:S02]  /*4480*/  @!P0 FMUL.FTZ R35, R4.reuse, R6 ;  /* 0x0000000604238220 */ /* 0x040fe40000410000 */
[-C--:B------:R-:W-:Y:S02]  /*4490*/  @!P0 FMUL.FTZ R4, R4, R5.reuse ;  /* 0x0000000504048220 */ /* 0x080fe40000410000 */
[----:B------:R-:W-:Y:S01]  /*44a0*/  @!P0 FFMA.FTZ R35, R24, R5, -R35 ;  /* 0x0000000518238223 */ /* 0x000fe20000010823 */
[----:B------:R-:W-:Y:S01]  /*44b0*/  @!P0 F2FP.BF16.PACK_AB R5, R3, R39 ;  /* 0x000000270305823e */ /* 0x000fe200000010ff */
[----:B------:R-:W-:Y:S04]  /*44c0*/  @!P0 FFMA.FTZ R4, R6, R24, R4 ;  /* 0x0000001806048223 */ /* 0x000fe80000010004 */
[----:B------:R-:W-:Y:S01]  /*44d0*/  @!P0 IMAD.MOV.U32 R14, RZ, RZ, R5 ;  /* 0x000000ffff0e8224 */ /* 0x000fe200078e0005 */
[----:B------:R-:W-:Y:S04]  /*44e0*/  @!P0 F2FP.BF16.PACK_AB R3, R4, R35 ;  /* 0x000000230403823e */ /* 0x000fe800000010ff */
[----:B------:R-:W-:Y:S05]  /*44f0*/  @!P0 MOV R15, R3 ;  /* 0x00000003000f8202 */ /* 0x000fea0000000f00 */
[----:B------:R1:W-:Y:S02]  /*4500*/  ST.E.128 [R60.64], R12 ;  /* 0x0000000c3c007985 */ /* 0x0003e4000c101d06 */
.L_x_1725:
[----:B------:R-:W-:Y:S05]  /*4510*/  BSYNC B0 ;  /* 0x0000000000007941 */ /* 0x000fea0003800000 */
.L_x_1724:
[----:B------:R-:W-:Y:S01]  /*4520*/  ISETP.GE.AND P0, PT, R142, c[0x0][0x1d4], PT ;  /* 0x000075008e007a0c */ /* 0x000fe20003f06270 */
[----:B------:R-:W-:Y:S01]  /*4530*/  @!UPT UIADD3 URZ, URZ, URZ, URZ ;  /* 0x0000003f3f3ff290 */ /* 0x000fe2000fffe03f */
[----:B------:R-:W-:Y:S11]  /*4540*/  BSSY B0, `(.L_x_1726) ;  /* 0x0000038000007945 */ /* 0x000ff60003800000 */
[----:B------:R-:W-:-:S05]  /*4550*/  @P0 BRA `(.L_x_1727) ;  /* 0x0000036000000947 */ /* 0x000fca0003800000 */
[----:B------:R-:W-:Y:S01]  /*4560*/  ISETP.GE.AND P0, PT, R148, c[0x0][0x27c], PT ;  /* 0x00009f0094007a0c */ /* 0x000fe20003f06270 */
[----:B-1----:R-:W1:Y:S11]  /*4570*/  LDS.128 R12, [R203+0xb880] ;  /* 0x00b88000cb0c7984 */ /* 0x002e760000000c00 */
[----:B------:R-:W-:Y:S01]  /*4580*/  @!UPT UIADD3 URZ, URZ, URZ, URZ ;  /* 0x0000003f3f3ff290 */ /* 0x000fe2000fffe03f */
[----:B------:R-:W-:Y:S02]  /*4590*/  @!P0 SHF.R.U64 R5, R36, 0x10, R37 ;  /* 0x0000001024058819 */ /* 0x000fe40000001225 */
[--C-:B------:R-:W-:Y:S02]  /*45a0*/  @!P0 SHF.R.U64 R4, R10, 0x10, R11.reuse ;  /* 0x000000100a048819 */ /* 0x100fe4000000120b */
[----:B------:R-:W-:Y:S02]  /*45b0*/  @!P0 SHF.R.U32.HI R3, RZ, 0x10, R11 ;  /* 0x00000010ff038819 */ /* 0x000fe4000001160b */
[----:B------:R-:W-:Y:S02]  /*45c0*/  @!P0 PRMT R24, R47, 0x5410, R5 ;  /* 0x000054102f188816 */ /* 0x000fe40000000005 */
[C---:B------:R-:W-:Y:S02]  /*45d0*/  @!P0 PRMT R4, R25.reuse, 0x5432, R4 ;  /* 0x0000543219048816 */ /* 0x040fe40000000004 */
[----:B------:R-:W-:Y:S01]  /*45e0*/  @!P0 SHF.R.U32.HI R6, RZ, 0x10, R37 ;  /* 0x00000010ff068819 */ /* 0x000fe20000011625 */
[----:B------:R-:W-:Y:S01]  /*45f0*/  @!P0 IMAD.U32 R10, R24, 0x10000, RZ ;  /* 0x00010000180a8824 */ /* 0x000fe200078e00ff */
[----:B------:R-:W-:Y:S02]  /*4600*/  @!P0 PRMT R5, R25, 0x5410, R3 ;  /* 0x0000541019058816 */ /* 0x000fe40000000003 */
        /* <DEDUP_REMOVED lines=12> */
[----:B------:R-:W-:Y:S03]  /*46d0*/  @!P0 LOP3.LUT R3, R13, 0xffff0000, RZ, 0xc0, !PT ;  /* 0xffff00000d038812 */ /* 0x000fe600078ec0ff */
[----:B------:R-:W-:Y:S02]  /*46e0*/  @!P0 IMAD.MOV.U32 R12, RZ, RZ, R11 ;  /* 0x000000ffff0c8224 */ /* 0x000fe400078e000b */
[C---:B------:R-:W-:Y:S02]  /*46f0*/  @!P0 FMUL.FTZ R24, R3.reuse, R6 ;  /* 0x0000000603188220 */ /* 0x040fe40000410000 */
[-C--:B------:R-:W-:Y:S02]  /*4700*/  @!P0 FMUL.FTZ R3, R3, R4.reuse ;  /* 0x0000000403038220 */ /* 0x080fe40000410000 */
[----:B------:R-:W-:Y:S02]  /*4710*/  @!P0 FFMA.FTZ R24, R10, R4, -R24 ;  /* 0x000000040a188223 */ /* 0x000fe40000010818 */
[----:B------:R-:W-:Y:S02]  /*4720*/  @!P0 FFMA.FTZ R3, R6, R10, R3 ;  /* 0x0000000a06038223 */ /* 0x000fe40000010003 */
[C---:B------:R-:W-:Y:S02]  /*4730*/  @!P0 IMAD.U32 R10, R14.reuse, 0x10000, RZ ;  /* 0x000100000e0a8824 */ /* 0x040fe400078e00ff */
[----:B------:R-:W-:Y:S01]  /*4740*/  @!P0 IMAD.U32 R6, R35, 0x10000, RZ ;  /* 0x0001000023068824 */ /* 0x000fe200078e00ff */
        /* <DEDUP_REMOVED lines=8> */
[----:B------:R-:W-:Y:S01]  /*47d0*/  @!P0 LOP3.LUT R4, R15, 0xffff0000, RZ, 0xc0, !PT ;  /* 0xffff00000f048812 */ /* 0x000fe200078ec0ff */
[----:B------:R-:W-:Y:S01]  /*47e0*/  @!P0 FFMA.FTZ R3, R6, R10, R3 ;  /* 0x0000000a06038223 */ /* 0x000fe20000010003 */
[----:B------:R-:W-:Y:S02]  /*47f0*/  @!P0 LOP3.LUT R6, R35, 0xffff0000, RZ, 0xc0, !PT ;  /* 0xffff000023068812 */ /* 0x000fe400078ec0ff */
[----:B------:R-:W-:Y:S03]  /*4800*/  @!P0 SHF.L.U32 R10, R15, 0x10, RZ ;  /* 0x000000100f0a8819 */ /* 0x000fe600000006ff */
[C---:B------:R-:W-:Y:S02]  /*4810*/  @!P0 FMUL.FTZ R11, R4.reuse, R6 ;  /* 0x00000006040b8220 */ /* 0x040fe40000410000 */
[-C--:B------:R-:W-:Y:S02]  /*4820*/  @!P0 FMUL.FTZ R4, R4, R5.reuse ;  /* 0x0000000504048220 */ /* 0x080fe40000410000 */
[----:B------:R-:W-:Y:S01]  /*4830*/  @!P0 FFMA.FTZ R24, R10, R5, -R11 ;  /* 0x000000050a188223 */ /* 0x000fe2000001080b */
[----:B------:R-:W-:Y:S01]  /*4840*/  @!P0 F2FP.BF16.PACK_AB R5, R3, R25 ;  /* 0x000000190305823e */ /* 0x000fe200000010ff */
[----:B------:R-:W-:Y:S01]  /*4850*/  @!P0 FFMA.FTZ R4, R6, R10, R4 ;  /* 0x0000000a06048223 */ /* 0x000fe20000010004 */
[----:B------:R-:W-:Y:S03]  /*4860*/  LEA R10, P3, R206, R62, 0x1 ;  /* 0x0000003ece0a7211 */ /* 0x000fe600078608ff */
[----:B------:R-:W-:Y:S01]  /*4870*/  @!P0 IMAD.MOV.U32 R14, RZ, RZ, R5 ;  /* 0x000000ffff0e8224 */ /* 0x000fe200078e0005 */
[----:B------:R-:W-:Y:S02]  /*4880*/  @!P0 F2FP.BF16.PACK_AB R3, R4, R24 ;  /* 0x000000180403823e */ /* 0x000fe400000010ff */
[----:B------:R-:W-:Y:S02]  /*4890*/  LEA.HI.X R11, R206, R63, R213, 0x1, P3 ;  /* 0x0000003fce0b7211 */ /* 0x000fe400018f0cd5 */
[----:B------:R-:W-:Y:S05]  /*48a0*/  @!P0 MOV R15, R3 ;  /* 0x00000003000f8202 */ /* 0x000fea0000000f00 */
[----:B------:R1:W-:Y:S02]  /*48b0*/  ST.E.128 [R10.64], R12 ;  /* 0x0000000c0a007985 */ /* 0x0003e4000c101d06 */
.L_x_1727:
[----:B------:R-:W-:Y:S05]  /*48c0*/  BSYNC B0 ;  /* 0x0000000000007941 */ /* 0x000fea0003800000 */
.L_x_1726:
        /* <DEDUP_REMOVED lines=8> */
[----:B------:R-:W-:Y:S02]  /*4950*/  @!P0 SHF.R.U64 R3, R16, 0x10, R17 ;  /* 0x0000001010038819 */ /* 0x000fe40000001211 */
[----:B------:R-:W-:Y:S02]  /*4960*/  @!P0 PRMT R16, R54, 0x5410, R4 ;  /* 0x0000541036108816 */ /* 0x000fe40000000004 */
[----:B------:R-:W-:Y:S02]  /*4970*/  @!P0 PRMT R4, R30, 0x5432, R3 ;  /* 0x000054321e048816 */ /* 0x000fe40000000003 */
[----:B------:R-:W-:Y:S01]  /*4980*/  @!P0 SHF.R.U32.HI R6, RZ, 0x10, R41 ;  /* 0x00000010ff068819 */ /* 0x000fe20000011629 */
[----:B------:R-:W-:Y:S01]  /*4990*/  @!P0 IMAD.U32 R10, R16, 0x10000, RZ ;  /* 0x00010000100a8824 */ /* 0x000fe200078e00ff */
[----:B------:R-:W-:Y:S02]  /*49a0*/  @!P0 SHF.R.U32.HI R5, RZ, 0x10, R17 ;  /* 0x00000010ff058819 */ /* 0x000fe40000011611 */
[----:B------:R-:W-:Y:S01]  /*49b0*/  @!P0 PRMT R17, R54, 0x5432, R6 ;  /* 0x0000543236118816 */ /* 0x000fe20000000006 */
[C---:B------:R-:W-:Y:S01]  /*49c0*/  @!P0 IMAD.U32 R6, R4.reuse, 0x10000, RZ ;  /* 0x0001000004068824 */ /* 0x040fe200078e00ff */
[----:B------:R-:W-:Y:S02]  /*49d0*/  @!P0 LOP3.LUT R4, R4, 0xffff0000, RZ, 0xc0, !PT ;  /* 0xffff000004048812 */ /* 0x000fe400078ec0ff */
[----:B------:R-:W-:Y:S01]  /*49e0*/  @!P0 PRMT R5, R30, 0x5410, R5 ;  /* 0x000054101e058816 */ /* 0x000fe20000000005 */
        /* <DEDUP_REMOVED lines=34> */
[C---:B------:R-:W-:Y:S03]  /*4c10*/  LEA R10, P3, R205.reuse, R62, 0x1 ;  /* 0x0000003ecd0a7211 */ /* 0x040fe600078608ff */
[----:B------:R-:W-:Y:S01]  /*4c20*/  @!P0 IMAD.MOV.U32 R14, RZ, RZ, R5 ;  /* 0x000000ffff0e8224 */ /* 0x000fe200078e0005 */
[----:B------:R-:W-:Y:S02]  /*4c30*/  @!P0 F2FP.BF16.PACK_AB R3, R4, R16 ;  /* 0x000000100403823e */ /* 0x000fe400000010ff */
[----:B------:R-:W-:Y:S02]  /*4c40*/  LEA.HI.X R11, R205, R63, R215, 0x1, P3 ;  /* 0x0000003fcd0b7211 */ /* 0x000fe400018f0cd7 */
[----:B------:R-:W-:Y:S05]  /*4c50*/  @!P0 MOV R15, R3 ;  /* 0x00000003000f8202 */ /* 0x000fea0000000f00 */
[----:B------:R1:W-:Y:S02]  /*4c60*/  ST.E.128 [R10.64], R12 ;  /* 0x0000000c0a007985 */ /* 0x0003e4000c101d06 */
.L_x_1729:
[----:B------:R-:W-:Y:S05]  /*4c70*/  BSYNC B0 ;  /* 0x0000000000007941 */ /* 0x000fea0003800000 */
.L_x_1728:
[----:B------:R-:W-:Y:S11]  /*4c80*/  ISETP.GE.AND P0, PT, R204, c[0x0][0x1d4], PT ;  /* 0x00007500cc007a0c */ /* 0x000ff60003f06270 */
[----:B------:R-:W-:Y:S02]  /*4c90*/  @!UPT UIADD3 URZ, URZ, URZ, URZ ;  /* 0x0000003f3f3ff290 */ /* 0x000fe4000fffe03f */
        /* <DEDUP_REMOVED lines=37> */
[C---:B------:R-:W-:Y:S01]  /*4ef0*/  @!P0 FMUL.FTZ R11, R3.reuse, R6 ;  /* 0x00000006030b8220 */ /* 0x040fe20000410000 */
[----:B------:R-:W-:Y:S01]  /*4f00*/  LEA R16, P3, R204, R62, 0x1 ;  /* 0x0000003ecc107211 */ /* 0x000fe200078608ff */
[-C--:B------:R-:W-:Y:S02]  /*4f10*/  @!P0 FMUL.FTZ R3, R3, R4.reuse ;  /* 0x0000000403038220 */ /* 0x080fe40000410000 */
[----:B------:R-:W-:Y:S01]  /*4f20*/  @!P0 FFMA.FTZ R18, R10, R4, -R11 ;  /* 0x000000040a128223 */ /* 0x000fe2000001080b */
[----:B------:R-:W-:Y:S01]  /*4f30*/  @!P0 LOP3.LUT R4, R15, 0xffff0000, RZ, 0xc0, !PT ;  /* 0xffff00000f048812 */ /* 0x000fe200078ec0ff */
[----:B------:R-:W-:Y:S01]  /*4f40*/  @!P0 FFMA.FTZ R3, R6, R10, R3 ;  /* 0x0000000a06038223 */ /* 0x000fe20000010003 */
[----:B------:R-:W-:Y:S02]  /*4f50*/  @!P0 LOP3.LUT R6, R17, 0xffff0000, RZ, 0xc0, !PT ;  /* 0xffff000011068812 */ /* 0x000fe400078ec0ff */
[----:B------:R-:W-:Y:S02]  /*4f60*/  @!P0 SHF.L.U32 R10, R15, 0x10, RZ ;  /* 0x000000100f0a8819 */ /* 0x000fe400000006ff */
[----:B------:R-:W-:Y:S01]  /*4f70*/  LEA.HI.X R17, R204, R63, R214, 0x1, P3 ;  /* 0x0000003fcc117211 */ /* 0x000fe200018f0cd6 */
        /* <DEDUP_REMOVED lines=9> */
.L_x_1723:
[----:B-123--:R-:W-:Y:S05]  /*5010*/  BSYNC B1 ;  /* 0x0000000000017941 */ /* 0x00efea0003800000 */
.L_x_1722:
[----:B------:R1:W2:Y:S04]  /*5020*/  SHFL.IDX PT, R31, R72, 0x1, 0x181f ;  /* 0x00381f00481f7f89 */ /* 0x0002a800000e0000 */
[----:B------:R1:W3:Y:S01]  /*5030*/  SHFL.IDX PT, R30, R73, 0x1, 0x181f ;  /* 0x00381f00491e7f89 */ /* 0x0002e200000e0000 */
[----:B------:R-:W-:-:S05]  /*5040*/  @P5 BRA `(.L_x_1730) ;  /* 0x0000394000005947 */ /* 0x000fca0003800000 */
[----:B------:R-:W-:Y:S01]  /*5050*/  ISETP.GE.AND P0, PT, R140, c[0x0][0x1d4], PT ;  /* 0x000075008c007a0c */ /* 0x000fe20003f06270 */
[----:B------:R-:W-:Y:S01]  /*5060*/  @!UPT UIADD3 URZ, URZ, URZ, URZ ;  /* 0x0000003f3f3ff290 */ /* 0x000fe2000fffe03f */
[----:B------:R-:W-:Y:S11]  /*5070*/  BSSY B0, `(.L_x_1731) ;  /* 0x0000038000007945 */ /* 0x000ff60003800000 */
[----:B------:R-:W-:-:S05]  /*5080*/  @P0 BRA `(.L_x_1732) ;  /* 0x0000036000000947 */ /* 0x000fca0003800000 */
[----:B------:R-:W-:Y:S01]  /*5090*/  ISETP.GE.AND P0, PT, R144, c[0x0][0x27c], PT ;  /* 0x00009f0090007a0c */ /* 0x000fe20003f06270 */
[----:B------:R-:W4:Y:S11]  /*50a0*/  LDS.128 R12, [R203+0xb080] ;  /* 0x00b08000cb0c7984 */ /* 0x000f360000000c00 */
[----:B------:R-:W-:Y:S01]  /*50b0*/  @!UPT UIADD3 URZ, URZ, URZ, URZ ;  /* 0x0000003f3f3ff290 */ /* 0x000fe2000fffe03f */
[----:B------:R-:W-:Y:S02]  /*50c0*/  @!P0 SHF.R.U64 R4, R44, 0x10, R45 ;  /* 0x000000102c048819 */ /* 0x000fe4000000122d */
[----:B------:R-:W-:Y:S02]  /*50d0*/  @!P0 SHF.R.U64 R3, R20, 0x10, R21 ;  /* 0x0000001014038819 */ /* 0x000fe40000001215 */
[C---:B------:R-:W-:Y:S02]  /*50e0*/  @!P0 PRMT R11, R56.reuse, 0x5410, R4 ;  /* 0x00005410380b8816 */ /* 0x040fe40000000004 */
[C---:B------:R-:W-:Y:S02]  /*50f0*/  @!P0 PRMT R4, R9.reuse, 0x5432, R3 ;  /* 0x0000543209048816 */ /* 0x040fe40000000003 */
[----:B------:R-:W-:Y:S02]  /*5100*/  @!P0 SHF.R.U32.HI R6, RZ, 0x10, R45 ;  /* 0x00000010ff068819 */ /* 0x000fe4000001162d */
[----:B------:R-:W-:Y:S02]  /*5110*/  @!P0 SHF.R.U32.HI R5, RZ, 0x10, R21 ;  /* 0x00000010ff058819 */ /* 0x000fe40000011615 */
[----:B------:R-:W-:Y:S01]  /*5120*/  @!P0 PRMT R16, R56, 0x5432, R6 ;  /* 0x0000543238108816 */ /* 0x000fe20000000006 */
[C---:B------:R-:W-:Y:S01]  /*5130*/  @!P0 IMAD.U32 R6, R4.reuse, 0x10000, RZ ;  /* 0x0001000004068824 */ /* 0x040fe200078e00ff */
[----:B------:R-:W-:Y:S01]  /*5140*/  @!P0 PRMT R5, R9, 0x5410, R5 ;  /* 0x0000541009058816 */ /* 0x000fe20000000005 */
[----:B------:R-:W-:Y:S01]  /*5150*/  @!P0 IMAD.U32 R9, R11, 0x10000, RZ ;  /* 0x000100000b098824 */ /* 0x000fe200078e00ff */
[----:B------:R-:W-:Y:S01]  /*5160*/  @!P0 LOP3.LUT R4, R4, 0xffff0000, RZ, 0xc0, !PT ;  /* 0xffff000004048812 */ /* 0x000fe200078ec0ff */
[C---:B----4-:R-:W-:Y:S01]  /*5170*/  @!P0 IMAD.U32 R10, R12.reuse, 0x10000, RZ ;  /* 0x000100000c0a8824 */ /* 0x050fe200078e00ff */
        /* <DEDUP_REMOVED lines=33> */
[----:B---3--:R-:W-:Y:S03]  /*5390*/  LEA R10, P3, R140, R30, 0x1 ;  /* 0x0000001e8c0a7211 */ /* 0x008fe600078608ff */
[----:B------:R-:W-:Y:S01]  /*53a0*/  @!P0 IMAD.MOV.U32 R14, RZ, RZ, R5 ;  /* 0x000000ffff0e8224 */ /* 0x000fe200078e0005 */
[----:B------:R-:W-:Y:S02]  /*53b0*/  @!P0 F2FP.BF16.PACK_AB R3, R4, R16 ;  /* 0x000000100403823e */ /* 0x000fe400000010ff */
[----:B--2---:R-:W-:Y:S02]  /*53c0*/  LEA.HI.X R11, R140, R31, R141, 0x1, P3 ;  /* 0x0000001f8c0b7211 */ /* 0x004fe400018f0c8d */
[----:B------:R-:W-:Y:S05]  /*53d0*/  @!P0 MOV R15, R3 ;  /* 0x00000003000f8202 */ /* 0x000fea0000000f00 */
[----:B------:R2:W-:Y:S02]  /*53e0*/  ST.E.128 [R10.64], R12 ;  /* 0x0000000c0a007985 */ /* 0x0005e4000c101d06 */
.L_x_1732:
[----:B------:R-:W-:Y:S05]  /*53f0*/  BSYNC B0 ;  /* 0x0000000000007941 */ /* 0x000fea0003800000 */
.L_x_1731:
[----:B------:R-:W-:Y:S01]  /*5400*/  ISETP.GE.AND P0, PT, R142, c[0x0][0x1d4], PT ;  /* 0x000075008e007a0c */ /* 0x000fe20003f06270 */
[----:B------:R-:W-:Y:S01]  /*5410*/  @!UPT UIADD3 URZ, URZ, URZ, URZ ;  /* 0x0000003f3f3ff290 */ /* 0x000fe2000fffe03f */
[----:B------:R-:W-:Y:S11]  /*5420*/  BSSY B0, `(.L_x_1733) ;  /* 0x0000038000007945 */ /* 0x000ff60003800000 */
[----:B------:R-:W-:-:S05]  /*5430*/  @P0 BRA `(.L_x_1734) ;  /* 0x0000036000000947 */ /* 0x000fca0003800000 */
[C---:B---3--:R-:W-:Y:S01]  /*5440*/  LEA R18, P0, R206.reuse, R30, 0x1 ;  /* 0x0000001ece127211 */ /* 0x048fe200078008ff */
[----:B--2---:R-:W2:Y:S03]  /*5450*/  LDS.128 R12, [R203+0xc880] ;  /* 0x00c88000cb0c7984 */ /* 0x004ea60000000c00 */
[----:B------:R-:W-:Y:S02]  /*5460*/  LEA.HI.X R19, R206, R31, R213, 0x1, P0 ;  /* 0x0000001fce137211 */ /* 0x000fe400000f0cd5 */
[----:B------:R-:W-:Y:S11]  /*5470*/  ISETP.GE.AND P0, PT, R148, c[0x0][0x27c], PT ;  /* 0x00009f0094007a0c */ /* 0x000ff60003f06270 */
[----:B------:R-:W-:Y:S02]  /*5480*/  @!UPT UIADD3 URZ, URZ, URZ, URZ ;  /* 0x0000003f3f3ff290 */ /* 0x000fe4000fffe03f */
[----:B------:R-:W-:Y:S02]  /*5490*/  @!P0 SHF.R.U64 R3, R48, 0x10, R49 ;  /* 0x0000001030038819 */ /* 0x000fe40000001231 */
[----:B------:R-:W-:Y:S02]  /*54a0*/  @!P0 SHF.R.U64 R5, R22, 0x10, R23 ;  /* 0x0000001016058819 */ /* 0x000fe40000001217 */
[----:B------:R-:W-:Y:S02]  /*54b0*/  @!P0 PRMT R11, R57, 0x5410, R3 ;  /* 0x00005410390b8816 */ /* 0x000fe40000000003 */
[----:B------:R-:W-:Y:S02]  /*54c0*/  @!P0 PRMT R5, R32, 0x5410, R5 ;  /* 0x0000541020058816 */ /* 0x000fe40000000005 */
[----:B------:R-:W-:Y:S01]  /*54d0*/  @!P0 SHF.R.U32.HI R6, RZ, 0x10, R23 ;  /* 0x00000010ff068819 */ /* 0x000fe20000011617 */
[C---:B------:R-:W-:Y:S01]  /*54e0*/  @!P0 IMAD.U32 R9, R11.reuse, 0x10000, RZ ;  /* 0x000100000b098824 */ /* 0x040fe200078e00ff */
[----:B------:R-:W-:Y:S01]  /*54f0*/  @!P0 LOP3.LUT R11, R11, 0xffff0000, RZ, 0xc0, !PT ;  /* 0xffff00000b0b8812 */ /* 0x000fe200078ec0ff */
[C---:B------:R-:W-:Y:S01]  /*5500*/  @!P0 IMAD.U32 R4, R5.reuse, 0x10000, RZ ;  /* 0x0001000005048824 */ /* 0x040fe200078e00ff */
[----:B------:R-:W-:Y:S02]  /*5510*/  @!P0 LOP3.LUT R5, R5, 0xffff0000, RZ, 0xc0, !PT ;  /* 0xffff000005058812 */ /* 0x000fe400078ec0ff */
[----:B------:R-:W-:Y:S04]  /*5520*/  @!P0 SHF.R.U32.HI R16, RZ, 0x10, R49 ;  /* 0x00000010ff108819 */ /* 0x000fe80000011631 */
[----:B------:R-:W-:Y:S01]  /*5530*/  @!P0 PRMT R16, R57, 0x5432, R16 ;  /* 0x0000543239108816 */ /* 0x000fe20000000010 */
[C---:B--2---:R-:W-:Y:S01]  /*5540*/  @!P0 IMAD.U32 R10, R12.reuse, 0x10000, RZ ;  /* 0x000100000c0a8824 */ /* 0x044fe200078e00ff */
[----:B------:R-:W-:Y:S05]  /*5550*/  @!P0 LOP3.LUT R3, R12, 0xffff0000, RZ, 0xc0, !PT ;  /* 0xffff00000c038812 */ /* 0x000fea00078ec0ff */
[C---:B------:R-:W-:Y:S02]  /*5560*/  @!P0 FMUL.FTZ R17, R3.reuse, R9 ;  /* 0x0000000903118220 */ /* 0x040fe40000410000 */
[-C--:B------:R-:W-:Y:S02]  /*5570*/  @!P0 FMUL.FTZ R3, R3, R4.reuse ;  /* 0x0000000403038220 */ /* 0x080fe40000410000 */
[----:B------:R-:W-:Y:S01]  /*5580*/  @!P0 FFMA.FTZ R21, R10, R4, -R17 ;  /* 0x000000040a158223 */ /* 0x000fe20000010811 */
[----:B------:R-:W-:Y:S01]  /*5590*/  @!P0 LOP3.LUT R4, R13, 0xffff0000, RZ, 0xc0, !PT ;  /* 0xffff00000d048812 */ /* 0x000fe200078ec0ff */
[----:B------:R-:W-:Y:S01]  /*55a0*/  @!P0 FFMA.FTZ R3, R9, R10, R3 ;  /* 0x0000000a09038223 */ /* 0x000fe20000010003 */
[----:B------:R-:W-:Y:S02]  /*55b0*/  @!P0 SHF.L.U32 R10, R13, 0x10, RZ ;  /* 0x000000100d0a8819 */ /* 0x000fe400000006ff */
[----:B------:R-:W-:Y:S01]  /*55c0*/  @!P0 PRMT R9, R32, 0x5432, R6 ;  /* 0x0000543220098816 */ /* 0x000fe20000000006 */
[C---:B------:R-:W-:Y:S02]  /*55d0*/  @!P0 FMUL.FTZ R17, R4.reuse, R11 ;  /* 0x0000000b04118220 */ /* 0x040fe40000410000 */
[-C--:B------:R-:W-:Y:S02]  /*55e0*/  @!P0 FMUL.FTZ R4, R4, R5.reuse ;  /* 0x0000000504048220 */ /* 0x080fe40000410000 */
[----:B------:R-:W-:Y:S01]  /*55f0*/  @!P0 FFMA.FTZ R20, R10, R5, -R17 ;  /* 0x000000050a148223 */ /* 0x000fe20000010811 */
[C---:B------:R-:W-:Y:S01]  /*5600*/  @!P0 LOP3.LUT R5, R14.reuse, 0xffff0000, RZ, 0xc0, !PT ;  /* 0xffff00000e058812 */ /* 0x040fe200078ec0ff */
[----:B------:R-:W-:Y:S01]  /*5610*/  @!P0 FFMA.FTZ R4, R11, R10, R4 ;  /* 0x0000000a0b048223 */ /* 0x000fe20000010004 */
[----:B------:R-:W-:Y:S01]  /*5620*/  @!P0 SHF.L.U32 R11, R14, 0x10, RZ ;  /* 0x000000100e0b8819 */ /* 0x000fe200000006ff */
[----:B------:R-:W-:Y:S02]  /*5630*/  @!P0 IMAD.U32 R10, R16, 0x10000, RZ ;  /* 0x00010000100a8824 */ /* 0x000fe400078e00ff */
[----:B------:R-:W-:Y:S01]  /*5640*/  @!P0 IMAD.U32 R6, R9, 0x10000, RZ ;  /* 0x0001000009068824 */ /* 0x000fe200078e00ff */
[----:B------:R-:W-:Y:S01]  /*5650*/  @!P0 F2FP.BF16.PACK_AB R4, R4, R20 ;  /* 0x000000140404823e */ /* 0x000fe200000010ff */
[----:B------:R-:W-:Y:S01]  /*5660*/  @!P0 FMUL.FTZ R17, R5, R10 ;  /* 0x0000000a05118220 */ /* 0x000fe20000410000 */
[----:B------:R-:W-:Y:S01]  /*5670*/  @!P0 LOP3.LUT R9, R9, 0xffff0000, RZ, 0xc0, !PT ;  /* 0xffff000009098812 */ /* 0x000fe200078ec0ff */
[----:B------:R-:W-:Y:S01]  /*5680*/  @!P0 FMUL.FTZ R5, R5, R6 ;  /* 0x0000000605058220 */ /* 0x000fe20000410000 */
[----:B------:R-:W-:Y:S01]  /*5690*/  @!P0 MOV R13, R4 ;  /* 0x00000004000d8202 */ /* 0x000fe20000000f00 */
[----:B------:R-:W-:Y:S01]  /*56a0*/  @!P0 FFMA.FTZ R17, R11, R6, -R17 ;  /* 0x000000060b118223 */ /* 0x000fe20000010811 */
[C---:B------:R-:W-:Y:S01]  /*56b0*/  @!P0 LOP3.LUT R6, R15.reuse, 0xffff0000, RZ, 0xc0, !PT ;  /* 0xffff00000f068812 */ /* 0x040fe200078ec0ff */
[----:B------:R-:W-:Y:S01]  /*56c0*/  @!P0 FFMA.FTZ R5, R10, R11, R5 ;  /* 0x0000000b0a058223 */ /* 0x000fe20000010005 */
[----:B------:R-:W-:Y:S01]  /*56d0*/  @!P0 LOP3.LUT R10, R16, 0xffff0000, RZ, 0xc0, !PT ;  /* 0xffff0000100a8812 */ /* 0x000fe200078ec0ff */
[----:B------:R-:W-:Y:S03]  /*56e0*/  @!P0 IMAD.U32 R11, R15, 0x10000, RZ ;  /* 0x000100000f0b8824 */ /* 0x000fe600078e00ff */
[----:B------:R-:W-:Y:S01]  /*56f0*/  @!P0 F2FP.BF16.PACK_AB R5, R5, R17 ;  /* 0x000000110505823e */ /* 0x000fe200000010ff */
[C---:B------:R-:W-:Y:S02]  /*5700*/  @!P0 FMUL.FTZ R16, R6.reuse, R10 ;  /* 0x0000000a06108220 */ /* 0x040fe40000410000 */
[-C--:B------:R-:W-:Y:S02]  /*5710*/  @!P0 FMUL.FTZ R6, R6, R9.reuse ;  /* 0x0000000906068220 */ /* 0x080fe40000410000 */
        /* <DEDUP_REMOVED lines=8> */
.L_x_1734:
[----:B------:R-:W-:Y:S05]  /*57a0*/  BSYNC B0 ;  /* 0x0000000000007941 */ /* 0x000fea0003800000 */
.L_x_1733:
        /* <DEDUP_REMOVED lines=10> */
[--C-:B------:R-:W-:Y:S02]  /*5850*/  @!P0 SHF.R.U64 R3, R26, 0x10, R27.reuse ;  /* 0x000000101a038819 */ /* 0x100fe4000000121b */
[----:B------:R-:W-:Y:S02]  /*5860*/  @!P0 SHF.R.U32.HI R4, RZ, 0x10, R27 ;  /* 0x00000010ff048819 */ /* 0x000fe4000001161b */
[----:B------:R-:W-:Y:S02]  /*5870*/  @!P0 PRMT R6, R58, 0x5410, R6 ;  /* 0x000054103a068816 */ /* 0x000fe40000000006 */
[C---:B------:R-:W-:Y:S02]  /*5880*/  @!P0 PRMT R3, R33.reuse, 0x5432, R3 ;  /* 0x0000543221038816 */ /* 0x040fe40000000003 */
[----:B------:R-:W-:Y:S01]  /*5890*/  @!P0 SHF.R.U32.HI R5, RZ, 0x10, R51 ;  /* 0x00000010ff058819 */ /* 0x000fe20000011633 */
[----:B------:R-:W-:Y:S01]  /*58a0*/  @!P0 IMAD.U32 R11, R6, 0x10000, RZ ;  /* 0x00010000060b8824 */ /* 0x000fe200078e00ff */
[----:B------:R-:W-:Y:S01]  /*58b0*/  @!P0 PRMT R9, R33, 0x5410, R4 ;  /* 0x0000541021098816 */ /* 0x000fe20000000004 */
[C---:B------:R-:W-:Y:S01]  /*58c0*/  @!P0 IMAD.U32 R10, R3.reuse, 0x10000, RZ ;  /* 0x00010000030a8824 */ /* 0x040fe200078e00ff */
[----:B------:R-:W-:Y:S02]  /*58d0*/  @!P0 PRMT R19, R58, 0x5432, R5 ;  /* 0x000054323a138816 */ /* 0x000fe40000000005 */
[----:B------:R-:W-:Y:S02]  /*58e0*/  @!P0 LOP3.LUT R17, R6, 0xffff0000, RZ, 0xc0, !PT ;  /* 0xffff000006118812 */ /* 0x000fe400078ec0ff */
[----:B------:R-:W-:Y:S01]  /*58f0*/  @!P0 LOP3.LUT R6, R3, 0xffff0000, RZ, 0xc0, !PT ;  /* 0xffff000003068812 */ /* 0x000fe200078ec0ff */
[C---:B--2---:R-:W-:Y:S01]  /*5900*/  @!P0 IMAD.U32 R16, R12.reuse, 0x10000, RZ ;  /* 0x000100000c108824 */ /* 0x044fe200078e00ff */
        /* <DEDUP_REMOVED lines=36> */
.L_x_1736:
[----:B------:R-:W-:Y:S05]  /*5b50*/  BSYNC B0 ;  /* 0x0000000000007941 */ /* 0x000fea0003800000 */
.L_x_1735:
[----:B------:R-:W-:Y:S11]  /*5b60*/  ISETP.GE.AND P0, PT, R204, c[0x0][0x1d4], PT ;  /* 0x00007500cc007a0c */ /* 0x000ff60003f06270 */
[----:B------:R-:W-:Y:S02]  /*5b70*/  @!UPT UIADD3 URZ, URZ, URZ, URZ ;  /* 0x0000003f3f3ff290 */ /* 0x000fe4000fffe03f */
        /* <DEDUP_REMOVED lines=10> */
[----:B------:R-:W-:Y:S02]  /*5c20*/  @!P0 PRMT R3, R34, 0x5432, R3 ;  /* 0x0000543222038816 */ /* 0x000fe40000000003 */
[----:B------:R-:W-:Y:S01]  /*5c30*/  @!P0 SHF.R.U32.HI R5, RZ, 0x10, R53 ;  /* 0x00000010ff058819 */ /* 0x000fe20000011635 */
[----:B------:R-:W-:Y:S01]  /*5c40*/  @!P0 IMAD.U32 R11, R6, 0x10000, RZ ;  /* 0x00010000060b8824 */ /* 0x000fe200078e00ff */
[----:B------:R-:W-:Y:S01]  /*5c50*/  @!P0 PRMT R9, R34, 0x5410, R4 ;  /* 0x0000541022098816 */ /* 0x000fe20000000004 */
[----:B------:R-:W-:Y:S01]  /*5c60*/  @!P0 IMAD.U32 R10, R3, 0x10000, RZ ;  /* 0x00010000030a8824 */ /* 0x000fe200078e00ff */
        /* <DEDUP_REMOVED lines=41> */
.L_x_1717:
        /* <DEDUP_REMOVED lines=21> */
[----:B------:R-:W-:Y:S01]  /*6050*/  CS2R R46, SRZ ;  /* 0x00000000002e7805 */ /* 0x000fe2000001ff00 */
[----:B------:R-:W-:Y:S01]  /*6060*/  CS2R R44, SRZ ;  /* 0x00000000002c7805 */ /* 0x000fe2000001ff00 */
        /* <DEDUP_REMOVED lines=13> */
.L_x_1738:
[----:B------:R-:W-:Y:S05]  /*6140*/  BSYNC B0 ;  /* 0x0000000000007941 */ /* 0x000fea0003800000 */
.L_x_1737:
[----:B------:R-:W-:Y:S01]  /*6150*/  IADD3 R36, R143, 0x20, RZ ;  /* 0x000000208f247810 */ /* 0x000fe20007ffe0ff */
[----:B-----5:R-:W-:Y:S01]  /*6160*/  IMAD.MOV.U32 R6, RZ, RZ, R22 ;  /* 0x000000ffff067224 */ /* 0x020fe200078e0016 */
[----:B------:R-:W-:Y:S01]  /*6170*/  BSSY B0, `(.L_x_1739) ;  /* 0x000003b000007945 */ /* 0x000fe20003800000 */
[----:B-1----:R-:W-:Y:S01]  /*6180*/  IMAD.MOV.U32 R5, RZ, RZ, R23 ;  /* 0x000000ffff057224 */ /* 0x002fe200078e0017 */
        /* <DEDUP_REMOVED lines=26> */
[----:B------:R-:W-:Y:S01]  /*6330*/  PRMT R54, R6, 0x5410, R5 ;  /* 0x0000541006367816 */ /* 0x000fe20000000005 */
[----:B------:R-:W-:Y:S01]  /*6340*/  IMAD.MOV.U32 R3, RZ, RZ, R17 ;  /* 0x000000ffff037224 */ /* 0x000fe200078e0011 */
[----:B------:R-:W-:Y:S01]  /*6350*/  CS2R R50, SRZ ;  /* 0x0000000000327805 */ /* 0x000fe2000001ff00 */
[----:B------:R-:W-:Y:S01]  /*6360*/  CS2R R48, SRZ ;  /* 0x0000000000307805 */ /* 0x000fe2000001ff00 */
        /* <DEDUP_REMOVED lines=13> */
[----:B------:R-:W-:Y:S02]  /*6440*/  IADD3.X R24, R96, R64, R130, P3, P0 ;  /* 0x0000004060187210 */ /* 0x000fe40001fe0482 */
[C---:B------:R-:W-:Y:S04]  /*6450*/  LEA R4, P0, R3.reuse, c[0x0][0x270], 0x1 ;  /* 0x00009c0003047a11 */ /* 0x040fe800078008ff */
[----:B------:R-:W-:Y:S02]  /*6460*/  LEA.HI.X R5, R3, c[0x0][0x274], R5, 0x1, P0 ;  /* 0x00009d0003057a11 */ /* 0x000fe400000f0c05 */
[C---:B------:R-:W-:Y:S04]  /*6470*/  LEA R34, P0, R6.reuse, c[0x0][0x288], 0x1 ;  /* 0x0000a20006227a11 */ /* 0x040fe800078008ff */
[----:B------:R-:W-:Y:S02]  /*6480*/  LEA.HI.X R35, R6, c[0x0][0x28c], R24, 0x1, P0 ;  /* 0x0000a30006237a11 */ /* 0x000fe400000f0c18 */
[----:B------:R-:W-:Y:S01]  /*6490*/  ISETP.GE.AND P0, PT, R140, c[0x0][0x27c], PT ;  /* 0x00009f008c007a0c */ /* 0x000fe20003f06270 */
[----:B------:R-:W-:Y:S11]  /*64a0*/  CS2R R24, SRZ ;  /* 0x0000000000187805 */ /* 0x000ff6000001ff00 */
[----:B------:R-:W-:Y:S01]  /*64b0*/  @!UPT UIADD3 URZ, URZ, URZ, URZ ;  /* 0x0000003f3f3ff290 */ /* 0x000fe2000fffe03f */
[----:B------:R1:W5:Y:S04]  /*64c0*/  @!P0 LDG.E.128 R24, [R4.64] ;  /* 0x0000000604188981 */ /* 0x000368000c1e1d00 */
[----:B------:R1:W5:Y:S01]  /*64d0*/  @!P0 LDG.E.128 R48, [R34.64] ;  /* 0x0000000622308981 */ /* 0x000362000c1e1d00 */
[----:B------:R-:W-:Y:S11]  /*64e0*/  ISETP.GE.AND P0, PT, R142, c[0x0][0x27c], PT ;  /* 0x00009f008e007a0c */ /* 0x000ff60003f06270 */
[----:B------:R-:W-:Y:S02]  /*64f0*/  @!UPT UIADD3 URZ, URZ, URZ, URZ ;  /* 0x0000003f3f3ff290 */ /* 0x000fe4000fffe03f */
[----:B------:R1:W5:Y:S04]  /*6500*/  @!P0 LDG.E.128 R28, [R4.64+0x80] ;  /* 0x00008006041c8981 */ /* 0x000368000c1e1d00 */
[----:B------:R1:W5:Y:S02]  /*6510*/  @!P0 LDG.E.128 R56, [R34.64+0x80] ;  /* 0x0000800622388981 */ /* 0x000364000c1e1d00 */
.L_x_1740:
[----:B------:R-:W-:Y:S05]  /*6520*/  BSYNC B0 ;  /* 0x0000000000007941 */ /* 0x000fea0003800000 */
.L_x_1739:
[----:B------:R-:W-:Y:S01]  /*6530*/  IADD3 R67, -R68, c[0x0][0x1d4], RZ ;  /* 0x0000750044437a10 */ /* 0x000fe20007ffe1ff */
[----:B-1---5:R-:W-:Y:S01]  /*6540*/  IMAD.MOV.U32 R4, RZ, RZ, R28 ;  /* 0x000000ffff047224 */ /* 0x022fe200078e001c */
[----:B------:R1:W2:Y:S01]  /*6550*/  SHFL.IDX PT, R71, R72, RZ, 0x181f ;  /* 0x00181fff48477589 */ /* 0x0002a200000e0000 */
[----:B------:R-:W-:Y:S01]  /*6560*/  IMAD.MOV.U32 R3, RZ, RZ, R29 ;  /* 0x000000ffff037224 */ /* 0x000fe200078e001d */
[----:B------:R-:W-:Y:S01]  /*6570*/  BSSY B1, `(.L_x_1741) ;  /* 0x000010e000017945 */ /* 0x000fe20003800000 */
[----:B------:R-:W-:Y:S02]  /*6580*/  IMAD.MOV.U32 R6, RZ, RZ, R30 ;  /* 0x000000ffff067224 */ /* 0x000fe400078e001e */
[----:B------:R-:W-:Y:S01]  /*6590*/  IMAD.MOV.U32 R5, RZ, RZ, R31 ;  /* 0x000000ffff057224 */ /* 0x000fe200078e001f */
[----:B------:R-:W-:Y:S01]  /*65a0*/  PRMT R36, R3, 0x5410, R4 ;  /* 0x0000541003247816 */ /* 0x000fe20000000004 */
[----:B------:R-:W-:Y:S01]  /*65b0*/  IMAD.MOV.U32 R4, RZ, RZ, R24 ;  /* 0x000000ffff047224 */ /* 0x000fe200078e0018 */
[----:B------:R1:W3:Y:S01]  /*65c0*/  SHFL.IDX PT, R70, R73, RZ, 0x181f ;  /* 0x00181fff49467589 */ /* 0x0002e200000e0000 */
[----:B------:R-:W-:Y:S01]  /*65d0*/  IMAD.MOV.U32 R3, RZ, RZ, R25 ;  /* 0x000000ffff037224 */ /* 0x000fe200078e0019 */
[----:B------:R-:W-:Y:S01]  /*65e0*/  PRMT R37, R5, 0x5410, R6 ;  /* 0x0000541005257816 */ /* 0x000fe20000000006 */
[----:B------:R-:W-:Y:S01]  /*65f0*/  IMAD.MOV.U32 R5, RZ, RZ, R27 ;  /* 0x000000ffff057224 */ /* 0x000fe200078e001b */
[----:B------:R-:W-:Y:S02]  /*6600*/  MOV R6, R26 ;  /* 0x0000001a00067202 */ /* 0x000fe40000000f00 */
[----:B------:R-:W-:Y:S01]  /*6610*/  PRMT R34, R3, 0x5410, R4 ;  /* 0x0000541003227816 */ /* 0x000fe20000000004 */
[----:B------:R-:W-:Y:S01]  /*6620*/  IMAD.MOV.U32 R4, RZ, RZ, R56 ;  /* 0x000000ffff047224 */ /* 0x000fe200078e0038 */
[----:B------:R-:W-:Y:S02]  /*6630*/  MOV R3, R57 ;  /* 0x0000003900037202 */ /* 0x000fe40000000f00 */
[----:B------:R-:W-:Y:S01]  /*6640*/  PRMT R35, R6, 0x5410, R5 ;  /* 0x0000541006237816 */ /* 0x000fe20000000005 */
[----:B------:R-:W-:Y:S01]  /*6650*/  IMAD.MOV.U32 R5, RZ, RZ, R59 ;  /* 0x000000ffff057224 */ /* 0x000fe200078e003b */
[----:B------:R-:W-:Y:S01]  /*6660*/  PRMT R63, R4, 0x5410, R3 ;  /* 0x00005410043f7816 */ /* 0x000fe20000000003 */
[----:B------:R-:W-:Y:S01]  /*6670*/  IMAD.MOV.U32 R4, RZ, RZ, R50 ;  /* 0x000000ffff047224 */ /* 0x000fe200078e0032 */
[----:B------:R-:W-:Y:S01]  /*6680*/  MOV R6, R58 ;  /* 0x0000003a00067202 */ /* 0x000fe20000000f00 */
[----:B------:R-:W-:Y:S03]  /*6690*/  IMAD.MOV.U32 R3, RZ, RZ, R51 ;  /* 0x000000ffff037224 */ /* 0x000fe600078e0033 */
[----:B------:R-:W-:Y:S02]  /*66a0*/  PRMT R64, R5, 0x5410, R6 ;  /* 0x0000541005407816 */ /* 0x000fe40000000006 */
[----:B------:R-:W-:Y:S02]  /*66b0*/  PRMT R62, R4, 0x5410, R3 ;  /* 0x00005410043e7816 */ /* 0x000fe40000000003 */
[----:B------:R-:W-:Y:S04]  /*66c0*/  MOV R3, R48 ;  /* 0x0000003000037202 */ /* 0x000fe80000000f00 */
[----:B------:R-:W-:Y:S01]  /*66d0*/  PRMT R61, R3, 0x7610, R61 ;  /* 0x00007610033d7816 */ /* 0x000fe2000000003d */
[----:B------:R-:W-:Y:S05]  /*66e0*/  IMAD.MOV.U32 R3, RZ, RZ, R49 ;  /* 0x000000ffff037224 */ /* 0x000fea00078e0031 */
[----:B------:R-:W-:Y:S01]  /*66f0*/  PRMT R61, R61, 0x5410, R3 ;  /* 0x000054103d3d7816 */ /* 0x000fe20000000003 */
[----:B------:R-:W-:-:S05]  /*6700*/  @P4 BRA `(.L_x_1742) ;  /* 0x00000f4000004947 */ /* 0x000fca0003800000 */
[----:B-123--:R-:W-:Y:S01]  /*6710*/  ISETP.GE.AND P0, PT, R140, c[0x0][0x1d4], PT ;  /* 0x000075008c007a0c */ /* 0x00efe20003f06270 */
[----:B------:R-:W-:Y:S01]  /*6720*/  BSSY B0, `(.L_x_1743) ;  /* 0x0000079000007945 */ /* 0x000fe20003800000 */
[----:B------:R-:W-:Y:S11]  /*6730*/  SHF.R.U32.HI R152, RZ, 0x3, R222 ;  /* 0x00000003ff987819 */ /* 0x000ff600000116de */
[----:B------:R-:W-:-:S05]  /*6740*/  @P0 BRA `(.L_x_1744) ;  /* 0x0000076000000947 */ /* 0x000fca0003800000 */
[----:B------:R-:W-:Y:S01]  /*6750*/  SEL R3, R68, R67, !P1 ;  /* 0x0000004344037207 */ /* 0x000fe20004800000 */
[----:B------:R-:W-:Y:S01]  /*6760*/  LDS.128 R40, [R115+0xa080] ;  /* 0x00a0800073287984 */ /* 0x000fe20000000c00 */
[----:B------:R-:W-:Y:S02]  /*6770*/  ISETP.GE.AND P0, PT, R140, c[0x0][0x27c], PT ;  /* 0x00009f008c007a0c */ /* 0x000fe40003f06270 */
[----:B------:R-:W-:Y:S04]  /*6780*/  SHF.R.S32.HI R4, RZ, 0x1f, R3 ;  /* 0x0000001fff047819 */ /* 0x000fe80000011403 */
[----:B------:R-:W-:Y:S04]  /*6790*/  LEA.HI R3, R4, R3, RZ, 0x4 ;  /* 0x0000000304037211 */ /* 0x000fe800078f20ff */
[----:B------:R-:W-:Y:S03]  /*67a0*/  LEA.HI.SX32 R3, R3, R66, 0x1c ;  /* 0x0000004203037211 */ /* 0x000fe600078fe2ff */
[----:B------:R-:W-:Y:S02]  /*67b0*/  @!P0 SHF.R.U64 R39, R16, 0x10, R17 ;  /* 0x0000001010278819 */ /* 0x000fe40000001211 */
[----:B------:R-:W-:Y:S01]  /*67c0*/  IMAD.SHL.U32 R69, R3, 0x8, RZ ;  /* 0x0000000803457824 */ /* 0x000fe200078e00ff */
[----:B------:R-:W-:Y:S02]  /*67d0*/  SHF.R.S32.HI R4, RZ, 0x1f, R3 ;  /* 0x0000001fff047819 */ /* 0x000fe40000011403 */
[----:B------:R-:W-:Y:S02]  /*67e0*/  @!P0 SHF.R.U32.HI R52, RZ, 0x10, R17 ;  /* 0x00000010ff348819 */ /* 0x000fe40000011611 */
[----:B------:R-:W-:Y:S02]  /*67f0*/  LEA.HI R4, R4, R3, RZ, 0x3 ;  /* 0x0000000304047211 */ /* 0x000fe400078f18ff */
[----:B------:R-:W-:Y:S02]  /*6800*/  @!P0 SHF.R.U32.HI R53, RZ, 0x10, R19 ;  /* 0x00000010ff358819 */ /* 0x000fe40000011613 */
[----:B------:R-:W-:Y:S02]  /*6810*/  SHF.R.S32.HI R3, RZ, 0x3, R4 ;  /* 0x00000003ff037819 */ /* 0x000fe40000011404 */
[----:B------:R-:W-:Y:S02]  /*6820*/  LOP3.LUT R4, R222, 0x38, R69, 0xf8, !PT ;  /* 0x00000038de047812 */ /* 0x000fe400078ef845 */
[----:B------:R-:W-:Y:S01]  /*6830*/  @!P0 SHF.R.U64 R5, R12, 0x10, R13 ;  /* 0x000000100c058819 */ /* 0x000fe2000000120d */
[----:B------:R-:W-:Y:S01]  /*6840*/  IMAD R3, R3, 0xc00, R7 ;  /* 0x00000c0003037824 */ /* 0x000fe200078e0207 */
[----:B------:R-:W-:Y:S02]  /*6850*/  LOP3.LUT R4, R4, R152, RZ, 0x3c, !PT ;  /* 0x0000009804047212 */ /* 0x000fe400078e3cff */
[----:B------:R-:W-:Y:S02]  /*6860*/  @!P0 SHF.R.U64 R12, R18, 0x10, R19 ;  /* 0x00000010120c8819 */ /* 0x000fe40000001213 */
[----:B------:R-:W-:Y:S01]  /*6870*/  @!P0 PRMT R5, R9, 0x5432, R5 ;  /* 0x0000543209058816 */ /* 0x000fe20000000005 */
[----:B------:R-:W-:Y:S01]  /*6880*/  IMAD.IADD R3, R3, 0x1, R4 ;  /* 0x0000000103037824 */ /* 0x000fe200078e0204 */
[----:B------:R-:W-:Y:S02]  /*6890*/  @!P0 SHF.R.U64 R6, R14, 0x10, R15 ;  /* 0x000000100e068819 */ /* 0x000fe4000000120f */
[----:B------:R-:W-:Y:S01]  /*68a0*/  @!P0 PRMT R14, R11, 0x5432, R52 ;  /* 0x000054320b0e8816 */ /* 0x000fe20000000034 */
[----:B------:R-:W-:Y:S01]  /*68b0*/  IMAD.SHL.U32 R4, R3, 0x2, RZ ;  /* 0x0000000203047824 */ /* 0x000fe200078e00ff */
[----:B------:R-:W-:Y:S02]  /*68c0*/  @!P0 SHF.R.U32.HI R3, RZ, 0x10, R13 ;  /* 0x00000010ff038819 */ /* 0x000fe4000001160d */
[----:B------:R-:W-:Y:S02]  /*68d0*/  @!P0 PRMT R13, R10, 0x5432, R39 ;  /* 0x000054320a0d8816 */ /* 0x000fe40000000027 */
[----:B------:R1:W2:Y:S01]  /*68e0*/  LDS.128 R16, [R4+0xa080] ;  /* 0x00a0800004107984 */ /* 0x0002a20000000c00 */
[----:B------:R-:W-:Y:S02]  /*68f0*/  @!P0 PRMT R9, R9, 0x5410, R3 ;  /* 0x0000541009098816 */ /* 0x000fe40000000003 */
[----:B------:R-:W-:Y:S01]  /*6900*/  @!P0 PRMT R11, R11, 0x5410, R6 ;  /* 0x000054100b0b8816 */ /* 0x000fe20000000006 */
[----:B------:R-:W-:Y:S01]  /*6910*/  @!P0 IMAD.U32 R6, R13, 0x10000, RZ ;  /* 0x000100000d068824 */ /* 0x000fe200078e00ff */
[C---:B------:R-:W-:Y:S02]  /*6920*/  @!P0 PRMT R39, R54.reuse, 0x5410, R12 ;  /* 0x0000541036278816 */ /* 0x040fe4000000000c */
[----:B-1----:R-:W-:Y:S02]  /*6930*/  @!P0 SHF.R.U32.HI R4, RZ, 0x10, R15 ;  /* 0x00000010ff048819 */ /* 0x002fe4000001160f */
[----:B------:R-:W-:Y:S02]  /*6940*/  @!P0 PRMT R15, R54, 0x5432, R53 ;  /* 0x00005432360f8816 */ /* 0x000fe40000000035 */
[----:B------:R-:W-:Y:S01]  /*6950*/  @!P0 PRMT R10, R10, 0x5410, R4 ;  /* 0x000054100a0a8816 */ /* 0x000fe20000000004 */
[C---:B------:R-:W-:Y:S01]  /*6960*/  @!P0 IMAD.U32 R4, R5.reuse, 0x10000, RZ ;  /* 0x0001000005048824 */ /* 0x040fe200078e00ff */
[----:B------:R-:W-:Y:S01]  /*6970*/  @!P0 LOP3.LUT R5, R5, 0xffff0000, RZ, 0xc0, !PT ;  /* 0xffff000005058812 */ /* 0x000fe200078ec0ff */
[----:B--2---:R-:W-:Y:S01]  /*6980*/  @!P0 IMAD.U32 R3, R16, 0x10000, RZ ;  /* 0x0001000010038824 */ /* 0x004fe200078e00ff */
[----:B------:R-:W-:Y:S03]  /*6990*/  @!P0 SHF.L.U32 R12, R40, 0x10, RZ ;  /* 0x00000010280c8819 */ /* 0x000fe600000006ff */
[C---:B------:R-:W-:Y:S02]  /*69a0*/  @!P0 FMUL.FTZ R52, R3.reuse, R6 ;  /* 0x0000000603348220 */ /* 0x040fe40000410000 */
[-C--:B------:R-:W-:Y:S02]  /*69b0*/  @!P0 FMUL.FTZ R3, R3, R4.reuse ;  /* 0x0000000403038220 */ /* 0x080fe40000410000 */
[----:B------:R-:W-:Y:S01]  /*69c0*/  @!P0 FFMA.FTZ R54, R12, R4, -R52 ;  /* 0x000000040c368223 */ /* 0x000fe20000010834 */
[----:B------:R-:W-:Y:S01]  /*69d0*/  @!P0 LOP3.LUT R4, R16, 0xffff0000, RZ, 0xc0, !PT ;  /* 0xffff000010048812 */ /* 0x000fe200078ec0ff */
[----:B------:R-:W-:Y:S01]  /*69e0*/  @!P0 FFMA.FTZ R3, R6, R12, R3 ;  /* 0x0000000c06038223 */ /* 0x000fe20000010003 */
[----:B------:R-:W-:Y:S02]  /*69f0*/  @!P0 LOP3.LUT R6, R13, 0xffff0000, RZ, 0xc0, !PT ;  /* 0xffff00000d068812 */ /* 0x000fe400078ec0ff */
[----:B------:R-:W-:Y:S03]  /*6a00*/  @!P0 LOP3.LUT R12, R40, 0xffff0000, RZ, 0xc0, !PT ;  /* 0xffff0000280c8812 */ /* 0x000fe600078ec0ff */
[C---:B------:R-:W-:Y:S02]  /*6a10*/  @!P0 FMUL.FTZ R13, R4.reuse, R6 ;  /* 0x00000006040d8220 */ /* 0x040fe40000410000 */
[-C--:B------:R-:W-:Y:S02]  /*6a20*/  @!P0 FMUL.FTZ R4, R4, R5.reuse ;  /* 0x0000000504048220 */ /* 0x080fe40000410000 */
[----:B------:R-:W-:Y:S02]  /*6a30*/  @!P0 FFMA.FTZ R53, R12, R5, -R13 ;  /* 0x000000050c358223 */ /* 0x000fe4000001080d */
[----:B------:R-:W-:Y:S01]  /*6a40*/  @!P0 FFMA.FTZ R4, R6, R12, R4 ;  /* 0x0000000c06048223 */ /* 0x000fe20000010004 */
[C---:B------:R-:W-:Y:S01]  /*6a50*/  @!P0 SHF.L.U32 R6, R9.reuse, 0x10, RZ ;  /* 0x0000001009068819 */ /* 0x040fe200000006ff */
[----:B------:R-:W-:Y:S01]  /*6a60*/  @!P0 IMAD.U32 R12, R14, 0x10000, RZ ;  /* 0x000100000e0c8824 */ /* 0x000fe200078e00ff */
[----:B------:R-:W-:Y:S01]  /*6a70*/  @!P0 LOP3.LUT R9, R9, 0xffff0000, RZ, 0xc0, !PT ;  /* 0xffff000009098812 */ /* 0x000fe200078ec0ff */
[----:B------:R-:W-:Y:S02]  /*6a80*/  @!P0 IMAD.U32 R5, R17, 0x10000, RZ ;  /* 0x0001000011058824 */ /* 0x000fe400078e00ff */
[----:B------:R-:W-:Y:S02]  /*6a90*/  @!P0 IMAD.U32 R13, R41, 0x10000, RZ ;  /* 0x00010000290d8824 */ /* 0x000fe400078e00ff */
        /* <DEDUP_REMOVED lines=11> */
[----:B------:R-:W-:Y:S01]  /*6b50*/  @!P0 F2FP.BF16.PACK_AB R13, R53, R54 ;  /* 0x00000036350d823e */ /* 0x000fe200000010ff */
[----:B------:R-:W-:Y:S01]  /*6b60*/  @!P0 IMAD.U32 R12, R39, 0x10000, RZ ;  /* 0x00010000270c8824 */ /* 0x000fe200078e00ff */
[----:B------:R-:W-:Y:S01]  /*6b70*/  @!P0 F2FP.BF16.PACK_AB R14, R14, R52 ;  /* 0x000000340e0e823e */ /* 0x000fe200000010ff */
[----:B------:R-:W-:Y:S01]  /*6b80*/  @!P0 IMAD.U32 R9, R18, 0x10000, RZ ;  /* 0x0001000012098824 */ /* 0x000fe200078e00ff */
[----:B------:R-:W-:Y:S01]  /*6b90*/  @!P0 F2FP.BF16.PACK_AB R52, R4, R3 ;  /* 0x000000030434823e */ /* 0x000fe200000010ff */
[----:B------:R-:W-:Y:S01]  /*6ba0*/  @!P0 IMAD.MOV.U32 R40, RZ, RZ, R13 ;  /* 0x000000ffff288224 */ /* 0x000fe200078e000d */
[C---:B------:R-:W-:Y:S01]  /*6bb0*/  @!P0 SHF.L.U32 R4, R11.reuse, 0x10, RZ ;  /* 0x000000100b048819 */ /* 0x040fe200000006ff */
[----:B------:R-:W-:Y:S01]  /*6bc0*/  @!P0 IMAD.MOV.U32 R41, RZ, RZ, R14 ;  /* 0x000000ffff298224 */ /* 0x000fe200078e000e */
[----:B------:R-:W-:Y:S01]  /*6bd0*/  @!P0 F2FP.BF16.PACK_AB R6, R6, R5 ;  /* 0x000000050606823e */ /* 0x000fe200000010ff */
[----:B------:R-:W-:Y:S01]  /*6be0*/  @!P0 IMAD.U32 R13, R42, 0x10000, RZ ;  /* 0x000100002a0d8824 */ /* 0x000fe200078e00ff */
[----:B------:R-:W-:Y:S01]  /*6bf0*/  @!P0 LOP3.LUT R11, R11, 0xffff0000, RZ, 0xc0, !PT ;  /* 0xffff00000b0b8812 */ /* 0x000fe200078ec0ff */
[C---:B------:R-:W-:Y:S01]  /*6c00*/  @!P0 FMUL.FTZ R14, R9.reuse, R12 ;  /* 0x0000000c090e8220 */ /* 0x040fe20000410000 */
[----:B------:R-:W-:Y:S01]  /*6c10*/  @!P0 MOV R17, R6 ;  /* 0x0000000600118202 */ /* 0x000fe20000000f00 */
[-C--:B------:R-:W-:Y:S01]  /*6c20*/  @!P0 FMUL.FTZ R3, R9, R4.reuse ;  /* 0x0000000409038220 */ /* 0x080fe20000410000 */
[----:B------:R-:W-:Y:S01]  /*6c30*/  @!P0 LOP3.LUT R6, R19, 0xffff0000, RZ, 0xc0, !PT ;  /* 0xffff000013068812 */ /* 0x000fe200078ec0ff */
[----:B------:R-:W-:Y:S02]  /*6c40*/  @!P0 FFMA.FTZ R53, R13, R4, -R14 ;  /* 0x000000040d358223 */ /* 0x000fe4000001080e */
[----:B------:R-:W-:Y:S02]  /*6c50*/  @!P0 IMAD.U32 R14, R15, 0x10000, RZ ;  /* 0x000100000f0e8824 */ /* 0x000fe400078e00ff */
[----:B------:R-:W-:Y:S02]  /*6c60*/  @!P0 IMAD.U32 R5, R19, 0x10000, RZ ;  /* 0x0001000013058824 */ /* 0x000fe400078e00ff */
[----:B------:R-:W-:Y:S01]  /*6c70*/  @!P0 FFMA.FTZ R3, R12, R13, R3 ;  /* 0x0000000d0c038223 */ /* 0x000fe20000010003 */
[----:B------:R-:W-:Y:S01]  /*6c80*/  @!P0 LOP3.LUT R13, R15, 0xffff0000, RZ, 0xc0, !PT ;  /* 0xffff00000f0d8812 */ /* 0x000fe200078ec0ff */
[----:B------:R-:W-:Y:S01]  /*6c90*/  @!P0 IMAD.U32 R4, R10, 0x10000, RZ ;  /* 0x000100000a048824 */ /* 0x000fe200078e00ff */
[C---:B------:R-:W-:Y:S01]  /*6ca0*/  @!P0 LOP3.LUT R15, R43.reuse, 0xffff0000, RZ, 0xc0, !PT ;  /* 0xffff00002b0f8812 */ /* 0x040fe200078ec0ff */
[----:B------:R-:W-:Y:S02]  /*6cb0*/  @!P0 IMAD.U32 R12, R43, 0x10000, RZ ;  /* 0x000100002b0c8824 */ /* 0x000fe400078e00ff */
[C---:B------:R-:W-:Y:S02]  /*6cc0*/  @!P0 FMUL.FTZ R9, R5.reuse, R14 ;  /* 0x0000000e05098220 */ /* 0x040fe40000410000 */
[----:B------:R-:W-:Y:S02]  /*6cd0*/  @!P0 IMAD.MOV.U32 R16, RZ, RZ, R52 ;  /* 0x000000ffff108224 */ /* 0x000fe400078e0034 */
[-C--:B------:R-:W-:Y:S02]  /*6ce0*/  @!P0 FMUL.FTZ R5, R5, R4.reuse ;  /* 0x0000000405058220 */ /* 0x080fe40000410000 */
[----:B------:R-:W-:Y:S01]  /*6cf0*/  @!P0 FFMA.FTZ R52, R12, R4, -R9 ;  /* 0x000000040c348223 */ /* 0x000fe20000010809 */
[----:B------:R-:W-:Y:S01]  /*6d00*/  @!P0 LOP3.LUT R4, R10, 0xffff0000, RZ, 0xc0, !PT ;  /* 0xffff00000a048812 */ /* 0x000fe200078ec0ff */
[----:B------:R-:W-:Y:S01]  /*6d10*/  @!P0 FMUL.FTZ R9, R6, R13 ;  /* 0x0000000d06098220 */ /* 0x000fe20000410000 */
[----:B------:R-:W-:Y:S03]  /*6d20*/  @!P0 LOP3.LUT R10, R42, 0xffff0000, RZ, 0xc0, !PT ;  /* 0xffff00002a0a8812 */ /* 0x000fe600078ec0ff */
[-C--:B------:R-:W-:Y:S02]  /*6d30*/  @!P0 FFMA.FTZ R9, R15, R4.reuse, -R9 ;  /* 0x000000040f098223 */ /* 0x080fe40000010809 */
[----:B------:R-:W-:Y:S01]  /*6d40*/  @!P0 FMUL.FTZ R6, R6, R4 ;  /* 0x0000000406068220 */ /* 0x000fe20000410000 */
[----:B------:R-:W-:Y:S02]  /*6d50*/  @!P0 LOP3.LUT R4, R18, 0xffff0000, RZ, 0xc0, !PT ;  /* 0xffff000012048812 */ /* 0x000fe400078ec0ff */
[----:B------:R-:W-:Y:S02]  /*6d60*/  @!P0 F2FP.BF16.PACK_AB R52, R9, R52 ;  /* 0x000000340934823e */ /* 0x000fe400000010ff */
[----:B------:R-:W-:Y:S02]  /*6d70*/  @!P0 LOP3.LUT R9, R39, 0xffff0000, RZ, 0xc0, !PT ;  /* 0xffff000027098812 */ /* 0x000fe400078ec0ff */
[----:B------:R-:W-:Y:S03]  /*6d80*/  @!P0 MOV R43, R52 ;  /* 0x00000034002b8202 */ /* 0x000fe60000000f00 */
[C---:B------:R-:W-:Y:S02]  /*6d90*/  @!P0 FMUL.FTZ R39, R4.reuse, R9 ;  /* 0x0000000904278220 */ /* 0x040fe40000410000 */
[-C--:B------:R-:W-:Y:S02]  /*6da0*/  @!P0 FMUL.FTZ R4, R4, R11.reuse ;  /* 0x0000000b04048220 */ /* 0x080fe40000410000 */
[----:B------:R-:W-:Y:S02]  /*6db0*/  @!P0 FFMA.FTZ R39, R10, R11, -R39 ;  /* 0x0000000b0a278223 */ /* 0x000fe40000010827 */
[----:B------:R-:W-:Y:S02]  /*6dc0*/  @!P0 FFMA.FTZ R4, R9, R10, R4 ;  /* 0x0000000a09048223 */ /* 0x000fe40000010004 */
[----:B------:R-:W-:Y:S01]  /*6dd0*/  @!P0 FFMA.FTZ R5, R14, R12, R5 ;  /* 0x0000000c0e058223 */ /* 0x000fe20000010005 */
[----:B------:R-:W-:Y:S01]  /*6de0*/  @!P0 F2FP.BF16.PACK_AB R9, R39, R53 ;  /* 0x000000352709823e */ /* 0x000fe200000010ff */
[----:B------:R-:W-:Y:S01]  /*6df0*/  @!P0 FFMA.FTZ R6, R13, R15, R6 ;  /* 0x0000000f0d068223 */ /* 0x000fe20000010006 */
[----:B------:R-:W-:Y:S03]  /*6e00*/  @!P0 F2FP.BF16.PACK_AB R4, R4, R3 ;  /* 0x000000030404823e */ /* 0x000fe600000010ff */
[----:B------:R-:W-:Y:S01]  /*6e10*/  @!P0 IMAD.MOV.U32 R42, RZ, RZ, R9 ;  /* 0x000000ffff2a8224 */ /* 0x000fe200078e0009 */
[----:B------:R-:W-:Y:S01]  /*6e20*/  @!P0 F2FP.BF16.PACK_AB R3, R6, R5 ;  /* 0x000000050603823e */ /* 0x000fe200000010ff */
[----:B------:R-:W-:Y:S04]  /*6e30*/  @!P0 IMAD.MOV.U32 R18, RZ, RZ, R4 ;  /* 0x000000ffff128224 */ /* 0x000fe800078e0004 */
[----:B------:R-:W-:Y:S01]  /*6e40*/  @!P0 IMAD.MOV.U32 R19, RZ, RZ, R3 ;  /* 0x000000ffff138224 */ /* 0x000fe200078e0003 */
[C---:B------:R-:W-:Y:S04]  /*6e50*/  LEA R4, P0, R78.reuse, R70, 0x1 ;  /* 0x000000464e047211 */ /* 0x040fe800078008ff */
[----:B------:R-:W-:Y:S02]  /*6e60*/  LEA.HI.X R5, R78, R71, R94, 0x1, P0 ;  /* 0x000000474e057211 */ /* 0x000fe400000f0c5e */
[C---:B------:R-:W-:Y:S03]  /*6e70*/  ISETP.GE.AND P0, PT, R69.reuse, c[0x0][0x1d4], PT ;  /* 0x0000750045007a0c */ /* 0x040fe60003f06270 */
[----:B------:R1:W-:Y:S10]  /*6e80*/  ST.E.128 [R4.64], R40 ;  /* 0x0000002804007985 */ /* 0x0003f4000c101d06 */
[----:B------:R-:W-:Y:S05]  /*6e90*/  @!P0 IMAD.WIDE R10, R69, 0x2, R70 ;  /* 0x00000002450a8825 */ /* 0x000fea00078e0246 */
[----:B------:R1:W-:Y:S02]  /*6ea0*/  @!P0 ST.E.128 [R10.64], R16 ;  /* 0x000000100a008985 */ /* 0x0003e4000c101d06 */
.L_x_1744:
[----:B------:R-:W-:Y:S05]  /*6eb0*/  BSYNC B0 ;  /* 0x0000000000007941 */ /* 0x000fea0003800000 */
.L_x_1743:
[----:B------:R-:W-:Y:S11]  /*6ec0*/  ISETP.GE.AND P0, PT, R142, c[0x0][0x1d4], PT ;  /* 0x000075008e007a0c */ /* 0x000ff60003f06270 */
[----:B------:R-:W-:Y:S02]  /*6ed0*/  @!UPT UIADD3 URZ, URZ, URZ, URZ ;  /* 0x0000003f3f3ff290 */ /* 0x000fe4000fffe03f */
[----:B------:R-:W-:-:S05]  /*6ee0*/  @P0 BRA `(.L_x_1742) ;  /* 0x0000076000000947 */ /* 0x000fca0003800000 */
[----:B------:R-:W-:Y:S01]  /*6ef0*/  SEL R3, R68, R67, !P2 ;  /* 0x0000004344037207 */ /* 0x000fe20005000000 */
[----:B-1----:R-:W-:Y:S01]  /*6f00*/  LDS.128 R40, [R113+0xa080] ;  /* 0x00a0800071287984 */ /* 0x002fe20000000c00 */
[----:B------:R-:W-:Y:S02]  /*6f10*/  ISETP.GE.AND P0, PT, R142, c[0x0][0x27c], PT ;  /* 0x00009f008e007a0c */ /* 0x000fe40003f06270 */
[----:B------:R-:W-:Y:S04]  /*6f20*/  SHF.R.S32.HI R4, RZ, 0x1f, R3 ;  /* 0x0000001fff047819 */ /* 0x000fe80000011403 */
[----:B------:R-:W-:Y:S04]  /*6f30*/  LEA.HI R3, R4, R3, RZ, 0x4 ;  /* 0x0000000304037211 */ /* 0x000fe800078f20ff */
[----:B------:R-:W-:Y:S03]  /*6f40*/  LEA.HI.SX32 R3, R3, R65, 0x1c ;  /* 0x0000004103037211 */ /* 0x000fe600078fe2ff */
[----:B------:R-:W-:Y:S02]  /*6f50*/  @!P0 SHF.R.U64 R9, R44, 0x10, R45 ;  /* 0x000000102c098819 */ /* 0x000fe4000000122d */
[----:B------:R-:W-:Y:S01]  /*6f60*/  IMAD.SHL.U32 R39, R3, 0x8, RZ ;  /* 0x0000000803277824 */ /* 0x000fe200078e00ff */
[----:B------:R-:W-:Y:S02]  /*6f70*/  SHF.R.S32.HI R4, RZ, 0x1f, R3 ;  /* 0x0000001fff047819 */ /* 0x000fe40000011403 */
[----:B------:R-:W-:Y:S02]  /*6f80*/  @!P0 SHF.R.U64 R5, R20, 0x10, R21 ;  /* 0x0000001014058819 */ /* 0x000fe40000001215 */
[----:B------:R-:W-:Y:S02]  /*6f90*/  LEA.HI R4, R4, R3, RZ, 0x3 ;  /* 0x0000000304047211 */ /* 0x000fe400078f18ff */
[----:B------:R-:W-:Y:S02]  /*6fa0*/  @!P0 PRMT R17, R55, 0x5410, R9 ;  /* 0x0000541037118816 */ /* 0x000fe40000000009 */
[----:B------:R-:W-:Y:S02]  /*6fb0*/  SHF.R.S32.HI R3, RZ, 0x3, R4 ;  /* 0x00000003ff037819 */ /* 0x000fe40000011404 */
[----:B------:R-:W-:Y:S02]  /*6fc0*/  LOP3.LUT R4, R222, 0x38, R39, 0xf8, !PT ;  /* 0x00000038de047812 */ /* 0x000fe400078ef827 */
[----:B------:R-:W-:Y:S01]  /*6fd0*/  @!P0 PRMT R5, R32, 0x5432, R5 ;  /* 0x0000543220058816 */ /* 0x000fe20000000005 */
[----:B------:R-:W-:Y:S01]  /*6fe0*/  IMAD R3, R3, 0xc00, R7 ;  /* 0x00000c0003037824 */ /* 0x000fe200078e0207 */
[----:B------:R-:W-:Y:S02]  /*6ff0*/  LOP3.LUT R4, R4, R152, RZ, 0x3c, !PT ;  /* 0x0000009804047212 */ /* 0x000fe400078e3cff */
[----:B------:R-:W-:Y:S02]  /*7000*/  @!P0 SHF.R.U32.HI R10, RZ, 0x10, R45 ;  /* 0x00000010ff0a8819 */ /* 0x000fe4000001162d */
[----:B------:R-:W-:Y:S01]  /*7010*/  @!P0 SHF.R.U64 R11, R46, 0x10, R47 ;  /* 0x000000102e0b8819 */ /* 0x000fe2000000122f */
        /* <DEDUP_REMOVED lines=10> */
[----:B------:R-:W-:Y:S04]  /*70c0*/  @!P0 SHF.R.U32.HI R19, RZ, 0x10, R47 ;  /* 0x00000010ff138819 */ /* 0x000fe8000001162f */
[----:B------:R-:W-:Y:S02]  /*70d0*/  @!P0 PRMT R19, R60, 0x5432, R19 ;  /* 0x000054323c138816 */ /* 0x000fe40000000013 */
[----:B-1----:R-:W-:Y:S04]  /*70e0*/  @!P0 SHF.R.U32.HI R4, RZ, 0x10, R23 ;  /* 0x00000010ff048819 */ /* 0x002fe80000011617 */
        /* <DEDUP_REMOVED lines=38> */
[----:B------:R-:W-:Y:S01]  /*7350*/  @!P0 SHF.L.U32 R4, R11, 0x10, RZ ;  /* 0x000000100b048819 */ /* 0x000fe200000006ff */
[----:B------:R-:W-:Y:S01]  /*7360*/  @!P0 IMAD.MOV.U32 R41, RZ, RZ, R18 ;  /* 0x000000ffff298224 */ /* 0x000fe200078e0012 */
[----:B------:R-:W-:Y:S01]  /*7370*/  @!P0 F2FP.BF16.PACK_AB R6, R6, R5 ;  /* 0x000000050606823e */ /* 0x000fe200000010ff */
[----:B------:R-:W-:Y:S02]  /*7380*/  @!P0 IMAD.U32 R17, R42, 0x10000, RZ ;  /* 0x000100002a118824 */ /* 0x000fe400078e00ff */
[C---:B------:R-:W-:Y:S01]  /*7390*/  @!P0 FMUL.FTZ R18, R9.reuse, R16 ;  /* 0x0000001009128220 */ /* 0x040fe20000410000 */
[----:B------:R-:W-:Y:S01]  /*73a0*/  @!P0 MOV R13, R6 ;  /* 0x00000006000d8202 */ /* 0x000fe20000000f00 */
[-C--:B------:R-:W-:Y:S01]  /*73b0*/  @!P0 FMUL.FTZ R3, R9, R4.reuse ;  /* 0x0000000409038220 */ /* 0x080fe20000410000 */
[----:B------:R-:W-:Y:S01]  /*73c0*/  @!P0 LOP3.LUT R6, R15, 0xffff0000, RZ, 0xc0, !PT ;  /* 0xffff00000f068812 */ /* 0x000fe200078ec0ff */
[----:B------:R-:W-:Y:S02]  /*73d0*/  @!P0 FFMA.FTZ R23, R17, R4, -R18 ;  /* 0x0000000411178223 */ /* 0x000fe40000010812 */
[C---:B------:R-:W-:Y:S01]  /*73e0*/  @!P0 IMAD.U32 R18, R19.reuse, 0x10000, RZ ;  /* 0x0001000013128824 */ /* 0x040fe200078e00ff */
[----:B------:R-:W-:Y:S01]  /*73f0*/  @!P0 LOP3.LUT R19, R19, 0xffff0000, RZ, 0xc0, !PT ;  /* 0xffff000013138812 */ /* 0x000fe200078ec0ff */
[----:B------:R-:W-:Y:S02]  /*7400*/  @!P0 IMAD.U32 R5, R15, 0x10000, RZ ;  /* 0x000100000f058824 */ /* 0x000fe400078e00ff */
[----:B------:R-:W-:Y:S02]  /*7410*/  @!P0 FFMA.FTZ R3, R16, R17, R3 ;  /* 0x0000001110038223 */ /* 0x000fe40000010003 */
[C---:B------:R-:W-:Y:S02]  /*7420*/  @!P0 IMAD.U32 R4, R10.reuse, 0x10000, RZ ;  /* 0x000100000a048824 */ /* 0x040fe400078e00ff */
[----:B------:R-:W-:Y:S02]  /*7430*/  @!P0 IMAD.U32 R17, R43, 0x10000, RZ ;  /* 0x000100002b118824 */ /* 0x000fe400078e00ff */
[----:B------:R-:W-:Y:S02]  /*7440*/  @!P0 FMUL.FTZ R9, R5, R18 ;  /* 0x0000001205098220 */ /* 0x000fe40000410000 */
[----:B------:R-:W-:Y:S01]  /*7450*/  @!P0 IMAD.MOV.U32 R12, RZ, RZ, R20 ;  /* 0x000000ffff0c8224 */ /* 0x000fe200078e0014 */
[----:B------:R-:W-:Y:S01]  /*7460*/  @!P0 LOP3.LUT R20, R43, 0xffff0000, RZ, 0xc0, !PT ;  /* 0xffff00002b148812 */ /* 0x000fe200078ec0ff */
        /* <DEDUP_REMOVED lines=9> */
[----:B------:R-:W-:Y:S01]  /*7500*/  @!P0 LOP3.LUT R9, R11, 0xffff0000, RZ, 0xc0, !PT ;  /* 0xffff00000b098812 */ /* 0x000fe200078ec0ff */
[----:B------:R-:W-:Y:S01]  /*7510*/  @!P0 FMUL.FTZ R11, R4, R10 ;  /* 0x0000000a040b8220 */ /* 0x000fe20000410000 */
[----:B------:R-:W-:Y:S02]  /*7520*/  @!P0 LOP3.LUT R16, R42, 0xffff0000, RZ, 0xc0, !PT ;  /* 0xffff00002a108812 */ /* 0x000fe400078ec0ff */
[----:B------:R-:W-:Y:S01]  /*7530*/  @!P0 MOV R43, R22 ;  /* 0x00000016002b8202 */ /* 0x000fe20000000f00 */
        /* <DEDUP_REMOVED lines=17> */
.L_x_1742:
[----:B-123--:R-:W-:Y:S05]  /*7650*/  BSYNC B1 ;  /* 0x0000000000017941 */ /* 0x00efea0003800000 */
.L_x_1741:
[----:B------:R1:W2:Y:S04]  /*7660*/  SHFL.IDX PT, R41, R72, 0x1, 0x181f ;  /* 0x00381f0048297f89 */ /* 0x0002a800000e0000 */
[----:B------:R1:W3:Y:S01]  /*7670*/  SHFL.IDX PT, R40, R73, 0x1, 0x181f ;  /* 0x00381f0049287f89 */ /* 0x0002e200000e0000 */
[----:B------:R-:W-:-:S05]  /*7680*/  @P5 BRA `(.L_x_1730) ;  /* 0x0000130000005947 */ /* 0x000fca0003800000 */
[----:B------:R-:W-:Y:S01]  /*7690*/  ISETP.GE.AND P0, PT, R140, c[0x0][0x1d4], PT ;  /* 0x000075008c007a0c */ /* 0x000fe20003f06270 */
[----:B------:R-:W-:Y:S01]  /*76a0*/  BSSY B0, `(.L_x_1745) ;  /* 0x0000079000007945 */ /* 0x000fe20003800000 */
[----:B------:R-:W-:Y:S11]  /*76b0*/  SHF.R.U32.HI R33, RZ, 0x3, R219 ;  /* 0x00000003ff217819 */ /* 0x000ff600000116db */
[----:B------:R-:W-:-:S05]  /*76c0*/  @P0 BRA `(.L_x_1746) ;  /* 0x0000076000000947 */ /* 0x000fca0003800000 */
[----:B------:R-:W-:Y:S02]  /*76d0*/  SEL R3, R68, R67, !P1 ;  /* 0x0000004344037207 */ /* 0x000fe40004800000 */
[----:B------:R-:W-:Y:S02]  /*76e0*/  ISETP.GE.AND P0, PT, R140, c[0x0][0x27c], PT ;  /* 0x00009f008c007a0c */ /* 0x000fe40003f06270 */
[----:B------:R-:W-:Y:S04]  /*76f0*/  SHF.R.S32.HI R4, RZ, 0x1f, R3 ;  /* 0x0000001fff047819 */ /* 0x000fe80000011403 */
[----:B------:R-:W-:Y:S04]  /*7700*/  LEA.HI R3, R4, R3, RZ, 0x4 ;  /* 0x0000000304037211 */ /* 0x000fe800078f20ff */
[----:B------:R-:W-:Y:S03]  /*7710*/  LEA.HI.SX32 R3, R3, R66, 0x1c ;  /* 0x0000004203037211 */ /* 0x000fe600078fe2ff */
[----:B------:R-:W-:Y:S02]  /*7720*/  @!P0 SHF.R.U32.HI R10, RZ, 0x10, R27 ;  /* 0x00000010ff0a8819 */ /* 0x000fe4000001161b */
[----:B------:R-:W-:Y:S01]  /*7730*/  IMAD.SHL.U32 R23, R3, 0x8, RZ ;  /* 0x0000000803177824 */ /* 0x000fe200078e00ff */
[----:B------:R-:W-:Y:S02]  /*7740*/  SHF.R.S32.HI R4, RZ, 0x1f, R3 ;  /* 0x0000001fff047819 */ /* 0x000fe40000011403 */
[----:B------:R-:W-:Y:S02]  /*7750*/  @!P0 SHF.R.U64 R5, R48, 0x10, R49 ;  /* 0x0000001030058819 */ /* 0x000fe40000001231 */
[----:B------:R-:W-:Y:S02]  /*7760*/  LEA.HI R4, R4, R3, RZ, 0x3 ;  /* 0x0000000304047211 */ /* 0x000fe400078f18ff */
[----:B------:R-:W-:Y:S02]  /*7770*/  @!P0 PRMT R17, R61, 0x5410, R5 ;  /* 0x000054103d118816 */ /* 0x000fe40000000005 */
[----:B------:R-:W-:Y:S02]  /*7780*/  SHF.R.S32.HI R3, RZ, 0x3, R4 ;  /* 0x00000003ff037819 */ /* 0x000fe40000011404 */
[----:B------:R-:W-:Y:S02]  /*7790*/  LOP3.LUT R4, R219, 0x38, R23, 0xf8, !PT ;  /* 0x00000038db047812 */ /* 0x000fe400078ef817 */
[----:B------:R-:W-:Y:S01]  /*77a0*/  @!P0 SHF.R.U32.HI R9, RZ, 0x10, R49 ;  /* 0x00000010ff098819 */ /* 0x000fe20000011631 */
[----:B------:R-:W-:Y:S01]  /*77b0*/  IMAD R3, R3, 0xc00, R8 ;  /* 0x00000c0003037824 */ /* 0x000fe200078e0208 */
[----:B------:R-:W-:Y:S02]  /*77c0*/  LOP3.LUT R4, R4, R33, RZ, 0x3c, !PT ;  /* 0x0000002104047212 */ /* 0x000fe400078e3cff */
[----:B------:R-:W-:Y:S02]  /*77d0*/  @!P0 SHF.R.U64 R11, R50, 0x10, R51 ;  /* 0x00000010320b8819 */ /* 0x000fe40000001233 */
[----:B------:R-:W-:Y:S01]  /*77e0*/  @!P0 PRMT R18, R61, 0x5432, R9 ;  /* 0x000054323d128816 */ /* 0x000fe20000000009 */
[----:B------:R-:W-:Y:S01]  /*77f0*/  IMAD.IADD R3, R3, 0x1, R4 ;  /* 0x0000000103037824 */ /* 0x000fe200078e0204 */
[----:B------:R-:W-:Y:S02]  /*7800*/  @!P0 SHF.R.U32.HI R4, RZ, 0x10, R25 ;  /* 0x00000010ff048819 */ /* 0x000fe40000011619 */
[----:B------:R-:W-:Y:S01]  /*7810*/  @!P0 PRMT R21, R62, 0x5410, R11 ;  /* 0x000054103e158816 */ /* 0x000fe2000000000b */
[----:B------:R-:W-:Y:S01]  /*7820*/  IMAD.SHL.U32 R6, R3, 0x2, RZ ;  /* 0x0000000203067824 */ /* 0x000fe200078e00ff */
[----:B------:R-:W-:Y:S02]  /*7830*/  @!P0 SHF.R.U64 R3, R24, 0x10, R25 ;  /* 0x0000001018038819 */ /* 0x000fe40000001219 */
[C---:B------:R-:W-:Y:S02]  /*7840*/  @!P0 PRMT R9, R34.reuse, 0x5410, R4 ;  /* 0x0000541022098816 */ /* 0x040fe40000000004 */
[----:B------:R4:W5:Y:S01]  /*7850*/  LDS.128 R12, [R6+0xa080] ;  /* 0x00a08000060c7984 */ /* 0x0009620000000c00 */
[----:B------:R-:W-:Y:S02]  /*7860*/  @!P0 PRMT R5, R34, 0x5432, R3 ;  /* 0x0000543222058816 */ /* 0x000fe40000000003 */
[----:B------:R-:W-:Y:S02]  /*7870*/  @!P0 SHF.R.U32.HI R19, RZ, 0x10, R51 ;  /* 0x00000010ff138819 */ /* 0x000fe40000011633 */
[----:B------:R-:W-:Y:S01]  /*7880*/  @!P0 PRMT R10, R35, 0x5432, R10 ;  /* 0x00005432230a8816 */ /* 0x000fe2000000000a */
[C---:B------:R-:W-:Y:S01]  /*7890*/  @!P0 IMAD.U32 R4, R5.reuse, 0x10000, RZ ;  /* 0x0001000005048824 */ /* 0x040fe200078e00ff */
[----:B------:R-:W-:Y:S02]  /*78a0*/  @!P0 LOP3.LUT R5, R5, 0xffff0000, RZ, 0xc0, !PT ;  /* 0xffff000005058812 */ /* 0x000fe400078ec0ff */
[----:B------:R-:W-:Y:S02]  /*78b0*/  @!P0 PRMT R19, R62, 0x5432, R19 ;  /* 0x000054323e138816 */ /* 0x000fe40000000013 */
[----:B----4-:R-:W-:Y:S02]  /*78c0*/  @!P0 SHF.R.U64 R6, R26, 0x10, R27 ;  /* 0x000000101a068819 */ /* 0x010fe4000000121b */
[----:B------:R-:W4:Y:S02]  /*78d0*/  LDS.128 R24, [R114+0xa080] ;  /* 0x00a0800072187984 */ /* 0x000f240000000c00 */
[----:B------:R-:W-:Y:S01]  /*78e0*/  @!P0 PRMT R11, R35, 0x5410, R6 ;  /* 0x00005410230b8816 */ /* 0x000fe20000000006 */
[----:B------:R-:W-:Y:S02]  /*78f0*/  @!P0 IMAD.U32 R6, R17, 0x10000, RZ ;  /* 0x0001000011068824 */ /* 0x000fe400078e00ff */
[----:B-----5:R-:W-:Y:S04]  /*7900*/  @!P0 IMAD.U32 R3, R12, 0x10000, RZ ;  /* 0x000100000c038824 */ /* 0x020fe800078e00ff */
[C---:B------:R-:W-:Y:S02]  /*7910*/  @!P0 FMUL.FTZ R20, R3.reuse, R6 ;  /* 0x0000000603148220 */ /* 0x040fe40000410000 */
[-C--:B------:R-:W-:Y:S01]  /*7920*/  @!P0 FMUL.FTZ R3, R3, R4.reuse ;  /* 0x0000000403038220 */ /* 0x080fe20000410000 */
[----:B----4-:R-:W-:Y:S05]  /*7930*/  @!P0 SHF.L.U32 R16, R24, 0x10, RZ ;  /* 0x0000001018108819 */ /* 0x010fea00000006ff */
        /* <DEDUP_REMOVED lines=73> */
[C---:B---3--:R-:W-:Y:S04]  /*7dd0*/  LEA R4, P0, R78.reuse, R40, 0x1 ;  /* 0x000000284e047211 */ /* 0x048fe800078008ff */
[----:B--2---:R-:W-:Y:S02]  /*7de0*/  LEA.HI.X R5, R78, R41, R94, 0x1, P0 ;  /* 0x000000294e057211 */ /* 0x004fe400000f0c5e */
[C---:B------:R-:W-:Y:S03]  /*7df0*/  ISETP.GE.AND P0, PT, R23.reuse, c[0x0][0x1d4], PT ;  /* 0x0000750017007a0c */ /* 0x040fe60003f06270 */
[----:B------:R2:W-:Y:S10]  /*7e00*/  ST.E.128 [R4.64], R24 ;  /* 0x0000001804007985 */ /* 0x0005f4000c101d06 */
[----:B------:R-:W-:Y:S05]  /*7e10*/  @!P0 IMAD.WIDE R10, R23, 0x2, R40 ;  /* 0x00000002170a8825 */ /* 0x000fea00078e0228 */
[----:B------:R2:W-:Y:S02]  /*7e20*/  @!P0 ST.E.128 [R10.64], R12 ;  /* 0x0000000c0a008985 */ /* 0x0005e4000c101d06 */
.L_x_1746:
[----:B------:R-:W-:Y:S05]  /*7e30*/  BSYNC B0 ;  /* 0x0000000000007941 */ /* 0x000fea0003800000 */
.L_x_1745:
[----:B------:R-:W-:Y:S11]  /*7e40*/  ISETP.GE.AND P0, PT, R142, c[0x0][0x1d4], PT ;  /* 0x000075008e007a0c */ /* 0x000ff60003f06270 */
[----:B------:R-:W-:Y:S02]  /*7e50*/  @!UPT UIADD3 URZ, URZ, URZ, URZ ;  /* 0x0000003f3f3ff290 */ /* 0x000fe4000fffe03f */
[----:B------:R-:W-:-:S05]  /*7e60*/  @P0 BRA `(.L_x_1730) ;  /* 0x00000b2000000947 */ /* 0x000fca0003800000 */
[----:B------:R-:W-:Y:S02]  /*7e70*/  SEL R3, R68, R67, !P2 ;  /* 0x0000004344037207 */ /* 0x000fe40005000000 */
[----:B------:R-:W-:Y:S02]  /*7e80*/  ISETP.GE.AND P0, PT, R142, c[0x0][0x27c], PT ;  /* 0x00009f008e007a0c */ /* 0x000fe40003f06270 */
[----:B--2---:R-:W-:Y:S04]  /*7e90*/  SHF.R.S32.HI R4, RZ, 0x1f, R3 ;  /* 0x0000001fff047819 */ /* 0x004fe80000011403 */
[----:B------:R-:W-:Y:S04]  /*7ea0*/  LEA.HI R3, R4, R3, RZ, 0x4 ;  /* 0x0000000304037211 */ /* 0x000fe800078f20ff */
[----:B------:R-:W-:Y:S03]  /*7eb0*/  LEA.HI.SX32 R3, R3, R65, 0x1c ;  /* 0x0000004103037211 */ /* 0x000fe600078fe2ff */
[----:B------:R-:W-:Y:S02]  /*7ec0*/  @!P0 SHF.R.U32.HI R10, RZ, 0x10, R31 ;  /* 0x00000010ff0a8819 */ /* 0x000fe4000001161f */
[----:B------:R-:W-:Y:S01]  /*7ed0*/  IMAD.SHL.U32 R39, R3, 0x8, RZ ;  /* 0x0000000803277824 */ /* 0x000fe200078e00ff */
[----:B------:R-:W-:Y:S02]  /*7ee0*/  SHF.R.S32.HI R4, RZ, 0x1f, R3 ;  /* 0x0000001fff047819 */ /* 0x000fe40000011403 */
[----:B------:R-:W-:Y:S02]  /*7ef0*/  @!P0 PRMT R14, R37, 0x5410, R10 ;  /* 0x00005410250e8816 */ /* 0x000fe4000000000a */
[----:B------:R-:W-:Y:S02]  /*7f00*/  LEA.HI R4, R4, R3, RZ, 0x3 ;  /* 0x0000000304047211 */ /* 0x000fe400078f18ff */
[----:B------:R-:W-:Y:S02]  /*7f10*/  @!P0 SHF.R.U64 R11, R58, 0x10, R59 ;  /* 0x000000103a0b8819 */ /* 0x000fe4000000123b */
[----:B------:R-:W-:Y:S02]  /*7f20*/  SHF.R.S32.HI R3, RZ, 0x3, R4 ;  /* 0x00000003ff037819 */ /* 0x000fe40000011404 */
[----:B------:R-:W-:Y:S02]  /*7f30*/  LOP3.LUT R4, R219, 0x38, R39, 0xf8, !PT ;  /* 0x00000038db047812 */ /* 0x000fe400078ef827 */
[----:B------:R-:W-:Y:S01]  /*7f40*/  @!P0 PRMT R25, R64, 0x5432, R11 ;  /* 0x0000543240198816 */ /* 0x000fe2000000000b */
[----:B------:R-:W-:Y:S01]  /*7f50*/  IMAD R3, R3, 0xc00, R8 ;  /* 0x00000c0003037824 */ /* 0x000fe200078e0208 */
[----:B------:R-:W-:Y:S02]  /*7f60*/  LOP3.LUT R4, R4, R33, RZ, 0x3c, !PT ;  /* 0x0000002104047212 */ /* 0x000fe400078e3cff */
[----:B------:R-:W2:Y:S01]  /*7f70*/  LDS.128 R32, [R112+0xa080] ;  /* 0x00a0800070207984 */ /* 0x000ea20000000c00 */
[--C-:B------:R-:W-:Y:S02]  /*7f80*/  @!P0 SHF.R.U32.HI R9, RZ, 0x10, R57.reuse ;  /* 0x00000010ff098819 */ /* 0x100fe40000011639 */
[----:B------:R-:W-:Y:S01]  /*7f90*/  IMAD.IADD R3, R3, 0x1, R4 ;  /* 0x0000000103037824 */ /* 0x000fe200078e0204 */
[----:B------:R-:W-:Y:S02]  /*7fa0*/  @!P0 SHF.R.U64 R4, R56, 0x10, R57 ;  /* 0x0000001038048819 */ /* 0x000fe40000001239 */
[----:B------:R-:W-:Y:S01]  /*7fb0*/  @!P0 PRMT R20, R63, 0x5432, R9 ;  /* 0x000054323f148816 */ /* 0x000fe20000000009 */
[----:B------:R-:W-:Y:S01]  /*7fc0*/  IMAD.SHL.U32 R3, R3, 0x2, RZ ;  /* 0x0000000203037824 */ /* 0x000fe200078e00ff */
[----:B------:R-:W-:Y:S02]  /*7fd0*/  @!P0 PRMT R12, R63, 0x5410, R4 ;  /* 0x000054103f0c8816 */ /* 0x000fe40000000004 */
[----:B------:R-:W-:Y:S02]  /*7fe0*/  @!P0 SHF.R.U32.HI R5, RZ, 0x10, R29 ;  /* 0x00000010ff058819 */ /* 0x000fe4000001161d */
[----:B------:R4:W5:Y:S01]  /*7ff0*/  LDS.128 R16, [R3+0xa080] ;  /* 0x00a0800003107984 */ /* 0x0009620000000c00 */
[----:B------:R-:W-:Y:S01]  /*8000*/  @!P0 IMAD.U32 R11, R12, 0x10000, RZ ;  /* 0x000100000c0b8824 */ /* 0x000fe200078e00ff */
[----:B------:R-:W-:Y:S02]  /*8010*/  @!P0 PRMT R9, R36, 0x5410, R5 ;  /* 0x0000541024098816 */ /* 0x000fe40000000005 */
[----:B------:R-:W-:Y:S02]  /*8020*/  @!P0 SHF.R.U32.HI R13, RZ, 0x10, R59 ;  /* 0x00000010ff0d8819 */ /* 0x000fe4000001163b */
[----:B------:R-:W-:Y:S02]  /*8030*/  @!P0 SHF.R.U64 R6, R30, 0x10, R31 ;  /* 0x000000101e068819 */ /* 0x000fe4000000121f */
[----:B------:R-:W-:Y:S02]  /*8040*/  @!P0 LOP3.LUT R12, R12, 0xffff0000, RZ, 0xc0, !PT ;  /* 0xffff00000c0c8812 */ /* 0x000fe400078ec0ff */
[----:B------:R-:W-:Y:S02]  /*8050*/  @!P0 PRMT R23, R64, 0x5410, R13 ;  /* 0x0000541040178816 */ /* 0x000fe4000000000d */
[----:B------:R-:W-:Y:S02]  /*8060*/  @!P0 PRMT R13, R37, 0x5432, R6 ;  /* 0x00005432250d8816 */ /* 0x000fe40000000006 */
[----:B----4-:R-:W-:Y:S04]  /*8070*/  @!P0 SHF.R.U64 R3, R28, 0x10, R29 ;  /* 0x000000101c038819 */ /* 0x010fe8000000121d */
[----:B------:R-:W-:Y:S01]  /*8080*/  @!P0 PRMT R4, R36, 0x5432, R3 ;  /* 0x0000543224048816 */ /* 0x000fe20000000003 */
[----:B--2---:R-:W-:Y:S03]  /*8090*/  @!P0 IMAD.U32 R10, R32, 0x10000, RZ ;  /* 0x00010000200a8824 */ /* 0x004fe600078e00ff */
[----:B------:R-:W-:Y:S01]  /*80a0*/  @!P0 SHF.L.U32 R5, R4, 0x10, RZ ;  /* 0x0000001004058819 */ /* 0x000fe200000006ff */
[C---:B-----5:R-:W-:Y:S01]  /*80b0*/  @!P0 IMAD.U32 R3, R16.reuse, 0x10000, RZ ;  /* 0x0001000010038824 */ /* 0x060fe200078e00ff */
[----:B------:R-:W-:Y:S03]  /*80c0*/  @!P0 LOP3.LUT R6, R16, 0xffff0000, RZ, 0xc0, !PT ;  /* 0xffff000010068812 */ /* 0x000fe600078ec0ff */
[C---:B------:R-:W-:Y:S02]  /*80d0*/  @!P0 FMUL.FTZ R15, R3.reuse, R11 ;  /* 0x0000000b030f8220 */ /* 0x040fe40000410000 */
[-C--:B------:R-:W-:Y:S02]  /*80e0*/  @!P0 FMUL.FTZ R3, R3, R5.reuse ;  /* 0x0000000503038220 */ /* 0x080fe40000410000 */
[----:B------:R-:W-:Y:S02]  /*80f0*/  @!P0 FFMA.FTZ R24, R10, R5, -R15 ;  /* 0x000000050a188223 */ /* 0x000fe4000001080f */
[----:B------:R-:W-:Y:S01]  /*8100*/  @!P0 FFMA.FTZ R3, R11, R10, R3 ;  /* 0x0000000a0b038223 */ /* 0x000fe20000010003 */
[----:B------:R-:W-:Y:S01]  /*8110*/  @!P0 LOP3.LUT R11, R32, 0xffff0000, RZ, 0xc0, !PT ;  /* 0xffff0000200b8812 */ /* 0x000fe200078ec0ff */
[----:B------:R-:W-:Y:S01]  /*8120*/  @!P0 FMUL.FTZ R21, R6, R12 ;  /* 0x0000000c06158220 */ /* 0x000fe20000410000 */
[----:B------:R-:W-:Y:S01]  /*8130*/  @!P0 LOP3.LUT R10, R4, 0xffff0000, RZ, 0xc0, !PT ;  /* 0xffff0000040a8812 */ /* 0x000fe200078ec0ff */
[C---:B------:R-:W-:Y:S01]  /*8140*/  @!P0 IMAD.U32 R15, R20.reuse, 0x10000, RZ ;  /* 0x00010000140f8824 */ /* 0x040fe200078e00ff */
[----:B------:R-:W-:Y:S01]  /*8150*/  @!P0 LOP3.LUT R20, R20, 0xffff0000, RZ, 0xc0, !PT ;  /* 0xffff000014148812 */ /* 0x000fe200078ec0ff */
[----:B------:R-:W-:Y:S02]  /*8160*/  @!P0 IMAD.U32 R5, R17, 0x10000, RZ ;  /* 0x0001000011058824 */ /* 0x000fe400078e00ff */
[-C--:B------:R-:W-:Y:S02]  /*8170*/  @!P0 FMUL.FTZ R4, R6, R10.reuse ;  /* 0x0000000a06048220 */ /* 0x080fe40000410000 */
[----:B------:R-:W-:Y:S01]  /*8180*/  @!P0 FFMA.FTZ R22, R11, R10, -R21 ;  /* 0x0000000a0b168223 */ /* 0x000fe20000010815 */
[----:B------:R-:W-:Y:S01]  /*8190*/  @!P0 SHF.L.U32 R10, R33, 0x10, RZ ;  /* 0x00000010210a8819 */ /* 0x000fe200000006ff */
        /* <DEDUP_REMOVED lines=8> */
[----:B------:R-:W-:Y:S02]  /*8220*/  @!P0 FFMA.FTZ R5, R15, R10, R5 ;  /* 0x0000000a0f058223 */ /* 0x000fe40000010005 */
[C---:B------:R-:W-:Y:S02]  /*8230*/  @!P0 FMUL.FTZ R12, R6.reuse, R20 ;  /* 0x00000014060c8220 */ /* 0x040fe40000410000 */
[-C--:B------:R-:W-:Y:S02]  /*8240*/  @!P0 FMUL.FTZ R6, R6, R9.reuse ;  /* 0x0000000906068220 */ /* 0x080fe40000410000 */
[----:B------:R-:W-:Y:S02]  /*8250*/  @!P0 FFMA.FTZ R12, R11, R9, -R12 ;  /* 0x000000090b0c8223 */ /* 0x000fe4000001080c */
[----:B------:R-:W-:Y:S02]  /*8260*/  @!P0 IMAD.U32 R15, R25, 0x10000, RZ ;  /* 0x00010000190f8824 */ /* 0x000fe400078e00ff */
[----:B------:R-:W-:Y:S01]  /*8270*/  @!P0 IMAD.U32 R9, R18, 0x10000, RZ ;  /* 0x0001000012098824 */ /* 0x000fe200078e00ff */
[----:B------:R-:W-:Y:S01]  /*8280*/  @!P0 F2FP.BF16.PACK_AB R21, R12, R21 ;  /* 0x000000150c15823e */ /* 0x000fe200000010ff */
[----:B------:R-:W-:Y:S01]  /*8290*/  @!P0 FFMA.FTZ R6, R20, R11, R6 ;  /* 0x0000000b14068223 */ /* 0x000fe20000010006 */
[----:B------:R-:W-:Y:S01]  /*82a0*/  @!P0 F2FP.BF16.PACK_AB R12, R22, R24 ;  /* 0x00000018160c823e */ /* 0x000fe200000010ff */
[----:B------:R-:W-:Y:S01]  /*82b0*/  @!P0 IMAD.U32 R11, R19, 0x10000, RZ ;  /* 0x00010000130b8824 */ /* 0x000fe200078e00ff */
[----:B------:R-:W-:Y:S01]  /*82c0*/  @!P0 SHF.L.U32 R20, R34, 0x10, RZ ;  /* 0x0000001022148819 */ /* 0x000fe200000006ff */
[----:B------:R-:W-:Y:S01]  /*82d0*/  @!P0 IMAD.MOV.U32 R33, RZ, RZ, R21 ;  /* 0x000000ffff218224 */ /* 0x000fe200078e0015 */
[----:B------:R-:W-:Y:S01]  /*82e0*/  @!P0 SHF.L.U32 R22, R35, 0x10, RZ ;  /* 0x0000001023168819 */ /* 0x000fe200000006ff */
[----:B------:R-:W-:Y:S01]  /*82f0*/  @!P0 IMAD.MOV.U32 R32, RZ, RZ, R12 ;  /* 0x000000ffff208224 */ /* 0x000fe200078e000c */
[----:B------:R-:W-:Y:S01]  /*8300*/  @!P0 F2FP.BF16.PACK_AB R5, R6, R5 ;  /* 0x000000050605823e */ /* 0x000fe200000010ff */
[C---:B------:R-:W-:Y:S01]  /*8310*/  @!P0 IMAD.U32 R21, R23.reuse, 0x10000, RZ ;  /* 0x0001000017158824 */ /* 0x040fe200078e00ff */
[----:B------:R-:W-:Y:S01]  /*8320*/  @!P0 LOP3.LUT R23, R23, 0xffff0000, RZ, 0xc0, !PT ;  /* 0xffff000017178812 */ /* 0x000fe200078ec0ff */
[C---:B------:R-:W-:Y:S01]  /*8330*/  @!P0 IMAD.U32 R12, R13.reuse, 0x10000, RZ ;  /* 0x000100000d0c8824 */ /* 0x040fe200078e00ff */
[----:B------:R-:W-:Y:S01]  /*8340*/  @!P0 LOP3.LUT R13, R13, 0xffff0000, RZ, 0xc0, !PT ;  /* 0xffff00000d0d8812 */ /* 0x000fe200078ec0ff */
[----:B------:R-:W-:Y:S01]  /*8350*/  @!P0 FMUL.FTZ R26, R9, R15 ;  /* 0x0000000f091a8220 */ /* 0x000fe20000410000 */
[----:B------:R-:W-:Y:S01]  /*8360*/  @!P0 MOV R17, R5 ;  /* 0x0000000500118202 */ /* 0x000fe20000000f00 */
[C---:B------:R-:W-:Y:S01]  /*8370*/  @!P0 IMAD.U32 R10, R14.reuse, 0x10000, RZ ;  /* 0x000100000e0a8824 */ /* 0x040fe200078e00ff */
[----:B------:R-:W-:Y:S01]  /*8380*/  @!P0 LOP3.LUT R14, R14, 0xffff0000, RZ, 0xc0, !PT ;  /* 0xffff00000e0e8812 */ /* 0x000fe200078ec0ff */
[----:B------:R-:W-:Y:S02]  /*8390*/  @!P0 FMUL.FTZ R24, R11, R21 ;  /* 0x000000150b188220 */ /* 0x000fe40000410000 */
[-C--:B------:R-:W-:Y:S02]  /*83a0*/  @!P0 FMUL.FTZ R9, R9, R12.reuse ;  /* 0x0000000c09098220 */ /* 0x080fe40000410000 */
[----:B------:R-:W-:Y:S01]  /*83b0*/  @!P0 FFMA.FTZ R26, R20, R12, -R26 ;  /* 0x0000000c141a8223 */ /* 0x000fe2000001081a */
[----:B------:R-:W-:Y:S01]  /*83c0*/  @!P0 LOP3.LUT R12, R19, 0xffff0000, RZ, 0xc0, !PT ;  /* 0xffff0000130c8812 */ /* 0x000fe200078ec0ff */
[-C--:B------:R-:W-:Y:S01]  /*83d0*/  @!P0 FFMA.FTZ R27, R22, R10.reuse, -R24 ;  /* 0x0000000a161b8223 */ /* 0x080fe20000010818 */
[----:B------:R-:W-:Y:S01]  /*83e0*/  @!P0 LOP3.LUT R24, R35, 0xffff0000, RZ, 0xc0, !PT ;  /* 0xffff000023188812 */ /* 0x000fe200078ec0ff */
[----:B------:R-:W-:Y:S02]  /*83f0*/  @!P0 FMUL.FTZ R11, R11, R10 ;  /* 0x0000000a0b0b8220 */ /* 0x000fe40000410000 */
[----:B------:R-:W-:Y:S02]  /*8400*/  @!P0 FMUL.FTZ R10, R12, R23 ;  /* 0x000000170c0a8220 */ /* 0x000fe40000410000 */
[----:B------:R-:W-:Y:S01]  /*8410*/  @!P0 FFMA.FTZ R9, R15, R20, R9 ;  /* 0x000000140f098223 */ /* 0x000fe20000010009 */
[----:B------:R-:W-:Y:S01]  /*8420*/  @!P0 LOP3.LUT R20, R34, 0xffff0000, RZ, 0xc0, !PT ;  /* 0xffff000022148812 */ /* 0x000fe200078ec0ff */
[-C--:B------:R-:W-:Y:S01]  /*8430*/  @!P0 FFMA.FTZ R10, R24, R14.reuse, -R10 ;  /* 0x0000000e180a8223 */ /* 0x080fe2000001080a */
[----:B------:R-:W-:Y:S01]  /*8440*/  @!P0 LOP3.LUT R15, R25, 0xffff0000, RZ, 0xc0, !PT ;  /* 0xffff0000190f8812 */ /* 0x000fe200078ec0ff */
[----:B------:R-:W-:Y:S03]  /*8450*/  @!P0 FMUL.FTZ R12, R12, R14 ;  /* 0x0000000e0c0c8220 */ /* 0x000fe60000410000 */
[----:B------:R-:W-:Y:S02]  /*8460*/  @!P0 F2FP.BF16.PACK_AB R28, R10, R27 ;  /* 0x0000001b0a1c823e */ /* 0x000fe400000010ff */
[----:B------:R-:W-:Y:S03]  /*8470*/  @!P0 LOP3.LUT R10, R18, 0xffff0000, RZ, 0xc0, !PT ;  /* 0xffff0000120a8812 */ /* 0x000fe600078ec0ff */
[----:B------:R-:W-:Y:S02]  /*8480*/  @!P0 IMAD.MOV.U32 R35, RZ, RZ, R28 ;  /* 0x000000ffff238224 */ /* 0x000fe400078e001c */
[C---:B------:R-:W-:Y:S02]  /*8490*/  @!P0 FMUL.FTZ R25, R10.reuse, R15 ;  /* 0x0000000f0a198220 */ /* 0x040fe40000410000 */
[-C--:B------:R-:W-:Y:S02]  /*84a0*/  @!P0 FMUL.FTZ R10, R10, R13.reuse ;  /* 0x0000000d0a0a8220 */ /* 0x080fe40000410000 */
[----:B------:R-:W-:Y:S02]  /*84b0*/  @!P0 FFMA.FTZ R25, R20, R13, -R25 ;  /* 0x0000000d14198223 */ /* 0x000fe40000010819 */
[----:B------:R-:W-:Y:S02]  /*84c0*/  @!P0 FFMA.FTZ R10, R15, R20, R10 ;  /* 0x000000140f0a8223 */ /* 0x000fe4000001000a */
[----:B------:R-:W-:Y:S01]  /*84d0*/  @!P0 FFMA.FTZ R11, R21, R22, R11 ;  /* 0x00000016150b8223 */ /* 0x000fe2000001000b */
[----:B------:R-:W-:Y:S01]  /*84e0*/  @!P0 F2FP.BF16.PACK_AB R13, R25, R26 ;  /* 0x0000001a190d823e */ /* 0x000fe200000010ff */
[----:B------:R-:W-:Y:S01]  /*84f0*/  @!P0 FFMA.FTZ R12, R23, R24, R12 ;  /* 0x00000018170c8223 */ /* 0x000fe2000001000c */
[C---:B---3--:R-:W-:Y:S03]  /*8500*/  LEA R26, P3, R77.reuse, R40, 0x1 ;  /* 0x000000284d1a7211 */ /* 0x048fe600078608ff */
[----:B------:R-:W-:Y:S01]  /*8510*/  @!P0 IMAD.MOV.U32 R34, RZ, RZ, R13 ;  /* 0x000000ffff228224 */ /* 0x000fe200078e000d */
[----:B------:R-:W-:Y:S02]  /*8520*/  LEA.HI.X R27, R77, R41, R93, 0x1, P3 ;  /* 0x000000294d1b7211 */ /* 0x000fe400018f0c5d */
[----:B------:R-:W-:Y:S02]  /*8530*/  @!P0 F2FP.BF16.PACK_AB R13, R4, R3 ;  /* 0x00000003040d823e */ /* 0x000fe400000010ff */
[----:B------:R-:W-:Y:S01]  /*8540*/  @!P0 F2FP.BF16.PACK_AB R4, R10, R9 ;  /* 0x000000090a04823e */ /* 0x000fe200000010ff */
[----:B------:R2:W-:Y:S01]  /*8550*/  ST.E.128 [R26.64], R32 ;  /* 0x000000201a007985 */ /* 0x0005e2000c101d06 */
[----:B------:R-:W-:Y:S01]  /*8560*/  @!P0 F2FP.BF16.PACK_AB R3, R12, R11 ;  /* 0x0000000b0c03823e */ /* 0x000fe200000010ff */
[----:B------:R-:W-:Y:S02]  /*8570*/  @!P0 IMAD.MOV.U32 R16, RZ, RZ, R13 ;  /* 0x000000ffff108224 */ /* 0x000fe400078e000d */
        /* <DEDUP_REMOVED lines=9> */
.L_x_1716:
[----:B------:R1:W2:Y:S01]  /*8610*/  SHFL.IDX PT, R5, R72, RZ, 0x181f ;  /* 0x00181fff48057589 */ /* 0x0002a200000e0000 */
[----:B------:R-:W-:Y:S01]  /*8620*/  IMAD R3, R38, -0x30, R2 ;  /* 0xffffffd026037824 */ /* 0x000fe200078e0202 */
[----:B------:R-:W-:Y:S02]  /*8630*/  BSSY B0, `(.L_x_1747) ;  /* 0x000001c000007945 */ /* 0x000fe40003800000 */
[----:B------:R1:W3:Y:S02]  /*8640*/  SHFL.IDX PT, R4, R73, RZ, 0x181f ;  /* 0x00181fff49047589 */ /* 0x0002e400000e0000 */
[----:B------:R-:W-:Y:S04]  /*8650*/  IMNMX R74, R3, 0x30, PT ;  /* 0x00000030034a7817 */ /* 0x000fe80003800200 */
[----:B------:R-:W-:Y:S04]  /*8660*/  IADD3 R6, -R143, R74, RZ ;  /* 0x0000004a8f067210 */ /* 0x000fe80007ffe1ff */
[----:B------:R-:W-:Y:S11]  /*8670*/  ISETP.GE.AND P0, PT, R6, 0x1, PT ;  /* 0x000000010600780c */ /* 0x000ff60003f06270 */
[----:B------:R-:W-:Y:S02]  /*8680*/  @!UPT UIADD3 URZ, URZ, URZ, URZ ;  /* 0x0000003f3f3ff290 */ /* 0x000fe4000fffe03f */
[----:B------:R-:W-:-:S05]  /*8690*/  @!P0 BRA `(.L_x_1748) ;  /* 0x0000015000008947 */ /* 0x000fca0003800000 */
[----:B-12---:R-:W-:Y:S02]  /*86a0*/  ISETP.GE.AND P0, PT, R140, c[0x0][0x1d4], PT ;  /* 0x000075008c007a0c */ /* 0x006fe40003f06270 */
[----:B------:R-:W-:Y:S11]  /*86b0*/  ISETP.GE.AND P4, PT, R142, c[0x0][0x1d4], PT ;  /* 0x000075008e007a0c */ /* 0x000ff60003f86270 */
[----:B------:R-:W1:Y:S01]  /*86c0*/  @!P0 LDS.128 R20, [R203+0xa080] ;  /* 0x00a08000cb148984 */ /* 0x000e620000000c00 */
[CC--:B---3--:R-:W-:Y:S04]  /*86d0*/  @!P0 LEA R10, P3, R140.reuse, R4.reuse, 0x1 ;  /* 0x000000048c0a8211 */ /* 0x0c8fe800078608ff */
[-C--:B------:R-:W-:Y:S02]  /*86e0*/  @!P0 LEA.HI.X R11, R140, R5.reuse, R141, 0x1, P3 ;  /* 0x000000058c0b8211 */ /* 0x080fe400018f0c8d */
[CC--:B------:R-:W-:Y:S04]  /*86f0*/  @!P4 LEA R14, P3, R206.reuse, R4.reuse, 0x1 ;  /* 0x00000004ce0ec211 */ /* 0x0c0fe800078608ff */
[-C--:B------:R-:W-:Y:S02]  /*8700*/  @!P4 LEA.HI.X R15, R206, R5.reuse, R213, 0x1, P3 ;  /* 0x00000005ce0fc211 */ /* 0x080fe400018f0cd5 */
[C---:B------:R-:W-:Y:S11]  /*8710*/  ISETP.GE.AND P3, PT, R205.reuse, c[0x0][0x1d4], PT ;  /* 0x00007500cd007a0c */ /* 0x040ff60003f66270 */
[----:B------:R-:W-:Y:S02]  /*8720*/  @!UPT UIADD3 URZ, URZ, URZ, URZ ;  /* 0x0000003f3f3ff290 */ /* 0x000fe4000fffe03f */
[CC--:B------:R-:W-:Y:S04]  /*8730*/  @!P3 LEA R12, P5, R205.reuse, R4.reuse, 0x1 ;  /* 0x00000004cd0cb211 */ /* 0x0c0fe800078a08ff */
[-C--:B------:R-:W-:Y:S01]  /*8740*/  @!P3 LEA.HI.X R13, R205, R5.reuse, R215, 0x1, P5 ;  /* 0x00000005cd0db211 */ /* 0x080fe200028f0cd7 */
[----:B-1----:R-:W-:Y:S01]  /*8750*/  @!P0 ST.E.128 [R10.64], R20 ;  /* 0x000000140a008985 */ /* 0x002fe2000c101d06 */
[C---:B------:R-:W-:Y:S03]  /*8760*/  ISETP.GE.AND P0, PT, R204.reuse, c[0x0][0x1d4], PT ;  /* 0x00007500cc007a0c */ /* 0x040fe60003f06270 */
[----:B------:R-:W1:Y:S10]  /*8770*/  @!P4 LDS.128 R16, [R203+0xb880] ;  /* 0x00b88000cb10c984 */ /* 0x000e740000000c00 */
[C---:B------:R-:W-:Y:S04]  /*8780*/  @!P0 LEA R4, P5, R204.reuse, R4, 0x1 ;  /* 0x00000004cc048211 */ /* 0x040fe800078a08ff */
[----:B------:R-:W-:Y:S01]  /*8790*/  @!P0 LEA.HI.X R5, R204, R5, R214, 0x1, P5 ;  /* 0x00000005cc058211 */ /* 0x000fe200028f0cd6 */
[----:B-1----:R-:W-:Y:S04]  /*87a0*/  @!P4 ST.E.128 [R14.64], R16 ;  /* 0x000000100e00c985 */ /* 0x002fe8000c101d06 */
[----:B------:R-:W1:Y:S04]  /*87b0*/  @!P3 LDS.128 R16, [R203+0xd080] ;  /* 0x00d08000cb10b984 */ /* 0x000e680000000c00 */
[----:B-1----:R-:W-:Y:S04]  /*87c0*/  @!P3 ST.E.128 [R12.64], R16 ;  /* 0x000000100c00b985 */ /* 0x002fe8000c101d06 */
[----:B------:R-:W1:Y:S04]  /*87d0*/  @!P0 LDS.128 R12, [R203+0xe880] ;  /* 0x00e88000cb0c8984 */ /* 0x000e680000000c00 */
[----:B-1----:R1:W-:Y:S02]  /*87e0*/  @!P0 ST.E.128 [R4.64], R12 ;  /* 0x0000000c04008985 */ /* 0x0023e4000c101d06 */
.L_x_1748:
[----:B-12---:R-:W-:Y:S05]  /*87f0*/  BSYNC B0 ;  /* 0x0000000000007941 */ /* 0x006fea0003800000 */
.L_x_1747:
[----:B---3--:R1:W2:Y:S01]  /*8800*/  SHFL.IDX PT, R4, R72, 0x1, 0x181f ;  /* 0x00381f0048047f89 */ /* 0x0082a200000e0000 */
[----:B------:R-:W-:Y:S03]  /*8810*/  ISETP.GE.AND P0, PT, R6, 0x21, PT ;  /* 0x000000210600780c */ /* 0x000fe60003f06270 */
[----:B------:R1:W3:Y:S10]  /*8820*/  SHFL.IDX PT, R3, R73, 0x1, 0x181f ;  /* 0x00381f0049037f89 */ /* 0x0002f400000e0000 */
[----:B------:R-:W-:-:S05]  /*8830*/  @!P0 BRA `(.L_x_1730) ;  /* 0x0000015000008947 */ /* 0x000fca0003800000 */
[----:B------:R-:W-:Y:S02]  /*8840*/  ISETP.GE.AND P0, PT, R140, c[0x0][0x1d4], PT ;  /* 0x000075008c007a0c */ /* 0x000fe40003f06270 */
[----:B------:R-:W-:Y:S11]  /*8850*/  ISETP.GE.AND P4, PT, R142, c[0x0][0x1d4], PT ;  /* 0x000075008e007a0c */ /* 0x000ff60003f86270 */
[----:B------:R-:W4:Y:S01]  /*8860*/  @!P0 LDS.128 R20, [R203+0xb080] ;  /* 0x00b08000cb148984 */ /* 0x000f220000000c00 */
[CC--:B---3--:R-:W-:Y:S04]  /*8870*/  @!P0 LEA R10, P3, R140.reuse, R3.reuse, 0x1 ;  /* 0x000000038c0a8211 */ /* 0x0c8fe800078608ff */
[-C--:B--2---:R-:W-:Y:S02]  /*8880*/  @!P0 LEA.HI.X R11, R140, R4.reuse, R141, 0x1, P3 ;  /* 0x000000048c0b8211 */ /* 0x084fe400018f0c8d */
[CC--:B------:R-:W-:Y:S04]  /*8890*/  @!P4 LEA R14, P3, R206.reuse, R3.reuse, 0x1 ;  /* 0x00000003ce0ec211 */ /* 0x0c0fe800078608ff */
[-C--:B------:R-:W-:Y:S02]  /*88a0*/  @!P4 LEA.HI.X R15, R206, R4.reuse, R213, 0x1, P3 ;  /* 0x00000004ce0fc211 */ /* 0x080fe400018f0cd5 */
[C---:B------:R-:W-:Y:S11]  /*88b0*/  ISETP.GE.AND P3, PT, R205.reuse, c[0x0][0x1d4], PT ;  /* 0x00007500cd007a0c */ /* 0x040ff60003f66270 */
[----:B------:R-:W-:Y:S02]  /*88c0*/  @!UPT UIADD3 URZ, URZ, URZ, URZ ;  /* 0x0000003f3f3ff290 */ /* 0x000fe4000fffe03f */
[CC--:B------:R-:W-:Y:S04]  /*88d0*/  @!P3 LEA R12, P5, R205.reuse, R3.reuse, 0x1 ;  /* 0x00000003cd0cb211 */ /* 0x0c0fe800078a08ff */
[-C--:B------:R-:W-:Y:S01]  /*88e0*/  @!P3 LEA.HI.X R13, R205, R4.reuse, R215, 0x1, P5 ;  /* 0x00000004cd0db211 */ /* 0x080fe200028f0cd7 */
[----:B----4-:R2:W-:Y:S01]  /*88f0*/  @!P0 ST.E.128 [R10.64], R20 ;  /* 0x000000140a008985 */ /* 0x0105e2000c101d06 */
[C---:B------:R-:W-:Y:S03]  /*8900*/  ISETP.GE.AND P0, PT, R204.reuse, c[0x0][0x1d4], PT ;  /* 0x00007500cc007a0c */ /* 0x040fe60003f06270 */
[----:B------:R-:W3:Y:S10]  /*8910*/  @!P4 LDS.128 R16, [R203+0xc880] ;  /* 0x00c88000cb10c984 */ /* 0x000ef40000000c00 */
[C---:B--2---:R-:W-:Y:S04]  /*8920*/  @!P0 LEA R10, P5, R204.reuse, R3, 0x1 ;  /* 0x00000003cc0a8211 */ /* 0x044fe800078a08ff */
[----:B------:R-:W-:Y:S01]  /*8930*/  @!P0 LEA.HI.X R11, R204, R4, R214, 0x1, P5 ;  /* 0x00000004cc0b8211 */ /* 0x000fe200028f0cd6 */
[----:B---3--:R-:W-:Y:S04]  /*8940*/  @!P4 ST.E.128 [R14.64], R16 ;  /* 0x000000100e00c985 */ /* 0x008fe8000c101d06 */
[----:B------:R-:W2:Y:S04]  /*8950*/  @!P3 LDS.128 R16, [R203+0xe080] ;  /* 0x00e08000cb10b984 */ /* 0x000ea80000000c00 */
[----:B--2---:R-:W-:Y:S04]  /*8960*/  @!P3 ST.E.128 [R12.64], R16 ;  /* 0x000000100c00b985 */ /* 0x004fe8000c101d06 */
[----:B------:R-:W2:Y:S04]  /*8970*/  @!P0 LDS.128 R12, [R203+0xf880] ;  /* 0x00f88000cb0c8984 */ /* 0x000ea80000000c00 */
[----:B--2---:R2:W-:Y:S02]  /*8980*/  @!P0 ST.E.128 [R10.64], R12 ;  /* 0x0000000c0a008985 */ /* 0x0045e4000c101d06 */
.L_x_1730:
[----:B------:R-:W-:Y:S05]  /*8990*/  BSYNC B2 ;  /* 0x0000000000027941 */ /* 0x000fea0003800000 */
.L_x_1715:
[----:B---3--:R-:W-:Y:S01]  /*89a0*/  IMAD.IADD R3, R74, 0x1, -R143 ;  /* 0x000000014a037824 */ /* 0x008fe200078e0a8f */
[----:B--2---:R-:W-:Y:S01]  /*89b0*/  P2R R15, PR, RZ, 0x2 ;  /* 0x00000002ff0f7803 */ /* 0x004fe20000000000 */
[----:B------:R-:W-:Y:S01]  /*89c0*/  IMAD.WIDE R10, R38, 0x30, R98 ;  /* 0x00000030260a7825 */ /* 0x000fe200078e0262 */
[----:B------:R-:W-:Y:S01]  /*89d0*/  LOP3.LUT P1, RZ, R212, 0x8, RZ, 0xc0, !PT ;  /* 0x00000008d4ff7812 */ /* 0x000fe2000782c0ff */
[----:B------:R-:W-:Y:S01]  /*89e0*/  BSSY B0, `(.L_x_1749) ;  /* 0x000004c000007945 */ /* 0x000fe20003800000 */
[----:B------:R-:W-:Y:S01]  /*89f0*/  ISETP.GE.AND P3, PT, R3, 0x21, PT ;  /* 0x000000210300780c */ /* 0x000fe20003f66270 */
[----:B------:R-:W-:Y:S01]  /*8a00*/  IMAD R6, R80, c[0x0][0x218], RZ ;  /* 0x0000860050067a24 */ /* 0x000fe200078e02ff */
[C---:B------:R-:W-:Y:S02]  /*8a10*/  LOP3.LUT P6, RZ, R212.reuse, 0x2, RZ, 0xc0, !PT ;  /* 0x00000002d4ff7812 */ /* 0x040fe400078cc0ff */
[----:B------:R-:W-:Y:S01]  /*8a20*/  LOP3.LUT P5, RZ, R212, 0x1, RZ, 0xc0, !PT ;  /* 0x00000001d4ff7812 */ /* 0x000fe200078ac0ff */
[----:B------:R-:W-:Y:S08]  /*8a30*/  IMAD R6, R75, c[0x0][0x21c], R6 ;  /* 0x000087004b067a24 */ /* 0x000ff000078e0206 */
[C---:B------:R-:W-:Y:S05]  /*8a40*/  @P3 IADD3 R9, P0, R10.reuse, 0x20, RZ ;  /* 0x000000200a093810 */ /* 0x040fea0007f1e0ff */
[----:B------:R-:W-:Y:S01]  /*8a50*/  @P3 IMAD.X R14, RZ, RZ, R11, P0 ;  /* 0x000000ffff0e3224 */ /* 0x000fe200000e060b */
[----:B------:R-:W-:Y:S11]  /*8a60*/  ISETP.GE.AND P0, PT, R3, 0x1, PT ;  /* 0x000000010300780c */ /* 0x000ff60003f06270 */
[----:B------:R-:W-:Y:S02]  /*8a70*/  @!UPT UIADD3 URZ, URZ, URZ, URZ ;  /* 0x0000003f3f3ff290 */ /* 0x000fe4000fffe03f */
[-C--:B------:R-:W-:Y:S01]  /*8a80*/  @P0 MOV R4, R82.reuse ;  /* 0x0000005200040202 */ /* 0x080fe20000000f00 */
[----:B------:R-:W-:Y:S02]  /*8a90*/  @P0 IMAD.MOV.U32 R5, RZ, RZ, R81 ;  /* 0x000000ffff050224 */ /* 0x000fe400078e0051 */
[----:B------:R-:W-:Y:S02]  /*8aa0*/  @P0 IMAD R3, R11, c[0x0][0x258], RZ ;  /* 0x000096000b030a24 */ /* 0x000fe400078e02ff */
[C---:B------:R-:W-:Y:S04]  /*8ab0*/  @P0 IMAD.WIDE.U32 R4, R10.reuse, c[0x0][0x258], R4 ;  /* 0x000096000a040a25 */ /* 0x040fe800078e0004 */
[----:B------:R-:W-:Y:S01]  /*8ac0*/  @P0 IMAD R3, R10, c[0x0][0x25c], R3 ;  /* 0x000097000a030a24 */ /* 0x000fe200078e0203 */
[C---:B------:R-:W-:Y:S01]  /*8ad0*/  @P0 LEA R12, P4, R4.reuse, c[0x0][0x250], 0x1 ;  /* 0x00009400040c0a11 */ /* 0x040fe200078808ff */
[----:B------:R-:W-:Y:S01]  /*8ae0*/  @P3 IMAD.MOV.U32 R11, RZ, RZ, R81 ;  /* 0x000000ffff0b3224 */ /* 0x000fe200078e0051 */
[----:B------:R-:W-:Y:S02]  /*8af0*/  @P3 MOV R10, R82 ;  /* 0x00000052000a3202 */ /* 0x000fe40000000f00 */
[----:B------:R-:W-:Y:S03]  /*8b00*/  @P0 IADD3 R3, R5, R3, RZ ;  /* 0x0000000305030210 */ /* 0x000fe60007ffe0ff */
[----:B------:R-:W-:Y:S01]  /*8b10*/  @P3 IMAD.WIDE.U32 R10, R9, c[0x0][0x258], R10 ;  /* 0x00009600090a3a25 */ /* 0x000fe200078e000a */
[----:B------:R-:W-:Y:S03]  /*8b20*/  @P0 LEA.HI.X R13, R4, c[0x0][0x254], R3, 0x1, P4 ;  /* 0x00009500040d0a11 */ /* 0x000fe600020f0c03 */
[----:B------:R-:W-:Y:S02]  /*8b30*/  IMAD R3, R79, c[0x0][0x208], RZ ;  /* 0x000082004f037a24 */ /* 0x000fe400078e02ff */
[----:B------:R-:W-:Y:S01]  /*8b40*/  @!PT LDS RZ, [RZ] ;  /* 0x00000000fffff984 */ /* 0x000fe20000000800 */
[----:B------:R-:W-:Y:S01]  /*8b50*/  @!PT LDS RZ, [RZ] ;  /* 0x00000000fffff984 */ /* 0x000fe20000000800 */
[----:B------:R-:W-:Y:S01]  /*8b60*/  @!PT LDS RZ, [RZ] ;  /* 0x00000000fffff984 */ /* 0x000fe20000000800 */
[----:B------:R2:W-:Y:S01]  /*8b70*/  @P0 LDGSTS.E.BYPASS.LTC128B.128 [R203+0x4080], [R12.64], !P1 ;  /* 0x040800000ccb0fae */ /* 0x0005e2000c901d46 */
[C---:B------:R-:W-:Y:S04]  /*8b80*/  IMAD.WIDE.U32 R4, R76.reuse, c[0x0][0x208], RZ ;  /* 0x000082004c047a25 */ /* 0x040fe800078e00ff */
[----:B------:R-:W-:Y:S04]  /*8b90*/  IMAD R3, R76, c[0x0][0x20c], R3 ;  /* 0x000083004c037a24 */ /* 0x000fe800078e0203 */
[----:B------:R-:W-:Y:S04]  /*8ba0*/  IMAD.IADD R5, R5, 0x1, R3 ;  /* 0x0000000105057824 */ /* 0x000fe800078e0203 */
[----:B------:R-:W-:Y:S05]  /*8bb0*/  IMAD.WIDE.U32 R4, R75, c[0x0][0x218], R4 ;  /* 0x000086004b047a25 */ /* 0x000fea00078e0004 */
[----:B------:R-:W-:Y:S01]  /*8bc0*/  IADD3 R3, P4, R106, R4, RZ ;  /* 0x000000046a037210 */ /* 0x000fe20007f9e0ff */
[----:B------:R-:W-:Y:S03]  /*8bd0*/  @P3 IMAD R4, R14, c[0x0][0x258], RZ ;  /* 0x000096000e043a24 */ /* 0x000fe600078e02ff */
[----:B------:R-:W-:Y:S01]  /*8be0*/  IADD3.X R6, R116, R5, R6, P4, !PT ;  /* 0x0000000574067210 */ /* 0x000fe200027fe406 */
[----:B------:R-:W-:Y:S05]  /*8bf0*/  @P3 IMAD R4, R9, c[0x0][0x25c], R4 ;  /* 0x0000970009043a24 */ /* 0x000fea00078e0204 */
[----:B------:R-:W-:Y:S02]  /*8c00*/  @P3 IADD3 R5, R11, R4, RZ ;  /* 0x000000040b053210 */ /* 0x000fe40007ffe0ff */
[C---:B------:R-:W-:Y:S04]  /*8c10*/  @P3 LEA R4, P4, R10.reuse, c[0x0][0x250], 0x1 ;  /* 0x000094000a043a11 */ /* 0x040fe800078808ff */
[----:B------:R-:W-:Y:S02]  /*8c20*/  @P3 LEA.HI.X R5, R10, c[0x0][0x254], R5, 0x1, P4 ;  /* 0x000095000a053a11 */ /* 0x000fe400020f0c05 */
[C---:B------:R-:W-:Y:S04]  /*8c30*/  LEA R9, P4, R3.reuse, c[0x0][0x1f8], 0x1 ;  /* 0x00007e0003097a11 */ /* 0x040fe800078808ff */
[----:B------:R-:W-:Y:S02]  /*8c40*/  LEA.HI.X R6, R3, c[0x0][0x1fc], R6, 0x1, P4 ;  /* 0x00007f0003067a11 */ /* 0x000fe400020f0c06 */
[----:B------:R2:W3:Y:S01]  /*8c50*/  SHFL.IDX PT, R3, R9, RZ, 0x181f ;  /* 0x00181fff09037589 */ /* 0x0004e200000e0000 */
[----:B------:R-:W-:Y:S11]  /*8c60*/  LOP3.LUT P4, RZ, R212, 0x4, RZ, 0xc0, !PT ;  /* 0x00000004d4ff7812 */ /* 0x000ff6000788c0ff */
[----:B------:R-:W-:Y:S02]  /*8c70*/  @!UPT UIADD3 URZ, URZ, URZ, URZ ;  /* 0x0000003f3f3ff290 */ /* 0x000fe4000fffe03f */
[----:B------:R2:W-:Y:S04]  /*8c80*/  @P0 LDGSTS.E.BYPASS.LTC128B.128 [R203+0x5880], [R12.64+0x80], !P4 ;  /* 0x058800800ccb0fae */ /* 0x0005e8000e101d46 */
[----:B------:R2:W-:Y:S04]  /*8c90*/  @P0 LDGSTS.E.BYPASS.LTC128B.128 [R203+0x7080], [R12.64+0x100], !P6 ;  /* 0x070801000ccb0fae */ /* 0x0005e8000f101d46 */
[----:B------:R2:W-:Y:S04]  /*8ca0*/  @P0 LDGSTS.E.BYPASS.LTC128B.128 [R203+0x8880], [R12.64+0x180], !P5 ;  /* 0x088801800ccb0fae */ /* 0x0005e8000e901d46 */
[----:B------:R4:W-:Y:S01]  /*8cb0*/  @P3 LDGSTS.E.BYPASS.LTC128B.128 [R207+0x5080], [R4.64], !P1 ;  /* 0x0508000004cf3fae */ /* 0x0009e2000c901d46 */
[----:B------:R-:W-:Y:S03]  /*8cc0*/  ISETP.NE.AND P1, PT, R15, RZ, PT ;  /* 0x000000ff0f00720c */ /* 0x000fe60003f25270 */
[----:B------:R4:W-:Y:S04]  /*8cd0*/  @P3 LDGSTS.E.BYPASS.LTC128B.128 [R207+0x6880], [R4.64+0x80], !P4 ;  /* 0x0688008004cf3fae */ /* 0x0009e8000e101d46 */
[----:B------:R4:W-:Y:S04]  /*8ce0*/  @P3 LDGSTS.E.BYPASS.LTC128B.128 [R207+0x8080], [R4.64+0x100], !P6 ;  /* 0x0808010004cf3fae */ /* 0x0009e8000f101d46 */
[----:B------:R4:W-:Y:S04]  /*8cf0*/  @P3 LDGSTS.E.BYPASS.LTC128B.128 [R207+0x9880], [R4.64+0x180], !P5 ;  /* 0x0988018004cf3fae */ /* 0x0009e8000e901d46 */
[----:B------:R-:W0:Y:S04]  /*8d00*/  LDGDEPBAR ;  /* 0x00000000000079af */ /* 0x000e280000000000 */
[----:B----4-:R2:W4:Y:S01]  /*8d10*/  SHFL.IDX PT, R4, R6, RZ, 0x181f ;  /* 0x00181fff06047589 */ /* 0x01052200000e0000 */
[----:B------:R-:W-:Y:S04]  /*8d20*/  DEPBAR.LE SB0, 0x0 ;  /* 0x000080000000791a */ /* 0x000fe80000000000 */
[----:B------:R-:W-:Y:S06]  /*8d30*/  BAR.SYNC.DEFER_BLOCKING 0x0 ;  /* 0x0000000000007b1d */ /* 0x000fec0000010000 */
[----:B------:R-:W-:-:S05]  /*8d40*/  @!P0 BRA `(.L_x_1750) ;  /* 0x0000015000008947 */ /* 0x000fca0003800000 */
[----:B---3--:R-:W-:Y:S02]  /*8d50*/  ISETP.GE.AND P0, PT, R140, c[0x0][0x1d4], PT ;  /* 0x000075008c007a0c */ /* 0x008fe40003f06270 */
[----:B------:R-:W-:Y:S11]  /*8d60*/  ISETP.GE.AND P5, PT, R142, c[0x0][0x1d4], PT ;  /* 0x000075008e007a0c */ /* 0x000ff60003fa6270 */
[----:B------:R-:W3:Y:S01]  /*8d70*/  @!P0 LDS.128 R20, [R203+0x4080] ;  /* 0x00408000cb148984 */ /* 0x000ee20000000c00 */
[CC--:B------:R-:W-:Y:S04]  /*8d80*/  @!P0 LEA R10, P4, R140.reuse, R3.reuse, 0x1 ;  /* 0x000000038c0a8211 */ /* 0x0c0fe800078808ff */
[-C--:B----4-:R-:W-:Y:S02]  /*8d90*/  @!P0 LEA.HI.X R11, R140, R4.reuse, R141, 0x1, P4 ;  /* 0x000000048c0b8211 */ /* 0x090fe400020f0c8d */
[CC--:B------:R-:W-:Y:S04]  /*8da0*/  @!P5 LEA R14, P4, R206.reuse, R3.reuse, 0x1 ;  /* 0x00000003ce0ed211 */ /* 0x0c0fe800078808ff */
[-C--:B------:R-:W-:Y:S02]  /*8db0*/  @!P5 LEA.HI.X R15, R206, R4.reuse, R213, 0x1, P4 ;  /* 0x00000004ce0fd211 */ /* 0x080fe400020f0cd5 */
[C---:B------:R-:W-:Y:S11]  /*8dc0*/  ISETP.GE.AND P4, PT, R205.reuse, c[0x0][0x1d4], PT ;  /* 0x00007500cd007a0c */ /* 0x040ff60003f86270 */
[----:B------:R-:W-:Y:S02]  /*8dd0*/  @!UPT UIADD3 URZ, URZ, URZ, URZ ;  /* 0x0000003f3f3ff290 */ /* 0x000fe4000fffe03f */
[CC--:B--2---:R-:W-:Y:S04]  /*8de0*/  @!P4 LEA R12, P6, R205.reuse, R3.reuse, 0x1 ;  /* 0x00000003cd0cc211 */ /* 0x0c4fe800078c08ff */
[-C--:B------:R-:W-:Y:S01]  /*8df0*/  @!P4 LEA.HI.X R13, R205, R4.reuse, R215, 0x1, P6 ;  /* 0x00000004cd0dc211 */ /* 0x080fe200030f0cd7 */
[----:B---3--:R2:W-:Y:S01]  /*8e00*/  @!P0 ST.E.128 [R10.64], R20 ;  /* 0x000000140a008985 */ /* 0x0085e2000c101d06 */
        /* <DEDUP_REMOVED lines=9> */
.L_x_1750:
[----:B---3--:R-:W-:Y:S05]  /*8ea0*/  BSYNC B0 ;  /* 0x0000000000007941 */ /* 0x008fea0003800000 */
.L_x_1749:
[----:B----4-:R3:W4:Y:S01]  /*8eb0*/  SHFL.IDX PT, R4, R6, 0x1, 0x181f ;  /* 0x00381f0006047f89 */ /* 0x01072200000e0000 */
[----:B------:R-:W-:Y:S03]  /*8ec0*/  BSSY B0, `(.L_x_1751) ;  /* 0x0000018000007945 */ /* 0x000fe60003800000 */
[----:B------:R3:W1:Y:S01]  /*8ed0*/  SHFL.IDX PT, R3, R9, 0x1, 0x181f ;  /* 0x00381f0009037f89 */ /* 0x00066200000e0000 */
[----:B------:R-:W-:-:S05]  /*8ee0*/  @!P3 BRA `(.L_x_1752) ;  /* 0x000001500000b947 */ /* 0x000fca0003800000 */
[----:B------:R-:W-:Y:S02]  /*8ef0*/  ISETP.GE.AND P0, PT, R140, c[0x0][0x1d4], PT ;  /* 0x000075008c007a0c */ /* 0x000fe40003f06270 */
[----:B------:R-:W-:Y:S11]  /*8f00*/  ISETP.GE.AND P4, PT, R142, c[0x0][0x1d4], PT ;  /* 0x000075008e007a0c */ /* 0x000ff60003f86270 */
[----:B------:R-:W5:Y:S01]  /*8f10*/  @!P0 LDS.128 R20, [R203+0x5080] ;  /* 0x00508000cb148984 */ /* 0x000f620000000c00 */
[CC--:B-12---:R-:W-:Y:S04]  /*8f20*/  @!P0 LEA R10, P3, R140.reuse, R3.reuse, 0x1 ;  /* 0x000000038c0a8211 */ /* 0x0c6fe800078608ff */
[-C--:B----4-:R-:W-:Y:S02]  /*8f30*/  @!P0 LEA.HI.X R11, R140, R4.reuse, R141, 0x1, P3 ;  /* 0x000000048c0b8211 */ /* 0x090fe400018f0c8d */
[CC--:B------:R-:W-:Y:S04]  /*8f40*/  @!P4 LEA R14, P3, R206.reuse, R3.reuse, 0x1 ;  /* 0x00000003ce0ec211 */ /* 0x0c0fe800078608ff */
[-C--:B------:R-:W-:Y:S02]  /*8f50*/  @!P4 LEA.HI.X R15, R206, R4.reuse, R213, 0x1, P3 ;  /* 0x00000004ce0fc211 */ /* 0x080fe400018f0cd5 */
[C---:B------:R-:W-:Y:S11]  /*8f60*/  ISETP.GE.AND P3, PT, R205.reuse, c[0x0][0x1d4], PT ;  /* 0x00007500cd007a0c */ /* 0x040ff60003f66270 */
[----:B------:R-:W-:Y:S02]  /*8f70*/  @!UPT UIADD3 URZ, URZ, URZ, URZ ;  /* 0x0000003f3f3ff290 */ /* 0x000fe4000fffe03f */
[CC--:B------:R-:W-:Y:S04]  /*8f80*/  @!P3 LEA R12, P5, R205.reuse, R3.reuse, 0x1 ;  /* 0x00000003cd0cb211 */ /* 0x0c0fe800078a08ff */
[-C--:B------:R-:W-:Y:S01]  /*8f90*/  @!P3 LEA.HI.X R13, R205, R4.reuse, R215, 0x1, P5 ;  /* 0x00000004cd0db211 */ /* 0x080fe200028f0cd7 */
[----:B-----5:R1:W-:Y:S01]  /*8fa0*/  @!P0 ST.E.128 [R10.64], R20 ;  /* 0x000000140a008985 */ /* 0x0203e2000c101d06 */
[C---:B------:R-:W-:Y:S03]  /*8fb0*/  ISETP.GE.AND P0, PT, R204.reuse, c[0x0][0x1d4], PT ;  /* 0x00007500cc007a0c */ /* 0x040fe60003f06270 */
[----:B------:R-:W2:Y:S10]  /*8fc0*/  @!P4 LDS.128 R16, [R203+0x6880] ;  /* 0x00688000cb10c984 */ /* 0x000eb40000000c00 */
[C---:B-1----:R-:W-:Y:S04]  /*8fd0*/  @!P0 LEA R10, P5, R204.reuse, R3, 0x1 ;  /* 0x00000003cc0a8211 */ /* 0x042fe800078a08ff */
[----:B------:R-:W-:Y:S01]  /*8fe0*/  @!P0 LEA.HI.X R11, R204, R4, R214, 0x1, P5 ;  /* 0x00000004cc0b8211 */ /* 0x000fe200028f0cd6 */
[----:B--2---:R-:W-:Y:S04]  /*8ff0*/  @!P4 ST.E.128 [R14.64], R16 ;  /* 0x000000100e00c985 */ /* 0x004fe8000c101d06 */
[----:B------:R-:W1:Y:S04]  /*9000*/  @!P3 LDS.128 R16, [R203+0x8080] ;  /* 0x00808000cb10b984 */ /* 0x000e680000000c00 */
[----:B-1----:R-:W-:Y:S04]  /*9010*/  @!P3 ST.E.128 [R12.64], R16 ;  /* 0x000000100c00b985 */ /* 0x002fe8000c101d06 */
[----:B------:R-:W1:Y:S04]  /*9020*/  @!P0 LDS.128 R12, [R203+0x9880] ;  /* 0x00988000cb0c8984 */ /* 0x000e680000000c00 */
[----:B-1----:R1:W-:Y:S02]  /*9030*/  @!P0 ST.E.128 [R10.64], R12 ;  /* 0x0000000c0a008985 */ /* 0x0023e4000c101d06 */
.L_x_1752:
[----:B------:R-:W-:Y:S05]  /*9040*/  BSYNC B0 ;  /* 0x0000000000007941 */ /* 0x000fea0003800000 */
.L_x_1751:
[----:B------:R-:W-:Y:S01]  /*9050*/  ISETP.GT.AND P4, PT, R38, R110, PT ;  /* 0x0000006e2600720c */ /* 0x000fe20003f84270 */
[----:B------:R-:W-:Y:S01]  /*9060*/  @!UPT UIADD3 URZ, URZ, URZ, URZ ;  /* 0x0000003f3f3ff290 */ /* 0x000fe2000fffe03f */
[----:B------:R-:W-:Y:S11]  /*9070*/  BSSY B0, `(.L_x_1753) ;  /* 0x000002a000007945 */ /* 0x000ff60003800000 */
[----:B------:R-:W-:-:S05]  /*9080*/  @!P4 BRA `(.L_x_1754) ;  /* 0x000002800000c947 */ /* 0x000fca0003800000 */
[----:B-1----:R-:W-:Y:S01]  /*9090*/  IADD3 R3, R38, -0x1, RZ ;  /* 0xffffffff26037810 */ /* 0x002fe20007ffe0ff */
[----:B----4-:R-:W-:Y:S01]  /*90a0*/  IMAD.MOV.U32 R4, RZ, RZ, R102 ;  /* 0x000000ffff047224 */ /* 0x010fe200078e0066 */
[----:B--2---:R-:W-:Y:S01]  /*90b0*/  P2R R12, PR, RZ, 0x4 ;  /* 0x00000004ff0c7803 */ /* 0x004fe20000000000 */
[----:B------:R-:W-:Y:S01]  /*90c0*/  IMAD.MOV.U32 R5, RZ, RZ, R101 ;  /* 0x000000ffff057224 */ /* 0x000fe200078e0065 */
[----:B------:R-:W-:Y:S01]  /*90d0*/  SHF.R.S32.HI R10, RZ, 0x1f, R3 ;  /* 0x0000001fff0a7819 */ /* 0x000fe20000011403 */
[----:B---3--:R-:W-:Y:S01]  /*90e0*/  IMAD R6, R135, R3, RZ ;  /* 0x0000000387067224 */ /* 0x008fe200078e02ff */
[C---:B------:R-:W-:Y:S01]  /*90f0*/  LOP3.LUT P2, RZ, R212.reuse, 0x8, RZ, 0xc0, !PT ;  /* 0x00000008d4ff7812 */ /* 0x040fe2000784c0ff */
[-C--:B------:R-:W-:Y:S01]  /*9100*/  IMAD.WIDE.U32 R4, R3, R120.reuse, R4 ;  /* 0x0000007803047225 */ /* 0x080fe200078e0004 */
[----:B------:R-:W-:Y:S02]  /*9110*/  P2R R9, PR, RZ, 0x2 ;  /* 0x00000002ff097803 */ /* 0x000fe40000000000 */
[----:B------:R-:W-:Y:S01]  /*9120*/  LOP3.LUT P1, RZ, R212, 0x4, RZ, 0xc0, !PT ;  /* 0x00000004d4ff7812 */ /* 0x000fe2000782c0ff */
[----:B------:R-:W-:Y:S01]  /*9130*/  IMAD R3, R10, R120, R6 ;  /* 0x000000780a037224 */ /* 0x000fe200078e0206 */
[----:B------:R-:W-:Y:S02]  /*9140*/  IADD3 R6, -R143, 0x30, RZ ;  /* 0x000000308f067810 */ /* 0x000fe40007ffe1ff */
[----:B------:R-:W-:Y:S01]  /*9150*/  LOP3.LUT P6, RZ, R212, 0x1, RZ, 0xc0, !PT ;  /* 0x00000001d4ff7812 */ /* 0x000fe200078cc0ff */
[----:B------:R-:W-:Y:S01]  /*9160*/  IMAD.IADD R3, R5, 0x1, R3 ;  /* 0x0000000105037824 */ /* 0x000fe200078e0203 */
[----:B------:R-:W-:Y:S11]  /*9170*/  ISETP.GE.AND P3, PT, R6, 0x1, PT ;  /* 0x000000010600780c */ /* 0x000ff60003f66270 */
[----:B------:R-:W-:Y:S02]  /*9180*/  @!UPT UIADD3 URZ, URZ, URZ, URZ ;  /* 0x0000003f3f3ff290 */ /* 0x000fe4000fffe03f */
[C---:B------:R-:W-:Y:S04]  /*9190*/  @P3 LEA R10, P0, R4.reuse, c[0x0][0x220], 0x1 ;  /* 0x00008800040a3a11 */ /* 0x040fe800078008ff */
[----:B------:R-:W-:Y:S02]  /*91a0*/  @P3 LEA.HI.X R11, R4, c[0x0][0x224], R3, 0x1, P0 ;  /* 0x00008900040b3a11 */ /* 0x000fe400000f0c03 */
[----:B------:R-:W-:Y:S03]  /*91b0*/  ISETP.GE.AND P0, PT, R6, 0x21, PT ;  /* 0x000000210600780c */ /* 0x000fe60003f06270 */
[----:B------:R-:W-:Y:S01]  /*91c0*/  @!PT LDS RZ, [RZ] ;  /* 0x00000000fffff984 */ /* 0x000fe20000000800 */
[----:B------:R-:W-:Y:S01]  /*91d0*/  @!PT LDS RZ, [RZ] ;  /* 0x00000000fffff984 */ /* 0x000fe20000000800 */
[----:B------:R-:W-:Y:S01]  /*91e0*/  @!PT LDS RZ, [RZ] ;  /* 0x00000000fffff984 */ /* 0x000fe20000000800 */
[----:B------:R1:W-:Y:S01]  /*91f0*/  @P3 LDGSTS.E.BYPASS.LTC128B.128 [R203+0xa080], [R10.64], !P2 ;  /* 0x0a0800000acb3fae */ /* 0x0003e2000d101d46 */
[----:B------:R-:W-:Y:S03]  /*9200*/  ISETP.NE.AND P2, PT, R12, RZ, PT ;  /* 0x000000ff0c00720c */ /* 0x000fe60003f45270 */
[----:B------:R1:W-:Y:S06]  /*9210*/  @P3 LDGSTS.E.BYPASS.LTC128B.128 [R203+0xb880], [R10.64+0x80], !P1 ;  /* 0x0b8800800acb3fae */ /* 0x0003ec000c901d46 */
[----:B------:R-:W-:Y:S05]  /*9220*/  @P0 IADD3 R5, P5, R139, R4, RZ ;  /* 0x000000048b050210 */ /* 0x000fea0007fbe0ff */
[----:B------:R-:W-:Y:S01]  /*9230*/  @P0 IMAD.X R3, R3, 0x1, R136, P5 ;  /* 0x0000000103030824 */ /* 0x000fe200028e0688 */
[C---:B------:R-:W-:Y:S04]  /*9240*/  @P0 LEA R4, P5, R5.reuse, c[0x0][0x220], 0x1 ;  /* 0x0000880005040a11 */ /* 0x040fe800078a08ff */
[----:B------:R-:W-:Y:S02]  /*9250*/  @P0 LEA.HI.X R5, R5, c[0x0][0x224], R3, 0x1, P5 ;  /* 0x0000890005050a11 */ /* 0x000fe400028f0c03 */
[C---:B------:R-:W-:Y:S11]  /*9260*/  LOP3.LUT P5, RZ, R212.reuse, 0x2, RZ, 0xc0, !PT ;  /* 0x00000002d4ff7812 */ /* 0x040ff600078ac0ff */
[----:B------:R-:W-:Y:S02]  /*9270*/  @!UPT UIADD3 URZ, URZ, URZ, URZ ;  /* 0x0000003f3f3ff290 */ /* 0x000fe4000fffe03f */
[----:B------:R1:W-:Y:S04]  /*9280*/  @P3 LDGSTS.E.BYPASS.LTC128B.128 [R203+0xd080], [R10.64+0x100], !P5 ;  /* 0x0d0801000acb3fae */ /* 0x0003e8000e901d46 */
[----:B------:R1:W-:Y:S01]  /*9290*/  @P3 LDGSTS.E.BYPASS.LTC128B.128 [R203+0xe880], [R10.64+0x180], !P6 ;  /* 0x0e8801800acb3fae */ /* 0x0003e2000f101d46 */
[----:B------:R-:W-:Y:S11]  /*92a0*/  LOP3.LUT P3, RZ, R212, 0x8, RZ, 0xc0, !PT ;  /* 0x00000008d4ff7812 */ /* 0x000ff6000786c0ff */
[----:B------:R-:W-:Y:S02]  /*92b0*/  @!UPT UIADD3 URZ, URZ, URZ, URZ ;  /* 0x0000003f3f3ff290 */ /* 0x000fe4000fffe03f */
[----:B------:R1:W-:Y:S04]  /*92c0*/  @P0 LDGSTS.E.BYPASS.LTC128B.128 [R207+0xb080], [R4.64], !P3 ;  /* 0x0b08000004cf0fae */ /* 0x0003e8000d901d46 */
[----:B------:R1:W-:Y:S01]  /*92d0*/  @P0 LDGSTS.E.BYPASS.LTC128B.128 [R207+0xc880], [R4.64+0x80], !P1 ;  /* 0x0c88008004cf0fae */ /* 0x0003e2000c901d46 */
[----:B------:R-:W-:Y:S03]  /*92e0*/  ISETP.NE.AND P1, PT, R9, RZ, PT ;  /* 0x000000ff0900720c */ /* 0x000fe60003f25270 */
[----:B------:R1:W-:Y:S04]  /*92f0*/  @P0 LDGSTS.E.BYPASS.LTC128B.128 [R207+0xe080], [R4.64+0x100], !P5 ;  /* 0x0e08010004cf0fae */ /* 0x0003e8000e901d46 */
[----:B------:R1:W-:Y:S04]  /*9300*/  @P0 LDGSTS.E.BYPASS.LTC128B.128 [R207+0xf880], [R4.64+0x180], !P6 ;  /* 0x0f88018004cf0fae */ /* 0x0003e8000f101d46 */
.L_x_1754:
[----:B------:R-:W-:Y:S05]  /*9310*/  BSYNC B0 ;  /* 0x0000000000007941 */ /* 0x000fea0003800000 */
.L_x_1753:
[----:B------:R-:W0:Y:S01]  /*9320*/  LDGDEPBAR ;  /* 0x00000000000079af */ /* 0x000e220000000000 */
[----:B------:R-:W-:Y:S01]  /*9330*/  IADD3 R38, R38, -0x1, RZ ;  /* 0xffffffff26267810 */ /* 0x000fe20007ffe0ff */
[----:B------:R-:W-:-:S05]  /*9340*/  @P4 BRA `(.L_x_1755) ;  /* 0xffffa1d000004947 */ /* 0x000fca000383ffff */
[----:B------:R-:W-:Y:S01]  /*9350*/  WARPSYNC 0xffffffff ;  /* 0xffffffff00007948 */ /* 0x000fe20003800000 */
[----:B------:R-:W-:Y:S06]  /*9360*/  BAR.SYNC.DEFER_BLOCKING 0x0 ;  /* 0x0000000000007b1d */ /* 0x000fec0000010000 */
.L_x_1714:
[----:B------:R-:W-:Y:S01]  /*9370*/  ISETP.GE.AND P0, PT, R123, 0x1, PT ;  /* 0x000000017b00780c */ /* 0x000fe20003f06270 */
[----:B------:R-:W-:Y:S01]  /*9380*/  BSSY B0, `(.L_x_1756) ;  /* 0x000001f000007945 */ /* 0x000fe20003800000 */
[----:B------:R-:W-:-:S11]  /*9390*/  MOV R2, RZ ;  /* 0x000000ff00027202 */ /* 0x000fd60000000f00 */
[----:B------:R-:W-:Y:S05]  /*93a0*/  @!P0 BRA `(.L_x_1757) ;  /* 0x000001c000008947 */ /* 0x000fea0003800000 */
[----:B-1----:R-:W-:Y:S02]  /*93b0*/  IABS R3, R119 ;  /* 0x0000007700037213 */ /* 0x002fe40000000000 */
[----:B--23--:R-:W-:Y:S02]  /*93c0*/  IADD3 R6, R128, -0x1, R119 ;  /* 0xffffffff80067810 */ /* 0x00cfe40007ffe077 */
[----:B------:R-:W1:Y:S02]  /*93d0*/  I2F.RP R2, R3 ;  /* 0x0000000300027306 */ /* 0x000e640000209400 */
[----:B------:R-:W-:-:S06]  /*93e0*/  IABS R11, R6 ;  /* 0x00000006000b7213 */ /* 0x000fcc0000000000 */
[----:B-1----:R-:W1:Y:S02]  /*93f0*/  MUFU.RCP R2, R2 ;  /* 0x0000000200027308 */ /* 0x002e640000001000 */
[----:B-1----:R-:W-:-:S06]  /*9400*/  IADD3 R2, R2, 0xffffffe, RZ ;  /* 0x0ffffffe02027810 */ /* 0x002fcc0007ffe0ff */
[----:B------:R-:W1:Y:S02]  /*9410*/  F2I.FTZ.U32.TRUNC.NTZ R5, R2 ;  /* 0x0000000200057305 */ /* 0x000e64000021f000 */
[----:B-1----:R-:W-:-:S04]  /*9420*/  IMAD.MOV R2, RZ, RZ, -R5 ;  /* 0x000000ffff027224 */ /* 0x002fc800078e0a05 */
[----:B----4-:R-:W-:Y:S01]  /*9430*/  IMAD.MOV.U32 R4, RZ, RZ, R2 ;  /* 0x000000ffff047224 */ /* 0x010fe200078e0002 */
        /* <DEDUP_REMOVED lines=19> */
.L_x_1757:
[----:B------:R-:W-:Y:S05]  /*9570*/  BSYNC B0 ;  /* 0x0000000000007941 */ /* 0x000fea0003800000 */
.L_x_1756:
[----:B-12---:R-:W2:Y:S01]  /*9580*/  LDL R3, [R1+0x4c] ;  /* 0x00004c0001037983 */ /* 0x006ea20000100800 */
        /* <DEDUP_REMOVED lines=64> */
[----:B--2---:R-:W-:-:S04]  /*9990*/  IMAD R218, R3, R2, RZ ;  /* 0x0000000203da7224 */ /* 0x004fc800078e02ff */
[--C-:B------:R-:W-:Y:S01]  /*99a0*/  IMAD.IADD R3, R218, 0x1, R2.reuse ;  /* 0x00000001da037824 */ /* 0x100fe200078e0202 */
[----:B------:R-:W-:-:S04]  /*99b0*/  PRMT R2, RZ, 0x7610, R2 ;  /* 0x00007610ff027816 */ /* 0x000fc80000000002 */
[----:B------:R-:W-:Y:S02]  /*99c0*/  IMNMX R209, R128, R3, PT ;  /* 0x0000000380d17217 */ /* 0x000fe40003800200 */
[----:B------:R-:W-:Y:S02]  /*99d0*/  CS2R R128, SRZ ;  /* 0x0000000000807805 */ /* 0x000fe4000001ff00 */
[----:B------:R-:W-:-:S13]  /*99e0*/  ISETP.GT.AND P0, PT, R209, R218, PT ;  /* 0x000000dad100720c */ /* 0x000fda0003f04270 */
[----:B------:R-:W-:Y:S05]  /*99f0*/  @!P0 BRA `(.L_x_1758) ;  /* 0x0000db7000008947 */ /* 0x000fea0003800000 */
[----:B------:R-:W2:Y:S04]  /*9a00*/  LDL R5, [R1+0x8] ;  /* 0x0000080001057983 */ /* 0x000ea80000100800 */
[----:B----4-:R-:W4:Y:S04]  /*9a10*/  LDL R4, [R1+0xc] ;  /* 0x00000c0001047983 */ /* 0x010f280000100800 */
[----:B---3--:R-:W3:Y:S04]  /*9a20*/  LDL R6, [R1+0x18] ;  /* 0x0000180001067983 */ /* 0x008ee80000100800 */
[----:B------:R-:W3:Y:S04]  /*9a30*/  LDL R12, [R1+0x14] ;  /* 0x00001400010c7983 */ /* 0x000ee80000100800 */
[----:B------:R-:W3:Y:S04]  /*9a40*/  LDL R9, [R1+0x24] ;  /* 0x0000240001097983 */ /* 0x000ee80000100800 */
[----:B------:R-:W3:Y:S01]  /*9a50*/  LDL R11, [R1+0x20] ;  /* 0x00002000010b7983 */ /* 0x000ee20000100800 */
[----:B------:R-:W-:-:S04]  /*9a60*/  ISETP.NE.U32.AND P0, PT, RZ, c[0x0][0x340], PT ;  /* 0x0000d000ff007a0c */ /* 0x000fc80003f05070 */
[----:B------:R-:W-:-:S13]  /*9a70*/  ISETP.NE.AND.EX P2, PT, RZ, c[0x0][0x344], PT, P0 ;  /* 0x0000d100ff007a0c */ /* 0x000fda0003f45300 */
[----:B--2---:R-:W-:-:S04]  /*9a80*/  @P2 IADD3 R2, P0, R5, c[0x0][0x340], RZ ;  /* 0x0000d00005022a10 */ /* 0x004fc80007f1e0ff */
[----:B----4-:R-:W-:-:S05]  /*9a90*/  @P2 IADD3.X R3, R4, c[0x0][0x344], RZ, P0, !PT ;  /* 0x0000d10004032a10 */ /* 0x010fca00007fe4ff */
[----:B------:R1:W5:Y:S01]  /*9aa0*/  @P2 LDG.E R16, [R2.64] ;  /* 0x0000000602102981 */ /* 0x000362000c1e1900 */
[----:B------:R-:W-:-:S05]  /*9ab0*/  IMAD.MOV.U32 R5, RZ, RZ, c[0x0][0x2c4] ;  /* 0x0000b100ff057624 */ /* 0x000fca00078e00ff */
[----:B------:R-:W-:Y:S02]  /*9ac0*/  ISETP.NE.AND P1, PT, R5, 0x1, PT ;  /* 0x000000010500780c */ /* 0x000fe40003f25270 */
[----:B------:R-:W-:Y:S02]  /*9ad0*/  ISETP.NE.U32.AND P0, PT, RZ, c[0x0][0x348], PT ;  /* 0x0000d200ff007a0c */ /* 0x000fe40003f05070 */
[----:B---3--:R-:W-:Y:S01]  /*9ae0*/  LOP3.LUT R49, R6, 0xffff, RZ, 0xc0, !PT ;  /* 0x0000ffff06317812 */ /* 0x008fe200078ec0ff */
[----:B------:R-:W-:Y:S01]  /*9af0*/  IMAD R6, R12, 0x80, R0 ;  /* 0x000000800c067824 */ /* 0x000fe200078e0200 */
[----:B------:R-:W-:Y:S02]  /*9b00*/  ISETP.NE.AND.EX P0, PT, RZ, c[0x0][0x34c], PT, P0 ;  /* 0x0000d300ff007a0c */ /* 0x000fe40003f05300 */
[----:B-1----:R-:W-:-:S05]  /*9b10*/  SHF.R.S32.HI R2, RZ, 0x1f, R131 ;  /* 0x0000001fff027819 */ /* 0x002fca0000011483 */
[----:B------:R-:W-:-:S04]  /*9b20*/  IMAD R2, R2, c[0x0][0x178], RZ ;  /* 0x00005e0002027a24 */ /* 0x000fc800078e02ff */
[C---:B------:R-:W-:Y:S02]  /*9b30*/  IMAD R4, R131.reuse, c[0x0][0x17c], R2 ;  /* 0x00005f0083047a24 */ /* 0x040fe400078e0202 */
[----:B------:R-:W-:Y:S01]  /*9b40*/  IMAD.WIDE.U32 R2, R131, c[0x0][0x178], RZ ;  /* 0x00005e0083027a25 */ /* 0x000fe200078e00ff */
[----:B------:R-:W-:-:S03]  /*9b50*/  SEL R9, R9, RZ, !P0 ;  /* 0x000000ff09097207 */ /* 0x000fc60004000000 */
[----:B------:R-:W-:Y:S02]  /*9b60*/  IMAD.IADD R3, R3, 0x1, R4 ;  /* 0x0000000103037824 */ /* 0x000fe400078e0204 */
[----:B------:R-:W-:-:S04]  /*9b70*/  @P1 IMAD.HI.U32 R10, R6, c[0x0][0x2c8], RZ ;  /* 0x0000b200060a1a27 */ /* 0x000fc800078e00ff */
[----:B------:R-:W-:Y:S01]  /*9b80*/  IMAD.WIDE.U32 R4, R49, c[0x0][0x1b8], R2 ;  /* 0x00006e0031047a25 */ /* 0x000fe200078e0002 */
[----:B------:R-:W-:Y:S02]  /*9b90*/  MOV R2, R6 ;  /* 0x0000000600027202 */ /* 0x000fe40000000f00 */
[----:B------:R-:W-:Y:S01]  /*9ba0*/  SEL R3, R11, RZ, !P0 ;  /* 0x000000ff0b037207 */ /* 0x000fe20004000000 */
[----:B------:R-:W-:Y:S01]  /*9bb0*/  IMAD R5, R49, c[0x0][0x1bc], R5 ;  /* 0x00006f0031057a24 */ /* 0x000fe200078e0205 */
[----:B------:R-:W-:Y:S01]  /*9bc0*/  @P1 SHF.R.U32.HI R2, RZ, c[0x0][0x2cc], R10 ;  /* 0x0000b300ff021a19 */ /* 0x000fe2000001160a */
[----:B------:R-:W-:Y:S02]  /*9bd0*/  IMAD R9, R9, c[0x0][0x1c0], RZ ;  /* 0x0000700009097a24 */ /* 0x000fe400078e02ff */
[----:B------:R-:W-:Y:S01]  /*9be0*/  IMAD.WIDE.U32 R4, R3, c[0x0][0x1c0], R4 ;  /* 0x0000700003047a25 */ /* 0x000fe200078e0004 */
[----:B------:R-:W-:-:S03]  /*9bf0*/  SHF.R.S32.HI R10, RZ, 0x1f, R2 ;  /* 0x0000001fff0a7819 */ /* 0x000fc60000011402 */
[----:B------:R-:W-:Y:S02]  /*9c00*/  IMAD R9, R3, c[0x0][0x1c4], R9 ;  /* 0x0000710003097a24 */ /* 0x000fe400078e0209 */
[----:B------:R-:W-:Y:S02]  /*9c10*/  IMAD.MOV R3, RZ, RZ, -R2 ;  /* 0x000000ffff037224 */ /* 0x000fe400078e0a02 */
[----:B------:R-:W-:Y:S02]  /*9c20*/  IMAD.IADD R5, R5, 0x1, R9 ;  /* 0x0000000105057824 */ /* 0x000fe400078e0209 */
[----:B------:R-:W-:Y:S02]  /*9c30*/  IMAD R6, R3, c[0x0][0x2c4], R6 ;  /* 0x0000b10003067a24 */ /* 0x000fe400078e0206 */
[----:B------:R-:W-:-:S04]  /*9c40*/  IMAD R3, R10, c[0x0][0x1b0], RZ ;  /* 0x00006c000a037a24 */ /* 0x000fc800078e02ff */
[C---:B------:R-:W-:Y:S01]  /*9c50*/  IMAD R10, R2.reuse, c[0x0][0x1b4], R3 ;  /* 0x00006d00020a7a24 */ /* 0x040fe200078e0203 */
[----:B------:R-:W-:Y:S01]  /*9c60*/  SHF.R.S32.HI R9, RZ, 0x1f, R6 ;  /* 0x0000001fff097819 */ /* 0x000fe20000011406 */
[----:B------:R-:W-:Y:S01]  /*9c70*/  IMAD.WIDE.U32 R2, R2, c[0x0][0x1b0], R4 ;  /* 0x00006c0002027a25 */ /* 0x000fe200078e0004 */
[----:B------:R-:W-:-:S03]  /*9c80*/  ISETP.GE.AND P1, PT, R205, c[0x0][0x198], PT ;  /* 0x00006600cd007a0c */ /* 0x000fc60003f26270 */
[----:B------:R-:W-:Y:S01]  /*9c90*/  IMAD R4, R9, c[0x0][0x1a8], RZ ;  /* 0x00006a0009047a24 */ /* 0x000fe200078e02ff */
[----:B------:R-:W-:-:S03]  /*9ca0*/  IADD3 R3, R3, R10, RZ ;  /* 0x0000000a03037210 */ /* 0x000fc60007ffe0ff */
[C---:B------:R-:W-:Y:S02]  /*9cb0*/  IMAD R4, R6.reuse, c[0x0][0x1ac], R4 ;  /* 0x00006b0006047a24 */ /* 0x040fe400078e0204 */
[----:B------:R-:W-:Y:S01]  /*9cc0*/  IMAD.WIDE.U32 R2, R6, c[0x0][0x1a8], R2 ;  /* 0x00006a0006027a25 */ /* 0x000fe200078e0002 */
[----:B------:R-:W-:-:S03]  /*9cd0*/  LOP3.LUT R212, R212, 0xfffffffe, RZ, 0xc0, !PT ;  /* 0xfffffffed4d47812 */ /* 0x000fc600078ec0ff */
[----:B------:R-:W-:Y:S01]  /*9ce0*/  IMAD.IADD R3, R3, 0x1, R4 ;  /* 0x0000000103037824 */ /* 0x000fe200078e0204 */
[----:B------:R-:W-:Y:S01]  /*9cf0*/  LEA R9, P0, R2, c[0x0][0x160], 0x1 ;  /* 0x0000580002097a11 */ /* 0x000fe200078008ff */
[----:B------:R-:W-:Y:S01]  /*9d00*/  IMAD R6, R12, 0x80, R143 ;  /* 0x000000800c067824 */ /* 0x000fe200078e028f */
[----:B------:R-:W-:Y:S02]  /*9d10*/  ISETP.GE.AND P4, PT, R140, c[0x0][0x198], PT ;  /* 0x000066008c007a0c */ /* 0x000fe40003f86270 */
[----:B------:R-:W-:Y:S02]  /*9d20*/  ISETP.GE.AND P5, PT, R142, c[0x0][0x198], PT ;  /* 0x000066008e007a0c */ /* 0x000fe40003fa6270 */
[----:B------:R-:W-:Y:S02]  /*9d30*/  @P1 LOP3.LUT R212, R212, 0x1, RZ, 0xfc, !PT ;  /* 0x00000001d4d41812 */ /* 0x000fe400078efcff */
[----:B------:R-:W-:Y:S02]  /*9d40*/  ISETP.GE.AND P6, PT, R204, c[0x0][0x198], PT ;  /* 0x00006600cc007a0c */ /* 0x000fe40003fc6270 */
[----:B------:R-:W-:-:S02]  /*9d50*/  LEA.HI.X R5, R2, c[0x0][0x164], R3, 0x1, P0 ;  /* 0x0000590002057a11 */ /* 0x000fc400000f0c03 */
[----:B------:R-:W-:Y:S02]  /*9d60*/  IADD3 R97, R209, -0x1, RZ ;  /* 0xffffffffd1617810 */ /* 0x000fe40007ffe0ff */
[----:B------:R-:W-:Y:S01]  /*9d70*/  @!P2 MOV R16, R11 ;  /* 0x0000000b0010a202 */ /* 0x000fe20000000f00 */
[----:B------:R-:W-:Y:S05]  /*9d80*/  BRA.DIV ~URZ, `(.L_x_1759) ;  /* 0x00012ae27f007947 */ /* 0x000fea000b800000 */
[----:B------:R1:W2:Y:S02]  /*9d90*/  SHFL.IDX PT, R4, R5, RZ, 0x181f ;  /* 0x00181fff05047589 */ /* 0x0002a400000e0000 */
.L_x_1913:
[----:B------:R-:W-:Y:S05]  /*9da0*/  BRA.DIV ~URZ, `(.L_x_1760) ;  /* 0x00012b327f007947 */ /* 0x000fea000b800000 */
[----:B------:R3:W4:Y:S02]  /*9db0*/  SHFL.IDX PT, R2, R9, RZ, 0x181f ;  /* 0x00181fff09027589 */ /* 0x00072400000e0000 */
.L_x_1914:
[----:B------:R-:W-:Y:S01]  /*9dc0*/  IMAD R40, R134, c[0x0][0x2c4], RZ ;  /* 0x0000b10086287a24 */ /* 0x000fe200078e02ff */
[----:B------:R-:W-:Y:S01]  /*9dd0*/  LOP3.LUT R212, R212, 0xfffffffd, RZ, 0xc0, !PT ;  /* 0xfffffffdd4d47812 */ /* 0x000fe200078ec0ff */
[----:B------:R-:W-:Y:S03]  /*9de0*/  BSSY B0, `(.L_x_1761) ;  /* 0x0000014000007945 */ /* 0x000fe60003800000 */
[----:B------:R-:W-:-:S13]  /*9df0*/  ISETP.GE.AND P0, PT, R6, R40, PT ;  /* 0x000000280600720c */ /* 0x000fda0003f06270 */
[----:B------:R-:W-:Y:S01]  /*9e00*/  @P0 LOP3.LUT R212, R212, 0x2, RZ, 0xfc, !PT ;  /* 0x00000002d4d40812 */ /* 0x000fe200078efcff */
[----:B------:R-:W-:Y:S05]  /*9e10*/  @P0 BRA `(.L_x_1762) ;  /* 0x0000010000000947 */ /* 0x000fea0003800000 */
[----:B------:R-:W-:Y:S02]  /*9e20*/  LOP3.LUT P3, RZ, R212, 0x1, RZ, 0xc0, !PT ;  /* 0x00000001d4ff7812 */ /* 0x000fe4000786c0ff */
        /* <DEDUP_REMOVED lines=15> */
.L_x_1762:
[----:B------:R-:W-:Y:S05]  /*9f20*/  BSYNC B0 ;  /* 0x0000000000007941 */ /* 0x000fea0003800000 */
.L_x_1761:
[----:B------:R-:W-:Y:S05]  /*9f30*/  BRA.DIV ~URZ, `(.L_x_1763) ;  /* 0x00012a127f007947 */ /* 0x000fea000b800000 */
[----:B--2---:R2:W1:Y:S04]  /*9f40*/  SHFL.IDX PT, R4, R5, 0x1, 0x181f ;  /* 0x00381f0005047f89 */ /* 0x00446800000e0000 */
[----:B----4-:R2:W4:Y:S02]  /*9f50*/  SHFL.IDX PT, R2, R9, 0x1, 0x181f ;  /* 0x00381f0009027f89 */ /* 0x01052400000e0000 */
.L_x_1915:
[----:B------:R-:W-:Y:S01]  /*9f60*/  IADD3 R3, R6, 0x20, RZ ;  /* 0x0000002006037810 */ /* 0x000fe20007ffe0ff */
[----:B------:R-:W-:Y:S03]  /*9f70*/  BSSY B0, `(.L_x_1764) ;  /* 0x0000013000007945 */ /* 0x000fe60003800000 */
[----:B------:R-:W-:-:S13]  /*9f80*/  ISETP.GE.AND P0, PT, R3, R40, PT ;  /* 0x000000280300720c */ /* 0x000fda0003f06270 */
[----:B------:R-:W-:Y:S05]  /*9f90*/  @P0 BRA `(.L_x_1765) ;  /* 0x0000010000000947 */ /* 0x000fea0003800000 */
[----:B------:R-:W-:Y:S02]  /*9fa0*/  LOP3.LUT P3, RZ, R212, 0x1, RZ, 0xc0, !PT ;  /* 0x00000001d4ff7812 */ /* 0x000fe4000786c0ff */
        /* <DEDUP_REMOVED lines=15> */
.L_x_1765:
[----:B------:R-:W-:Y:S05]  /*a0a0*/  BSYNC B0 ;  /* 0x0000000000007941 */ /* 0x000fea0003800000 */
.L_x_1764:
[----:B------:R-:W-:Y:S05]  /*a0b0*/  BRA.DIV ~URZ, `(.L_x_1766) ;  /* 0x000129627f007947 */ /* 0x000fea000b800000 */
[----:B-1----:R1:W2:Y:S02]  /*a0c0*/  SHFL.IDX PT, R4, R5, 0x2, 0x181f ;  /* 0x00581f0005047f89 */ /* 0x0022a400000e0000 */
.L_x_1916:
[----:B------:R-:W-:Y:S05]  /*a0d0*/  BRA.DIV ~URZ, `(.L_x_1767) ;  /* 0x000129b27f007947 */ /* 0x000fea000b800000 */
[----:B----4-:R4:W1:Y:S02]  /*a0e0*/  SHFL.IDX PT, R2, R9, 0x2, 0x181f ;  /* 0x00581f0009027f89 */ /* 0x01086400000e0000 */
.L_x_1917:
[----:B------:R-:W-:Y:S01]  /*a0f0*/  IADD3 R3, R6, 0x40, RZ ;  /* 0x0000004006037810 */ /* 0x000fe20007ffe0ff */
[----:B------:R-:W-:Y:S03]  /*a100*/  BSSY B0, `(.L_x_1768) ;  /* 0x0000013000007945 */ /* 0x000fe60003800000 */
[----:B------:R-:W-:-:S13]  /*a110*/  ISETP.GE.AND P0, PT, R3, R40, PT ;  /* 0x000000280300720c */ /* 0x000fda0003f06270 */
[----:B------:R-:W-:Y:S05]  /*a120*/  @P0 BRA `(.L_x_1769) ;  /* 0x0000010000000947 */ /* 0x000fea0003800000 */
[----:B------:R-:W-:Y:S02]  /*a130*/  LOP3.LUT P3, RZ, R212, 0x1, RZ, 0xc0, !PT ;  /* 0x00000001d4ff7812 */ /* 0x000fe4000786c0ff */
        /* <DEDUP_REMOVED lines=15> */
.L_x_1769:
[----:B------:R-:W-:Y:S05]  /*a230*/  BSYNC B0 ;  /* 0x0000000000007941 */ /* 0x000fea0003800000 */
.L_x_1768:
[----:B------:R-:W-:Y:S05]  /*a240*/  BRA.DIV ~URZ, `(.L_x_1770) ;  /* 0x000128b27f007947 */ /* 0x000fea000b800000 */
[----:B--2---:R2:W3:Y:S04]  /*a250*/  SHFL.IDX PT, R4, R5, 0x3, 0x181f ;  /* 0x00781f0005047f89 */ /* 0x0044e800000e0000 */
[----:B-1----:R2:W1:Y:S02]  /*a260*/  SHFL.IDX PT, R2, R9, 0x3, 0x181f ;  /* 0x00781f0009027f89 */ /* 0x00246400000e0000 */
.L_x_1918:
[----:B--234-:R-:W2:Y:S01]  /*a270*/  LDL R9, [R1+0x4] ;  /* 0x0000040001097983 */ /* 0x01cea20000100800 */
[----:B------:R-:W-:Y:S01]  /*a280*/  IADD3 R3, R6, 0x60, RZ ;  /* 0x0000006006037810 */ /* 0x000fe20007ffe0ff */
[----:B------:R-:W-:Y:S01]  /*a290*/  IMAD.MOV.U32 R96, RZ, RZ, 0x30 ;  /* 0x00000030ff607424 */ /* 0x000fe200078e00ff */
[----:B-----5:R-:W-:Y:S01]  /*a2a0*/  SHF.R.S32.HI R5, RZ, 0x1f, R16 ;  /* 0x0000001fff057819 */ /* 0x020fe20000011410 */
[----:B------:R-:W-:Y:S01]  /*a2b0*/  IMAD.WIDE.U32 R238, R16, c[0x0][0x2b0], RZ ;  /* 0x0000ac0010ee7a25 */ /* 0x000fe200078e00ff */
[----:B------:R-:W-:-:S03]  /*a2c0*/  ISETP.GE.AND P0, PT, R3, R40, PT ;  /* 0x000000280300720c */ /* 0x000fc60003f06270 */
[----:B------:R-:W-:Y:S02]  /*a2d0*/  IMAD.MOV.U32 R3, RZ, RZ, c[0x0][0x2b8] ;  /* 0x0000ae00ff037624 */ /* 0x000fe400078e00ff */
[----:B------:R-:W-:Y:S02]  /*a2e0*/  IMAD R96, R209, R96, -0x30 ;  /* 0xffffffd0d1607424 */ /* 0x000fe400078e0260 */
[----:B------:R-:W-:Y:S01]  /*a2f0*/  IMAD R6, R5, c[0x0][0x2b0], RZ ;  /* 0x0000ac0005067a24 */ /* 0x000fe200078e02ff */
[----:B------:R-:W-:Y:S01]  /*a300*/  ISETP.NE.AND P3, PT, R3, 0x1, PT ;  /* 0x000000010300780c */ /* 0x000fe20003f65270 */
[----:B------:R-:W-:Y:S02]  /*a310*/  IMAD.IADD R3, R0, 0x1, R96 ;  /* 0x0000000100037824 */ /* 0x000fe400078e0260 */
[----:B------:R-:W-:Y:S02]  /*a320*/  IMAD.MOV.U32 R210, RZ, RZ, RZ ;  /* 0x000000ffffd27224 */ /* 0x000fe400078e00ff */
[----:B-1----:R-:W-:-:S02]  /*a330*/  @!P0 LEA R10, P1, R140, R2, 0x1 ;  /* 0x000000028c0a8211 */ /* 0x002fc400078208ff */
[C---:B------:R-:W-:Y:S02]  /*a340*/  @!P0 LEA R14, P2, R205.reuse, R2, 0x1 ;  /* 0x00000002cd0e8211 */ /* 0x040fe400078408ff */
[-C--:B------:R-:W-:Y:S02]  /*a350*/  @!P0 LEA.HI.X R11, R140, R4.reuse, R141, 0x1, P1 ;  /* 0x000000048c0b8211 */ /* 0x080fe400008f0c8d */
[----:B------:R-:W-:-:S03]  /*a360*/  @!P0 LEA.HI.X R15, R205, R4, R215, 0x1, P2 ;  /* 0x00000004cd0f8211 */ /* 0x000fc600010f0cd7 */
[----:B------:R-:W-:Y:S01]  /*a370*/  @!PT LDS RZ, [RZ] ;  /* 0x00000000fffff984 */ /* 0x000fe20000000800 */
[----:B------:R-:W-:Y:S01]  /*a380*/  @!PT LDS RZ, [RZ] ;  /* 0x00000000fffff984 */ /* 0x000fe20000000800 */
[----:B------:R-:W-:Y:S01]  /*a390*/  @!PT LDS RZ, [RZ] ;  /* 0x00000000fffff984 */ /* 0x000fe20000000800 */
[----:B------:R1:W-:Y:S01]  /*a3a0*/  @!P0 LDGSTS.E.BYPASS.LTC128B.128 [R207+0x13080], [R10.64], !P4 ;  /* 0x130800000acf8fae */ /* 0x0003e2000e101d46 */
[----:B------:R-:W-:Y:S02]  /*a3b0*/  LOP3.LUT P4, RZ, R212, 0x1, RZ, 0xc0, !PT ;  /* 0x00000001d4ff7812 */ /* 0x000fe4000788c0ff */
[----:B-1----:R-:W-:-:S04]  /*a3c0*/  @!P0 LEA R10, P1, R206, R2, 0x1 ;  /* 0x00000002ce0a8211 */ /* 0x002fc800078208ff */
[----:B------:R-:W-:Y:S02]  /*a3d0*/  @!P0 LEA.HI.X R11, R206, R4, R213, 0x1, P1 ;  /* 0x00000004ce0b8211 */ /* 0x000fe400008f0cd5 */
[----:B------:R-:W-:-:S03]  /*a3e0*/  ISETP.GE.AND P1, PT, R3, R123, PT ;  /* 0x0000007b0300720c */ /* 0x000fc60003f26270 */
[----:B------:R1:W-:Y:S01]  /*a3f0*/  @!P0 LDGSTS.E.BYPASS.LTC128B.128 [R207+0x17080], [R10.64], !P5 ;  /* 0x170800000acf8fae */ /* 0x0003e2000e901d46 */
[----:B------:R-:W-:-:S03]  /*a400*/  ISETP.GT.OR P1, PT, R0, 0x2f, P1 ;  /* 0x0000002f0000780c */ /* 0x000fc60000f24670 */
[----:B------:R3:W-:Y:S01]  /*a410*/  @!P0 LDGSTS.E.BYPASS.LTC128B.128 [R207+0x1b080], [R14.64], !P4 ;  /* 0x1b0800000ecf8fae */ /* 0x0007e2000e101d46 */
[----:B--2---:R-:W-:Y:S02]  /*a420*/  IMAD.IADD R5, R3, 0x1, R9 ;  /* 0x0000000103057824 */ /* 0x004fe400078e0209 */
[----:B------:R-:W-:Y:S02]  /*a430*/  IMAD R9, R16, c[0x0][0x2b4], R6 ;  /* 0x0000ad0010097a24 */ /* 0x000fe400078e0206 */
[----:B------:R-:W-:-:S04]  /*a440*/  @P3 IMAD.HI.U32 R6, R5, c[0x0][0x2bc], RZ ;  /* 0x0000af0005063a27 */ /* 0x000fc800078e00ff */
[----:B------:R-:W-:Y:S01]  /*a450*/  IMAD.MOV.U32 R3, RZ, RZ, R5 ;  /* 0x000000ffff037224 */ /* 0x000fe200078e0005 */
[----:B------:R-:W-:Y:S01]  /*a460*/  @P3 SHF.R.U32.HI R3, RZ, c[0x0][0x2c0], R6 ;  /* 0x0000b000ff033a19 */ /* 0x000fe20000011606 */
[----:B------:R-:W-:Y:S01]  /*a470*/  IMAD.IADD R17, R239, 0x1, R9 ;  /* 0x00000001ef117824 */ /* 0x000fe200078e0209 */
[C---:B------:R-:W-:Y:S02]  /*a480*/  @!P0 LEA R12, P3, R204.reuse, R2, 0x1 ;  /* 0x00000002cc0c8211 */ /* 0x040fe400078608ff */
[----:B------:R-:W-:Y:S02]  /*a490*/  @!P1 IADD3 R2, P2, R3, R238, RZ ;  /* 0x000000ee03029210 */ /* 0x000fe40007f5e0ff */
[----:B------:R-:W-:Y:S01]  /*a4a0*/  @!P0 LEA.HI.X R13, R204, R4, R214, 0x1, P3 ;  /* 0x00000004cc0d8211 */ /* 0x000fe200018f0cd6 */
[----:B------:R-:W-:Y:S01]  /*a4b0*/  IMAD.WIDE.U32 R236, R49, c[0x0][0x1e8], RZ ;  /* 0x00007a0031ec7a25 */ /* 0x000fe200078e00ff */
[----:B------:R-:W-:Y:S01]  /*a4c0*/  @!P1 LEA.HI.X.SX32 R4, R3, R17, 0x1, P2 ;  /* 0x0000001103049211 */ /* 0x000fe200010f0eff */
[----:B------:R-:W-:Y:S01]  /*a4d0*/  STL [R1], R17 ;  /* 0x0000001101007387 */ /* 0x000fe20000100800 */
[----:B-1----:R-:W-:-:S03]  /*a4e0*/  @!P1 LEA R10, P2, R2, c[0x0][0x2a0], 0x2 ;  /* 0x0000a800020a9a11 */ /* 0x002fc600078410ff */
[----:B------:R1:W-:Y:S01]  /*a4f0*/  @!P0 LDGSTS.E.BYPASS.LTC128B.128 [R207+0x1f080], [R12.64], !P6 ;  /* 0x1f0800000ccf8fae */ /* 0x0003e2000f101d46 */
[----:B------:R-:W-:-:S03]  /*a500*/  @!P1 LEA.HI.X R11, R2, c[0x0][0x2a4], R4, 0x2, P2 ;  /* 0x0000a900020b9a11 */ /* 0x000fc600010f1404 */
[----:B------:R-:W0:Y:S01]  /*a510*/  LDGDEPBAR ;  /* 0x00000000000079af */ /* 0x000e220000000000 */
[----:B------:R-:W-:Y:S03]  /*a520*/  WARPSYNC 0xffffffff ;  /* 0xffffffff00007948 */ /* 0x000fe60003800000 */
[----:B------:R-:W-:Y:S06]  /*a530*/  BAR.SYNC.DEFER_BLOCKING 0x0 ;  /* 0x0000000000007b1d */ /* 0x000fec0000010000 */
[----:B------:R-:W2:Y:S01]  /*a540*/  @!P1 LDG.E R210, [R10.64] ;  /* 0x000000060ad29981 */ /* 0x000ea2000c1e1900 */
[----:B------:R-:W-:Y:S01]  /*a550*/  IMAD.MOV R2, RZ, RZ, -R3 ;  /* 0x000000ffff027224 */ /* 0x000fe200078e0a03 */
[----:B------:R-:W-:Y:S01]  /*a560*/  ISETP.GE.AND P5, PT, R140, c[0x0][0x1d4], PT ;  /* 0x000075008c007a0c */ /* 0x000fe20003fa6270 */
[----:B------:R-:W-:Y:S01]  /*a570*/  IMAD R252, R49, c[0x0][0x1ec], R237 ;  /* 0x00007b0031fc7a24 */ /* 0x000fe200078e02ed */
[----:B------:R-:W-:Y:S01]  /*a580*/  ISETP.GE.AND P4, PT, R142, c[0x0][0x1d4], PT ;  /* 0x000075008e007a0c */ /* 0x000fe20003f86270 */
[----:B------:R-:W-:Y:S01]  /*a590*/  IMAD R211, R2, c[0x0][0x2b8], R5 ;  /* 0x0000ae0002d37a24 */ /* 0x000fe200078e0205 */
[----:B------:R-:W-:Y:S01]  /*a5a0*/  ISETP.GE.AND P3, PT, R205, c[0x0][0x1d4], PT ;  /* 0x00007500cd007a0c */ /* 0x000fe20003f66270 */
[----:B------:R-:W-:Y:S01]  /*a5b0*/  IMAD R123, R97, -0x30, R123 ;  /* 0xffffffd0617b7824 */ /* 0x000fe200078e027b */
[----:B------:R-:W-:Y:S01]  /*a5c0*/  ISETP.GE.AND P6, PT, R204, c[0x0][0x1d4], PT ;  /* 0x00007500cc007a0c */ /* 0x000fe20003fc6270 */
[----:B------:R-:W-:Y:S01]  /*a5d0*/  IMAD.WIDE.U32 R2, R211, c[0x0][0x1e0], RZ ;  /* 0x00007800d3027a25 */ /* 0x000fe200078e00ff */
[----:B------:R-:W-:Y:S01]  /*a5e0*/  SHF.R.S32.HI R50, RZ, 0x1f, R211 ;  /* 0x0000001fff327819 */ /* 0x000fe200000114d3 */
[----:B------:R-:W-:Y:S01]  /*a5f0*/  BSSY B0, `(.L_x_1771) ;  /* 0x0000030000007945 */ /* 0x000fe20003800000 */
[----:B------:R-:W-:-:S02]  /*a600*/  IMNMX R6, R123, 0x30, PT ;  /* 0x000000307b067817 */ /* 0x000fc40003800200 */
[----:B------:R-:W-:Y:S01]  /*a610*/  LOP3.LUT R212, R212, 0xfffffffb, RZ, 0xc0, !PT ;  /* 0xfffffffbd4d47812 */ /* 0x000fe200078ec0ff */
[----:B------:R-:W-:Y:S02]  /*a620*/  IMAD R4, R50, c[0x0][0x1e0], RZ ;  /* 0x0000780032047a24 */ /* 0x000fe400078e02ff */
[----:B------:R-:W-:Y:S02]  /*a630*/  IMAD.IADD R6, R6, 0x1, -R143 ;  /* 0x0000000106067824 */ /* 0x000fe400078e0a8f */
[----:B------:R-:W-:Y:S02]  /*a640*/  IMAD R4, R211, c[0x0][0x1e4], R4 ;  /* 0x00007900d3047a24 */ /* 0x000fe400078e0204 */
[----:B------:R-:W-:Y:S02]  /*a650*/  @P6 LOP3.LUT R212, R212, 0x4, RZ, 0xfc, !PT ;  /* 0x00000004d4d46812 */ /* 0x000fe400078efcff */
        /* <DEDUP_REMOVED lines=8> */
[----:B------:R-:W-:Y:S02]  /*a6e0*/  LEA.HI.X R16, R2, c[0x0][0x1cc], R3, 0x1, P0 ;  /* 0x0000730002107a11 */ /* 0x000fe400000f0c03 */
[----:B------:R-:W1:Y:S01]  /*a6f0*/  SHFL.IDX PT, R2, R9, RZ, 0x181f ;  /* 0x00181fff09027589 */ /* 0x000e6200000e0000 */
[----:B------:R-:W-:-:S03]  /*a700*/  ISETP.GE.AND P0, PT, R6, 0x1, PT ;  /* 0x000000010600780c */ /* 0x000fc60003f06270 */
[----:B------:R-:W2:Y:S10]  /*a710*/  SHFL.IDX PT, R3, R16, RZ, 0x181f ;  /* 0x00181fff10037589 */ /* 0x000eb400000e0000 */
[----:B-1----:R-:W-:-:S02]  /*a720*/  @P0 LEA R12, P1, R140, R2, 0x1 ;  /* 0x000000028c0c0211 */ /* 0x002fc400078208ff */
[-C--:B------:R-:W-:Y:S02]  /*a730*/  @P0 LEA R10, P2, R206, R2.reuse, 0x1 ;  /* 0x00000002ce0a0211 */ /* 0x080fe400078408ff */
[-C--:B--2---:R-:W-:Y:S02]  /*a740*/  @P0 LEA.HI.X R13, R140, R3.reuse, R141, 0x1, P1 ;  /* 0x000000038c0d0211 */ /* 0x084fe400008f0c8d */
[CC--:B------:R-:W-:Y:S02]  /*a750*/  @P0 LEA R4, P1, R205.reuse, R2.reuse, 0x1 ;  /* 0x00000002cd040211 */ /* 0x0c0fe400078208ff */
[-C--:B------:R-:W-:Y:S01]  /*a760*/  @P0 LEA.HI.X R11, R206, R3.reuse, R213, 0x1, P2 ;  /* 0x00000003ce0b0211 */ /* 0x080fe200010f0cd5 */
[----:B------:R-:W-:Y:S01]  /*a770*/  @!PT LDS RZ, [RZ] ;  /* 0x00000000fffff984 */ /* 0x000fe20000000800 */
[----:B------:R1:W-:Y:S01]  /*a780*/  @P0 LDGSTS.E.BYPASS.LTC128B.128 [R203+0xa080], [R12.64], !P5 ;  /* 0x0a0800000ccb0fae */ /* 0x0003e2000e901d46 */
[-C--:B------:R-:W-:Y:S02]  /*a790*/  @P0 LEA.HI.X R5, R205, R3.reuse, R215, 0x1, P1 ;  /* 0x00000003cd050211 */ /* 0x080fe400008f0cd7 */
[C---:B---3--:R-:W-:Y:S01]  /*a7a0*/  @P0 LEA R14, P1, R204.reuse, R2, 0x1 ;  /* 0x00000002cc0e0211 */ /* 0x048fe200078208ff */
[----:B------:R1:W-:Y:S03]  /*a7b0*/  @P0 LDGSTS.E.BYPASS.LTC128B.128 [R203+0xb880], [R10.64], !P4 ;  /* 0x0b8800000acb0fae */ /* 0x0003e6000e101d46 */
[----:B------:R-:W-:Y:S01]  /*a7c0*/  @P0 LEA.HI.X R15, R204, R3, R214, 0x1, P1 ;  /* 0x00000003cc0f0211 */ /* 0x000fe200008f0cd6 */
[----:B------:R1:W-:Y:S04]  /*a7d0*/  @P0 LDGSTS.E.BYPASS.LTC128B.128 [R203+0xd080], [R4.64], !P3 ;  /* 0x0d08000004cb0fae */ /* 0x0003e8000d901d46 */
[----:B------:R1:W-:Y:S01]  /*a7e0*/  @P0 LDGSTS.E.BYPASS.LTC128B.128 [R203+0xe880], [R14.64], !P6 ;  /* 0x0e8800000ecb0fae */ /* 0x0003e2000f101d46 */
[----:B------:R-:W-:-:S03]  /*a7f0*/  ISETP.GE.AND P0, PT, R6, 0x21, PT ;  /* 0x000000210600780c */ /* 0x000fc60003f06270 */
[----:B------:R1:W2:Y:S04]  /*a800*/  SHFL.IDX PT, R2, R9, 0x1, 0x181f ;  /* 0x00381f0009027f89 */ /* 0x0002a800000e0000 */
[----:B------:R1:W3:Y:S06]  /*a810*/  SHFL.IDX PT, R3, R16, 0x1, 0x181f ;  /* 0x00381f0010037f89 */ /* 0x0002ec00000e0000 */
[----:B------:R-:W-:Y:S05]  /*a820*/  @!P0 BRA `(.L_x_1772) ;  /* 0x000000c000008947 */ /* 0x000fea0003800000 */
[-C--:B-12---:R-:W-:Y:S02]  /*a830*/  LEA R12, P0, R140, R2.reuse, 0x1 ;  /* 0x000000028c0c7211 */ /* 0x086fe400078008ff */
[----:B------:R-:W-:-:S02]  /*a840*/  LEA R10, P2, R206, R2, 0x1 ;  /* 0x00000002ce0a7211 */ /* 0x000fc400078408ff */
[-C--:B---3--:R-:W-:Y:S02]  /*a850*/  LEA.HI.X R13, R140, R3.reuse, R141, 0x1, P0 ;  /* 0x000000038c0d7211 */ /* 0x088fe400000f0c8d */
[CC--:B------:R-:W-:Y:S02]  /*a860*/  LEA R4, P1, R205.reuse, R2.reuse, 0x1 ;  /* 0x00000002cd047211 */ /* 0x0c0fe400078208ff */
[----:B------:R-:W-:Y:S01]  /*a870*/  LEA R2, P0, R204, R2, 0x1 ;  /* 0x00000002cc027211 */ /* 0x000fe200078008ff */
[----:B------:R1:W-:Y:S01]  /*a880*/  LDGSTS.E.BYPASS.LTC128B.128 [R207+0xb080], [R12.64], !P5 ;  /* 0x0b0800000ccf7fae */ /* 0x0003e2000e901d46 */
[-C--:B------:R-:W-:Y:S02]  /*a890*/  LEA.HI.X R11, R206, R3.reuse, R213, 0x1, P2 ;  /* 0x00000003ce0b7211 */ /* 0x080fe400010f0cd5 */
[-C--:B------:R-:W-:Y:S02]  /*a8a0*/  LEA.HI.X R5, R205, R3.reuse, R215, 0x1, P1 ;  /* 0x00000003cd057211 */ /* 0x080fe400008f0cd7 */
[----:B------:R-:W-:Y:S01]  /*a8b0*/  LEA.HI.X R3, R204, R3, R214, 0x1, P0 ;  /* 0x00000003cc037211 */ /* 0x000fe200000f0cd6 */
[----:B------:R1:W-:Y:S04]  /*a8c0*/  LDGSTS.E.BYPASS.LTC128B.128 [R207+0xc880], [R10.64], !P4 ;  /* 0x0c8800000acf7fae */ /* 0x0003e8000e101d46 */
[----:B------:R1:W-:Y:S04]  /*a8d0*/  LDGSTS.E.BYPASS.LTC128B.128 [R207+0xe080], [R4.64], !P3 ;  /* 0x0e08000004cf7fae */ /* 0x0003e8000d901d46 */
[----:B------:R1:W-:Y:S02]  /*a8e0*/  LDGSTS.E.BYPASS.LTC128B.128 [R207+0xf880], [R2.64], !P6 ;  /* 0x0f88000002cf7fae */ /* 0x0003e4000f101d46 */
.L_x_1772:
[----:B------:R-:W-:Y:S05]  /*a8f0*/  BSYNC B0 ;  /* 0x0000000000007941 */ /* 0x000fea0003800000 */
.L_x_1771:
[----:B------:R-:W-:Y:S01]  /*a900*/  ISETP.LT.AND P0, PT, RZ, c[0x0][0x27c], PT ;  /* 0x00009f00ff007a0c */ /* 0x000fe20003f01270 */
[----:B------:R-:W0:-:S12]  /*a910*/  LDGDEPBAR ;  /* 0x00000000000079af */ /* 0x000e180000000000 */
[----:B------:R-:W-:Y:S05]  /*a920*/  @P0 BRA `(.L_x_1773) ;  /* 0x0000002000000947 */ /* 0x000fea0003800000 */
[----:B------:R-:W-:-:S04]  /*a930*/  DEPBAR.LE SB0, 0x1 ;  /* 0x000080400000791a */ /* 0x000fc80000000000 */
[----:B------:R-:W-:Y:S05]  /*a940*/  BRA `(.L_x_1774) ;  /* 0x0000682000007947 */ /* 0x000fea0003800000 */
.L_x_1773:
[----:B-12---:R-:W-:Y:S01]  /*a950*/  SHF.R.S32.HI R2, RZ, 0x1f, R122 ;  /* 0x0000001fff027819 */ /* 0x006fe2000001147a */
[----:B------:R-:W-:Y:S01]  /*a960*/  ULDC.U8 UR4, c[0x0][0x298] ;  /* 0x0000a60000047ab9 */ /* 0x000fe20000000000 */
[----:B------:R-:W-:Y:S01]  /*a970*/  IMAD.WIDE.U32 R4, R122, c[0x0][0x280], RZ ;  /* 0x0000a0007a047a25 */ /* 0x000fe200078e00ff */
[----:B------:R-:W-:Y:S01]  /*a980*/  ISETP.NE.AND P1, PT, RZ, UR4, PT ;  /* 0x00000004ff007c0c */ /* 0x000fe2000bf25270 */
[----:B------:R-:W-:Y:S02]  /*a990*/  BSSY B2, `(.L_x_1774) ;  /* 0x000067d000027945 */ /* 0x000fe40003800000 */
[----:B---3--:R-:W-:Y:S01]  /*a9a0*/  IMAD R3, R2, c[0x0][0x280], RZ ;  /* 0x0000a00002037a24 */ /* 0x008fe200078e02ff */
[----:B------:R-:W-:Y:S01]  /*a9b0*/  LEA R9, P0, R4, c[0x0][0x270], 0x1 ;  /* 0x00009c0004097a11 */ /* 0x000fe200078008ff */
[----:B------:R-:W-:Y:S02]  /*a9c0*/  IMAD R6, R2, c[0x0][0x290], RZ ;  /* 0x0000a40002067a24 */ /* 0x000fe400078e02ff */
[----:B------:R-:W-:-:S05]  /*a9d0*/  IMAD R3, R122, c[0x0][0x284], R3 ;  /* 0x0000a1007a037a24 */ /* 0x000fca00078e0203 */
[----:B------:R-:W-:Y:S01]  /*a9e0*/  IADD3 R10, R3, R5, RZ ;  /* 0x00000005030a7210 */ /* 0x000fe20007ffe0ff */
[----:B------:R-:W-:-:S03]  /*a9f0*/  IMAD.WIDE.U32 R2, R122, c[0x0][0x290], RZ ;  /* 0x0000a4007a027a25 */ /* 0x000fc600078e00ff */
[----:B------:R-:W-:Y:S01]  /*aa00*/  LEA.HI.X R4, R4, c[0x0][0x274], R10, 0x1, P0 ;  /* 0x00009d0004047a11 */ /* 0x000fe200000f0c0a */
[----:B------:R-:W-:Y:S01]  /*aa10*/  IMAD R5, R122, c[0x0][0x294], R6 ;  /* 0x0000a5007a057a24 */ /* 0x000fe200078e0206 */
[----:B------:R-:W-:-:S04]  /*aa20*/  LEA R6, P0, R2, c[0x0][0x288], 0x1 ;  /* 0x0000a20002067a11 */ /* 0x000fc800078008ff */
[----:B------:R-:W-:-:S04]  /*aa30*/  IADD3 R3, R5, R3, RZ ;  /* 0x0000000305037210 */ /* 0x000fc80007ffe0ff */
[----:B------:R-:W-:Y:S01]  /*aa40*/  LEA.HI.X R2, R2, c[0x0][0x28c], R3, 0x1, P0 ;  /* 0x0000a30002027a11 */ /* 0x000fe200000f0c03 */
[----:B------:R-:W-:Y:S05]  /*aa50*/  @!P1 BRA `(.L_x_1775) ;  /* 0x0000317000009947 */ /* 0x000fea0003800000 */
[----:B------:R-:W-:Y:S01]  /*aa60*/  LOP3.LUT P2, RZ, R212, 0x2, RZ, 0xc0, !PT ;  /* 0x00000002d4ff7812 */ /* 0x000fe2000784c0ff */
[----:B------:R1:W2:Y:S01]  /*aa70*/  SHFL.IDX PT, R5, R4, RZ, 0x181f ;  /* 0x00181fff04057589 */ /* 0x0002a200000e0000 */
[----:B------:R-:W-:Y:S01]  /*aa80*/  BSSY B0, `(.L_x_1776) ;  /* 0x0000035000007945 */ /* 0x000fe20003800000 */
[----:B------:R-:W-:Y:S01]  /*aa90*/  CS2R R24, SRZ ;  /* 0x0000000000187805 */ /* 0x000fe2000001ff00 */
[----:B------:R-:W-:Y:S01]  /*aaa0*/  CS2R R22, SRZ ;  /* 0x0000000000167805 */ /* 0x000fe2000001ff00 */
[----:B------:R1:W3:Y:S01]  /*aab0*/  SHFL.IDX PT, R3, R2, RZ, 0x181f ;  /* 0x00181fff02037589 */ /* 0x0002e200000e0000 */
[----:B------:R-:W-:Y:S01]  /*aac0*/  CS2R R20, SRZ ;  /* 0x0000000000147805 */ /* 0x000fe2000001ff00 */
[----:B------:R-:W-:Y:S01]  /*aad0*/  CS2R R18, SRZ ;  /* 0x0000000000127805 */ /* 0x000fe2000001ff00 */
[----:B------:R-:W-:Y:S01]  /*aae0*/  CS2R R16, SRZ ;  /* 0x0000000000107805 */ /* 0x000fe2000001ff00 */
[----:B------:R1:W4:Y:S01]  /*aaf0*/  SHFL.IDX PT, R4, R9, RZ, 0x181f ;  /* 0x00181fff09047589 */ /* 0x00032200000e0000 */
[----:B------:R-:W-:Y:S01]  /*ab00*/  CS2R R14, SRZ ;  /* 0x00000000000e7805 */ /* 0x000fe2000001ff00 */
[----:B------:R-:W-:Y:S01]  /*ab10*/  CS2R R12, SRZ ;  /* 0x00000000000c7805 */ /* 0x000fe2000001ff00 */
[----:B------:R-:W-:Y:S01]  /*ab20*/  CS2R R10, SRZ ;  /* 0x00000000000a7805 */ /* 0x000fe2000001ff00 */
[----:B------:R1:W1:Y:S01]  /*ab30*/  SHFL.IDX PT, R2, R6, RZ, 0x181f ;  /* 0x00181fff06027589 */ /* 0x00026200000e0000 */
[----:B------:R-:W-:Y:S05]  /*ab40*/  @P2 BRA `(.L_x_1777) ;  /* 0x0000028000002947 */ /* 0x000fea0003800000 */
[----:B----4-:R-:W4:Y:S04]  /*ab50*/  LDL R31, [R1+0x180] ;  /* 0x00018000011f7983 */ /* 0x010f280000100800 */
[----:B---3--:R-:W3:Y:S04]  /*ab60*/  LDL R27, [R1+0x17c] ;  /* 0x00017c00011b7983 */ /* 0x008ee80000100800 */
[----:B--2---:R-:W2:Y:S04]  /*ab70*/  LDL R26, [R1+0x184] ;  /* 0x00018400011a7983 */ /* 0x004ea80000100800 */
[----:B------:R-:W2:Y:S04]  /*ab80*/  LDL R30, [R1+0x178] ;  /* 0x00017800011e7983 */ /* 0x000ea80000100800 */
[----:B------:R-:W2:Y:S04]  /*ab90*/  LDL R29, [R1+0x188] ;  /* 0x00018800011d7983 */ /* 0x000ea80000100800 */
[----:B------:R-:W2:Y:S01]  /*aba0*/  LDL R28, [R1+0x174] ;  /* 0x00017400011c7983 */ /* 0x000ea20000100800 */
[----:B------:R-:W-:Y:S01]  /*abb0*/  ISETP.GE.AND P0, PT, R144, c[0x0][0x27c], PT ;  /* 0x00009f0090007a0c */ /* 0x000fe20003f06270 */
[----:B------:R-:W-:Y:S01]  /*abc0*/  CS2R R18, SRZ ;  /* 0x0000000000127805 */ /* 0x000fe2000001ff00 */
[----:B------:R-:W-:Y:S01]  /*abd0*/  ISETP.GE.AND P2, PT, R148, c[0x0][0x27c], PT ;  /* 0x00009f0094007a0c */ /* 0x000fe20003f46270 */
[----:B------:R-:W-:Y:S01]  /*abe0*/  CS2R R10, SRZ ;  /* 0x00000000000a7805 */ /* 0x000fe2000001ff00 */
[----:B------:R-:W-:-:S09]  /*abf0*/  ISETP.GE.AND P1, PT, R146, c[0x0][0x27c], PT ;  /* 0x00009f0092007a0c */ /* 0x000fd20003f26270 */
[----:B------:R-:W-:-:S04]  /*ac00*/  @!P0 IMAD.WIDE R14, R144, 0x2, R4 ;  /* 0x00000002900e8825 */ /* 0x000fc800078e0204 */
[----:B-1----:R-:W-:Y:S01]  /*ac10*/  @!P0 IMAD.WIDE R12, R144, 0x2, R2 ;  /* 0x00000002900c8825 */ /* 0x002fe200078e0202 */
[----:B------:R1:W5:Y:S04]  /*ac20*/  @!P0 LD.E.64 R18, [R14.64] ;  /* 0x000000060e128980 */ /* 0x000368000c101b00 */
[----:B------:R1:W5:Y:S01]  /*ac30*/  @!P0 LD.E.64 R10, [R12.64] ;  /* 0x000000060c0a8980 */ /* 0x000362000c101b00 */
[----:B------:R-:W-:Y:S01]  /*ac40*/  CS2R R20, SRZ ;  /* 0x0000000000147805 */ /* 0x000fe2000001ff00 */
[----:B------:R-:W-:Y:S01]  /*ac50*/  CS2R R22, SRZ ;  /* 0x0000000000167805 */ /* 0x000fe2000001ff00 */
[----:B-1----:R-:W-:Y:S01]  /*ac60*/  CS2R R12, SRZ ;  /* 0x00000000000c7805 */ /* 0x002fe2000001ff00 */
[----:B------:R-:W-:Y:S01]  /*ac70*/  CS2R R24, SRZ ;  /* 0x0000000000187805 */ /* 0x000fe2000001ff00 */
[----:B----4-:R-:W-:-:S02]  /*ac80*/  @!P2 IADD3 R16, P6, R4, R31, RZ ;  /* 0x0000001f0410a210 */ /* 0x010fc40007fde0ff */
[----:B------:R-:W-:-:S03]  /*ac90*/  @!P2 IADD3 R14, P0, R2, R31, RZ ;  /* 0x0000001f020ea210 */ /* 0x000fc60007f1e0ff */
[--C-:B---3--:R-:W-:Y:S02]  /*aca0*/  @!P2 IMAD.X R17, R5, 0x1, R27.reuse, P6 ;  /* 0x000000010511a824 */ /* 0x108fe400030e061b */
[----:B------:R-:W-:Y:S01]  /*acb0*/  @!P2 IMAD.X R15, R3, 0x1, R27, P0 ;  /* 0x00000001030fa824 */ /* 0x000fe200000e061b */
[----:B------:R-:W-:Y:S02]  /*acc0*/  ISETP.GE.AND P0, PT, R147, c[0x0][0x27c], PT ;  /* 0x00009f0093007a0c */ /* 0x000fe40003f06270 */
[----:B------:R1:W5:Y:S04]  /*acd0*/  @!P2 LD.E.64 R20, [R16.64] ;  /* 0x000000061014a980 */ /* 0x000368000c101b00 */
[----:B------:R2:W5:Y:S02]  /*ace0*/  @!P2 LD.E.64 R12, [R14.64] ;  /* 0x000000060e0ca980 */ /* 0x000564000c101b00 */
[----:B--2---:R-:W-:-:S05]  /*acf0*/  @!P1 IADD3 R14, P2, R4, R26, RZ ;  /* 0x0000001a040e9210 */ /* 0x004fca0007f5e0ff */
[----:B------:R-:W-:Y:S01]  /*ad00*/  @!P1 IMAD.X R15, R5, 0x1, R30, P2 ;  /* 0x00000001050f9824 */ /* 0x000fe200010e061e */
[----:B------:R-:W-:Y:S01]  /*ad10*/  @!P1 IADD3 R26, P2, R2, R26, RZ ;  /* 0x0000001a021a9210 */ /* 0x000fe20007f5e0ff */
[----:B-1----:R-:W-:-:S03]  /*ad20*/  CS2R R16, SRZ ;  /* 0x0000000000107805 */ /* 0x002fc6000001ff00 */
[----:B------:R1:W5:Y:S01]  /*ad30*/  @!P1 LD.E.64 R22, [R14.64] ;  /* 0x000000060e169980 */ /* 0x000362000c101b00 */
[----:B------:R-:W-:Y:S01]  /*ad40*/  @!P1 IMAD.X R27, R3, 0x1, R30, P2 ;  /* 0x00000001031b9824 */ /* 0x000fe200010e061e */
[----:B------:R-:W-:-:S05]  /*ad50*/  @!P0 IADD3 R4, P2, R4, R29, RZ ;  /* 0x0000001d04048210 */ /* 0x000fca0007f5e0ff */
[----:B------:R-:W-:Y:S01]  /*ad60*/  @!P0 IMAD.X R5, R5, 0x1, R28, P2 ;  /* 0x0000000105058824 */ /* 0x000fe200010e061c */
[----:B------:R-:W-:-:S04]  /*ad70*/  @!P0 IADD3 R2, P2, R2, R29, RZ ;  /* 0x0000001d02028210 */ /* 0x000fc80007f5e0ff */
[----:B------:R2:W5:Y:S01]  /*ad80*/  @!P0 LD.E.64 R24, [R4.64] ;  /* 0x0000000604188980 */ /* 0x000562000c101b00 */
[----:B------:R-:W-:-:S05]  /*ad90*/  @!P0 IMAD.X R3, R3, 0x1, R28, P2 ;  /* 0x0000000103038824 */ /* 0x000fca00010e061c */
[----:B------:R2:W5:Y:S01]  /*ada0*/  @!P0 LD.E.64 R16, [R2.64] ;  /* 0x0000000602108980 */ /* 0x000562000c101b00 */
[----:B-1----:R-:W-:-:S06]  /*adb0*/  CS2R R14, SRZ ;  /* 0x00000000000e7805 */ /* 0x002fcc000001ff00 */
[----:B------:R2:W5:Y:S02]  /*adc0*/  @!P1 LD.E.64 R14, [R26.64] ;  /* 0x000000061a0e9980 */ /* 0x000564000c101b00 */
.L_x_1777:
[----:B------:R-:W-:Y:S05]  /*add0*/  BSYNC B0 ;  /* 0x0000000000007941 */ /* 0x000fea0003800000 */
.L_x_1776:
[----:B----4-:R-:W4:Y:S01]  /*ade0*/  LDL R41, [R1+0x14] ;  /* 0x0000140001297983 */ /* 0x010f220000100800 */
[----:B-----5:R-:W-:Y:S01]  /*adf0*/  IMAD.MOV.U32 R38, RZ, RZ, R18 ;  /* 0x000000ffff267224 */ /* 0x020fe200078e0012 */
[----:B--23--:R-:W-:Y:S01]  /*ae00*/  SHF.R.U64 R3, R18, 0x10, R19 ;  /* 0x0000001012037819 */ /* 0x00cfe20000001213 */
[----:B------:R-:W-:Y:S01]  /*ae10*/  IMAD.MOV.U32 R33, RZ, RZ, R22 ;  /* 0x000000ffff217224 */ /* 0x000fe200078e0016 */
[--C-:B------:R-:W-:Y:S01]  /*ae20*/  SHF.R.U64 R31, R22, 0x10, R23.reuse ;  /* 0x00000010161f7819 */ /* 0x100fe20000001217 */
[----:B------:R-:W-:Y:S01]  /*ae30*/  IMAD.MOV.U32 R32, RZ, RZ, R23 ;  /* 0x000000ffff207224 */ /* 0x000fe200078e0017 */
[----:B------:R-:W-:Y:S01]  /*ae40*/  PRMT R38, R38, 0x5410, R3 ;  /* 0x0000541026267816 */ /* 0x000fe20000000003 */
[----:B------:R-:W-:Y:S01]  /*ae50*/  IMAD.MOV.U32 R28, RZ, RZ, R25 ;  /* 0x000000ffff1c7224 */ /* 0x000fe200078e0019 */
[----:B------:R-:W-:Y:S01]  /*ae60*/  PRMT R31, R33, 0x5410, R31 ;  /* 0x00005410211f7816 */ /* 0x000fe2000000001f */
[----:B------:R-:W-:Y:S01]  /*ae70*/  IMAD.MOV.U32 R39, RZ, RZ, R19 ;  /* 0x000000ffff277224 */ /* 0x000fe200078e0013 */
[----:B------:R-:W-:Y:S01]  /*ae80*/  SHF.R.U32.HI R26, RZ, 0x10, R23 ;  /* 0x00000010ff1a7819 */ /* 0x000fe20000011617 */
[----:B------:R-:W-:Y:S01]  /*ae90*/  IMAD.MOV.U32 R37, RZ, RZ, R20 ;  /* 0x000000ffff257224 */ /* 0x000fe200078e0014 */
[----:B------:R-:W-:Y:S01]  /*aea0*/  SHF.R.U64 R27, R24, 0x10, R25 ;  /* 0x00000010181b7819 */ /* 0x000fe20000001219 */
        /* <DEDUP_REMOVED lines=8> */
[----:B------:R-:W-:Y:S01]  /*af30*/  IMAD.MOV.U32 R21, RZ, RZ, R12 ;  /* 0x000000ffff157224 */ /* 0x000fe200078e000c */
[----:B------:R-:W-:Y:S01]  /*af40*/  SHF.R.U64 R23, R10, 0x10, R11 ;  /* 0x000000100a177819 */ /* 0x000fe2000000120b */
[--C-:B------:R-:W-:Y:S01]  /*af50*/  IMAD.MOV.U32 R20, RZ, RZ, R13.reuse ;  /* 0x000000ffff147224 */ /* 0x100fe200078e000d */
[----:B------:R-:W-:Y:S01]  /*af60*/  SHF.R.U64 R19, R12, 0x10, R13 ;  /* 0x000000100c137819 */ /* 0x000fe2000000120d */
[----:B------:R-:W-:Y:S01]  /*af70*/  IMAD.MOV.U32 R12, RZ, RZ, R15 ;  /* 0x000000ffff0c7224 */ /* 0x000fe200078e000f */
[----:B------:R-:W-:Y:S01]  /*af80*/  SHF.R.U32.HI R10, RZ, 0x10, R13 ;  /* 0x00000010ff0a7819 */ /* 0x000fe2000001160d */
[----:B------:R-:W-:Y:S01]  /*af90*/  IMAD.MOV.U32 R13, RZ, RZ, R14 ;  /* 0x000000ffff0d7224 */ /* 0x000fe200078e000e */
[----:B------:R-:W-:Y:S01]  /*afa0*/  SHF.R.U32.HI R18, RZ, 0x10, R11 ;  /* 0x00000010ff127819 */ /* 0x000fe2000001160b */
[----:B-1----:R-:W-:Y:S01]  /*afb0*/  IMAD.MOV.U32 R9, RZ, RZ, R16 ;  /* 0x000000ffff097224 */ /* 0x002fe200078e0010 */
        /* <DEDUP_REMOVED lines=20> */
[----:B------:R-:W-:Y:S01]  /*b100*/  PRMT R28, R6, 0x5410, R2 ;  /* 0x00005410061c7816 */ /* 0x000fe20000000002 */
[----:B------:R-:W-:Y:S01]  /*b110*/  BAR.SYNC.DEFER_BLOCKING 0x0 ;  /* 0x0000000000007b1d */ /* 0x000fe20000010000 */
[----:B----4-:R-:W-:-:S05]  /*b120*/  IMAD R3, R41, -0x80, R40 ;  /* 0xffffff8029037824 */ /* 0x010fca00078e0228 */
[----:B------:R-:W-:-:S04]  /*b130*/  IMNMX R33, R3, 0x80, PT ;  /* 0x0000008003217817 */ /* 0x000fc80003800200 */
[----:B------:R-:W-:-:S13]  /*b140*/  ISETP.GE.AND P0, PT, R143, R33, PT ;  /* 0x000000218f00720c */ /* 0x000fda0003f06270 */
[----:B------:R-:W-:Y:S05]  /*b150*/  @P0 BRA `(.L_x_1779) ;  /* 0x00000a6000000947 */ /* 0x000fea0003800000 */
[----:B------:R-:W-:Y:S01]  /*b160*/  ISETP.GE.AND P0, PT, R144, c[0x0][0x27c], PT ;  /* 0x00009f0090007a0c */ /* 0x000fe20003f06270 */
[----:B------:R-:W-:-:S12]  /*b170*/  BSSY B0, `(.L_x_1780) ;  /* 0x0000028000007945 */ /* 0x000fd80003800000 */
[----:B------:R-:W-:Y:S05]  /*b180*/  @P0 BRA `(.L_x_1781) ;  /* 0x0000026000000947 */ /* 0x000fea0003800000 */
[----:B------:R-:W1:Y:S01]  /*b190*/  LDS.128 R12, [R203+0x10080] ;  /* 0x01008000cb0c7984 */ /* 0x000e620000000c00 */
[C---:B------:R-:W-:Y:S01]  /*b1a0*/  SHF.L.U32 R4, R38.reuse, 0x10, RZ ;  /* 0x0000001026047819 */ /* 0x040fe200000006ff */
[C---:B------:R-:W-:Y:S01]  /*b1b0*/  IMAD.U32 R2, R23.reuse, 0x10000, RZ ;  /* 0x0001000017027824 */ /* 0x040fe200078e00ff */
[----:B------:R-:W-:Y:S02]  /*b1c0*/  LOP3.LUT R10, R23, 0xffff0000, RZ, 0xc0, !PT ;  /* 0xffff0000170a7812 */ /* 0x000fe400078ec0ff */
[----:B------:R-:W-:Y:S02]  /*b1d0*/  LOP3.LUT R3, R38, 0xffff0000, RZ, 0xc0, !PT ;  /* 0xffff000026037812 */ /* 0x000fe400078ec0ff */
[C---:B-1----:R-:W-:Y:S01]  /*b1e0*/  LOP3.LUT R6, R12.reuse, 0xffff0000, RZ, 0xc0, !PT ;  /* 0xffff00000c067812 */ /* 0x042fe200078ec0ff */
[----:B------:R-:W-:Y:S01]  /*b1f0*/  IMAD.U32 R11, R15, 0x10000, RZ ;  /* 0x000100000f0b7824 */ /* 0x000fe200078e00ff */
[C---:B------:R-:W-:Y:S02]  /*b200*/  LOP3.LUT R5, R13.reuse, 0xffff0000, RZ, 0xc0, !PT ;  /* 0xffff00000d057812 */ /* 0x040fe400078ec0ff */
[----:B------:R-:W-:Y:S01]  /*b210*/  SHF.L.U32 R9, R12, 0x10, RZ ;  /* 0x000000100c097819 */ /* 0x000fe200000006ff */
[C---:B------:R-:W-:Y:S01]  /*b220*/  FMUL.FTZ R18, R6.reuse, R2 ;  /* 0x0000000206127220 */ /* 0x040fe20000410000 */
[----:B------:R-:W-:Y:S01]  /*b230*/  SHF.L.U32 R16, R13, 0x10, RZ ;  /* 0x000000100d107819 */ /* 0x000fe200000006ff */
[-C--:B------:R-:W-:Y:S01]  /*b240*/  FMUL.FTZ R17, R6, R4.reuse ;  /* 0x0000000406117220 */ /* 0x080fe20000410000 */
[C---:B------:R-:W-:Y:S01]  /*b250*/  SHF.L.U32 R13, R14.reuse, 0x10, RZ ;  /* 0x000000100e0d7819 */ /* 0x040fe200000006ff */
[----:B------:R-:W-:Y:S01]  /*b260*/  FFMA.FTZ R19, R9, R4, -R18 ;  /* 0x0000000409137223 */ /* 0x000fe20000010812 */
[----:B------:R-:W-:Y:S01]  /*b270*/  LOP3.LUT R12, R14, 0xffff0000, RZ, 0xc0, !PT ;  /* 0xffff00000e0c7812 */ /* 0x000fe200078ec0ff */
[----:B------:R-:W-:Y:S01]  /*b280*/  FMUL.FTZ R14, R5, R10 ;  /* 0x0000000a050e7220 */ /* 0x000fe20000410000 */
[----:B------:R-:W-:Y:S01]  /*b290*/  LOP3.LUT R6, R15, 0xffff0000, RZ, 0xc0, !PT ;  /* 0xffff00000f067812 */ /* 0x000fe200078ec0ff */
[----:B------:R-:W-:Y:S01]  /*b2a0*/  FFMA.FTZ R18, R9, R2, R17 ;  /* 0x0000000209127223 */ /* 0x000fe20000010011 */
[----:B------:R-:W-:Y:S01]  /*b2b0*/  LOP3.LUT R2, R22, 0xffff0000, RZ, 0xc0, !PT ;  /* 0xffff000016027812 */ /* 0x000fe200078ec0ff */
[-C--:B------:R-:W-:Y:S01]  /*b2c0*/  FMUL.FTZ R9, R5, R3.reuse ;  /* 0x0000000305097220 */ /* 0x080fe20000410000 */
[----:B------:R-:W-:Y:S01]  /*b2d0*/  SHF.L.U32 R5, R34, 0x10, RZ ;  /* 0x0000001022057819 */ /* 0x000fe200000006ff */
[----:B------:R-:W-:Y:S01]  /*b2e0*/  FFMA.FTZ R17, R16, R3, -R14 ;  /* 0x0000000310117223 */ /* 0x000fe2000001080e */
[----:B------:R-:W-:Y:S01]  /*b2f0*/  SHF.L.U32 R3, R22, 0x10, RZ ;  /* 0x0000001016037819 */ /* 0x000fe200000006ff */
[----:B------:R-:W-:Y:S01]  /*b300*/  FFMA.FTZ R15, R16, R10, R9 ;  /* 0x0000000a100f7223 */ /* 0x000fe20000010009 */
[----:B------:R-:W-:Y:S01]  /*b310*/  LOP3.LUT R4, R34, 0xffff0000, RZ, 0xc0, !PT ;  /* 0xffff000022047812 */ /* 0x000fe200078ec0ff */
[----:B------:R-:W-:-:S02]  /*b320*/  FMUL.FTZ R9, R12, R5 ;  /* 0x000000050c097220 */ /* 0x000fc40000410000 */
[----:B------:R-:W-:Y:S01]  /*b330*/  FMUL.FTZ R14, R12, R3 ;  /* 0x000000030c0e7220 */ /* 0x000fe20000410000 */
[----:B------:R-:W-:Y:S01]  /*b340*/  F2FP.BF16.PACK_AB R12, R18, R19 ;  /* 0x00000013120c723e */ /* 0x000fe200000010ff */
[C---:B------:R-:W-:Y:S02]  /*b350*/  FMUL.FTZ R10, R6.reuse, R2 ;  /* 0x00000002060a7220 */ /* 0x040fe40000410000 */
[-C--:B------:R-:W-:Y:S02]  /*b360*/  FMUL.FTZ R6, R6, R4.reuse ;  /* 0x0000000406067220 */ /* 0x080fe40000410000 */
        /* <DEDUP_REMOVED lines=8> */
.L_x_1781:
[----:B------:R-:W-:Y:S05]  /*b3f0*/  BSYNC B0 ;  /* 0x0000000000007941 */ /* 0x000fea0003800000 */
.L_x_1780:
[----:B------:R-:W-:Y:S01]  /*b400*/  ISETP.GE.AND P0, PT, R148, c[0x0][0x27c], PT ;  /* 0x00009f0094007a0c */ /* 0x000fe20003f06270 */
[----:B------:R-:W-:-:S12]  /*b410*/  BSSY B0, `(.L_x_1782) ;  /* 0x0000028000007945 */ /* 0x000fd80003800000 */
[----:B------:R-:W-:Y:S05]  /*b420*/  @P0 BRA `(.L_x_1783) ;  /* 0x0000026000000947 */ /* 0x000fea0003800000 */
[----:B-1----:R-:W1:Y:S01]  /*b430*/  LDS.128 R12, [R203+0x14080] ;  /* 0x01408000cb0c7984 */ /* 0x002e620000000c00 */
[----:B------:R-:W-:Y:S01]  /*b440*/  SHF.L.U32 R4, R35, 0x10, RZ ;  /* 0x0000001023047819 */ /* 0x000fe200000006ff */
        /* <DEDUP_REMOVED lines=36> */
.L_x_1783:
[----:B------:R-:W-:Y:S05]  /*b690*/  BSYNC B0 ;  /* 0x0000000000007941 */ /* 0x000fea0003800000 */
.L_x_1782:
[----:B------:R-:W-:Y:S01]  /*b6a0*/  ISETP.GE.AND P0, PT, R146, c[0x0][0x27c], PT ;  /* 0x00009f0092007a0c */ /* 0x000fe20003f06270 */
[----:B------:R-:W-:-:S12]  /*b6b0*/  BSSY B0, `(.L_x_1784) ;  /* 0x0000028000007945 */ /* 0x000fd80003800000 */
[----:B------:R-:W-:Y:S05]  /*b6c0*/  @P0 BRA `(.L_x_1785) ;  /* 0x0000026000000947 */ /* 0x000fea0003800000 */
[----:B-1----:R-:W1:Y:S01]  /*b6d0*/  LDS.128 R12, [R203+0x18080] ;  /* 0x01808000cb0c7984 */ /* 0x002e620000000c00 */
        /* <DEDUP_REMOVED lines=37> */
.L_x_1785:
[----:B------:R-:W-:Y:S05]  /*b930*/  BSYNC B0 ;  /* 0x0000000000007941 */ /* 0x000fea0003800000 */
.L_x_1784:
[----:B------:R-:W-:-:S13]  /*b940*/  ISETP.GE.AND P0, PT, R147, c[0x0][0x27c], PT ;  /* 0x00009f0093007a0c */ /* 0x000fda0003f06270 */
        /* <DEDUP_REMOVED lines=39> */
.L_x_1779:
[----:B------:R-:W-:Y:S05]  /*bbc0*/  BSYNC B1 ;  /* 0x0000000000017941 */ /* 0x000fea0003800000 */
.L_x_1778:
        /* <DEDUP_REMOVED lines=16> */
[-C--:B------:R-:W-:Y:S01]  /*bcd0*/  FMUL.FTZ R18, R2, R6.reuse ;  /* 0x0000000602127220 */ /* 0x080fe20000410000 */
[----:B------:R-:W-:Y:S01]  /*bce0*/  SHF.L.U32 R16, R13, 0x10, RZ ;  /* 0x000000100d107819 */ /* 0x000fe200000006ff */
[----:B------:R-:W-:Y:S01]  /*bcf0*/  FMUL.FTZ R17, R4, R6 ;  /* 0x0000000604117220 */ /* 0x000fe20000410000 */
[----:B------:R-:W-:Y:S01]  /*bd00*/  SHF.L.U32 R13, R14, 0x10, RZ ;  /* 0x000000100e0d7819 */ /* 0x000fe200000006ff */
[----:B------:R-:W-:Y:S01]  /*bd10*/  FFMA.FTZ R19, R4, R9, -R18 ;  /* 0x0000000904137223 */ /* 0x000fe20000010812 */
[----:B------:R-:W-:Y:S01]  /*bd20*/  LOP3.LUT R12, R14, 0xffff0000, RZ, 0xc0, !PT ;  /* 0xffff00000e0c7812 */ /* 0x000fe200078ec0ff */
[----:B------:R-:W-:Y:S01]  /*bd30*/  FMUL.FTZ R14, R10, R5 ;  /* 0x000000050a0e7220 */ /* 0x000fe20000410000 */
        /* <DEDUP_REMOVED lines=10> */
[----:B------:R-:W-:Y:S01]  /*bde0*/  FMUL.FTZ R14, R3, R12 ;  /* 0x0000000c030e7220 */ /* 0x000fe20000410000 */
[----:B------:R-:W-:Y:S01]  /*bdf0*/  F2FP.BF16.PACK_AB R12, R18, R19 ;  /* 0x00000013120c723e */ /* 0x000fe200000010ff */
[-C--:B------:R-:W-:Y:S02]  /*be00*/  FMUL.FTZ R10, R2, R6.reuse ;  /* 0x00000006020a7220 */ /* 0x080fe40000410000 */
[C---:B------:R-:W-:Y:S02]  /*be10*/  FMUL.FTZ R6, R4.reuse, R6 ;  /* 0x0000000604067220 */ /* 0x040fe40000410000 */
[-C--:B------:R-:W-:Y:S02]  /*be20*/  FFMA.FTZ R14, R5, R13.reuse, -R14 ;  /* 0x0000000d050e7223 */ /* 0x080fe4000001080e */
[----:B------:R-:W-:Y:S01]  /*be30*/  FFMA.FTZ R5, R3, R13, R9 ;  /* 0x0000000d03057223 */ /* 0x000fe20000010009 */
[----:B------:R-:W-:Y:S01]  /*be40*/  F2FP.BF16.PACK_AB R13, R15, R17 ;  /* 0x000000110f0d723e */ /* 0x000fe200000010ff */
[----:B------:R-:W-:-:S02]  /*be50*/  FFMA.FTZ R3, R4, R11, -R10 ;  /* 0x0000000b04037223 */ /* 0x000fc4000001080a */
[----:B------:R-:W-:Y:S01]  /*be60*/  FFMA.FTZ R2, R2, R11, R6 ;  /* 0x0000000b02027223 */ /* 0x000fe20000010006 */
[----:B------:R-:W-:-:S04]  /*be70*/  F2FP.BF16.PACK_AB R14, R5, R14 ;  /* 0x0000000e050e723e */ /* 0x000fc800000010ff */
[----:B------:R-:W-:-:S05]  /*be80*/  F2FP.BF16.PACK_AB R15, R2, R3 ;  /* 0x00000003020f723e */ /* 0x000fca00000010ff */
[----:B------:R1:W-:Y:S02]  /*be90*/  STS.128 [R203+0x11080], R12 ;  /* 0x0110800ccb007388 */ /* 0x0003e40000000c00 */
.L_x_1789:
[----:B------:R-:W-:Y:S05]  /*bea0*/  BSYNC B0 ;  /* 0x0000000000007941 */ /* 0x000fea0003800000 */
.L_x_1788:
        /* <DEDUP_REMOVED lines=41> */
.L_x_1791:
[----:B------:R-:W-:Y:S05]  /*c140*/  BSYNC B0 ;  /* 0x0000000000007941 */ /* 0x000fea0003800000 */
.L_x_1790:
        /* <DEDUP_REMOVED lines=41> */
.L_x_1793:
[----:B------:R-:W-:Y:S05]  /*c3e0*/  BSYNC B0 ;  /* 0x0000000000007941 */ /* 0x000fea0003800000 */
.L_x_1792:
        /* <DEDUP_REMOVED lines=40> */
.L_x_1787:
[----:B------:R-:W-:Y:S05]  /*c670*/  BSYNC B1 ;  /* 0x0000000000017941 */ /* 0x000fea0003800000 */
.L_x_1786:
        /* <DEDUP_REMOVED lines=45> */
.L_x_1797:
[----:B------:R-:W-:Y:S05]  /*c950*/  BSYNC B0 ;  /* 0x0000000000007941 */ /* 0x000fea0003800000 */
.L_x_1796:
        /* <DEDUP_REMOVED lines=41> */
.L_x_1799:
[----:B------:R-:W-:Y:S05]  /*cbf0*/  BSYNC B0 ;  /* 0x0000000000007941 */ /* 0x000fea0003800000 */
.L_x_1798:
        /* <DEDUP_REMOVED lines=41> */
.L_x_1801:
[----:B------:R-:W-:Y:S05]  /*ce90*/  BSYNC B0 ;  /* 0x0000000000007941 */ /* 0x000fea0003800000 */
.L_x_1800:
        /* <DEDUP_REMOVED lines=40> */
.L_x_1795:
[----:B------:R-:W-:Y:S05]  /*d120*/  BSYNC B1 ;  /* 0x0000000000017941 */ /* 0x000fea0003800000 */
.L_x_1794:
[----:B------:R-:W-:-:S04]  /*d130*/  IADD3 R2, R143, 0x60, RZ ;  /* 0x000000608f027810 */ /* 0x000fc80007ffe0ff */
        /* <DEDUP_REMOVED lines=43> */
.L_x_1804:
[----:B------:R-:W-:Y:S05]  /*d3f0*/  BSYNC B0 ;  /* 0x0000000000007941 */ /* 0x000fea0003800000 */
.L_x_1803:
        /* <DEDUP_REMOVED lines=41> */
.L_x_1806:
[----:B------:R-:W-:Y:S05]  /*d690*/  BSYNC B0 ;  /* 0x0000000000007941 */ /* 0x000fea0003800000 */
.L_x_1805:
        /* <DEDUP_REMOVED lines=41> */
.L_x_1808:
[----:B------:R-:W-:Y:S05]  /*d930*/  BSYNC B0 ;  /* 0x0000000000007941 */ /* 0x000fea0003800000 */
.L_x_1807:
        /* <DEDUP_REMOVED lines=41> */
.L_x_1775:
        /* <DEDUP_REMOVED lines=15> */
[----:B------:R-:W-:Y:S02]  /*dcc0*/  ISETP.GE.AND P1, PT, R140, c[0x0][0x27c], PT ;  /* 0x00009f008c007a0c */ /* 0x000fe40003f26270 */
[----:B------:R-:W-:-:S11]  /*dcd0*/  ISETP.GE.AND P0, PT, R142, c[0x0][0x27c], PT ;  /* 0x00009f008e007a0c */ /* 0x000fd60003f06270 */
[C---:B-1----:R-:W-:Y:S01]  /*dce0*/  @!P1 IMAD.SHL.U32 R4, R140.reuse, 0x2, RZ ;  /* 0x000000028c049824 */ /* 0x042fe200078e00ff */
[----:B------:R-:W-:Y:S02]  /*dcf0*/  @!P1 SHF.L.U64.HI R5, R140, 0x1, R141 ;  /* 0x000000018c059819 */ /* 0x000fe4000001028d */
[----:B------:R-:W-:Y:S02]  /*dd00*/  @!P0 SHF.L.U64.HI R6, R206, 0x1, R213 ;  /* 0x00000001ce068819 */ /* 0x000fe400000102d5 */
[----:B--2---:R-:W-:-:S05]  /*dd10*/  @!P1 IADD3 R2, P2, R10, R4, RZ ;  /* 0x000000040a029210 */ /* 0x004fca0007f5e0ff */
[--C-:B---3--:R-:W-:Y:S01]  /*dd20*/  @!P1 IMAD.X R3, R11, 0x1, R5.reuse, P2 ;  /* 0x000000010b039824 */ /* 0x108fe200010e0605 */
[----:B------:R-:W-:Y:S01]  /*dd30*/  @!P1 IADD3 R28, P2, R9, R4, RZ ;  /* 0x00000004091c9210 */ /* 0x000fe20007f5e0ff */
[----:B------:R-:W-:Y:S01]  /*dd40*/  @!P0 IMAD.SHL.U32 R4, R206, 0x2, RZ ;  /* 0x00000002ce048824 */ /* 0x000fe200078e00ff */
[----:B------:R-:W-:Y:S01]  /*dd50*/  CS2R R18, SRZ ;  /* 0x0000000000127805 */ /* 0x000fe2000001ff00 */
[----:B------:R-:W-:Y:S01]  /*dd60*/  CS2R R16, SRZ ;  /* 0x0000000000107805 */ /* 0x000fe2000001ff00 */
[----:B------:R-:W-:Y:S01]  /*dd70*/  CS2R R14, SRZ ;  /* 0x00000000000e7805 */ /* 0x000fe2000001ff00 */
[----:B----4-:R-:W-:Y:S01]  /*dd80*/  @!P1 IMAD.X R29, R30, 0x1, R5, P2 ;  /* 0x000000011e1d9824 */ /* 0x010fe200010e0605 */
[-C--:B------:R-:W-:Y:S01]  /*dd90*/  @!P0 IADD3 R10, P2, R10, R4.reuse, RZ ;  /* 0x000000040a0a8210 */ /* 0x080fe20007f5e0ff */
[----:B------:R-:W-:Y:S01]  /*dda0*/  CS2R R12, SRZ ;  /* 0x00000000000c7805 */ /* 0x000fe2000001ff00 */
[----:B------:R1:W5:Y:S03]  /*ddb0*/  @!P1 LD.E.128 R24, [R2.64] ;  /* 0x0000000602189980 */ /* 0x000366000c101d00 */
[--C-:B------:R-:W-:Y:S01]  /*ddc0*/  @!P0 IMAD.X R11, R11, 0x1, R6.reuse, P2 ;  /* 0x000000010b0b8824 */ /* 0x100fe200010e0606 */
[----:B------:R-:W-:Y:S01]  /*ddd0*/  @!P0 IADD3 R4, P2, R9, R4, RZ ;  /* 0x0000000409048210 */ /* 0x000fe20007f5e0ff */
[----:B------:R1:W5:Y:S04]  /*dde0*/  @!P1 LD.E.128 R20, [R28.64] ;  /* 0x000000061c149980 */ /* 0x000368000c101d00 */
[----:B------:R-:W-:Y:S01]  /*ddf0*/  @!P0 IMAD.X R5, R30, 0x1, R6, P2 ;  /* 0x000000011e058824 */ /* 0x000fe200010e0606 */
[----:B------:R1:W5:Y:S04]  /*de00*/  @!P0 LD.E.128 R16, [R10.64] ;  /* 0x000000060a108980 */ /* 0x000368000c101d00 */
[----:B------:R1:W5:Y:S03]  /*de10*/  @!P0 LD.E.128 R12, [R4.64] ;  /* 0x00000006040c8980 */ /* 0x000366000c101d00 */
.L_x_1810:
[----:B------:R-:W-:Y:S05]  /*de20*/  BSYNC B0 ;  /* 0x0000000000007941 */ /* 0x000fea0003800000 */
.L_x_1809:
[----:B----4-:R-:W4:Y:S01]  /*de30*/  LDL R43, [R1+0x14] ;  /* 0x00001400012b7983 */ /* 0x010f220000100800 */
[----:B-----5:R-:W-:Y:S01]  /*de40*/  IMAD.MOV.U32 R41, RZ, RZ, R24 ;  /* 0x000000ffff297224 */ /* 0x020fe200078e0018 */
[--C-:B-1----:R-:W-:Y:S01]  /*de50*/  SHF.R.U64 R2, R24, 0x10, R25.reuse ;  /* 0x0000001018027819 */ /* 0x102fe20000001219 */
[--C-:B------:R-:W-:Y:S01]  /*de60*/  IMAD.MOV.U32 R42, RZ, RZ, R25.reuse ;  /* 0x000000ffff2a7224 */ /* 0x100fe200078e0019 */
[----:B------:R-:W-:Y:S01]  /*de70*/  SHF.R.U32.HI R36, RZ, 0x10, R25 ;  /* 0x00000010ff247819 */ /* 0x000fe20000011619 */
[--C-:B------:R-:W-:Y:S01]  /*de80*/  IMAD.MOV.U32 R38, RZ, RZ, R27.reuse ;  /* 0x000000ffff267224 */ /* 0x100fe200078e001b */
[----:B------:R-:W-:Y:S01]  /*de90*/  PRMT R41, R41, 0x5410, R2 ;  /* 0x0000541029297816 */ /* 0x000fe20000000002 */
[----:B------:R-:W-:Y:S01]  /*dea0*/  IMAD.MOV.U32 R35, RZ, RZ, R16 ;  /* 0x000000ffff237224 */ /* 0x000fe200078e0010 */
[--C-:B------:R-:W-:Y:S01]  /*deb0*/  SHF.R.U64 R37, R26, 0x10, R27.reuse ;  /* 0x000000101a257819 */ /* 0x100fe2000000121b */
[----:B------:R-:W-:Y:S01]  /*dec0*/  IMAD.MOV.U32 R39, RZ, RZ, R26 ;  /* 0x000000ffff277224 */ /* 0x000fe200078e001a */
[----:B------:R-:W-:Y:S01]  /*ded0*/  SHF.R.U32.HI R32, RZ, 0x10, R27 ;  /* 0x00000010ff207819 */ /* 0x000fe2000001161b */
[--C-:B------:R-:W-:Y:S01]  /*dee0*/  IMAD.MOV.U32 R34, RZ, RZ, R17.reuse ;  /* 0x000000ffff227224 */ /* 0x100fe200078e0011 */
[----:B------:R-:W-:Y:S01]  /*def0*/  SHF.R.U64 R33, R16, 0x10, R17 ;  /* 0x0000001010217819 */ /* 0x000fe20000001211 */
[--C-:B------:R-:W-:Y:S01]  /*df00*/  IMAD.MOV.U32 R30, RZ, RZ, R19.reuse ;  /* 0x000000ffff1e7224 */ /* 0x100fe200078e0013 */
[--C-:B------:R-:W-:Y:S01]  /*df10*/  SHF.R.U64 R29, R18, 0x10, R19.reuse ;  /* 0x00000010121d7819 */ /* 0x100fe20000001213 */
[----:B------:R-:W-:Y:S01]  /*df20*/  IMAD.MOV.U32 R27, RZ, RZ, R20 ;  /* 0x000000ffff1b7224 */ /* 0x000fe200078e0014 */
[----:B------:R-:W-:Y:S01]  /*df30*/  SHF.R.U32.HI R24, RZ, 0x10, R19 ;  /* 0x00000010ff187819 */ /* 0x000fe20000011613 */
[----:B------:R-:W-:Y:S01]  /*df40*/  IMAD.MOV.U32 R16, RZ, RZ, R12 ;  /* 0x000000ffff107224 */ /* 0x000fe200078e000c */
[----:B------:R-:W-:Y:S01]  /*df50*/  SHF.R.U64 R25, R20, 0x10, R21 ;  /* 0x0000001014197819 */ /* 0x000fe20000001215 */
[----:B------:R-:W-:Y:S01]  /*df60*/  IMAD.MOV.U32 R31, RZ, RZ, R18 ;  /* 0x000000ffff1f7224 */ /* 0x000fe200078e0012 */
[----:B---3--:R-:W-:Y:S01]  /*df70*/  SHF.R.U64 R11, R12, 0x10, R13 ;  /* 0x000000100c0b7819 */ /* 0x008fe2000000120d */
[----:B------:R-:W-:Y:S01]  /*df80*/  IMAD.MOV.U32 R26, RZ, RZ, R21 ;  /* 0x000000ffff1a7224 */ /* 0x000fe200078e0015 */
[----:B------:R-:W-:Y:S01]  /*df90*/  SHF.R.U32.HI R28, RZ, 0x10, R17 ;  /* 0x00000010ff1c7819 */ /* 0x000fe20000011611 */
[----:B------:R-:W-:Y:S01]  /*dfa0*/  IMAD.MOV.U32 R20, RZ, RZ, R22 ;  /* 0x000000ffff147224 */ /* 0x000fe200078e0016 */
[----:B------:R-:W-:Y:S01]  /*dfb0*/  SHF.R.U32.HI R17, RZ, 0x10, R21 ;  /* 0x00000010ff117819 */ /* 0x000fe20000011615 */
[--C-:B------:R-:W-:Y:S01]  /*dfc0*/  IMAD.MOV.U32 R19, RZ, RZ, R23.reuse ;  /* 0x000000ffff137224 */ /* 0x100fe200078e0017 */
[----:B------:R-:W-:Y:S01]  /*dfd0*/  SHF.R.U64 R18, R22, 0x10, R23 ;  /* 0x0000001016127819 */ /* 0x000fe20000001217 */
[----:B------:R-:W-:Y:S01]  /*dfe0*/  IMAD.MOV.U32 R12, RZ, RZ, R13 ;  /* 0x000000ffff0c7224 */ /* 0x000fe200078e000d */
[----:B--2---:R-:W-:Y:S01]  /*dff0*/  SHF.R.U32.HI R10, RZ, 0x10, R23 ;  /* 0x00000010ff0a7819 */ /* 0x004fe20000011617 */
[----:B------:R-:W-:Y:S01]  /*e000*/  IMAD.MOV.U32 R9, RZ, RZ, R14 ;  /* 0x000000ffff097224 */ /* 0x000fe200078e000e */
[----:B------:R-:W-:Y:S01]  /*e010*/  SHF.R.U32.HI R4, RZ, 0x10, R13 ;  /* 0x00000010ff047819 */ /* 0x000fe2000001160d */
[--C-:B------:R-:W-:Y:S01]  /*e020*/  IMAD.MOV.U32 R6, RZ, RZ, R15.reuse ;  /* 0x000000ffff067224 */ /* 0x100fe200078e000f */
[----:B------:R-:W-:Y:S01]  /*e030*/  SHF.R.U64 R5, R14, 0x10, R15 ;  /* 0x000000100e057819 */ /* 0x000fe2000000120f */
[----:B------:R-:W-:-:S04]  /*e040*/  DEPBAR.LE SB0, 0x1 ;  /* 0x000080400000791a */ /* 0x000fc80000000000 */
[----:B------:R-:W-:Y:S01]  /*e050*/  SHF.R.U32.HI R3, RZ, 0x10, R15 ;  /* 0x00000010ff037819 */ /* 0x000fe2000001160f */
[----:B------:R-:W-:Y:S01]  /*e060*/  BSSY B1, `(.L_x_1811) ;  /* 0x00000cc000017945 */ /* 0x000fe20003800000 */
        /* <DEDUP_REMOVED lines=10> */
[----:B------:R-:W-:Y:S01]  /*e110*/  PRMT R44, R6, 0x5410, R3 ;  /* 0x00005410062c7816 */ /* 0x000fe20000000003 */
[----:B------:R-:W-:Y:S01]  /*e120*/  BAR.SYNC.DEFER_BLOCKING 0x0 ;  /* 0x0000000000007b1d */ /* 0x000fe20000010000 */
[----:B----4-:R-:W-:Y:S01]  /*e130*/  IMAD R2, R43, -0x80, R40 ;  /* 0xffffff802b027824 */ /* 0x010fe200078e0228 */
[----:B------:R-:W-:-:S02]  /*e140*/  PRMT R40, R35, 0x5410, R33 ;  /* 0x0000541023287816 */ /* 0x000fc40000000021 */
[----:B------:R-:W-:Y:S02]  /*e150*/  PRMT R33, R20, 0x5410, R18 ;  /* 0x0000541014217816 */ /* 0x000fe40000000012 */
[----:B------:R-:W-:Y:S02]  /*e160*/  IMNMX R48, R2, 0x80, PT ;  /* 0x0000008002307817 */ /* 0x000fe40003800200 */
[----:B------:R-:W-:Y:S02]  /*e170*/  PRMT R35, R19, 0x5410, R10 ;  /* 0x0000541013237816 */ /* 0x000fe4000000000a */
[----:B------:R-:W-:Y:S02]  /*e180*/  ISETP.GE.AND P0, PT, R143, R48, PT ;  /* 0x000000308f00720c */ /* 0x000fe40003f06270 */
[----:B------:R-:W-:-:S11]  /*e190*/  PRMT R43, R12, 0x5410, R4 ;  /* 0x000054100c2b7816 */ /* 0x000fd60000000004 */
[----:B------:R-:W-:Y:S05]  /*e1a0*/  @P0 BRA `(.L_x_1812) ;  /* 0x00000b7000000947 */ /* 0x000fea0003800000 */
[----:B------:R-:W-:Y:S01]  /*e1b0*/  ISETP.GE.AND P0, PT, R140, c[0x0][0x27c], PT ;  /* 0x00009f008c007a0c */ /* 0x000fe20003f06270 */
[----:B------:R-:W-:Y:S01]  /*e1c0*/  BSSY B0, `(.L_x_1813) ;  /* 0x000005a000007945 */ /* 0x000fe20003800000 */
[----:B------:R-:W-:-:S11]  /*e1d0*/  SHF.R.U32.HI R53, RZ, 0x3, R222 ;  /* 0x00000003ff357819 */ /* 0x000fd600000116de */
[----:B------:R-:W-:Y:S05]  /*e1e0*/  @P0 BRA `(.L_x_1814) ;  /* 0x0000057000000947 */ /* 0x000fea0003800000 */
[----:B------:R-:W-:Y:S01]  /*e1f0*/  MOV R2, c[0x0][0x27c] ;  /* 0x00009f0000027a02 */ /* 0x000fe20000000f00 */
[----:B------:R-:W1:Y:S01]  /*e200*/  LDS.128 R16, [R203+0x10080] ;  /* 0x01008000cb107984 */ /* 0x000e620000000c00 */
[----:B------:R-:W-:Y:S02]  /*e210*/  LOP3.LUT R5, R32, 0xffff0000, RZ, 0xc0, !PT ;  /* 0xffff000020057812 */ /* 0x000fe400078ec0ff */
        /* <DEDUP_REMOVED lines=14> */
[C---:B------:R-:W-:Y:S01]  /*e300*/  IMAD.U32 R23, R19.reuse, 0x10000, RZ ;  /* 0x0001000013177824 */ /* 0x040fe200078e00ff */
[----:B------:R-:W-:Y:S01]  /*e310*/  LOP3.LUT R24, R19, 0xffff0000, RZ, 0xc0, !PT ;  /* 0xffff000013187812 */ /* 0x000fe200078ec0ff */
[C---:B------:R-:W-:Y:S01]  /*e320*/  IMAD.U32 R20, R17.reuse, 0x10000, RZ ;  /* 0x0001000011147824 */ /* 0x040fe200078e00ff */
[----:B------:R-:W-:Y:S02]  /*e330*/  LOP3.LUT R16, R16, 0xffff0000, RZ, 0xc0, !PT ;  /* 0xffff000010107812 */ /* 0x000fe400078ec0ff */
[----:B------:R-:W-:Y:S02]  /*e340*/  LOP3.LUT R25, R17, 0xffff0000, RZ, 0xc0, !PT ;  /* 0xffff000011197812 */ /* 0x000fe400078ec0ff */
[C---:B------:R-:W-:Y:S02]  /*e350*/  SHF.L.U32 R17, R18.reuse, 0x10, RZ ;  /* 0x0000001012117819 */ /* 0x040fe400000006ff */
[----:B------:R-:W-:-:S02]  /*e360*/  LOP3.LUT R18, R18, 0xffff0000, RZ, 0xc0, !PT ;  /* 0xffff000012127812 */ /* 0x000fc400078ec0ff */
[C---:B--2---:R-:W-:Y:S01]  /*e370*/  SHF.L.U32 R4, R12.reuse, 0x10, RZ ;  /* 0x000000100c047819 */ /* 0x044fe200000006ff */
[----:B------:R-:W-:Y:S01]  /*e380*/  IMAD.U32 R10, R13, 0x10000, RZ ;  /* 0x000100000d0a7824 */ /* 0x000fe200078e00ff */
[----:B------:R-:W-:Y:S02]  /*e390*/  LOP3.LUT R6, R12, 0xffff0000, RZ, 0xc0, !PT ;  /* 0xffff00000c067812 */ /* 0x000fe400078ec0ff */
[----:B------:R-:W-:Y:S01]  /*e3a0*/  SHF.L.U32 R11, R14, 0x10, RZ ;  /* 0x000000100e0b7819 */ /* 0x000fe200000006ff */
[-C--:B------:R-:W-:Y:S01]  /*e3b0*/  FMUL.FTZ R19, R4, R3.reuse ;  /* 0x0000000304137220 */ /* 0x080fe20000410000 */
[----:B------:R-:W-:Y:S01]  /*e3c0*/  LOP3.LUT R12, R14, 0xffff0000, RZ, 0xc0, !PT ;  /* 0xffff00000e0c7812 */ /* 0x000fe200078ec0ff */
[-C--:B------:R-:W-:Y:S01]  /*e3d0*/  FMUL.FTZ R14, R4, R2.reuse ;  /* 0x00000002040e7220 */ /* 0x080fe20000410000 */
[----:B------:R-:W-:Y:S01]  /*e3e0*/  LOP3.LUT R4, R41, 0xffff0000, RZ, 0xc0, !PT ;  /* 0xffff000029047812 */ /* 0x000fe200078ec0ff */
[C---:B------:R-:W-:Y:S01]  /*e3f0*/  FFMA.FTZ R31, R9.reuse, R2, -R19 ;  /* 0x00000002091f7223 */ /* 0x040fe20000010813 */
[----:B------:R-:W-:Y:S01]  /*e400*/  SHF.L.U32 R2, R34, 0x10, RZ ;  /* 0x0000001022027819 */ /* 0x000fe200000006ff */
[----:B------:R-:W-:Y:S01]  /*e410*/  FFMA.FTZ R30, R9, R3, R14 ;  /* 0x00000003091e7223 */ /* 0x000fe2000001000e */
[----:B------:R-:W-:Y:S01]  /*e420*/  LOP3.LUT R22, R13, 0xffff0000, RZ, 0xc0, !PT ;  /* 0xffff00000d167812 */ /* 0x000fe200078ec0ff */
[C---:B------:R-:W-:Y:S01]  /*e430*/  IMAD.U32 R13, R15.reuse, 0x10000, RZ ;  /* 0x000100000f0d7824 */ /* 0x040fe200078e00ff */
[----:B------:R-:W-:Y:S01]  /*e440*/  LOP3.LUT R21, R15, 0xffff0000, RZ, 0xc0, !PT ;  /* 0xffff00000f157812 */ /* 0x000fe200078ec0ff */
[----:B------:R-:W-:Y:S01]  /*e450*/  FMUL.FTZ R15, R6, R5 ;  /* 0x00000005060f7220 */ /* 0x000fe20000410000 */
[----:B------:R-:W-:Y:S01]  /*e460*/  SHF.L.U32 R9, R33, 0x10, RZ ;  /* 0x0000001021097819 */ /* 0x000fe200000006ff */
[----:B------:R-:W-:-:S02]  /*e470*/  IMAD.U32 R3, R36, 0x10000, RZ ;  /* 0x0001000024037824 */ /* 0x000fc400078e00ff */
[----:B------:R-:W-:Y:S02]  /*e480*/  FMUL.FTZ R14, R6, R4 ;  /* 0x00000004060e7220 */ /* 0x000fe40000410000 */
[----:B------:R-:W-:Y:S02]  /*e490*/  FMUL.FTZ R6, R10, R2 ;  /* 0x000000020a067220 */ /* 0x000fe40000410000 */
[----:B------:R-:W-:Y:S02]  /*e4a0*/  FFMA.FTZ R29, R16, R4, -R15 ;  /* 0x00000004101d7223 */ /* 0x000fe4000001080f */
[----:B------:R-:W-:Y:S02]  /*e4b0*/  FMUL.FTZ R4, R10, R3 ;  /* 0x000000030a047220 */ /* 0x000fe40000410000 */
[----:B------:R-:W-:Y:S02]  /*e4c0*/  FFMA.FTZ R28, R16, R5, R14 ;  /* 0x00000005101c7223 */ /* 0x000fe4000001000e */
[----:B------:R-:W-:Y:S01]  /*e4d0*/  FFMA.FTZ R27, R20, R3, -R6 ;  /* 0x00000003141b7223 */ /* 0x000fe20000010806 */
[----:B------:R-:W-:Y:S01]  /*e4e0*/  SHF.L.U32 R6, R35, 0x10, RZ ;  /* 0x0000001023067819 */ /* 0x000fe200000006ff */
[----:B------:R-:W-:-:S02]  /*e4f0*/  IMAD.U32 R3, R37, 0x10000, RZ ;  /* 0x0001000025037824 */ /* 0x000fc400078e00ff */
[----:B------:R-:W-:Y:S02]  /*e500*/  FMUL.FTZ R5, R11, R9 ;  /* 0x000000090b057220 */ /* 0x000fe40000410000 */
[----:B------:R-:W-:Y:S01]  /*e510*/  FFMA.FTZ R20, R20, R2, R4 ;  /* 0x0000000214147223 */ /* 0x000fe20000010004 */
[----:B------:R-:W-:Y:S01]  /*e520*/  LOP3.LUT R4, R37, 0xffff0000, RZ, 0xc0, !PT ;  /* 0xffff000025047812 */ /* 0x000fe200078ec0ff */
[-C--:B------:R-:W-:Y:S01]  /*e530*/  FMUL.FTZ R14, R11, R3.reuse ;  /* 0x000000030b0e7220 */ /* 0x080fe20000410000 */
[----:B------:R-:W-:Y:S01]  /*e540*/  LOP3.LUT R2, R33, 0xffff0000, RZ, 0xc0, !PT ;  /* 0xffff000021027812 */ /* 0x000fe200078ec0ff */
[----:B------:R-:W-:Y:S01]  /*e550*/  FFMA.FTZ R16, R17, R3, -R5 ;  /* 0x0000000311107223 */ /* 0x000fe20000010805 */
[----:B------:R-:W-:Y:S01]  /*e560*/  SHF.L.U32 R3, R38, 0x10, RZ ;  /* 0x0000001026037819 */ /* 0x000fe200000006ff */
[----:B------:R-:W-:Y:S02]  /*e570*/  FMUL.FTZ R5, R13, R6 ;  /* 0x000000060d057220 */ /* 0x000fe40000410000 */
[----:B------:R-:W-:-:S02]  /*e580*/  FMUL.FTZ R10, R12, R4 ;  /* 0x000000040c0a7220 */ /* 0x000fc40000410000 */
[-C--:B------:R-:W-:Y:S02]  /*e590*/  FMUL.FTZ R11, R12, R2.reuse ;  /* 0x000000020c0b7220 */ /* 0x080fe40000410000 */
[----:B------:R-:W-:Y:S02]  /*e5a0*/  FFMA.FTZ R17, R17, R9, R14 ;  /* 0x0000000911117223 */ /* 0x000fe4000001000e */
[-C--:B------:R-:W-:Y:S02]  /*e5b0*/  FMUL.FTZ R9, R13, R3.reuse ;  /* 0x000000030d097220 */ /* 0x080fe40000410000 */
[----:B------:R-:W-:Y:S01]  /*e5c0*/  FFMA.FTZ R19, R23, R3, -R5 ;  /* 0x0000000317137223 */ /* 0x000fe20000010805 */
[----:B------:R-:W-:Y:S01]  /*e5d0*/  LOP3.LUT R3, R34, 0xffff0000, RZ, 0xc0, !PT ;  /* 0xffff000022037812 */ /* 0x000fe200078ec0ff */
[----:B------:R-:W-:Y:S01]  /*e5e0*/  FFMA.FTZ R14, R18, R2, R10 ;  /* 0x00000002120e7223 */ /* 0x000fe2000001000a */
[----:B------:R-:W-:Y:S01]  /*e5f0*/  LOP3.LUT R5, R36, 0xffff0000, RZ, 0xc0, !PT ;  /* 0xffff000024057812 */ /* 0x000fe200078ec0ff */
[----:B------:R-:W-:Y:S01]  /*e600*/  FFMA.FTZ R12, R18, R4, -R11 ;  /* 0x00000004120c7223 */ /* 0x000fe2000001080b */
[----:B------:R-:W-:Y:S01]  /*e610*/  LOP3.LUT R2, R35, 0xffff0000, RZ, 0xc0, !PT ;  /* 0xffff000023027812 */ /* 0x000fe200078ec0ff */
[----:B------:R-:W-:Y:S01]  /*e620*/  FMUL.FTZ R11, R22, R3 ;  /* 0x00000003160b7220 */ /* 0x000fe20000410000 */
[----:B------:R-:W-:Y:S01]  /*e630*/  LOP3.LUT R4, R38, 0xffff0000, RZ, 0xc0, !PT ;  /* 0xffff000026047812 */ /* 0x000fe200078ec0ff */
[----:B------:R-:W-:Y:S01]  /*e640*/  FFMA.FTZ R15, R23, R6, R9 ;  /* 0x00000006170f7223 */ /* 0x000fe20000010009 */
[----:B------:R-:W-:Y:S01]  /*e650*/  F2FP.BF16.PACK_AB R18, R12, R16 ;  /* 0x000000100c12723e */ /* 0x000fe200000010ff */
[----:B------:R-:W-:Y:S01]  /*e660*/  FMUL.FTZ R10, R22, R5 ;  /* 0x00000005160a7220 */ /* 0x000fe20000410000 */
[----:B------:R-:W-:Y:S01]  /*e670*/  F2FP.BF16.PACK_AB R14, R14, R17 ;  /* 0x000000110e0e723e */ /* 0x000fe200000010ff */
[----:B------:R-:W-:Y:S01]  /*e680*/  FMUL.FTZ R9, R21, R2 ;  /* 0x0000000215097220 */ /* 0x000fe20000410000 */
[----:B------:R-:W-:Y:S01]  /*e690*/  F2FP.BF16.PACK_AB R16, R29, R31 ;  /* 0x0000001f1d10723e */ /* 0x000fe200000010ff */
[----:B------:R-:W-:Y:S01]  /*e6a0*/  FMUL.FTZ R6, R21, R4 ;  /* 0x0000000415067220 */ /* 0x000fe20000410000 */
[----:B------:R-:W-:Y:S01]  /*e6b0*/  F2FP.BF16.PACK_AB R12, R28, R30 ;  /* 0x0000001e1c0c723e */ /* 0x000fe200000010ff */
[----:B------:R-:W-:-:S02]  /*e6c0*/  FFMA.FTZ R11, R25, R5, -R11 ;  /* 0x00000005190b7223 */ /* 0x000fc4000001080b */
[----:B------:R-:W-:Y:S02]  /*e6d0*/  FFMA.FTZ R5, R25, R3, R10 ;  /* 0x0000000319057223 */ /* 0x000fe4000001000a */
[C---:B------:R-:W-:Y:S01]  /*e6e0*/  FFMA.FTZ R3, R24.reuse, R4, -R9 ;  /* 0x0000000418037223 */ /* 0x040fe20000010809 */
[----:B------:R-:W-:Y:S01]  /*e6f0*/  F2FP.BF16.PACK_AB R17, R11, R27 ;  /* 0x0000001b0b11723e */ /* 0x000fe200000010ff */
[----:B------:R-:W-:Y:S01]  /*e700*/  FFMA.FTZ R2, R24, R2, R6 ;  /* 0x0000000218027223 */ /* 0x000fe20000010006 */
[----:B------:R-:W-:Y:S02]  /*e710*/  F2FP.BF16.PACK_AB R13, R5, R20 ;  /* 0x00000014050d723e */ /* 0x000fe400000010ff */
[----:B------:R-:W-:Y:S02]  /*e720*/  F2FP.BF16.PACK_AB R19, R3, R19 ;  /* 0x000000130313723e */ /* 0x000fe400000010ff */
[----:B------:R-:W-:-:S03]  /*e730*/  F2FP.BF16.PACK_AB R15, R2, R15 ;  /* 0x0000000f020f723e */ /* 0x000fc600000010ff */
[----:B------:R1:W-:Y:S04]  /*e740*/  STS.128 [R203+0x10080], R16 ;  /* 0x01008010cb007388 */ /* 0x0003e80000000c00 */
[----:B------:R1:W-:Y:S02]  /*e750*/  STS.128 [R26+0x10080], R12 ;  /* 0x0100800c1a007388 */ /* 0x0003e40000000c00 */
.L_x_1814:
[----:B------:R-:W-:Y:S05]  /*e760*/  BSYNC B0 ;  /* 0x0000000000007941 */ /* 0x000fea0003800000 */
.L_x_1813:
[----:B------:R-:W-:-:S13]  /*e770*/  ISETP.GE.AND P0, PT, R142, c[0x0][0x27c], PT ;  /* 0x00009f008e007a0c */ /* 0x000fda0003f06270 */
[----:B------:R-:W-:Y:S05]  /*e780*/  @P0 BRA `(.L_x_1812) ;  /* 0x0000059000000947 */ /* 0x000fea0003800000 */
[----:B------:R-:W2:Y:S04]  /*e790*/  LDL R3, [R1+0xd0] ;  /* 0x0000d00001037983 */ /* 0x000ea80000100800 */
[----:B------:R-:W3:Y:S01]  /*e7a0*/  LDL R52, [R1+0xe8] ;  /* 0x0000e80001347983 */ /* 0x000ee20000100800 */
[----:B------:R-:W-:Y:S02]  /*e7b0*/  MOV R2, c[0x0][0x27c] ;  /* 0x00009f0000027a02 */ /* 0x000fe40000000f00 */
[----:B------:R-:W-:Y:S02]  /*e7c0*/  LOP3.LUT R5, R39, 0xffff0000, RZ, 0xc0, !PT ;  /* 0xffff000027057812 */ /* 0x000fe400078ec0ff */
        /* <DEDUP_REMOVED lines=30> */
[----:B------:R-:W-:Y:S01]  /*e9b0*/  FFMA.FTZ R31, R9, R2, -R19 ;  /* 0x00000002091f7223 */ /* 0x000fe20000010813 */
        /* <DEDUP_REMOVED lines=30> */
[C---:B------:R-:W-:Y:S01]  /*eba0*/  FFMA.FTZ R14, R18.reuse, R2, R10 ;  /* 0x00000002120e7223 */ /* 0x040fe2000001000a */
        /* <DEDUP_REMOVED lines=21> */
[----:B------:R1:W-:Y:S04]  /*ed00*/  STS.128 [R52], R16 ;  /* 0x0000001034007388 */ /* 0x0003e80000000c00 */
[----:B------:R1:W-:Y:S02]  /*ed10*/  STS.128 [R26+0x10080], R12 ;  /* 0x0100800c1a007388 */ /* 0x0003e40000000c00 */
.L_x_1812:
[----:B------:R-:W-:Y:S05]  /*ed20*/  BSYNC B1 ;  /* 0x0000000000017941 */ /* 0x000fea0003800000 */
.L_x_1811:
[----:B------:R-:W-:Y:S01]  /*ed30*/  IADD3 R2, R143, 0x20, RZ ;  /* 0x000000208f027810 */ /* 0x000fe20007ffe0ff */
[----:B------:R-:W-:Y:S03]  /*ed40*/  BSSY B1, `(.L_x_1815) ;  /* 0x00000bb000017945 */ /* 0x000fe60003800000 */
[----:B------:R-:W-:-:S13]  /*ed50*/  ISETP.GE.AND P0, PT, R2, R48, PT ;  /* 0x000000300200720c */ /* 0x000fda0003f06270 */
[----:B------:R-:W-:Y:S05]  /*ed60*/  @P0 BRA `(.L_x_1816) ;  /* 0x00000b8000000947 */ /* 0x000fea0003800000 */
[----:B------:R-:W-:Y:S01]  /*ed70*/  ISETP.GE.AND P0, PT, R140, c[0x0][0x27c], PT ;  /* 0x00009f008c007a0c */ /* 0x000fe20003f06270 */
[----:B------:R-:W-:Y:S01]  /*ed80*/  BSSY B0, `(.L_x_1817) ;  /* 0x000005b000007945 */ /* 0x000fe20003800000 */
[----:B------:R-:W-:-:S11]  /*ed90*/  SHF.R.U32.HI R53, RZ, 0x3, R219 ;  /* 0x00000003ff357819 */ /* 0x000fd600000116db */
[----:B------:R-:W-:Y:S05]  /*eda0*/  @P0 BRA `(.L_x_1818) ;  /* 0x0000058000000947 */ /* 0x000fea0003800000 */
[----:B-1----:R-:W2:Y:S01]  /*edb0*/  LDL R52, [R1+0x170] ;  /* 0x0001700001347983 */ /* 0x002ea20000100800 */
[----:B------:R-:W-:Y:S02]  /*edc0*/  MOV R2, c[0x0][0x27c] ;  /* 0x00009f0000027a02 */ /* 0x000fe40000000f00 */
        /* <DEDUP_REMOVED lines=13> */
[----:B------:R-:W1:Y:S02]  /*eea0*/  LDS.128 R12, [R26+0x10080] ;  /* 0x010080001a0c7984 */ /* 0x000e640000000c00 */
[C---:B-1----:R-:W-:Y:S01]  /*eeb0*/  SHF.L.U32 R4, R12.reuse, 0x10, RZ ;  /* 0x000000100c047819 */ /* 0x042fe200000006ff */
[C---:B------:R-:W-:Y:S01]  /*eec0*/  IMAD.U32 R10, R13.reuse, 0x10000, RZ ;  /* 0x000100000d0a7824 */ /* 0x040fe200078e00ff */
[----:B------:R-:W-:Y:S02]  /*eed0*/  LOP3.LUT R6, R12, 0xffff0000, RZ, 0xc0, !PT ;  /* 0xffff00000c067812 */ /* 0x000fe400078ec0ff */
[C---:B------:R-:W-:Y:S02]  /*eee0*/  SHF.L.U32 R11, R14.reuse, 0x10, RZ ;  /* 0x000000100e0b7819 */ /* 0x040fe400000006ff */
[----:B------:R-:W-:Y:S01]  /*eef0*/  LOP3.LUT R12, R14, 0xffff0000, RZ, 0xc0, !PT ;  /* 0xffff00000e0c7812 */ /* 0x000fe200078ec0ff */
[----:B------:R-:W-:Y:S01]  /*ef00*/  FMUL.FTZ R14, R2, R4 ;  /* 0x00000004020e7220 */ /* 0x000fe20000410000 */
[----:B------:R-:W-:Y:S01]  /*ef10*/  LOP3.LUT R22, R13, 0xffff0000, RZ, 0xc0, !PT ;  /* 0xffff00000d167812 */ /* 0x000fe200078ec0ff */
[C---:B------:R-:W-:Y:S01]  /*ef20*/  IMAD.U32 R13, R15.reuse, 0x10000, RZ ;  /* 0x000100000f0d7824 */ /* 0x040fe200078e00ff */
[----:B------:R-:W-:Y:S01]  /*ef30*/  LOP3.LUT R21, R15, 0xffff0000, RZ, 0xc0, !PT ;  /* 0xffff00000f157812 */ /* 0x000fe200078ec0ff */
[----:B------:R-:W-:Y:S01]  /*ef40*/  FMUL.FTZ R15, R5, R6 ;  /* 0x00000006050f7220 */ /* 0x000fe20000410000 */
[----:B--2---:R-:W1:Y:S02]  /*ef50*/  LDS.128 R16, [R52] ;  /* 0x0000000034107984 */ /* 0x004e640000000c00 */
[C---:B-1----:R-:W-:Y:S01]  /*ef60*/  SHF.L.U32 R9, R16.reuse, 0x10, RZ ;  /* 0x0000001010097819 */ /* 0x042fe200000006ff */
[C---:B------:R-:W-:Y:S01]  /*ef70*/  IMAD.U32 R23, R19.reuse, 0x10000, RZ ;  /* 0x0001000013177824 */ /* 0x040fe200078e00ff */
[----:B------:R-:W-:Y:S01]  /*ef80*/  LOP3.LUT R24, R19, 0xffff0000, RZ, 0xc0, !PT ;  /* 0xffff000013187812 */ /* 0x000fe200078ec0ff */
[----:B------:R-:W-:Y:S01]  /*ef90*/  FMUL.FTZ R19, R3, R4 ;  /* 0x0000000403137220 */ /* 0x000fe20000410000 */
[----:B------:R-:W-:Y:S01]  /*efa0*/  LOP3.LUT R4, R41, 0xffff0000, RZ, 0xc0, !PT ;  /* 0xffff000029047812 */ /* 0x000fe200078ec0ff */
[-C--:B------:R-:W-:Y:S01]  /*efb0*/  FFMA.FTZ R30, R3, R9.reuse, R14 ;  /* 0x00000009031e7223 */ /* 0x080fe2000001000e */
[----:B------:R-:W-:Y:S01]  /*efc0*/  LOP3.LUT R16, R16, 0xffff0000, RZ, 0xc0, !PT ;  /* 0xffff000010107812 */ /* 0x000fe200078ec0ff */
[----:B------:R-:W-:Y:S01]  /*efd0*/  FFMA.FTZ R31, R2, R9, -R19 ;  /* 0x00000009021f7223 */ /* 0x000fe20000010813 */
[----:B------:R-:W-:Y:S01]  /*efe0*/  SHF.L.U32 R2, R34, 0x10, RZ ;  /* 0x0000001022027819 */ /* 0x000fe200000006ff */
[----:B------:R-:W-:Y:S01]  /*eff0*/  IMAD.U32 R3, R36, 0x10000, RZ ;  /* 0x0001000024037824 */ /* 0x000fe200078e00ff */
[----:B------:R-:W-:Y:S01]  /*f000*/  SHF.L.U32 R9, R33, 0x10, RZ ;  /* 0x0000001021097819 */ /* 0x000fe200000006ff */
[----:B------:R-:W-:Y:S01]  /*f010*/  FMUL.FTZ R14, R4, R6 ;  /* 0x00000006040e7220 */ /* 0x000fe20000410000 */
[C---:B------:R-:W-:Y:S01]  /*f020*/  LOP3.LUT R25, R17.reuse, 0xffff0000, RZ, 0xc0, !PT ;  /* 0xffff000011197812 */ /* 0x040fe200078ec0ff */
[----:B------:R-:W-:Y:S01]  /*f030*/  IMAD.U32 R20, R17, 0x10000, RZ ;  /* 0x0001000011147824 */ /* 0x000fe200078e00ff */
[----:B------:R-:W-:Y:S01]  /*f040*/  SHF.L.U32 R17, R18, 0x10, RZ ;  /* 0x0000001012117819 */ /* 0x000fe200000006ff */
[----:B------:R-:W-:Y:S01]  /*f050*/  FMUL.FTZ R6, R2, R10 ;  /* 0x0000000a02067220 */ /* 0x000fe20000410000 */
[----:B------:R-:W-:Y:S01]  /*f060*/  LOP3.LUT R18, R18, 0xffff0000, RZ, 0xc0, !PT ;  /* 0xffff000012127812 */ /* 0x000fe200078ec0ff */
[----:B------:R-:W-:-:S02]  /*f070*/  FFMA.FTZ R29, R4, R16, -R15 ;  /* 0x00000010041d7223 */ /* 0x000fc4000001080f */
[----:B------:R-:W-:Y:S02]  /*f080*/  FMUL.FTZ R4, R3, R10 ;  /* 0x0000000a03047220 */ /* 0x000fe40000410000 */
[----:B------:R-:W-:Y:S02]  /*f090*/  FFMA.FTZ R28, R5, R16, R14 ;  /* 0x00000010051c7223 */ /* 0x000fe4000001000e */
[-C--:B------:R-:W-:Y:S01]  /*f0a0*/  FFMA.FTZ R27, R3, R20.reuse, -R6 ;  /* 0x00000014031b7223 */ /* 0x080fe20000010806 */
[----:B------:R-:W-:Y:S01]  /*f0b0*/  SHF.L.U32 R6, R35, 0x10, RZ ;  /* 0x0000001023067819 */ /* 0x000fe200000006ff */
[----:B------:R-:W-:Y:S02]  /*f0c0*/  IMAD.U32 R3, R37, 0x10000, RZ ;  /* 0x0001000025037824 */ /* 0x000fe400078e00ff */
[-C--:B------:R-:W-:Y:S02]  /*f0d0*/  FMUL.FTZ R5, R9, R11.reuse ;  /* 0x0000000b09057220 */ /* 0x080fe40000410000 */
[----:B------:R-:W-:Y:S01]  /*f0e0*/  FFMA.FTZ R20, R2, R20, R4 ;  /* 0x0000001402147223 */ /* 0x000fe20000010004 */
[----:B------:R-:W-:Y:S01]  /*f0f0*/  LOP3.LUT R4, R37, 0xffff0000, RZ, 0xc0, !PT ;  /* 0xffff000025047812 */ /* 0x000fe200078ec0ff */
[----:B------:R-:W-:Y:S01]  /*f100*/  FMUL.FTZ R14, R3, R11 ;  /* 0x0000000b030e7220 */ /* 0x000fe20000410000 */
[----:B------:R-:W-:Y:S01]  /*f110*/  LOP3.LUT R2, R33, 0xffff0000, RZ, 0xc0, !PT ;  /* 0xffff000021027812 */ /* 0x000fe200078ec0ff */
[----:B------:R-:W-:Y:S01]  /*f120*/  FFMA.FTZ R16, R3, R17, -R5 ;  /* 0x0000001103107223 */ /* 0x000fe20000010805 */
[----:B------:R-:W-:Y:S01]  /*f130*/  SHF.L.U32 R3, R38, 0x10, RZ ;  /* 0x0000001026037819 */ /* 0x000fe200000006ff */
[----:B------:R-:W-:-:S02]  /*f140*/  FMUL.FTZ R5, R6, R13 ;  /* 0x0000000d06057220 */ /* 0x000fc40000410000 */
[-C--:B------:R-:W-:Y:S02]  /*f150*/  FMUL.FTZ R10, R4, R12.reuse ;  /* 0x0000000c040a7220 */ /* 0x080fe40000410000 */
[----:B------:R-:W-:Y:S02]  /*f160*/  FMUL.FTZ R11, R2, R12 ;  /* 0x0000000c020b7220 */ /* 0x000fe40000410000 */
[----:B------:R-:W-:Y:S02]  /*f170*/  FFMA.FTZ R17, R9, R17, R14 ;  /* 0x0000001109117223 */ /* 0x000fe4000001000e */
[C---:B------:R-:W-:Y:S02]  /*f180*/  FMUL.FTZ R9, R3.reuse, R13 ;  /* 0x0000000d03097220 */ /* 0x040fe40000410000 */
[-C--:B------:R-:W-:Y:S01]  /*f190*/  FFMA.FTZ R19, R3, R23.reuse, -R5 ;  /* 0x0000001703137223 */ /* 0x080fe20000010805 */
[----:B------:R-:W-:Y:S01]  /*f1a0*/  LOP3.LUT R3, R34, 0xffff0000, RZ, 0xc0, !PT ;  /* 0xffff000022037812 */ /* 0x000fe200078ec0ff */
[-C--:B------:R-:W-:Y:S01]  /*f1b0*/  FFMA.FTZ R14, R2, R18.reuse, R10 ;  /* 0x00000012020e7223 */ /* 0x080fe2000001000a */
        /* <DEDUP_REMOVED lines=15> */
[-C--:B------:R-:W-:Y:S01]  /*f2b0*/  FFMA.FTZ R3, R4, R24.reuse, -R9 ;  /* 0x0000001804037223 */ /* 0x080fe20000010809 */
[----:B------:R-:W-:Y:S01]  /*f2c0*/  F2FP.BF16.PACK_AB R17, R11, R27 ;  /* 0x0000001b0b11723e */ /* 0x000fe200000010ff */
[----:B------:R-:W-:Y:S01]  /*f2d0*/  FFMA.FTZ R2, R2, R24, R6 ;  /* 0x0000001802027223 */ /* 0x000fe20000010006 */
[----:B------:R-:W-:Y:S02]  /*f2e0*/  F2FP.BF16.PACK_AB R13, R5, R20 ;  /* 0x00000014050d723e */ /* 0x000fe400000010ff */
[----:B------:R-:W-:Y:S02]  /*f2f0*/  F2FP.BF16.PACK_AB R19, R3, R19 ;  /* 0x000000130313723e */ /* 0x000fe400000010ff */
[----:B------:R-:W-:-:S03]  /*f300*/  F2FP.BF16.PACK_AB R15, R2, R15 ;  /* 0x0000000f020f723e */ /* 0x000fc600000010ff */
[----:B------:R1:W-:Y:S04]  /*f310*/  STS.128 [R52], R16 ;  /* 0x0000001034007388 */ /* 0x0003e80000000c00 */
[----:B------:R1:W-:Y:S02]  /*f320*/  STS.128 [R26+0x10080], R12 ;  /* 0x0100800c1a007388 */ /* 0x0003e40000000c00 */
.L_x_1818:
[----:B------:R-:W-:Y:S05]  /*f330*/  BSYNC B0 ;  /* 0x0000000000007941 */ /* 0x000fea0003800000 */
.L_x_1817:
[----:B------:R-:W-:-:S13]  /*f340*/  ISETP.GE.AND P0, PT, R142, c[0x0][0x27c], PT ;  /* 0x00009f008e007a0c */ /* 0x000fda0003f06270 */
[----:B------:R-:W-:Y:S05]  /*f350*/  @P0 BRA `(.L_x_1816) ;  /* 0x0000059000000947 */ /* 0x000fea0003800000 */
[----:B------:R-:W2:Y:S04]  /*f360*/  LDL R3, [R1+0xd0] ;  /* 0x0000d00001037983 */ /* 0x000ea80000100800 */
[----:B-1----:R-:W3:Y:S01]  /*f370*/  LDL R52, [R1+0xe4] ;  /* 0x0000e40001347983 */ /* 0x002ee20000100800 */
[----:B------:R-:W-:Y:S02]  /*f380*/  MOV R2, c[0x0][0x27c] ;  /* 0x00009f0000027a02 */ /* 0x000fe40000000f00 */
[----:B------:R-:W-:Y:S02]  /*f390*/  LOP3.LUT R5, R39, 0xffff0000, RZ, 0xc0, !PT ;  /* 0xffff000027057812 */ /* 0x000fe400078ec0ff */
[----:B--2---:R-:W-:-:S04]  /*f3a0*/  LEA.HI R2, R2, R3, RZ, 0x1d ;  /* 0x0000000302027211 */ /* 0x004fc800078fe8ff */
[----:B------:R-:W-:Y:S01]  /*f3b0*/  SHF.R.S32.HI R3, RZ, 0x1f, R2 ;  /* 0x0000001fff037819 */ /* 0x000fe20000011402 */
[----:B------:R-:W-:Y:S01]  /*f3c0*/  IMAD.SHL.U32 R4, R2, 0x8, RZ ;  /* 0x0000000802047824 */ /* 0x000fe200078e00ff */
[----:B---3--:R-:W1:Y:S02]  /*f3d0*/  LDS.128 R16, [R52] ;  /* 0x0000000034107984 */ /* 0x008e640000000c00 */
        /* <DEDUP_REMOVED lines=21> */
[C---:B------:R-:W-:Y:S01]  /*f530*/  SHF.L.U32 R11, R14.reuse, 0x10, RZ ;  /* 0x000000100e0b7819 */ /* 0x040fe200000006ff */
[-C--:B------:R-:W-:Y:S01]  /*f540*/  FMUL.FTZ R19, R3, R4.reuse ;  /* 0x0000000403137220 */ /* 0x080fe20000410000 */
[----:B------:R-:W-:Y:S01]  /*f550*/  LOP3.LUT R12, R14, 0xffff0000, RZ, 0xc0, !PT ;  /* 0xffff00000e0c7812 */ /* 0x000fe200078ec0ff */
[----:B------:R-:W-:Y:S01]  /*f560*/  FMUL.FTZ R14, R2, R4 ;  /* 0x00000004020e7220 */ /* 0x000fe20000410000 */
[----:B------:R-:W-:Y:S01]  /*f570*/  LOP3.LUT R4, R40, 0xffff0000, RZ, 0xc0, !PT ;  /* 0xffff000028047812 */ /* 0x000fe200078ec0ff */
[-C--:B------:R-:W-:Y:S01]  /*f580*/  FFMA.FTZ R31, R2, R9.reuse, -R19 ;  /* 0x00000009021f7223 */ /* 0x080fe20000010813 */
        /* <DEDUP_REMOVED lines=16> */
[-C--:B------:R-:W-:Y:S02]  /*f690*/  FMUL.FTZ R5, R9, R11.reuse ;  /* 0x0000000b09057220 */ /* 0x080fe40000410000 */
[----:B------:R-:W-:Y:S01]  /*f6a0*/  FFMA.FTZ R20, R2, R20, R4 ;  /* 0x0000001402147223 */ /* 0x000fe20000010004 */
[----:B------:R-:W-:Y:S01]  /*f6b0*/  LOP3.LUT R4, R45, 0xffff0000, RZ, 0xc0, !PT ;  /* 0xffff00002d047812 */ /* 0x000fe200078ec0ff */
[C---:B------:R-:W-:Y:S01]  /*f6c0*/  FMUL.FTZ R14, R3.reuse, R11 ;  /* 0x0000000b030e7220 */ /* 0x040fe20000410000 */
[----:B------:R-:W-:Y:S01]  /*f6d0*/  LOP3.LUT R2, R42, 0xffff0000, RZ, 0xc0, !PT ;  /* 0xffff00002a027812 */ /* 0x000fe200078ec0ff */
[----:B------:R-:W-:Y:S01]  /*f6e0*/  FFMA.FTZ R16, R3, R17, -R5 ;  /* 0x0000001103107223 */ /* 0x000fe20000010805 */
[----:B------:R-:W-:Y:S01]  /*f6f0*/  SHF.L.U32 R3, R46, 0x10, RZ ;  /* 0x000000102e037819 */ /* 0x000fe200000006ff */
[----:B------:R-:W-:Y:S02]  /*f700*/  FMUL.FTZ R5, R6, R13 ;  /* 0x0000000d06057220 */ /* 0x000fe40000410000 */
[----:B------:R-:W-:-:S02]  /*f710*/  FMUL.FTZ R10, R4, R12 ;  /* 0x0000000c040a7220 */ /* 0x000fc40000410000 */
[C---:B------:R-:W-:Y:S02]  /*f720*/  FMUL.FTZ R11, R2.reuse, R12 ;  /* 0x0000000c020b7220 */ /* 0x040fe40000410000 */
        /* <DEDUP_REMOVED lines=28> */
.L_x_1816:
[----:B------:R-:W-:Y:S05]  /*f8f0*/  BSYNC B1 ;  /* 0x0000000000017941 */ /* 0x000fea0003800000 */
.L_x_1815:
        /* <DEDUP_REMOVED lines=41> */
[----:B---3--:R-:W1:Y:S02]  /*fb90*/  LDS.128 R16, [R52] ;  /* 0x0000000034107984 */ /* 0x008e640000000c00 */
        /* <DEDUP_REMOVED lines=61> */
.L_x_1822:
[----:B------:R-:W-:Y:S05]  /*ff70*/  BSYNC B0 ;  /* 0x0000000000007941 */ /* 0x000fea0003800000 */
.L_x_1821:
[----:B------:R-:W-:-:S13]  /*ff80*/  ISETP.GE.AND P0, PT, R142, c[0x0][0x27c], PT ;  /* 0x00009f008e007a0c */ /* 0x000fda0003f06270 */
[----:B------:R-:W-:Y:S05]  /*ff90*/  @P0 BRA `(.L_x_1820) ;  /* 0x0000059000000947 */ /* 0x000fea0003800000 */
[----:B------:R-:W3:Y:S04]  /*ffa0*/  LDL R3, [R1+0xd0] ;  /* 0x0000d00001037983 */ /* 0x000ee80000100800 */
[----:B-1----:R-:W4:Y:S01]  /*ffb0*/  LDL R52, [R1+0xe0] ;  /* 0x0000e00001347983 */ /* 0x002f220000100800 */
[----:B------:R-:W-:Y:S02]  /*ffc0*/  MOV R2, c[0x0][0x27c] ;  /* 0x00009f0000027a02 */ /* 0x000fe40000000f00 */
[----:B------:R-:W-:Y:S02]  /*ffd0*/  LOP3.LUT R5, R39, 0xffff0000, RZ, 0xc0, !PT ;  /* 0xffff000027057812 */ /* 0x000fe400078ec0ff */
        /* <DEDUP_REMOVED lines=22> */
[C---:B---3--:R-:W-:Y:S01]  /*10140*/  SHF.L.U32 R4, R12.reuse, 0x10, RZ ;  /* 0x000000100c047819 */ /* 0x048fe200000006ff */
        /* <DEDUP_REMOVED lines=62> */
.L_x_1820:
[----:B------:R-:W-:Y:S05]  /*10530*/  BSYNC B1 ;  /* 0x0000000000017941 */ /* 0x000fea0003800000 */
.L_x_1819:
        /* <DEDUP_REMOVED lines=29> */
[----:B------:R-:W4:Y:S02]  /*10710*/  LDS.128 R12, [R26+0x10080] ;  /* 0x010080001a0c7984 */ /* 0x000f240000000c00 */
[C---:B----4-:R-:W-:Y:S01]  /*10720*/  SHF.L.U32 R4, R12.reuse, 0x10, RZ ;  /* 0x000000100c047819 */ /* 0x050fe200000006ff */
        /* <DEDUP_REMOVED lines=9> */
[----:B---3--:R-:W3:Y:S02]  /*107c0*/  LDS.128 R16, [R55] ;  /* 0x0000000037107984 */ /* 0x008ee40000000c00 */
[C---:B---3--:R-:W-:Y:S01]  /*107d0*/  SHF.L.U32 R9, R16.reuse, 0x10, RZ ;  /* 0x0000001010097819 */ /* 0x048fe200000006ff */
        /* <DEDUP_REMOVED lines=60> */
.L_x_1824:
[----:B------:R-:W-:Y:S05]  /*10ba0*/  BSYNC B0 ;  /* 0x0000000000007941 */ /* 0x000fea0003800000 */
.L_x_1823:
[----:B------:R-:W-:-:S13]  /*10bb0*/  ISETP.GE.AND P0, PT, R142, c[0x0][0x27c], PT ;  /* 0x00009f008e007a0c */ /* 0x000fda0003f06270 */
[----:B------:R-:W-:Y:S05]  /*10bc0*/  @P0 BRA `(.L_x_1802) ;  /* 0x0000059000000947 */ /* 0x000fea0003800000 */
[----:B------:R-:W4:Y:S04]  /*10bd0*/  LDL R3, [R1+0xd0] ;  /* 0x0000d00001037983 */ /* 0x000f280000100800 */
[----:B------:R-:W5:Y:S01]  /*10be0*/  LDL R32, [R1+0xdc] ;  /* 0x0000dc0001207983 */ /* 0x000f620000100800 */
[----:B------:R-:W-:Y:S02]  /*10bf0*/  MOV R2, c[0x0][0x27c] ;  /* 0x00009f0000027a02 */ /* 0x000fe40000000f00 */
[----:B------:R-:W-:Y:S02]  /*10c00*/  LOP3.LUT R5, R39, 0xffff0000, RZ, 0xc0, !PT ;  /* 0xffff000027057812 */ /* 0x000fe400078ec0ff */
[----:B----4-:R-:W-:-:S04]  /*10c10*/  LEA.HI R2, R2, R3, RZ, 0x1d ;  /* 0x0000000302027211 */ /* 0x010fc800078fe8ff */
[----:B------:R-:W-:Y:S01]  /*10c20*/  SHF.R.S32.HI R3, RZ, 0x1f, R2 ;  /* 0x0000001fff037819 */ /* 0x000fe20000011402 */
[----:B------:R-:W-:Y:S01]  /*10c30*/  IMAD.SHL.U32 R4, R2, 0x8, RZ ;  /* 0x0000000802047824 */ /* 0x000fe200078e00ff */
[----:B---3-5:R-:W3:Y:S02]  /*10c40*/  LDS.128 R16, [R32] ;  /* 0x0000000020107984 */ /* 0x028ee40000000c00 */
        /* <DEDUP_REMOVED lines=10> */
[C---:B---3--:R-:W-:Y:S01]  /*10cf0*/  SHF.L.U32 R9, R16.reuse, 0x10, RZ ;  /* 0x0000001010097819 */ /* 0x048fe200000006ff */
[C---:B------:R-:W-:Y:S01]  /*10d00*/  IMAD.U32 R23, R19.reuse, 0x10000, RZ ;  /* 0x0001000013177824 */ /* 0x040fe200078e00ff */
[----:B------:R-:W-:Y:S01]  /*10d10*/  LOP3.LUT R24, R19, 0xffff0000, RZ, 0xc0, !PT ;  /* 0xffff000013187812 */ /* 0x000fe200078ec0ff */
[C---:B------:R-:W-:Y:S01]  /*10d20*/  IMAD.U32 R20, R17.reuse, 0x10000, RZ ;  /* 0x0001000011147824 */ /* 0x040fe200078e00ff */
[----:B------:R-:W-:Y:S02]  /*10d30*/  LOP3.LUT R16, R16, 0xffff0000, RZ, 0xc0, !PT ;  /* 0xffff000010107812 */ /* 0x000fe400078ec0ff */
[----:B------:R-:W-:Y:S02]  /*10d40*/  LOP3.LUT R25, R17, 0xffff0000, RZ, 0xc0, !PT ;  /* 0xffff000011197812 */ /* 0x000fe400078ec0ff */
[C---:B------:R-:W-:Y:S02]  /*10d50*/  SHF.L.U32 R17, R18.reuse, 0x10, RZ ;  /* 0x0000001012117819 */ /* 0x040fe400000006ff */
[----:B------:R-:W-:-:S02]  /*10d60*/  LOP3.LUT R18, R18, 0xffff0000, RZ, 0xc0, !PT ;  /* 0xffff000012127812 */ /* 0x000fc400078ec0ff */
[C---:B----4-:R-:W-:Y:S01]  /*10d70*/  SHF.L.U32 R4, R12.reuse, 0x10, RZ ;  /* 0x000000100c047819 */ /* 0x050fe200000006ff */
        /* <DEDUP_REMOVED lines=62> */
.L_x_1802:
[----:B------:R-:W-:Y:S05]  /*11160*/  BSYNC B2 ;  /* 0x0000000000027941 */ /* 0x000fea0003800000 */
.L_x_1774:
[----:B-1----:R-:W-:Y:S01]  /*11170*/  IMAD R4, R50, c[0x0][0x208], RZ ;  /* 0x0000820032047a24 */ /* 0x002fe200078e02ff */
[----:B------:R-:W-:Y:S01]  /*11180*/  ISETP.GE.AND P1, PT, R140, c[0x0][0x1d4], PT ;  /* 0x000075008c007a0c */ /* 0x000fe20003f26270 */
[----:B--23--:R-:W-:Y:S01]  /*11190*/  IMAD.WIDE.U32 R2, R211, c[0x0][0x208], RZ ;  /* 0x00008200d3027a25 */ /* 0x00cfe200078e00ff */
[----:B------:R-:W-:-:S04]  /*111a0*/  DEPBAR.LE SB0, 0x0 ;  /* 0x000080000000791a */ /* 0x000fc80000000000 */
[----:B------:R-:W-:Y:S01]  /*111b0*/  IMAD R4, R211, c[0x0][0x20c], R4 ;  /* 0x00008300d3047a24 */ /* 0x000fe200078e0204 */
[----:B------:R-:W-:Y:S01]  /*111c0*/  BAR.SYNC.DEFER_BLOCKING 0x0 ;  /* 0x0000000000007b1d */ /* 0x000fe20000010000 */
[----:B------:R-:W-:Y:S01]  /*111d0*/  IMAD.WIDE.U32 R220, R49, c[0x0][0x210], RZ ;  /* 0x0000840031dc7a25 */ /* 0x000fe200078e00ff */
[----:B------:R-:W-:Y:S02]  /*111e0*/  IADD3 R5, R150, 0x20, RZ ;  /* 0x0000002096057810 */ /* 0x000fe40007ffe0ff */
[----:B------:R-:W-:Y:S01]  /*111f0*/  LOP3.LUT R212, R212, 0xfffffffe, RZ, 0xc0, !PT ;  /* 0xfffffffed4d47812 */ /* 0x000fe200078ec0ff */
[----:B------:R-:W-:Y:S01]  /*11200*/  IMAD.IADD R3, R3, 0x1, R4 ;  /* 0x0000000103037824 */ /* 0x000fe200078e0204 */
[----:B------:R-:W-:Y:S01]  /*11210*/  ISETP.GE.AND P6, PT, R142, c[0x0][0x1d4], PT ;  /* 0x000075008e007a0c */ /* 0x000fe20003fc6270 */
[----:B------:R-:W-:Y:S01]  /*11220*/  IMAD R4, R51, c[0x0][0x218], RZ ;  /* 0x0000860033047a24 */ /* 0x000fe200078e02ff */
[----:B------:R-:W-:Y:S01]  /*11230*/  @P1 LOP3.LUT R212, R212, 0x1, RZ, 0xfc, !PT ;  /* 0x00000001d4d41812 */ /* 0x000fe200078efcff */
[C---:B------:R-:W-:Y:S01]  /*11240*/  IMAD.WIDE.U32 R2, R210.reuse, c[0x0][0x218], R2 ;  /* 0x00008600d2027a25 */ /* 0x040fe200078e0002 */
[----:B------:R-:W-:Y:S01]  /*11250*/  ISETP.GE.AND P2, PT, R205, c[0x0][0x1d4], PT ;  /* 0x00007500cd007a0c */ /* 0x000fe20003f46270 */
[----:B------:R-:W1:Y:S01]  /*11260*/  S2R R14, SR_TID.X ;  /* 0x00000000000e7919 */ /* 0x000e620000002100 */
[----:B------:R-:W-:Y:S01]  /*11270*/  BSSY B0, `(.L_x_1825) ;  /* 0x0000041000007945 */ /* 0x000fe20003800000 */
[----:B------:R-:W-:Y:S01]  /*11280*/  IMAD R4, R210, c[0x0][0x21c], R4 ;  /* 0x00008700d2047a24 */ /* 0x000fe200078e0204 */
[----:B------:R-:W-:Y:S01]  /*11290*/  IADD3 R2, P0, R2, R220, RZ ;  /* 0x000000dc02027210 */ /* 0x000fe20007f1e0ff */
[----:B------:R-:W-:-:S05]  /*112a0*/  IMAD R223, R49, c[0x0][0x214], R221 ;  /* 0x0000850031df7a24 */ /* 0x000fca00078e02dd */
[----:B------:R-:W-:Y:S01]  /*112b0*/  IADD3.X R3, R223, R3, R4, P0, !PT ;  /* 0x00000003df037210 */ /* 0x000fe200007fe404 */
[----:B------:R-:W-:Y:S01]  /*112c0*/  IMAD.IADD R4, R123, 0x1, -R143 ;  /* 0x000000017b047824 */ /* 0x000fe200078e0a8f */
[C---:B------:R-:W-:Y:S01]  /*112d0*/  LEA R9, P0, R2.reuse, c[0x0][0x1f8], 0x1 ;  /* 0x00007e0002097a11 */ /* 0x040fe200078008ff */
[----:B------:R-:W-:Y:S03]  /*112e0*/  LDSM.16.M88.4 R20, [R199] ;  /* 0x00000000c714783b */ /* 0x000fe60000000200 */
[----:B------:R-:W-:Y:S02]  /*112f0*/  LEA.HI.X R6, R2, c[0x0][0x1fc], R3, 0x1, P0 ;  /* 0x00007f0002067a11 */ /* 0x000fe400000f0c03 */
[----:B------:R-:W2:Y:S01]  /*11300*/  SHFL.IDX PT, R2, R9, RZ, 0x181f ;  /* 0x00181fff09027589 */ /* 0x000ea200000e0000 */
[----:B------:R-:W-:Y:S02]  /*11310*/  LOP3.LUT P0, RZ, R149, 0x2, RZ, 0xc0, !PT ;  /* 0x0000000295ff7812 */ /* 0x000fe4000780c0ff */
[----:B------:R-:W-:Y:S01]  /*11320*/  ISETP.LT.OR P1, PT, R4, 0x1, P1 ;  /* 0x000000010400780c */ /* 0x000fe20000f21670 */
[----:B------:R-:W3:Y:S04]  /*11330*/  SHFL.IDX PT, R3, R6, RZ, 0x181f ;  /* 0x00181fff06037589 */ /* 0x000ee800000e0000 */
[----:B------:R4:W1:Y:S04]  /*11340*/  LDSM.16.M88.4 R24, [R150] ;  /* 0x000000009618783b */ /* 0x0008680000000200 */
[----:B------:R4:W1:Y:S02]  /*11350*/  LDSM.16.M88.4 R44, [R150+0x800] ;  /* 0x00080000962c783b */ /* 0x0008640000000200 */
[----:B------:R-:W-:-:S02]  /*11360*/  @P0 IADD3 R5, R150, -0x20, RZ ;  /* 0xffffffe096050810 */ /* 0x000fc40007ffe0ff */
[----:B------:R4:W1:Y:S04]  /*11370*/  LDSM.16.M88.4 R48, [R150+0x1000] ;  /* 0x001000009630783b */ /* 0x0008680000000200 */
[----:B------:R4:W1:Y:S01]  /*11380*/  LDSM.16.M88.4 R56, [R5] ;  /* 0x000000000538783b */ /* 0x0008620000000200 */
[----:B--2---:R-:W-:-:S03]  /*11390*/  LEA R12, P0, R140, R2, 0x1 ;  /* 0x000000028c0c7211 */ /* 0x004fc600078008ff */
[----:B------:R4:W2:Y:S01]  /*113a0*/  LDSM.16.M88.4 R60, [R5+0x800] ;  /* 0x00080000053c783b */ /* 0x0008a20000000200 */
[----:B---3--:R-:W-:-:S03]  /*113b0*/  LEA.HI.X R13, R140, R3, R141, 0x1, P0 ;  /* 0x000000038c0d7211 */ /* 0x008fc600000f0c8d */
[----:B------:R4:W3:Y:S01]  /*113c0*/  LDSM.16.M88.4 R72, [R5+0x1000] ;  /* 0x001000000548783b */ /* 0x0008e20000000200 */
[----:B------:R-:W-:-:S03]  /*113d0*/  LEA R10, P0, R206, R2, 0x1 ;  /* 0x00000002ce0a7211 */ /* 0x000fc600078008ff */
[----:B------:R4:W1:Y:S01]  /*113e0*/  LDSM.16.M88.4 R28, [R200] ;  /* 0x00000000c81c783b */ /* 0x0008620000000200 */
[----:B------:R-:W-:Y:S02]  /*113f0*/  LEA.HI.X R11, R206, R3, R213, 0x1, P0 ;  /* 0x00000003ce0b7211 */ /* 0x000fe400000f0cd5 */
[----:B------:R-:W-:Y:S01]  /*11400*/  ISETP.LT.OR P0, PT, R4, 0x1, P6 ;  /* 0x000000010400780c */ /* 0x000fe20003701670 */
[----:B------:R-:W-:Y:S01]  /*11410*/  @!PT LDS RZ, [RZ] ;  /* 0x00000000fffff984 */ /* 0x000fe20000000800 */
[----:B------:R-:W-:Y:S01]  /*11420*/  @!PT LDS RZ, [RZ] ;  /* 0x00000000fffff984 */ /* 0x000fe20000000800 */
[----:B------:R-:W-:Y:S01]  /*11430*/  @!PT LDS RZ, [RZ] ;  /* 0x00000000fffff984 */ /* 0x000fe20000000800 */
[----:B------:R4:W-:Y:S01]  /*11440*/  LDGSTS.E.BYPASS.LTC128B.128 [R203+0x4080], [R12.64], !P1 ;  /* 0x040800000ccb7fae */ /* 0x0009e2000c901d46 */
[----:B------:R-:W-:-:S11]  /*11450*/  ISETP.GE.AND P1, PT, R204, c[0x0][0x1d4], PT ;  /* 0x00007500cc007a0c */ /* 0x000fd60003f26270 */
[----:B------:R1:W-:Y:S02]  /*11460*/  LDGSTS.E.BYPASS.LTC128B.128 [R203+0x5880], [R10.64], !P0 ;  /* 0x058800000acb7fae */ /* 0x0003e4000c101d46 */
[----:B-1----:R-:W-:-:S04]  /*11470*/  LEA R10, P0, R205, R2, 0x1 ;  /* 0x00000002cd0a7211 */ /* 0x002fc800078008ff */
[----:B------:R-:W-:Y:S02]  /*11480*/  LEA.HI.X R11, R205, R3, R215, 0x1, P0 ;  /* 0x00000003cd0b7211 */ /* 0x000fe400000f0cd7 */
[----:B------:R-:W-:-:S04]  /*11490*/  LEA R2, P0, R204, R2, 0x1 ;  /* 0x00000002cc027211 */ /* 0x000fc800078008ff */
[----:B------:R-:W-:Y:S02]  /*114a0*/  LEA.HI.X R3, R204, R3, R214, 0x1, P0 ;  /* 0x00000003cc037211 */ /* 0x000fe400000f0cd6 */
[----:B------:R-:W-:-:S13]  /*114b0*/  ISETP.LT.OR P0, PT, R4, 0x1, P2 ;  /* 0x000000010400780c */ /* 0x000fda0001701670 */
[----:B------:R4:W-:Y:S01]  /*114c0*/  LDGSTS.E.BYPASS.LTC128B.128 [R203+0x7080], [R10.64], !P0 ;  /* 0x070800000acb7fae */ /* 0x0009e2000c101d46 */
[----:B------:R-:W-:-:S13]  /*114d0*/  ISETP.LT.OR P0, PT, R4, 0x1, P1 ;  /* 0x000000010400780c */ /* 0x000fda0000f01670 */
[----:B------:R4:W-:Y:S01]  /*114e0*/  LDGSTS.E.BYPASS.LTC128B.128 [R203+0x8880], [R2.64], !P0 ;  /* 0x0888000002cb7fae */ /* 0x0009e2000c101d46 */
[----:B------:R-:W-:-:S13]  /*114f0*/  ISETP.GT.AND P0, PT, R14, 0x7f, PT ;  /* 0x0000007f0e00780c */ /* 0x000fda0003f04270 */
[----:B------:R-:W-:Y:S05]  /*11500*/  @P0 BRA `(.L_x_1826) ;  /* 0x0000017000000947 */ /* 0x000fea0003800000 */
[----:B--23--:R-:W-:Y:S05]  /*11510*/  BRA.DIV ~URZ, `(.L_x_1827) ;  /* 0x0000b6b27f007947 */ /* 0x00cfea000b800000 */
[----:B----4-:R1:W2:Y:S04]  /*11520*/  SHFL.IDX PT, R5, R6, 0x1, 0x181f ;  /* 0x00381f0006057f89 */ /* 0x0102a800000e0000 */
[----:B------:R1:W3:Y:S02]  /*11530*/  SHFL.IDX PT, R2, R9, 0x1, 0x181f ;  /* 0x00381f0009027f89 */ /* 0x0002e400000e0000 */
.L_x_1919:
[-C--:B---3--:R-:W-:Y:S02]  /*11540*/  LEA R10, P0, R206, R2.reuse, 0x1 ;  /* 0x00000002ce0a7211 */ /* 0x088fe400078008ff */
[----:B------:R-:W-:Y:S02]  /*11550*/  ISETP.LT.OR P2, PT, R4, 0x21, P2 ;  /* 0x000000210400780c */ /* 0x000fe40001741670 */
[----:B--2---:R-:W-:Y:S02]  /*11560*/  LEA.HI.X R11, R206, R5, R213, 0x1, P0 ;  /* 0x00000005ce0b7211 */ /* 0x004fe400000f0cd5 */
[----:B------:R-:W-:-:S02]  /*11570*/  LEA R14, P0, R205, R2, 0x1 ;  /* 0x00000002cd0e7211 */ /* 0x000fc400078008ff */
[----:B------:R-:W-:Y:S02]  /*11580*/  ISETP.LT.OR P1, PT, R4, 0x21, P1 ;  /* 0x000000210400780c */ /* 0x000fe40000f21670 */
[----:B------:R-:W-:Y:S02]  /*11590*/  LEA.HI.X R15, R205, R5, R215, 0x1, P0 ;  /* 0x00000005cd0f7211 */ /* 0x000fe400000f0cd7 */
[----:B------:R-:W-:-:S04]  /*115a0*/  LEA R12, P0, R140, R2, 0x1 ;  /* 0x000000028c0c7211 */ /* 0x000fc800078008ff */
[----:B------:R-:W-:Y:S02]  /*115b0*/  LEA.HI.X R13, R140, R5, R141, 0x1, P0 ;  /* 0x000000058c0d7211 */ /* 0x000fe400000f0c8d */
[----:B------:R-:W-:-:S04]  /*115c0*/  LOP3.LUT P0, RZ, R212, 0x1, RZ, 0xc0, !PT ;  /* 0x00000001d4ff7812 */ /* 0x000fc8000780c0ff */
[----:B------:R-:W-:-:S13]  /*115d0*/  ISETP.LT.OR P0, PT, R4, 0x21, P0 ;  /* 0x000000210400780c */ /* 0x000fda0000701670 */
[----:B------:R-:W-:Y:S01]  /*115e0*/  @!PT LDS RZ, [RZ] ;  /* 0x00000000fffff984 */ /* 0x000fe20000000800 */
[----:B------:R-:W-:Y:S01]  /*115f0*/  @!PT LDS RZ, [RZ] ;  /* 0x00000000fffff984 */ /* 0x000fe20000000800 */
[----:B------:R-:W-:Y:S01]  /*11600*/  @!PT LDS RZ, [RZ] ;  /* 0x00000000fffff984 */ /* 0x000fe20000000800 */
[----:B------:R2:W-:Y:S01]  /*11610*/  LDGSTS.E.BYPASS.LTC128B.128 [R207+0x5080], [R12.64], !P0 ;  /* 0x050800000ccf7fae */ /* 0x0005e2000c101d46 */
[----:B------:R-:W-:-:S13]  /*11620*/  ISETP.LT.OR P0, PT, R4, 0x21, P6 ;  /* 0x000000210400780c */ /* 0x000fda0003701670 */
[----:B------:R2:W-:Y:S01]  /*11630*/  LDGSTS.E.BYPASS.LTC128B.128 [R207+0x6880], [R10.64], !P0 ;  /* 0x068800000acf7fae */ /* 0x0005e2000c101d46 */
[----:B------:R-:W-:-:S03]  /*11640*/  LEA R2, P0, R204, R2, 0x1 ;  /* 0x00000002cc027211 */ /* 0x000fc600078008ff */
[----:B------:R2:W-:Y:S01]  /*11650*/  LDGSTS.E.BYPASS.LTC128B.128 [R207+0x8080], [R14.64], !P2 ;  /* 0x080800000ecf7fae */ /* 0x0005e2000d101d46 */
[----:B------:R-:W-:-:S05]  /*11660*/  LEA.HI.X R3, R204, R5, R214, 0x1, P0 ;  /* 0x00000005cc037211 */ /* 0x000fca00000f0cd6 */
[----:B------:R2:W-:Y:S04]  /*11670*/  LDGSTS.E.BYPASS.LTC128B.128 [R207+0x9880], [R2.64], !P1 ;  /* 0x0988000002cf7fae */ /* 0x0005e8000c901d46 */
.L_x_1826:
[----:B--23--:R-:W-:Y:S05]  /*11680*/  BSYNC B0 ;  /* 0x0000000000007941 */ /* 0x00cfea0003800000 */
.L_x_1825:
[----:B------:R-:W-:Y:S01]  /*11690*/  R2P PR, R149, 0x6 ;  /* 0x0000000695007804 */ /* 0x000fe20000000000 */
[C---:B----4-:R-:W-:Y:S01]  /*116a0*/  HMMA.16816.F32.BF16 R12, R20.reuse, R24, RZ ;  /* 0x00000018140c723c */ /* 0x050fe200000418ff */
[----:B------:R-:W-:Y:S01]  /*116b0*/  MOV R2, 0x40 ;  /* 0x0000004000027802 */ /* 0x000fe20000000f00 */
[----:B------:R-:W-:Y:S01]  /*116c0*/  LDSM.16.M88.4 R16, [R202] ;  /* 0x00000000ca10783b */ /* 0x000fe20000000200 */
[----:B------:R-:W-:Y:S01]  /*116d0*/  IADD3 R11, R150, 0x20, RZ ;  /* 0x00000020960b7810 */ /* 0x000fe20007ffe0ff */
[----:B------:R-:W-:Y:S01]  /*116e0*/  BSSY B1, `(.L_x_1828) ;  /* 0x000011d000017945 */ /* 0x000fe20003800000 */
[----:B------:R-:W-:Y:S01]  /*116f0*/  SEL R2, R2, 0xffffffc0, !P2 ;  /* 0xffffffc002027807 */ /* 0x000fe20005000000 */
[----:B------:R-:W-:Y:S01]  /*11700*/  LDSM.16.M88.4 R80, [R150+0x1800] ;  /* 0x001800009650783b */ /* 0x000fe20000000200 */
[----:B------:R-:W-:Y:S01]  /*11710*/  ISETP.GT.AND P0, PT, R97, R218, PT ;  /* 0x000000da6100720c */ /* 0x000fe20003f04270 */
[----:B------:R-:W-:Y:S01]  /*11720*/  HMMA.16816.F32.BF16 R24, R20, R26, RZ ;  /* 0x0000001a1418723c */ /* 0x000fe200000418ff */
[C---:B------:R-:W-:Y:S01]  /*11730*/  IADD3 R3, R150.reuse, R2, RZ ;  /* 0x0000000296037210 */ /* 0x040fe20007ffe0ff */
[----:B------:R-:W-:Y:S02]  /*11740*/  LDSM.16.M88.4 R88, [R150+0x3000] ;  /* 0x003000009658783b */ /* 0x000fe40000000200 */
[----:B------:R-:W-:-:S02]  /*11750*/  @P1 IADD3 R11, R150, -0x20, RZ ;  /* 0xffffffe0960b1810 */ /* 0x000fc40007ffe0ff */
[----:B-----5:R-:W2:Y:S02]  /*11760*/  LDSM.16.M88.4 R52, [R3] ;  /* 0x000000000334783b */ /* 0x020ea40000000200 */
[----:B------:R-:W-:Y:S01]  /*11770*/  HMMA.16816.F32.BF16 R32, R20, R44, RZ ;  /* 0x0000002c1420723c */ /* 0x000fe200000418ff */
[----:B------:R-:W-:Y:S01]  /*11780*/  IADD3 R10, R2, R11, RZ ;  /* 0x0000000b020a7210 */ /* 0x000fe20007ffe0ff */
[----:B------:R-:W3:Y:S04]  /*11790*/  LDSM.16.M88.4 R64, [R3+0x800] ;  /* 0x000800000340783b */ /* 0x000ee80000000200 */
[----:B------:R-:W-:Y:S02]  /*117a0*/  LDSM.16.M88.4 R76, [R10] ;  /* 0x000000000a4c783b */ /* 0x000fe40000000200 */
[----:B------:R-:W-:Y:S02]  /*117b0*/  HMMA.16816.F32.BF16 R40, R28, R56, R12 ;  /* 0x000000381c28723c */ /* 0x000fe4000004180c */
[----:B------:R-:W4:Y:S04]  /*117c0*/  LDSM.16.M88.4 R12, [R201] ;  /* 0x00000000c90c783b */ /* 0x000f280000000200 */
[----:B------:R-:W-:Y:S02]  /*117d0*/  LDSM.16.M88.4 R68, [R10+0x800] ;  /* 0x000800000a44783b */ /* 0x000fe40000000200 */
[C---:B------:R-:W-:Y:S02]  /*117e0*/  HMMA.16816.F32.BF16 R44, R20.reuse, R46, RZ ;  /* 0x0000002e142c723c */ /* 0x040fe400000418ff */
[----:B------:R-:W-:Y:S04]  /*117f0*/  LDSM.16.M88.4 R84, [R11+0x1800] ;  /* 0x001800000b54783b */ /* 0x000fe80000000200 */
[----:B------:R-:W0:Y:S02]  /*11800*/  LDGDEPBAR ;  /* 0x00000000000079af */ /* 0x000e240000000000 */
[C---:B------:R-:W-:Y:S08]  /*11810*/  HMMA.16816.F32.BF16 R36, R20.reuse, R48, RZ ;  /* 0x000000301424723c */ /* 0x040ff000000418ff */
[----:B------:R-:W-:Y:S08]  /*11820*/  HMMA.16816.F32.BF16 R48, R20, R50, RZ ;  /* 0x000000321430723c */ /* 0x000ff000000418ff */
[C---:B------:R-:W-:Y:S01]  /*11830*/  HMMA.16816.F32.BF16 R20, R28.reuse, R58, R24 ;  /* 0x0000003a1c14723c */ /* 0x040fe20000041818 */
[----:B------:R-:W1:Y:S04]  /*11840*/  LDSM.16.M88.4 R56, [R3+0x1000] ;  /* 0x001000000338783b */ /* 0x000e680000000200 */
[----:B------:R-:W1:Y:S03]  /*11850*/  LDSM.16.M88.4 R24, [R199+0x4000] ;  /* 0x00400000c718783b */ /* 0x000e660000000200 */
[----:B------:R-:W-:Y:S08]  /*11860*/  HMMA.16816.F32.BF16 R32, R28, R60, R32 ;  /* 0x0000003c1c20723c */ /* 0x000ff00000041820 */
[----:B--2---:R-:W-:Y:S08]  /*11870*/  HMMA.16816.F32.BF16 R40, R16, R52, R40 ;  /* 0x000000341028723c */ /* 0x004ff00000041828 */
[C---:B------:R-:W-:Y:S01]  /*11880*/  HMMA.16816.F32.BF16 R44, R28.reuse, R62, R44 ;  /* 0x0000003e1c2c723c */ /* 0x040fe2000004182c */
[----:B------:R-:W2:Y:S07]  /*11890*/  LDSM.16.M88.4 R60, [R10+0x1000] ;  /* 0x001000000a3c783b */ /* 0x000eae0000000200 */
[C---:B------:R-:W-:Y:S08]  /*118a0*/  HMMA.16816.F32.BF16 R36, R28.reuse, R72, R36 ;  /* 0x000000481c24723c */ /* 0x040ff00000041824 */
[----:B------:R-:W-:Y:S01]  /*118b0*/  HMMA.16816.F32.BF16 R48, R28, R74, R48 ;  /* 0x0000004a1c30723c */ /* 0x000fe20000041830 */
[----:B------:R-:W2:Y:S07]  /*118c0*/  LDSM.16.M88.4 R72, [R150+0x2000] ;  /* 0x002000009648783b */ /* 0x000eae0000000200 */
[C---:B------:R-:W-:Y:S08]  /*118d0*/  HMMA.16816.F32.BF16 R20, R16.reuse, R54, R20 ;  /* 0x000000361014723c */ /* 0x040ff00000041814 */
[----:B---3--:R-:W-:Y:S01]  /*118e0*/  HMMA.16816.F32.BF16 R28, R16, R64, R32 ;  /* 0x00000040101c723c */ /* 0x008fe20000041820 */
[----:B------:R-:W3:Y:S07]  /*118f0*/  LDSM.16.M88.4 R32, [R200+0x4000] ;  /* 0x00400000c820783b */ /* 0x000eee0000000200 */
[----:B----4-:R-:W-:Y:S08]  /*11900*/  HMMA.16816.F32.BF16 R40, R12, R76, R40 ;  /* 0x0000004c0c28723c */ /* 0x010ff00000041828 */
[C---:B------:R-:W-:Y:S01]  /*11910*/  HMMA.16816.F32.BF16 R44, R16.reuse, R66, R44 ;  /* 0x00000042102c723c */ /* 0x040fe2000004182c */
[----:B------:R-:W-:Y:S07]  /*11920*/  LDSM.16.M88.4 R64, [R11+0x2000] ;  /* 0x002000000b40783b */ /* 0x000fee0000000200 */
[C---:B-1----:R-:W-:Y:S01]  /*11930*/  HMMA.16816.F32.BF16 R52, R16.reuse, R56, R36 ;  /* 0x000000381034723c */ /* 0x042fe20000041824 */
[----:B------:R-:W1:Y:S07]  /*11940*/  LDSM.16.M88.4 R36, [R150+0x2800] ;  /* 0x002800009624783b */ /* 0x000e6e0000000200 */
[----:B------:R-:W-:Y:S01]  /*11950*/  HMMA.16816.F32.BF16 R48, R16, R58, R48 ;  /* 0x0000003a1030723c */ /* 0x000fe20000041830 */
[----:B------:R-:W-:Y:S07]  /*11960*/  LDSM.16.M88.4 R56, [R11+0x2800] ;  /* 0x002800000b38783b */ /* 0x000fee0000000200 */
[C---:B------:R-:W-:Y:S01]  /*11970*/  HMMA.16816.F32.BF16 R16, R12.reuse, R78, R20 ;  /* 0x0000004e0c10723c */ /* 0x040fe20000041814 */
[----:B------:R-:W-:Y:S07]  /*11980*/  LDSM.16.M88.4 R76, [R3+0x1800] ;  /* 0x00180000034c783b */ /* 0x000fee0000000200 */
[----:B------:R-:W-:Y:S01]  /*11990*/  HMMA.16816.F32.BF16 R20, R12, R68, R28 ;  /* 0x000000440c14723c */ /* 0x000fe2000004181c */
[----:B------:R-:W4:Y:S07]  /*119a0*/  LDSM.16.M88.4 R28, [R202+0x4000] ;  /* 0x00400000ca1c783b */ /* 0x000f2e0000000200 */
[----:B------:R-:W-:Y:S08]  /*119b0*/  HMMA.16816.F32.BF16 R40, R24, R80, R40 ;  /* 0x000000501828723c */ /* 0x000ff00000041828 */
[C---:B------:R-:W-:Y:S01]  /*119c0*/  HMMA.16816.F32.BF16 R44, R12.reuse, R70, R44 ;  /* 0x000000460c2c723c */ /* 0x040fe2000004182c */
[----:B------:R-:W-:Y:S07]  /*119d0*/  LDSM.16.M88.4 R68, [R10+0x1800] ;  /* 0x001800000a44783b */ /* 0x000fee0000000200 */
[C---:B--2---:R-:W-:Y:S08]  /*119e0*/  HMMA.16816.F32.BF16 R52, R12.reuse, R60, R52 ;  /* 0x0000003c0c34723c */ /* 0x044ff00000041834 */
[----:B------:R-:W-:Y:S01]  /*119f0*/  HMMA.16816.F32.BF16 R48, R12, R62, R48 ;  /* 0x0000003e0c30723c */ /* 0x000fe20000041830 */
[----:B------:R-:W2:Y:S07]  /*11a00*/  LDSM.16.M88.4 R60, [R3+0x2000] ;  /* 0x00200000033c783b */ /* 0x000eae0000000200 */
[C---:B------:R-:W-:Y:S01]  /*11a10*/  HMMA.16816.F32.BF16 R12, R24.reuse, R82, R16 ;  /* 0x00000052180c723c */ /* 0x040fe20000041810 */
[----:B------:R-:W-:Y:S07]  /*11a20*/  LDSM.16.M88.4 R80, [R3+0x3000] ;  /* 0x003000000350783b */ /* 0x000fee0000000200 */
[----:B------:R-:W-:Y:S01]  /*11a30*/  HMMA.16816.F32.BF16 R16, R24, R72, R20 ;  /* 0x000000481810723c */ /* 0x000fe20000041814 */
[----:B------:R-:W2:Y:S07]  /*11a40*/  LDSM.16.M88.4 R20, [R201+0x4000] ;  /* 0x00400000c914783b */ /* 0x000eae0000000200 */
[----:B---3--:R-:W-:Y:S08]  /*11a50*/  HMMA.16816.F32.BF16 R40, R32, R84, R40 ;  /* 0x000000542028723c */ /* 0x008ff00000041828 */
[C---:B------:R-:W-:Y:S01]  /*11a60*/  HMMA.16816.F32.BF16 R44, R24.reuse, R74, R44 ;  /* 0x0000004a182c723c */ /* 0x040fe2000004182c */
[----:B------:R-:W-:Y:S07]  /*11a70*/  LDSM.16.M88.4 R72, [R150+0x3800] ;  /* 0x003800009648783b */ /* 0x000fee0000000200 */
[C---:B-1----:R-:W-:Y:S08]  /*11a80*/  HMMA.16816.F32.BF16 R52, R24.reuse, R36, R52 ;  /* 0x000000241834723c */ /* 0x042ff00000041834 */
[----:B------:R-:W-:Y:S01]  /*11a90*/  HMMA.16816.F32.BF16 R48, R24, R38, R48 ;  /* 0x000000261830723c */ /* 0x000fe20000041830 */
[----:B------:R-:W1:Y:S07]  /*11aa0*/  LDSM.16.M88.4 R36, [R3+0x2800] ;  /* 0x002800000324783b */ /* 0x000e6e0000000200 */
[C---:B------:R-:W-:Y:S01]  /*11ab0*/  HMMA.16816.F32.BF16 R12, R32.reuse, R86, R12 ;  /* 0x00000056200c723c */ /* 0x040fe2000004180c */
[----:B------:R-:W-:Y:S07]  /*11ac0*/  LDSM.16.M88.4 R84, [R11+0x3000] ;  /* 0x003000000b54783b */ /* 0x000fee0000000200 */
[----:B------:R-:W-:Y:S01]  /*11ad0*/  HMMA.16816.F32.BF16 R24, R32, R64, R16 ;  /* 0x000000402018723c */ /* 0x000fe20000041810 */
[----:B------:R-:W-:Y:S07]  /*11ae0*/  LDSM.16.M88.4 R16, [R199+0x8000] ;  /* 0x00800000c710783b */ /* 0x000fee0000000200 */
[----:B----4-:R-:W-:Y:S08]  /*11af0*/  HMMA.16816.F32.BF16 R40, R28, R76, R40 ;  /* 0x0000004c1c28723c */ /* 0x010ff00000041828 */
[C---:B------:R-:W-:Y:S01]  /*11b00*/  HMMA.16816.F32.BF16 R44, R32.reuse, R66, R44 ;  /* 0x00000042202c723c */ /* 0x040fe2000004182c */
[----:B------:R-:W3:Y:S07]  /*11b10*/  LDSM.16.M88.4 R64, [R10+0x2000] ;  /* 0x002000000a40783b */ /* 0x000eee0000000200 */
[C---:B------:R-:W-:Y:S08]  /*11b20*/  HMMA.16816.F32.BF16 R52, R32.reuse, R56, R52 ;  /* 0x000000382034723c */ /* 0x040ff00000041834 */
[----:B------:R-:W-:Y:S01]  /*11b30*/  HMMA.16816.F32.BF16 R48, R32, R58, R48 ;  /* 0x0000003a2030723c */ /* 0x000fe20000041830 */
[----:B------:R-:W4:Y:S07]  /*11b40*/  LDSM.16.M88.4 R56, [R10+0x2800] ;  /* 0x002800000a38783b */ /* 0x000f2e0000000200 */
[C---:B------:R-:W-:Y:S01]  /*11b50*/  HMMA.16816.F32.BF16 R32, R28.reuse, R78, R12 ;  /* 0x0000004e1c20723c */ /* 0x040fe2000004180c */
[----:B------:R-:W3:Y:S04]  /*11b60*/  LDSM.16.M88.4 R12, [R200+0x8000] ;  /* 0x00800000c80c783b */ /* 0x000ee80000000200 */
[----:B------:R-:W-:Y:S03]  /*11b70*/  LDSM.16.M88.4 R76, [R10+0x3000] ;  /* 0x003000000a4c783b */ /* 0x000fe60000000200 */
[----:B--2---:R-:W-:Y:S08]  /*11b80*/  HMMA.16816.F32.BF16 R24, R28, R60, R24 ;  /* 0x0000003c1c18723c */ /* 0x004ff00000041818 */
[----:B------:R-:W-:Y:S08]  /*11b90*/  HMMA.16816.F32.BF16 R40, R20, R68, R40 ;  /* 0x000000441428723c */ /* 0x000ff00000041828 */
[C---:B------:R-:W-:Y:S01]  /*11ba0*/  HMMA.16816.F32.BF16 R44, R28.reuse, R62, R44 ;  /* 0x0000003e1c2c723c */ /* 0x040fe2000004182c */
[----:B------:R-:W2:Y:S07]  /*11bb0*/  LDSM.16.M88.4 R60, [R150+0x4000] ;  /* 0x00400000963c783b */ /* 0x000eae0000000200 */
[C---:B-1----:R-:W-:Y:S08]  /*11bc0*/  HMMA.16816.F32.BF16 R52, R28.reuse, R36, R52 ;  /* 0x000000241c34723c */ /* 0x042ff00000041834 */
[----:B------:R-:W-:Y:S08]  /*11bd0*/  HMMA.16816.F32.BF16 R48, R28, R38, R48 ;  /* 0x000000261c30723c */ /* 0x000ff00000041830 */
[C---:B------:R-:W-:Y:S01]  /*11be0*/  HMMA.16816.F32.BF16 R36, R20.reuse, R70, R32 ;  /* 0x000000461424723c */ /* 0x040fe20000041820 */
[----:B------:R-:W1:Y:S04]  /*11bf0*/  LDSM.16.M88.4 R32, [R202+0x8000] ;  /* 0x00800000ca20783b */ /* 0x000e680000000200 */
[----:B------:R-:W-:Y:S03]  /*11c00*/  LDSM.16.M88.4 R68, [R11+0x4000] ;  /* 0x004000000b44783b */ /* 0x000fe60000000200 */
[----:B---3--:R-:W-:Y:S08]  /*11c10*/  HMMA.16816.F32.BF16 R28, R20, R64, R24 ;  /* 0x00000040141c723c */ /* 0x008ff00000041818 */
[----:B------:R-:W-:Y:S08]  /*11c20*/  HMMA.16816.F32.BF16 R24, R16, R88, R40 ;  /* 0x000000581018723c */ /* 0x000ff00000041828 */
[----:B------:R-:W-:Y:S01]  /*11c30*/  HMMA.16816.F32.BF16 R40, R20, R66, R44 ;  /* 0x000000421428723c */ /* 0x000fe2000004182c */
[----:B------:R-:W3:Y:S07]  /*11c40*/  LDSM.16.M88.4 R64, [R11+0x3800] ;  /* 0x003800000b40783b */ /* 0x000eee0000000200 */
[----:B------:R-:W-:Y:S01]  /*11c50*/  HMMA.16816.F32.BF16 R44, R16, R90, R36 ;  /* 0x0000005a102c723c */ /* 0x000fe20000041824 */
[----:B------:R-:W-:Y:S07]  /*11c60*/  LDSM.16.M88.4 R88, [R3+0x4000] ;  /* 0x004000000358783b */ /* 0x000fee0000000200 */
[C---:B----4-:R-:W-:Y:S08]  /*11c70*/  HMMA.16816.F32.BF16 R52, R20.reuse, R56, R52 ;  /* 0x000000381434723c */ /* 0x050ff00000041834 */
[----:B------:R-:W-:Y:S08]  /*11c80*/  HMMA.16816.F32.BF16 R48, R20, R58, R48 ;  /* 0x0000003a1430723c */ /* 0x000ff00000041830 */
[----:B------:R-:W-:Y:S08]  /*11c90*/  HMMA.16816.F32.BF16 R20, R12, R84, R24 ;  /* 0x000000540c14723c */ /* 0x000ff00000041818 */
[C---:B------:R-:W-:Y:S01]  /*11ca0*/  HMMA.16816.F32.BF16 R36, R16.reuse, R72, R28 ;  /* 0x000000481024723c */ /* 0x040fe2000004181c */
[----:B------:R-:W4:Y:S07]  /*11cb0*/  LDSM.16.M88.4 R28, [R201+0x8000] ;  /* 0x00800000c91c783b */ /* 0x000f2e0000000200 */
[----:B------:R-:W-:Y:S01]  /*11cc0*/  HMMA.16816.F32.BF16 R24, R16, R74, R40 ;  /* 0x0000004a1018723c */ /* 0x000fe20000041828 */
[----:B------:R-:W4:Y:S07]  /*11cd0*/  LDSM.16.M88.4 R40, [R3+0x3800] ;  /* 0x003800000328783b */ /* 0x000f2e0000000200 */
[----:B------:R-:W-:Y:S01]  /*11ce0*/  HMMA.16816.F32.BF16 R44, R12, R86, R44 ;  /* 0x000000560c2c723c */ /* 0x000fe2000004182c */
[----:B------:R-:W-:Y:S07]  /*11cf0*/  LDSM.16.M88.4 R84, [R3+0x4800] ;  /* 0x004800000354783b */ /* 0x000fee0000000200 */
[C---:B--2---:R-:W-:Y:S08]  /*11d00*/  HMMA.16816.F32.BF16 R52, R16.reuse, R60, R52 ;  /* 0x0000003c1034723c */ /* 0x044ff00000041834 */
[----:B------:R-:W-:Y:S08]  /*11d10*/  HMMA.16816.F32.BF16 R60, R16, R62, R48 ;  /* 0x0000003e103c723c */ /* 0x000ff00000041830 */
[----:B-1----:R-:W-:Y:S01]  /*11d20*/  HMMA.16816.F32.BF16 R16, R32, R80, R20 ;  /* 0x000000502010723c */ /* 0x002fe20000041814 */
[----:B------:R-:W-:Y:S07]  /*11d30*/  LDSM.16.M88.4 R20, [R200+0xc000] ;  /* 0x00c00000c814783b */ /* 0x000fee0000000200 */
[C---:B---3--:R-:W-:Y:S08]  /*11d40*/  HMMA.16816.F32.BF16 R48, R12.reuse, R64, R36 ;  /* 0x000000400c30723c */ /* 0x048ff00000041824 */
[----:B------:R-:W-:Y:S01]  /*11d50*/  HMMA.16816.F32.BF16 R36, R12, R66, R24 ;  /* 0x000000420c24723c */ /* 0x000fe20000041818 */
[----:B------:R-:W-:Y:S04]  /*11d60*/  LDSM.16.M88.4 R24, [R199+0xc000] ;  /* 0x00c00000c718783b */ /* 0x000fe80000000200 */
[----:B------:R-:W1:Y:S03]  /*11d70*/  LDSM.16.M88.4 R64, [R150+0x4800] ;  /* 0x004800009640783b */ /* 0x000e660000000200 */
[----:B------:R-:W-:Y:S01]  /*11d80*/  HMMA.16816.F32.BF16 R44, R32, R82, R44 ;  /* 0x00000052202c723c */ /* 0x000fe2000004182c */
[----:B------:R-:W-:Y:S07]  /*11d90*/  LDSM.16.M88.4 R80, [R11+0x4800] ;  /* 0x004800000b50783b */ /* 0x000fee0000000200 */
[----:B------:R-:W-:Y:S01]  /*11da0*/  HMMA.16816.F32.BF16 R56, R12, R68, R52 ;  /* 0x000000440c38723c */ /* 0x000fe20000041834 */
[----:B------:R-:W2:Y:S07]  /*11db0*/  LDSM.16.M88.4 R52, [R10+0x3800] ;  /* 0x003800000a34783b */ /* 0x000eae0000000200 */
[----:B----4-:R-:W-:Y:S08]  /*11dc0*/  HMMA.16816.F32.BF16 R16, R28, R76, R16 ;  /* 0x0000004c1c10723c */ /* 0x010ff00000041810 */
[C---:B------:R-:W-:Y:S08]  /*11dd0*/  HMMA.16816.F32.BF16 R48, R32.reuse, R40, R48 ;  /* 0x000000282030723c */ /* 0x040ff00000041830 */
[----:B------:R-:W-:Y:S08]  /*11de0*/  HMMA.16816.F32.BF16 R40, R32, R42, R36 ;  /* 0x0000002a2028723c */ /* 0x000ff00000041824 */
[----:B------:R-:W-:Y:S01]  /*11df0*/  HMMA.16816.F32.BF16 R36, R28, R78, R44 ;  /* 0x0000004e1c24723c */ /* 0x000fe2000004182c */
[----:B------:R-:W-:Y:S07]  /*11e00*/  LDSM.16.M88.4 R76, [R10+0x4800] ;  /* 0x004800000a4c783b */ /* 0x000fee0000000200 */
[----:B------:R-:W-:Y:S01]  /*11e10*/  HMMA.16816.F32.BF16 R72, R12, R70, R60 ;  /* 0x000000460c48723c */ /* 0x000fe2000004183c */
[----:B------:R-:W3:Y:S04]  /*11e20*/  LDSM.16.M88.4 R60, [R150+0x5000] ;  /* 0x00500000963c783b */ /* 0x000ee80000000200 */
[----:B------:R-:W-:Y:S03]  /*11e30*/  LDSM.16.M88.4 R68, [R11+0x5000] ;  /* 0x005000000b44783b */ /* 0x000fe60000000200 */
[----:B-1----:R-:W-:Y:S01]  /*11e40*/  HMMA.16816.F32.BF16 R12, R24, R64, R16 ;  /* 0x00000040180c723c */ /* 0x002fe20000041810 */
[----:B------:R-:W1:Y:S07]  /*11e50*/  LDSM.16.M88.4 R16, [R202+0xc000] ;  /* 0x00c00000ca10783b */ /* 0x000e6e0000000200 */
[----:B--2---:R-:W-:Y:S08]  /*11e60*/  HMMA.16816.F32.BF16 R44, R28, R52, R48 ;  /* 0x000000341c2c723c */ /* 0x004ff00000041830 */
[----:B------:R-:W-:Y:S01]  /*11e70*/  HMMA.16816.F32.BF16 R36, R24, R66, R36 ;  /* 0x000000421824723c */ /* 0x000fe20000041824 */
[----:B------:R-:W2:Y:S07]  /*11e80*/  LDSM.16.M88.4 R64, [R10+0x4000] ;  /* 0x004000000a40783b */ /* 0x000eae0000000200 */
[----:B------:R-:W-:Y:S08]  /*11e90*/  HMMA.16816.F32.BF16 R52, R28, R54, R40 ;  /* 0x000000361c34723c */ /* 0x000ff00000041828 */
[----:B------:R-:W-:Y:S01]  /*11ea0*/  HMMA.16816.F32.BF16 R40, R20, R80, R12 ;  /* 0x000000501428723c */ /* 0x000fe2000004180c */
[----:B------:R-:W4:Y:S07]  /*11eb0*/  LDSM.16.M88.4 R12, [R201+0xc000] ;  /* 0x00c00000c90c783b */ /* 0x000f2e0000000200 */
[----:B------:R-:W-:Y:S08]  /*11ec0*/  HMMA.16816.F32.BF16 R92, R32, R88, R56 ;  /* 0x00000058205c723c */ /* 0x000ff00000041838 */
[----:B---3--:R-:W-:Y:S08]  /*11ed0*/  HMMA.16816.F32.BF16 R44, R24, R60, R44 ;  /* 0x0000003c182c723c */ /* 0x008ff0000004182c */
[----:B------:R-:W-:Y:S01]  /*11ee0*/  HMMA.16816.F32.BF16 R36, R20, R82, R36 ;  /* 0x000000521424723c */ /* 0x000fe20000041824 */
[----:B------:R-:W3:Y:S07]  /*11ef0*/  LDSM.16.M88.4 R80, [R150+0x5800] ;  /* 0x005800009650783b */ /* 0x000eee0000000200 */
[----:B------:R-:W-:Y:S01]  /*11f00*/  HMMA.16816.F32.BF16 R56, R32, R90, R72 ;  /* 0x0000005a2038723c */ /* 0x000fe20000041848 */
[----:B------:R-:W3:Y:S07]  /*11f10*/  LDSM.16.M88.4 R72, [R3+0x5000] ;  /* 0x005000000348783b */ /* 0x000eee0000000200 */
[----:B-1----:R-:W-:Y:S08]  /*11f20*/  HMMA.16816.F32.BF16 R32, R16, R84, R40 ;  /* 0x000000541020723c */ /* 0x002ff00000041828 */
[----:B--2---:R-:W-:Y:S08]  /*11f30*/  HMMA.16816.F32.BF16 R40, R28, R64, R92 ;  /* 0x000000401c28723c */ /* 0x004ff0000004185c */
[----:B------:R-:W-:Y:S08]  /*11f40*/  HMMA.16816.F32.BF16 R52, R24, R62, R52 ;  /* 0x0000003e1834723c */ /* 0x000ff00000041834 */
[----:B------:R-:W-:Y:S08]  /*11f50*/  HMMA.16816.F32.BF16 R48, R20, R68, R44 ;  /* 0x000000441430723c */ /* 0x000ff0000004182c */
[----:B------:R-:W-:Y:S01]  /*11f60*/  HMMA.16816.F32.BF16 R44, R16, R86, R36 ;  /* 0x00000056102c723c */ /* 0x000fe20000041824 */
[----:B------:R-:W1:Y:S07]  /*11f70*/  LDSM.16.M88.4 R84, [R11+0x5800] ;  /* 0x005800000b54783b */ /* 0x000e6e0000000200 */
[----:B------:R-:W-:Y:S01]  /*11f80*/  HMMA.16816.F32.BF16 R28, R28, R66, R56 ;  /* 0x000000421c1c723c */ /* 0x000fe20000041838 */
[----:B------:R-:W2:Y:S07]  /*11f90*/  LDSM.16.M88.4 R56, [R10+0x5000] ;  /* 0x005000000a38783b */ /* 0x000eae0000000200 */
[----:B----4-:R-:W-:Y:S08]  /*11fa0*/  HMMA.16816.F32.BF16 R60, R12, R76, R32 ;  /* 0x0000004c0c3c723c */ /* 0x010ff00000041820 */
[----:B---3--:R-:W-:Y:S08]  /*11fb0*/  HMMA.16816.F32.BF16 R32, R24, R80, R40 ;  /* 0x000000501820723c */ /* 0x008ff00000041828 */
[----:B------:R-:W-:Y:S08]  /*11fc0*/  HMMA.16816.F32.BF16 R36, R20, R70, R52 ;  /* 0x000000461424723c */ /* 0x000ff00000041834 */
[----:B------:R-:W-:Y:S01]  /*11fd0*/  HMMA.16816.F32.BF16 R40, R16, R72, R48 ;  /* 0x000000481028723c */ /* 0x000fe20000041830 */
[----:B------:R-:W3:Y:S01]  /*11fe0*/  LDSM.16.M88.4 R48, [R3+0x5800] ;  /* 0x005800000330783b */ /* 0x000ee20000000200 */
[----:B------:R-:W-:-:S04]  /*11ff0*/  FMUL.FTZ R2, R60, c[0x0][0x320] ;  /* 0x0000c8003c027a20 */ /* 0x000fc80000410000 */
[----:B------:R4:W1:Y:S02]  /*12000*/  MUFU.TANH R64, R2 ;  /* 0x0000000200407308 */ /* 0x0008640000002400 */
[----:B------:R-:W-:Y:S08]  /*12010*/  HMMA.16816.F32.BF16 R44, R12, R78, R44 ;  /* 0x0000004e0c2c723c */ /* 0x000ff0000004182c */
[----:B------:R-:W-:Y:S01]  /*12020*/  HMMA.16816.F32.BF16 R24, R24, R82, R28 ;  /* 0x000000521818723c */ /* 0x000fe2000004181c */
[----:B----4-:R-:W-:-:S07]  /*12030*/  FMUL.FTZ R2, R61, c[0x0][0x320] ;  /* 0x0000c8003d027a20 */ /* 0x010fce0000410000 */
[----:B-1----:R-:W-:Y:S01]  /*12040*/  HMMA.16816.F32.BF16 R28, R20, R84, R32 ;  /* 0x00000054141c723c */ /* 0x002fe20000041820 */
[----:B------:R1:W4:Y:S07]  /*12050*/  MUFU.TANH R61, R2 ;  /* 0x00000002003d7308 */ /* 0x00032e0000002400 */
[----:B------:R-:W-:Y:S08]  /*12060*/  HMMA.16816.F32.BF16 R32, R16, R74, R36 ;  /* 0x0000004a1020723c */ /* 0x000ff00000041824 */
[----:B--2---:R-:W-:Y:S01]  /*12070*/  HMMA.16816.F32.BF16 R36, R12, R56, R40 ;  /* 0x000000380c24723c */ /* 0x004fe20000041828 */
[----:B------:R-:W2:Y:S01]  /*12080*/  LDSM.16.M88.4 R40, [R10+0x5800] ;  /* 0x005800000a28783b */ /* 0x000ea20000000200 */
[----:B-1----:R-:W-:Y:S01]  /*12090*/  FMUL.FTZ R2, R62, c[0x0][0x320] ;  /* 0x0000c8003e027a20 */ /* 0x002fe20000410000 */
[----:B------:R-:W-:-:S04]  /*120a0*/  DEPBAR.LE SB0, 0x0 ;  /* 0x000080000000791a */ /* 0x000fc80000000000 */
[----:B------:R1:W1:Y:S01]  /*120b0*/  MUFU.TANH R60, R2 ;  /* 0x00000002003c7308 */ /* 0x0002620000002400 */
[----:B------:R-:W-:Y:S08]  /*120c0*/  HMMA.16816.F32.BF16 R20, R20, R86, R24 ;  /* 0x000000561414723c */ /* 0x000ff00000041818 */
[----:B---3--:R-:W-:Y:S01]  /*120d0*/  HMMA.16816.F32.BF16 R24, R16, R48, R28 ;  /* 0x000000301018723c */ /* 0x008fe2000004181c */
[----:B-1----:R-:W-:-:S07]  /*120e0*/  FMUL.FTZ R2, R63, c[0x0][0x320] ;  /* 0x0000c8003f027a20 */ /* 0x002fce0000410000 */
[----:B------:R-:W-:Y:S01]  /*120f0*/  HMMA.16816.F32.BF16 R28, R12, R58, R32 ;  /* 0x0000003a0c1c723c */ /* 0x000fe20000041820 */
[----:B------:R1:W3:Y:S07]  /*12100*/  MUFU.TANH R55, R2 ;  /* 0x0000000200377308 */ /* 0x0002ee0000002400 */
[----:B------:R-:W-:Y:S08]  /*12110*/  HMMA.16816.F32.BF16 R16, R16, R50, R20 ;  /* 0x000000321010723c */ /* 0x000ff00000041814 */
[----:B--2---:R-:W-:Y:S01]  /*12120*/  HMMA.16816.F32.BF16 R20, R12, R40, R24 ;  /* 0x000000280c14723c */ /* 0x004fe20000041818 */
[----:B-1----:R-:W-:-:S04]  /*12130*/  FMUL.FTZ R2, R44, c[0x0][0x320] ;  /* 0x0000c8002c027a20 */ /* 0x002fc80000410000 */
[----:B------:R1:W2:Y:S11]  /*12140*/  MUFU.TANH R54, R2 ;  /* 0x0000000200367308 */ /* 0x0002b60000002400 */
        /* <DEDUP_REMOVED lines=42> */
[----:B------:R-:W3:Y:S01]  /*123f0*/  LDL R6, [R1] ;  /* 0x0000000001067983 */ /* 0x000ee20000100800 */
[----:B-1----:R-:W-:Y:S01]  /*12400*/  IMAD.MOV.U32 R2, RZ, RZ, 0x1 ;  /* 0x00000001ff027424 */ /* 0x002fe200078e00ff */
[----:B------:R-:W-:Y:S01]  /*12410*/  ISETP.GT.AND P0, PT, R0, 0x2f, PT ;  /* 0x0000002f0000780c */ /* 0x000fe20003f04270 */
[----:B------:R-:W-:-:S03]  /*12420*/  IMAD.MOV.U32 R210, RZ, RZ, RZ ;  /* 0x000000ffffd27224 */ /* 0x000fc600078e00ff */
[----:B------:R-:W-:Y:S02]  /*12430*/  ISETP.NE.AND P1, PT, R2, c[0x0][0x2b8], PT ;  /* 0x0000ae0002007a0c */ /* 0x000fe40003f25270 */
[----:B--2---:R-:W-:-:S04]  /*12440*/  IADD3 R3, R0, R96, R4 ;  /* 0x0000006000037210 */ /* 0x004fc80007ffe004 */
[----:B------:R-:W-:-:S07]  /*12450*/  IADD3 R3, R3, -0x30, RZ ;  /* 0xffffffd003037810 */ /* 0x000fce0007ffe0ff */
[----:B------:R-:W-:-:S04]  /*12460*/  @P1 IMAD.HI.U32 R4, R3, c[0x0][0x2bc], RZ ;  /* 0x0000af0003041a27 */ /* 0x000fc800078e00ff */
[----:B------:R-:W-:Y:S01]  /*12470*/  IMAD.MOV.U32 R2, RZ, RZ, R3 ;  /* 0x000000ffff027224 */ /* 0x000fe200078e0003 */
[----:B------:R-:W-:-:S04]  /*12480*/  @P1 SHF.R.U32.HI R2, RZ, c[0x0][0x2c0], R4 ;  /* 0x0000b000ff021a19 */ /* 0x000fc80000011604 */
[----:B------:R-:W-:-:S04]  /*12490*/  @!P0 IADD3 R5, P1, R2, R238, RZ ;  /* 0x000000ee02058210 */ /* 0x000fc80007f3e0ff */
[----:B---3--:R-:W-:Y:S02]  /*124a0*/  @!P0 LEA.HI.X.SX32 R6, R2, R6, 0x1, P1 ;  /* 0x0000000602068211 */ /* 0x008fe400008f0eff */
[----:B------:R-:W-:-:S04]  /*124b0*/  @!P0 LEA R4, P1, R5, c[0x0][0x2a0], 0x2 ;  /* 0x0000a80005048a11 */ /* 0x000fc800078210ff */
[----:B------:R-:W-:-:S05]  /*124c0*/  @!P0 LEA.HI.X R5, R5, c[0x0][0x2a4], R6, 0x2, P1 ;  /* 0x0000a90005058a11 */ /* 0x000fca00008f1406 */
[----:B------:R1:W2:Y:S01]  /*124d0*/  @!P0 LDG.E R210, [R4.64] ;  /* 0x0000000604d28981 */ /* 0x0002a2000c1e1900 */
[----:B------:R-:W-:Y:S01]  /*124e0*/  IMAD.MOV R2, RZ, RZ, -R2 ;  /* 0x000000ffff027224 */ /* 0x000fe200078e0a02 */
[----:B------:R-:W-:-:S03]  /*124f0*/  IADD3 R9, -R143, 0x30, RZ ;  /* 0x000000308f097810 */ /* 0x000fc60007ffe1ff */
[----:B------:R-:W-:Y:S01]  /*12500*/  IMAD R211, R2, c[0x0][0x2b8], R3 ;  /* 0x0000ae0002d37a24 */ /* 0x000fe200078e0203 */
[----:B------:R-:W-:-:S04]  /*12510*/  ISETP.GE.AND P0, PT, R9, 0x1, PT ;  /* 0x000000010900780c */ /* 0x000fc80003f06270 */
[----:B------:R-:W-:-:S05]  /*12520*/  SHF.R.S32.HI R2, RZ, 0x1f, R211 ;  /* 0x0000001fff027819 */ /* 0x000fca00000114d3 */
[----:B-1----:R-:W-:Y:S02]  /*12530*/  IMAD R4, R2, c[0x0][0x1e0], RZ ;  /* 0x0000780002047a24 */ /* 0x002fe400078e02ff */
[----:B------:R-:W-:-:S04]  /*12540*/  IMAD.WIDE.U32 R2, R211, c[0x0][0x1e0], RZ ;  /* 0x00007800d3027a25 */ /* 0x000fc800078e00ff */
        /* <DEDUP_REMOVED lines=12> */
.L_x_1920:
[----:B------:R-:W-:Y:S05]  /*12610*/  BRA.DIV ~URZ, `(.L_x_1831) ;  /* 0x0000a6f27f007947 */ /* 0x000fea000b800000 */
[----:B------:R3:W4:Y:S02]  /*12620*/  SHFL.IDX PT, R2, R6, RZ, 0x181f ;  /* 0x00181fff06027589 */ /* 0x00072400000e0000 */
.L_x_1921:
[----:B------:R-:W-:Y:S01]  /*12630*/  BSSY B0, `(.L_x_1832) ;  /* 0x0000012000007945 */ /* 0x000fe20003800000 */
[----:B------:R-:W-:Y:S05]  /*12640*/  @!P0 BRA `(.L_x_1833) ;  /* 0x0000010000008947 */ /* 0x000fea0003800000 */
[-C--:B----4-:R-:W-:Y:S02]  /*12650*/  LEA R16, P0, R140, R2.reuse, 0x1 ;  /* 0x000000028c107211 */ /* 0x090fe400078008ff */
[----:B------:R-:W-:Y:S02]  /*12660*/  LOP3.LUT P6, RZ, R212, 0x4, RZ, 0xc0, !PT ;  /* 0x00000004d4ff7812 */ /* 0x000fe400078cc0ff */
[-C--:B------:R-:W-:Y:S02]  /*12670*/  LEA R14, P2, R206, R2.reuse, 0x1 ;  /* 0x00000002ce0e7211 */ /* 0x080fe400078408ff */
[----:B------:R-:W-:Y:S02]  /*12680*/  LEA R12, P1, R205, R2, 0x1 ;  /* 0x00000002cd0c7211 */ /* 0x000fe400078208ff */
[----:B--2---:R-:W-:-:S02]  /*12690*/  LEA.HI.X R17, R140, R4, R141, 0x1, P0 ;  /* 0x000000048c117211 */ /* 0x004fc400000f0c8d */
[----:B------:R-:W-:Y:S02]  /*126a0*/  LEA R2, P0, R204, R2, 0x1 ;  /* 0x00000002cc027211 */ /* 0x000fe400078008ff */
        /* <DEDUP_REMOVED lines=10> */
.L_x_1833:
[----:B------:R-:W-:Y:S05]  /*12750*/  BSYNC B0 ;  /* 0x0000000000007941 */ /* 0x000fea0003800000 */
.L_x_1832:
[----:B------:R-:W-:Y:S01]  /*12760*/  ISETP.GE.AND P0, PT, R9, 0x21, PT ;  /* 0x000000210900780c */ /* 0x000fe20003f06270 */
[----:B------:R-:W-:Y:S06]  /*12770*/  BRA.DIV ~URZ, `(.L_x_1834) ;  /* 0x0000a6027f007947 */ /* 0x000fec000b800000 */
[----:B--2---:R2:W1:Y:S04]  /*12780*/  SHFL.IDX PT, R4, R5, 0x1, 0x181f ;  /* 0x00381f0005047f89 */ /* 0x00446800000e0000 */
[----:B----4-:R2:W4:Y:S02]  /*12790*/  SHFL.IDX PT, R2, R6, 0x1, 0x181f ;  /* 0x00381f0006027f89 */ /* 0x01052400000e0000 */
.L_x_1922:
[----:B------:R-:W-:Y:S05]  /*127a0*/  @!P0 BRA `(.L_x_1829) ;  /* 0x0000010000008947 */ /* 0x000fea0003800000 */
[----:B----4-:R-:W-:Y:S02]  /*127b0*/  LEA R16, P0, R140, R2, 0x1 ;  /* 0x000000028c107211 */ /* 0x010fe400078008ff */
[----:B------:R-:W-:-:S02]  /*127c0*/  LOP3.LUT P6, RZ, R212, 0x4, RZ, 0xc0, !PT ;  /* 0x00000004d4ff7812 */ /* 0x000fc400078cc0ff */
[-C--:B------:R-:W-:Y:S02]  /*127d0*/  LEA R14, P2, R206, R2.reuse, 0x1 ;  /* 0x00000002ce0e7211 */ /* 0x080fe400078408ff */
[C---:B------:R-:W-:Y:S02]  /*127e0*/  LEA R12, P1, R205.reuse, R2, 0x1 ;  /* 0x00000002cd0c7211 */ /* 0x040fe400078208ff */
[----:B-1----:R-:W-:Y:S02]  /*127f0*/  LEA.HI.X R17, R140, R4, R141, 0x1, P0 ;  /* 0x000000048c117211 */ /* 0x002fe400000f0c8d */
[----:B------:R-:W-:Y:S02]  /*12800*/  LEA R2, P0, R204, R2, 0x1 ;  /* 0x00000002cc027211 */ /* 0x000fe400078008ff */
[-C--:B------:R-:W-:Y:S01]  /*12810*/  LEA.HI.X R15, R206, R4.reuse, R213, 0x1, P2 ;  /* 0x00000004ce0f7211 */ /* 0x080fe200010f0cd5 */
[----:B------:R-:W-:Y:S01]  /*12820*/  @!PT LDS RZ, [RZ] ;  /* 0x00000000fffff984 */ /* 0x000fe20000000800 */
[----:B------:R-:W-:Y:S01]  /*12830*/  @!PT LDS RZ, [RZ] ;  /* 0x00000000fffff984 */ /* 0x000fe20000000800 */
[----:B------:R-:W-:Y:S01]  /*12840*/  @!PT LDS RZ, [RZ] ;  /* 0x00000000fffff984 */ /* 0x000fe20000000800 */
[----:B------:R1:W-:Y:S01]  /*12850*/  LDGSTS.E.BYPASS.LTC128B.128 [R207+0xb080], [R16.64], !P5 ;  /* 0x0b08000010cf7fae */ /* 0x0003e2000e901d46 */
[----:B------:R-:W-:-:S02]  /*12860*/  LEA.HI.X R13, R205, R4, R215, 0x1, P1 ;  /* 0x00000004cd0d7211 */ /* 0x000fc400008f0cd7 */
[----:B------:R-:W-:Y:S01]  /*12870*/  LEA.HI.X R3, R204, R4, R214, 0x1, P0 ;  /* 0x00000004cc037211 */ /* 0x000fe200000f0cd6 */
[----:B------:R1:W-:Y:S04]  /*12880*/  LDGSTS.E.BYPASS.LTC128B.128 [R207+0xc880], [R14.64], !P4 ;  /* 0x0c8800000ecf7fae */ /* 0x0003e8000e101d46 */
[----:B------:R1:W-:Y:S04]  /*12890*/  LDGSTS.E.BYPASS.LTC128B.128 [R207+0xe080], [R12.64], !P3 ;  /* 0x0e0800000ccf7fae */ /* 0x0003e8000d901d46 */
[----:B------:R1:W-:Y:S02]  /*128a0*/  LDGSTS.E.BYPASS.LTC128B.128 [R207+0xf880], [R2.64], !P6 ;  /* 0x0f88000002cf7fae */ /* 0x0003e4000f101d46 */
.L_x_1829:
[----:B--234-:R-:W-:Y:S05]  /*128b0*/  BSYNC B1 ;  /* 0x0000000000017941 */ /* 0x01cfea0003800000 */
.L_x_1828:
        /* <DEDUP_REMOVED lines=10> */
[----:B------:R-:W-:Y:S02]  /*12960*/  FSEL R18, R52, -INF , P6 ;  /* 0xff80000034127808 */ /* 0x000fe40003000000 */
[----:B------:R-:W-:Y:S02]  /*12970*/  FSEL R14, R54, -INF , P6 ;  /* 0xff800000360e7808 */ /* 0x000fe40003000000 */
[----:B------:R-:W-:Y:S02]  /*12980*/  ISETP.GT.AND P6, PT, R2, 0x9, PT ;  /* 0x000000090200780c */ /* 0x000fe40003fc4270 */
[----:B------:R-:W-:Y:S02]  /*12990*/  FMNMX.FTZ R3, R9, R12, !PT ;  /* 0x0000000c09037209 */ /* 0x000fe40007810000 */
        /* <DEDUP_REMOVED lines=15> */
[----:B------:R-:W-:Y:S02]  /*12a90*/  FSEL R31, R25, -INF , P0 ;  /* 0xff800000191f7808 */ /* 0x000fe40000000000 */
[----:B------:R-:W-:Y:S02]  /*12aa0*/  FSEL R27, R27, -INF , P0 ;  /* 0xff8000001b1b7808 */ /* 0x000fe40000000000 */
[----:B------:R-:W-:Y:S02]  /*12ab0*/  FMNMX.FTZ R4, R28, R4, !PT ;  /* 0x000000041c047209 */ /* 0x000fe40007810000 */
[----:B------:R-:W-:-:S02]  /*12ac0*/  ISETP.GT.AND P0, PT, R2, 0x19, PT ;  /* 0x000000190200780c */ /* 0x000fc40003f04270 */
[----:B------:R-:W-:Y:S02]  /*12ad0*/  FMNMX.FTZ R3, R26, R3, !PT ;  /* 0x000000031a037209 */ /* 0x000fe40007810000 */
[----:B------:R-:W-:Y:S02]  /*12ae0*/  FMNMX.FTZ R4, R29, R4, !PT ;  /* 0x000000041d047209 */ /* 0x000fe40007810000 */
[----:B------:R-:W-:Y:S02]  /*12af0*/  FSEL R30, R30, -INF , P0 ;  /* 0xff8000001e1e7808 */ /* 0x000fe40000000000 */
[----:B------:R-:W-:Y:S02]  /*12b00*/  FSEL R25, R37, -INF , P0 ;  /* 0xff80000025197808 */ /* 0x000fe40000000000 */
[C---:B------:R-:W-:Y:S02]  /*12b10*/  ISETP.GT.AND P6, PT, R2.reuse, 0x20, PT ;  /* 0x000000200200780c */ /* 0x040fe40003fc4270 */
[----:B------:R-:W-:-:S02]  /*12b20*/  ISETP.GT.AND P2, PT, R2, 0x21, PT ;  /* 0x000000210200780c */ /* 0x000fc40003f44270 */
[C---:B------:R-:W-:Y:S02]  /*12b30*/  ISETP.GT.AND P1, PT, R2.reuse, 0x28, PT ;  /* 0x000000280200780c */ /* 0x040fe40003f24270 */
[----:B------:R-:W-:Y:S02]  /*12b40*/  ISETP.GT.AND P0, PT, R2, 0x29, PT ;  /* 0x000000290200780c */ /* 0x000fe40003f04270 */
        /* <DEDUP_REMOVED lines=22> */
.L_x_1923:
[----:B-12---:R-:W-:Y:S01]  /*12cb0*/  FMNMX.FTZ R6, R6, R2, !PT ;  /* 0x0000000206067209 */ /* 0x006fe20007810000 */
[----:B------:R-:W-:Y:S05]  /*12cc0*/  BRA.DIV ~URZ, `(.L_x_1836) ;  /* 0x0000a1e27f007947 */ /* 0x000fea000b800000 */
[----:B------:R-:W1:Y:S04]  /*12cd0*/  SHFL.BFLY PT, R2, R5, 0x2, 0x1f ;  /* 0x0c401f0005027f89 */ /* 0x000e6800000e0000 */
[----:B------:R-:W2:Y:S01]  /*12ce0*/  SHFL.BFLY PT, R3, R6, 0x1, 0x1f ;  /* 0x0c201f0006037f89 */ /* 0x000ea200000e0000 */
[----:B-1----:R-:W-:-:S02]  /*12cf0*/  FMNMX.FTZ R5, R5, R2, !PT ;  /* 0x0000000205057209 */ /* 0x002fc40007810000 */
[----:B--2---:R-:W-:-:S03]  /*12d00*/  FMNMX.FTZ R6, R6, R3, !PT ;  /* 0x0000000306067209 */ /* 0x004fc60007810000 */
[----:B------:R1:W2:Y:S04]  /*12d10*/  SHFL.BFLY PT, R4, R5, 0x1, 0x1f ;  /* 0x0c201f0005047f89 */ /* 0x0002a800000e0000 */
.L_x_1924:
[C---:B------:R-:W-:Y:S01]  /*12d20*/  FMUL.FTZ R3, R6.reuse, c[0x0][0x2d0] ;  /* 0x0000b40006037a20 */ /* 0x040fe20000410000 */
[----:B------:R-:W-:Y:S01]  /*12d30*/  FSETP.NEU.FTZ.AND P0, PT, R6, -INF , PT ;  /* 0xff8000000600780b */ /* 0x000fe20003f1d000 */
[----:B------:R-:W-:Y:S01]  /*12d40*/  WARPSYNC 0xffffffff ;  /* 0xffffffff00007948 */ /* 0x000fe20003800000 */
[----:B-12---:R-:W-:Y:S01]  /*12d50*/  FMNMX.FTZ R5, R4, R5, !PT ;  /* 0x0000000504057209 */ /* 0x006fe20007810000 */
[----:B------:R-:W1:Y:S01]  /*12d60*/  LDSM.16.MT88.4 R20, [R151] ;  /* 0x000000009714783b */ /* 0x000e620000004200 */
[----:B------:R-:W-:Y:S02]  /*12d70*/  FSEL R3, R3, RZ, P0 ;  /* 0x000000ff03037208 */ /* 0x000fe40000000000 */
[----:B------:R-:W-:Y:S01]  /*12d80*/  FSETP.NEU.FTZ.AND P0, PT, R5, -INF , PT ;  /* 0xff8000000500780b */ /* 0x000fe20003f1d000 */
[----:B------:R-:W-:Y:S01]  /*12d90*/  LDSM.16.MT88.4 R48, [R198] ;  /* 0x00000000c630783b */ /* 0x000fe20000004200 */
[----:B------:R-:W-:Y:S01]  /*12da0*/  IADD3 R209, R209, -0x2, RZ ;  /* 0xfffffffed1d17810 */ /* 0x000fe20007ffe0ff */
[----:B------:R-:W-:-:S02]  /*12db0*/  FFMA.FTZ R2, R9, c[0x0][0x2d0], -R3 ;  /* 0x0000b40009027a23 */ /* 0x000fc40000010803 */
[--C-:B------:R-:W-:Y:S01]  /*12dc0*/  FFMA.FTZ R4, R14, c[0x0][0x2d0], -R3.reuse ;  /* 0x0000b4000e047a23 */ /* 0x100fe20000010803 */
[----:B------:R-:W-:Y:S01]  /*12dd0*/  LDSM.16.MT88.4 R44, [R151+0x800] ;  /* 0x00080000972c783b */ /* 0x000fe20000004200 */
[----:B------:R2:W-:Y:S03]  /*12de0*/  MUFU.EX2 R108, R2 ;  /* 0x00000002006c7308 */ /* 0x0005e60000000800 */
[----:B------:R-:W-:Y:S04]  /*12df0*/  LDSM.16.MT88.4 R40, [R196+0x800] ;  /* 0x00080000c428783b */ /* 0x000fe80000004200 */
[----:B------:R-:W-:Y:S01]  /*12e00*/  LDSM.16.MT88.4 R36, [R198+0x800] ;  /* 0x00080000c624783b */ /* 0x000fe20000004200 */
[----:B------:R3:W-:Y:S03]  /*12e10*/  MUFU.EX2 R120, R4 ;  /* 0x0000000400787308 */ /* 0x0007e60000000800 */
[----:B------:R-:W-:Y:S04]  /*12e20*/  LDSM.16.MT88.4 R60, [R197] ;  /* 0x00000000c53c783b */ /* 0x000fe80000004200 */
[----:B------:R-:W-:Y:S01]  /*12e30*/  LDSM.16.MT88.4 R68, [R151+0x1800] ;  /* 0x001800009744783b */ /* 0x000fe20000004200 */
[----:B--2---:R-:W-:-:S03]  /*12e40*/  FFMA.FTZ R2, R12, c[0x0][0x2d0], -R3 ;  /* 0x0000b4000c027a23 */ /* 0x004fc60000010803 */
[----:B------:R-:W-:Y:S01]  /*12e50*/  LDSM.16.MT88.4 R76, [R196+0x1800] ;  /* 0x00180000c44c783b */ /* 0x000fe20000004200 */
[----:B------:R2:W4:Y:S03]  /*12e60*/  MUFU.EX2 R9, R2 ;  /* 0x0000000200097308 */ /* 0x0005260000000800 */
[----:B------:R-:W-:Y:S01]  /*12e70*/  LDSM.16.MT88.4 R72, [R197+0x800] ;  /* 0x00080000c548783b */ /* 0x000fe20000004200 */
[----:B---3--:R-:W-:-:S03]  /*12e80*/  FFMA.FTZ R4, R15, c[0x0][0x2d0], -R3 ;  /* 0x0000b4000f047a23 */ /* 0x008fc60000010803 */
[----:B------:R-:W3:Y:S01]  /*12e90*/  LDSM.16.MT88.4 R12, [R196] ;  /* 0x00000000c40c783b */ /* 0x000ee20000004200 */
[----:B------:R5:W1:Y:S03]  /*12ea0*/  MUFU.EX2 R119, R4 ;  /* 0x0000000400777308 */ /* 0x000a660000000800 */
[----:B------:R-:W-:Y:S01]  /*12eb0*/  LDSM.16.MT88.4 R168, [R151+0x1000] ;  /* 0x0010000097a8783b */ /* 0x000fe20000004200 */
[----:B--2---:R-:W-:-:S05]  /*12ec0*/  FMUL.FTZ R2, R5, c[0x0][0x2d0] ;  /* 0x0000b40005027a20 */ /* 0x004fca0000410000 */
[----:B------:R-:W-:Y:S02]  /*12ed0*/  FSEL R2, R2, RZ, P0 ;  /* 0x000000ff02027208 */ /* 0x000fe40000000000 */
[----:B------:R-:W-:-:S03]  /*12ee0*/  ISETP.GE.AND P0, PT, R209, R218, PT ;  /* 0x000000dad100720c */ /* 0x000fc60003f06270 */
[----:B-----5:R-:W-:Y:S01]  /*12ef0*/  FFMA.FTZ R4, R16, c[0x0][0x2d0], -R2 ;  /* 0x0000b40010047a23 */ /* 0x020fe20000010802 */
[----:B----4-:R-:W-:-:S03]  /*12f00*/  F2FP.BF16.PACK_AB R16, R9, R108 ;  /* 0x0000006c0910723e */ /* 0x010fc600000010ff */
[----:B------:R2:W-:Y:S02]  /*12f10*/  MUFU.EX2 R118, R4 ;  /* 0x0000000400767308 */ /* 0x0005e40000000800 */
[----:B--2---:R-:W-:-:S06]  /*12f20*/  FFMA.FTZ R4, R17, c[0x0][0x2d0], -R2 ;  /* 0x0000b40011047a23 */ /* 0x004fcc0000010802 */
[----:B------:R2:W4:Y:S02]  /*12f30*/  MUFU.EX2 R117, R4 ;  /* 0x0000000400757308 */ /* 0x0005240000000800 */
[----:B--2---:R-:W-:Y:S01]  /*12f40*/  FFMA.FTZ R4, R18, c[0x0][0x2d0], -R2 ;  /* 0x0000b40012047a23 */ /* 0x004fe20000010802 */
[----:B-1----:R-:W-:Y:S02]  /*12f50*/  F2FP.BF16.PACK_AB R18, R119, R120 ;  /* 0x000000787712723e */ /* 0x002fe400000010ff */
[----:B----4-:R-:W-:-:S03]  /*12f60*/  F2FP.BF16.PACK_AB R17, R117, R118 ;  /* 0x000000767511723e */ /* 0x010fc600000010ff */
[----:B------:R1:W-:Y:S02]  /*12f70*/  MUFU.EX2 R116, R4 ;  /* 0x0000000400747308 */ /* 0x0003e40000000800 */
[----:B-1----:R-:W-:-:S06]  /*12f80*/  FFMA.FTZ R4, R19, c[0x0][0x2d0], -R2 ;  /* 0x0000b40013047a23 */ /* 0x002fcc0000010802 */
[----:B------:R1:W2:Y:S02]  /*12f90*/  MUFU.EX2 R125, R4 ;  /* 0x00000004007d7308 */ /* 0x0002a40000000800 */
[----:B-1----:R-:W-:Y:S01]  /*12fa0*/  FFMA.FTZ R4, R24, c[0x0][0x2d0], -R3 ;  /* 0x0000b40018047a23 */ /* 0x002fe20000010803 */
[----:B--2---:R-:W-:-:S05]  /*12fb0*/  F2FP.BF16.PACK_AB R19, R125, R116 ;  /* 0x000000747d13723e */ /* 0x004fca00000010ff */
[----:B------:R1:W-:Y:S02]  /*12fc0*/  MUFU.EX2 R124, R4 ;  /* 0x00000004007c7308 */ /* 0x0003e40000000800 */
[C---:B------:R-:W-:Y:S08]  /*12fd0*/  HMMA.16816.F32.BF16 R64, R16.reuse, R20, RZ ;  /* 0x000000141040723c */ /* 0x040ff000000418ff */
[----:B------:R-:W-:Y:S01]  /*12fe0*/  HMMA.16816.F32.BF16 R56, R16, R22, RZ ;  /* 0x000000161038723c */ /* 0x000fe200000418ff */
[----:B-1----:R-:W-:-:S04]  /*12ff0*/  FFMA.FTZ R4, R26, c[0x0][0x2d0], -R3 ;  /* 0x0000b4001a047a23 */ /* 0x002fc80000010803 */
[----:B------:R1:W2:Y:S03]  /*13000*/  MUFU.EX2 R137, R4 ;  /* 0x0000000400897308 */ /* 0x0002a60000000800 */
[C---:B---3--:R-:W-:Y:S08]  /*13010*/  HMMA.16816.F32.BF16 R52, R16.reuse, R12, RZ ;  /* 0x0000000c1034723c */ /* 0x048ff000000418ff */
[----:B------:R-:W-:Y:S01]  /*13020*/  HMMA.16816.F32.BF16 R32, R16, R14, RZ ;  /* 0x0000000e1020723c */ /* 0x000fe200000418ff */
[----:B-1----:R-:W-:Y:S01]  /*13030*/  FFMA.FTZ R4, R27, c[0x0][0x2d0], -R3 ;  /* 0x0000b4001b047a23 */ /* 0x002fe20000010803 */
[----:B--2---:R-:W-:-:S06]  /*13040*/  F2FP.BF16.PACK_AB R12, R137, R124 ;  /* 0x0000007c890c723e */ /* 0x004fcc00000010ff */
[----:B------:R-:W-:Y:S01]  /*13050*/  HMMA.16816.F32.BF16 R20, R16, R60, RZ ;  /* 0x0000003c1014723c */ /* 0x000fe200000418ff */
[----:B------:R1:W-:Y:S02]  /*13060*/  MUFU.EX2 R138, R4 ;  /* 0x00000004008a7308 */ /* 0x0003e40000000800 */
[----:B-1----:R-:W-:-:S05]  /*13070*/  FFMA.FTZ R4, R25, c[0x0][0x2d0], -R3 ;  /* 0x0000b40019047a23 */ /* 0x002fca0000010803 */
[----:B------:R-:W-:Y:S01]  /*13080*/  HMMA.16816.F32.BF16 R24, R16, R50, RZ ;  /* 0x000000321018723c */ /* 0x000fe200000418ff */
[----:B------:R1:W2:Y:S02]  /*13090*/  MUFU.EX2 R139, R4 ;  /* 0x00000004008b7308 */ /* 0x0002a40000000800 */
[----:B-1----:R-:W-:Y:S01]  /*130a0*/  FFMA.FTZ R4, R28, c[0x0][0x2d0], -R2 ;  /* 0x0000b4001c047a23 */ /* 0x002fe20000010802 */
[----:B--2---:R-:W-:-:S05]  /*130b0*/  F2FP.BF16.PACK_AB R14, R139, R138 ;  /* 0x0000008a8b0e723e */ /* 0x004fca00000010ff */
[----:B------:R1:W-:Y:S02]  /*130c0*/  MUFU.EX2 R126, R4 ;  /* 0x00000004007e7308 */ /* 0x0003e40000000800 */
[----:B-1----:R-:W-:-:S06]  /*130d0*/  FFMA.FTZ R4, R29, c[0x0][0x2d0], -R2 ;  /* 0x0000b4001d047a23 */ /* 0x002fcc0000010802 */
[----:B------:R1:W2:Y:S02]  /*130e0*/  MUFU.EX2 R127, R4 ;  /* 0x00000004007f7308 */ /* 0x0002a40000000800 */
[----:B-1----:R-:W-:Y:S01]  /*130f0*/  FFMA.FTZ R4, R31, c[0x0][0x2d0], -R2 ;  /* 0x0000b4001f047a23 */ /* 0x002fe20000010802 */
[----:B--2---:R-:W-:-:S05]  /*13100*/  F2FP.BF16.PACK_AB R13, R127, R126 ;  /* 0x0000007e7f0d723e */ /* 0x004fca00000010ff */
[----:B------:R1:W-:Y:S02]  /*13110*/  MUFU.EX2 R136, R4 ;  /* 0x0000000400887308 */ /* 0x0003e40000000800 */
[----:B-1----:R-:W-:Y:S02]  /*13120*/  FFMA.FTZ R4, R30, c[0x0][0x2d0], -R2 ;  /* 0x0000b4001e047a23 */ /* 0x002fe40000010802 */
[----:B------:R-:W-:Y:S01]  /*13130*/  HMMA.16816.F32.BF16 R28, R16, R48, RZ ;  /* 0x00000030101c723c */ /* 0x000fe200000418ff */
[----:B------:R-:W1:Y:S03]  /*13140*/  LDSM.16.MT88.4 R48, [R151+0x2000] ;  /* 0x002000009730783b */ /* 0x000e660000004200 */
[----:B------:R-:W2:Y:S02]  /*13150*/  MUFU.EX2 R160, R4 ;  /* 0x0000000400a07308 */ /* 0x000ea40000000800 */
[----:B--2---:R-:W-:Y:S01]  /*13160*/  F2FP.BF16.PACK_AB R15, R160, R136 ;  /* 0x00000088a00f723e */ /* 0x004fe200000010ff */
[----:B------:R-:W-:-:S02]  /*13170*/  FADD.FTZ R4, R108, R9 ;  /* 0x000000096c047221 */ /* 0x000fc40000010000 */
[----:B------:R-:W-:Y:S02]  /*13180*/  FADD.FTZ R9, R118, R117 ;  /* 0x0000007576097221 */ /* 0x000fe40000010000 */
[----:B------:R-:W-:Y:S02]  /*13190*/  FADD.FTZ R4, R120, R4 ;  /* 0x0000000478047221 */ /* 0x000fe40000010000 */
[----:B------:R-:W-:Y:S01]  /*131a0*/  HMMA.16816.F32.BF16 R172, R12, R44, R64 ;  /* 0x0000002c0cac723c */ /* 0x000fe20000041840 */
[----:B------:R-:W-:Y:S01]  /*131b0*/  LDSM.16.MT88.4 R64, [R151+0x3000] ;  /* 0x003000009740783b */ /* 0x000fe20000004200 */
[----:B------:R-:W-:Y:S02]  /*131c0*/  FADD.FTZ R4, R119, R4 ;  /* 0x0000000477047221 */ /* 0x000fe40000010000 */
[----:B------:R-:W-:Y:S02]  /*131d0*/  FADD.FTZ R9, R116, R9 ;  /* 0x0000000974097221 */ /* 0x000fe40000010000 */
[----:B------:R-:W-:-:S02]  /*131e0*/  FADD.FTZ R4, R124, R4 ;  /* 0x000000047c047221 */ /* 0x000fc40000010000 */
[C---:B------:R-:W-:Y:S01]  /*131f0*/  HMMA.16816.F32.BF16 R156, R12.reuse, R46, R56 ;  /* 0x0000002e0c9c723c */ /* 0x040fe20000041838 */
[----:B------:R-:W2:Y:S01]  /*13200*/  LDSM.16.MT88.4 R44, [R198+0x1800] ;  /* 0x00180000c62c783b */ /* 0x000ea20000004200 */
[----:B------:R-:W-:Y:S02]  /*13210*/  FADD.FTZ R9, R125, R9 ;  /* 0x000000097d097221 */ /* 0x000fe40000010000 */
[----:B------:R-:W-:Y:S01]  /*13220*/  FADD.FTZ R4, R137, R4 ;  /* 0x0000000489047221 */ /* 0x000fe20000010000 */
[----:B------:R-:W-:Y:S01]  /*13230*/  LDSM.16.MT88.4 R56, [R197+0x2000] ;  /* 0x00200000c538783b */ /* 0x000fe20000004200 */
[----:B------:R-:W-:Y:S02]  /*13240*/  FADD.FTZ R9, R126, R9 ;  /* 0x000000097e097221 */ /* 0x000fe40000010000 */
[C---:B------:R-:W-:Y:S01]  /*13250*/  HMMA.16816.F32.BF16 R164, R12.reuse, R40, R52 ;  /* 0x000000280ca4723c */ /* 0x040fe20000041834 */
[----:B------:R-:W-:Y:S07]  /*13260*/  LDSM.16.MT88.4 R52, [R197+0x1800] ;  /* 0x00180000c534783b */ /* 0x000fee0000004200 */
[C---:B------:R-:W-:Y:S01]  /*13270*/  HMMA.16816.F32.BF16 R152, R12.reuse, R42, R32 ;  /* 0x0000002a0c98723c */ /* 0x040fe20000041820 */
[----:B------:R-:W3:Y:S07]  /*13280*/  LDSM.16.MT88.4 R40, [R196+0x2000] ;  /* 0x00200000c428783b */ /* 0x000eee0000004200 */
[C---:B------:R-:W-:Y:S08]  /*13290*/  HMMA.16816.F32.BF16 R248, R12.reuse, R36, R28 ;  /* 0x000000240cf8723c */ /* 0x040ff0000004181c */
[----:B------:R-:W-:Y:S08]  /*132a0*/  HMMA.16816.F32.BF16 R240, R12, R38, R24 ;  /* 0x000000260cf0723c */ /* 0x000ff00000041818 */
[C---:B------:R-:W-:Y:S01]  /*132b0*/  HMMA.16816.F32.BF16 R36, R16.reuse, R62, RZ ;  /* 0x0000003e1024723c */ /* 0x040fe200000418ff */
[----:B------:R-:W4:Y:S07]  /*132c0*/  LDSM.16.MT88.4 R60, [R198+0x2000] ;  /* 0x00200000c63c783b */ /* 0x000f2e0000004200 */
[C---:B------:R-:W-:Y:S08]  /*132d0*/  HMMA.16816.F32.BF16 R32, R16.reuse, R68, RZ ;  /* 0x000000441020723c */ /* 0x040ff000000418ff */
[C---:B------:R-:W-:Y:S01]  /*132e0*/  HMMA.16816.F32.BF16 R28, R16.reuse, R70, RZ ;  /* 0x00000046101c723c */ /* 0x040fe200000418ff */
[----:B------:R-:W-:Y:S07]  /*132f0*/  LDSM.16.MT88.4 R68, [R151+0x3800] ;  /* 0x003800009744783b */ /* 0x000fee0000004200 */
[----:B------:R-:W-:Y:S08]  /*13300*/  HMMA.16816.F32.BF16 R24, R16, R76, RZ ;  /* 0x0000004c1018723c */ /* 0x000ff000000418ff */
[C---:B------:R-:W-:Y:S08]  /*13310*/  HMMA.16816.F32.BF16 R224, R12.reuse, R74, R36 ;  /* 0x0000004a0ce0723c */ /* 0x040ff00000041824 */
[----:B-1----:R-:W-:Y:S08]  /*13320*/  HMMA.16816.F32.BF16 R232, R12, R48, R32 ;  /* 0x000000300ce8723c */ /* 0x002ff00000041820 */
[C---:B--2---:R-:W-:Y:S08]  /*13330*/  HMMA.16816.F32.BF16 R36, R16.reuse, R44, RZ ;  /* 0x0000002c1024723c */ /* 0x044ff000000418ff */
[----:B------:R-:W-:Y:S01]  /*13340*/  HMMA.16816.F32.BF16 R32, R16, R46, RZ ;  /* 0x0000002e1020723c */ /* 0x000fe200000418ff */
[----:B------:R-:W1:Y:S07]  /*13350*/  LDSM.16.MT88.4 R44, [R196+0x3000] ;  /* 0x00300000c42c783b */ /* 0x000e6e0000004200 */
[C---:B------:R-:W-:Y:S08]  /*13360*/  HMMA.16816.F32.BF16 R244, R12.reuse, R72, R20 ;  /* 0x000000480cf4723c */ /* 0x040ff00000041814 */
[C---:B------:R-:W-:Y:S01]  /*13370*/  HMMA.16816.F32.BF16 R192, R12.reuse, R50, R28 ;  /* 0x000000320cc0723c */ /* 0x040fe2000004181c */
[----:B------:R-:W-:Y:S07]  /*13380*/  LDSM.16.MT88.4 R48, [R196+0x3800] ;  /* 0x00380000c430783b */ /* 0x000fee0000004200 */
[----:B---3--:R-:W-:Y:S08]  /*13390*/  HMMA.16816.F32.BF16 R228, R12, R40, R24 ;  /* 0x000000280ce4723c */ /* 0x008ff00000041818 */
[C---:B------:R-:W-:Y:S08]  /*133a0*/  HMMA.16816.F32.BF16 R20, R16.reuse, R78, RZ ;  /* 0x0000004e1014723c */ /* 0x040ff000000418ff */
[C---:B------:R-:W-:Y:S08]  /*133b0*/  HMMA.16816.F32.BF16 R28, R16.reuse, R52, RZ ;  /* 0x00000034101c723c */ /* 0x040ff000000418ff */
[----:B------:R-:W-:Y:S01]  /*133c0*/  HMMA.16816.F32.BF16 R24, R16, R54, RZ ;  /* 0x000000361018723c */ /* 0x000fe200000418ff */
[----:B------:R-:W2:Y:S07]  /*133d0*/  LDSM.16.MT88.4 R52, [R198+0x3000] ;  /* 0x00300000c634783b */ /* 0x000eae0000004200 */
[C---:B------:R-:W-:Y:S01]  /*133e0*/  HMMA.16816.F32.BF16 R188, R12.reuse, R42, R20 ;  /* 0x0000002a0cbc723c */ /* 0x040fe20000041814 */
[----:B------:R-:W3:Y:S07]  /*133f0*/  LDSM.16.MT88.4 R40, [R198+0x3800] ;  /* 0x00380000c628783b */ /* 0x000eee0000004200 */
[C---:B----4-:R-:W-:Y:S08]  /*13400*/  HMMA.16816.F32.BF16 R72, R12.reuse, R62, R32 ;  /* 0x0000003e0c48723c */ /* 0x050ff00000041820 */
[----:B------:R-:W-:Y:S08]  /*13410*/  HMMA.16816.F32.BF16 R180, R12, R56, R28 ;  /* 0x000000380cb4723c */ /* 0x000ff0000004181c */
[C---:B-1----:R-:W-:Y:S08]  /*13420*/  HMMA.16816.F32.BF16 R32, R16.reuse, R44, RZ ;  /* 0x0000002c1020723c */ /* 0x042ff000000418ff */
[C---:B------:R-:W-:Y:S01]  /*13430*/  HMMA.16816.F32.BF16 R28, R16.reuse, R46, RZ ;  /* 0x0000002e101c723c */ /* 0x040fe200000418ff */
[----:B------:R-:W1:Y:S07]  /*13440*/  LDSM.16.MT88.4 R44, [R197+0x3000] ;  /* 0x00300000c52c783b */ /* 0x000e6e0000004200 */
[----:B------:R-:W-:Y:S08]  /*13450*/  HMMA.16816.F32.BF16 R20, R16, R64, RZ ;  /* 0x000000401014723c */ /* 0x000ff000000418ff */
[----:B------:R-:W-:Y:S01]  /*13460*/  HMMA.16816.F32.BF16 R76, R12, R58, R24 ;  /* 0x0000003a0c4c723c */ /* 0x000fe20000041818 */
[----:B------:R-:W-:Y:S07]  /*13470*/  LDSM.16.MT88.4 R56, [R196+0x2800] ;  /* 0x00280000c438783b */ /* 0x000fee0000004200 */
[----:B--2---:R-:W-:Y:S08]  /*13480*/  HMMA.16816.F32.BF16 R24, R16, R52, RZ ;  /* 0x000000341018723c */ /* 0x004ff000000418ff */
[C---:B------:R-:W-:Y:S01]  /*13490*/  HMMA.16816.F32.BF16 R92, R12.reuse, R50, R28 ;  /* 0x000000320c5c723c */ /* 0x040fe2000004181c */
[----:B------:R-:W2:Y:S07]  /*134a0*/  LDSM.16.MT88.4 R28, [R197+0x3800] ;  /* 0x00380000c51c783b */ /* 0x000eae0000004200 */
[----:B------:R-:W-:Y:S08]  /*134b0*/  HMMA.16816.F32.BF16 R176, R12, R68, R20 ;  /* 0x000000440cb0723c */ /* 0x000ff00000041814 */
[----:B------:R-:W-:Y:S08]  /*134c0*/  HMMA.16816.F32.BF16 R20, R16, R54, RZ ;  /* 0x000000361014723c */ /* 0x000ff000000418ff */
[C---:B---3--:R-:W-:Y:S08]  /*134d0*/  HMMA.16816.F32.BF16 R132, R12.reuse, R40, R24 ;  /* 0x000000280c84723c */ /* 0x048ff00000041818 */
[----:B------:R-:W-:Y:S01]  /*134e0*/  HMMA.16816.F32.BF16 R96, R12, R48, R32 ;  /* 0x000000300c60723c */ /* 0x000fe20000041820 */
[----:B------:R-:W3:Y:S04]  /*134f0*/  LDSM.16.MT88.4 R32, [R151+0x4800] ;  /* 0x004800009720783b */ /* 0x000ee80000004200 */
[----:B------:R-:W-:Y:S03]  /*13500*/  LDSM.16.MT88.4 R48, [R151+0x2800] ;  /* 0x002800009730783b */ /* 0x000fe60000004200 */
[----:B-1----:R-:W-:Y:S08]  /*13510*/  HMMA.16816.F32.BF16 R24, R16, R44, RZ ;  /* 0x0000002c1018723c */ /* 0x002ff000000418ff */
[----:B------:R-:W-:Y:S01]  /*13520*/  HMMA.16816.F32.BF16 R104, R12, R42, R20 ;  /* 0x0000002a0c68723c */ /* 0x000fe20000041814 */
[----:B------:R-:W-:Y:S07]  /*13530*/  LDSM.16.MT88.4 R40, [R197+0x1000] ;  /* 0x00100000c528783b */ /* 0x000fee0000004200 */
[----:B------:R-:W-:Y:S08]  /*13540*/  HMMA.16816.F32.BF16 R20, R16, R46, RZ ;  /* 0x0000002e1014723c */ /* 0x000ff000000418ff */
[C---:B--2---:R-:W-:Y:S01]  /*13550*/  HMMA.16816.F32.BF16 R100, R12.reuse, R28, R24 ;  /* 0x0000001c0c64723c */ /* 0x044fe20000041818 */
[----:B------:R-:W1:Y:S07]  /*13560*/  LDSM.16.MT88.4 R24, [R151+0x5000] ;  /* 0x005000009718783b */ /* 0x000e6e0000004200 */
[C---:B------:R-:W-:Y:S08]  /*13570*/  HMMA.16816.F32.BF16 R184, R12.reuse, R60, R36 ;  /* 0x0000003c0cb8723c */ /* 0x040ff00000041824 */
[----:B------:R-:W-:Y:S01]  /*13580*/  HMMA.16816.F32.BF16 R112, R12, R30, R20 ;  /* 0x0000001e0c70723c */ /* 0x000fe20000041814 */
[----:B------:R-:W2:Y:S07]  /*13590*/  LDSM.16.MT88.4 R28, [R196+0x4800] ;  /* 0x00480000c41c783b */ /* 0x000eae0000004200 */
[C---:B---3--:R-:W-:Y:S07]  /*135a0*/  HMMA.16816.F32.BF16 R20, R16.reuse, R32, RZ ;  /* 0x000000201014723c */ /* 0x048fee00000418ff */
[--C-:B------:R-:W-:Y:S01]  /*135b0*/  FFMA.FTZ R33, R80, c[0x0][0x2d0], -R3.reuse ;  /* 0x0000b40050217a23 */ /* 0x100fe20000010803 */
[----:B------:R-:W-:Y:S01]  /*135c0*/  HMMA.16816.F32.BF16 R36, R16, R66, RZ ;  /* 0x000000421024723c */ /* 0x000fe200000418ff */
[----:B------:R-:W-:Y:S01]  /*135d0*/  FFMA.FTZ R32, R87, c[0x0][0x2d0], -R2 ;  /* 0x0000b40057207a23 */ /* 0x000fe20000010802 */
[----:B------:R-:W-:Y:S11]  /*135e0*/  LDSM.16.MT88.4 R64, [R198+0x2800] ;  /* 0x00280000c640783b */ /* 0x000ff60000004200 */
[----:B------:R-:W-:Y:S03]  /*135f0*/  @!UPT UIADD3 URZ, URZ, URZ, URZ ;  /* 0x0000003f3f3ff290 */ /* 0x000fe6000fffe03f */
[----:B-1----:R-:W-:Y:S08]  /*13600*/  HMMA.16816.F32.BF16 R108, R12, R24, R20 ;  /* 0x000000180c6c723c */ /* 0x002ff00000041814 */
[----:B------:R-:W-:Y:S07]  /*13610*/  HMMA.16816.F32.BF16 R20, R16, R34, RZ ;  /* 0x000000221014723c */ /* 0x000fee00000418ff */
[--C-:B------:R-:W-:Y:S01]  /*13620*/  FFMA.FTZ R35, R82, c[0x0][0x2d0], -R3.reuse ;  /* 0x0000b40052237a23 */ /* 0x100fe20000010803 */
[----:B------:R-:W-:Y:S01]  /*13630*/  HMMA.16816.F32.BF16 R88, R12, R70, R36 ;  /* 0x000000460c58723c */ /* 0x000fe20000041824 */
[----:B------:R-:W-:-:S06]  /*13640*/  FFMA.FTZ R34, R81, c[0x0][0x2d0], -R3 ;  /* 0x0000b40051227a23 */ /* 0x000fcc0000010803 */
[----:B------:R-:W-:Y:S02]  /*13650*/  FFMA.FTZ R36, R83, c[0x0][0x2d0], -R3 ;  /* 0x0000b40053247a23 */ /* 0x000fe40000010803 */
[----:B------:R-:W-:Y:S01]  /*13660*/  FADD.FTZ R3, R138, R4 ;  /* 0x000000048a037221 */ /* 0x000fe20000010000 */
[----:B------:R-:W-:Y:S01]  /*13670*/  LDSM.16.MT88.4 R80, [R151+0x4000] ;  /* 0x004000009750783b */ /* 0x000fe20000004200 */
[----:B------:R-:W-:Y:S02]  /*13680*/  FADD.FTZ R4, R127, R9 ;  /* 0x000000097f047221 */ /* 0x000fe40000010000 */
[--C-:B------:R-:W-:Y:S02]  /*13690*/  FFMA.FTZ R9, R86, c[0x0][0x2d0], -R2.reuse ;  /* 0x0000b40056097a23 */ /* 0x100fe40000010802 */
[--C-:B------:R-:W-:Y:S01]  /*136a0*/  FFMA.FTZ R38, R85, c[0x0][0x2d0], -R2.reuse ;  /* 0x0000b40055267a23 */ /* 0x100fe20000010802 */
[----:B------:R-:W-:Y:S01]  /*136b0*/  HMMA.16816.F32.BF16 R120, R12, R26, R20 ;  /* 0x0000001a0c78723c */ /* 0x000fe20000041814 */
[----:B------:R-:W1:Y:S01]  /*136c0*/  LDSM.16.MT88.4 R24, [R196+0x5000] ;  /* 0x00500000c418783b */ /* 0x000e620000004200 */
[----:B------:R-:W-:-:S02]  /*136d0*/  FFMA.FTZ R37, R84, c[0x0][0x2d0], -R2 ;  /* 0x0000b40054257a23 */ /* 0x000fc40000010802 */
[----:B------:R-:W-:Y:S02]  /*136e0*/  FADD.FTZ R2, R139, R3 ;  /* 0x000000038b027221 */ /* 0x000fe40000010000 */
[----:B------:R-:W-:Y:S02]  /*136f0*/  FADD.FTZ R3, R136, R4 ;  /* 0x0000000488037221 */ /* 0x000fe40000010000 */
[----:B--2---:R-:W-:Y:S01]  /*13700*/  HMMA.16816.F32.BF16 R20, R16, R28, RZ ;  /* 0x0000001c1014723c */ /* 0x004fe200000418ff */
[----:B------:R-:W-:Y:S01]  /*13710*/  MUFU.EX2 R4, R9 ;  /* 0x0000000900047308 */ /* 0x000fe20000000800 */
[----:B------:R-:W-:Y:S02]  /*13720*/  FADD.FTZ R3, R160, R3 ;  /* 0x00000003a0037221 */ /* 0x000fe40000010000 */
[----:B------:R-:W-:Y:S11]  /*13730*/  LDSM.16.MT88.4 R160, [R196+0x1000] ;  /* 0x00100000c4a0783b */ /* 0x000ff60000004200 */
[----:B------:R-:W-:Y:S09]  /*13740*/  @!UPT UIADD3 URZ, URZ, URZ, URZ ;  /* 0x0000003f3f3ff290 */ /* 0x000ff2000fffe03f */
        /* <DEDUP_REMOVED lines=9> */
[----:B------:R-:W-:Y:S01]  /*137e0*/  MUFU.EX2 R28, R33 ;  /* 0x00000021001c7308 */ /* 0x000fe20000000800 */
[----:B-1----:R-:W-:Y:S01]  /*137f0*/  FADD.FTZ R3, R29, R3 ;  /* 0x000000031d037221 */ /* 0x002fe20000010000 */
[----:B------:R-:W-:Y:S11]  /*13800*/  F2FP.BF16.PACK_AB R137, R4, R29 ;  /* 0x0000001d0489723e */ /* 0x000ff600000010ff */
[----:B------:R-:W-:Y:S02]  /*13810*/  @!UPT UIADD3 URZ, URZ, URZ, URZ ;  /* 0x0000003f3f3ff290 */ /* 0x000fe4000fffe03f */
[----:B--2---:R-:W-:Y:S01]  /*13820*/  HMMA.16816.F32.BF16 R124, R12, R24, R20 ;  /* 0x000000180c7c723c */ /* 0x004fe20000041814 */
[----:B------:R-:W1:Y:S07]  /*13830*/  MUFU.EX2 R25, R36 ;  /* 0x0000002400197308 */ /* 0x000e6e0000000800 */
[----:B------:R-:W-:Y:S01]  /*13840*/  HMMA.16816.F32.BF16 R20, R16, R30, RZ ;  /* 0x0000001e1014723c */ /* 0x000fe200000418ff */
[----:B------:R-:W2:Y:S08]  /*13850*/  MUFU.EX2 R24, R35 ;  /* 0x0000002300187308 */ /* 0x000eb00000000800 */
[----:B------:R-:W3:Y:S01]  /*13860*/  MUFU.EX2 R30, R34 ;  /* 0x00000022001e7308 */ /* 0x000ee20000000800 */
[----:B-1----:R-:W-:-:S04]  /*13870*/  FADD.FTZ R2, R25, R2 ;  /* 0x0000000219027221 */ /* 0x002fc80000010000 */
[C---:B--2---:R-:W-:Y:S01]  /*13880*/  FADD.FTZ R2, R24.reuse, R2 ;  /* 0x0000000218027221 */ /* 0x044fe20000010000 */
[----:B------:R-:W-:-:S03]  /*13890*/  F2FP.BF16.PACK_AB R136, R24, R25 ;  /* 0x000000191888723e */ /* 0x000fc600000010ff */
[----:B---3--:R-:W-:Y:S01]  /*138a0*/  FADD.FTZ R2, R30, R2 ;  /* 0x000000021e027221 */ /* 0x008fe20000010000 */
[----:B------:R-:W-:-:S05]  /*138b0*/  F2FP.BF16.PACK_AB R138, R28, R30 ;  /* 0x0000001e1c8a723e */ /* 0x000fca00000010ff */
[----:B------:R-:W-:Y:S01]  /*138c0*/  HMMA.16816.F32.BF16 R32, R12, R26, R20 ;  /* 0x0000001a0c20723c */ /* 0x000fe20000041814 */
[----:B------:R-:W1:Y:S01]  /*138d0*/  LDSM.16.MT88.4 R20, [R197+0x4800] ;  /* 0x00480000c514783b */ /* 0x000e620000004200 */
[----:B------:R-:W-:Y:S02]  /*138e0*/  FADD.FTZ R217, R28, R2 ;  /* 0x000000021cd97221 */ /* 0x000fe40000010000 */
[----:B------:R-:W-:Y:S02]  /*138f0*/  FADD.FTZ R2, R4, R3 ;  /* 0x0000000304027221 */ /* 0x000fe40000010000 */
[----:B------:R-:W2:Y:S08]  /*13900*/  MUFU.EX2 R4, R38 ;  /* 0x0000002600047308 */ /* 0x000eb00000000800 */
[----:B------:R-:W3:Y:S01]  /*13910*/  MUFU.EX2 R3, R37 ;  /* 0x0000002500037308 */ /* 0x000ee20000000800 */
[----:B--2---:R-:W-:Y:S01]  /*13920*/  FADD.FTZ R2, R4, R2 ;  /* 0x0000000204027221 */ /* 0x004fe20000010000 */
[----:B---3--:R-:W-:-:S03]  /*13930*/  F2FP.BF16.PACK_AB R139, R3, R4 ;  /* 0x00000004038b723e */ /* 0x008fc600000010ff */
[----:B------:R-:W-:-:S04]  /*13940*/  FADD.FTZ R216, R3, R2 ;  /* 0x0000000203d87221 */ /* 0x000fc80000010000 */
[C---:B------:R-:W-:Y:S08]  /*13950*/  HMMA.16816.F32.BF16 R60, R136.reuse, R64, R184 ;  /* 0x00000040883c723c */ /* 0x040ff000000418b8 */
[----:B------:R-:W-:Y:S01]  /*13960*/  HMMA.16816.F32.BF16 R64, R136, R66, R72 ;  /* 0x000000428840723c */ /* 0x000fe20000041848 */
[----:B------:R-:W2:Y:S07]  /*13970*/  LDSM.16.MT88.4 R72, [R197+0x2800] ;  /* 0x00280000c548783b */ /* 0x000eae0000004200 */
[C---:B-1----:R-:W-:Y:S08]  /*13980*/  HMMA.16816.F32.BF16 R24, R16.reuse, R20, RZ ;  /* 0x000000141018723c */ /* 0x042ff000000418ff */
[----:B------:R-:W-:Y:S01]  /*13990*/  HMMA.16816.F32.BF16 R16, R16, R22, RZ ;  /* 0x000000161010723c */ /* 0x000fe200000418ff */
[----:B------:R-:W1:Y:S07]  /*139a0*/  LDSM.16.MT88.4 R20, [R197+0x5000] ;  /* 0x00500000c514783b */ /* 0x000e6e0000004200 */
[C---:B------:R-:W-:Y:S08]  /*139b0*/  HMMA.16816.F32.BF16 R164, R136.reuse, R160, R164 ;  /* 0x000000a088a4723c */ /* 0x040ff000000418a4 */
[C---:B------:R-:W-:Y:S01]  /*139c0*/  HMMA.16816.F32.BF16 R160, R136.reuse, R162, R152 ;  /* 0x000000a288a0723c */ /* 0x040fe20000041898 */
[----:B------:R-:W3:Y:S07]  /*139d0*/  LDSM.16.MT88.4 R152, [R198+0x1000] ;  /* 0x00100000c698783b */ /* 0x000eee0000004200 */
[C---:B------:R-:W-:Y:S08]  /*139e0*/  HMMA.16816.F32.BF16 R172, R136.reuse, R168, R172 ;  /* 0x000000a888ac723c */ /* 0x040ff000000418ac */
[C---:B--2---:R-:W-:Y:S08]  /*139f0*/  HMMA.16816.F32.BF16 R68, R136.reuse, R72, R180 ;  /* 0x000000488844723c */ /* 0x044ff000000418b4 */
[C---:B------:R-:W-:Y:S08]  /*13a00*/  HMMA.16816.F32.BF16 R72, R136.reuse, R74, R76 ;  /* 0x0000004a8848723c */ /* 0x040ff0000004184c */
[C---:B------:R-:W-:Y:S08]  /*13a10*/  HMMA.16816.F32.BF16 R76, R136.reuse, R80, R176 ;  /* 0x00000050884c723c */ /* 0x040ff000000418b0 */
[----:B------:R-:W-:Y:S01]  /*13a20*/  HMMA.16816.F32.BF16 R80, R136, R82, R88 ;  /* 0x000000528850723c */ /* 0x000fe20000041858 */
[----:B------:R-:W2:Y:S07]  /*13a30*/  LDSM.16.MT88.4 R88, [R196+0x4000] ;  /* 0x00400000c458783b */ /* 0x000eae0000004200 */
[C---:B-1----:R-:W-:Y:S08]  /*13a40*/  HMMA.16816.F32.BF16 R24, R12.reuse, R20, R24 ;  /* 0x000000140c18723c */ /* 0x042ff00000041818 */
[----:B------:R-:W-:Y:S01]  /*13a50*/  HMMA.16816.F32.BF16 R16, R12, R22, R16 ;  /* 0x000000160c10723c */ /* 0x000fe20000041810 */
[----:B------:R-:W-:Y:S07]  /*13a60*/  LDSM.16.MT88.4 R12, [R197+0x5800] ;  /* 0x00580000c50c783b */ /* 0x000fee0000004200 */
[C---:B------:R-:W-:Y:S08]  /*13a70*/  HMMA.16816.F32.BF16 R168, R136.reuse, R170, R156 ;  /* 0x000000aa88a8723c */ /* 0x040ff0000004189c */
[C---:B---3--:R-:W-:Y:S08]  /*13a80*/  HMMA.16816.F32.BF16 R156, R136.reuse, R152, R248 ;  /* 0x00000098889c723c */ /* 0x048ff000000418f8 */
[C---:B------:R-:W-:Y:S08]  /*13a90*/  HMMA.16816.F32.BF16 R36, R136.reuse, R40, R244 ;  /* 0x000000288824723c */ /* 0x040ff000000418f4 */
[C---:B--2---:R-:W-:Y:S01]  /*13aa0*/  HMMA.16816.F32.BF16 R84, R136.reuse, R88, R96 ;  /* 0x000000588854723c */ /* 0x044fe20000041860 */
[----:B------:R-:W1:Y:S07]  /*13ab0*/  LDSM.16.MT88.4 R96, [R198+0x4000] ;  /* 0x00400000c660783b */ /* 0x000e6e0000004200 */
[C---:B------:R-:W-:Y:S08]  /*13ac0*/  HMMA.16816.F32.BF16 R88, R136.reuse, R90, R92 ;  /* 0x0000005a8858723c */ /* 0x040ff0000004185c */
[C---:B------:R-:W-:Y:S08]  /*13ad0*/  HMMA.16816.F32.BF16 R44, R136.reuse, R48, R232 ;  /* 0x00000030882c723c */ /* 0x040ff000000418e8 */
[C---:B------:R-:W-:Y:S08]  /*13ae0*/  HMMA.16816.F32.BF16 R52, R136.reuse, R56, R228 ;  /* 0x000000388834723c */ /* 0x040ff000000418e4 */
[C---:B------:R-:W-:Y:S08]  /*13af0*/  HMMA.16816.F32.BF16 R152, R136.reuse, R154, R240 ;  /* 0x0000009a8898723c */ /* 0x040ff000000418f0 */
[C---:B------:R-:W-:Y:S08]  /*13b00*/  HMMA.16816.F32.BF16 R40, R136.reuse, R42, R224 ;  /* 0x0000002a8828723c */ /* 0x040ff000000418e0 */
[C---:B-1----:R-:W-:Y:S08]  /*13b10*/  HMMA.16816.F32.BF16 R92, R136.reuse, R96, R132 ;  /* 0x00000060885c723c */ /* 0x042ff00000041884 */
[C---:B------:R-:W-:Y:S01]  /*13b20*/  HMMA.16816.F32.BF16 R96, R136.reuse, R98, R104 ;  /* 0x000000628860723c */ /* 0x040fe20000041868 */
[----:B------:R-:W1:Y:S07]  /*13b30*/  LDSM.16.MT88.4 R104, [R197+0x4000] ;  /* 0x00400000c568783b */ /* 0x000e6e0000004200 */
[C---:B------:R-:W-:Y:S08]  /*13b40*/  HMMA.16816.F32.BF16 R48, R136.reuse, R50, R192 ;  /* 0x000000328830723c */ /* 0x040ff000000418c0 */
[C---:B------:R-:W-:Y:S08]  /*13b50*/  HMMA.16816.F32.BF16 R56, R136.reuse, R58, R188 ;  /* 0x0000003a8838723c */ /* 0x040ff000000418bc */
[C---:B------:R-:W-:Y:S08]  /*13b60*/  HMMA.16816.F32.BF16 R132, R136.reuse, R12, R24 ;  /* 0x0000000c8884723c */ /* 0x040ff00000041818 */
        /* <DEDUP_REMOVED lines=10> */
[C---:B------:R-:W-:Y:S08]  /*13c10*/  HMMA.16816.F32.BF16 R128, R136.reuse, R130, R32 ;  /* 0x000000828880723c */ /* 0x040ff00000041820 */
[----:B------:R-:W-:Y:S01]  /*13c20*/  HMMA.16816.F32.BF16 R136, R136, R14, R16 ;  /* 0x0000000e8888723c */ /* 0x000fe20000041810 */
[----:B------:R-:W-:Y:S07]  /*13c30*/  @!UPT UIADD3 URZ, URZ, URZ, URZ ;  /* 0x0000003f3f3ff290 */ /* 0x000fee000fffe03f */
[----:B------:R-:W-:Y:S11]  /*13c40*/  @!P0 BRA `(.L_x_1837) ;  /* 0x00002f6000008947 */ /* 0x000ff60003800000 */
.L_x_1849:
[----:B------:R-:W-:Y:S04]  /*13c50*/  DEPBAR.LE SB0, 0x0 ;  /* 0x000080000000791a */ /* 0x000fe80000000000 */
[----:B------:R-:W-:Y:S01]  /*13c60*/  WARPSYNC 0xffffffff ;  /* 0xffffffff00007948 */ /* 0x000fe20003800000 */
[----:B------:R-:W-:Y:S01]  /*13c70*/  BAR.SYNC.DEFER_BLOCKING 0x0 ;  /* 0x0000000000007b1d */ /* 0x000fe20000010000 */
[----:B------:R-:W-:Y:S02]  /*13c80*/  SHF.R.S32.HI R2, RZ, 0x1f, R211 ;  /* 0x0000001fff027819 */ /* 0x000fe400000114d3 */
[----:B------:R-:W-:Y:S02]  /*13c90*/  LOP3.LUT P0, RZ, R149, 0x2, RZ, 0xc0, !PT ;  /* 0x0000000295ff7812 */ /* 0x000fe4000780c0ff */
[----:B------:R-:W-:Y:S01]  /*13ca0*/  SHF.R.S32.HI R9, RZ, 0x1f, R210 ;  /* 0x0000001fff097819 */ /* 0x000fe200000114d2 */
[----:B------:R-:W-:Y:S01]  /*13cb0*/  IMAD R4, R2, c[0x0][0x208], RZ ;  /* 0x0000820002047a24 */ /* 0x000fe200078e02ff */
[----:B------:R-:W-:Y:S01]  /*13cc0*/  ISETP.GE.AND P2, PT, R204, c[0x0][0x1d4], PT ;  /* 0x00007500cc007a0c */ /* 0x000fe20003f46270 */
[C---:B------:R-:W-:Y:S04]  /*13cd0*/  IMAD.WIDE.U32 R2, R211.reuse, c[0x0][0x208], RZ ;  /* 0x00008200d3027a25 */ /* 0x040fe800078e00ff */
[----:B------:R-:W-:Y:S04]  /*13ce0*/  IMAD R4, R211, c[0x0][0x20c], R4 ;  /* 0x00008300d3047a24 */ /* 0x000fe800078e0204 */
[----:B------:R-:W-:Y:S02]  /*13cf0*/  IMAD.IADD R3, R3, 0x1, R4 ;  /* 0x0000000103037824 */ /* 0x000fe400078e0204 */
[----:B------:R-:W-:Y:S02]  /*13d00*/  IMAD R4, R9, c[0x0][0x218], RZ ;  /* 0x0000860009047a24 */ /* 0x000fe400078e02ff */
[----:B------:R-:W-:Y:S01]  /*13d10*/  IMAD.WIDE.U32 R12, R210, c[0x0][0x218], R2 ;  /* 0x00008600d20c7a25 */ /* 0x000fe200078e0002 */
[C---:B------:R-:W-:Y:S02]  /*13d20*/  IADD3 R2, R150.reuse, 0x20, RZ ;  /* 0x0000002096027810 */ /* 0x040fe40007ffe0ff */
[----:B------:R-:W-:Y:S01]  /*13d30*/  @P0 IADD3 R2, R150, -0x20, RZ ;  /* 0xffffffe096020810 */ /* 0x000fe20007ffe0ff */
[----:B------:R1:W2:Y:S01]  /*13d40*/  LDSM.16.M88.4 R32, [R199] ;  /* 0x00000000c720783b */ /* 0x0002a20000000200 */
[----:B------:R-:W-:Y:S01]  /*13d50*/  IMAD R4, R210, c[0x0][0x21c], R4 ;  /* 0x00008700d2047a24 */ /* 0x000fe200078e0204 */
[----:B------:R-:W-:Y:S01]  /*13d60*/  IADD3 R3, P1, R220, R12, RZ ;  /* 0x0000000cdc037210 */ /* 0x000fe20007f3e0ff */
[----:B------:R-:W-:Y:S01]  /*13d70*/  IMAD.MOV.U32 R9, RZ, RZ, R6 ;  /* 0x000000ffff097224 */ /* 0x000fe200078e0006 */
[----:B------:R1:W3:Y:S02]  /*13d80*/  LDSM.16.M88.4 R184, [R2] ;  /* 0x0000000002b8783b */ /* 0x0002e40000000200 */
[----:B------:R-:W-:Y:S02]  /*13d90*/  IADD3.X R4, R223, R13, R4, P1, !PT ;  /* 0x0000000ddf047210 */ /* 0x000fe40000ffe404 */
[----:B------:R1:W4:Y:S01]  /*13da0*/  LDSM.16.M88.4 R188, [R2+0x800] ;  /* 0x0008000002bc783b */ /* 0x0003220000000200 */
[C---:B------:R-:W-:Y:S03]  /*13db0*/  LEA R20, P0, R3.reuse, c[0x0][0x1f8], 0x1 ;  /* 0x00007e0003147a11 */ /* 0x040fe600078008ff */
[----:B------:R1:W1:Y:S01]  /*13dc0*/  LDSM.16.M88.4 R192, [R2+0x1000] ;  /* 0x0010000002c0783b */ /* 0x0002620000000200 */
[----:B------:R-:W-:Y:S03]  /*13dd0*/  LEA.HI.X R4, R3, c[0x0][0x1fc], R4, 0x1, P0 ;  /* 0x00007f0003047a11 */ /* 0x000fe600000f0c04 */
[----:B------:R1:W1:Y:S04]  /*13de0*/  LDSM.16.M88.4 R16, [R150] ;  /* 0x000000009610783b */ /* 0x0002680000000200 */
[----:B------:R1:W1:Y:S04]  /*13df0*/  LDSM.16.M88.4 R24, [R150+0x800] ;  /* 0x000800009618783b */ /* 0x0002680000000200 */
[----:B------:R1:W1:Y:S04]  /*13e00*/  LDSM.16.M88.4 R176, [R150+0x1000] ;  /* 0x0010000096b0783b */ /* 0x0002680000000200 */
[----:B------:R1:W1:Y:S01]  /*13e10*/  LDSM.16.M88.4 R180, [R200] ;  /* 0x00000000c8b4783b */ /* 0x0002620000000200 */
[----:B------:R-:W-:-:S05]  /*13e20*/  BRA.DIV ~URZ, `(.L_x_1838) ;  /* 0x000091827f007947 */ /* 0x000fca000b800000 */
[----:B-1----:R1:W4:Y:S02]  /*13e30*/  SHFL.IDX PT, R2, R4, RZ, 0x181f ;  /* 0x00181fff04027589 */ /* 0x00232400000e0000 */
.L_x_1925:
[----:B------:R-:W5:Y:S01]  /*13e40*/  SHFL.IDX PT, R3, R20, RZ, 0x181f ;  /* 0x00181fff14037589 */ /* 0x000f6200000e0000 */
[----:B------:R-:W-:Y:S03]  /*13e50*/  BSSY B0, `(.L_x_1839) ;  /* 0x0000024000007945 */ /* 0x000fe60003800000 */
[----:B------:R-:W1:Y:S01]  /*13e60*/  S2R R21, SR_TID.X ;  /* 0x0000000000157919 */ /* 0x000e620000002100 */
[CC--:B-----5:R-:W-:Y:S04]  /*13e70*/  LEA R12, P0, R140.reuse, R3.reuse, 0x1 ;  /* 0x000000038c0c7211 */ /* 0x0e0fe800078008ff */
[-C--:B----4-:R-:W-:Y:S05]  /*13e80*/  LEA.HI.X R13, R140, R2.reuse, R141, 0x1, P0 ;  /* 0x000000028c0d7211 */ /* 0x090fea00000f0c8d */
[----:B------:R-:W-:Y:S01]  /*13e90*/  @!PT LDS RZ, [RZ] ;  /* 0x00000000fffff984 */ /* 0x000fe20000000800 */
[----:B------:R-:W-:Y:S01]  /*13ea0*/  @!PT LDS RZ, [RZ] ;  /* 0x00000000fffff984 */ /* 0x000fe20000000800 */
[----:B------:R4:W-:Y:S02]  /*13eb0*/  LDGSTS.E.BYPASS.LTC128B.128 [R203+0x4080], [R12.64], !P5 ;  /* 0x040800000ccb7fae */ /* 0x0009e4000e901d46 */
[CC--:B----4-:R-:W-:Y:S04]  /*13ec0*/  LEA R12, P0, R206.reuse, R3.reuse, 0x1 ;  /* 0x00000003ce0c7211 */ /* 0x0d0fe800078008ff */
[-C--:B------:R-:W-:Y:S02]  /*13ed0*/  LEA.HI.X R13, R206, R2.reuse, R213, 0x1, P0 ;  /* 0x00000002ce0d7211 */ /* 0x080fe400000f0cd5 */
[CC--:B------:R-:W-:Y:S03]  /*13ee0*/  LEA R14, P0, R205.reuse, R3.reuse, 0x1 ;  /* 0x00000003cd0e7211 */ /* 0x0c0fe600078008ff */
[----:B------:R4:W-:Y:S01]  /*13ef0*/  LDGSTS.E.BYPASS.LTC128B.128 [R203+0x5880], [R12.64], !P4 ;  /* 0x058800000ccb7fae */ /* 0x0009e2000e101d46 */
[-C--:B------:R-:W-:Y:S05]  /*13f00*/  LEA.HI.X R15, R205, R2.reuse, R215, 0x1, P0 ;  /* 0x00000002cd0f7211 */ /* 0x080fea00000f0cd7 */
[----:B------:R3:W-:Y:S01]  /*13f10*/  LDGSTS.E.BYPASS.LTC128B.128 [R203+0x7080], [R14.64], !P3 ;  /* 0x070800000ecb7fae */ /* 0x0007e2000d901d46 */
[C---:B----4-:R-:W-:Y:S04]  /*13f20*/  LEA R12, P0, R204.reuse, R3, 0x1 ;  /* 0x00000003cc0c7211 */ /* 0x050fe800078008ff */
[----:B------:R-:W-:Y:S02]  /*13f30*/  LEA.HI.X R13, R204, R2, R214, 0x1, P0 ;  /* 0x00000002cc0d7211 */ /* 0x000fe400000f0cd6 */
[----:B-1----:R-:W-:Y:S03]  /*13f40*/  ISETP.GT.AND P0, PT, R21, 0x7f, PT ;  /* 0x0000007f1500780c */ /* 0x002fe60003f04270 */
[----:B------:R3:W-:Y:S10]  /*13f50*/  LDGSTS.E.BYPASS.LTC128B.128 [R203+0x8880], [R12.64], !P2 ;  /* 0x088800000ccb7fae */ /* 0x0007f4000d101d46 */
[----:B------:R-:W-:-:S05]  /*13f60*/  @P0 BRA `(.L_x_1840) ;  /* 0x0000012000000947 */ /* 0x000fca0003800000 */
[----:B------:R-:W-:-:S05]  /*13f70*/  BRA.DIV ~URZ, `(.L_x_1841) ;  /* 0x000090a27f007947 */ /* 0x000fca000b800000 */
[----:B------:R-:W1:Y:S04]  /*13f80*/  SHFL.IDX PT, R4, R4, 0x1, 0x181f ;  /* 0x00381f0004047f89 */ /* 0x000e6800000e0000 */
[----:B------:R4:W3:Y:S02]  /*13f90*/  SHFL.IDX PT, R2, R20, 0x1, 0x181f ;  /* 0x00381f0014027f89 */ /* 0x0008e400000e0000 */
.L_x_1926:
[C---:B---3--:R-:W-:Y:S04]  /*13fa0*/  LEA R12, P0, R140.reuse, R2, 0x1 ;  /* 0x000000028c0c7211 */ /* 0x048fe800078008ff */
[----:B-1----:R-:W-:Y:S05]  /*13fb0*/  LEA.HI.X R13, R140, R4, R141, 0x1, P0 ;  /* 0x000000048c0d7211 */ /* 0x002fea00000f0c8d */
[----:B------:R-:W-:Y:S01]  /*13fc0*/  @!PT LDS RZ, [RZ] ;  /* 0x00000000fffff984 */ /* 0x000fe20000000800 */
[----:B------:R-:W-:Y:S01]  /*13fd0*/  @!PT LDS RZ, [RZ] ;  /* 0x00000000fffff984 */ /* 0x000fe20000000800 */
[----:B------:R-:W-:Y:S01]  /*13fe0*/  @!PT LDS RZ, [RZ] ;  /* 0x00000000fffff984 */ /* 0x000fe20000000800 */
[----:B------:R1:W-:Y:S02]  /*13ff0*/  LDGSTS.E.BYPASS.LTC128B.128 [R207+0x5080], [R12.64], !P5 ;  /* 0x050800000ccf7fae */ /* 0x0003e4000e901d46 */
[C---:B-1----:R-:W-:Y:S04]  /*14000*/  LEA R12, P0, R206.reuse, R2, 0x1 ;  /* 0x00000002ce0c7211 */ /* 0x042fe800078008ff */
[----:B------:R-:W-:Y:S05]  /*14010*/  LEA.HI.X R13, R206, R4, R213, 0x1, P0 ;  /* 0x00000004ce0d7211 */ /* 0x000fea00000f0cd5 */
[----:B------:R1:W-:Y:S02]  /*14020*/  LDGSTS.E.BYPASS.LTC128B.128 [R207+0x6880], [R12.64], !P4 ;  /* 0x068800000ccf7fae */ /* 0x0003e4000e101d46 */
[C---:B-1----:R-:W-:Y:S04]  /*14030*/  LEA R12, P0, R205.reuse, R2, 0x1 ;  /* 0x00000002cd0c7211 */ /* 0x042fe800078008ff */
[----:B------:R-:W-:Y:S02]  /*14040*/  LEA.HI.X R13, R205, R4, R215, 0x1, P0 ;  /* 0x00000004cd0d7211 */ /* 0x000fe400000f0cd7 */
[C---:B------:R-:W-:Y:S03]  /*14050*/  LEA R2, P0, R204.reuse, R2, 0x1 ;  /* 0x00000002cc027211 */ /* 0x040fe600078008ff */
[----:B------:R1:W-:Y:S01]  /*14060*/  LDGSTS.E.BYPASS.LTC128B.128 [R207+0x8080], [R12.64], !P3 ;  /* 0x080800000ccf7fae */ /* 0x0003e2000d901d46 */
[----:B------:R-:W-:Y:S05]  /*14070*/  LEA.HI.X R3, R204, R4, R214, 0x1, P0 ;  /* 0x00000004cc037211 */ /* 0x000fea00000f0cd6 */
[----:B------:R1:W-:Y:S04]  /*14080*/  LDGSTS.E.BYPASS.LTC128B.128 [R207+0x9880], [R2.64], !P2 ;  /* 0x0988000002cf7fae */ /* 0x0003e8000d101d46 */
.L_x_1840:
[----:B------:R-:W-:Y:S05]  /*14090*/  BSYNC B0 ;  /* 0x0000000000007941 */ /* 0x000fea0003800000 */
.L_x_1839:
[----:B------:R-:W0:Y:S01]  /*140a0*/  LDGDEPBAR ;  /* 0x00000000000079af */ /* 0x000e220000000000 */
[----:B------:R-:W-:Y:S01]  /*140b0*/  WARPSYNC 0xffffffff ;  /* 0xffffffff00007948 */ /* 0x000fe20003800000 */
[C---:B-123--:R-:W-:Y:S01]  /*140c0*/  HMMA.16816.F32.BF16 R12, R32.reuse, R16, RZ ;  /* 0x00000010200c723c */ /* 0x04efe200000418ff */
[----:B------:R-:W-:Y:S02]  /*140d0*/  BSSY B0, `(.L_x_1842) ;  /* 0x0000117000007945 */ /* 0x000fe40003800000 */
[----:B------:R-:W-:Y:S02]  /*140e0*/  LOP3.LUT P0, RZ, R149, 0x4, RZ, 0xc0, !PT ;  /* 0x0000000495ff7812 */ /* 0x000fe4000780c0ff */
[C---:B------:R-:W-:Y:S03]  /*140f0*/  IADD3 R2, R150.reuse, 0x40, RZ ;  /* 0x0000004096027810 */ /* 0x040fe60007ffe0ff */
[C---:B------:R-:W-:Y:S08]  /*14100*/  HMMA.16816.F32.BF16 R16, R32.reuse, R18, RZ ;  /* 0x000000122010723c */ /* 0x040ff000000418ff */
[C---:B----4-:R-:W-:Y:S01]  /*14110*/  HMMA.16816.F32.BF16 R20, R32.reuse, R24, RZ ;  /* 0x000000182014723c */ /* 0x050fe200000418ff */
[----:B------:R-:W-:Y:S02]  /*14120*/  @P0 IADD3 R2, R150, -0x40, RZ ;  /* 0xffffffc096020810 */ /* 0x000fe40007ffe0ff */
[----:B------:R-:W-:Y:S05]  /*14130*/  ISETP.GT.AND P0, PT, R209, R218, PT ;  /* 0x000000dad100720c */ /* 0x000fea0003f04270 */
        /* <DEDUP_REMOVED lines=16> */
[C---:B--2---:R-:W-:Y:S08]  /*14240*/  HMMA.16816.F32.BF16 R20, R176.reuse, R180, R20 ;  /* 0x000000b4b014723c */ /* 0x044ff00000041814 */
[C---:B------:R-:W-:Y:S01]  /*14250*/  HMMA.16816.F32.BF16 R24, R176.reuse, R182, R24 ;  /* 0x000000b6b018723c */ /* 0x040fe20000041818 */
[----:B------:R-:W1:Y:S07]  /*14260*/  LDSM.16.M88.4 R180, [R201] ;  /* 0x00000000c9b4783b */ /* 0x000e6e0000000200 */
[C---:B------:R-:W-:Y:S08]  /*14270*/  HMMA.16816.F32.BF16 R28, R176.reuse, R188, R28 ;  /* 0x000000bcb01c723c */ /* 0x040ff0000004181c */
[----:B------:R-:W-:Y:S01]  /*14280*/  HMMA.16816.F32.BF16 R32, R176, R190, R32 ;  /* 0x000000beb020723c */ /* 0x000fe20000041820 */
[----:B------:R-:W2:Y:S07]  /*14290*/  LDSM.16.M88.4 R176, [R10+0x800] ;  /* 0x000800000ab0783b */ /* 0x000eae0000000200 */
[----:B------:R-:W3:Y:S01]  /*142a0*/  LDSM.16.M88.4 R188, [R10+0x1000] ;  /* 0x001000000abc783b */ /* 0x000ee20000000200 */
[C---:B-1----:R-:W-:Y:S08]  /*142b0*/  HMMA.16816.F32.BF16 R12, R180.reuse, R184, R12 ;  /* 0x000000b8b40c723c */ /* 0x042ff0000004180c */
[C---:B------:R-:W-:Y:S01]  /*142c0*/  HMMA.16816.F32.BF16 R16, R180.reuse, R186, R16 ;  /* 0x000000bab410723c */ /* 0x040fe20000041810 */
[----:B------:R-:W-:Y:S07]  /*142d0*/  LDSM.16.M88.4 R184, [R150+0x1800] ;  /* 0x0018000096b8783b */ /* 0x000fee0000000200 */
[C---:B--2---:R-:W-:Y:S08]  /*142e0*/  HMMA.16816.F32.BF16 R20, R180.reuse, R176, R20 ;  /* 0x000000b0b414723c */ /* 0x044ff00000041814 */
[C---:B------:R-:W-:Y:S01]  /*142f0*/  HMMA.16816.F32.BF16 R24, R180.reuse, R178, R24 ;  /* 0x000000b2b418723c */ /* 0x040fe20000041818 */
[----:B------:R-:W1:Y:S07]  /*14300*/  LDSM.16.M88.4 R176, [R199+0x4000] ;  /* 0x00400000c7b0783b */ /* 0x000e6e0000000200 */
[C---:B---3--:R-:W-:Y:S08]  /*14310*/  HMMA.16816.F32.BF16 R28, R180.reuse, R188, R28 ;  /* 0x000000bcb41c723c */ /* 0x048ff0000004181c */
        /* <DEDUP_REMOVED lines=102> */
[----:B------:R-:W-:Y:S01]  /*14980*/  LDSM.16.M88.4 R188, [R201+0xc000] ;  /* 0x00c00000c9bc783b */ /* 0x000fe20000000200 */
        /* <DEDUP_REMOVED lines=33> */
[C---:B--2---:R-:W-:Y:S08]  /*14ba0*/  HMMA.16816.F32.BF16 R28, R188.reuse, R12, R28 ;  /* 0x0000000cbc1c723c */ /* 0x044ff0000004181c */
[----:B------:R-:W-:Y:S04]  /*14bb0*/  HMMA.16816.F32.BF16 R32, R188, R14, R32 ;  /* 0x0000000ebc20723c */ /* 0x000fe80000041820 */
[----:B-----5:R-:W-:Y:S04]  /*14bc0*/  FMUL.FTZ R2, R17, c[0x0][0x320] ;  /* 0x0000c80011027a20 */ /* 0x020fe80000410000 */
        /* <DEDUP_REMOVED lines=32> */
[----:B--234-:R-:W-:Y:S01]  /*14dd0*/  IMAD.MOV.U32 R2, RZ, RZ, 0x1 ;  /* 0x00000001ff027424 */ /* 0x01cfe200078e00ff */
[----:B------:R-:W-:Y:S01]  /*14de0*/  ISETP.GT.AND P0, PT, R0, 0x2f, PT ;  /* 0x0000002f0000780c */ /* 0x000fe20003f04270 */
[----:B------:R-:W-:Y:S01]  /*14df0*/  IMAD.MOV.U32 R210, RZ, RZ, RZ ;  /* 0x000000ffffd27224 */ /* 0x000fe200078e00ff */
[----:B------:R-:W2:Y:S02]  /*14e00*/  LDL R224, [R1+0x4] ;  /* 0x0000040001e07983 */ /* 0x000ea40000100800 */
[----:B------:R-:W-:Y:S02]  /*14e10*/  ISETP.NE.AND P1, PT, R2, c[0x0][0x2b8], PT ;  /* 0x0000ae0002007a0c */ /* 0x000fe40003f25270 */
[----:B------:R-:W3:Y:S01]  /*14e20*/  LDL R208, [R1] ;  /* 0x0000000001d07983 */ /* 0x000ee20000100800 */
[----:B--2---:R-:W-:Y:S05]  /*14e30*/  IMAD R3, R209, 0x30, R224 ;  /* 0x00000030d1037824 */ /* 0x004fea00078e02e0 */
[----:B------:R-:W-:Y:S05]  /*14e40*/  IADD3 R3, R3, -0x30, R0 ;  /* 0xffffffd003037810 */ /* 0x000fea0007ffe000 */
[----:B------:R-:W-:Y:S04]  /*14e50*/  @P1 IMAD.HI.U32 R4, R3, c[0x0][0x2bc], RZ ;  /* 0x0000af0003041a27 */ /* 0x000fe800078e00ff */
[--C-:B------:R-:W-:Y:S01]  /*14e60*/  IMAD.MOV.U32 R2, RZ, RZ, R3.reuse ;  /* 0x000000ffff027224 */ /* 0x100fe200078e0003 */
[----:B------:R-:W-:Y:S04]  /*14e70*/  @P1 SHF.R.U32.HI R2, RZ, c[0x0][0x2c0], R4 ;  /* 0x0000b000ff021a19 */ /* 0x000fe80000011604 */
[----:B------:R-:W-:Y:S01]  /*14e80*/  @!P0 IADD3 R4, P1, R2, R238, RZ ;  /* 0x000000ee02048210 */ /* 0x000fe20007f3e0ff */
[----:B------:R-:W-:Y:S04]  /*14e90*/  IMAD.MOV R12, RZ, RZ, -R2 ;  /* 0x000000ffff0c7224 */ /* 0x000fe800078e0a02 */
[----:B------:R-:W-:Y:S01]  /*14ea0*/  IMAD R211, R12, c[0x0][0x2b8], R3 ;  /* 0x0000ae000cd37a24 */ /* 0x000fe200078e0203 */
[----:B---3--:R-:W-:Y:S02]  /*14eb0*/  @!P0 LEA.HI.X.SX32 R3, R2, R208, 0x1, P1 ;  /* 0x000000d002038211 */ /* 0x008fe400008f0eff */
[C---:B------:R-:W-:Y:S02]  /*14ec0*/  @!P0 LEA R2, P1, R4.reuse, c[0x0][0x2a0], 0x2 ;  /* 0x0000a80004028a11 */ /* 0x040fe400078210ff */
[----:B------:R-:W-:Y:S02]  /*14ed0*/  IADD3 R12, -R143, 0x30, RZ ;  /* 0x000000308f0c7810 */ /* 0x000fe40007ffe1ff */
[----:B------:R-:W-:Y:S05]  /*14ee0*/  @!P0 LEA.HI.X R3, R4, c[0x0][0x2a4], R3, 0x2, P1 ;  /* 0x0000a90004038a11 */ /* 0x000fea00008f1403 */
[----:B------:R2:W3:Y:S02]  /*14ef0*/  @!P0 LDG.E R210, [R2.64] ;  /* 0x0000000602d28981 */ /* 0x0004e4000c1e1900 */
[----:B--2---:R-:W-:Y:S05]  /*14f00*/  SHF.R.S32.HI R2, RZ, 0x1f, R211 ;  /* 0x0000001fff027819 */ /* 0x004fea00000114d3 */
[----:B------:R-:W-:Y:S02]  /*14f10*/  IMAD R4, R2, c[0x0][0x1e0], RZ ;  /* 0x0000780002047a24 */ /* 0x000fe400078e02ff */
[C---:B------:R-:W-:Y:S04]  /*14f20*/  IMAD.WIDE.U32 R2, R211.reuse, c[0x0][0x1e0], RZ ;  /* 0x00007800d3027a25 */ /* 0x040fe800078e00ff */
[----:B------:R-:W-:Y:S04]  /*14f30*/  IMAD R4, R211, c[0x0][0x1e4], R4 ;  /* 0x00007900d3047a24 */ /* 0x000fe800078e0204 */
[----:B------:R-:W-:Y:S01]  /*14f40*/  IMAD.IADD R3, R3, 0x1, R4 ;  /* 0x0000000103037824 */ /* 0x000fe200078e0204 */
[----:B---3--:R-:W-:Y:S03]  /*14f50*/  SHF.R.S32.HI R4, RZ, 0x1f, R210 ;  /* 0x0000001fff047819 */ /* 0x008fe600000114d2 */
[----:B------:R-:W-:Y:S04]  /*14f60*/  IMAD.WIDE.U32 R2, R210, c[0x0][0x1f0], R2 ;  /* 0x00007c00d2027a25 */ /* 0x000fe800078e0002 */
[----:B------:R-:W-:Y:S01]  /*14f70*/  IMAD R4, R4, c[0x0][0x1f0], RZ ;  /* 0x00007c0004047a24 */ /* 0x000fe200078e02ff */
[----:B------:R-:W-:Y:S03]  /*14f80*/  IADD3 R2, P0, R236, R2, RZ ;  /* 0x00000002ec027210 */ /* 0x000fe60007f1e0ff */
[----:B------:R-:W-:Y:S05]  /*14f90*/  IMAD R4, R210, c[0x0][0x1f4], R4 ;  /* 0x00007d00d2047a24 */ /* 0x000fea00078e0204 */
[----:B------:R-:W-:Y:S02]  /*14fa0*/  IADD3.X R3, R252, R3, R4, P0, !PT ;  /* 0x00000003fc037210 */ /* 0x000fe400007fe404 */
[C---:B------:R-:W-:Y:S04]  /*14fb0*/  LEA R16, P0, R2.reuse, c[0x0][0x1c8], 0x1 ;  /* 0x0000720002107a11 */ /* 0x040fe800078008ff */
[----:B------:R-:W-:Y:S02]  /*14fc0*/  LEA.HI.X R13, R2, c[0x0][0x1cc], R3, 0x1, P0 ;  /* 0x00007300020d7a11 */ /* 0x000fe400000f0c03 */
[----:B------:R-:W-:Y:S01]  /*14fd0*/  ISETP.GE.AND P0, PT, R12, 0x1, PT ;  /* 0x000000010c00780c */ /* 0x000fe20003f06270 */
[----:B------:R-:W-:-:S10]  /*14fe0*/  BRA.DIV ~URZ, `(.L_x_1844) ;  /* 0x000081027f007947 */ /* 0x000fd4000b800000 */
[----:B------:R2:W3:Y:S02]  /*14ff0*/  SHFL.IDX PT, R4, R13, RZ, 0x181f ;  /* 0x00181fff0d047589 */ /* 0x0004e400000e0000 */
.L_x_1927:
[----:B------:R-:W-:-:S05]  /*15000*/  BRA.DIV ~URZ, `(.L_x_1845) ;  /* 0x000081527f007947 */ /* 0x000fca000b800000 */
[----:B------:R4:W2:Y:S02]  /*15010*/  SHFL.IDX PT, R2, R16, RZ, 0x181f ;  /* 0x00181fff10027589 */ /* 0x0008a400000e0000 */
.L_x_1928:
[C---:B--2---:R-:W-:Y:S04]  /*15020*/  @P0 LEA R14, P1, R140.reuse, R2, 0x1 ;  /* 0x000000028c0e0211 */ /* 0x044fe800078208ff */
[----:B---3--:R-:W-:Y:S05]  /*15030*/  @P0 LEA.HI.X R15, R140, R4, R141, 0x1, P1 ;  /* 0x000000048c0f0211 */ /* 0x008fea00008f0c8d */
[----:B------:R-:W-:Y:S01]  /*15040*/  @!PT LDS RZ, [RZ] ;  /* 0x00000000fffff984 */ /* 0x000fe20000000800 */
[----:B------:R-:W-:Y:S01]  /*15050*/  @!PT LDS RZ, [RZ] ;  /* 0x00000000fffff984 */ /* 0x000fe20000000800 */
[----:B------:R-:W-:Y:S01]  /*15060*/  @!PT LDS RZ, [RZ] ;  /* 0x00000000fffff984 */ /* 0x000fe20000000800 */
[----:B------:R2:W-:Y:S02]  /*15070*/  @P0 LDGSTS.E.BYPASS.LTC128B.128 [R203+0xa080], [R14.64], !P5 ;  /* 0x0a0800000ecb0fae */ /* 0x0005e4000e901d46 */
[C---:B--2---:R-:W-:Y:S04]  /*15080*/  @P0 LEA R14, P1, R206.reuse, R2, 0x1 ;  /* 0x00000002ce0e0211 */ /* 0x044fe800078208ff */
[----:B------:R-:W-:Y:S05]  /*15090*/  @P0 LEA.HI.X R15, R206, R4, R213, 0x1, P1 ;  /* 0x00000004ce0f0211 */ /* 0x000fea00008f0cd5 */
[----:B------:R2:W-:Y:S02]  /*150a0*/  @P0 LDGSTS.E.BYPASS.LTC128B.128 [R203+0xb880], [R14.64], !P4 ;  /* 0x0b8800000ecb0fae */ /* 0x0005e4000e101d46 */
[C---:B--2---:R-:W-:Y:S04]  /*150b0*/  @P0 LEA R14, P1, R205.reuse, R2, 0x1 ;  /* 0x00000002cd0e0211 */ /* 0x044fe800078208ff */
[----:B------:R-:W-:Y:S02]  /*150c0*/  @P0 LEA.HI.X R15, R205, R4, R215, 0x1, P1 ;  /* 0x00000004cd0f0211 */ /* 0x000fe400008f0cd7 */
[C---:B------:R-:W-:Y:S03]  /*150d0*/  @P0 LEA R2, P1, R204.reuse, R2, 0x1 ;  /* 0x00000002cc020211 */ /* 0x040fe600078208ff */
[----:B------:R2:W-:Y:S01]  /*150e0*/  @P0 LDGSTS.E.BYPASS.LTC128B.128 [R203+0xd080], [R14.64], !P3 ;  /* 0x0d0800000ecb0fae */ /* 0x0005e2000d901d46 */
[----:B------:R-:W-:Y:S05]  /*150f0*/  @P0 LEA.HI.X R3, R204, R4, R214, 0x1, P1 ;  /* 0x00000004cc030211 */ /* 0x000fea00008f0cd6 */
[----:B------:R2:W-:Y:S01]  /*15100*/  @P0 LDGSTS.E.BYPASS.LTC128B.128 [R203+0xe880], [R2.64], !P2 ;  /* 0x0e88000002cb0fae */ /* 0x0005e2000d101d46 */
[----:B------:R-:W-:Y:S01]  /*15110*/  ISETP.GE.AND P0, PT, R12, 0x21, PT ;  /* 0x000000210c00780c */ /* 0x000fe20003f06270 */
[----:B------:R-:W-:-:S06]  /*15120*/  BRA.DIV ~URZ, `(.L_x_1846) ;  /* 0x000080a27f007947 */ /* 0x000fcc000b800000 */
[----:B------:R3:W2:Y:S04]  /*15130*/  SHFL.IDX PT, R4, R13, 0x1, 0x181f ;  /* 0x00381f000d047f89 */ /* 0x0006a800000e0000 */
[----:B--2---:R3:W2:Y:S02]  /*15140*/  SHFL.IDX PT, R2, R16, 0x1, 0x181f ;  /* 0x00381f0010027f89 */ /* 0x0046a400000e0000 */
.L_x_1929:
        /* <DEDUP_REMOVED lines=14> */
[----:B------:R2:W-:Y:S04]  /*15230*/  @P0 LDGSTS.E.BYPASS.LTC128B.128 [R207+0xf880], [R2.64], !P2 ;  /* 0x0f88000002cf0fae */ /* 0x0005e8000d101d46 */
.L_x_1843:
[----:B---34-:R-:W-:Y:S05]  /*15240*/  BSYNC B0 ;  /* 0x0000000000007941 */ /* 0x018fea0003800000 */
.L_x_1842:
[----:B--2---:R-:W-:Y:S01]  /*15250*/  FMNMX.FTZ R3, R187, R6, !PT ;  /* 0x00000006bb037209 */ /* 0x004fe20007810000 */
[----:B------:R-:W0:Y:S01]  /*15260*/  LDGDEPBAR ;  /* 0x00000000000079af */ /* 0x000e220000000000 */
[----:B------:R-:W-:Y:S02]  /*15270*/  FMNMX.FTZ R2, R192, R5, !PT ;  /* 0x00000005c0027209 */ /* 0x000fe40007810000 */
        /* <DEDUP_REMOVED lines=24> */
.L_x_1930:
[----:B-12---:R-:W-:Y:S01]  /*15400*/  FMNMX.FTZ R4, R4, R2, !PT ;  /* 0x0000000204047209 */ /* 0x006fe20007810000 */
[----:B------:R-:W-:-:S05]  /*15410*/  BRA.DIV ~URZ, `(.L_x_1848) ;  /* 0x00007ed27f007947 */ /* 0x000fca000b800000 */
[----:B------:R-:W1:Y:S02]  /*15420*/  SHFL.BFLY PT, R2, R4, 0x1, 0x1f ;  /* 0x0c201f0004027f89 */ /* 0x000e6400000e0000 */
[----:B-1----:R-:W-:Y:S02]  /*15430*/  FMNMX.FTZ R6, R4, R2, !PT ;  /* 0x0000000204067209 */ /* 0x002fe40007810000 */
[----:B------:R-:W1:Y:S02]  /*15440*/  SHFL.BFLY PT, R2, R12, 0x2, 0x1f ;  /* 0x0c401f000c027f89 */ /* 0x000e6400000e0000 */
[----:B-1----:R-:W-:Y:S05]  /*15450*/  FMNMX.FTZ R4, R12, R2, !PT ;  /* 0x000000020c047209 */ /* 0x002fea0007810000 */
[----:B------:R1:W2:Y:S02]  /*15460*/  SHFL.BFLY PT, R2, R4, 0x1, 0x1f ;  /* 0x0c201f0004027f89 */ /* 0x0002a400000e0000 */
.L_x_1931:
[----:B-12---:R-:W-:Y:S01]  /*15470*/  FMNMX.FTZ R4, R2, R4, !PT ;  /* 0x0000000402047209 */ /* 0x006fe20007810000 */
[C---:B------:R-:W-:Y:S01]  /*15480*/  FADD.FTZ R2, -R6.reuse, R9 ;  /* 0x0000000906027221 */ /* 0x040fe20000010100 */
[----:B------:R-:W-:Y:S01]  /*15490*/  WARPSYNC 0xffffffff ;  /* 0xffffffff00007948 */ /* 0x000fe20003800000 */
[----:B------:R-:W-:Y:S01]  /*154a0*/  FMUL.FTZ R9, R6, c[0x0][0x2d0] ;  /* 0x0000b40006097a20 */ /* 0x000fe20000410000 */
[----:B------:R-:W-:Y:S01]  /*154b0*/  ISETP.GT.AND P0, PT, R209, R218, PT ;  /* 0x000000dad100720c */ /* 0x000fe20003f04270 */
        /* <DEDUP_REMOVED lines=15> */
[----:B------:R-:W2:Y:S10]  /*155b0*/  MUFU.EX2 R14, R14 ;  /* 0x0000000e000e7308 */ /* 0x000eb40000000800 */
[----:B------:R3:W-:Y:S10]  /*155c0*/  MUFU.EX2 R17, R13 ;  /* 0x0000000d00117308 */ /* 0x0007f40000000800 */
[----:B------:R-:W4:Y:S10]  /*155d0*/  MUFU.EX2 R16, R12 ;  /* 0x0000000c00107308 */ /* 0x000f340000000800 */
[----:B------:R-:W-:Y:S01]  /*155e0*/  MUFU.EX2 R9, R9 ;  /* 0x0000000900097308 */ /* 0x000fe20000000800 */
[C---:B-1----:R-:W-:Y:S01]  /*155f0*/  FFMA.FTZ R2, R3.reuse, R217, R15 ;  /* 0x000000d903027223 */ /* 0x042fe2000001000f */
[C---:B--2---:R-:W-:Y:S01]  /*15600*/  F2FP.BF16.PACK_AB R176, R14.reuse, R15 ;  /* 0x0000000f0eb0723e */ /* 0x044fe200000010ff */
[----:B------:R-:W-:Y:S02]  /*15610*/  FMUL.FTZ R32, R3, R152 ;  /* 0x0000009803207220 */ /* 0x000fe40000410000 */
[----:B---3--:R-:W-:Y:S02]  /*15620*/  FADD.FTZ R13, R14, R2 ;  /* 0x000000020e0d7221 */ /* 0x008fe40000010000 */
[C---:B------:R-:W-:Y:S02]  /*15630*/  FADD.FTZ R2, -R4.reuse, R5 ;  /* 0x0000000504027221 */ /* 0x040fe40000010100 */
[----:B------:R-:W-:Y:S02]  /*15640*/  FMUL.FTZ R5, R4, c[0x0][0x2d0] ;  /* 0x0000b40004057a20 */ /* 0x000fe40000410000 */
[----:B------:R-:W-:Y:S02]  /*15650*/  FMUL.FTZ R2, R2, c[0x0][0x2d0] ;  /* 0x0000b40002027a20 */ /* 0x000fe40000410000 */
[--C-:B------:R-:W-:Y:S01]  /*15660*/  FFMA.FTZ R182, R177, c[0x0][0x2d0], -R5.reuse ;  /* 0x0000b400b1b67a23 */ /* 0x100fe20000010805 */
[----:B----4-:R-:W-:Y:S01]  /*15670*/  F2FP.BF16.PACK_AB R178, R16, R17 ;  /* 0x0000001110b2723e */ /* 0x010fe200000010ff */
[--C-:B------:R-:W-:Y:S02]  /*15680*/  FFMA.FTZ R12, R192, c[0x0][0x2d0], -R5.reuse ;  /* 0x0000b400c00c7a23 */ /* 0x100fe40000010805 */
[----:B------:R-:W1:Y:S01]  /*15690*/  MUFU.EX2 R2, R2 ;  /* 0x0000000200027308 */ /* 0x000e620000000800 */
[----:B------:R-:W-:Y:S02]  /*156a0*/  FMUL.FTZ R33, R3, R153 ;  /* 0x0000009903217220 */ /* 0x000fe40000410000 */
[--C-:B------:R-:W-:Y:S02]  /*156b0*/  FFMA.FTZ R14, R193, c[0x0][0x2d0], -R5.reuse ;  /* 0x0000b400c10e7a23 */ /* 0x100fe40000010805 */
[--C-:B------:R-:W-:Y:S02]  /*156c0*/  FFMA.FTZ R179, R185, c[0x0][0x2d0], -R5.reuse ;  /* 0x0000b400b9b37a23 */ /* 0x100fe40000010805 */
[----:B------:R-:W-:Y:S02]  /*156d0*/  FFMA.FTZ R183, R183, c[0x0][0x2d0], -R5 ;  /* 0x0000b400b7b77a23 */ /* 0x000fe40000010805 */
[----:B------:R-:W-:Y:S01]  /*156e0*/  FMUL.FTZ R21, R3, R165 ;  /* 0x000000a503157220 */ /* 0x000fe20000410000 */
[----:B------:R2:W3:Y:S01]  /*156f0*/  MUFU.EX2 R177, R12 ;  /* 0x0000000c00b17308 */ /* 0x0004e20000000800 */
[----:B------:R-:W-:Y:S02]  /*15700*/  FADD.FTZ R13, R17, R13 ;  /* 0x0000000d110d7221 */ /* 0x000fe40000010000 */
[----:B------:R-:W-:Y:S02]  /*15710*/  FFMA.FTZ R181, R181, c[0x0][0x2d0], -R5 ;  /* 0x0000b400b5b57a23 */ /* 0x000fe40000010805 */
[----:B------:R-:W-:Y:S02]  /*15720*/  FADD.FTZ R185, R16, R13 ;  /* 0x0000000d10b97221 */ /* 0x000fe40000010000 */
[----:B------:R-:W-:Y:S02]  /*15730*/  FMUL.FTZ R13, R3, R173 ;  /* 0x000000ad030d7220 */ /* 0x000fe40000410000 */
[--C-:B------:R-:W-:Y:S01]  /*15740*/  FFMA.FTZ R180, R180, c[0x0][0x2d0], -R5.reuse ;  /* 0x0000b400b4b47a23 */ /* 0x100fe20000010805 */
[----:B------:R-:W-:Y:S01]  /*15750*/  MUFU.EX2 R165, R179 ;  /* 0x000000b300a57308 */ /* 0x000fe20000000800 */
[--C-:B------:R-:W-:Y:S02]  /*15760*/  FFMA.FTZ R184, R26, c[0x0][0x2d0], -R5.reuse ;  /* 0x0000b4001ab87a23 */ /* 0x100fe40000010805 */
[--C-:B------:R-:W-:Y:S02]  /*15770*/  FFMA.FTZ R191, R24, c[0x0][0x2d0], -R5.reuse ;  /* 0x0000b40018bf7a23 */ /* 0x100fe40000010805 */
[C---:B-1----:R-:W-:Y:S02]  /*15780*/  FMUL.FTZ R34, R2.reuse, R154 ;  /* 0x0000009a02227220 */ /* 0x042fe40000410000 */
[C---:B------:R-:W-:Y:S02]  /*15790*/  FMUL.FTZ R35, R2.reuse, R155 ;  /* 0x0000009b02237220 */ /* 0x040fe40000410000 */
[----:B------:R-:W1:Y:S01]  /*157a0*/  LDSM.16.MT88.4 R152, [R151] ;  /* 0x000000009798783b */ /* 0x000e620000004200 */
[----:B------:R-:W4:Y:S01]  /*157b0*/  MUFU.EX2 R193, R183 ;  /* 0x000000b700c17308 */ /* 0x000f220000000800 */
[----:B------:R-:W-:Y:S02]  /*157c0*/  FMUL.FTZ R15, R2, R175 ;  /* 0x000000af020f7220 */ /* 0x000fe40000410000 */
[--C-:B------:R-:W-:Y:S02]  /*157d0*/  FFMA.FTZ R190, R23, c[0x0][0x2d0], -R5.reuse ;  /* 0x0000b40017be7a23 */ /* 0x100fe40000010805 */
[C---:B--2---:R-:W-:Y:S02]  /*157e0*/  FMUL.FTZ R12, R3.reuse, R172 ;  /* 0x000000ac030c7220 */ /* 0x044fe40000410000 */
[--C-:B------:R-:W-:Y:S02]  /*157f0*/  FFMA.FTZ R192, R22, c[0x0][0x2d0], -R5.reuse ;  /* 0x0000b40016c07a23 */ /* 0x100fe40000010805 */
[----:B------:R-:W-:Y:S01]  /*15800*/  FFMA.FTZ R5, R20, c[0x0][0x2d0], -R5 ;  /* 0x0000b40014057a23 */ /* 0x000fe20000010805 */
[----:B------:R-:W2:Y:S01]  /*15810*/  MUFU.EX2 R172, R14 ;  /* 0x0000000e00ac7308 */ /* 0x000ea20000000800 */
[C---:B------:R-:W-:Y:S02]  /*15820*/  FMUL.FTZ R20, R3.reuse, R164 ;  /* 0x000000a403147220 */ /* 0x040fe40000410000 */
[C---:B---3--:R-:W-:Y:S02]  /*15830*/  FFMA.FTZ R164, R2.reuse, R216, R177 ;  /* 0x000000d802a47223 */ /* 0x048fe400000100b1 */
[C---:B------:R-:W-:Y:S02]  /*15840*/  FMUL.FTZ R16, R3.reuse, R168 ;  /* 0x000000a803107220 */ /* 0x040fe40000410000 */
[----:B------:R-:W-:Y:S02]  /*15850*/  FMUL.FTZ R17, R3, R169 ;  /* 0x000000a903117220 */ /* 0x000fe40000410000 */
[C---:B------:R-:W-:Y:S01]  /*15860*/  FMUL.FTZ R18, R2.reuse, R170 ;  /* 0x000000aa02127220 */ /* 0x040fe20000410000 */
[----:B------:R-:W-:Y:S01]  /*15870*/  MUFU.EX2 R183, R184 ;  /* 0x000000b800b77308 */ /* 0x000fe20000000800 */
[C---:B------:R-:W-:Y:S02]  /*15880*/  FMUL.FTZ R19, R2.reuse, R171 ;  /* 0x000000ab02137220 */ /* 0x040fe40000410000 */
[C---:B------:R-:W-:Y:S01]  /*15890*/  FMUL.FTZ R22, R2.reuse, R166 ;  /* 0x000000a602167220 */ /* 0x040fe20000410000 */
[----:B----4-:R-:W-:Y:S01]  /*158a0*/  F2FP.BF16.PACK_AB R179, R193, R165 ;  /* 0x000000a5c1b3723e */ /* 0x010fe200000010ff */
[C---:B------:R-:W-:Y:S01]  /*158b0*/  FMUL.FTZ R23, R2.reuse, R167 ;  /* 0x000000a702177220 */ /* 0x040fe20000410000 */
[----:B------:R-:W-:Y:S01]  /*158c0*/  LDSM.16.MT88.4 R168, [R151+0x1000] ;  /* 0x0010000097a8783b */ /* 0x000fe20000004200 */
[C---:B------:R-:W-:Y:S02]  /*158d0*/  FMUL.FTZ R27, R2.reuse, R163 ;  /* 0x000000a3021b7220 */ /* 0x040fe40000410000 */
[C---:B------:R-:W-:Y:S01]  /*158e0*/  FMUL.FTZ R24, R3.reuse, R160 ;  /* 0x000000a003187220 */ /* 0x040fe20000410000 */
[----:B------:R-:W-:Y:S01]  /*158f0*/  MUFU.EX2 R5, R5 ;  /* 0x0000000500057308 */ /* 0x000fe20000000800 */
[C---:B------:R-:W-:Y:S02]  /*15900*/  FMUL.FTZ R25, R3.reuse, R161 ;  /* 0x000000a103197220 */ /* 0x040fe40000410000 */
[----:B------:R-:W-:Y:S01]  /*15910*/  FMUL.FTZ R26, R2, R162 ;  /* 0x000000a2021a7220 */ /* 0x000fe20000410000 */
[----:B--2---:R-:W-:Y:S01]  /*15920*/  F2FP.BF16.PACK_AB R177, R172, R177 ;  /* 0x000000b1acb1723e */ /* 0x004fe200000010ff */
[C---:B------:R-:W-:Y:S02]  /*15930*/  FMUL.FTZ R14, R2.reuse, R174 ;  /* 0x000000ae020e7220 */ /* 0x040fe40000410000 */
[C---:B------:R-:W-:Y:S02]  /*15940*/  FMUL.FTZ R28, R3.reuse, R156 ;  /* 0x0000009c031c7220 */ /* 0x040fe40000410000 */
[C---:B------:R-:W-:Y:S01]  /*15950*/  FMUL.FTZ R29, R3.reuse, R157 ;  /* 0x0000009d031d7220 */ /* 0x040fe20000410000 */
[----:B------:R-:W2:Y:S01]  /*15960*/  MUFU.EX2 R160, R189 ;  /* 0x000000bd00a07308 */ /* 0x000ea20000000800 */
[C---:B------:R-:W-:Y:S01]  /*15970*/  FMUL.FTZ R30, R2.reuse, R158 ;  /* 0x0000009e021e7220 */ /* 0x040fe20000410000 */
[C---:B-1----:R-:W-:Y:S05]  /*15980*/  HMMA.16816.F32.BF16 R12, R176.reuse, R152, R12 ;  /* 0x00000098b00c723c */ /* 0x042fea000004180c */
[C---:B------:R-:W-:Y:S02]  /*15990*/  FMUL.FTZ R31, R2.reuse, R159 ;  /* 0x0000009f021f7220 */ /* 0x040fe40000410000 */
[----:B------:R-:W-:Y:S01]  /*159a0*/  LDSM.16.MT88.4 R156, [R151+0x800] ;  /* 0x00080000979c783b */ /* 0x000fe20000004200 */
[C---:B------:R-:W-:Y:S01]  /*159b0*/  HMMA.16816.F32.BF16 R16, R176.reuse, R154, R16 ;  /* 0x0000009ab010723c */ /* 0x040fe20000041810 */
[----:B------:R-:W-:Y:S03]  /*159c0*/  MUFU.EX2 R162, R187 ;  /* 0x000000bb00a27308 */ /* 0x000fe60000000800 */
[C---:B------:R-:W-:Y:S02]  /*159d0*/  FMUL.FTZ R36, R3.reuse, R36 ;  /* 0x0000002403247220 */ /* 0x040fe40000410000 */
[C---:B------:R-:W-:Y:S01]  /*159e0*/  FMUL.FTZ R37, R3.reuse, R37 ;  /* 0x0000002503257220 */ /* 0x040fe20000410000 */
[----:B------:R-:W1:Y:S01]  /*159f0*/  LDSM.16.MT88.4 R152, [R196] ;  /* 0x00000000c498783b */ /* 0x000e620000004200 */
[C---:B------:R-:W-:Y:S03]  /*15a00*/  FMUL.FTZ R38, R2.reuse, R38 ;  /* 0x0000002602267220 */ /* 0x040fe60000410000 */
        /* <DEDUP_REMOVED lines=21> */
[C---:B------:R-:W-:Y:S01]  /*15b60*/  FMUL.FTZ R56, R3.reuse, R56 ;  /* 0x0000003803387220 */ /* 0x040fe20000410000 */
[C---:B-1----:R-:W-:Y:S03]  /*15b70*/  HMMA.16816.F32.BF16 R20, R176.reuse, R152, R20 ;  /* 0x00000098b014723c */ /* 0x042fe60000041814 */
[C---:B------:R-:W-:Y:S01]  /*15b80*/  FMUL.FTZ R57, R3.reuse, R57 ;  /* 0x0000003903397220 */ /* 0x040fe20000410000 */
[----:B------:R-:W-:Y:S01]  /*15b90*/  MUFU.EX2 R180, R192 ;  /* 0x000000c000b47308 */ /* 0x000fe20000000800 */
[C---:B------:R-:W-:Y:S02]  /*15ba0*/  FMUL.FTZ R58, R2.reuse, R58 ;  /* 0x0000003a023a7220 */ /* 0x040fe40000410000 */
[C---:B------:R-:W-:Y:S01]  /*15bb0*/  FMUL.FTZ R59, R2.reuse, R59 ;  /* 0x0000003b023b7220 */ /* 0x040fe20000410000 */
[C---:B------:R-:W-:Y:S01]  /*15bc0*/  HMMA.16816.F32.BF16 R24, R176.reuse, R154, R24 ;  /* 0x0000009ab018723c */ /* 0x040fe20000041818 */
[----:B------:R-:W1:Y:S03]  /*15bd0*/  LDSM.16.MT88.4 R152, [R198] ;  /* 0x00000000c698783b */ /* 0x000e660000004200 */
[C---:B------:R-:W-:Y:S02]  /*15be0*/  FMUL.FTZ R60, R3.reuse, R60 ;  /* 0x0000003c033c7220 */ /* 0x040fe40000410000 */
[C---:B------:R-:W-:Y:S02]  /*15bf0*/  FMUL.FTZ R61, R3.reuse, R61 ;  /* 0x0000003d033d7220 */ /* 0x040fe40000410000 */
[C---:B------:R-:W-:Y:S04]  /*15c00*/  FMUL.FTZ R62, R2.reuse, R62 ;  /* 0x0000003e023e7220 */ /* 0x040fe80000410000 */
        /* <DEDUP_REMOVED lines=82> */
[----:B--2---:R-:W-:Y:S02]  /*16130*/  FADD.FTZ R2, R160, R185 ;  /* 0x000000b9a0027221 */ /* 0x004fe40000010000 */
[C---:B------:R-:W-:Y:S02]  /*16140*/  FMUL.FTZ R132, R3.reuse, R132 ;  /* 0x0000008403847220 */ /* 0x040fe40000410000 */
[C---:B------:R-:W-:Y:S02]  /*16150*/  FMUL.FTZ R133, R3.reuse, R133 ;  /* 0x0000008503857220 */ /* 0x040fe40000410000 */
[C---:B------:R-:W-:Y:S02]  /*16160*/  FMUL.FTZ R136, R3.reuse, R136 ;  /* 0x0000008803887220 */ /* 0x040fe40000410000 */
[----:B------:R-:W-:Y:S01]  /*16170*/  FMUL.FTZ R137, R3, R137 ;  /* 0x0000008903897220 */ /* 0x000fe20000410000 */
[C---:B-1----:R-:W-:Y:S01]  /*16180*/  HMMA.16816.F32.BF16 R52, R176.reuse, R152, R52 ;  /* 0x00000098b034723c */ /* 0x042fe20000041834 */
[----:B------:R-:W1:Y:S07]  /*16190*/  MUFU.EX2 R3, R188 ;  /* 0x000000bc00037308 */ /* 0x000e6e0000000800 */
[C---:B------:R-:W-:Y:S01]  /*161a0*/  HMMA.16816.F32.BF16 R56, R176.reuse, R154, R56 ;  /* 0x0000009ab038723c */ /* 0x040fe20000041838 */
[----:B------:R-:W2:Y:S02]  /*161b0*/  LDSM.16.MT88.4 R152, [R198+0x1800] ;  /* 0x00180000c698783b */ /* 0x000ea40000004200 */
[----:B------:R-:W3:Y:S10]  /*161c0*/  MUFU.EX2 R188, R181 ;  /* 0x000000b500bc7308 */ /* 0x000ef40000000800 */
[----:B------:R-:W4:Y:S01]  /*161d0*/  MUFU.EX2 R181, R191 ;  /* 0x000000bf00b57308 */ /* 0x000f220000000800 */
        /* <DEDUP_REMOVED lines=33> */
[----:B------:R-:W-:Y:S03]  /*163f0*/  MUFU.EX2 R3, R195 ;  /* 0x000000c300037308 */ /* 0x000fe60000000800 */
[----:B---3--:R-:W-:Y:S03]  /*16400*/  F2FP.BF16.PACK_AB R153, R187, R188 ;  /* 0x000000bcbb99723e */ /* 0x008fe600000010ff */
[----:B------:R-:W-:Y:S02]  /*16410*/  F2FP.BF16.PACK_AB R154, R161, R162 ;  /* 0x000000a2a19a723e */ /* 0x000fe400000010ff */
[----:B------:R-:W1:Y:S03]  /*16420*/  LDSM.16.MT88.4 R160, [R196+0x800] ;  /* 0x00080000c4a0783b */ /* 0x000e660000004200 */
[----:B------:R-:W-:Y:S02]  /*16430*/  F2FP.BF16.PACK_AB R155, R183, R186 ;  /* 0x000000bab79b723e */ /* 0x000fe400000010ff */
[----:B----4-:R-:W-:Y:S02]  /*16440*/  F2FP.BF16.PACK_AB R177, R182, R181 ;  /* 0x000000b5b6b1723e */ /* 0x010fe400000010ff */
[----:B------:R-:W-:Y:S03]  /*16450*/  F2FP.BF16.PACK_AB R179, R5, R180 ;  /* 0x000000b405b3723e */ /* 0x000fe600000010ff */
        /* <DEDUP_REMOVED lines=43> */
[----:B------:R-:W2:Y:S07]  /*16710*/  MUFU.EX2 R156, R208 ;  /* 0x000000d0009c7308 */ /* 0x000eae0000000800 */
[C---:B------:R-:W-:Y:S03]  /*16720*/  HMMA.16816.F32.BF16 R128, R152.reuse, R158, R128 ;  /* 0x0000009e9880723c */ /* 0x040fe60000041880 */
[----:B------:R-:W3:Y:S01]  /*16730*/  MUFU.EX2 R157, R194 ;  /* 0x000000c2009d7308 */ /* 0x000ee20000000800 */
[C---:B--2---:R-:W-:Y:S01]  /*16740*/  F2FP.BF16.PACK_AB R176, R3.reuse, R156 ;  /* 0x0000009c03b0723e */ /* 0x044fe200000010ff */
[----:B------:R-:W-:Y:S03]  /*16750*/  FADD.FTZ R2, R156, R2 ;  /* 0x000000029c027221 */ /* 0x000fe60000010000 */
[C---:B-1----:R-:W-:Y:S04]  /*16760*/  HMMA.16816.F32.BF16 R132, R152.reuse, R160, R132 ;  /* 0x000000a09884723c */ /* 0x042fe80000041884 */
[----:B------:R-:W-:Y:S01]  /*16770*/  FADD.FTZ R2, R3, R2 ;  /* 0x0000000203027221 */ /* 0x000fe20000010000 */
[----:B---3--:R-:W-:Y:S01]  /*16780*/  F2FP.BF16.PACK_AB R178, R9, R157 ;  /* 0x0000009d09b2723e */ /* 0x008fe200000010ff */
[----:B------:R-:W-:Y:S02]  /*16790*/  FADD.FTZ R3, R172, R164 ;  /* 0x000000a4ac037221 */ /* 0x000fe40000010000 */
[----:B------:R-:W-:Y:S01]  /*167a0*/  HMMA.16816.F32.BF16 R136, R152, R162, R136 ;  /* 0x000000a29888723c */ /* 0x000fe20000041888 */
[----:B------:R-:W1:Y:S03]  /*167b0*/  LDSM.16.MT88.4 R160, [R196+0x1000] ;  /* 0x00100000c4a0783b */ /* 0x000e660000004200 */
[----:B------:R-:W-:Y:S04]  /*167c0*/  FADD.FTZ R2, R157, R2 ;  /* 0x000000029d027221 */ /* 0x000fe80000010000 */
[C---:B------:R-:W-:Y:S01]  /*167d0*/  HMMA.16816.F32.BF16 R172, R176.reuse, R168, R12 ;  /* 0x000000a8b0ac723c */ /* 0x040fe2000004180c */
[----:B------:R-:W2:Y:S04]  /*167e0*/  LDSM.16.MT88.4 R152, [R198+0x1000] ;  /* 0x00100000c698783b */ /* 0x000ea80000004200 */
[----:B------:R-:W-:Y:S02]  /*167f0*/  FADD.FTZ R217, R9, R2 ;  /* 0x0000000209d97221 */ /* 0x000fe40000010000 */
[----:B------:R-:W-:Y:S01]  /*16800*/  FADD.FTZ R2, R165, R3 ;  /* 0x00000003a5027221 */ /* 0x000fe20000010000 */
[C---:B------:R-:W-:Y:S01]  /*16810*/  HMMA.16816.F32.BF16 R168, R176.reuse, R170, R16 ;  /* 0x000000aab0a8723c */ /* 0x040fe20000041810 */
[----:B------:R-:W3:Y:S03]  /*16820*/  LDSM.16.MT88.4 R12, [R197+0x1000] ;  /* 0x00100000c50c783b */ /* 0x000ee60000004200 */
[----:B------:R-:W-:Y:S04]  /*16830*/  FADD.FTZ R2, R193, R2 ;  /* 0x00000002c1027221 */ /* 0x000fe80000010000 */
[----:B------:R-:W-:Y:S01]  /*16840*/  FADD.FTZ R2, R188, R2 ;  /* 0x00000002bc027221 */ /* 0x000fe20000010000 */
[----:B------:R-:W4:Y:S03]  /*16850*/  LDSM.16.MT88.4 R16, [R151+0x2800] ;  /* 0x002800009710783b */ /* 0x000f260000004200 */
[----:B------:R-:W-:Y:S04]  /*16860*/  FADD.FTZ R2, R187, R2 ;  /* 0x00000002bb027221 */ /* 0x000fe80000010000 */
[----:B------:R-:W-:Y:S04]  /*16870*/  FADD.FTZ R2, R186, R2 ;  /* 0x00000002ba027221 */ /* 0x000fe80000010000 */
[----:B------:R-:W-:Y:S04]  /*16880*/  FADD.FTZ R2, R183, R2 ;  /* 0x00000002b7027221 */ /* 0x000fe80000010000 */
[----:B------:R-:W-:Y:S01]  /*16890*/  FADD.FTZ R2, R181, R2 ;  /* 0x00000002b5027221 */ /* 0x000fe20000010000 */
[C---:B-1----:R-:W-:Y:S01]  /*168a0*/  HMMA.16816.F32.BF16 R164, R176.reuse, R160, R20 ;  /* 0x000000a0b0a4723c */ /* 0x042fe20000041814 */
[----:B------:R-:W1:Y:S02]  /*168b0*/  LDSM.16.MT88.4 R20, [R196+0x2800] ;  /* 0x00280000c414783b */ /* 0x000e640000004200 */
[----:B------:R-:W-:Y:S04]  /*168c0*/  FADD.FTZ R2, R182, R2 ;  /* 0x00000002b6027221 */ /* 0x000fe80000010000 */
[----:B------:R-:W-:Y:S01]  /*168d0*/  FADD.FTZ R3, R180, R2 ;  /* 0x00000002b4037221 */ /* 0x000fe20000010000 */
[C---:B------:R-:W-:Y:S04]  /*168e0*/  HMMA.16816.F32.BF16 R160, R176.reuse, R162, R24 ;  /* 0x000000a2b0a0723c */ /* 0x040fe80000041818 */
[----:B------:R-:W-:Y:S01]  /*168f0*/  IADD3 R2, R209, -0x1, RZ ;  /* 0xffffffffd1027810 */ /* 0x000fe20007ffe0ff */
[----:B------:R-:W-:Y:S01]  /*16900*/  FADD.FTZ R216, R5, R3 ;  /* 0x0000000305d87221 */ /* 0x000fe20000010000 */
[----:B------:R-:W-:Y:S02]  /*16910*/  MOV R5, R4 ;  /* 0x0000000400057202 */ /* 0x000fe40000000f00 */
[C---:B--2---:R-:W-:Y:S04]  /*16920*/  HMMA.16816.F32.BF16 R156, R176.reuse, R152, R28 ;  /* 0x00000098b09c723c */ /* 0x044fe8000004181c */
[----:B------:R-:W-:Y:S04]  /*16930*/  MOV R209, R2 ;  /* 0x0000000200d17202 */ /* 0x000fe80000000f00 */
        /* <DEDUP_REMOVED lines=39> */
.L_x_1837:
[----:B------:R-:W-:Y:S05]  /*16bb0*/  BRA.DIV ~URZ, `(.L_x_1850) ;  /* 0x000068127f007947 */ /* 0x000fea000b800000 */
[----:B------:R-:W1:Y:S02]  /*16bc0*/  SHFL.BFLY PT, R2, R217, 0x2, 0x1f ;  /* 0x0c401f00d9027f89 */ /* 0x000e6400000e0000 */
[----:B-1----:R-:W-:-:S05]  /*16bd0*/  FADD.FTZ R2, R2, R217 ;  /* 0x000000d902027221 */ /* 0x002fca0000010000 */
[----:B------:R-:W1:Y:S02]  /*16be0*/  SHFL.BFLY PT, R3, R2, 0x1, 0x1f ;  /* 0x0c201f0002037f89 */ /* 0x000e6400000e0000 */
[----:B-1----:R-:W-:Y:S02]  /*16bf0*/  FADD.FTZ R9, R2, R3 ;  /* 0x0000000302097221 */ /* 0x002fe40000010000 */
[----:B------:R-:W1:Y:S02]  /*16c00*/  SHFL.BFLY PT, R2, R216, 0x2, 0x1f ;  /* 0x0c401f00d8027f89 */ /* 0x000e6400000e0000 */
[----:B-1----:R-:W-:-:S05]  /*16c10*/  FADD.FTZ R4, R2, R216 ;  /* 0x000000d802047221 */ /* 0x002fca0000010000 */
[----:B------:R1:W2:Y:S02]  /*16c20*/  SHFL.BFLY PT, R2, R4, 0x1, 0x1f ;  /* 0x0c201f0004027f89 */ /* 0x0002a400000e0000 */
.L_x_1932:
[----:B------:R-:W-:Y:S01]  /*16c30*/  FSETP.NE.FTZ.AND P0, PT, R9, RZ, PT ;  /* 0x000000ff0900720b */ /* 0x000fe20003f15000 */
[----:B-12---:R-:W-:Y:S01]  /*16c40*/  FADD.FTZ R4, R2, R4 ;  /* 0x0000000402047221 */ /* 0x006fe20000010000 */
[----:B------:R-:W-:Y:S02]  /*16c50*/  MOV R3, RZ ;  /* 0x000000ff00037202 */ /* 0x000fe40000000f00 */
[----:B------:R-:W-:Y:S02]  /*16c60*/  MOV R21, 0xff800000 ;  /* 0xff80000000157802 */ /* 0x000fe40000000f00 */
[----:B------:R-:W-:-:S07]  /*16c70*/  MOV R20, 0xff800000 ;  /* 0xff80000000147802 */ /* 0x000fce0000000f00 */
[----:B------:R-:W1:Y:S01]  /*16c80*/  @P0 MUFU.LG2 R2, R9 ;  /* 0x0000000900020308 */ /* 0x000e620000000c00 */
[----:B------:R-:W-:-:S07]  /*16c90*/  @P0 MOV R10, 0x3f317218 ;  /* 0x3f317218000a0802 */ /* 0x000fce0000000f00 */
[----:B------:R1:W2:Y:S02]  /*16ca0*/  @P0 MUFU.RCP R3, R9 ;  /* 0x0000000900030308 */ /* 0x0002a40000001000 */
[----:B-1----:R-:W-:Y:S02]  /*16cb0*/  @P0 FMUL.FTZ R9, R2, 0.69314718246459960938 ;  /* 0x3f31721802090820 */ /* 0x002fe40000410000 */
[----:B------:R-:W-:Y:S02]  /*16cc0*/  @P0 FMUL.FTZ R2, R10, c[0x0][0x2d0] ;  /* 0x0000b4000a020a20 */ /* 0x000fe40000410000 */
[C---:B--2---:R-:W-:Y:S02]  /*16cd0*/  FMUL.FTZ R34, R3.reuse, R152 ;  /* 0x0000009803227220 */ /* 0x044fe40000410000 */
        /* <DEDUP_REMOVED lines=9> */
[----:B------:R-:W1:Y:S01]  /*16d70*/  @P0 MUFU.RCP R2, R4 ;  /* 0x0000000400020308 */ /* 0x000e620000001000 */
[----:B------:R-:W-:Y:S01]  /*16d80*/  @P0 MOV R6, 0x3f317218 ;  /* 0x3f31721800060802 */ /* 0x000fe20000000f00 */
[----:B------:R-:W-:-:S02]  /*16d90*/  FMUL.FTZ R33, R3, R157 ;  /* 0x0000009d03217220 */ /* 0x000fc40000410000 */
[C---:B------:R-:W-:Y:S02]  /*16da0*/  FMUL.FTZ R112, R3.reuse, R116 ;  /* 0x0000007403707220 */ /* 0x040fe40000410000 */
[C---:B------:R-:W-:Y:S02]  /*16db0*/  FMUL.FTZ R113, R3.reuse, R117 ;  /* 0x0000007503717220 */ /* 0x040fe40000410000 */
[----:B------:R-:W2:Y:S01]  /*16dc0*/  @P0 MUFU.LG2 R4, R4 ;  /* 0x0000000400040308 */ /* 0x000ea20000000c00 */
[C---:B------:R-:W-:Y:S02]  /*16dd0*/  FMUL.FTZ R22, R3.reuse, R136 ;  /* 0x0000008803167220 */ /* 0x040fe40000410000 */
[C---:B------:R-:W-:Y:S02]  /*16de0*/  FMUL.FTZ R23, R3.reuse, R137 ;  /* 0x0000008903177220 */ /* 0x040fe40000410000 */
[C---:B------:R-:W-:Y:S02]  /*16df0*/  FMUL.FTZ R116, R3.reuse, R120 ;  /* 0x0000007803747220 */ /* 0x040fe40000410000 */
[----:B------:R-:W-:-:S02]  /*16e00*/  FMUL.FTZ R117, R3, R121 ;  /* 0x0000007903757220 */ /* 0x000fc40000410000 */
[C---:B------:R-:W-:Y:S02]  /*16e10*/  FMUL.FTZ R156, R3.reuse, R128 ;  /* 0x00000080039c7220 */ /* 0x040fe40000410000 */
[C---:B------:R-:W-:Y:S02]  /*16e20*/  FMUL.FTZ R157, R3.reuse, R129 ;  /* 0x00000081039d7220 */ /* 0x040fe40000410000 */
[C---:B-1----:R-:W-:Y:S02]  /*16e30*/  FMUL.FTZ R136, R2.reuse, R154 ;  /* 0x0000009a02887220 */ /* 0x042fe40000410000 */
[----:B------:R-:W-:Y:S02]  /*16e40*/  FMUL.FTZ R137, R2, R155 ;  /* 0x0000009b02897220 */ /* 0x000fe40000410000 */
        /* <DEDUP_REMOVED lines=14> */
[----:B--2---:R-:W-:Y:S02]  /*16f30*/  @P0 FMUL.FTZ R4, R4, 0.69314718246459960938 ;  /* 0x3f31721804040820 */ /* 0x004fe40000410000 */
        /* <DEDUP_REMOVED lines=99> */
.L_x_1758:
[----:B------:R1:W5:Y:S04]  /*17570*/  LDL R5, [R1+0x10] ;  /* 0x0000100001057983 */ /* 0x0003680000100800 */
[----:B------:R-:W2:Y:S01]  /*17580*/  S2R R3, SR_TID.X ;  /* 0x0000000000037919 */ /* 0x000ea20000002100 */
[----:B------:R-:W-:Y:S01]  /*17590*/  BSSY B0, `(.L_x_1851) ;  /* 0x0000011000007945 */ /* 0x000fe20003800000 */
[----:B--2---:R-:W-:-:S13]  /*175a0*/  LOP3.LUT P0, RZ, R3, 0xff, RZ, 0xc0, !PT ;  /* 0x000000ff03ff7812 */ /* 0x004fda000780c0ff */
[----:B------:R-:W-:Y:S05]  /*175b0*/  @P0 BRA `(.L_x_1852) ;  /* 0x000000e000000947 */ /* 0x000fea0003800000 */
[----:B-1----:R-:W1:Y:S01]  /*175c0*/  S2R R3, SR_LANEID ;  /* 0x0000000000037919 */ /* 0x002e620000000000 */
[----:B------:R-:W-:Y:S01]  /*175d0*/  VOTEU.ANY UR4, UPT, PT ;  /* 0x0000000000047886 */ /* 0x000fe200038e0100 */
[----:B------:R-:W-:Y:S01]  /*175e0*/  IMAD.MOV.U32 R10, RZ, RZ, c[0x0][0x560] ;  /* 0x00015800ff0a7624 */ /* 0x000fe200078e00ff */
[----:B----4-:R-:W1:Y:S01]  /*175f0*/  FLO.U32 R4, UR4 ;  /* 0x0000000400047d00 */ /* 0x010e6200080e0000 */
[----:B------:R-:W-:Y:S01]  /*17600*/  IMAD.MOV.U32 R11, RZ, RZ, c[0x0][0x564] ;  /* 0x00015900ff0b7624 */ /* 0x000fe200078e00ff */
[----:B-1----:R-:W-:-:S06]  /*17610*/  ISETP.EQ.U32.AND P0, PT, R4, R3, PT ;  /* 0x000000030400720c */ /* 0x002fcc0003f02070 */
[----:B------:R-:W1:Y:S07]  /*17620*/  POPC R3, UR4 ;  /* 0x0000000400037d09 */ /* 0x000e6e0008000000 */
[----:B-1----:R-:W2:Y:S04]  /*17630*/  @P0 ATOMG.E.ADD.STRONG.GPU PT, R3, [R10.64], R3 ;  /* 0x000000030a0309a8 */ /* 0x002ea800081ee1c6 */
[----:B--2---:R1:W2:Y:S04]  /*17640*/  SHFL.IDX PT, R4, R3, R4, 0x1f ;  /* 0x00001f0403047589 */ /* 0x0042a800000e0000 */
[----:B-1----:R-:W1:Y:S02]  /*17650*/  S2R R3, SR_LTMASK ;  /* 0x0000000000037919 */ /* 0x002e640000003900 */
[----:B-1----:R-:W-:-:S06]  /*17660*/  LOP3.LUT R3, R3, UR4, RZ, 0xc0, !PT ;  /* 0x0000000403037c12 */ /* 0x002fcc000f8ec0ff */
[----:B------:R-:W2:Y:S02]  /*17670*/  POPC R3, R3 ;  /* 0x0000000300037309 */ /* 0x000ea40000000000 */
[----:B--2--5:R-:W-:-:S05]  /*17680*/  IADD3 R5, R4, c[0x0][0xc], R3 ;  /* 0x0000030004057a10 */ /* 0x024fca0007ffe003 */
[----:B------:R1:W-:Y:S02]  /*17690*/  STL [R1+0x10], R5 ;  /* 0x0000100501007387 */ /* 0x0003e40000100800 */
.L_x_1852:
[----:B-1----:R-:W-:Y:S05]  /*176a0*/  BSYNC B0 ;  /* 0x0000000000007941 */ /* 0x002fea0003800000 */
.L_x_1851:
[----:B------:R-:W-:Y:S01]  /*176b0*/  PRMT R2, R2, 0x9910, RZ ;  /* 0x0000991002027816 */ /* 0x000fe200000000ff */
[----:B------:R-:W-:Y:S01]  /*176c0*/  BSSY B1, `(.L_x_1853) ;  /* 0x0000414000017945 */ /* 0x000fe20003800000 */
[----:B-----5:R-:W-:Y:S02]  /*176d0*/  IMAD.MOV.U32 R114, RZ, RZ, R5 ;  /* 0x000000ffff727224 */ /* 0x020fe400078e0005 */
[----:B------:R-:W-:-:S13]  /*176e0*/  ISETP.NE.AND P0, PT, R2, RZ, PT ;  /* 0x000000ff0200720c */ /* 0x000fda0003f05270 */
[----:B------:R-:W-:Y:S05]  /*176f0*/  @!P0 BRA `(.L_x_1854) ;  /* 0x000033b000008947 */ /* 0x000fea0003800000 */
[----:B----4-:R-:W2:Y:S04]  /*17700*/  LDL R4, [R1+0x28] ;  /* 0x0000280001047983 */ /* 0x010ea80000100800 */
[----:B------:R-:W4:Y:S04]  /*17710*/  LDL R14, [R1+0x2c] ;  /* 0x00002c00010e7983 */ /* 0x000f280000100800 */
[----:B---3--:R-:W3:Y:S04]  /*17720*/  LDL R13, [R1+0x34] ;  /* 0x00003400010d7983 */ /* 0x008ee80000100800 */
        /* <DEDUP_REMOVED lines=9> */
[----:B--2---:R1:W-:Y:S04]  /*177c0*/  STS [R4+0x80], R3 ;  /* 0x0000800304007388 */ /* 0x0043e80000000800 */
[----:B------:R2:W-:Y:S01]  /*177d0*/  STS [R4+0x480], R2 ;  /* 0x0004800204007388 */ /* 0x0005e20000000800 */
[----:B-1----:R-:W-:Y:S02]  /*177e0*/  F2FP.BF16.PACK_AB R3, R27, R26 ;  /* 0x0000001a1b03723e */ /* 0x002fe400000010ff */
[----:B--2---:R-:W-:-:S03]  /*177f0*/  F2FP.BF16.PACK_AB R2, R165, R164 ;  /* 0x000000a4a502723e */ /* 0x004fc600000010ff */
[----:B----4-:R1:W-:Y:S04]  /*17800*/  STS [R14], R3 ;  /* 0x000000030e007388 */ /* 0x0103e80000000800 */
[----:B------:R2:W-:Y:S01]  /*17810*/  STS [R14+0x400], R2 ;  /* 0x000400020e007388 */ /* 0x0005e20000000800 */
[----:B-1----:R-:W-:Y:S02]  /*17820*/  F2FP.BF16.PACK_AB R3, R29, R28 ;  /* 0x0000001c1d03723e */ /* 0x002fe400000010ff */
[----:B--2---:R-:W-:-:S03]  /*17830*/  F2FP.BF16.PACK_AB R2, R133, R132 ;  /* 0x000000848502723e */ /* 0x004fc600000010ff */
[----:B---3--:R1:W-:Y:S04]  /*17840*/  STS [R13+0x80], R3 ;  /* 0x000080030d007388 */ /* 0x0083e80000000800 */
        /* <DEDUP_REMOVED lines=89> */
[----:B-1----:R-:W2:Y:S04]  /*17de0*/  LDL.LU R4, [R1+0x8] ;  /* 0x0000080001047983 */ /* 0x002ea80000300800 */
[----:B------:R-:W2:Y:S01]  /*17df0*/  LDL.LU R10, [R1+0xc] ;  /* 0x00000c00010a7983 */ /* 0x000ea20000300800 */
[----:B------:R-:W-:-:S02]  /*17e00*/  F2FP.BF16.PACK_AB R3, R109, R108 ;  /* 0x0000006c6d03723e */ /* 0x000fc400000010ff */
[----:B------:R-:W-:-:S03]  /*17e10*/  F2FP.BF16.PACK_AB R2, R95, R94 ;  /* 0x0000005e5f02723e */ /* 0x000fc600000010ff */
[----:B------:R1:W-:Y:S04]  /*17e20*/  STS [R14+0xc000], R3 ;  /* 0x00c000030e007388 */ /* 0x0003e80000000800 */
[----:B------:R4:W-:Y:S01]  /*17e30*/  STS [R14+0xc400], R2 ;  /* 0x00c400020e007388 */ /* 0x0009e20000000800 */
[----:B-1----:R-:W-:Y:S02]  /*17e40*/  F2FP.BF16.PACK_AB R3, R113, R112 ;  /* 0x000000707103723e */ /* 0x002fe400000010ff */
[----:B----4-:R-:W-:-:S03]  /*17e50*/  F2FP.BF16.PACK_AB R2, R99, R98 ;  /* 0x000000626302723e */ /* 0x010fc600000010ff */
        /* <DEDUP_REMOVED lines=10> */
[----:B------:R-:W-:Y:S02]  /*17f00*/  ISETP.NE.U32.AND P0, PT, RZ, c[0x0][0x508], PT ;  /* 0x00014200ff007a0c */ /* 0x000fe40003f05070 */
[----:B------:R-:W-:Y:S01]  /*17f10*/  ISETP.NE.U32.AND P2, PT, RZ, c[0x0][0x500], PT ;  /* 0x00014000ff007a0c */ /* 0x000fe20003f45070 */
[----:B------:R-:W3:Y:S01]  /*17f20*/  LDL.LU R6, [R1+0x48] ;  /* 0x0000480001067983 */ /* 0x000ee20000300800 */
[----:B------:R-:W-:Y:S02]  /*17f30*/  ISETP.NE.AND.EX P1, PT, RZ, c[0x0][0x50c], PT, P0 ;  /* 0x00014300ff007a0c */ /* 0x000fe40003f25300 */
[----:B-1----:R-:W-:-:S02]  /*17f40*/  F2FP.BF16.PACK_AB R3, R157, R156 ;  /* 0x0000009c9d03723e */ /* 0x002fc400000010ff */
        /* <DEDUP_REMOVED lines=9> */
[----:B------:R-:W-:Y:S01]  /*17fe0*/  STS [R5+0xc000], R3 ;  /* 0x00c0000305007388 */ /* 0x000fe20000000800 */
[----:B------:R-:W-:-:S03]  /*17ff0*/  IMAD.MOV.U32 R9, RZ, RZ, c[0x0][0x388] ;  /* 0x0000e200ff097624 */ /* 0x000fc600078e00ff */
        /* <DEDUP_REMOVED lines=8> */
[----:B-1----:R-:W-:-:S06]  /*18080*/  IMAD.MOV.U32 R3, RZ, RZ, RZ ;  /* 0x000000ffff037224 */ /* 0x002fcc00078e00ff */
[----:B------:R1:W5:Y:S01]  /*18090*/  @P2 LDG.E R3, [R4.64] ;  /* 0x0000000604032981 */ /* 0x000362000c1e1900 */
[----:B---3--:R-:W-:-:S04]  /*180a0*/  ISETP.NE.AND P0, PT, R6, RZ, PT ;  /* 0x000000ff0600720c */ /* 0x008fc80003f05270 */
[----:B------:R-:W-:Y:S01]  /*180b0*/  SEL R2, R6, c[0x0][0x3d4], P0 ;  /* 0x0000f50006027a07 */ /* 0x000fe20000000000 */
[----:B------:R-:W-:Y:S05]  /*180c0*/  @P1 BRA `(.L_x_1855) ;  /* 0x0000004000001947 */ /* 0x000fea0003800000 */
[----:B-1----:R-:W-:Y:S05]  /*180d0*/  @!P2 BRA `(.L_x_1855) ;  /* 0x000000300000a947 */ /* 0x002fea0003800000 */
[----:B-----5:R1:W2:Y:S04]  /*180e0*/  LDG.E R9, [R4.64] ;  /* 0x0000000604097981 */ /* 0x0202a8000c1e1900 */
[----:B-1----:R-:W2:Y:S02]  /*180f0*/  LDG.E R4, [R4.64+0x4] ;  /* 0x0000040604047981 */ /* 0x002ea4000c1e1900 */
[----:B--2---:R-:W-:Y:S02]  /*18100*/  IADD3 R9, -R9, R4, RZ ;  /* 0x0000000409097210 */ /* 0x004fe40007ffe1ff */
.L_x_1855:
        /* <DEDUP_REMOVED lines=18> */
[----:B------:R-:W-:Y:S01]  /*18230*/  IMAD.WIDE.U32 R12, R14, R5, RZ ;  /* 0x000000050e0c7225 */ /* 0x000fe200078e00ff */
[----:B-----5:R-:W-:-:S03]  /*18240*/  SHF.R.S32.HI R14, RZ, 0x1f, R3 ;  /* 0x0000001fff0e7819 */ /* 0x020fc60000011403 */
[C---:B------:R-:W-:Y:S02]  /*18250*/  IMAD R6, R10.reuse, R6, R4 ;  /* 0x000000060a067224 */ /* 0x040fe400078e0204 */
[----:B------:R-:W-:-:S04]  /*18260*/  IMAD.WIDE.U32 R10, R10, R2, RZ ;  /* 0x000000020a0a7225 */ /* 0x000fc800078e00ff */
[----:B------:R-:W-:Y:S01]  /*18270*/  IMAD R4, R15, R5, RZ ;  /* 0x000000050f047224 */ /* 0x000fe200078e02ff */
[----:B------:R-:W-:Y:S01]  /*18280*/  IADD3 R16, P1, P0, R10, R12, R3 ;  /* 0x0000000c0a107210 */ /* 0x000fe2000783e003 */
[----:B------:R-:W-:Y:S01]  /*18290*/  IMAD.IADD R6, R11, 0x1, R6 ;  /* 0x000000010b067824 */ /* 0x000fe200078e0206 */
[----:B------:R-:W-:Y:S01]  /*182a0*/  SEL R10, R119, RZ, P2 ;  /* 0x000000ff770a7207 */ /* 0x000fe20001000000 */
[----:B------:R-:W-:Y:S02]  /*182b0*/  IMAD.IADD R12, R13, 0x1, R4 ;  /* 0x000000010d0c7824 */ /* 0x000fe400078e0204 */
[----:B------:R-:W-:Y:S02]  /*182c0*/  IMAD.MOV.U32 R4, RZ, RZ, c[0x0][0x4e8] ;  /* 0x00013a00ff047624 */ /* 0x000fe400078e00ff */
[----:B------:R-:W-:Y:S01]  /*182d0*/  IMAD R13, R19, R10, RZ ;  /* 0x0000000a130d7224 */ /* 0x000fe200078e02ff */
[----:B------:R-:W-:Y:S01]  /*182e0*/  IADD3.X R15, R6, R12, R14, P1, P0 ;  /* 0x0000000c060f7210 */ /* 0x000fe20000fe040e */
[----:B------:R-:W-:Y:S01]  /*182f0*/  IMAD.WIDE.U32 R10, R18, R10, RZ ;  /* 0x0000000a120a7225 */ /* 0x000fe200078e00ff */
[----:B------:R-:W-:Y:S01]  /*18300*/  ISETP.NE.AND P3, PT, R4, 0x1, PT ;  /* 0x000000010400780c */ /* 0x000fe20003f65270 */
[----:B------:R-:W2:Y:S02]  /*18310*/  LDL R18, [R1+0x194] ;  /* 0x0001940001127983 */ /* 0x000ea40000100800 */
[----:B------:R-:W-:-:S04]  /*18320*/  IMAD R6, R115, 0x80, R118 ;  /* 0x0000008073067824 */ /* 0x000fc800078e0276 */
[----:B------:R-:W-:-:S06]  /*18330*/  IMAD.MOV.U32 R4, RZ, RZ, R6 ;  /* 0x000000ffff047224 */ /* 0x000fcc00078e0006 */
[----:B------:R-:W-:-:S05]  /*18340*/  @P3 IMAD.HI.U32 R12, R6, c[0x0][0x4ec], RZ ;  /* 0x00013b00060c3a27 */ /* 0x000fca00078e00ff */
[----:B------:R-:W-:Y:S01]  /*18350*/  @P3 SHF.R.U32.HI R4, RZ, c[0x0][0x4f0], R12 ;  /* 0x00013c00ff043a19 */ /* 0x000fe2000001160c */
[----:B------:R-:W-:-:S03]  /*18360*/  IMAD.IADD R13, R11, 0x1, R13 ;  /* 0x000000010b0d7824 */ /* 0x000fc600078e020d */
[----:B------:R-:W-:Y:S02]  /*18370*/  IADD3 R10, P1, P0, R4, R16, R10 ;  /* 0x00000010040a7210 */ /* 0x000fe4000783e00a */
[----:B------:R-:W-:-:S04]  /*18380*/  SHF.R.S32.HI R11, RZ, 0x1f, R4 ;  /* 0x0000001fff0b7819 */ /* 0x000fc80000011404 */
[----:B------:R-:W-:Y:S02]  /*18390*/  IADD3.X R11, R11, R15, R13, P1, P0 ;  /* 0x0000000f0b0b7210 */ /* 0x000fe40000fe040d */
[----:B------:R-:W1:Y:S01]  /*183a0*/  LDC.64 R12, c[0x0][R17+0x160] ;  /* 0x00005800110c7b82 */ /* 0x000e620000000a00 */
[----:B------:R-:W3:Y:S01]  /*183b0*/  S2R R119, SR_TID.X ;  /* 0x0000000000777919 */ /* 0x000ee20000002100 */
[----:B------:R-:W-:-:S04]  /*183c0*/  IMAD.MOV R4, RZ, RZ, -R4 ;  /* 0x000000ffff047224 */ /* 0x000fc800078e0a04 */
[----:B------:R-:W-:-:S05]  /*183d0*/  IMAD R4, R4, c[0x0][0x4e8], R6 ;  /* 0x00013a0004047a24 */ /* 0x000fca00078e0206 */
[----:B------:R-:W-:Y:S02]  /*183e0*/  SHF.R.S32.HI R15, RZ, 0x1f, R4 ;  /* 0x0000001fff0f7819 */ /* 0x000fe40000011404 */
[----:B---3--:R-:W-:-:S04]  /*183f0*/  SHF.R.S32.HI R118, RZ, 0x1f, R119 ;  /* 0x0000001fff767819 */ /* 0x008fc80000011477 */
[----:B------:R-:W-:Y:S01]  /*18400*/  LEA.HI R118, R118, R119, RZ, 0x5 ;  /* 0x0000007776767211 */ /* 0x000fe200078f28ff */
        /* <DEDUP_REMOVED lines=8> */
[----:B------:R-:W-:Y:S02]  /*18490*/  LEA R4, P0, R10, R12, 0x2 ;  /* 0x0000000c0a047211 */ /* 0x000fe400078010ff */
[----:B------:R-:W-:Y:S02]  /*184a0*/  LOP3.LUT R118, R118, 0xffffffe0, RZ, 0xc0, !PT ;  /* 0xffffffe076767812 */ /* 0x000fe400078ec0ff */
[----:B------:R-:W-:Y:S01]  /*184b0*/  LEA.HI.X R11, R10, R13, R11, 0x2, P0 ;  /* 0x0000000d0a0b7211 */ /* 0x000fe200000f140b */
[----:B------:R-:W-:Y:S02]  /*184c0*/  SHFL.IDX PT, R12, R4, RZ, 0x1c1f ;  /* 0x001c1fff040c7589 */ /* 0x000fe400000e0000 */
[----:B------:R-:W-:-:S02]  /*184d0*/  IMAD.IADD R118, R119, 0x1, -R118 ;  /* 0x0000000177767824 */ /* 0x000fc400078e0a76 */
[----:B------:R-:W1:Y:S04]  /*184e0*/  SHFL.IDX PT, R13, R11, RZ, 0x1c1f ;  /* 0x001c1fff0b0d7589 */ /* 0x000e6800000e0000 */
[----:B------:R3:W-:Y:S04]  /*184f0*/  SHFL.IDX PT, R10, R4, 0x1, 0x1c1f ;  /* 0x003c1f00040a7f89 */ /* 0x0007e800000e0000 */
[----:B------:R-:W4:Y:S01]  /*18500*/  SHFL.IDX PT, R11, R11, 0x1, 0x1c1f ;  /* 0x003c1f000b0b7f89 */ /* 0x000f2200000e0000 */
[----:B------:R-:W-:Y:S01]  /*18510*/  LOP3.LUT P0, RZ, R118, 0x3, RZ, 0xc0, !PT ;  /* 0x0000000376ff7812 */ /* 0x000fe2000780c0ff */
[----:B---3--:R-:W-:-:S02]  /*18520*/  IMAD R4, R9, c[0x0][0x4e8], RZ ;  /* 0x00013a0009047a24 */ /* 0x008fc400078e02ff */
[----:B--2---:R-:W-:-:S05]  /*18530*/  IMAD R9, R115, 0x80, R18 ;  /* 0x0000008073097824 */ /* 0x004fca00078e0212 */
[C---:B------:R-:W-:Y:S02]  /*18540*/  IADD3 R15, R9.reuse, 0x8, RZ ;  /* 0x00000008090f7810 */ /* 0x040fe40007ffe0ff */
[-C--:B------:R-:W-:Y:S02]  /*18550*/  ISETP.GE.OR P1, PT, R9, R4.reuse, P0 ;  /* 0x000000040900720c */ /* 0x080fe40000726670 */
[----:B------:R-:W-:-:S11]  /*18560*/  ISETP.GE.OR P0, PT, R15, R4, P0 ;  /* 0x000000040f00720c */ /* 0x000fd60000706670 */
[----:B-1----:R1:W-:Y:S01]  /*18570*/  @!P1 ST.E [R12.64], R21 ;  /* 0x000000150c009985 */ /* 0x0023e2000c101906 */
[----:B------:R-:W-:-:S03]  /*18580*/  ISETP.GE.AND P1, PT, R15, R4, PT ;  /* 0x000000040f00720c */ /* 0x000fc60003f26270 */
[----:B----4-:R1:W-:Y:S01]  /*18590*/  @!P0 ST.E [R10.64], R20 ;  /* 0x000000140a008985 */ /* 0x0103e2000c101906 */
[----:B------:R-:W-:Y:S02]  /*185a0*/  ISETP.GE.AND P0, PT, R9, R4, PT ;  /* 0x000000040900720c */ /* 0x000fe40003f06270 */
[----:B------:R-:W-:Y:S01]  /*185b0*/  P2R R9, PR, RZ, 0x2 ;  /* 0x00000002ff097803 */ /* 0x000fe20000000000 */
[----:B------:R-:W-:Y:S05]  /*185c0*/  @P2 BRA `(.L_x_1856) ;  /* 0x000008f000002947 */ /* 0x000fea0003800000 */
[----:B------:R-:W-:Y:S01]  /*185d0*/  IMAD R14, R14, c[0x0][0x3a0], RZ ;  /* 0x0000e8000e0e7a24 */ /* 0x000fe200078e02ff */
[----:B------:R-:W-:Y:S01]  /*185e0*/  LEA R6, R115, R0, 0x7 ;  /* 0x0000000073067211 */ /* 0x000fe200078e38ff */
[C---:B-1----:R-:W-:Y:S01]  /*185f0*/  IMAD.WIDE.U32 R10, R3.reuse, c[0x0][0x3a0], RZ ;  /* 0x0000e800030a7a25 */ /* 0x042fe200078e00ff */
[----:B------:R-:W-:Y:S01]  /*18600*/  SHF.R.S32.HI R9, RZ, 0x1f, R2 ;  /* 0x0000001fff097819 */ /* 0x000fe20000011402 */
[----:B------:R1:W2:Y:S02]  /*18610*/  LDS.128 R32, [R203+0x80] ;  /* 0x00008000cb207984 */ /* 0x0002a40000000c00 */
[----:B------:R-:W-:-:S02]  /*18620*/  IMAD R3, R3, c[0x0][0x3a4], R14 ;  /* 0x0000e90003037a24 */ /* 0x000fc400078e020e */
[----:B------:R-:W-:Y:S01]  /*18630*/  @P3 IMAD.HI.U32 R12, R6, c[0x0][0x4ec], RZ ;  /* 0x00013b00060c3a27 */ /* 0x000fe200078e00ff */
[----:B------:R1:W3:Y:S02]  /*18640*/  LDS.128 R48, [R203+0x1080] ;  /* 0x00108000cb307984 */ /* 0x0002e40000000c00 */
[----:B------:R-:W-:Y:S01]  /*18650*/  IADD3 R11, R11, R3, RZ ;  /* 0x000000030b0b7210 */ /* 0x000fe20007ffe0ff */
[----:B------:R-:W-:Y:S01]  /*18660*/  IMAD R9, R9, c[0x0][0x3f0], RZ ;  /* 0x0000fc0009097a24 */ /* 0x000fe200078e02ff */
        /* <DEDUP_REMOVED lines=11> */
[----:B------:R-:W-:-:S03]  /*18720*/  IADD3 R2, -R3, RZ, RZ ;  /* 0x000000ff03027210 */ /* 0x000fc60007ffe1ff */
        /* <DEDUP_REMOVED lines=9> */
[----:B------:R1:W1:Y:S02]  /*187c0*/  LDS.128 R40, [R203+0x9080] ;  /* 0x00908000cb287984 */ /* 0x0002640000000c00 */
[----:B------:R-:W-:Y:S01]  /*187d0*/  IADD3 R3, R3, R9, RZ ;  /* 0x0000000903037210 */ /* 0x000fe20007ffe0ff */
[----:B------:R-:W-:Y:S01]  /*187e0*/  IMAD R6, R6, c[0x0][0x3d8], RZ ;  /* 0x0000f60006067a24 */ /* 0x000fe200078e02ff */
[----:B------:R1:W1:Y:S03]  /*187f0*/  LDS.128 R56, [R203+0xa080] ;  /* 0x00a08000cb387984 */ /* 0x0002660000000c00 */
[C---:B------:R-:W-:Y:S01]  /*18800*/  IMAD.WIDE.U32 R2, R5.reuse, c[0x0][0x3d8], R2 ;  /* 0x0000f60005027a25 */ /* 0x040fe200078e0002 */
[----:B------:R1:W1:Y:S03]  /*18810*/  LDS.128 R72, [R203+0xb080] ;  /* 0x00b08000cb487984 */ /* 0x0002660000000c00 */
[----:B------:R-:W-:Y:S01]  /*18820*/  IMAD R5, R5, c[0x0][0x3dc], R6 ;  /* 0x0000f70005057a24 */ /* 0x000fe200078e0206 */
[----:B------:R1:W1:Y:S01]  /*18830*/  LDS.128 R20, [R203+0xc080] ;  /* 0x00c08000cb147984 */ /* 0x0002620000000c00 */
[----:B------:R-:W-:-:S02]  /*18840*/  LEA R16, P0, R2, c[0x0][0x380], 0x1 ;  /* 0x0000e00002107a11 */ /* 0x000fc400078008ff */
[----:B------:R-:W-:Y:S01]  /*18850*/  LEA R6, R115, R143, 0x7 ;  /* 0x0000008f73067211 */ /* 0x000fe200078e38ff */
[----:B------:R1:W1:Y:S01]  /*18860*/  LDS.128 R36, [R203+0xd080] ;  /* 0x00d08000cb247984 */ /* 0x0002620000000c00 */
[----:B------:R-:W-:-:S03]  /*18870*/  IADD3 R3, R3, R5, RZ ;  /* 0x0000000503037210 */ /* 0x000fc60007ffe0ff */
[----:B------:R1:W1:Y:S01]  /*18880*/  LDS.128 R52, [R203+0xe080] ;  /* 0x00e08000cb347984 */ /* 0x0002620000000c00 */
[----:B------:R-:W-:-:S03]  /*18890*/  LEA.HI.X R9, R2, c[0x0][0x384], R3, 0x1, P0 ;  /* 0x0000e10002097a11 */ /* 0x000fc600000f0c03 */
[----:B------:R1:W1:Y:S01]  /*188a0*/  LDS.128 R68, [R203+0xf080] ;  /* 0x00f08000cb447984 */ /* 0x0002620000000c00 */
[----:B------:R-:W-:Y:S05]  /*188b0*/  BRA.DIV ~URZ, `(.L_x_1857) ;  /* 0x00004c427f007947 */ /* 0x000fea000b800000 */
[----:B--234-:R2:W3:Y:S02]  /*188c0*/  SHFL.IDX PT, R5, R9, RZ, 0x181f ;  /* 0x00181fff09057589 */ /* 0x01c4e400000e0000 */
.L_x_1933:
[----:B------:R-:W-:Y:S05]  /*188d0*/  BRA.DIV ~URZ, `(.L_x_1858) ;  /* 0x00004c927f007947 */ /* 0x000fea000b800000 */
[----:B------:R4:W2:Y:S02]  /*188e0*/  SHFL.IDX PT, R2, R16, RZ, 0x181f ;  /* 0x00181fff10027589 */ /* 0x0008a400000e0000 */
.L_x_1934:
        /* <DEDUP_REMOVED lines=9> */
[CC--:B------:R-:W-:Y:S02]  /*18980*/  @!P1 LEA R10, P5, R205.reuse, R2.reuse, 0x1 ;  /* 0x00000002cd0a9211 */ /* 0x0c0fe400078a08ff */
[-C--:B---3--:R-:W-:Y:S02]  /*18990*/  @!P3 LEA.HI.X R15, R140, R5.reuse, R141, 0x1, P4 ;  /* 0x000000058c0fb211 */ /* 0x088fe400020f0c8d */
        /* <DEDUP_REMOVED lines=8> */
.L_x_1860:
[----:B------:R-:W-:Y:S05]  /*18a20*/  BSYNC B0 ;  /* 0x0000000000007941 */ /* 0x000fea0003800000 */
.L_x_1859:
[----:B------:R-:W-:Y:S05]  /*18a30*/  BRA.DIV ~URZ, `(.L_x_1861) ;  /* 0x00004ba27f007947 */ /* 0x000fea000b800000 */
[----:B---3--:R3:W4:Y:S04]  /*18a40*/  SHFL.IDX PT, R5, R9, 0x1, 0x181f ;  /* 0x00381f0009057f89 */ /* 0x00872800000e0000 */
[----:B--2---:R3:W2:Y:S02]  /*18a50*/  SHFL.IDX PT, R2, R16, 0x1, 0x181f ;  /* 0x00381f0010027f89 */ /* 0x0046a400000e0000 */
.L_x_1935:
        /* <DEDUP_REMOVED lines=11> */
[-C--:B----4-:R-:W-:Y:S02]  /*18b10*/  @!P3 LEA.HI.X R15, R140, R5.reuse, R141, 0x1, P4 ;  /* 0x000000058c0fb211 */ /* 0x090fe400020f0c8d */
        /* <DEDUP_REMOVED lines=8> */
.L_x_1863:
[----:B------:R-:W-:Y:S05]  /*18ba0*/  BSYNC B0 ;  /* 0x0000000000007941 */ /* 0x000fea0003800000 */
.L_x_1862:
[----:B------:R-:W-:Y:S05]  /*18bb0*/  BRA.DIV ~URZ, `(.L_x_1864) ;  /* 0x00004af27f007947 */ /* 0x000fea000b800000 */
[----:B----4-:R4:W3:Y:S02]  /*18bc0*/  SHFL.IDX PT, R5, R9, 0x2, 0x181f ;  /* 0x00581f0009057f89 */ /* 0x0108e400000e0000 */
.L_x_1936:
[----:B------:R-:W-:Y:S05]  /*18bd0*/  BRA.DIV ~URZ, `(.L_x_1865) ;  /* 0x00004b427f007947 */ /* 0x000fea000b800000 */
[----:B--2---:R2:W4:Y:S02]  /*18be0*/  SHFL.IDX PT, R2, R16, 0x2, 0x181f ;  /* 0x00581f0010027f89 */ /* 0x00452400000e0000 */
.L_x_1937:
        /* <DEDUP_REMOVED lines=20> */
.L_x_1867:
[----:B------:R-:W-:Y:S05]  /*18d30*/  BSYNC B0 ;  /* 0x0000000000007941 */ /* 0x000fea0003800000 */
.L_x_1866:
[----:B------:R-:W-:Y:S05]  /*18d40*/  BRA.DIV ~URZ, `(.L_x_1868) ;  /* 0x00004a427f007947 */ /* 0x000fea000b800000 */
[----:B---3--:R3:W2:Y:S04]  /*18d50*/  SHFL.IDX PT, R5, R9, 0x3, 0x181f ;  /* 0x00781f0009057f89 */ /* 0x0086a800000e0000 */
[----:B----4-:R3:W4:Y:S02]  /*18d60*/  SHFL.IDX PT, R2, R16, 0x3, 0x181f ;  /* 0x00781f0010027f89 */ /* 0x01072400000e0000 */
.L_x_1938:
        /* <DEDUP_REMOVED lines=17> */
[----:B------:R-:W-:-:S04]  /*18e80*/  LEA R2, P0, R204, R2, 0x1 ;  /* 0x00000002cc027211 */ /* 0x000fc800078008ff */
[----:B------:R-:W-:-:S05]  /*18e90*/  LEA.HI.X R3, R204, R5, R214, 0x1, P0 ;  /* 0x00000005cc037211 */ /* 0x000fca00000f0cd6 */
[----:B------:R2:W-:Y:S01]  /*18ea0*/  ST.E.128 [R2.64], R68 ;  /* 0x0000004402007985 */ /* 0x0005e2000c101d06 */
[----:B------:R-:W-:Y:S05]  /*18eb0*/  BRA `(.L_x_1869) ;  /* 0x0000294000007947 */ /* 0x000fea0003800000 */
.L_x_1856:
[----:B-1----:R-:W2:Y:S01]  /*18ec0*/  LDL.LU R12, [R1+0x4c] ;  /* 0x00004c00010c7983 */ /* 0x002ea20000300800 */
[----:B------:R-:W-:Y:S02]  /*18ed0*/  IMAD R14, R14, c[0x0][0x408], RZ ;  /* 0x000102000e0e7a24 */ /* 0x000fe400078e02ff */
[----:B------:R-:W-:-:S04]  /*18ee0*/  IMAD.WIDE.U32 R10, R3, c[0x0][0x408], RZ ;  /* 0x00010200030a7a25 */ /* 0x000fc800078e00ff */
        /* <DEDUP_REMOVED lines=8> */
[----:B------:R-:W-:-:S05]  /*18f70*/  IMAD R2, R2, c[0x0][0x444], R3 ;  /* 0x0001110002027a24 */ /* 0x000fca00078e0203 */
[----:B------:R-:W-:Y:S02]  /*18f80*/  IADD3 R3, R5, R2, RZ ;  /* 0x0000000205037210 */ /* 0x000fe40007ffe0ff */
[----:B------:R-:W-:-:S05]  /*18f90*/  MOV R2, R4 ;  /* 0x0000000400027202 */ /* 0x000fca0000000f00 */
[----:B--2---:R-:W-:-:S04]  /*18fa0*/  IMAD.WIDE.U32 R2, R12, c[0x0][0x448], R2 ;  /* 0x000112000c027a25 */ /* 0x004fc800078e0002 */
[----:B------:R-:W-:Y:S01]  /*18fb0*/  IMAD R5, R12, c[0x0][0x44c], R3 ;  /* 0x000113000c057a24 */ /* 0x000fe200078e0203 */
[----:B------:R-:W-:Y:S01]  /*18fc0*/  MOV R4, R2 ;  /* 0x0000000200047202 */ /* 0x000fe20000000f00 */
[----:B------:R-:W-:Y:S01]  /*18fd0*/  @P3 IMAD.HI.U32 R3, R6, c[0x0][0x4ec], RZ ;  /* 0x00013b0006033a27 */ /* 0x000fe200078e00ff */
[----:B------:R-:W-:-:S04]  /*18fe0*/  MOV R2, R6 ;  /* 0x0000000600027202 */ /* 0x000fc80000000f00 */
[----:B------:R-:W-:-:S04]  /*18ff0*/  @P3 SHF.R.U32.HI R2, RZ, c[0x0][0x4f0], R3 ;  /* 0x00013c00ff023a19 */ /* 0x000fc80000011603 */
[C---:B------:R-:W-:Y:S01]  /*19000*/  IADD3 R3, -R2.reuse, RZ, RZ ;  /* 0x000000ff02037210 */ /* 0x040fe20007ffe1ff */
[----:B------:R-:W-:-:S04]  /*19010*/  IMAD.WIDE.U32 R4, R2, c[0x0][0x430], R4 ;  /* 0x00010c0002047a25 */ /* 0x000fc800078e0004 */
[----:B------:R-:W-:Y:S01]  /*19020*/  IMAD R6, R3, c[0x0][0x4e8], R6 ;  /* 0x00013a0003067a24 */ /* 0x000fe200078e0206 */
[----:B------:R-:W-:-:S05]  /*19030*/  SHF.R.S32.HI R3, RZ, 0x1f, R2 ;  /* 0x0000001fff037819 */ /* 0x000fca0000011402 */
[----:B------:R-:W-:-:S04]  /*19040*/  IMAD R3, R3, c[0x0][0x430], RZ ;  /* 0x00010c0003037a24 */ /* 0x000fc800078e02ff */
[----:B------:R-:W-:-:S05]  /*19050*/  IMAD R2, R2, c[0x0][0x434], R3 ;  /* 0x00010d0002027a24 */ /* 0x000fca00078e0203 */
[----:B------:R-:W-:Y:S02]  /*19060*/  IADD3 R3, R5, R2, RZ ;  /* 0x0000000205037210 */ /* 0x000fe40007ffe0ff */
[----:B------:R-:W-:Y:S02]  /*19070*/  MOV R2, R4 ;  /* 0x0000000400027202 */ /* 0x000fe40000000f00 */
        /* <DEDUP_REMOVED lines=9> */
.L_x_1939:
[----:B------:R-:W-:Y:S05]  /*19110*/  BRA.DIV ~URZ, `(.L_x_1871) ;  /* 0x000047b27f007947 */ /* 0x000fea000b800000 */
[----:B------:R3:W4:Y:S02]  /*19120*/  SHFL.IDX PT, R2, R5, RZ, 0x1c1f ;  /* 0x001c1fff05027589 */ /* 0x00072400000e0000 */
.L_x_1940:
[----:B------:R-:W-:Y:S01]  /*19130*/  BSSY B0, `(.L_x_1872) ;  /* 0x00000c1000007945 */ /* 0x000fe20003800000 */
[----:B------:R-:W-:Y:S05]  /*19140*/  @P0 BRA `(.L_x_1873) ;  /* 0x00000bf000000947 */ /* 0x000fea0003800000 */
[----:B------:R-:W5:Y:S04]  /*19150*/  LDL R10, [R1+0x58] ;  /* 0x00005800010a7983 */ /* 0x000f680000100800 */
[----:B---3--:R-:W3:Y:S04]  /*19160*/  LDL R14, [R1+0xcc] ;  /* 0x0000cc00010e7983 */ /* 0x008ee80000100800 */
[----:B----4-:R-:W4:Y:S04]  /*19170*/  LDL R20, [R1+0x164] ;  /* 0x0001640001147983 */ /* 0x010f280000100800 */
[----:B--2---:R-:W2:Y:S04]  /*19180*/  LDL R17, [R1+0xc8] ;  /* 0x0000c80001117983 */ /* 0x004ea80000100800 */
[----:B------:R-:W2:Y:S04]  /*19190*/  LDL R21, [R1+0xc4] ;  /* 0x0000c40001157983 */ /* 0x000ea80000100800 */
        /* <DEDUP_REMOVED lines=8> */
[----:B-----5:R-:W-:-:S13]  /*19220*/  ISETP.GE.AND P0, PT, R10, c[0x0][0x3c8], PT ;  /* 0x0000f2000a007a0c */ /* 0x020fda0003f06270 */
[----:B------:R-:W-:-:S04]  /*19230*/  @!P0 IMAD.MOV.U32 R3, RZ, RZ, R4 ;  /* 0x000000ffff038224 */ /* 0x000fc800078e0004 */
[----:B------:R-:W-:Y:S01]  /*19240*/  @!P0 IMAD.WIDE R10, R10, 0x4, R2 ;  /* 0x000000040a0a8825 */ /* 0x000fe200078e0202 */
[----:B--2---:R-:W-:Y:S01]  /*19250*/  ISETP.GE.AND P2, PT, R21, c[0x0][0x3c8], PT ;  /* 0x0000f20015007a0c */ /* 0x004fe20003f46270 */
[----:B------:R-:W2:Y:S04]  /*19260*/  LDL R3, [R1+0xb0] ;  /* 0x0000b00001037983 */ /* 0x000ea80000100800 */
[----:B------:R5:W-:Y:S01]  /*19270*/  @!P0 ST.E.64 [R10.64], R24 ;  /* 0x000000180a008985 */ /* 0x000be2000c101b06 */
[----:B---3--:R-:W-:-:S13]  /*19280*/  ISETP.GE.AND P0, PT, R14, c[0x0][0x3c8], PT ;  /* 0x0000f2000e007a0c */ /* 0x008fda0003f06270 */
[C---:B-----5:R-:W-:Y:S01]  /*19290*/  @!P0 LEA R10, P1, R14.reuse, R2, 0x2 ;  /* 0x000000020e0a8211 */ /* 0x060fe200078210ff */
[----:B------:R-:W3:Y:S03]  /*192a0*/  LDL R25, [R1+0x14c] ;  /* 0x00014c0001197983 */ /* 0x000ee60000100800 */
[----:B----4-:R-:W-:Y:S01]  /*192b0*/  @!P0 LEA.HI.X R11, R14, R4, R20, 0x2, P1 ;  /* 0x000000040e0b8211 */ /* 0x010fe200008f1414 */
[----:B------:R-:W4:Y:S04]  /*192c0*/  LDL R24, [R1+0xa0] ;  /* 0x0000a00001187983 */ /* 0x000f280000100800 */
[----:B------:R-:W5:Y:S04]  /*192d0*/  LDL R14, [R1+0x150] ;  /* 0x00015000010e7983 */ /* 0x000f680000100800 */
[----:B------:R1:W-:Y:S01]  /*192e0*/  @!P0 ST.E.64 [R10.64], R26 ;  /* 0x0000001a0a008985 */ /* 0x0003e2000c101b06 */
[----:B------:R-:W-:-:S03]  /*192f0*/  ISETP.GE.AND P0, PT, R17, c[0x0][0x3c8], PT ;  /* 0x0000f20011007a0c */ /* 0x000fc60003f06270 */
[----:B------:R-:W2:Y:S10]  /*19300*/  LDL R20, [R1+0xb8] ;  /* 0x0000b80001147983 */ /* 0x000eb40000100800 */
[C---:B-1----:R-:W-:Y:S01]  /*19310*/  @!P0 LEA R10, P1, R17.reuse, R2, 0x2 ;  /* 0x00000002110a8211 */ /* 0x042fe200078210ff */
[----:B------:R-:W3:Y:S03]  /*19320*/  LDL R26, [R1+0x98] ;  /* 0x00009800011a7983 */ /* 0x000ee60000100800 */
[----:B------:R-:W-:Y:S01]  /*19330*/  @!P0 LEA.HI.X R11, R17, R4, R118, 0x2, P1 ;  /* 0x00000004110b8211 */ /* 0x000fe200008f1476 */
[----:B------:R-:W3:Y:S01]  /*19340*/  LDL R27, [R1+0x128] ;  /* 0x00012800011b7983 */ /* 0x000ee20000100800 */
[----:B------:R-:W-:-:S03]  /*19350*/  ISETP.GE.AND P1, PT, R12, c[0x0][0x3c8], PT ;  /* 0x0000f2000c007a0c */ /* 0x000fc60003f26270 */
[----:B------:R-:W4:Y:S04]  /*19360*/  LDL R17, [R1+0xb4] ;  /* 0x0000b40001117983 */ /* 0x000f280000100800 */
[----:B------:R1:W-:Y:S02]  /*19370*/  @!P0 ST.E.64 [R10.64], R28 ;  /* 0x0000001c0a008985 */ /* 0x0003e4000c101b06 */
[C---:B-1----:R-:W-:Y:S02]  /*19380*/  @!P2 LEA R10, P0, R21.reuse, R2, 0x2 ;  /* 0x00000002150aa211 */ /* 0x042fe400078010ff */
[----:B------:R-:W4:Y:S02]  /*19390*/  LDL R29, [R1+0xa8] ;  /* 0x0000a800011d7983 */ /* 0x000f240000100800 */
[----:B------:R-:W-:-:S02]  /*193a0*/  @!P2 LEA.HI.X R11, R21, R4, R115, 0x2, P0 ;  /* 0x00000004150ba211 */ /* 0x000fc400000f1473 */
[----:B------:R-:W4:Y:S04]  /*193b0*/  LDL R28, [R1+0x130] ;  /* 0x00013000011c7983 */ /* 0x000f280000100800 */
[----:B------:R-:W4:Y:S04]  /*193c0*/  LDL R21, [R1+0x148] ;  /* 0x0001480001157983 */ /* 0x000f280000100800 */
[----:B------:R1:W-:Y:S02]  /*193d0*/  @!P2 ST.E.64 [R10.64], R30 ;  /* 0x0000001e0a00a985 */ /* 0x0003e4000c101b06 */
[----:B-1----:R-:W-:-:S02]  /*193e0*/  @!P1 LEA R10, P0, R12, R2, 0x2 ;  /* 0x000000020c0a9211 */ /* 0x002fc400078010ff */
[----:B------:R-:W4:Y:S02]  /*193f0*/  LDL R30, [R1+0x138] ;  /* 0x00013800011e7983 */ /* 0x000f240000100800 */
[----:B------:R-:W-:Y:S02]  /*19400*/  @!P1 LEA.HI.X R11, R12, R4, R19, 0x2, P0 ;  /* 0x000000040c0b9211 */ /* 0x000fe400000f1413 */
[----:B------:R-:W4:Y:S04]  /*19410*/  LDL R31, [R1+0x78] ;  /* 0x00007800011f7983 */ /* 0x000f280000100800 */
[----:B------:R-:W4:Y:S01]  /*19420*/  LDL R19, [R1+0x144] ;  /* 0x0001440001137983 */ /* 0x000f220000100800 */
[----:B------:R-:W-:-:S03]  /*19430*/  ISETP.GE.AND P2, PT, R15, c[0x0][0x3c8], PT ;  /* 0x0000f2000f007a0c */ /* 0x000fc60003f46270 */
[----:B------:R1:W-:Y:S01]  /*19440*/  @!P1 ST.E.64 [R10.64], R32 ;  /* 0x000000200a009985 */ /* 0x0003e2000c101b06 */
[----:B------:R-:W-:-:S03]  /*19450*/  ISETP.GE.AND P1, PT, R13, c[0x0][0x3c8], PT ;  /* 0x0000f2000d007a0c */ /* 0x000fc60003f26270 */
[----:B------:R-:W4:Y:S06]  /*19460*/  LDL R12, [R1+0xac] ;  /* 0x0000ac00010c7983 */ /* 0x000f2c0000100800 */
[C---:B-1----:R-:W-:Y:S01]  /*19470*/  @!P2 LEA R10, P0, R15.reuse, R2, 0x2 ;  /* 0x000000020f0aa211 */ /* 0x042fe200078010ff */
[----:B------:R-:W4:Y:S03]  /*19480*/  LDL R33, [R1+0x80] ;  /* 0x0000800001217983 */ /* 0x000f260000100800 */
[----:B------:R-:W-:Y:S01]  /*19490*/  @!P2 LEA.HI.X R11, R15, R4, R16, 0x2, P0 ;  /* 0x000000040f0ba211 */ /* 0x000fe200000f1410 */
[----:B------:R-:W4:Y:S04]  /*194a0*/  LDL R32, [R1+0x108] ;  /* 0x0001080001207983 */ /* 0x000f280000100800 */
[----:B------:R-:W4:Y:S04]  /*194b0*/  LDL R15, [R1+0x140] ;  /* 0x00014000010f7983 */ /* 0x000f280000100800 */
[----:B------:R1:W-:Y:S01]  /*194c0*/  @!P2 ST.E.64 [R10.64], R34 ;  /* 0x000000220a00a985 */ /* 0x0003e2000c101b06 */
[----:B------:R-:W-:-:S03]  /*194d0*/  ISETP.GE.AND P2, PT, R18, c[0x0][0x3c8], PT ;  /* 0x0000f20012007a0c */ /* 0x000fc60003f46270 */
[----:B------:R-:W4:Y:S01]  /*194e0*/  LDL R16, [R1+0xa4] ;  /* 0x0000a40001107983 */ /* 0x000f220000100800 */
[----:B-1----:R-:W-:-:S03]  /*194f0*/  @!P1 LEA R10, P0, R13, R2, 0x2 ;  /* 0x000000020d0a9211 */ /* 0x002fc600078010ff */
[----:B------:R-:W4:Y:S01]  /*19500*/  LDL R34, [R1+0x110] ;  /* 0x0001100001227983 */ /* 0x000f220000100800 */
[----:B-----5:R-:W-:-:S03]  /*19510*/  @!P1 LEA.HI.X R11, R13, R4, R14, 0x2, P0 ;  /* 0x000000040d0b9211 */ /* 0x020fc600000f140e */
[----:B------:R-:W5:Y:S04]  /*19520*/  LDL R13, [R1+0x13c] ;  /* 0x00013c00010d7983 */ /* 0x000f680000100800 */
[----:B------:R1:W-:Y:S01]  /*19530*/  @!P1 ST.E.64 [R10.64], R36 ;  /* 0x000000240a009985 */ /* 0x0003e2000c101b06 */
[----:B--2---:R-:W-:-:S03]  /*19540*/  ISETP.GE.AND P1, PT, R20, c[0x0][0x3c8], PT ;  /* 0x0000f20014007a0c */ /* 0x004fc60003f26270 */
[----:B------:R-:W2:Y:S01]  /*19550*/  LDL R14, [R1+0x9c] ;  /* 0x00009c00010e7983 */ /* 0x000ea20000100800 */
[----:B-1----:R-:W-:-:S04]  /*19560*/  @!P2 LEA R10, P0, R18, R2, 0x2 ;  /* 0x00000002120aa211 */ /* 0x002fc800078010ff */
[----:B---3--:R-:W-:Y:S02]  /*19570*/  @!P2 LEA.HI.X R11, R18, R4, R25, 0x2, P0 ;  /* 0x00000004120ba211 */ /* 0x008fe400000f1419 */
[----:B------:R-:W3:Y:S04]  /*19580*/  LDL R18, [R1+0x134] ;  /* 0x0001340001127983 */ /* 0x000ee80000100800 */
[----:B------:R1:W-:Y:S01]  /*19590*/  @!P2 ST.E.64 [R10.64], R40 ;  /* 0x000000280a00a985 */ /* 0x0003e2000c101b06 */
[----:B----4-:R-:W-:-:S03]  /*195a0*/  ISETP.GE.AND P2, PT, R17, c[0x0][0x3c8], PT ;  /* 0x0000f20011007a0c */ /* 0x010fc60003f46270 */
[----:B------:R-:W4:Y:S01]  /*195b0*/  LDL R25, [R1+0x124] ;  /* 0x0001240001197983 */ /* 0x000f220000100800 */
[----:B-1----:R-:W-:-:S04]  /*195c0*/  @!P1 LEA R10, P0, R20, R2, 0x2 ;  /* 0x00000002140a9211 */ /* 0x002fc800078010ff */
[----:B------:R-:W-:Y:S02]  /*195d0*/  @!P1 LEA.HI.X R11, R20, R4, R21, 0x2, P0 ;  /* 0x00000004140b9211 */ /* 0x000fe400000f1415 */
[----:B------:R-:W4:Y:S04]  /*195e0*/  LDL R21, [R1+0x94] ;  /* 0x0000940001157983 */ /* 0x000f280000100800 */
[----:B------:R1:W-:Y:S01]  /*195f0*/  @!P1 ST.E.64 [R10.64], R44 ;  /* 0x0000002c0a009985 */ /* 0x0003e2000c101b06 */
[----:B------:R-:W-:Y:S02]  /*19600*/  ISETP.GE.AND P3, PT, R29, c[0x0][0x3c8], PT ;  /* 0x0000f2001d007a0c */ /* 0x000fe40003f66270 */
[----:B------:R-:W-:Y:S01]  /*19610*/  ISETP.GE.AND P4, PT, R24, c[0x0][0x3c8], PT ;  /* 0x0000f20018007a0c */ /* 0x000fe20003f86270 */
[----:B------:R-:W4:Y:S01]  /*19620*/  LDL R20, [R1+0x88] ;  /* 0x0000880001147983 */ /* 0x000f220000100800 */
[----:B-1----:R-:W-:-:S04]  /*19630*/  @!P2 LEA R10, P0, R17, R2, 0x2 ;  /* 0x00000002110aa211 */ /* 0x002fc800078010ff */
[----:B------:R-:W-:Y:S02]  /*19640*/  @!P2 LEA.HI.X R11, R17, R4, R19, 0x2, P0 ;  /* 0x00000004110ba211 */ /* 0x000fe400000f1413 */
[----:B------:R-:W4:Y:S01]  /*19650*/  LDL R19, [R1+0x12c] ;  /* 0x00012c0001137983 */ /* 0x000f220000100800 */
[----:B------:R-:W-:-:S03]  /*19660*/  ISETP.GE.AND P1, PT, R3, c[0x0][0x3c8], PT ;  /* 0x0000f20003007a0c */ /* 0x000fc60003f26270 */
[----:B------:R1:W-:Y:S01]  /*19670*/  @!P2 ST.E.64 [R10.64], R48 ;  /* 0x000000300a00a985 */ /* 0x0003e2000c101b06 */
[----:B------:R-:W-:-:S03]  /*19680*/  ISETP.GE.AND P2, PT, R12, c[0x0][0x3c8], PT ;  /* 0x0000f2000c007a0c */ /* 0x000fc60003f46270 */
[----:B------:R-:W4:Y:S06]  /*19690*/  LDL R17, [R1+0x84] ;  /* 0x0000840001117983 */ /* 0x000f2c0000100800 */
[----:B-1----:R-:W-:-:S04]  /*196a0*/  @!P1 LEA R10, P0, R3, R2, 0x2 ;  /* 0x00000002030a9211 */ /* 0x002fc800078010ff */
[----:B------:R-:W-:Y:S02]  /*196b0*/  @!P1 LEA.HI.X R11, R3, R4, R15, 0x2, P0 ;  /* 0x00000004030b9211 */ /* 0x000fe400000f140f */
[----:B------:R-:W4:Y:S04]  /*196c0*/  LDL R15, [R1+0x90] ;  /* 0x00009000010f7983 */ /* 0x000f280000100800 */
[----:B------:R1:W-:Y:S01]  /*196d0*/  @!P1 ST.E.64 [R10.64], R52 ;  /* 0x000000340a009985 */ /* 0x0003e2000c101b06 */
[----:B------:R-:W-:-:S03]  /*196e0*/  ISETP.GE.AND P1, PT, R16, c[0x0][0x3c8], PT ;  /* 0x0000f20010007a0c */ /* 0x000fc60003f26270 */
[----:B------:R-:W4:Y:S01]  /*196f0*/  LDL R3, [R1+0x8c] ;  /* 0x00008c0001037983 */ /* 0x000f220000100800 */
[----:B-1----:R-:W-:-:S04]  /*19700*/  @!P2 LEA R10, P0, R12, R2, 0x2 ;  /* 0x000000020c0aa211 */ /* 0x002fc800078010ff */
[----:B-----5:R-:W-:-:S05]  /*19710*/  @!P2 LEA.HI.X R11, R12, R4, R13, 0x2, P0 ;  /* 0x000000040c0ba211 */ /* 0x020fca00000f140d */
[----:B------:R1:W-:Y:S01]  /*19720*/  @!P2 ST.E.64 [R10.64], R56 ;  /* 0x000000380a00a985 */ /* 0x0003e2000c101b06 */
[C---:B------:R-:W-:Y:S02]  /*19730*/  @!P3 LEA R12, P5, R29.reuse, R2, 0x2 ;  /* 0x000000021d0cb211 */ /* 0x040fe400078a10ff */
[----:B--2---:R-:W-:Y:S02]  /*19740*/  ISETP.GE.AND P2, PT, R14, c[0x0][0x3c8], PT ;  /* 0x0000f2000e007a0c */ /* 0x004fe40003f46270 */
[----:B------:R-:W-:Y:S02]  /*19750*/  @!P3 LEA.HI.X R13, R29, R4, R30, 0x2, P5 ;  /* 0x000000041d0db211 */ /* 0x000fe400028f141e */
[----:B------:R-:W2:Y:S01]  /*19760*/  LDL R29, [R1+0x74] ;  /* 0x00007400011d7983 */ /* 0x000ea20000100800 */
[----:B-1----:R-:W-:-:S03]  /*19770*/  @!P1 LEA R10, P0, R16, R2, 0x2 ;  /* 0x00000002100a9211 */ /* 0x002fc600078010ff */
[----:B------:R-:W5:Y:S01]  /*19780*/  LDL R30, [R1+0x104] ;  /* 0x00010400011e7983 */ /* 0x000f620000100800 */
[----:B---3--:R-:W-:-:S03]  /*19790*/  @!P1 LEA.HI.X R11, R16, R4, R18, 0x2, P0 ;  /* 0x00000004100b9211 */ /* 0x008fc600000f1412 */
[----:B------:R-:W3:Y:S04]  /*197a0*/  LDL R18, [R1+0x120] ;  /* 0x0001200001127983 */ /* 0x000ee80000100800 */
[----:B------:R-:W2:Y:S04]  /*197b0*/  LDL R16, [R1+0x11c] ;  /* 0x00011c0001107983 */ /* 0x000ea80000100800 */
[----:B------:R1:W-:Y:S04]  /*197c0*/  @!P3 ST.E.64 [R12.64], R60 ;  /* 0x0000003c0c00b985 */ /* 0x0003e8000c101b06 */
[----:B------:R1:W-:Y:S02]  /*197d0*/  @!P1 ST.E.64 [R10.64], R64 ;  /* 0x000000400a009985 */ /* 0x0003e4000c101b06 */
[----:B-1----:R-:W-:-:S02]  /*197e0*/  @!P4 LEA R12, P5, R24, R2, 0x2 ;  /* 0x00000002180cc211 */ /* 0x002fc400078a10ff */
[----:B------:R-:W-:Y:S02]  /*197f0*/  @!P2 LEA R10, P0, R14, R2, 0x2 ;  /* 0x000000020e0aa211 */ /* 0x000fe400078010ff */
[-C--:B------:R-:W-:Y:S02]  /*19800*/  @!P4 LEA.HI.X R13, R24, R4.reuse, R28, 0x2, P5 ;  /* 0x00000004180dc211 */ /* 0x080fe400028f141c */
[----:B------:R-:W5:Y:S01]  /*19810*/  LDL R24, [R1+0x118] ;  /* 0x0001180001187983 */ /* 0x000f620000100800 */
[----:B----4-:R-:W-:-:S03]  /*19820*/  @!P2 LEA.HI.X R11, R14, R4, R19, 0x2, P0 ;  /* 0x000000040e0ba211 */ /* 0x010fc600000f1413 */
[----:B------:R-:W4:Y:S04]  /*19830*/  LDL R28, [R1+0x100] ;  /* 0x00010000011c7983 */ /* 0x000f280000100800 */
[----:B------:R-:W4:Y:S01]  /*19840*/  LDL R19, [R1+0x114] ;  /* 0x0001140001137983 */ /* 0x000f220000100800 */
[----:B------:R-:W-:-:S03]  /*19850*/  ISETP.GE.AND P3, PT, R26, c[0x0][0x3c8], PT ;  /* 0x0000f2001a007a0c */ /* 0x000fc60003f66270 */
[----:B------:R1:W-:Y:S01]  /*19860*/  @!P4 ST.E.64 [R12.64], R68 ;  /* 0x000000440c00c985 */ /* 0x0003e2000c101b06 */
[----:B------:R-:W-:-:S03]  /*19870*/  ISETP.GE.AND P1, PT, R21, c[0x0][0x3c8], PT ;  /* 0x0000f20015007a0c */ /* 0x000fc60003f26270 */
[----:B------:R-:W4:Y:S04]  /*19880*/  LDL R14, [R1+0x7c] ;  /* 0x00007c00010e7983 */ /* 0x000f280000100800 */
[----:B------:R1:W-:Y:S02]  /*19890*/  @!P2 ST.E.64 [R10.64], R72 ;  /* 0x000000480a00a985 */ /* 0x0003e4000c101b06 */
[C---:B-1----:R-:W-:Y:S02]  /*198a0*/  @!P3 LEA R12, P5, R26.reuse, R2, 0x2 ;  /* 0x000000021a0cb211 */ /* 0x042fe400078a10ff */
[----:B------:R-:W-:Y:S02]  /*198b0*/  ISETP.GE.AND P4, PT, R15, c[0x0][0x3c8], PT ;  /* 0x0000f2000f007a0c */ /* 0x000fe40003f86270 */
[----:B------:R-:W-:-:S02]  /*198c0*/  @!P3 LEA.HI.X R13, R26, R4, R27, 0x2, P5 ;  /* 0x000000041a0db211 */ /* 0x000fc400028f141b */
[----:B------:R-:W-:Y:S01]  /*198d0*/  @!P1 LEA R10, P0, R21, R2, 0x2 ;  /* 0x00000002150a9211 */ /* 0x000fe200078010ff */
[----:B------:R-:W4:Y:S01]  /*198e0*/  LDL R27, [R1+0x70] ;  /* 0x00007000011b7983 */ /* 0x000f220000100800 */
[----:B------:R-:W-:-:S03]  /*198f0*/  ISETP.GE.AND P2, PT, R3, c[0x0][0x3c8], PT ;  /* 0x0000f20003007a0c */ /* 0x000fc60003f46270 */
[----:B------:R1:W-:Y:S01]  /*19900*/  @!P3 ST.E.64 [R12.64], R76 ;  /* 0x0000004c0c00b985 */ /* 0x0003e2000c101b06 */
[----:B------:R-:W-:-:S03]  /*19910*/  @!P1 LEA.HI.X R11, R21, R4, R25, 0x2, P0 ;  /* 0x00000004150b9211 */ /* 0x000fc600000f1419 */
[----:B------:R-:W4:Y:S04]  /*19920*/  LDL R25, [R1+0x6c] ;  /* 0x00006c0001197983 */ /* 0x000f280000100800 */
[----:B------:R1:W-:Y:S01]  /*19930*/  @!P1 ST.E.64 [R10.64], R80 ;  /* 0x000000500a009985 */ /* 0x0003e2000c101b06 */
[----:B------:R-:W-:-:S03]  /*19940*/  ISETP.GE.AND P3, PT, R20, c[0x0][0x3c8], PT ;  /* 0x0000f20014007a0c */ /* 0x000fc60003f66270 */
[----:B------:R-:W4:Y:S01]  /*19950*/  LDL R26, [R1+0xfc] ;  /* 0x0000fc00011a7983 */ /* 0x000f220000100800 */
[----:B-1----:R-:W-:-:S03]  /*19960*/  @!P4 LEA R12, P5, R15, R2, 0x2 ;  /* 0x000000020f0cc211 */ /* 0x002fc600078a10ff */
[----:B------:R-:W4:Y:S01]  /*19970*/  LDL R21, [R1+0x68] ;  /* 0x0000680001157983 */ /* 0x000f220000100800 */
[----:B------:R-:W-:Y:S02]  /*19980*/  @!P2 LEA R10, P0, R3, R2, 0x2 ;  /* 0x00000002030aa211 */ /* 0x000fe400078010ff */
[----:B------:R-:W-:Y:S02]  /*19990*/  ISETP.GE.AND P1, PT, R17, c[0x0][0x3c8], PT ;  /* 0x0000f20011007a0c */ /* 0x000fe40003f26270 */
[-C--:B---3--:R-:W-:Y:S02]  /*199a0*/  @!P4 LEA.HI.X R13, R15, R4.reuse, R18, 0x2, P5 ;  /* 0x000000040f0dc211 */ /* 0x088fe400028f1412 */
[----:B------:R-:W3:Y:S01]  /*199b0*/  LDL R15, [R1+0x10c] ;  /* 0x00010c00010f7983 */ /* 0x000ee20000100800 */
[----:B--2---:R-:W-:-:S03]  /*199c0*/  @!P2 LEA.HI.X R11, R3, R4, R16, 0x2, P0 ;  /* 0x00000004030ba211 */ /* 0x004fc600000f1410 */
[----:B------:R-:W2:Y:S04]  /*199d0*/  LDL R3, [R1+0x64] ;  /* 0x0000640001037983 */ /* 0x000ea80000100800 */
[----:B------:R-:W2:Y:S04]  /*199e0*/  LDL R18, [R1+0x60] ;  /* 0x0000600001127983 */ /* 0x000ea80000100800 */
[----:B------:R-:W2:Y:S04]  /*199f0*/  LDL R16, [R1+0x5c] ;  /* 0x00005c0001107983 */ /* 0x000ea80000100800 */
[----:B------:R1:W-:Y:S04]  /*19a00*/  @!P4 ST.E.64 [R12.64], R84 ;  /* 0x000000540c00c985 */ /* 0x0003e8000c101b06 */
[----:B------:R5:W-:Y:S01]  /*19a10*/  @!P2 ST.E.64 [R10.64], R88 ;  /* 0x000000580a00a985 */ /* 0x000be2000c101b06 */
[----:B-1----:R-:W-:-:S02]  /*19a20*/  @!P3 LEA R12, P5, R20, R2, 0x2 ;  /* 0x00000002140cb211 */ /* 0x002fc400078a10ff */
[C---:B-----5:R-:W-:Y:S02]  /*19a30*/  @!P1 LEA R10, P0, R17.reuse, R2, 0x2 ;  /* 0x00000002110a9211 */ /* 0x060fe400078010ff */
[-C--:B------:R-:W-:Y:S02]  /*19a40*/  @!P3 LEA.HI.X R13, R20, R4.reuse, R24, 0x2, P5 ;  /* 0x00000004140db211 */ /* 0x080fe400028f1418 */
[----:B------:R-:W5:Y:S04]  /*19a50*/  LDL R20, [R1+0xf4] ;  /* 0x0000f40001147983 */ /* 0x000f680000100800 */
[----:B------:R-:W5:Y:S01]  /*19a60*/  LDL R24, [R1+0xf8] ;  /* 0x0000f80001187983 */ /* 0x000f620000100800 */
[----:B----4-:R-:W-:-:S03]  /*19a70*/  @!P1 LEA.HI.X R11, R17, R4, R19, 0x2, P0 ;  /* 0x00000004110b9211 */ /* 0x010fc600000f1413 */
[----:B------:R-:W4:Y:S04]  /*19a80*/  LDL R19, [R1+0xf0] ;  /* 0x0000f00001137983 */ /* 0x000f280000100800 */
[----:B------:R-:W4:Y:S01]  /*19a90*/  LDL R17, [R1+0xec] ;  /* 0x0000ec0001117983 */ /* 0x000f220000100800 */
[----:B------:R-:W-:Y:S02]  /*19aa0*/  ISETP.GE.AND P4, PT, R33, c[0x0][0x3c8], PT ;  /* 0x0000f20021007a0c */ /* 0x000fe40003f86270 */
[----:B------:R-:W-:Y:S01]  /*19ab0*/  ISETP.GE.AND P2, PT, R14, c[0x0][0x3c8], PT ;  /* 0x0000f2000e007a0c */ /* 0x000fe20003f46270 */
[----:B------:R1:W-:Y:S01]  /*19ac0*/  @!P3 ST.E.64 [R12.64], R92 ;  /* 0x0000005c0c00b985 */ /* 0x0003e2000c101b06 */
[----:B------:R-:W-:-:S03]  /*19ad0*/  ISETP.GE.AND P3, PT, R31, c[0x0][0x3c8], PT ;  /* 0x0000f2001f007a0c */ /* 0x000fc60003f66270 */
[----:B------:R1:W-:Y:S01]  /*19ae0*/  @!P1 ST.E.64 [R10.64], R96 ;  /* 0x000000600a009985 */ /* 0x0003e2000c101b06 */
[----:B------:R-:W-:-:S05]  /*19af0*/  ISETP.GE.AND P1, PT, R29, c[0x0][0x3c8], PT ;  /* 0x0000f2001d007a0c */ /* 0x000fca0003f26270 */
[CC--:B-1----:R-:W-:Y:S02]  /*19b00*/  @!P4 LEA R12, P5, R33.reuse, R2.reuse, 0x2 ;  /* 0x00000002210cc211 */ /* 0x0c2fe400078a10ff */
[----:B------:R-:W-:Y:S02]  /*19b10*/  @!P2 LEA R10, P0, R14, R2, 0x2 ;  /* 0x000000020e0aa211 */ /* 0x000fe400078010ff */
[----:B------:R-:W-:Y:S02]  /*19b20*/  @!P4 LEA.HI.X R13, R33, R4, R34, 0x2, P5 ;  /* 0x00000004210dc211 */ /* 0x000fe400028f1422 */
[----:B------:R-:W-:-:S03]  /*19b30*/  ISETP.GE.AND P6, PT, R27, c[0x0][0x3c8], PT ;  /* 0x0000f2001b007a0c */ /* 0x000fc60003fc6270 */
[----:B------:R1:W-:Y:S01]  /*19b40*/  @!P4 ST.E.64 [R12.64], R100 ;  /* 0x000000640c00c985 */ /* 0x0003e2000c101b06 */
[----:B------:R-:W-:Y:S02]  /*19b50*/  ISETP.GE.AND P5, PT, R25, c[0x0][0x3c8], PT ;  /* 0x0000f20019007a0c */ /* 0x000fe40003fa6270 */
[----:B------:R-:W-:Y:S02]  /*19b60*/  ISETP.GE.AND P4, PT, R21, c[0x0][0x3c8], PT ;  /* 0x0000f20015007a0c */ /* 0x000fe40003f86270 */
[----:B---3--:R-:W-:Y:S02]  /*19b70*/  @!P2 LEA.HI.X R11, R14, R4, R15, 0x2, P0 ;  /* 0x000000040e0ba211 */ /* 0x008fe400000f140f */
[----:B------:R-:W-:-:S03]  /*19b80*/  @!P3 LEA R14, P0, R31, R2, 0x2 ;  /* 0x000000021f0eb211 */ /* 0x000fc600078010ff */
[----:B------:R3:W-:Y:S01]  /*19b90*/  @!P2 ST.E.64 [R10.64], R104 ;  /* 0x000000680a00a985 */ /* 0x0007e2000c101b06 */
[----:B------:R-:W-:Y:S02]  /*19ba0*/  @!P3 LEA.HI.X R15, R31, R4, R32, 0x2, P0 ;  /* 0x000000041f0fb211 */ /* 0x000fe400000f1420 */
[----:B-1----:R-:W-:-:S03]  /*19bb0*/  @!P6 LEA R12, P0, R27, R2, 0x2 ;  /* 0x000000021b0ce211 */ /* 0x002fc600078010ff */
[----:B------:R1:W-:Y:S01]  /*19bc0*/  @!P3 ST.E.64 [R14.64], R152 ;  /* 0x000000980e00b985 */ /* 0x0003e2000c101b06 */
[----:B------:R-:W-:Y:S02]  /*19bd0*/  @!P6 LEA.HI.X R13, R27, R4, R28, 0x2, P0 ;  /* 0x000000041b0de211 */ /* 0x000fe400000f141c */
[----:B--2---:R-:W-:Y:S02]  /*19be0*/  ISETP.GE.AND P0, PT, R16, c[0x0][0x3c8], PT ;  /* 0x0000f20010007a0c */ /* 0x004fe40003f06270 */
[----:B---3--:R-:W-:-:S04]  /*19bf0*/  @!P1 LEA R10, P2, R29, R2, 0x2 ;  /* 0x000000021d0a9211 */ /* 0x008fc800078410ff */
[----:B------:R-:W-:Y:S02]  /*19c00*/  @!P1 LEA.HI.X R11, R29, R4, R30, 0x2, P2 ;  /* 0x000000041d0b9211 */ /* 0x000fe400010f141e */
[----:B------:R-:W-:-:S03]  /*19c10*/  ISETP.GE.AND P2, PT, R3, c[0x0][0x3c8], PT ;  /* 0x0000f20003007a0c */ /* 0x000fc60003f46270 */
[----:B------:R2:W-:Y:S01]  /*19c20*/  @!P1 ST.E.64 [R10.64], R108 ;  /* 0x0000006c0a009985 */ /* 0x0005e2000c101b06 */
[----:B------:R-:W-:-:S03]  /*19c30*/  ISETP.GE.AND P1, PT, R18, c[0x0][0x3c8], PT ;  /* 0x0000f20012007a0c */ /* 0x000fc60003f26270 */
[----:B------:R3:W-:Y:S01]  /*19c40*/  @!P6 ST.E.64 [R12.64], R112 ;  /* 0x000000700c00e985 */ /* 0x0007e2000c101b06 */
[----:B-1----:R-:W-:-:S04]  /*19c50*/  @!P4 LEA R14, P6, R21, R2, 0x2 ;  /* 0x00000002150ec211 */ /* 0x002fc800078c10ff */
[----:B-----5:R-:W-:Y:S02]  /*19c60*/  @!P4 LEA.HI.X R15, R21, R4, R24, 0x2, P6 ;  /* 0x00000004150fc211 */ /* 0x020fe400030f1418 */
[----:B--2---:R-:W-:-:S04]  /*19c70*/  @!P5 LEA R10, P3, R25, R2, 0x2 ;  /* 0x00000002190ad211 */ /* 0x004fc800078610ff */
[----:B------:R-:W-:Y:S02]  /*19c80*/  @!P5 LEA.HI.X R11, R25, R4, R26, 0x2, P3 ;  /* 0x00000004190bd211 */ /* 0x000fe400018f141a */
[----:B---3--:R-:W-:-:S03]  /*19c90*/  @!P2 LEA R12, P3, R3, R2, 0x2 ;  /* 0x00000002030ca211 */ /* 0x008fc600078610ff */
[----:B------:R1:W-:Y:S01]  /*19ca0*/  @!P5 ST.E.64 [R10.64], R116 ;  /* 0x000000740a00d985 */ /* 0x0003e2000c101b06 */
[----:B------:R-:W-:-:S03]  /*19cb0*/  @!P2 LEA.HI.X R13, R3, R4, R20, 0x2, P3 ;  /* 0x00000004030da211 */ /* 0x000fc600018f1414 */
[----:B------:R2:W-:Y:S04]  /*19cc0*/  @!P4 ST.E.64 [R14.64], R160 ;  /* 0x000000a00e00c985 */ /* 0x0005e8000c101b06 */
[----:B------:R2:W-:Y:S01]  /*19cd0*/  @!P2 ST.E.64 [R12.64], R156 ;  /* 0x0000009c0c00a985 */ /* 0x0005e2000c101b06 */
[-C--:B-1----:R-:W-:Y:S02]  /*19ce0*/  @!P1 LEA R10, P5, R18, R2.reuse, 0x2 ;  /* 0x00000002120a9211 */ /* 0x082fe400078a10ff */
[----:B------:R-:W-:Y:S02]  /*19cf0*/  @!P0 LEA R2, P3, R16, R2, 0x2 ;  /* 0x0000000210028211 */ /* 0x000fe400078610ff */
[-C--:B----4-:R-:W-:Y:S02]  /*19d00*/  @!P1 LEA.HI.X R11, R18, R4.reuse, R19, 0x2, P5 ;  /* 0x00000004120b9211 */ /* 0x090fe400028f1413 */
[----:B------:R-:W-:-:S03]  /*19d10*/  @!P0 LEA.HI.X R3, R16, R4, R17, 0x2, P3 ;  /* 0x0000000410038211 */ /* 0x000fc600018f1411 */
[----:B------:R2:W-:Y:S04]  /*19d20*/  @!P1 ST.E.64 [R10.64], R120 ;  /* 0x000000780a009985 */ /* 0x0005e8000c101b06 */
[----:B------:R2:W-:Y:S02]  /*19d30*/  @!P0 ST.E.64 [R2.64], R22 ;  /* 0x0000001602008985 */ /* 0x0005e4000c101b06 */
.L_x_1873:
[----:B------:R-:W-:Y:S05]  /*19d40*/  BSYNC B0 ;  /* 0x0000000000007941 */ /* 0x000fea0003800000 */
.L_x_1872:
[----:B------:R-:W-:Y:S05]  /*19d50*/  BRA.DIV ~URZ, `(.L_x_1874) ;  /* 0x00003be27f007947 */ /* 0x000fea000b800000 */
[----:B--2---:R2:W1:Y:S04]  /*19d60*/  SHFL.IDX PT, R4, R6, 0x1, 0x1c1f ;  /* 0x003c1f0006047f89 */ /* 0x00446800000e0000 */
[----:B----4-:R2:W4:Y:S02]  /*19d70*/  SHFL.IDX PT, R2, R5, 0x1, 0x1c1f ;  /* 0x003c1f0005027f89 */ /* 0x01052400000e0000 */
.L_x_1941:
[----:B------:R-:W-:-:S13]  /*19d80*/  ISETP.NE.AND P0, PT, R9, RZ, PT ;  /* 0x000000ff0900720c */ /* 0x000fda0003f05270 */
[----:B------:R-:W-:Y:S05]  /*19d90*/  @P0 BRA `(.L_x_1869) ;  /* 0x00001a6000000947 */ /* 0x000fea0003800000 */
[----:B------:R-:W5:Y:S04]  /*19da0*/  LDL R10, [R1+0x58] ;  /* 0x00005800010a7983 */ /* 0x000f680000100800 */
[----:B-12---:R-:W2:Y:S04]  /*19db0*/  LDL R6, [R1+0xcc] ;  /* 0x0000cc0001067983 */ /* 0x006ea80000100800 */
        /* <DEDUP_REMOVED lines=20> */
[----:B------:R-:W-:Y:S01]  /*19f00*/  @!P3 IMAD.MOV.U32 R3, RZ, RZ, R4 ;  /* 0x000000ffff03b224 */ /* 0x000fe200078e0004 */
[----:B----4-:R-:W-:-:S03]  /*19f10*/  ISETP.GE.AND P1, PT, R26, c[0x0][0x3c8], PT ;  /* 0x0000f2001a007a0c */ /* 0x010fc60003f26270 */
[----:B------:R-:W-:Y:S02]  /*19f20*/  @!P3 IMAD.WIDE R10, R10, 0x4, R2 ;  /* 0x000000040a0ab825 */ /* 0x000fe400078e0202 */
[----:B------:R-:W2:Y:S04]  /*19f30*/  LDL R3, [R1+0x14c] ;  /* 0x00014c0001037983 */ /* 0x000ea80000100800 */
[----:B------:R1:W-:Y:S01]  /*19f40*/  @!P3 ST.E.64 [R10.64], R124 ;  /* 0x0000007c0a00b985 */ /* 0x0003e2000c101b06 */
[----:B------:R-:W-:-:S04]  /*19f50*/  @!P2 LEA R14, P3, R6, R2, 0x2 ;  /* 0x00000002060ea211 */ /* 0x000fc800078610ff */
[----:B------:R-:W-:Y:S02]  /*19f60*/  @!P2 LEA.HI.X R15, R6, R4, R22, 0x2, P3 ;  /* 0x00000004060fa211 */ /* 0x000fe400018f1416 */
[C---:B------:R-:W-:Y:S01]  /*19f70*/  @!P1 LEA R12, P4, R26.reuse, R2, 0x2 ;  /* 0x000000021a0c9211 */ /* 0x040fe200078810ff */
[----:B------:R-:W3:Y:S03]  /*19f80*/  LDL R22, [R1+0xac] ;  /* 0x0000ac0001167983 */ /* 0x000ee60000100800 */
[----:B------:R-:W-:Y:S01]  /*19f90*/  @!P1 LEA.HI.X R13, R26, R4, R28, 0x2, P4 ;  /* 0x000000041a0d9211 */ /* 0x000fe200020f141c */
[----:B------:R-:W4:Y:S01]  /*19fa0*/  LDL R6, [R1+0xb0] ;  /* 0x0000b00001067983 */ /* 0x000f220000100800 */
[----:B------:R-:W-:Y:S02]  /*19fb0*/  ISETP.GE.AND P4, PT, R21, c[0x0][0x3c8], PT ;  /* 0x0000f20015007a0c */ /* 0x000fe40003f86270 */
[C---:B-1----:R-:W-:Y:S01]  /*19fc0*/  @!P0 LEA R10, P3, R23.reuse, R2, 0x2 ;  /* 0x00000002170a8211 */ /* 0x042fe200078610ff */
[----:B------:R1:W-:Y:S03]  /*19fd0*/  @!P2 ST.E.64 [R14.64], R164 ;  /* 0x000000a40e00a985 */ /* 0x0003e6000c101b06 */
[----:B------:R-:W-:Y:S01]  /*19fe0*/  @!P0 LEA.HI.X R11, R23, R4, R25, 0x2, P3 ;  /* 0x00000004170b8211 */ /* 0x000fe200018f1419 */
[----:B------:R-:W5:Y:S04]  /*19ff0*/  LDL R26, [R1+0xa4] ;  /* 0x0000a400011a7983 */ /* 0x000f680000100800 */
[----:B------:R-:W5:Y:S01]  /*1a000*/  LDL R25, [R1+0x148] ;  /* 0x0001480001197983 */ /* 0x000f620000100800 */
[----:B------:R-:W-:-:S03]  /*1a010*/  ISETP.GE.AND P3, PT, R24, c[0x0][0x3c8], PT ;  /* 0x0000f20018007a0c */ /* 0x000fc60003f66270 */
[----:B------:R-:W5:Y:S01]  /*1a020*/  LDL R23, [R1+0x144] ;  /* 0x0001440001177983 */ /* 0x000f620000100800 */
[----:B------:R-:W-:-:S03]  /*1a030*/  ISETP.GE.AND P6, PT, R17, c[0x0][0x3c8], PT ;  /* 0x0000f20011007a0c */ /* 0x000fc60003fc6270 */
[----:B------:R1:W-:Y:S04]  /*1a040*/  @!P1 ST.E.64 [R12.64], R132 ;  /* 0x000000840c009985 */ /* 0x0003e8000c101b06 */
[----:B------:R1:W-:Y:S01]  /*1a050*/  @!P0 ST.E.64 [R10.64], R128 ;  /* 0x000000800a008985 */ /* 0x0003e2000c101b06 */
[----:B------:R-:W-:-:S03]  /*1a060*/  ISETP.GE.AND P5, PT, R19, c[0x0][0x3c8], PT ;  /* 0x0000f20013007a0c */ /* 0x000fc60003fa6270 */
[----:B------:R-:W5:Y:S01]  /*1a070*/  LDL R28, [R1+0x7c] ;  /* 0x00007c00011c7983 */ /* 0x000f620000100800 */
[----:B-1----:R-:W-:-:S04]  /*1a080*/  @!P4 LEA R14, P0, R21, R2, 0x2 ;  /* 0x00000002150ec211 */ /* 0x002fc800078010ff */
[----:B------:R-:W-:Y:S02]  /*1a090*/  @!P4 LEA.HI.X R15, R21, R4, R5, 0x2, P0 ;  /* 0x00000004150fc211 */ /* 0x000fe400000f1405 */
[C---:B------:R-:W-:Y:S01]  /*1a0a0*/  ISETP.GE.AND P0, PT, R24.reuse, c[0x0][0x3c8], PT ;  /* 0x0000f20018007a0c */ /* 0x040fe20003f06270 */
[----:B------:R-:W5:Y:S01]  /*1a0b0*/  LDL R5, [R1+0xa0] ;  /* 0x0000a00001057983 */ /* 0x000f620000100800 */
[-C--:B------:R-:W-:Y:S02]  /*1a0c0*/  @!P3 LEA R12, P1, R24, R2.reuse, 0x2 ;  /* 0x00000002180cb211 */ /* 0x080fe400078210ff */
        /* <DEDUP_REMOVED lines=9> */
[----:B------:R-:W-:-:S03]  /*1a160*/  ISETP.GE.AND P3, PT, R16, c[0x0][0x3c8], PT ;  /* 0x0000f20010007a0c */ /* 0x000fc60003f66270 */
[----:B------:R-:W5:Y:S06]  /*1a170*/  LDL R27, [R1+0x134] ;  /* 0x00013400011b7983 */ /* 0x000f6c0000100800 */
[----:B------:R-:W-:Y:S04]  /*1a180*/  @!P1 ST.E.64 [R14.64], R158 ;  /* 0x0000009e0e009985 */ /* 0x000fe8000c101b06 */
[----:B------:R1:W-:Y:S04]  /*1a190*/  @!P0 ST.E.64 [R12.64], R136 ;  /* 0x000000880c008985 */ /* 0x0003e8000c101b06 */
[----:B------:R2:W-:Y:S01]  /*1a1a0*/  @!P6 ST.E.64 [R10.64], R38 ;  /* 0x000000260a00e985 */ /* 0x0005e2000c101b06 */
[----:B-1----:R-:W-:-:S02]  /*1a1b0*/  @!P4 LEA R12, P6, R20, R2, 0x2 ;  /* 0x00000002140cc211 */ /* 0x002fc400078c10ff */
[----:B------:R-:W-:-:S04]  /*1a1c0*/  @!P5 LEA R14, P0, R19, R2, 0x2 ;  /* 0x00000002130ed211 */ /* 0x000fc800078010ff */
[----:B--2---:R-:W-:-:S07]  /*1a1d0*/  @!P5 LEA.HI.X R15, R19, R4, R3, 0x2, P0 ;  /* 0x00000004130fd211 */ /* 0x004fce00000f1403 */
[----:B------:R-:W-:Y:S01]  /*1a1e0*/  P2R R3, PR, RZ, 0x40 ;  /* 0x00000040ff037803 */ /* 0x000fe20000000000 */
[----:B------:R-:W2:Y:S03]  /*1a1f0*/  LDL R19, [R1+0x98] ;  /* 0x0000980001137983 */ /* 0x000ea60000100800 */
[----:B------:R-:W-:Y:S02]  /*1a200*/  ISETP.NE.AND P0, PT, R3, RZ, PT ;  /* 0x000000ff0300720c */ /* 0x000fe40003f05270 */
[----:B------:R-:W-:Y:S02]  /*1a210*/  @!P3 LEA R10, P6, R16, R2, 0x2 ;  /* 0x00000002100ab211 */ /* 0x000fe400078c10ff */
[----:B---3--:R-:W-:Y:S01]  /*1a220*/  ISETP.GE.AND P1, PT, R22, c[0x0][0x3c8], PT ;  /* 0x0000f20016007a0c */ /* 0x008fe20003f26270 */
[----:B------:R1:W-:Y:S01]  /*1a230*/  @!P5 ST.E.64 [R14.64], R162 ;  /* 0x000000a20e00d985 */ /* 0x0003e2000c101b06 */
[----:B----4-:R-:W-:-:S02]  /*1a240*/  ISETP.GE.AND P2, PT, R6, c[0x0][0x3c8], PT ;  /* 0x0000f20006007a0c */ /* 0x010fc40003f46270 */
[-C--:B-----5:R-:W-:Y:S02]  /*1a250*/  @!P4 LEA.HI.X R13, R20, R4.reuse, R25, 0x2, P0 ;  /* 0x00000004140dc211 */ /* 0x0a0fe400000f1419 */
[----:B------:R-:W3:Y:S01]  /*1a260*/  LDL R25, [R1+0x130] ;  /* 0x0001300001197983 */ /* 0x000ee20000100800 */
[----:B------:R-:W-:-:S03]  /*1a270*/  @!P3 LEA.HI.X R11, R16, R4, R23, 0x2, P6 ;  /* 0x00000004100bb211 */ /* 0x000fc600030f1417 */
[----:B------:R-:W4:Y:S04]  /*1a280*/  LDL R23, [R1+0x12c] ;  /* 0x00012c0001177983 */ /* 0x000f280000100800 */
[----:B------:R5:W-:Y:S04]  /*1a290*/  @!P4 ST.E.64 [R12.64], R154 ;  /* 0x0000009a0c00c985 */ /* 0x000be8000c101b06 */
[----:B------:R5:W-:Y:S01]  /*1a2a0*/  @!P3 ST.E.64 [R10.64], R42 ;  /* 0x0000002a0a00b985 */ /* 0x000be2000c101b06 */
[----:B-1----:R-:W-:-:S03]  /*1a2b0*/  @!P2 LEA R14, P3, R6, R2, 0x2 ;  /* 0x00000002060ea211 */ /* 0x002fc600078610ff */
[----:B------:R-:W4:Y:S01]  /*1a2c0*/  LDL R20, [R1+0x94] ;  /* 0x0000940001147983 */ /* 0x000f220000100800 */
[----:B------:R-:W-:-:S03]  /*1a2d0*/  ISETP.GE.AND P0, PT, R9, c[0x0][0x3c8], PT ;  /* 0x0000f20009007a0c */ /* 0x000fc60003f06270 */
[----:B------:R-:W4:Y:S01]  /*1a2e0*/  LDL R16, [R1+0x90] ;  /* 0x0000900001107983 */ /* 0x000f220000100800 */
[----:B-----5:R-:W-:Y:S02]  /*1a2f0*/  @!P1 LEA R12, P6, R22, R2, 0x2 ;  /* 0x00000002160c9211 */ /* 0x020fe400078c10ff */
[----:B------:R-:W-:Y:S02]  /*1a300*/  @!P2 LEA.HI.X R15, R6, R4, R17, 0x2, P3 ;  /* 0x00000004060fa211 */ /* 0x000fe400018f1411 */
[----:B------:R-:W5:Y:S09]  /*1a310*/  LDL R17, [R1+0x88] ;  /* 0x0000880001117983 */ /* 0x000f720000100800 */
[----:B------:R-:W-:Y:S01]  /*1a320*/  P2R R3, PR, RZ, 0x40 ;  /* 0x00000040ff037803 */ /* 0x000fe20000000000 */
[----:B------:R-:W5:Y:S03]  /*1a330*/  LDL R6, [R1+0x8c] ;  /* 0x00008c0001067983 */ /* 0x000f660000100800 */
[----:B------:R-:W-:-:S04]  /*1a340*/  ISETP.NE.AND P3, PT, R3, RZ, PT ;  /* 0x000000ff0300720c */ /* 0x000fc80003f65270 */
[----:B------:R-:W-:Y:S02]  /*1a350*/  @!P1 LEA.HI.X R13, R22, R4, R24, 0x2, P3 ;  /* 0x00000004160d9211 */ /* 0x000fe400018f1418 */
[----:B------:R-:W5:Y:S01]  /*1a360*/  LDL R24, [R1+0x128] ;  /* 0x0001280001187983 */ /* 0x000f620000100800 */
[----:B------:R-:W-:Y:S02]  /*1a370*/  ISETP.GE.AND P3, PT, R21, c[0x0][0x3c8], PT ;  /* 0x0000f20015007a0c */ /* 0x000fe40003f66270 */
[C---:B------:R-:W-:Y:S01]  /*1a380*/  @!P0 LEA R10, P6, R9.reuse, R2, 0x2 ;  /* 0x00000002090a8211 */ /* 0x040fe200078c10ff */
[----:B------:R-:W-:Y:S03]  /*1a390*/  @!P2 ST.E.64 [R14.64], R166 ;  /* 0x000000a60e00a985 */ /* 0x000fe6000c101b06 */
[----:B------:R-:W-:Y:S01]  /*1a3a0*/  @!P0 LEA.HI.X R11, R9, R4, R18, 0x2, P6 ;  /* 0x00000004090b8211 */ /* 0x000fe200030f1412 */
[----:B------:R-:W-:Y:S01]  /*1a3b0*/  @!P1 ST.E.64 [R12.64], R54 ;  /* 0x000000360c009985 */ /* 0x000fe2000c101b06 */
[----:B------:R-:W-:-:S03]  /*1a3c0*/  ISETP.GE.AND P4, PT, R5, c[0x0][0x3c8], PT ;  /* 0x0000f20005007a0c */ /* 0x000fc60003f86270 */
[----:B------:R1:W-:Y:S04]  /*1a3d0*/  @!P0 ST.E.64 [R10.64], R46 ;  /* 0x0000002e0a008985 */ /* 0x0003e8000c101b06 */
[----:B------:R-:W5:Y:S04]  /*1a3e0*/  LDL R22, [R1+0x124] ;  /* 0x0001240001167983 */ /* 0x000f680000100800 */
[----:B------:R-:W5:Y:S01]  /*1a3f0*/  LDL R18, [R1+0x120] ;  /* 0x0001200001127983 */ /* 0x000f620000100800 */
[----:B------:R-:W-:-:S03]  /*1a400*/  ISETP.GE.AND P5, PT, R26, c[0x0][0x3c8], PT ;  /* 0x0000f2001a007a0c */ /* 0x000fc60003fa6270 */
[----:B------:R-:W5:Y:S01]  /*1a410*/  LDL R9, [R1+0x84] ;  /* 0x0000840001097983 */ /* 0x000f620000100800 */
[-C--:B-1----:R-:W-:Y:S02]  /*1a420*/  @!P3 LEA R10, P1, R21, R2.reuse, 0x2 ;  /* 0x00000002150ab211 */ /* 0x082fe400078210ff */
[----:B------:R-:W-:-:S11]  /*1a430*/  @!P4 LEA R12, P6, R5, R2, 0x2 ;  /* 0x00000002050cc211 */ /* 0x000fd600078c10ff */
[----:B------:R-:W-:Y:S02]  /*1a440*/  P2R R3, PR, RZ, 0x2 ;  /* 0x00000002ff037803 */ /* 0x000fe40000000000 */
[----:B------:R-:W-:-:S04]  /*1a450*/  @!P5 LEA R14, P0, R26, R2, 0x2 ;  /* 0x000000021a0ed211 */ /* 0x000fc800078010ff */
[----:B------:R-:W-:Y:S02]  /*1a460*/  @!P5 LEA.HI.X R15, R26, R4, R27, 0x2, P0 ;  /* 0x000000041a0fd211 */ /* 0x000fe400000f141b */
[----:B------:R-:W5:Y:S04]  /*1a470*/  LDL R26, [R1+0x78] ;  /* 0x00007800011a7983 */ /* 0x000f680000100800 */
[----:B------:R1:W-:Y:S04]  /*1a480*/  @!P5 ST.E.64 [R14.64], R168 ;  /* 0x000000a80e00d985 */ /* 0x0003e8000c101b06 */
[----:B------:R-:W5:Y:S01]  /*1a490*/  LDL R27, [R1+0x108] ;  /* 0x00010800011b7983 */ /* 0x000f620000100800 */
[----:B--2---:R-:W-:-:S02]  /*1a4a0*/  ISETP.GE.AND P2, PT, R19, c[0x0][0x3c8], PT ;  /* 0x0000f20013007a0c */ /* 0x004fc40003f46270 */
[-C--:B---3--:R-:W-:Y:S02]  /*1a4b0*/  @!P4 LEA.HI.X R13, R5, R4.reuse, R25, 0x2, P6 ;  /* 0x00000004050dc211 */ /* 0x088fe400030f1419 */
[----:B------:R-:W-:Y:S01]  /*1a4c0*/  ISETP.NE.AND P6, PT, R3, RZ, PT ;  /* 0x000000ff0300720c */ /* 0x000fe20003fc5270 */
[----:B------:R-:W2:Y:S03]  /*1a4d0*/  LDL R5, [R1+0x80] ;  /* 0x0000800001057983 */ /* 0x000ea60000100800 */
[----:B----4-:R-:W-:Y:S01]  /*1a4e0*/  @!P3 LEA.HI.X R11, R21, R4, R23, 0x2, P6 ;  /* 0x00000004150bb211 */ /* 0x010fe200030f1417 */
[----:B------:R-:W3:Y:S04]  /*1a4f0*/  LDL R25, [R1+0x104] ;  /* 0x0001040001197983 */ /* 0x000ee80000100800 */
[----:B------:R-:W4:Y:S04]  /*1a500*/  LDL R23, [R1+0x11c] ;  /* 0x00011c0001177983 */ /* 0x000f280000100800 */
[----:B------:R-:W2:Y:S04]  /*1a510*/  LDL R21, [R1+0x118] ;  /* 0x0001180001157983 */ /* 0x000ea80000100800 */
[----:B------:R5:W-:Y:S04]  /*1a520*/  @!P4 ST.E.64 [R12.64], R62 ;  /* 0x0000003e0c00c985 */ /* 0x000be8000c101b06 */
[----:B------:R5:W-:Y:S01]  /*1a530*/  @!P3 ST.E.64 [R10.64], R50 ;  /* 0x000000320a00b985 */ /* 0x000be2000c101b06 */
[----:B-1----:R-:W-:-:S04]  /*1a540*/  @!P2 LEA R14, P3, R19, R2, 0x2 ;  /* 0x00000002130ea211 */ /* 0x002fc800078610ff */
[----:B-----5:R-:W-:Y:S02]  /*1a550*/  @!P2 LEA.HI.X R15, R19, R4, R24, 0x2, P3 ;  /* 0x00000004130fa211 */ /* 0x020fe400018f1418 */
[----:B------:R-:W5:Y:S01]  /*1a560*/  LDL R19, [R1+0x114] ;  /* 0x0001140001137983 */ /* 0x000f620000100800 */
[----:B------:R-:W-:Y:S02]  /*1a570*/  ISETP.GE.AND P1, PT, R20, c[0x0][0x3c8], PT ;  /* 0x0000f20014007a0c */ /* 0x000fe40003f26270 */
[----:B------:R-:W-:Y:S01]  /*1a580*/  ISETP.GE.AND P0, PT, R16, c[0x0][0x3c8], PT ;  /* 0x0000f20010007a0c */ /* 0x000fe20003f06270 */
[----:B------:R-:W3:Y:S10]  /*1a590*/  LDL R24, [R1+0x74] ;  /* 0x0000740001187983 */ /* 0x000ef40000100800 */
[----:B------:R-:W-:-:S02]  /*1a5a0*/  @!P1 LEA R12, P6, R20, R2, 0x2 ;  /* 0x00000002140c9211 */ /* 0x000fc400078c10ff */
[----:B------:R-:W-:-:S11]  /*1a5b0*/  ISETP.GE.AND P4, PT, R17, c[0x0][0x3c8], PT ;  /* 0x0000f20011007a0c */ /* 0x000fd60003f86270 */
        /* <DEDUP_REMOVED lines=8> */
[----:B------:R-:W3:Y:S04]  /*1a640*/  LDL R16, [R1+0x70] ;  /* 0x0000700001107983 */ /* 0x000ee80000100800 */
[----:B------:R-:W3:Y:S04]  /*1a650*/  LDL R22, [R1+0x6c] ;  /* 0x00006c0001167983 */ /* 0x000ee80000100800 */
[----:B------:R1:W-:Y:S01]  /*1a660*/  @!P0 ST.E.64 [R10.64], R58 ;  /* 0x0000003a0a008985 */ /* 0x0003e2000c101b06 */
[----:B------:R-:W-:-:S03]  /*1a670*/  ISETP.GE.AND P3, PT, R9, c[0x0][0x3c8], PT ;  /* 0x0000f20009007a0c */ /* 0x000fc60003f66270 */
[----:B------:R-:W3:Y:S04]  /*1a680*/  LDL R20, [R1+0x68] ;  /* 0x0000680001147983 */ /* 0x000ee80000100800 */
[----:B------:R-:W3:Y:S01]  /*1a690*/  LDL R18, [R1+0x64] ;  /* 0x0000640001127983 */ /* 0x000ee20000100800 */
[-C--:B-1----:R-:W-:Y:S02]  /*1a6a0*/  @!P4 LEA R12, P6, R17, R2.reuse, 0x2 ;  /* 0x00000002110cc211 */ /* 0x082fe400078c10ff */
[----:B------:R-:W-:-:S11]  /*1a6b0*/  @!P5 LEA R14, P0, R6, R2, 0x2 ;  /* 0x00000002060ed211 */ /* 0x000fd600078010ff */
[----:B------:R-:W-:Y:S02]  /*1a6c0*/  P2R R3, PR, RZ, 0x40 ;  /* 0x00000040ff037803 */ /* 0x000fe40000000000 */
[----:B------:R-:W-:Y:S02]  /*1a6d0*/  @!P3 LEA R10, P6, R9, R2, 0x2 ;  /* 0x00000002090ab211 */ /* 0x000fe400078c10ff */
[-C--:B----4-:R-:W-:Y:S02]  /*1a6e0*/  @!P5 LEA.HI.X R15, R6, R4.reuse, R23, 0x2, P0 ;  /* 0x00000004060fd211 */ /* 0x090fe400000f1417 */
[----:B------:R-:W-:Y:S01]  /*1a6f0*/  ISETP.NE.AND P0, PT, R3, RZ, PT ;  /* 0x000000ff0300720c */ /* 0x000fe20003f05270 */
[----:B------:R-:W4:Y:S03]  /*1a700*/  LDL R6, [R1+0x60] ;  /* 0x0000600001067983 */ /* 0x000f260000100800 */
[----:B--2---:R-:W-:Y:S01]  /*1a710*/  @!P4 LEA.HI.X R13, R17, R4, R21, 0x2, P0 ;  /* 0x00000004110dc211 */ /* 0x004fe200000f1415 */
[----:B------:R-:W2:Y:S04]  /*1a720*/  LDL R23, [R1+0xfc] ;  /* 0x0000fc0001177983 */ /* 0x000ea80000100800 */
[----:B------:R-:W2:Y:S01]  /*1a730*/  LDL R17, [R1+0x100] ;  /* 0x0001000001117983 */ /* 0x000ea20000100800 */
[----:B------:R-:W-:-:S03]  /*1a740*/  ISETP.GE.AND P2, PT, R5, c[0x0][0x3c8], PT ;  /* 0x0000f20005007a0c */ /* 0x000fc60003f46270 */
[----:B------:R-:W4:Y:S04]  /*1a750*/  LDL R21, [R1+0xf8] ;  /* 0x0000f80001157983 */ /* 0x000f280000100800 */
[----:B------:R1:W-:Y:S04]  /*1a760*/  @!P5 ST.E.64 [R14.64], R172 ;  /* 0x000000ac0e00d985 */ /* 0x0003e8000c101b06 */
[----:B------:R1:W-:Y:S01]  /*1a770*/  @!P4 ST.E.64 [R12.64], R82 ;  /* 0x000000520c00c985 */ /* 0x0003e2000c101b06 */
[----:B-----5:R-:W-:-:S03]  /*1a780*/  @!P3 LEA.HI.X R11, R9, R4, R19, 0x2, P6 ;  /* 0x00000004090bb211 */ /* 0x020fc600030f1413 */
[----:B------:R-:W5:Y:S04]  /*1a790*/  LDL R19, [R1+0xf4] ;  /* 0x0000f40001137983 */ /* 0x000f680000100800 */
[----:B------:R-:W5:Y:S04]  /*1a7a0*/  LDL R9, [R1+0xf0] ;  /* 0x0000f00001097983 */ /* 0x000f680000100800 */
[----:B------:R3:W-:Y:S01]  /*1a7b0*/  @!P3 ST.E.64 [R10.64], R66 ;  /* 0x000000420a00b985 */ /* 0x0007e2000c101b06 */
[----:B-1----:R-:W-:-:S04]  /*1a7c0*/  @!P2 LEA R14, P3, R5, R2, 0x2 ;  /* 0x00000002050ea211 */ /* 0x002fc800078610ff */
[----:B------:R-:W-:Y:S02]  /*1a7d0*/  @!P2 LEA.HI.X R15, R5, R4, R30, 0x2, P3 ;  /* 0x00000004050fa211 */ /* 0x000fe400018f141e */
[----:B------:R-:W5:Y:S01]  /*1a7e0*/  LDL R5, [R1+0x5c] ;  /* 0x00005c0001057983 */ /* 0x000f620000100800 */
[----:B------:R-:W-:Y:S02]  /*1a7f0*/  ISETP.GE.AND P1, PT, R28, c[0x0][0x3c8], PT ;  /* 0x0000f2001c007a0c */ /* 0x000fe40003f26270 */
[----:B------:R-:W-:-:S11]  /*1a800*/  ISETP.GE.AND P0, PT, R26, c[0x0][0x3c8], PT ;  /* 0x0000f2001a007a0c */ /* 0x000fd60003f06270 */
[-C--:B------:R-:W-:Y:S02]  /*1a810*/  @!P1 LEA R12, P4, R28, R2.reuse, 0x2 ;  /* 0x000000021c0c9211 */ /* 0x080fe400078810ff */
[----:B---3--:R-:W-:Y:S02]  /*1a820*/  ISETP.GE.AND P5, PT, R24, c[0x0][0x3c8], PT ;  /* 0x0000f20018007a0c */ /* 0x008fe40003fa6270 */
        /* <DEDUP_REMOVED lines=14> */
[----:B---3--:R-:W-:-:S03]  /*1a910*/  @!P4 LEA R10, P6, R16, R2, 0x2 ;  /* 0x00000002100ac211 */ /* 0x008fc600078c10ff */
[----:B------:R1:W-:Y:S01]  /*1a920*/  @!P5 ST.E.64 [R12.64], R94 ;  /* 0x0000005e0c00d985 */ /* 0x0003e2000c101b06 */
[----:B--2---:R-:W-:Y:S02]  /*1a930*/  @!P4 LEA.HI.X R11, R16, R4, R17, 0x2, P6 ;  /* 0x00000004100bc211 */ /* 0x004fe400030f1411 */
[-C--:B------:R-:W-:Y:S02]  /*1a940*/  @!P3 LEA R16, P5, R22, R2.reuse, 0x2 ;  /* 0x000000021610b211 */ /* 0x080fe400078a10ff */
[----:B----4-:R-:W-:Y:S01]  /*1a950*/  ISETP.GE.AND P0, PT, R6, c[0x0][0x3c8], PT ;  /* 0x0000f20006007a0c */ /* 0x010fe20003f06270 */
[----:B------:R2:W-:Y:S01]  /*1a960*/  @!P4 ST.E.64 [R10.64], R98 ;  /* 0x000000620a00c985 */ /* 0x0005e2000c101b06 */
[----:B------:R-:W-:-:S09]  /*1a970*/  @!P2 LEA R14, P6, R20, R2, 0x2 ;  /* 0x00000002140ea211 */ /* 0x000fd200078c10ff */
[----:B------:R-:W-:-:S04]  /*1a980*/  P2R R3, PR, RZ, 0x20 ;  /* 0x00000020ff037803 */ /* 0x000fc80000000000 */
[----:B------:R-:W-:Y:S02]  /*1a990*/  ISETP.NE.AND P4, PT, R3, RZ, PT ;  /* 0x000000ff0300720c */ /* 0x000fe40003f85270 */
[----:B-1----:R-:W-:Y:S02]  /*1a9a0*/  @!P1 LEA R12, P5, R18, R2, 0x2 ;  /* 0x00000002120c9211 */ /* 0x002fe400078a10ff */
[-C--:B------:R-:W-:Y:S02]  /*1a9b0*/  @!P3 LEA.HI.X R17, R22, R4.reuse, R23, 0x2, P4 ;  /* 0x000000041611b211 */ /* 0x080fe400020f1417 */
[----:B------:R-:W-:-:S03]  /*1a9c0*/  @!P2 LEA.HI.X R15, R20, R4, R21, 0x2, P6 ;  /* 0x00000004140fa211 */ /* 0x000fc600030f1415 */
[----:B------:R1:W-:Y:S01]  /*1a9d0*/  @!P3 ST.E.64 [R16.64], R110 ;  /* 0x0000006e1000b985 */ /* 0x0003e2000c101b06 */
[----:B--2---:R-:W-:-:S03]  /*1a9e0*/  @!P0 LEA R10, P4, R6, R2, 0x2 ;  /* 0x00000002060a8211 */ /* 0x004fc600078810ff */
[----:B------:R1:W-:Y:S01]  /*1a9f0*/  @!P2 ST.E.64 [R14.64], R106 ;  /* 0x0000006a0e00a985 */ /* 0x0003e2000c101b06 */
[-C--:B-----5:R-:W-:Y:S02]  /*1aa00*/  @!P1 LEA.HI.X R13, R18, R4.reuse, R19, 0x2, P5 ;  /* 0x00000004120d9211 */ /* 0x0a0fe400028f1413 */
[----:B------:R-:W-:-:S03]  /*1aa10*/  @!P0 LEA.HI.X R11, R6, R4, R9, 0x2, P4 ;  /* 0x00000004060b8211 */ /* 0x000fc600020f1409 */
[----:B------:R1:W-:Y:S04]  /*1aa20*/  @!P1 ST.E.64 [R12.64], R102 ;  /* 0x000000660c009985 */ /* 0x0003e8000c101b06 */
[----:B------:R1:W-:Y:S01]  /*1aa30*/  @!P0 ST.E.64 [R10.64], R86 ;  /* 0x000000560a008985 */ /* 0x0003e2000c101b06 */
[----:B------:R-:W-:-:S13]  /*1aa40*/  ISETP.GE.AND P0, PT, R5, c[0x0][0x3c8], PT ;  /* 0x0000f20005007a0c */ /* 0x000fda0003f06270 */
[----:B------:R-:W-:Y:S05]  /*1aa50*/  @P0 BRA `(.L_x_1869) ;  /* 0x00000da000000947 */ /* 0x000fea0003800000 */
[----:B------:R-:W2:Y:S01]  /*1aa60*/  LDL R6, [R1+0xec] ;  /* 0x0000ec0001067983 */ /* 0x000ea20000100800 */
[----:B------:R-:W-:-:S04]  /*1aa70*/  LEA R2, P0, R5, R2, 0x2 ;  /* 0x0000000205027211 */ /* 0x000fc800078010ff */
[----:B--2---:R-:W-:-:S05]  /*1aa80*/  LEA.HI.X R3, R5, R4, R6, 0x2, P0 ;  /* 0x0000000405037211 */ /* 0x004fca00000f1406 */
[----:B------:R2:W-:Y:S01]  /*1aa90*/  ST.E.64 [R2.64], R78 ;  /* 0x0000004e02007985 */ /* 0x0005e2000c101b06 */
[----:B------:R-:W-:Y:S05]  /*1aaa0*/  BRA `(.L_x_1869) ;  /* 0x00000d5000007947 */ /* 0x000fea0003800000 */
.L_x_1854:
[----:B------:R-:W2:Y:S04]  /*1aab0*/  LDL.LU R2, [R1+0x8] ;  /* 0x0000080001027983 */ /* 0x000ea80000300800 */
[----:B---3--:R-:W3:Y:S01]  /*1aac0*/  LDL.LU R6, [R1+0xc] ;  /* 0x00000c0001067983 */ /* 0x008ee20000300800 */
[----:B------:R-:W-:Y:S02]  /*1aad0*/  ISETP.NE.U32.AND P0, PT, RZ, c[0x0][0x508], PT ;  /* 0x00014200ff007a0c */ /* 0x000fe40003f05070 */
[----:B------:R-:W-:Y:S01]  /*1aae0*/  ISETP.NE.U32.AND P3, PT, RZ, c[0x0][0x500], PT ;  /* 0x00014000ff007a0c */ /* 0x000fe20003f65070 */
[----:B----4-:R-:W4:Y:S01]  /*1aaf0*/  LDL.LU R3, [R1+0x48] ;  /* 0x0000480001037983 */ /* 0x010f220000300800 */
[----:B------:R-:W-:Y:S01]  /*1ab00*/  ISETP.NE.AND.EX P2, PT, RZ, c[0x0][0x50c], PT, P0 ;  /* 0x00014300ff007a0c */ /* 0x000fe20003f45300 */
[----:B------:R-:W-:Y:S01]  /*1ab10*/  IMAD.MOV.U32 R21, RZ, RZ, c[0x0][0x388] ;  /* 0x0000e200ff157624 */ /* 0x000fe200078e00ff */
[----:B------:R-:W-:-:S02]  /*1ab20*/  ISETP.NE.AND.EX P3, PT, RZ, c[0x0][0x504], PT, P3 ;  /* 0x00014100ff007a0c */ /* 0x000fc40003f65330 */
[----:B--2---:R-:W-:-:S09]  /*1ab30*/  IADD3 R4, P1, R2, c[0x0][0x500], RZ ;  /* 0x0001400002047a10 */ /* 0x004fd20007f3e0ff */
[----:B------:R-:W-:Y:S01]  /*1ab40*/  @P2 IADD3 R10, P0, R2, c[0x0][0x508], RZ ;  /* 0x00014200020a2a10 */ /* 0x000fe20007f1e0ff */
[----:B------:R-:W-:Y:S01]  /*1ab50*/  IMAD.MOV.U32 R2, RZ, RZ, RZ ;  /* 0x000000ffff027224 */ /* 0x000fe200078e00ff */
        /* <DEDUP_REMOVED lines=11> */
.L_x_1875:
[----:B------:R-:W2:Y:S04]  /*1ac10*/  LDL.LU R6, [R1+0x18] ;  /* 0x0000180001067983 */ /* 0x000ea80000300800 */
[----:B-1----:R-:W3:Y:S04]  /*1ac20*/  LDL.LU R4, [R1+0x20] ;  /* 0x0000200001047983 */ /* 0x002ee80000300800 */
        /* <DEDUP_REMOVED lines=24> */
[C---:B------:R-:W-:Y:S01]  /*1adb0*/  IMAD.WIDE.U32 R4, R12.reuse, R9, RZ ;  /* 0x000000090c047225 */ /* 0x040fe200078e00ff */
        /* <DEDUP_REMOVED lines=33> */
.L_x_1877:
[----:B------:R-:W-:Y:S05]  /*1afd0*/  BSYNC B0 ;  /* 0x0000000000007941 */ /* 0x000fea0003800000 */
.L_x_1876:
[----:B------:R-:W-:-:S13]  /*1afe0*/  ISETP.GT.AND P0, PT, R20, 0x1, PT ;  /* 0x000000011400780c */ /* 0x000fda0003f04270 */
[----:B------:R-:W-:Y:S05]  /*1aff0*/  @P0 BRA `(.L_x_1869) ;  /* 0x0000080000000947 */ /* 0x000fea0003800000 */
[----:B------:R-:W2:Y:S01]  /*1b000*/  LDL.LU R12, [R1+0x14] ;  /* 0x00001400010c7983 */ /* 0x000ea20000300800 */
[----:B------:R-:W-:Y:S01]  /*1b010*/  MOV R4, c[0x0][0x4e8] ;  /* 0x00013a0000047a02 */ /* 0x000fe20000000f00 */
[----:B-1----:R-:W-:Y:S02]  /*1b020*/  IMAD R3, R19, c[0x0][0x3a0], RZ ;  /* 0x0000e80013037a24 */ /* 0x002fe400078e02ff */
[----:B------:R-:W-:Y:S01]  /*1b030*/  IMAD R10, R24, c[0x0][0x3f0], RZ ;  /* 0x0000fc00180a7a24 */ /* 0x000fe200078e02ff */
[----:B------:R-:W-:Y:S01]  /*1b040*/  ISETP.NE.AND P0, PT, R4, 0x1, PT ;  /* 0x000000010400780c */ /* 0x000fe20003f05270 */
[----:B------:R-:W-:-:S04]  /*1b050*/  IMAD.WIDE.U32 R4, R2, c[0x0][0x3a0], RZ ;  /* 0x0000e80002047a25 */ /* 0x000fc800078e00ff */
[----:B------:R-:W-:-:S05]  /*1b060*/  IMAD R2, R2, c[0x0][0x3a4], R3 ;  /* 0x0000e90002027a24 */ /* 0x000fca00078e0203 */
[----:B------:R-:W-:-:S05]  /*1b070*/  IADD3 R5, R5, R2, RZ ;  /* 0x0000000205057210 */ /* 0x000fca0007ffe0ff */
[----:B------:R-:W-:-:S04]  /*1b080*/  IMAD.WIDE.U32 R4, R6, c[0x0][0x3e8], R4 ;  /* 0x0000fa0006047a25 */ /* 0x000fc800078e0004 */
[----:B------:R-:W-:-:S04]  /*1b090*/  IMAD R5, R6, c[0x0][0x3ec], R5 ;  /* 0x0000fb0006057a24 */ /* 0x000fc800078e0205 */
[----:B------:R-:W-:Y:S01]  /*1b0a0*/  IMAD.WIDE.U32 R4, R9, c[0x0][0x3f0], R4 ;  /* 0x0000fc0009047a25 */ /* 0x000fe200078e0004 */
[----:B--2---:R-:W-:-:S04]  /*1b0b0*/  LEA R3, R12, R0, 0x7 ;  /* 0x000000000c037211 */ /* 0x004fc800078e38ff */
[----:B------:R-:W-:Y:S01]  /*1b0c0*/  MOV R2, R3 ;  /* 0x0000000300027202 */ /* 0x000fe20000000f00 */
[----:B------:R-:W-:-:S05]  /*1b0d0*/  @P0 IMAD.HI.U32 R11, R3, c[0x0][0x4ec], RZ ;  /* 0x00013b00030b0a27 */ /* 0x000fca00078e00ff */
[----:B------:R-:W-:Y:S01]  /*1b0e0*/  @P0 SHF.R.U32.HI R2, RZ, c[0x0][0x4f0], R11 ;  /* 0x00013c00ff020a19 */ /* 0x000fe2000001160b */
[----:B------:R-:W-:-:S03]  /*1b0f0*/  IMAD R11, R9, c[0x0][0x3f4], R10 ;  /* 0x0000fd00090b7a24 */ /* 0x000fc600078e020a */
        /* <DEDUP_REMOVED lines=9> */
[----:B------:R-:W-:Y:S01]  /*1b190*/  IMAD R4, R4, c[0x0][0x3d8], RZ ;  /* 0x0000f60004047a24 */ /* 0x000fe200078e02ff */
[----:B------:R-:W-:-:S03]  /*1b1a0*/  LEA R9, R12, R143, 0x7 ;  /* 0x0000008f0c097211 */ /* 0x000fc600078e38ff */
[----:B------:R-:W-:-:S04]  /*1b1b0*/  IMAD.WIDE.U32 R2, R6, c[0x0][0x3d8], R2 ;  /* 0x0000f60006027a25 */ /* 0x000fc800078e0002 */
[----:B------:R-:W-:Y:S01]  /*1b1c0*/  IMAD R6, R6, c[0x0][0x3dc], R4 ;  /* 0x0000f70006067a24 */ /* 0x000fe200078e0204 */
[----:B------:R-:W-:-:S04]  /*1b1d0*/  LEA R16, P0, R2, c[0x0][0x380], 0x1 ;  /* 0x0000e00002107a11 */ /* 0x000fc800078008ff */
[----:B------:R-:W-:-:S04]  /*1b1e0*/  IADD3 R5, R3, R6, RZ ;  /* 0x0000000603057210 */ /* 0x000fc80007ffe0ff */
[----:B------:R-:W-:Y:S01]  /*1b1f0*/  LEA.HI.X R5, R2, c[0x0][0x384], R5, 0x1, P0 ;  /* 0x0000e10002057a11 */ /* 0x000fe200000f0c05 */
[----:B------:R-:W-:Y:S05]  /*1b200*/  BRA.DIV ~URZ, `(.L_x_1878) ;  /* 0x000028027f007947 */ /* 0x000fea000b800000 */
[----:B------:R1:W2:Y:S02]  /*1b210*/  SHFL.IDX PT, R4, R5, RZ, 0x181f ;  /* 0x00181fff05047589 */ /* 0x0002a400000e0000 */
.L_x_1942:
[----:B------:R-:W-:Y:S05]  /*1b220*/  BRA.DIV ~URZ, `(.L_x_1879) ;  /* 0x000028527f007947 */ /* 0x000fea000b800000 */
[----:B------:R3:W4:Y:S02]  /*1b230*/  SHFL.IDX PT, R2, R16, RZ, 0x181f ;  /* 0x00181fff10027589 */ /* 0x00072400000e0000 */
.L_x_1943:
        /* <DEDUP_REMOVED lines=20> */
.L_x_1881:
[----:B------:R-:W-:Y:S05]  /*1b380*/  BSYNC B0 ;  /* 0x0000000000007941 */ /* 0x000fea0003800000 */
.L_x_1880:
[----:B------:R-:W-:Y:S05]  /*1b390*/  BRA.DIV ~URZ, `(.L_x_1882) ;  /* 0x000027527f007947 */ /* 0x000fea000b800000 */
[----:B--2---:R2:W1:Y:S04]  /*1b3a0*/  SHFL.IDX PT, R4, R5, 0x1, 0x181f ;  /* 0x00381f0005047f89 */ /* 0x00446800000e0000 */
[----:B----4-:R2:W4:Y:S02]  /*1b3b0*/  SHFL.IDX PT, R2, R16, 0x1, 0x181f ;  /* 0x00381f0010027f89 */ /* 0x01052400000e0000 */
.L_x_1944:
        /* <DEDUP_REMOVED lines=20> */
.L_x_1884:
[----:B------:R-:W-:Y:S05]  /*1b500*/  BSYNC B0 ;  /* 0x0000000000007941 */ /* 0x000fea0003800000 */
.L_x_1883:
[----:B------:R-:W-:Y:S05]  /*1b510*/  BRA.DIV ~URZ, `(.L_x_1885) ;  /* 0x000026a27f007947 */ /* 0x000fea000b800000 */
[----:B-1----:R1:W2:Y:S02]  /*1b520*/  SHFL.IDX PT, R4, R5, 0x2, 0x181f ;  /* 0x00581f0005047f89 */ /* 0x0022a400000e0000 */
.L_x_1945:
[----:B------:R-:W-:Y:S05]  /*1b530*/  BRA.DIV ~URZ, `(.L_x_1886) ;  /* 0x000026f27f007947 */ /* 0x000fea000b800000 */
[----:B----4-:R4:W1:Y:S02]  /*1b540*/  SHFL.IDX PT, R2, R16, 0x2, 0x181f ;  /* 0x00581f0010027f89 */ /* 0x01086400000e0000 */
.L_x_1946:
        /* <DEDUP_REMOVED lines=20> */
.L_x_1888:
[----:B------:R-:W-:Y:S05]  /*1b690*/  BSYNC B0 ;  /* 0x0000000000007941 */ /* 0x000fea0003800000 */
.L_x_1887:
[----:B------:R-:W-:Y:S05]  /*1b6a0*/  BRA.DIV ~URZ, `(.L_x_1889) ;  /* 0x000025f27f007947 */ /* 0x000fea000b800000 */
[----:B--2---:R2:W3:Y:S04]  /*1b6b0*/  SHFL.IDX PT, R4, R5, 0x3, 0x181f ;  /* 0x00781f0005047f89 */ /* 0x0044e800000e0000 */
[----:B-1----:R2:W1:Y:S02]  /*1b6c0*/  SHFL.IDX PT, R2, R16, 0x3, 0x181f ;  /* 0x00781f0010027f89 */ /* 0x00246400000e0000 */
.L_x_1947:
        /* <DEDUP_REMOVED lines=19> */
.L_x_1869:
[----:B------:R-:W-:Y:S05]  /*1b800*/  BSYNC B1 ;  /* 0x0000000000017941 */ /* 0x000fea0003800000 */
.L_x_1853:
[----:B-12-4-:R-:W2:Y:S02]  /*1b810*/  LDL R2, [R1+0x18c] ;  /* 0x00018c0001027983 */ /* 0x016ea40000100800 */
[----:B--2---:R-:W-:-:S13]  /*1b820*/  ISETP.NE.AND P0, PT, R2, RZ, PT ;  /* 0x000000ff0200720c */ /* 0x004fda0003f05270 */
[----:B------:R-:W-:Y:S01]  /*1b830*/  @P0 WARPSYNC 0xffffffff ;  /* 0xffffffff00000948 */ /* 0x000fe20003800000 */
[----:B------:R-:W-:Y:S06]  /*1b840*/  @P0 BAR.SYNC.DEFER_BLOCKING 0x5, 0x100 ;  /* 0x0144000000000b1d */ /* 0x000fec0000010000 */
[----:B------:R-:W1:Y:S04]  /*1b850*/  @P0 LDS.128 R12, [0x20080] ;  /* 0x02008000ff0c0984 */ /* 0x000e680000000c00 */
[----:B-1----:R1:W-:Y:S04]  /*1b860*/  @P0 STL.64 [R1+0x10], R12 ;  /* 0x0000100c01000387 */ /* 0x0023e80000100a00 */
[----:B------:R1:W-:Y:S04]  /*1b870*/  @P0 STL.64 [R1+0x18], R14 ;  /* 0x0000180e01000387 */ /* 0x0003e80000100a00 */
[----:B------:R-:W-:Y:S06]  /*1b880*/  @P0 BAR.ARV 0x4, 0x100 ;  /* 0x0104000000000b1d */ /* 0x000fec0000002000 */
[----:B------:R-:W-:Y:S05]  /*1b890*/  @P0 BRA `(.L_x_1890) ;  /* 0x00000bb000000947 */ /* 0x000fea0003800000 */
[----:B------:R-:W2:Y:S01]  /*1b8a0*/  S2R R2, SR_TID.X ;  /* 0x0000000000027919 */ /* 0x000ea20000002100 */
[----:B------:R-:W-:Y:S01]  /*1b8b0*/  IMAD.MOV.U32 R10, RZ, RZ, RZ ;  /* 0x000000ffff0a7224 */ /* 0x000fe200078e00ff */
[----:B--2---:R-:W-:-:S04]  /*1b8c0*/  LOP3.LUT R18, R2, 0x1f, RZ, 0xc0, !PT ;  /* 0x0000001f02127812 */ /* 0x004fc800078ec0ff */
[----:B------:R-:W-:Y:S01]  /*1b8d0*/  ISETP.NE.AND P6, PT, R18, 0x1f, PT ;  /* 0x0000001f1200780c */ /* 0x000fe20003fc5270 */
[----:B------:R-:W-:Y:S10]  /*1b8e0*/  BRA.DIV ~URZ, `(.L_x_1891) ;  /* 0x000024827f007947 */ /* 0x000ff4000b800000 */
[----:B------:R2:W4:Y:S02]  /*1b8f0*/  SHFL.IDX PT, R11, R114, RZ, 0x1f ;  /* 0x00001fff720b7589 */ /* 0x00052400000e0000 */
.L_x_1948:
[----:B------:R-:W-:Y:S05]  /*1b900*/  BRA.DIV ~URZ, `(.L_x_1892) ;  /* 0x000024d27f007947 */ /* 0x000fea000b800000 */
[----:B------:R1:W2:Y:S02]  /*1b910*/  SHFL.IDX PT, R6, R114, 0x1, 0x1f ;  /* 0x00201f0072067f89 */ /* 0x0002a400000e0000 */
.L_x_1949:
[----:B------:R-:W5:Y:S01]  /*1b920*/  LDL R2, [R1+0x1c] ;  /* 0x00001c0001027983 */ /* 0x000f620000100800 */
[----:B---3--:R-:W-:Y:S02]  /*1b930*/  IMAD.MOV.U32 R9, RZ, RZ, RZ ;  /* 0x000000ffff097224 */ /* 0x008fe400078e00ff */
[----:B-----5:R-:W-:-:S05]  /*1b940*/  IMAD.IADD R2, R2, 0x1, R18 ;  /* 0x0000000102027824 */ /* 0x020fca00078e0212 */
[----:B------:R-:W-:-:S13]  /*1b950*/  ISETP.GE.OR P0, PT, R2, c[0x0][0x53c], !P6 ;  /* 0x00014f0002007a0c */ /* 0x000fda0007706670 */
[----:B------:R-:W-:Y:S01]  /*1b960*/  @!P0 IMAD.MOV.U32 R4, RZ, RZ, 0x4 ;  /* 0x00000004ff048424 */ /* 0x000fe200078e00ff */
[----:B------:R-:W-:-:S03]  /*1b970*/  @!P0 MOV R3, 0x4 ;  /* 0x0000000400038802 */ /* 0x000fc60000000f00 */
[----:B------:R-:W-:-:S04]  /*1b980*/  @!P0 IMAD.WIDE R4, R2, R4, c[0x0][0x580] ;  /* 0x0001600002048625 */ /* 0x000fc800078e0204 */
[----:B------:R-:W-:Y:S01]  /*1b990*/  @!P0 IMAD.WIDE R2, R2, R3, c[0x0][0x578] ;  /* 0x00015e0002028625 */ /* 0x000fe200078e0203 */
[----:B------:R-:W3:Y:S04]  /*1b9a0*/  @!P0 LDG.E R9, [R4.64] ;  /* 0x0000000604098981 */ /* 0x000ee8000c1e1900 */
[----:B------:R-:W3:Y:S01]  /*1b9b0*/  @!P0 LDG.E R10, [R2.64] ;  /* 0x00000006020a8981 */ /* 0x000ee2000c1e1900 */
[C---:B------:R-:W-:Y:S02]  /*1b9c0*/  ISETP.GE.U32.AND P4, PT, R18.reuse, 0x10, PT ;  /* 0x000000101200780c */ /* 0x040fe40003f86070 */
[C---:B------:R-:W-:Y:S02]  /*1b9d0*/  ISETP.GE.U32.AND P3, PT, R18.reuse, 0x8, PT ;  /* 0x000000081200780c */ /* 0x040fe40003f66070 */
[----:B------:R-:W-:-:S02]  /*1b9e0*/  ISETP.GE.U32.AND P2, PT, R18, 0x4, PT ;  /* 0x000000041200780c */ /* 0x000fc40003f46070 */
[C---:B------:R-:W-:Y:S02]  /*1b9f0*/  ISETP.GE.U32.AND P1, PT, R18.reuse, 0x2, PT ;  /* 0x000000021200780c */ /* 0x040fe40003f26070 */
[----:B------:R-:W-:Y:S02]  /*1ba00*/  ISETP.NE.AND P5, PT, R18, RZ, PT ;  /* 0x000000ff1200720c */ /* 0x000fe40003fa5270 */
[----:B------:R-:W-:Y:S01]  /*1ba10*/  MOV R17, RZ ;  /* 0x000000ff00117202 */ /* 0x000fe20000000f00 */
[----:B---3--:R-:W-:Y:S01]  /*1ba20*/  IMAD R4, R10, R9, RZ ;  /* 0x000000090a047224 */ /* 0x008fe200078e02ff */
[----:B------:R-:W-:Y:S07]  /*1ba30*/  BRA.DIV ~URZ, `(.L_x_1893) ;  /* 0x000024127f007947 */ /* 0x000fee000b800000 */
[----:B------:R3:W1:Y:S02]  /*1ba40*/  SHFL.UP PT, R5, R4, 0x1, RZ ;  /* 0x0420000004057989 */ /* 0x00066400000e00ff */
.L_x_1950:
[----:B-1----:R-:W-:-:S04]  /*1ba50*/  SEL R5, R5, RZ, P5 ;  /* 0x000000ff05057207 */ /* 0x002fc80002800000 */
[----:B---3--:R-:W-:Y:S01]  /*1ba60*/  IADD3 R4, R4, R5, RZ ;  /* 0x0000000504047210 */ /* 0x008fe20007ffe0ff */
        /* <DEDUP_REMOVED lines=14> */
.L_x_1951:
[----:B---3--:R-:W-:Y:S01]  /*1bb50*/  IMAD R2, R2, c[0x0][0x538], RZ ;  /* 0x00014e0002027a24 */ /* 0x008fe200078e02ff */
[----:B------:R-:W-:Y:S04]  /*1bb60*/  BSSY B1, `(.L_x_1895) ;  /* 0x0000085000017945 */ /* 0x000fe80003800000 */
[----:B--2---:R-:W-:-:S04]  /*1bb70*/  IADD3 R6, R2, R6, RZ ;  /* 0x0000000602067210 */ /* 0x004fc80007ffe0ff */
[----:B----4-:R-:W-:-:S13]  /*1bb80*/  ISETP.GT.AND P0, PT, R6, R11, PT ;  /* 0x0000000b0600720c */ /* 0x010fda0003f04270 */
[----:B------:R-:W-:Y:S05]  /*1bb90*/  @P0 BRA `(.L_x_1896) ;  /* 0x0000026000000947 */ /* 0x000fea0003800000 */
.L_x_1900:
[----:B------:R-:W2:Y:S02]  /*1bba0*/  LDL.LU R2, [R1+0x1c] ;  /* 0x00001c0001027983 */ /* 0x000ea40000300800 */
[----:B--2---:R-:W-:-:S04]  /*1bbb0*/  IADD3 R2, R2, 0x1f, RZ ;  /* 0x0000001f02027810 */ /* 0x004fc80007ffe0ff */
[----:B------:R-:W-:-:S13]  /*1bbc0*/  ISETP.GE.AND P0, PT, R2, c[0x0][0x53c], PT ;  /* 0x00014f0002007a0c */ /* 0x000fda0003f06270 */
[----:B------:R-:W-:Y:S05]  /*1bbd0*/  @P0 BRA `(.L_x_1897) ;  /* 0x0000078000000947 */ /* 0x000fea0003800000 */
[----:B------:R2:W-:Y:S01]  /*1bbe0*/  STL [R1+0x1c], R2 ;  /* 0x00001c0201007387 */ /* 0x0005e20000100800 */
[----:B------:R-:W-:Y:S02]  /*1bbf0*/  MOV R9, RZ ;  /* 0x000000ff00097202 */ /* 0x000fe40000000f00 */
[----:B------:R-:W-:Y:S02]  /*1bc00*/  MOV R10, RZ ;  /* 0x000000ff000a7202 */ /* 0x000fe40000000f00 */
[----:B--2---:R-:W-:-:S04]  /*1bc10*/  IADD3 R2, R2, R18, RZ ;  /* 0x0000001202027210 */ /* 0x004fc80007ffe0ff */
[----:B------:R-:W-:-:S13]  /*1bc20*/  ISETP.GE.OR P0, PT, R2, c[0x0][0x53c], !P6 ;  /* 0x00014f0002007a0c */ /* 0x000fda0007706670 */
[----:B-1----:R-:W-:Y:S02]  /*1bc30*/  @!P0 MOV R4, 0x4 ;  /* 0x0000000400048802 */ /* 0x002fe40000000f00 */
        /* <DEDUP_REMOVED lines=8> */
.L_x_1952:
        /* <DEDUP_REMOVED lines=16> */
.L_x_1953:
[----:B--2---:R-:W-:-:S05]  /*1bdc0*/  IMAD R2, R2, c[0x0][0x538], RZ ;  /* 0x00014e0002027a24 */ /* 0x004fca00078e02ff */
[----:B------:R-:W-:-:S04]  /*1bdd0*/  IADD3 R6, R2, R6, RZ ;  /* 0x0000000602067210 */ /* 0x000fc80007ffe0ff */
[----:B------:R-:W-:-:S13]  /*1bde0*/  ISETP.GT.AND P0, PT, R6, R11, PT ;  /* 0x0000000b0600720c */ /* 0x000fda0003f04270 */
[----:B-1----:R-:W-:Y:S05]  /*1bdf0*/  @!P0 BRA `(.L_x_1900) ;  /* 0xfffffda000008947 */ /* 0x002fea000383ffff */
.L_x_1896:
[----:B------:R-:W-:-:S05]  /*1be00*/  IADD3 R16, -R2, R6, RZ ;  /* 0x0000000602107210 */ /* 0x000fca0007ffe1ff */
[----:B------:R-:W-:-:S05]  /*1be10*/  IMAD R2, R4, c[0x0][0x538], R16 ;  /* 0x00014e0004027a24 */ /* 0x000fca00078e0210 */
[----:B------:R-:W-:Y:S01]  /*1be20*/  ISETP.GT.AND P0, PT, R2, R11, PT ;  /* 0x0000000b0200720c */ /* 0x000fe20003f04270 */
[----:B------:R-:W-:-:S12]  /*1be30*/  BRA.DIV ~URZ, `(.L_x_1901) ;  /* 0x000024a27f007947 */ /* 0x000fd8000b800000 */
[----:B------:R-:W-:-:S04]  /*1be40*/  VOTE.ANY R12, PT, !P0 ;  /* 0x00000000000c7806 */ /* 0x000fc800040e0100 */
.L_x_1954:
[----:B------:R2:W3:Y:S01]  /*1be50*/  POPC R14, R12 ;  /* 0x0000000c000e7309 */ /* 0x0004e20000000000 */
[----:B------:R-:W-:Y:S05]  /*1be60*/  BRA.DIV ~URZ, `(.L_x_1902) ;  /* 0x000024b27f007947 */ /* 0x000fea000b800000 */
[----:B---3--:R3:W4:Y:S04]  /*1be70*/  SHFL.IDX PT, R6, R9, R14, 0x1f ;  /* 0x00001f0e09067589 */ /* 0x00872800000e0000 */
[----:B------:R3:W1:Y:S02]  /*1be80*/  SHFL.IDX PT, R5, R10, R14, 0x1f ;  /* 0x00001f0e0a057589 */ /* 0x00066400000e0000 */
.L_x_1955:
[----:B------:R-:W-:Y:S01]  /*1be90*/  ISETP.NE.AND P0, PT, R12, RZ, PT ;  /* 0x000000ff0c00720c */ /* 0x000fe20003f05270 */
[----:B------:R-:W-:-:S12]  /*1bea0*/  BSSY B0, `(.L_x_1903) ;  /* 0x0000005000007945 */ /* 0x000fd80003800000 */
[----:B------:R-:W-:Y:S05]  /*1beb0*/  @!P0 BRA `(.L_x_1904) ;  /* 0x0000003000008947 */ /* 0x000fea0003800000 */
[----:B------:R-:W-:Y:S01]  /*1bec0*/  IADD3 R2, R14, -0x1, RZ ;  /* 0xffffffff0e027810 */ /* 0x000fe20007ffe0ff */
[----:B------:R-:W-:Y:S05]  /*1bed0*/  BRA.DIV ~URZ, `(.L_x_1905) ;  /* 0x000025127f007947 */ /* 0x000fea000b800000 */
[----:B------:R2:W3:Y:S02]  /*1bee0*/  SHFL.IDX PT, R17, R4, R2, 0x1f ;  /* 0x00001f0204117589 */ /* 0x0004e400000e0000 */
.L_x_1904:
[----:B------:R-:W-:Y:S05]  /*1bef0*/  BSYNC B0 ;  /* 0x0000000000007941 */ /* 0x000fea0003800000 */
.L_x_1903:
[----:B---3--:R-:W-:Y:S01]  /*1bf00*/  IMAD R9, R17, c[0x0][0x538], R16 ;  /* 0x00014e0011097a24 */ /* 0x008fe200078e0210 */
[----:B----4-:R-:W-:Y:S02]  /*1bf10*/  IABS R3, R6 ;  /* 0x0000000600037213 */ /* 0x010fe40000000000 */
[----:B-12---:R-:W-:Y:S01]  /*1bf20*/  IABS R4, R5 ;  /* 0x0000000500047213 */ /* 0x006fe20000000000 */
[----:B------:R-:W-:Y:S01]  /*1bf30*/  IMAD.IADD R15, R11, 0x1, -R9 ;  /* 0x000000010b0f7824 */ /* 0x000fe200078e0a09 */
[----:B------:R1:W-:Y:S01]  /*1bf40*/  STL [R1+0x10], R9 ;  /* 0x0000100901007387 */ /* 0x0003e20000100800 */
[----:B------:R-:W2:Y:S03]  /*1bf50*/  I2F.RP R12, R3 ;  /* 0x00000003000c7306 */ /* 0x000ea60000209400 */
[----:B------:R-:W3:Y:S05]  /*1bf60*/  LDL.LU R17, [R1+0x1c] ;  /* 0x00001c0001117983 */ /* 0x000eea0000300800 */
[----:B--2---:R-:W2:Y:S02]  /*1bf70*/  MUFU.RCP R12, R12 ;  /* 0x0000000c000c7308 */ /* 0x004ea40000001000 */
[----:B--2---:R-:W-:-:S06]  /*1bf80*/  IADD3 R12, R12, 0xffffffe, RZ ;  /* 0x0ffffffe0c0c7810 */ /* 0x004fcc0007ffe0ff */
[----:B------:R-:W2:Y:S01]  /*1bf90*/  F2I.FTZ.U32.TRUNC.NTZ R13, R12 ;  /* 0x0000000c000d7305 */ /* 0x000ea2000021f000 */
[----:B-1----:R-:W-:-:S07]  /*1bfa0*/  MOV R9, R4 ;  /* 0x0000000400097202 */ /* 0x002fce0000000f00 */
[----:B------:R-:W1:Y:S01]  /*1bfb0*/  I2F.RP R16, R9 ;  /* 0x0000000900107306 */ /* 0x000e620000209400 */
[----:B--2---:R-:W-:-:S04]  /*1bfc0*/  IMAD.MOV R2, RZ, RZ, -R13 ;  /* 0x000000ffff027224 */ /* 0x004fc800078e0a0d */
[----:B------:R-:W-:Y:S01]  /*1bfd0*/  IMAD.MOV.U32 R10, RZ, RZ, R2 ;  /* 0x000000ffff0a7224 */ /* 0x000fe200078e0002 */
[----:B------:R-:W-:Y:S01]  /*1bfe0*/  IABS R2, R6 ;  /* 0x0000000600027213 */ /* 0x000fe20000000000 */
[----:B------:R-:W-:Y:S02]  /*1bff0*/  IMAD.MOV.U32 R12, RZ, RZ, RZ ;  /* 0x000000ffff0c7224 */ /* 0x000fe400078e00ff */
[----:B------:R-:W-:Y:S01]  /*1c000*/  IMAD R4, R10, R3, RZ ;  /* 0x000000030a047224 */ /* 0x000fe200078e02ff */
[----:B------:R-:W-:Y:S01]  /*1c010*/  IABS R10, R15 ;  /* 0x0000000f000a7213 */ /* 0x000fe20000000000 */
[----:B------:R-:W-:Y:S02]  /*1c020*/  IMAD.MOV R2, RZ, RZ, -R2 ;  /* 0x000000ffff027224 */ /* 0x000fe400078e0a02 */
[----:B------:R-:W-:-:S04]  /*1c030*/  IMAD.HI.U32 R11, R13, R4, R12 ;  /* 0x000000040d0b7227 */ /* 0x000fc800078e000c */
[----:B------:R-:W-:Y:S01]  /*1c040*/  IMAD.MOV.U32 R4, RZ, RZ, R10 ;  /* 0x000000ffff047224 */ /* 0x000fe200078e000a */
[----:B------:R-:W-:-:S03]  /*1c050*/  MOV R10, R2 ;  /* 0x00000002000a7202 */ /* 0x000fc60000000f00 */
[----:B------:R-:W-:-:S04]  /*1c060*/  IMAD.HI.U32 R2, R11, R4, RZ ;  /* 0x000000040b027227 */ /* 0x000fc800078e00ff */
[----:B------:R-:W-:Y:S02]  /*1c070*/  IMAD R4, R2, R10, R4 ;  /* 0x0000000a02047224 */ /* 0x000fe400078e0204 */
[----:B-1----:R-:W1:Y:S03]  /*1c080*/  MUFU.RCP R10, R16 ;  /* 0x00000010000a7308 */ /* 0x002e660000001000 */
[----:B------:R-:W-:Y:S02]  /*1c090*/  ISETP.GT.U32.AND P0, PT, R3, R4, PT ;  /* 0x000000040300720c */ /* 0x000fe40003f04070 */
[----:B-1----:R-:W-:-:S11]  /*1c0a0*/  IADD3 R10, R10, 0xffffffe, RZ ;  /* 0x0ffffffe0a0a7810 */ /* 0x002fd60007ffe0ff */
[----:B------:R-:W-:Y:S01]  /*1c0b0*/  @!P0 IMAD.IADD R4, R4, 0x1, -R3 ;  /* 0x0000000104048824 */ /* 0x000fe200078e0a03 */
[----:B------:R-:W1:Y:S04]  /*1c0c0*/  F2I.FTZ.U32.TRUNC.NTZ R11, R10 ;  /* 0x0000000a000b7305 */ /* 0x000e68000021f000 */
[----:B------:R-:W-:Y:S02]  /*1c0d0*/  ISETP.GE.U32.AND P2, PT, R4, R3, PT ;  /* 0x000000030400720c */ /* 0x000fe40003f46070 */
[----:B------:R-:W-:Y:S02]  /*1c0e0*/  LOP3.LUT R3, R15, R6, RZ, 0x3c, !PT ;  /* 0x000000060f037212 */ /* 0x000fe400078e3cff */
[----:B------:R-:W-:Y:S02]  /*1c0f0*/  @!P0 IADD3 R2, R2, 0x1, RZ ;  /* 0x0000000102028810 */ /* 0x000fe40007ffe0ff */
[----:B------:R-:W-:-:S02]  /*1c100*/  ISETP.GE.AND P1, PT, R3, RZ, PT ;  /* 0x000000ff0300720c */ /* 0x000fc40003f26270 */
[----:B------:R-:W-:-:S05]  /*1c110*/  ISETP.NE.AND P0, PT, R6, RZ, PT ;  /* 0x000000ff0600720c */ /* 0x000fca0003f05270 */
[----:B------:R-:W-:Y:S01]  /*1c120*/  @P2 IADD3 R2, R2, 0x1, RZ ;  /* 0x0000000102022810 */ /* 0x000fe20007ffe0ff */
[----:B-1----:R-:W-:-:S05]  /*1c130*/  IMAD.MOV R3, RZ, RZ, -R11 ;  /* 0x000000ffff037224 */ /* 0x002fca00078e0a0b */
[----:B------:R-:W-:Y:S01]  /*1c140*/  MOV R4, R3 ;  /* 0x0000000300047202 */ /* 0x000fe20000000f00 */
[----:B------:R-:W-:Y:S01]  /*1c150*/  @!P1 IMAD.MOV R2, RZ, RZ, -R2 ;  /* 0x000000ffff029224 */ /* 0x000fe200078e0a02 */
[----:B------:R-:W-:Y:S02]  /*1c160*/  @!P0 LOP3.LUT R2, RZ, R6, RZ, 0x33, !PT ;  /* 0x00000006ff028212 */ /* 0x000fe400078e33ff */
[----:B------:R-:W-:Y:S01]  /*1c170*/  IABS R3, R5 ;  /* 0x0000000500037213 */ /* 0x000fe20000000000 */
[----:B------:R-:W-:Y:S01]  /*1c180*/  IMAD R4, R4, R9, RZ ;  /* 0x0000000904047224 */ /* 0x000fe200078e02ff */
[----:B------:R-:W-:Y:S01]  /*1c190*/  IABS R13, R2 ;  /* 0x00000002000d7213 */ /* 0x000fe20000000000 */
[----:B------:R-:W-:Y:S02]  /*1c1a0*/  IMAD.MOV.U32 R10, RZ, RZ, RZ ;  /* 0x000000ffff0a7224 */ /* 0x000fe400078e00ff */
[----:B------:R-:W-:Y:S02]  /*1c1b0*/  IMAD.MOV R12, RZ, RZ, -R3 ;  /* 0x000000ffff0c7224 */ /* 0x000fe400078e0a03 */
[----:B------:R-:W-:-:S04]  /*1c1c0*/  IMAD.HI.U32 R3, R11, R4, R10 ;  /* 0x000000040b037227 */ /* 0x000fc800078e000a */
[----:B------:R-:W-:Y:S01]  /*1c1d0*/  IMAD.MOV.U32 R4, RZ, RZ, R13 ;  /* 0x000000ffff047224 */ /* 0x000fe200078e000d */
[----:B------:R-:W-:-:S03]  /*1c1e0*/  MOV R10, R12 ;  /* 0x0000000c000a7202 */ /* 0x000fc60000000f00 */
        /* <DEDUP_REMOVED lines=23> */
.L_x_1897:
[----:B------:R-:W-:Y:S01]  /*1c360*/  MOV R2, c[0x0][0x53c] ;  /* 0x00014f0000027a02 */ /* 0x000fe20000000f00 */
[----:B------:R2:W-:Y:S04]  /*1c370*/  STL [R1+0x10], R11 ;  /* 0x0000100b01007387 */ /* 0x0005e80000100800 */
[----:B------:R2:W-:Y:S04]  /*1c380*/  STL [R1+0x14], RZ ;  /* 0x000014ff01007387 */ /* 0x0005e80000100800 */
[----:B------:R2:W-:Y:S04]  /*1c390*/  STL [R1+0x18], RZ ;  /* 0x000018ff01007387 */ /* 0x0005e80000100800 */
[----:B------:R2:W-:Y:S02]  /*1c3a0*/  STL [R1+0x1c], R2 ;  /* 0x00001c0201007387 */ /* 0x0005e40000100800 */
.L_x_1906:
[----:B------:R-:W-:Y:S05]  /*1c3b0*/  BSYNC B1 ;  /* 0x0000000000017941 */ /* 0x000fea0003800000 */
.L_x_1895:
[----:B------:R-:W3:Y:S04]  /*1c3c0*/  LDL R12, [R1+0x10] ;  /* 0x00001000010c7983 */ /* 0x000ee80000100800 */
        /* <DEDUP_REMOVED lines=8> */
.L_x_1890:
[----:B-12---:R-:W2:Y:S02]  /*1c450*/  LDL R2, [R1+0x1c] ;  /* 0x00001c0001027983 */ /* 0x006ea40000100800 */
[----:B--2---:R-:W-:-:S13]  /*1c460*/  ISETP.GE.AND P0, PT, R2, c[0x0][0x53c], PT ;  /* 0x00014f0002007a0c */ /* 0x004fda0003f06270 */
[----:B---3--:R-:W-:Y:S01]  /*1c470*/  @P0 CALL.REL.NOINC `(.L_x_1907) ;  /* 0x0000001000000944 */ /* 0x008fe20003c00000 */
[----:B------:R-:W-:Y:S05]  /*1c480*/  BRA `(.L_x_1908) ;  /* 0xfffe5cd000007947 */ /* 0x000fea000383ffff */
.L_x_1907:
[----:B------:R-:W-:Y:S05]  /*1c490*/  EXIT ;  /* 0x000000000000794d */ /* 0x000fea0003800000 */
.L_x_1700:
[----:B------:R-:W-:Y:S01]  /*1c4a0*/  IMAD.MOV.U32 R2, RZ, RZ, R4 ;  /* 0x000000ffff027224 */ /* 0x000fe200078e0004 */
[----:B------:R-:W-:Y:S02]  /*1c4b0*/  MOV R5, 0x1 ;  /* 0x0000000100057802 */ /* 0x000fe40000000f00 */
[----:B------:R-:W-:Y:S02]  /*1c4c0*/  MOV R3, 0x1c4e0 ;  /* 0x0001c4e000037802 */ /* 0x000fe40000000f00 */
[----:B------:R-:W-:Y:S05]  /*1c4d0*/  CALL.REL.NOINC `($__internal_33_$__cuda_sm70_shflsync_up_p) ;  /* 0x0000203000007944 */ /* 0x000fea0003c00000 */
[----:B------:R-:W-:Y:S01]  /*1c4e0*/  MOV R0, R5 ;  /* 0x0000000500007202 */ /* 0x000fe20000000f00 */
[----:B------:R-:W-:Y:S05]  /*1c4f0*/  BRA `(.L_x_1909) ;  /* 0xfffe3f7000007947 */ /* 0x000fea000383ffff */
.L_x_1701:
[----:B------:R-:W-:Y:S01]  /*1c500*/  IMAD.MOV.U32 R2, RZ, RZ, R4 ;  /* 0x000000ffff027224 */ /* 0x000fe200078e0004 */
[----:B------:R-:W-:Y:S02]  /*1c510*/  MOV R5, 0x2 ;  /* 0x0000000200057802 */ /* 0x000fe40000000f00 */
[----:B------:R-:W-:Y:S02]  /*1c520*/  MOV R3, 0x1c540 ;  /* 0x0001c54000037802 */ /* 0x000fe40000000f00 */
[----:B------:R-:W-:Y:S05]  /*1c530*/  CALL.REL.NOINC `($__internal_33_$__cuda_sm70_shflsync_up_p) ;  /* 0x00001fd000007944 */ /* 0x000fea0003c00000 */
[----:B------:R-:W-:Y:S02]  /*1c540*/  SEL R5, R5, RZ, P4 ;  /* 0x000000ff05057207 */ /* 0x000fe40002000000 */
[----:B------:R-:W-:-:S03]  /*1c550*/  MOV R3, 0x1c5a0 ;  /* 0x0001c5a000037802 */ /* 0x000fc60000000f00 */
[----:B------:R-:W-:Y:S01]  /*1c560*/  IMAD.IADD R0, R4, 0x1, R5 ;  /* 0x0000000104007824 */ /* 0x000fe200078e0205 */
[----:B------:R-:W-:-:S03]  /*1c570*/  MOV R5, 0x4 ;  /* 0x0000000400057802 */ /* 0x000fc60000000f00 */
[----:B------:R-:W-:Y:S02]  /*1c580*/  IMAD.MOV.U32 R2, RZ, RZ, R0 ;  /* 0x000000ffff027224 */ /* 0x000fe400078e0000 */
        /* <DEDUP_REMOVED lines=13> */
[----:B------:R-:W-:Y:S01]  /*1c660*/  SEL R4, R5, RZ, P1 ;  /* 0x000000ff05047207 */ /* 0x000fe20000800000 */
[----:B------:R-:W-:Y:S01]  /*1c670*/  IMAD.MOV.U32 R15, RZ, RZ, 0x1f ;  /* 0x0000001fff0f7424 */ /* 0x000fe200078e00ff */
[----:B------:R-:W-:Y:S02]  /*1c680*/  MOV R3, 0x1f ;  /* 0x0000001f00037802 */ /* 0x000fe40000000f00 */
[----:B------:R-:W-:Y:S01]  /*1c690*/  MOV R2, 0x1c6d0 ;  /* 0x0001c6d000027802 */ /* 0x000fe20000000f00 */
[----:B------:R-:W-:-:S04]  /*1c6a0*/  IMAD.IADD R4, R0, 0x1, R4 ;  /* 0x0000000100047824 */ /* 0x000fc800078e0204 */
[----:B------:R-:W-:Y:S02]  /*1c6b0*/  IMAD.MOV.U32 R208, RZ, RZ, R4 ;  /* 0x000000ffffd07224 */ /* 0x000fe400078e0004 */
[----:B------:R-:W-:Y:S05]  /*1c6c0*/  CALL.REL.NOINC `($__internal_32_$__cuda_sm70_shflsync_idx_p) ;  /* 0x00001df000007944 */ /* 0x000fea0003c00000 */
[----:B------:R-:W-:Y:S01]  /*1c6d0*/  MOV R0, R15 ;  /* 0x0000000f00007202 */ /* 0x000fe20000000f00 */
[----:B------:R-:W-:Y:S05]  /*1c6e0*/  BRA `(.L_x_1910) ;  /* 0xfffe3e8000007947 */ /* 0x000fea000383ffff */
.L_x_1703:
[----:B------:R-:W-:Y:S02]  /*1c6f0*/  SEL R2, RZ, 0x1, P0 ;  /* 0x00000001ff027807 */ /* 0x000fe40000000000 */
[----:B------:R-:W-:Y:S02]  /*1c700*/  MOV R3, 0x1c720 ;  /* 0x0001c72000037802 */ /* 0x000fe40000000f00 */
[----:B------:R-:W-:Y:S05]  /*1c710*/  CALL.REL.NOINC `($__internal_34_$__cuda_sm70_votesync_ballot) ;  /* 0x00001e6000007944 */ /* 0x000fea0003c00000 */
[----:B------:R-:W-:Y:S05]  /*1c720*/  BRA `(.L_x_1911) ;  /* 0xfffe3ed000007947 */ /* 0x000fea000383ffff */
.L_x_1704:
[----:B------:R-:W-:Y:S01]  /*1c730*/  IMAD.MOV.U32 R208, RZ, RZ, R8 ;  /* 0x000000ffffd07224 */ /* 0x000fe200078e0008 */
[----:B--2---:R-:W-:Y:S01]  /*1c740*/  MOV R15, R14 ;  /* 0x0000000e000f7202 */ /* 0x004fe20000000f00 */
[----:B------:R-:W-:Y:S01]  /*1c750*/  IMAD.MOV.U32 R3, RZ, RZ, 0x1f ;  /* 0x0000001fff037424 */ /* 0x000fe200078e00ff */
[----:B------:R-:W-:Y:S02]  /*1c760*/  MOV R2, 0x1c780 ;  /* 0x0001c78000027802 */ /* 0x000fe40000000f00 */
[----:B-1----:R-:W-:Y:S05]  /*1c770*/  CALL.REL.NOINC `($__internal_32_$__cuda_sm70_shflsync_idx_p) ;  /* 0x00001d4000007944 */ /* 0x002fea0003c00000 */
[----:B------:R-:W-:Y:S01]  /*1c780*/  IMAD.MOV.U32 R11, RZ, RZ, R15 ;  /* 0x000000ffff0b7224 */ /* 0x000fe200078e000f */
[----:B------:R-:W-:Y:S01]  /*1c790*/  MOV R208, R7 ;  /* 0x0000000700d07202 */ /* 0x000fe20000000f00 */
[----:B------:R-:W-:Y:S01]  /*1c7a0*/  IMAD.MOV.U32 R6, RZ, RZ, RZ ;  /* 0x000000ffff067224 */ /* 0x000fe200078e00ff */
[----:B------:R-:W-:Y:S01]  /*1c7b0*/  MOV R15, R14 ;  /* 0x0000000e000f7202 */ /* 0x000fe20000000f00 */
[----:B------:R-:W-:Y:S01]  /*1c7c0*/  IMAD.MOV.U32 R3, RZ, RZ, 0x1f ;  /* 0x0000001fff037424 */ /* 0x000fe200078e00ff */
[----:B------:R-:W-:-:S02]  /*1c7d0*/  MOV R2, 0x1c7f0 ;  /* 0x0001c7f000027802 */ /* 0x000fc40000000f00 */
[----:B------:R-:W-:Y:S05]  /*1c7e0*/  CALL.REL.NOINC `($__internal_32_$__cuda_sm70_shflsync_idx_p) ;  /* 0x00001cd000007944 */ /* 0x000fea0003c00000 */
[----:B------:R-:W-:Y:S01]  /*1c7f0*/  MOV R10, R15 ;  /* 0x0000000f000a7202 */ /* 0x000fe20000000f00 */
[----:B------:R-:W-:Y:S05]  /*1c800*/  BRA `(.L_x_1912) ;  /* 0xfffe3e4000007947 */ /* 0x000fea000383ffff */
.L_x_1707:
[----:B------:R-:W-:Y:S01]  /*1c810*/  IMAD.MOV.U32 R208, RZ, RZ, R4 ;  /* 0x000000ffffd07224 */ /* 0x000fe200078e0004 */
[----:B------:R-:W-:-:S02]  /*1c820*/  MOV R3, 0x1f ;  /* 0x0000001f00037802 */ /* 0x000fc40000000f00 */
[----:B------:R-:W-:Y:S02]  /*1c830*/  MOV R2, 0x1c850 ;  /* 0x0001c85000027802 */ /* 0x000fe40000000f00 */
[----:B-1234-:R-:W-:Y:S05]  /*1c840*/  CALL.REL.NOINC `($__internal_32_$__cuda_sm70_shflsync_idx_p) ;  /* 0x00001c7000007944 */ /* 0x01efea0003c00000 */
[----:B------:R-:W-:Y:S01]  /*1c850*/  MOV R6, R15 ;  /* 0x0000000f00067202 */ /* 0x000fe20000000f00 */
[----:B------:R-:W-:Y:S05]  /*1c860*/  BRA `(.L_x_1706) ;  /* 0xfffe3e4000007947 */ /* 0x000fea000383ffff */
.L_x_1759:
[----:B------:R-:W-:Y:S01]  /*1c870*/  IMAD.MOV.U32 R208, RZ, RZ, R5 ;  /* 0x000000ffffd07224 */ /* 0x000fe200078e0005 */
[----:B------:R-:W-:Y:S01]  /*1c880*/  MOV R15, RZ ;  /* 0x000000ff000f7202 */ /* 0x000fe20000000f00 */
[----:B------:R-:W-:Y:S01]  /*1c890*/  IMAD.MOV.U32 R3, RZ, RZ, 0x181f ;  /* 0x0000181fff037424 */ /* 0x000fe200078e00ff */
[----:B------:R-:W-:Y:S02]  /*1c8a0*/  MOV R2, 0x1c8c0 ;  /* 0x0001c8c000027802 */ /* 0x000fe40000000f00 */
[----:B-----5:R-:W-:Y:S05]  /*1c8b0*/  CALL.REL.NOINC `($__internal_32_$__cuda_sm70_shflsync_idx_p) ;  /* 0x00001c0000007944 */ /* 0x020fea0003c00000 */
[----:B------:R-:W-:Y:S01]  /*1c8c0*/  MOV R4, R15 ;  /* 0x0000000f00047202 */ /* 0x000fe20000000f00 */
[----:B------:R-:W-:Y:S05]  /*1c8d0*/  BRA `(.L_x_1913) ;  /* 0xfffed4c000007947 */ /* 0x000fea000383ffff */
.L_x_1760:
[----:B------:R-:W-:Y:S01]  /*1c8e0*/  IMAD.MOV.U32 R208, RZ, RZ, R9 ;  /* 0x000000ffffd07224 */ /* 0x000fe200078e0009 */
[----:B------:R-:W-:Y:S01]  /*1c8f0*/  MOV R15, RZ ;  /* 0x000000ff000f7202 */ /* 0x000fe20000000f00 */
[----:B------:R-:W-:Y:S01]  /*1c900*/  IMAD.MOV.U32 R3, RZ, RZ, 0x181f ;  /* 0x0000181fff037424 */ /* 0x000fe200078e00ff */
[----:B------:R-:W-:Y:S02]  /*1c910*/  MOV R2, 0x1c930 ;  /* 0x0001c93000027802 */ /* 0x000fe40000000f00 */
[----:B-12--5:R-:W-:Y:S05]  /*1c920*/  CALL.REL.NOINC `($__internal_32_$__cuda_sm70_shflsync_idx_p) ;  /* 0x00001b9000007944 */ /* 0x026fea0003c00000 */
[----:B------:R-:W-:Y:S01]  /*1c930*/  MOV R2, R15 ;  /* 0x0000000f00027202 */ /* 0x000fe20000000f00 */
[----:B------:R-:W-:Y:S05]  /*1c940*/  BRA `(.L_x_1914) ;  /* 0xfffed47000007947 */ /* 0x000fea000383ffff */
.L_x_1763:
[----:B------:R-:W-:Y:S01]  /*1c950*/  IMAD.MOV.U32 R208, RZ, RZ, R5 ;  /* 0x000000ffffd07224 */ /* 0x000fe200078e0005 */
[----:B--2---:R-:W-:Y:S01]  /*1c960*/  MOV R15, 0x1 ;  /* 0x00000001000f7802 */ /* 0x004fe20000000f00 */
[----:B------:R-:W-:Y:S01]  /*1c970*/  IMAD.MOV.U32 R3, RZ, RZ, 0x181f ;  /* 0x0000181fff037424 */ /* 0x000fe200078e00ff */
[----:B----4-:R-:W-:-:S02]  /*1c980*/  MOV R2, 0x1c9a0 ;  /* 0x0001c9a000027802 */ /* 0x010fc40000000f00 */
[----:B-1-3-5:R-:W-:Y:S05]  /*1c990*/  CALL.REL.NOINC `($__internal_32_$__cuda_sm70_shflsync_idx_p) ;  /* 0x00001b2000007944 */ /* 0x02afea0003c00000 */
[----:B------:R-:W-:Y:S01]  /*1c9a0*/  IMAD.MOV.U32 R4, RZ, RZ, R15 ;  /* 0x000000ffff047224 */ /* 0x000fe200078e000f */
[----:B------:R-:W-:Y:S01]  /*1c9b0*/  MOV R15, 0x1 ;  /* 0x00000001000f7802 */ /* 0x000fe20000000f00 */
[----:B------:R-:W-:Y:S01]  /*1c9c0*/  IMAD.MOV.U32 R208, RZ, RZ, R9 ;  /* 0x000000ffffd07224 */ /* 0x000fe200078e0009 */
[----:B------:R-:W-:-:S02]  /*1c9d0*/  MOV R3, 0x181f ;  /* 0x0000181f00037802 */ /* 0x000fc40000000f00 */
[----:B------:R-:W-:Y:S02]  /*1c9e0*/  MOV R2, 0x1ca00 ;  /* 0x0001ca0000027802 */ /* 0x000fe40000000f00 */
[----:B------:R-:W-:Y:S05]  /*1c9f0*/  CALL.REL.NOINC `($__internal_32_$__cuda_sm70_shflsync_idx_p) ;  /* 0x00001ac000007944 */ /* 0x000fea0003c00000 */
[----:B------:R-:W-:Y:S01]  /*1ca00*/  MOV R2, R15 ;  /* 0x0000000f00027202 */ /* 0x000fe20000000f00 */
[----:B------:R-:W-:Y:S05]  /*1ca10*/  BRA `(.L_x_1915) ;  /* 0xfffed54000007947 */ /* 0x000fea000383ffff */
.L_x_1766:
[----:B------:R-:W-:Y:S01]  /*1ca20*/  IMAD.MOV.U32 R208, RZ, RZ, R5 ;  /* 0x000000ffffd07224 */ /* 0x000fe200078e0005 */
[----:B-1----:R-:W-:Y:S01]  /*1ca30*/  MOV R15, 0x2 ;  /* 0x00000002000f7802 */ /* 0x002fe20000000f00 */
[----:B------:R-:W-:Y:S01]  /*1ca40*/  IMAD.MOV.U32 R3, RZ, RZ, 0x181f ;  /* 0x0000181fff037424 */ /* 0x000fe200078e00ff */
[----:B----4-:R-:W-:Y:S02]  /*1ca50*/  MOV R2, 0x1ca70 ;  /* 0x0001ca7000027802 */ /* 0x010fe40000000f00 */
[----:B--23-5:R-:W-:Y:S05]  /*1ca60*/  CALL.REL.NOINC `($__internal_32_$__cuda_sm70_shflsync_idx_p) ;  /* 0x00001a5000007944 */ /* 0x02cfea0003c00000 */
[----:B------:R-:W-:Y:S01]  /*1ca70*/  MOV R4, R15 ;  /* 0x0000000f00047202 */ /* 0x000fe20000000f00 */
[----:B------:R-:W-:Y:S05]  /*1ca80*/  BRA `(.L_x_1916) ;  /* 0xfffed64000007947 */ /* 0x000fea000383ffff */
.L_x_1767:
[----:B------:R-:W-:Y:S01]  /*1ca90*/  IMAD.MOV.U32 R208, RZ, RZ, R9 ;  /* 0x000000ffffd07224 */ /* 0x000fe200078e0009 */
[----:B------:R-:W-:Y:S01]  /*1caa0*/  MOV R15, 0x2 ;  /* 0x00000002000f7802 */ /* 0x000fe20000000f00 */
[----:B------:R-:W-:Y:S01]  /*1cab0*/  IMAD.MOV.U32 R3, RZ, RZ, 0x181f ;  /* 0x0000181fff037424 */ /* 0x000fe200078e00ff */
[----:B----4-:R-:W-:Y:S02]  /*1cac0*/  MOV R2, 0x1cae0 ;  /* 0x0001cae000027802 */ /* 0x010fe40000000f00 */
[----:B-123-5:R-:W-:Y:S05]  /*1cad0*/  CALL.REL.NOINC `($__internal_32_$__cuda_sm70_shflsync_idx_p) ;  /* 0x000019e000007944 */ /* 0x02efea0003c00000 */
[----:B------:R-:W-:Y:S01]  /*1cae0*/  MOV R2, R15 ;  /* 0x0000000f00027202 */ /* 0x000fe20000000f00 */
[----:B------:R-:W-:Y:S05]  /*1caf0*/  BRA `(.L_x_1917) ;  /* 0xfffed5f000007947 */ /* 0x000fea000383ffff */
.L_x_1770:
[----:B------:R-:W-:Y:S01]  /*1cb00*/  IMAD.MOV.U32 R208, RZ, RZ, R5 ;  /* 0x000000ffffd07224 */ /* 0x000fe200078e0005 */
[----:B-1----:R-:W-:Y:S01]  /*1cb10*/  MOV R15, 0x3 ;  /* 0x00000003000f7802 */ /* 0x002fe20000000f00 */
[----:B------:R-:W-:Y:S01]  /*1cb20*/  IMAD.MOV.U32 R3, RZ, RZ, 0x181f ;  /* 0x0000181fff037424 */ /* 0x000fe200078e00ff */
[----:B------:R-:W-:-:S02]  /*1cb30*/  MOV R2, 0x1cb50 ;  /* 0x0001cb5000027802 */ /* 0x000fc40000000f00 */
[----:B--2345:R-:W-:Y:S05]  /*1cb40*/  CALL.REL.NOINC `($__internal_32_$__cuda_sm70_shflsync_idx_p) ;  /* 0x0000197000007944 */ /* 0x03cfea0003c00000 */
        /* <DEDUP_REMOVED lines=8> */
.L_x_1827:
[----:B------:R-:W-:Y:S01]  /*1cbd0*/  IMAD.MOV.U32 R208, RZ, RZ, R6 ;  /* 0x000000ffffd07224 */ /* 0x000fe200078e0006 */
[----:B------:R-:W-:Y:S01]  /*1cbe0*/  MOV R15, 0x1 ;  /* 0x00000001000f7802 */ /* 0x000fe20000000f00 */
[----:B----4-:R-:W-:Y:S01]  /*1cbf0*/  IMAD.MOV.U32 R3, RZ, RZ, 0x181f ;  /* 0x0000181fff037424 */ /* 0x010fe200078e00ff */
[----:B------:R-:W-:Y:S02]  /*1cc00*/  MOV R2, 0x1cc20 ;  /* 0x0001cc2000027802 */ /* 0x000fe40000000f00 */
[----:B-----5:R-:W-:Y:S05]  /*1cc10*/  CALL.REL.NOINC `($__internal_32_$__cuda_sm70_shflsync_idx_p) ;  /* 0x000018a000007944 */ /* 0x020fea0003c00000 */
[----:B------:R-:W-:Y:S01]  /*1cc20*/  IMAD.MOV.U32 R5, RZ, RZ, R15 ;  /* 0x000000ffff057224 */ /* 0x000fe200078e000f */
[----:B------:R-:W-:Y:S01]  /*1cc30*/  MOV R15, 0x1 ;  /* 0x00000001000f7802 */ /* 0x000fe20000000f00 */
[----:B------:R-:W-:Y:S01]  /*1cc40*/  IMAD.MOV.U32 R208, RZ, RZ, R9 ;  /* 0x000000ffffd07224 */ /* 0x000fe200078e0009 */
[----:B------:R-:W-:Y:S02]  /*1cc50*/  MOV R3, 0x181f ;  /* 0x0000181f00037802 */ /* 0x000fe40000000f00 */
[----:B------:R-:W-:Y:S02]  /*1cc60*/  MOV R2, 0x1cc80 ;  /* 0x0001cc8000027802 */ /* 0x000fe40000000f00 */
[----:B------:R-:W-:Y:S05]  /*1cc70*/  CALL.REL.NOINC `($__internal_32_$__cuda_sm70_shflsync_idx_p) ;  /* 0x0000184000007944 */ /* 0x000fea0003c00000 */
[----:B------:R-:W-:Y:S01]  /*1cc80*/  MOV R2, R15 ;  /* 0x0000000f00027202 */ /* 0x000fe20000000f00 */
[----:B------:R-:W-:Y:S05]  /*1cc90*/  BRA `(.L_x_1919) ;  /* 0xffff48a000007947 */ /* 0x000fea000383ffff */
.L_x_1830:
[----:B------:R-:W-:Y:S01]  /*1cca0*/  IMAD.MOV.U32 R208, RZ, RZ, R5 ;  /* 0x000000ffffd07224 */ /* 0x000fe200078e0005 */
[----:B------:R-:W-:Y:S01]  /*1ccb0*/  MOV R15, RZ ;  /* 0x000000ff000f7202 */ /* 0x000fe20000000f00 */
[----:B------:R-:W-:Y:S01]  /*1ccc0*/  IMAD.MOV.U32 R3, RZ, RZ, 0x181f ;  /* 0x0000181fff037424 */ /* 0x000fe200078e00ff */
[----:B------:R-:W-:-:S02]  /*1ccd0*/  MOV R2, 0x1ccf0 ;  /* 0x0001ccf000027802 */ /* 0x000fc40000000f00 */
[----:B------:R-:W-:Y:S05]  /*1cce0*/  CALL.REL.NOINC `($__internal_32_$__cuda_sm70_shflsync_idx_p) ;  /* 0x000017d000007944 */ /* 0x000fea0003c00000 */
[----:B------:R-:W-:Y:S01]  /*1ccf0*/  MOV R4, R15 ;  /* 0x0000000f00047202 */ /* 0x000fe20000000f00 */
[----:B------:R-:W-:Y:S05]  /*1cd00*/  BRA `(.L_x_1920) ;  /* 0xffff590000007947 */ /* 0x000fea000383ffff */
.L_x_1831:
[----:B------:R-:W-:Y:S01]  /*1cd10*/  IMAD.MOV.U32 R208, RZ, RZ, R6 ;  /* 0x000000ffffd07224 */ /* 0x000fe200078e0006 */
[----:B------:R-:W-:Y:S01]  /*1cd20*/  MOV R15, RZ ;  /* 0x000000ff000f7202 */ /* 0x000fe20000000f00 */
[----:B------:R-:W-:Y:S01]  /*1cd30*/  IMAD.MOV.U32 R3, RZ, RZ, 0x181f ;  /* 0x0000181fff037424 */ /* 0x000fe200078e00ff */
[----:B------:R-:W-:-:S02]  /*1cd40*/  MOV R2, 0x1cd60 ;  /* 0x0001cd6000027802 */ /* 0x000fc40000000f00 */
[----:B-12---:R-:W-:Y:S05]  /*1cd50*/  CALL.REL.NOINC `($__internal_32_$__cuda_sm70_shflsync_idx_p) ;  /* 0x0000176000007944 */ /* 0x006fea0003c00000 */
[----:B------:R-:W-:Y:S01]  /*1cd60*/  MOV R2, R15 ;  /* 0x0000000f00027202 */ /* 0x000fe20000000f00 */
[----:B------:R-:W-:Y:S05]  /*1cd70*/  BRA `(.L_x_1921) ;  /* 0xffff58b000007947 */ /* 0x000fea000383ffff */
.L_x_1834:
[----:B------:R-:W-:Y:S01]  /*1cd80*/  IMAD.MOV.U32 R208, RZ, RZ, R5 ;  /* 0x000000ffffd07224 */ /* 0x000fe200078e0005 */
[----:B--2---:R-:W-:Y:S01]  /*1cd90*/  MOV R15, 0x1 ;  /* 0x00000001000f7802 */ /* 0x004fe20000000f00 */
[----:B------:R-:W-:Y:S01]  /*1cda0*/  IMAD.MOV.U32 R3, RZ, RZ, 0x181f ;  /* 0x0000181fff037424 */ /* 0x000fe200078e00ff */
[----:B----4-:R-:W-:-:S03]  /*1cdb0*/  MOV R2, 0x1cdd0 ;  /* 0x0001cdd000027802 */ /* 0x010fc60000000f00 */
[----:B-1-3--:R-:W-:Y:S05]  /*1cdc0*/  CALL.REL.NOINC `($__internal_32_$__cuda_sm70_shflsync_idx_p) ;  /* 0x000016f000007944 */ /* 0x00afea0003c00000 */
        /* <DEDUP_REMOVED lines=8> */
.L_x_1835:
[----:B------:R-:W-:Y:S01]  /*1ce50*/  IMAD.MOV.U32 R4, RZ, RZ, R6 ;  /* 0x000000ffff047224 */ /* 0x000fe200078e0006 */
[----:B------:R-:W-:Y:S02]  /*1ce60*/  MOV R3, 0x2 ;  /* 0x0000000200037802 */ /* 0x000fe40000000f00 */
[----:B------:R-:W-:Y:S02]  /*1ce70*/  MOV R2, 0x1ce90 ;  /* 0x0001ce9000027802 */ /* 0x000fe40000000f00 */
[----:B------:R-:W-:Y:S05]  /*1ce80*/  CALL.REL.NOINC `($__internal_31_$__cuda_sm70_shflsync_bfly_p) ;  /* 0x000015d000007944 */ /* 0x000fea0003c00000 */
[----:B------:R-:W-:Y:S01]  /*1ce90*/  MOV R2, R13 ;  /* 0x0000000d00027202 */ /* 0x000fe20000000f00 */
[----:B------:R-:W-:Y:S05]  /*1cea0*/  BRA `(.L_x_1923) ;  /* 0xffff5e0000007947 */ /* 0x000fea000383ffff */
.L_x_1836:
[----:B------:R-:W-:Y:S01]  /*1ceb0*/  IMAD.MOV.U32 R4, RZ, RZ, R6 ;  /* 0x000000ffff047224 */ /* 0x000fe200078e0006 */
[----:B------:R-:W-:Y:S02]  /*1cec0*/  MOV R3, 0x1 ;  /* 0x0000000100037802 */ /* 0x000fe40000000f00 */
[----:B------:R-:W-:Y:S02]  /*1ced0*/  MOV R2, 0x1cef0 ;  /* 0x0001cef000027802 */ /* 0x000fe40000000f00 */
[----:B------:R-:W-:Y:S05]  /*1cee0*/  CALL.REL.NOINC `($__internal_31_$__cuda_sm70_shflsync_bfly_p) ;  /* 0x0000157000007944 */ /* 0x000fea0003c00000 */
[----:B------:R-:W-:Y:S01]  /*1cef0*/  FMNMX.FTZ R6, R6, R13, !PT ;  /* 0x0000000d06067209 */ /* 0x000fe20007810000 */
[----:B------:R-:W-:Y:S01]  /*1cf00*/  IMAD.MOV.U32 R4, RZ, RZ, R5 ;  /* 0x000000ffff047224 */ /* 0x000fe200078e0005 */
[----:B------:R-:W-:Y:S01]  /*1cf10*/  MOV R2, 0x1cf40 ;  /* 0x0001cf4000027802 */ /* 0x000fe20000000f00 */
[----:B------:R-:W-:-:S02]  /*1cf20*/  IMAD.MOV.U32 R3, RZ, RZ, 0x2 ;  /* 0x00000002ff037424 */ /* 0x000fc400078e00ff */
[----:B------:R-:W-:Y:S05]  /*1cf30*/  CALL.REL.NOINC `($__internal_31_$__cuda_sm70_shflsync_bfly_p) ;  /* 0x0000152000007944 */ /* 0x000fea0003c00000 */
[----:B------:R-:W-:Y:S01]  /*1cf40*/  FMNMX.FTZ R5, R5, R13, !PT ;  /* 0x0000000d05057209 */ /* 0x000fe20007810000 */
[----:B------:R-:W-:Y:S01]  /*1cf50*/  IMAD.MOV.U32 R3, RZ, RZ, 0x1 ;  /* 0x00000001ff037424 */ /* 0x000fe200078e00ff */
[----:B------:R-:W-:-:S03]  /*1cf60*/  MOV R2, 0x1cf90 ;  /* 0x0001cf9000027802 */ /* 0x000fc60000000f00 */
[----:B------:R-:W-:Y:S02]  /*1cf70*/  IMAD.MOV.U32 R4, RZ, RZ, R5 ;  /* 0x000000ffff047224 */ /* 0x000fe400078e0005 */
[----:B------:R-:W-:Y:S05]  /*1cf80*/  CALL.REL.NOINC `($__internal_31_$__cuda_sm70_shflsync_bfly_p) ;  /* 0x000014d000007944 */ /* 0x000fea0003c00000 */
[----:B------:R-:W-:Y:S01]  /*1cf90*/  MOV R4, R13 ;  /* 0x0000000d00047202 */ /* 0x000fe20000000f00 */
[----:B------:R-:W-:Y:S05]  /*1cfa0*/  BRA `(.L_x_1924) ;  /* 0xffff5d7000007947 */ /* 0x000fea000383ffff */
.L_x_1838:
[----:B------:R-:W-:Y:S01]  /*1cfb0*/  MOV R15, RZ ;  /* 0x000000ff000f7202 */ /* 0x000fe20000000f00 */
[----:B------:R-:W-:Y:S01]  /*1cfc0*/  IMAD.MOV.U32 R208, RZ, RZ, R4 ;  /* 0x000000ffffd07224 */ /* 0x000fe200078e0004 */
[----:B-1----:R-:W-:Y:S01]  /*1cfd0*/  MOV R2, 0x1d000 ;  /* 0x0001d00000027802 */ /* 0x002fe20000000f00 */
[----:B------:R-:W-:Y:S02]  /*1cfe0*/  IMAD.MOV.U32 R3, RZ, RZ, 0x181f ;  /* 0x0000181fff037424 */ /* 0x000fe400078e00ff */
[----:B--234-:R-:W-:Y:S05]  /*1cff0*/  CALL.REL.NOINC `($__internal_32_$__cuda_sm70_shflsync_idx_p) ;  /* 0x000014c000007944 */ /* 0x01cfea0003c00000 */
[----:B------:R-:W-:Y:S01]  /*1d000*/  MOV R2, R15 ;  /* 0x0000000f00027202 */ /* 0x000fe20000000f00 */
[----:B------:R-:W-:-:S05]  /*1d010*/  BRA `(.L_x_1925) ;  /* 0xffff6e2000007947 */ /* 0x000fca000383ffff */
.L_x_1841:
[----:B---3--:R-:W-:Y:S01]  /*1d020*/  MOV R15, 0x1 ;  /* 0x00000001000f7802 */ /* 0x008fe20000000f00 */
[----:B------:R-:W-:Y:S01]  /*1d030*/  IMAD.MOV.U32 R208, RZ, RZ, R4 ;  /* 0x000000ffffd07224 */ /* 0x000fe200078e0004 */
[----:B------:R-:W-:Y:S01]  /*1d040*/  MOV R2, 0x1d070 ;  /* 0x0001d07000027802 */ /* 0x000fe20000000f00 */
[----:B------:R-:W-:Y:S02]  /*1d050*/  IMAD.MOV.U32 R3, RZ, RZ, 0x181f ;  /* 0x0000181fff037424 */ /* 0x000fe400078e00ff */
[----:B--2---:R-:W-:Y:S05]  /*1d060*/  CALL.REL.NOINC `($__internal_32_$__cuda_sm70_shflsync_idx_p) ;  /* 0x0000145000007944 */ /* 0x004fea0003c00000 */
[----:B------:R-:W-:Y:S01]  /*1d070*/  MOV R3, 0x181f ;  /* 0x0000181f00037802 */ /* 0x000fe20000000f00 */
[----:B------:R-:W-:Y:S01]  /*1d080*/  IMAD.MOV.U32 R4, RZ, RZ, R15 ;  /* 0x000000ffff047224 */ /* 0x000fe200078e000f */
[----:B------:R-:W-:Y:S01]  /*1d090*/  MOV R15, 0x1 ;  /* 0x00000001000f7802 */ /* 0x000fe20000000f00 */
[----:B------:R-:W-:Y:S01]  /*1d0a0*/  IMAD.MOV.U32 R208, RZ, RZ, R20 ;  /* 0x000000ffffd07224 */ /* 0x000fe200078e0014 */
[----:B------:R-:W-:Y:S02]  /*1d0b0*/  MOV R2, 0x1d0d0 ;  /* 0x0001d0d000027802 */ /* 0x000fe40000000f00 */
[----:B------:R-:W-:Y:S05]  /*1d0c0*/  CALL.REL.NOINC `($__internal_32_$__cuda_sm70_shflsync_idx_p) ;  /* 0x000013f000007944 */ /* 0x000fea0003c00000 */
[----:B------:R-:W-:Y:S01]  /*1d0d0*/  MOV R2, R15 ;  /* 0x0000000f00027202 */ /* 0x000fe20000000f00 */
[----:B------:R-:W-:-:S05]  /*1d0e0*/  BRA `(.L_x_1926) ;  /* 0xffff6eb000007947 */ /* 0x000fca000383ffff */
.L_x_1844:
[----:B------:R-:W-:Y:S01]  /*1d0f0*/  MOV R15, RZ ;  /* 0x000000ff000f7202 */ /* 0x000fe20000000f00 */
[----:B------:R-:W-:Y:S01]  /*1d100*/  IMAD.MOV.U32 R208, RZ, RZ, R13 ;  /* 0x000000ffffd07224 */ /* 0x000fe200078e000d */
[----:B------:R-:W-:Y:S01]  /*1d110*/  MOV R2, 0x1d140 ;  /* 0x0001d14000027802 */ /* 0x000fe20000000f00 */
[----:B------:R-:W-:Y:S02]  /*1d120*/  IMAD.MOV.U32 R3, RZ, RZ, 0x181f ;  /* 0x0000181fff037424 */ /* 0x000fe400078e00ff */
[----:B-1----:R-:W-:Y:S05]  /*1d130*/  CALL.REL.NOINC `($__internal_32_$__cuda_sm70_shflsync_idx_p) ;  /* 0x0000138000007944 */ /* 0x002fea0003c00000 */
[----:B------:R-:W-:Y:S01]  /*1d140*/  MOV R4, R15 ;  /* 0x0000000f00047202 */ /* 0x000fe20000000f00 */
[----:B------:R-:W-:-:S05]  /*1d150*/  BRA `(.L_x_1927) ;  /* 0xffff7ea000007947 */ /* 0x000fca000383ffff */
.L_x_1845:
[----:B------:R-:W-:Y:S01]  /*1d160*/  MOV R15, RZ ;  /* 0x000000ff000f7202 */ /* 0x000fe20000000f00 */
[----:B------:R-:W-:Y:S01]  /*1d170*/  IMAD.MOV.U32 R208, RZ, RZ, R16 ;  /* 0x000000ffffd07224 */ /* 0x000fe200078e0010 */
[----:B------:R-:W-:Y:S01]  /*1d180*/  MOV R2, 0x1d1b0 ;  /* 0x0001d1b000027802 */ /* 0x000fe20000000f00 */
[----:B------:R-:W-:Y:S02]  /*1d190*/  IMAD.MOV.U32 R3, RZ, RZ, 0x181f ;  /* 0x0000181fff037424 */ /* 0x000fe400078e00ff */
[----:B-123--:R-:W-:Y:S05]  /*1d1a0*/  CALL.REL.NOINC `($__internal_32_$__cuda_sm70_shflsync_idx_p) ;  /* 0x0000131000007944 */ /* 0x00efea0003c00000 */
[----:B------:R-:W-:Y:S01]  /*1d1b0*/  MOV R2, R15 ;  /* 0x0000000f00027202 */ /* 0x000fe20000000f00 */
[----:B------:R-:W-:-:S05]  /*1d1c0*/  BRA `(.L_x_1928) ;  /* 0xffff7e5000007947 */ /* 0x000fca000383ffff */
.L_x_1846:
[----:B--2---:R-:W-:Y:S01]  /*1d1d0*/  MOV R15, 0x1 ;  /* 0x00000001000f7802 */ /* 0x004fe20000000f00 */
[----:B------:R-:W-:Y:S01]  /*1d1e0*/  IMAD.MOV.U32 R208, RZ, RZ, R13 ;  /* 0x000000ffffd07224 */ /* 0x000fe200078e000d */
[----:B------:R-:W-:Y:S01]  /*1d1f0*/  MOV R2, 0x1d220 ;  /* 0x0001d22000027802 */ /* 0x000fe20000000f00 */
[----:B------:R-:W-:Y:S03]  /*1d200*/  IMAD.MOV.U32 R3, RZ, RZ, 0x181f ;  /* 0x0000181fff037424 */ /* 0x000fe600078e00ff */
[----:B-1--4-:R-:W-:Y:S05]  /*1d210*/  CALL.REL.NOINC `($__internal_32_$__cuda_sm70_shflsync_idx_p) ;  /* 0x000012a000007944 */ /* 0x012fea0003c00000 */
        /* <DEDUP_REMOVED lines=8> */
.L_x_1847:
[----:B------:R-:W-:Y:S02]  /*1d2a0*/  MOV R3, 0x2 ;  /* 0x0000000200037802 */ /* 0x000fe40000000f00 */
[----:B------:R-:W-:Y:S02]  /*1d2b0*/  MOV R2, 0x1d2d0 ;  /* 0x0001d2d000027802 */ /* 0x000fe40000000f00 */
[----:B------:R-:W-:Y:S05]  /*1d2c0*/  CALL.REL.NOINC `($__internal_31_$__cuda_sm70_shflsync_bfly_p) ;  /* 0x0000119000007944 */ /* 0x000fea0003c00000 */
[----:B------:R-:W-:Y:S01]  /*1d2d0*/  MOV R2, R13 ;  /* 0x0000000d00027202 */ /* 0x000fe20000000f00 */
[----:B------:R-:W-:-:S05]  /*1d2e0*/  BRA `(.L_x_1930) ;  /* 0xffff811000007947 */ /* 0x000fca000383ffff */
.L_x_1848:
[----:B------:R-:W-:Y:S02]  /*1d2f0*/  MOV R3, 0x1 ;  /* 0x0000000100037802 */ /* 0x000fe40000000f00 */
[----:B------:R-:W-:Y:S02]  /*1d300*/  MOV R2, 0x1d320 ;  /* 0x0001d32000027802 */ /* 0x000fe40000000f00 */
[----:B------:R-:W-:Y:S05]  /*1d310*/  CALL.REL.NOINC `($__internal_31_$__cuda_sm70_shflsync_bfly_p) ;  /* 0x0000114000007944 */ /* 0x000fea0003c00000 */
[----:B------:R-:W-:Y:S01]  /*1d320*/  IMAD.MOV.U32 R3, RZ, RZ, 0x2 ;  /* 0x00000002ff037424 */ /* 0x000fe200078e00ff */
[----:B------:R-:W-:Y:S01]  /*1d330*/  FMNMX.FTZ R6, R4, R13, !PT ;  /* 0x0000000d04067209 */ /* 0x000fe20007810000 */
[----:B------:R-:W-:Y:S01]  /*1d340*/  IMAD.MOV.U32 R4, RZ, RZ, R12 ;  /* 0x000000ffff047224 */ /* 0x000fe200078e000c */
[----:B------:R-:W-:Y:S02]  /*1d350*/  MOV R2, 0x1d370 ;  /* 0x0001d37000027802 */ /* 0x000fe40000000f00 */
[----:B------:R-:W-:Y:S05]  /*1d360*/  CALL.REL.NOINC `($__internal_31_$__cuda_sm70_shflsync_bfly_p) ;  /* 0x000010f000007944 */ /* 0x000fea0003c00000 */
[----:B------:R-:W-:Y:S01]  /*1d370*/  FMNMX.FTZ R4, R12, R13, !PT ;  /* 0x0000000d0c047209 */ /* 0x000fe20007810000 */
[----:B------:R-:W-:Y:S01]  /*1d380*/  IMAD.MOV.U32 R3, RZ, RZ, 0x1 ;  /* 0x00000001ff037424 */ /* 0x000fe200078e00ff */
[----:B------:R-:W-:Y:S02]  /*1d390*/  MOV R2, 0x1d3b0 ;  /* 0x0001d3b000027802 */ /* 0x000fe40000000f00 */
[----:B------:R-:W-:Y:S05]  /*1d3a0*/  CALL.REL.NOINC `($__internal_31_$__cuda_sm70_shflsync_bfly_p) ;  /* 0x000010b000007944 */ /* 0x000fea0003c00000 */
[----:B------:R-:W-:Y:S01]  /*1d3b0*/  MOV R2, R13 ;  /* 0x0000000d00027202 */ /* 0x000fe20000000f00 */
[----:B------:R-:W-:-:S05]  /*1d3c0*/  BRA `(.L_x_1931) ;  /* 0xffff80a000007947 */ /* 0x000fca000383ffff */
.L_x_1850:
[----:B------:R-:W-:Y:S01]  /*1d3d0*/  IMAD.MOV.U32 R4, RZ, RZ, R217 ;  /* 0x000000ffff047224 */ /* 0x000fe200078e00d9 */
[----:B------:R-:W-:-:S02]  /*1d3e0*/  MOV R3, 0x2 ;  /* 0x0000000200037802 */ /* 0x000fc40000000f00 */
[----:B------:R-:W-:Y:S02]  /*1d3f0*/  MOV R2, 0x1d410 ;  /* 0x0001d41000027802 */ /* 0x000fe40000000f00 */
[----:B------:R-:W-:Y:S05]  /*1d400*/  CALL.REL.NOINC `($__internal_31_$__cuda_sm70_shflsync_bfly_p) ;  /* 0x0000105000007944 */ /* 0x000fea0003c00000 */
[----:B------:R-:W-:Y:S01]  /*1d410*/  FADD.FTZ R4, R217, R13 ;  /* 0x0000000dd9047221 */ /* 0x000fe20000010000 */
[----:B------:R-:W-:Y:S02]  /*1d420*/  MOV R3, 0x1 ;  /* 0x0000000100037802 */ /* 0x000fe40000000f00 */
[----:B------:R-:W-:Y:S02]  /*1d430*/  MOV R2, 0x1d450 ;  /* 0x0001d45000027802 */ /* 0x000fe40000000f00 */
[----:B------:R-:W-:Y:S05]  /*1d440*/  CALL.REL.NOINC `($__internal_31_$__cuda_sm70_shflsync_bfly_p) ;  /* 0x0000101000007944 */ /* 0x000fea0003c00000 */
[----:B------:R-:W-:Y:S01]  /*1d450*/  FADD.FTZ R9, R4, R13 ;  /* 0x0000000d04097221 */ /* 0x000fe20000010000 */
[----:B------:R-:W-:Y:S02]  /*1d460*/  MOV R4, R216 ;  /* 0x000000d800047202 */ /* 0x000fe40000000f00 */
[----:B------:R-:W-:Y:S02]  /*1d470*/  MOV R3, 0x2 ;  /* 0x0000000200037802 */ /* 0x000fe40000000f00 */
[----:B------:R-:W-:Y:S02]  /*1d480*/  MOV R2, 0x1d4a0 ;  /* 0x0001d4a000027802 */ /* 0x000fe40000000f00 */
[----:B------:R-:W-:Y:S05]  /*1d490*/  CALL.REL.NOINC `($__internal_31_$__cuda_sm70_shflsync_bfly_p) ;  /* 0x00000fc000007944 */ /* 0x000fea0003c00000 */
[----:B------:R-:W-:Y:S01]  /*1d4a0*/  FADD.FTZ R4, R216, R13 ;  /* 0x0000000dd8047221 */ /* 0x000fe20000010000 */
[----:B------:R-:W-:Y:S02]  /*1d4b0*/  MOV R3, 0x1 ;  /* 0x0000000100037802 */ /* 0x000fe40000000f00 */
[----:B------:R-:W-:-:S02]  /*1d4c0*/  MOV R2, 0x1d4e0 ;  /* 0x0001d4e000027802 */ /* 0x000fc40000000f00 */
[----:B------:R-:W-:Y:S05]  /*1d4d0*/  CALL.REL.NOINC `($__internal_31_$__cuda_sm70_shflsync_bfly_p) ;  /* 0x00000f8000007944 */ /* 0x000fea0003c00000 */
[----:B------:R-:W-:Y:S01]  /*1d4e0*/  MOV R2, R13 ;  /* 0x0000000d00027202 */ /* 0x000fe20000000f00 */
[----:B------:R-:W-:Y:S05]  /*1d4f0*/  BRA `(.L_x_1932) ;  /* 0xffff973000007947 */ /* 0x000fea000383ffff */
.L_x_1857:
[----:B--234-:R-:W-:Y:S01]  /*1d500*/  IMAD.MOV.U32 R208, RZ, RZ, R9 ;  /* 0x000000ffffd07224 */ /* 0x01cfe200078e0009 */
[----:B------:R-:W-:Y:S01]  /*1d510*/  MOV R15, RZ ;  /* 0x000000ff000f7202 */ /* 0x000fe20000000f00 */
[----:B------:R-:W-:Y:S01]  /*1d520*/  IMAD.MOV.U32 R3, RZ, RZ, 0x181f ;  /* 0x0000181fff037424 */ /* 0x000fe200078e00ff */
[----:B------:R-:W-:-:S02]  /*1d530*/  MOV R2, 0x1d550 ;  /* 0x0001d55000027802 */ /* 0x000fc40000000f00 */
[----:B-1----:R-:W-:Y:S05]  /*1d540*/  CALL.REL.NOINC `($__internal_32_$__cuda_sm70_shflsync_idx_p) ;  /* 0x00000f7000007944 */ /* 0x002fea0003c00000 */
[----:B------:R-:W-:Y:S01]  /*1d550*/  MOV R5, R15 ;  /* 0x0000000f00057202 */ /* 0x000fe20000000f00 */
[----:B------:R-:W-:Y:S05]  /*1d560*/  BRA `(.L_x_1933) ;  /* 0xffffb36000007947 */ /* 0x000fea000383ffff */
.L_x_1858:
[----:B------:R-:W-:Y:S01]  /*1d570*/  IMAD.MOV.U32 R208, RZ, RZ, R16 ;  /* 0x000000ffffd07224 */ /* 0x000fe200078e0010 */
[----:B------:R-:W-:Y:S01]  /*1d580*/  MOV R15, RZ ;  /* 0x000000ff000f7202 */ /* 0x000fe20000000f00 */
[----:B------:R-:W-:Y:S01]  /*1d590*/  IMAD.MOV.U32 R3, RZ, RZ, 0x181f ;  /* 0x0000181fff037424 */ /* 0x000fe200078e00ff */
[----:B------:R-:W-:-:S02]  /*1d5a0*/  MOV R2, 0x1d5c0 ;  /* 0x0001d5c000027802 */ /* 0x000fc40000000f00 */
[----:B-123--:R-:W-:Y:S05]  /*1d5b0*/  CALL.REL.NOINC `($__internal_32_$__cuda_sm70_shflsync_idx_p) ;  /* 0x00000f0000007944 */ /* 0x00efea0003c00000 */
[----:B------:R-:W-:Y:S01]  /*1d5c0*/  MOV R2, R15 ;  /* 0x0000000f00027202 */ /* 0x000fe20000000f00 */
[----:B------:R-:W-:Y:S05]  /*1d5d0*/  BRA `(.L_x_1934) ;  /* 0xffffb31000007947 */ /* 0x000fea000383ffff */
.L_x_1861:
[----:B------:R-:W-:Y:S01]  /*1d5e0*/  IMAD.MOV.U32 R208, RZ, RZ, R9 ;  /* 0x000000ffffd07224 */ /* 0x000fe200078e0009 */
[----:B--2---:R-:W-:Y:S01]  /*1d5f0*/  MOV R15, 0x1 ;  /* 0x00000001000f7802 */ /* 0x004fe20000000f00 */
[----:B------:R-:W-:Y:S01]  /*1d600*/  IMAD.MOV.U32 R3, RZ, RZ, 0x181f ;  /* 0x0000181fff037424 */ /* 0x000fe200078e00ff */
[----:B------:R-:W-:-:S02]  /*1d610*/  MOV R2, 0x1d630 ;  /* 0x0001d63000027802 */ /* 0x000fc40000000f00 */
[----:B-1-34-:R-:W-:Y:S05]  /*1d620*/  CALL.REL.NOINC `($__internal_32_$__cuda_sm70_shflsync_idx_p) ;  /* 0x00000e9000007944 */ /* 0x01afea0003c00000 */
        /* <DEDUP_REMOVED lines=8> */
.L_x_1864:
[----:B------:R-:W-:Y:S01]  /*1d6b0*/  IMAD.MOV.U32 R208, RZ, RZ, R9 ;  /* 0x000000ffffd07224 */ /* 0x000fe200078e0009 */
[----:B--2---:R-:W-:Y:S01]  /*1d6c0*/  MOV R15, 0x2 ;  /* 0x00000002000f7802 */ /* 0x004fe20000000f00 */
[----:B------:R-:W-:Y:S01]  /*1d6d0*/  IMAD.MOV.U32 R3, RZ, RZ, 0x181f ;  /* 0x0000181fff037424 */ /* 0x000fe200078e00ff */
[----:B------:R-:W-:Y:S02]  /*1d6e0*/  MOV R2, 0x1d700 ;  /* 0x0001d70000027802 */ /* 0x000fe40000000f00 */
[----:B-1-34-:R-:W-:Y:S05]  /*1d6f0*/  CALL.REL.NOINC `($__internal_32_$__cuda_sm70_shflsync_idx_p) ;  /* 0x00000dc000007944 */ /* 0x01afea0003c00000 */
[----:B------:R-:W-:Y:S01]  /*1d700*/  MOV R5, R15 ;  /* 0x0000000f00057202 */ /* 0x000fe20000000f00 */
[----:B------:R-:W-:Y:S05]  /*1d710*/  BRA `(.L_x_1936) ;  /* 0xffffb4b000007947 */ /* 0x000fea000383ffff */
.L_x_1865:
[----:B------:R-:W-:Y:S01]  /*1d720*/  IMAD.MOV.U32 R208, RZ, RZ, R16 ;  /* 0x000000ffffd07224 */ /* 0x000fe200078e0010 */
[----:B--2---:R-:W-:Y:S01]  /*1d730*/  MOV R15, 0x2 ;  /* 0x00000002000f7802 */ /* 0x004fe20000000f00 */
[----:B------:R-:W-:Y:S01]  /*1d740*/  IMAD.MOV.U32 R3, RZ, RZ, 0x181f ;  /* 0x0000181fff037424 */ /* 0x000fe200078e00ff */
[----:B------:R-:W-:Y:S02]  /*1d750*/  MOV R2, 0x1d770 ;  /* 0x0001d77000027802 */ /* 0x000fe40000000f00 */
[----:B-1-34-:R-:W-:Y:S05]  /*1d760*/  CALL.REL.NOINC `($__internal_32_$__cuda_sm70_shflsync_idx_p) ;  /* 0x00000d5000007944 */ /* 0x01afea0003c00000 */
[----:B------:R-:W-:Y:S01]  /*1d770*/  MOV R2, R15 ;  /* 0x0000000f00027202 */ /* 0x000fe20000000f00 */
[----:B------:R-:W-:Y:S05]  /*1d780*/  BRA `(.L_x_1937) ;  /* 0xffffb46000007947 */ /* 0x000fea000383ffff */
.L_x_1868:
[----:B------:R-:W-:Y:S01]  /*1d790*/  IMAD.MOV.U32 R208, RZ, RZ, R9 ;  /* 0x000000ffffd07224 */ /* 0x000fe200078e0009 */
[----:B---3--:R-:W-:Y:S01]  /*1d7a0*/  MOV R15, 0x3 ;  /* 0x00000003000f7802 */ /* 0x008fe20000000f00 */
[----:B------:R-:W-:Y:S01]  /*1d7b0*/  IMAD.MOV.U32 R3, RZ, RZ, 0x181f ;  /* 0x0000181fff037424 */ /* 0x000fe200078e00ff */
[----:B----4-:R-:W-:-:S02]  /*1d7c0*/  MOV R2, 0x1d7e0 ;  /* 0x0001d7e000027802 */ /* 0x010fc40000000f00 */
[----:B-12---:R-:W-:Y:S05]  /*1d7d0*/  CALL.REL.NOINC `($__internal_32_$__cuda_sm70_shflsync_idx_p) ;  /* 0x00000ce000007944 */ /* 0x006fea0003c00000 */
        /* <DEDUP_REMOVED lines=8> */
.L_x_1870:
[----:B------:R-:W-:Y:S01]  /*1d860*/  IMAD.MOV.U32 R208, RZ, RZ, R6 ;  /* 0x000000ffffd07224 */ /* 0x000fe200078e0006 */
[----:B------:R-:W-:Y:S01]  /*1d870*/  MOV R15, RZ ;  /* 0x000000ff000f7202 */ /* 0x000fe20000000f00 */
[----:B------:R-:W-:Y:S01]  /*1d880*/  IMAD.MOV.U32 R3, RZ, RZ, 0x1c1f ;  /* 0x00001c1fff037424 */ /* 0x000fe200078e00ff */
[----:B------:R-:W-:Y:S02]  /*1d890*/  MOV R2, 0x1d8b0 ;  /* 0x0001d8b000027802 */ /* 0x000fe40000000f00 */
[----:B------:R-:W-:Y:S05]  /*1d8a0*/  CALL.REL.NOINC `($__internal_32_$__cuda_sm70_shflsync_idx_p) ;  /* 0x00000c1000007944 */ /* 0x000fea0003c00000 */
[----:B------:R-:W-:Y:S01]  /*1d8b0*/  MOV R4, R15 ;  /* 0x0000000f00047202 */ /* 0x000fe20000000f00 */
[----:B------:R-:W-:Y:S05]  /*1d8c0*/  BRA `(.L_x_1939) ;  /* 0xffffb84000007947 */ /* 0x000fea000383ffff */
.L_x_1871:
[----:B------:R-:W-:Y:S01]  /*1d8d0*/  IMAD.MOV.U32 R208, RZ, RZ, R5 ;  /* 0x000000ffffd07224 */ /* 0x000fe200078e0005 */
[----:B------:R-:W-:Y:S01]  /*1d8e0*/  MOV R15, RZ ;  /* 0x000000ff000f7202 */ /* 0x000fe20000000f00 */
[----:B------:R-:W-:Y:S01]  /*1d8f0*/  IMAD.MOV.U32 R3, RZ, RZ, 0x1c1f ;  /* 0x00001c1fff037424 */ /* 0x000fe200078e00ff */
[----:B------:R-:W-:Y:S02]  /*1d900*/  MOV R2, 0x1d920 ;  /* 0x0001d92000027802 */ /* 0x000fe40000000f00 */
[----:B-12---:R-:W-:Y:S05]  /*1d910*/  CALL.REL.NOINC `($__internal_32_$__cuda_sm70_shflsync_idx_p) ;  /* 0x00000ba000007944 */ /* 0x006fea0003c00000 */
[----:B------:R-:W-:Y:S01]  /*1d920*/  MOV R2, R15 ;  /* 0x0000000f00027202 */ /* 0x000fe20000000f00 */
[----:B------:R-:W-:Y:S05]  /*1d930*/  BRA `(.L_x_1940) ;  /* 0xffffb7f000007947 */ /* 0x000fea000383ffff */
.L_x_1874:
[----:B------:R-:W-:Y:S01]  /*1d940*/  IMAD.MOV.U32 R208, RZ, RZ, R6 ;  /* 0x000000ffffd07224 */ /* 0x000fe200078e0006 */
[----:B--2---:R-:W-:Y:S01]  /*1d950*/  MOV R15, 0x1 ;  /* 0x00000001000f7802 */ /* 0x004fe20000000f00 */
[----:B------:R-:W-:Y:S01]  /*1d960*/  IMAD.MOV.U32 R3, RZ, RZ, 0x1c1f ;  /* 0x00001c1fff037424 */ /* 0x000fe200078e00ff */
[----:B----4-:R-:W-:-:S02]  /*1d970*/  MOV R2, 0x1d990 ;  /* 0x0001d99000027802 */ /* 0x010fc40000000f00 */
        /* <DEDUP_REMOVED lines=9> */
.L_x_1878:
[----:B------:R-:W-:Y:S01]  /*1da10*/  IMAD.MOV.U32 R208, RZ, RZ, R5 ;  /* 0x000000ffffd07224 */ /* 0x000fe200078e0005 */
[----:B------:R-:W-:Y:S01]  /*1da20*/  MOV R15, RZ ;  /* 0x000000ff000f7202 */ /* 0x000fe20000000f00 */
[----:B------:R-:W-:Y:S01]  /*1da30*/  IMAD.MOV.U32 R3, RZ, RZ, 0x181f ;  /* 0x0000181fff037424 */ /* 0x000fe200078e00ff */
[----:B------:R-:W-:Y:S02]  /*1da40*/  MOV R2, 0x1da60 ;  /* 0x0001da6000027802 */ /* 0x000fe40000000f00 */
[----:B------:R-:W-:Y:S05]  /*1da50*/  CALL.REL.NOINC `($__internal_32_$__cuda_sm70_shflsync_idx_p) ;  /* 0x00000a6000007944 */ /* 0x000fea0003c00000 */
[----:B------:R-:W-:Y:S01]  /*1da60*/  MOV R4, R15 ;  /* 0x0000000f00047202 */ /* 0x000fe20000000f00 */
[----:B------:R-:W-:Y:S05]  /*1da70*/  BRA `(.L_x_1942) ;  /* 0xffffd7a000007947 */ /* 0x000fea000383ffff */
.L_x_1879:
[----:B------:R-:W-:Y:S01]  /*1da80*/  IMAD.MOV.U32 R208, RZ, RZ, R16 ;  /* 0x000000ffffd07224 */ /* 0x000fe200078e0010 */
[----:B------:R-:W-:Y:S01]  /*1da90*/  MOV R15, RZ ;  /* 0x000000ff000f7202 */ /* 0x000fe20000000f00 */
[----:B------:R-:W-:Y:S01]  /*1daa0*/  IMAD.MOV.U32 R3, RZ, RZ, 0x181f ;  /* 0x0000181fff037424 */ /* 0x000fe200078e00ff */
[----:B------:R-:W-:Y:S02]  /*1dab0*/  MOV R2, 0x1dad0 ;  /* 0x0001dad000027802 */ /* 0x000fe40000000f00 */
[----:B-12---:R-:W-:Y:S05]  /*1dac0*/  CALL.REL.NOINC `($__internal_32_$__cuda_sm70_shflsync_idx_p) ;  /* 0x000009f000007944 */ /* 0x006fea0003c00000 */
[----:B------:R-:W-:Y:S01]  /*1dad0*/  MOV R2, R15 ;  /* 0x0000000f00027202 */ /* 0x000fe20000000f00 */
[----:B------:R-:W-:Y:S05]  /*1dae0*/  BRA `(.L_x_1943) ;  /* 0xffffd75000007947 */ /* 0x000fea000383ffff */
.L_x_1882:
        /* <DEDUP_REMOVED lines=13> */
.L_x_1885:
[----:B------:R-:W-:Y:S01]  /*1dbc0*/  IMAD.MOV.U32 R208, RZ, RZ, R5 ;  /* 0x000000ffffd07224 */ /* 0x000fe200078e0005 */
[----:B-1----:R-:W-:Y:S01]  /*1dbd0*/  MOV R15, 0x2 ;  /* 0x00000002000f7802 */ /* 0x002fe20000000f00 */
[----:B------:R-:W-:Y:S01]  /*1dbe0*/  IMAD.MOV.U32 R3, RZ, RZ, 0x181f ;  /* 0x0000181fff037424 */ /* 0x000fe200078e00ff */
[----:B----4-:R-:W-:Y:S02]  /*1dbf0*/  MOV R2, 0x1dc10 ;  /* 0x0001dc1000027802 */ /* 0x010fe40000000f00 */
[----:B--23--:R-:W-:Y:S05]  /*1dc00*/  CALL.REL.NOINC `($__internal_32_$__cuda_sm70_shflsync_idx_p) ;  /* 0x000008b000007944 */ /* 0x00cfea0003c00000 */
[----:B------:R-:W-:Y:S01]  /*1dc10*/  MOV R4, R15 ;  /* 0x0000000f00047202 */ /* 0x000fe20000000f00 */
[----:B------:R-:W-:Y:S05]  /*1dc20*/  BRA `(.L_x_1945) ;  /* 0xffffd90000007947 */ /* 0x000fea000383ffff */
.L_x_1886:
[----:B------:R-:W-:Y:S01]  /*1dc30*/  IMAD.MOV.U32 R208, RZ, RZ, R16 ;  /* 0x000000ffffd07224 */ /* 0x000fe200078e0010 */
[----:B------:R-:W-:Y:S01]  /*1dc40*/  MOV R15, 0x2 ;  /* 0x00000002000f7802 */ /* 0x000fe20000000f00 */
[----:B------:R-:W-:Y:S01]  /*1dc50*/  IMAD.MOV.U32 R3, RZ, RZ, 0x181f ;  /* 0x0000181fff037424 */ /* 0x000fe200078e00ff */
[----:B----4-:R-:W-:Y:S02]  /*1dc60*/  MOV R2, 0x1dc80 ;  /* 0x0001dc8000027802 */ /* 0x010fe40000000f00 */
[----:B-123--:R-:W-:Y:S05]  /*1dc70*/  CALL.REL.NOINC `($__internal_32_$__cuda_sm70_shflsync_idx_p) ;  /* 0x0000084000007944 */ /* 0x00efea0003c00000 */
[----:B------:R-:W-:Y:S01]  /*1dc80*/  MOV R2, R15 ;  /* 0x0000000f00027202 */ /* 0x000fe20000000f00 */
[----:B------:R-:W-:Y:S05]  /*1dc90*/  BRA `(.L_x_1946) ;  /* 0xffffd8b000007947 */ /* 0x000fea000383ffff */
.L_x_1889:
[----:B------:R-:W-:Y:S01]  /*1dca0*/  IMAD.MOV.U32 R208, RZ, RZ, R5 ;  /* 0x000000ffffd07224 */ /* 0x000fe200078e0005 */
[----:B-1----:R-:W-:Y:S01]  /*1dcb0*/  MOV R15, 0x3 ;  /* 0x00000003000f7802 */ /* 0x002fe20000000f00 */
[----:B------:R-:W-:Y:S01]  /*1dcc0*/  IMAD.MOV.U32 R3, RZ, RZ, 0x181f ;  /* 0x0000181fff037424 */ /* 0x000fe200078e00ff */
[----:B------:R-:W-:-:S02]  /*1dcd0*/  MOV R2, 0x1dcf0 ;  /* 0x0001dcf000027802 */ /* 0x000fc40000000f00 */
[----:B--234-:R-:W-:Y:S05]  /*1dce0*/  CALL.REL.NOINC `($__internal_32_$__cuda_sm70_shflsync_idx_p) ;  /* 0x000007d000007944 */ /* 0x01cfea0003c00000 */
        /* <DEDUP_REMOVED lines=8> */
.L_x_1891:
[----:B------:R-:W-:Y:S01]  /*1dd70*/  IMAD.MOV.U32 R208, RZ, RZ, R114 ;  /* 0x000000ffffd07224 */ /* 0x000fe200078e0072 */
[----:B-1----:R-:W-:Y:S01]  /*1dd80*/  MOV R15, RZ ;  /* 0x000000ff000f7202 */ /* 0x002fe20000000f00 */
[----:B------:R-:W-:Y:S01]  /*1dd90*/  IMAD.MOV.U32 R3, RZ, RZ, 0x1f ;  /* 0x0000001fff037424 */ /* 0x000fe200078e00ff */
[----:B------:R-:W-:Y:S02]  /*1dda0*/  MOV R2, 0x1ddc0 ;  /* 0x0001ddc000027802 */ /* 0x000fe40000000f00 */
[----:B---3--:R-:W-:Y:S05]  /*1ddb0*/  CALL.REL.NOINC `($__internal_32_$__cuda_sm70_shflsync_idx_p) ;  /* 0x0000070000007944 */ /* 0x008fea0003c00000 */
[----:B------:R-:W-:Y:S01]  /*1ddc0*/  MOV R11, R15 ;  /* 0x0000000f000b7202 */ /* 0x000fe20000000f00 */
[----:B------:R-:W-:Y:S05]  /*1ddd0*/  BRA `(.L_x_1948) ;  /* 0xffffdb2000007947 */ /* 0x000fea000383ffff */
.L_x_1892:
[----:B------:R-:W-:Y:S01]  /*1dde0*/  IMAD.MOV.U32 R208, RZ, RZ, R114 ;  /* 0x000000ffffd07224 */ /* 0x000fe200078e0072 */
[----:B-1----:R-:W-:Y:S01]  /*1ddf0*/  MOV R15, 0x1 ;  /* 0x00000001000f7802 */ /* 0x002fe20000000f00 */
[----:B------:R-:W-:Y:S01]  /*1de00*/  IMAD.MOV.U32 R3, RZ, RZ, 0x1f ;  /* 0x0000001fff037424 */ /* 0x000fe200078e00ff */
[----:B------:R-:W-:Y:S02]  /*1de10*/  MOV R2, 0x1de30 ;  /* 0x0001de3000027802 */ /* 0x000fe40000000f00 */
[----:B--234-:R-:W-:Y:S05]  /*1de20*/  CALL.REL.NOINC `($__internal_32_$__cuda_sm70_shflsync_idx_p) ;  /* 0x0000069000007944 */ /* 0x01cfea0003c00000 */
[----:B------:R-:W-:Y:S01]  /*1de30*/  MOV R6, R15 ;  /* 0x0000000f00067202 */ /* 0x000fe20000000f00 */
[----:B------:R-:W-:Y:S05]  /*1de40*/  BRA `(.L_x_1949) ;  /* 0xffffdad000007947 */ /* 0x000fea000383ffff */
.L_x_1893:
[----:B------:R-:W-:Y:S01]  /*1de50*/  IMAD.MOV.U32 R2, RZ, RZ, R4 ;  /* 0x000000ffff027224 */ /* 0x000fe200078e0004 */
[----:B------:R-:W-:-:S02]  /*1de60*/  MOV R5, 0x1 ;  /* 0x0000000100057802 */ /* 0x000fc40000000f00 */
[----:B------:R-:W-:Y:S02]  /*1de70*/  MOV R3, 0x1de90 ;  /* 0x0001de9000037802 */ /* 0x000fe40000000f00 */
[----:B-12-4-:R-:W-:Y:S05]  /*1de80*/  CALL.REL.NOINC `($__internal_33_$__cuda_sm70_shflsync_up_p) ;  /* 0x0000068000007944 */ /* 0x016fea0003c00000 */
[----:B------:R-:W-:Y:S05]  /*1de90*/  BRA `(.L_x_1950) ;  /* 0xffffdbb000007947 */ /* 0x000fea000383ffff */
.L_x_1894:
[----:B------:R-:W-:Y:S01]  /*1dea0*/  IMAD.MOV.U32 R2, RZ, RZ, R4 ;  /* 0x000000ffff027224 */ /* 0x000fe200078e0004 */
[----:B------:R-:W-:Y:S02]  /*1deb0*/  MOV R5, 0x2 ;  /* 0x0000000200057802 */ /* 0x000fe40000000f00 */
[----:B------:R-:W-:Y:S02]  /*1dec0*/  MOV R3, 0x1dee0 ;  /* 0x0001dee000037802 */ /* 0x000fe40000000f00 */
[----:B--2-4-:R-:W-:Y:S05]  /*1ded0*/  CALL.REL.NOINC `($__internal_33_$__cuda_sm70_shflsync_up_p) ;  /* 0x0000063000007944 */ /* 0x014fea0003c00000 */
        /* <DEDUP_REMOVED lines=27> */
.L_x_1898:
[----:B------:R-:W-:Y:S01]  /*1e090*/  IMAD.MOV.U32 R2, RZ, RZ, R4 ;  /* 0x000000ffff027224 */ /* 0x000fe200078e0004 */
[----:B------:R-:W-:Y:S02]  /*1e0a0*/  MOV R5, 0x1 ;  /* 0x0000000100057802 */ /* 0x000fe40000000f00 */
[----:B------:R-:W-:Y:S02]  /*1e0b0*/  MOV R3, 0x1e0d0 ;  /* 0x0001e0d000037802 */ /* 0x000fe40000000f00 */
[----:B------:R-:W-:Y:S05]  /*1e0c0*/  CALL.REL.NOINC `($__internal_33_$__cuda_sm70_shflsync_up_p) ;  /* 0x0000044000007944 */ /* 0x000fea0003c00000 */
[----:B------:R-:W-:Y:S01]  /*1e0d0*/  MOV R2, R5 ;  /* 0x0000000500027202 */ /* 0x000fe20000000f00 */
[----:B------:R-:W-:Y:S05]  /*1e0e0*/  BRA `(.L_x_1952) ;  /* 0xffffdbd000007947 */ /* 0x000fea000383ffff */
.L_x_1899:
        /* <DEDUP_REMOVED lines=31> */
.L_x_1901:
[----:B------:R-:W-:Y:S02]  /*1e2e0*/  SEL R2, RZ, 0x1, P0 ;  /* 0x00000001ff027807 */ /* 0x000fe40000000000 */
[----:B------:R-:W-:Y:S02]  /*1e2f0*/  MOV R3, 0x1e310 ;  /* 0x0001e31000037802 */ /* 0x000fe40000000f00 */
[----:B-1----:R-:W-:Y:S05]  /*1e300*/  CALL.REL.NOINC `($__internal_34_$__cuda_sm70_votesync_ballot) ;  /* 0x0000027000007944 */ /* 0x002fea0003c00000 */
[----:B------:R-:W-:Y:S05]  /*1e310*/  BRA `(.L_x_1954) ;  /* 0xffffdb3000007947 */ /* 0x000fea000383ffff */
.L_x_1902:
[----:B------:R-:W-:Y:S01]  /*1e320*/  IMAD.MOV.U32 R208, RZ, RZ, R9 ;  /* 0x000000ffffd07224 */ /* 0x000fe200078e0009 */
[----:B---3--:R-:W-:Y:S01]  /*1e330*/  MOV R15, R14 ;  /* 0x0000000e000f7202 */ /* 0x008fe20000000f00 */
[----:B------:R-:W-:Y:S01]  /*1e340*/  IMAD.MOV.U32 R3, RZ, RZ, 0x1f ;  /* 0x0000001fff037424 */ /* 0x000fe200078e00ff */
[----:B------:R-:W-:Y:S02]  /*1e350*/  MOV R2, 0x1e370 ;  /* 0x0001e37000027802 */ /* 0x000fe40000000f00 */
[----:B-12---:R-:W-:Y:S05]  /*1e360*/  CALL.REL.NOINC `($__internal_32_$__cuda_sm70_shflsync_idx_p) ;  /* 0x0000015000007944 */ /* 0x006fea0003c00000 */
[----:B------:R-:W-:Y:S01]  /*1e370*/  IMAD.MOV.U32 R6, RZ, RZ, R15 ;  /* 0x000000ffff067224 */ /* 0x000fe200078e000f */
[----:B------:R-:W-:Y:S01]  /*1e380*/  MOV R15, R14 ;  /* 0x0000000e000f7202 */ /* 0x000fe20000000f00 */
[----:B------:R-:W-:Y:S01]  /*1e390*/  IMAD.MOV.U32 R208, RZ, RZ, R10 ;  /* 0x000000ffffd07224 */ /* 0x000fe200078e000a */
[----:B------:R-:W-:Y:S02]  /*1e3a0*/  MOV R3, 0x1f ;  /* 0x0000001f00037802 */ /* 0x000fe40000000f00 */
[----:B------:R-:W-:-:S02]  /*1e3b0*/  MOV R2, 0x1e3d0 ;  /* 0x0001e3d000027802 */ /* 0x000fc40000000f00 */
[----:B------:R-:W-:Y:S05]  /*1e3c0*/  CALL.REL.NOINC `($__internal_32_$__cuda_sm70_shflsync_idx_p) ;  /* 0x000000f000007944 */ /* 0x000fea0003c00000 */
[----:B------:R-:W-:Y:S01]  /*1e3d0*/  MOV R5, R15 ;  /* 0x0000000f00057202 */ /* 0x000fe20000000f00 */
[----:B------:R-:W-:Y:S05]  /*1e3e0*/  BRA `(.L_x_1955) ;  /* 0xffffdaa000007947 */ /* 0x000fea000383ffff */
.L_x_1905:
[----:B------:R-:W-:Y:S01]  /*1e3f0*/  MOV R15, R2 ;  /* 0x00000002000f7202 */ /* 0x000fe20000000f00 */
[----:B------:R-:W-:Y:S01]  /*1e400*/  IMAD.MOV.U32 R208, RZ, RZ, R4 ;  /* 0x000000ffffd07224 */ /* 0x000fe200078e0004 */
[----:B------:R-:W-:Y:S01]  /*1e410*/  MOV R2, 0x1e440 ;  /* 0x0001e44000027802 */ /* 0x000fe20000000f00 */
[----:B------:R-:W-:-:S02]  /*1e420*/  IMAD.MOV.U32 R3, RZ, RZ, 0x1f ;  /* 0x0000001fff037424 */ /* 0x000fc400078e00ff */
[----:B-1234-:R-:W-:Y:S05]  /*1e430*/  CALL.REL.NOINC `($__internal_32_$__cuda_sm70_shflsync_idx_p) ;  /* 0x0000008000007944 */ /* 0x01efea0003c00000 */
[----:B------:R-:W-:Y:S01]  /*1e440*/  MOV R17, R15 ;  /* 0x0000000f00117202 */ /* 0x000fe20000000f00 */
[----:B------:R-:W-:Y:S05]  /*1e450*/  BRA `(.L_x_1904) ;  /* 0xffffda9000007947 */ /* 0x000fea000383ffff */
        .weak           $__internal_31_$__cuda_sm70_shflsync_bfly_p
        .type           $__internal_31_$__cuda_sm70_shflsync_bfly_p,@function
        .size           $__internal_31_$__cuda_sm70_shflsync_bfly_p,($__internal_32_$__cuda_sm70_shflsync_idx_p - $__internal_31_$__cuda_sm70_shflsync_bfly_p)
$__internal_31_$__cuda_sm70_shflsync_bfly_p:
[----:B------:R-:W-:Y:S02]  /*1e460*/  MOV R13, 0x1f ;  /* 0x0000001f000d7802 */ /* 0x000fe40000000f00 */
[----:B------:R-:W-:-:S04]  /*1e470*/  MOV R32, 0xffffffff ;  /* 0xffffffff00207802 */ /* 0x000fc80000000f00 */
[----:B------:R-:W-:Y:S04]  /*1e480*/  WARPSYNC R32 ;  /* 0x0000002000007348 */ /* 0x000fe80003800000 */
[----:B------:R1:W2:Y:S02]  /*1e490*/  SHFL.BFLY PT, R13, R4, R3, R13 ;  /* 0x0c000003040d7389 */ /* 0x0002a400000e000d */
[----:B-1----:R-:W-:-:S04]  /*1e4a0*/  MOV R3, 0x0 ;  /* 0x0000000000037802 */ /* 0x002fc80000000f00 */
[----:B--2---:R-:W-:Y:S05]  /*1e4b0*/  RET.REL.NODEC R2 `(_ZN7cutlass13device_kernelIN5flash19enable_sm80_to_sm89INS1_16FlashAttnFwdSm80INS1_25CollectiveMainloopFwdSm80ILi8ELi1ELb0EN4cute5tupleIJNS5_1CILi128EEENS7_ILi48EEENS7_ILi256EEEEEELi256ENS_10bfloat16_tEfNS_4arch4Sm80ELb0ELb0ELb1ELb1ELb1ELb1ELb1ELb1EEENS1_21CollectiveEpilogueFwdINS6_IJS8_SA_S9_EEENS6_IJNS7_ILi1EEESI_SI_EEESC_SE_Li256ELb1ELb1ELb1ELb0EEENS1_36VarlenDynamicPersistentTileSchedulerILi128ELi48ELi256ELi256ELb1ELb1ELb0ELb0ELb1ELb1EEEEEEEEEvNT_6ParamsE) ;  /* 0xfffe1b4002007950 */ /* 0x004fea0003c3ffff */
        .weak           $__internal_32_$__cuda_sm70_shflsync_idx_p
        .type           $__internal_32_$__cuda_sm70_shflsync_idx_p,@function
        .size           $__internal_32_$__cuda_sm70_shflsync_idx_p,($__internal_33_$__cuda_sm70_shflsync_up_p - $__internal_32_$__cuda_sm70_shflsync_idx_p)
$__internal_32_$__cuda_sm70_shflsync_idx_p:
[----:B------:R-:W-:-:S04]  /*1e4c0*/  MOV R224, 0xffffffff ;  /* 0xffffffff00e07802 */ /* 0x000fc80000000f00 */
[----:B------:R-:W-:Y:S04]  /*1e4d0*/  WARPSYNC R224 ;  /* 0x000000e000007348 */ /* 0x000fe80003800000 */
[----:B------:R1:W2:Y:S02]  /*1e4e0*/  SHFL.IDX PT, R15, R208, R15, R3 ;  /* 0x0000000fd00f7389 */ /* 0x0002a400000e0003 */
[----:B-1----:R-:W-:-:S04]  /*1e4f0*/  MOV R3, 0x0 ;  /* 0x0000000000037802 */ /* 0x002fc80000000f00 */
[----:B--2---:R-:W-:Y:S05]  /*1e500*/  RET.REL.NODEC R2 `(_ZN7cutlass13device_kernelIN5flash19enable_sm80_to_sm89INS1_16FlashAttnFwdSm80INS1_25CollectiveMainloopFwdSm80ILi8ELi1ELb0EN4cute5tupleIJNS5_1CILi128EEENS7_ILi48EEENS7_ILi256EEEEEELi256ENS_10bfloat16_tEfNS_4arch4Sm80ELb0ELb0ELb1ELb1ELb1ELb1ELb1ELb1EEENS1_21CollectiveEpilogueFwdINS6_IJS8_SA_S9_EEENS6_IJNS7_ILi1EEESI_SI_EEESC_SE_Li256ELb1ELb1ELb1ELb0EEENS1_36VarlenDynamicPersistentTileSchedulerILi128ELi48ELi256ELi256ELb1ELb1ELb0ELb0ELb1ELb1EEEEEEEEEvNT_6ParamsE) ;  /* 0xfffe1af002007950 */ /* 0x004fea0003c3ffff */
        .weak           $__internal_33_$__cuda_sm70_shflsync_up_p
        .type           $__internal_33_$__cuda_sm70_shflsync_up_p,@function
        .size           $__internal_33_$__cuda_sm70_shflsync_up_p,($__internal_34_$__cuda_sm70_votesync_ballot - $__internal_33_$__cuda_sm70_shflsync_up_p)
$__internal_33_$__cuda_sm70_shflsync_up_p:
[----:B------:R-:W-:Y:S02]  /*1e510*/  IMAD.MOV.U32 R13, RZ, RZ, -0x1 ;  /* 0xffffffffff0d7424 */ /* 0x000fe400078e00ff */
[----:B------:R-:W-:Y:S02]  /*1e520*/  IMAD.MOV.U32 R12, RZ, RZ, RZ ;  /* 0x000000ffff0c7224 */ /* 0x000fe400078e00ff */
[----:B------:R-:W-:Y:S04]  /*1e530*/  WARPSYNC R13 ;  /* 0x0000000d00007348 */ /* 0x000fe80003800000 */
[----:B------:R1:W2:Y:S02]  /*1e540*/  SHFL.UP PT, R5, R2, R5, R12 ;  /* 0x0400000502057389 */ /* 0x0002a400000e000c */
[----:B-1----:R-:W-:-:S02]  /*1e550*/  MOV R2, R3 ;  /* 0x0000000300027202 */ /* 0x002fc40000000f00 */
[----:B------:R-:W-:-:S04]  /*1e560*/  MOV R3, 0x0 ;  /* 0x0000000000037802 */ /* 0x000fc80000000f00 */
[----:B--2---:R-:W-:Y:S05]  /*1e570*/  RET.REL.NODEC R2 `(_ZN7cutlass13device_kernelIN5flash19enable_sm80_to_sm89INS1_16FlashAttnFwdSm80INS1_25CollectiveMainloopFwdSm80ILi8ELi1ELb0EN4cute5tupleIJNS5_1CILi128EEENS7_ILi48EEENS7_ILi256EEEEEELi256ENS_10bfloat16_tEfNS_4arch4Sm80ELb0ELb0ELb1ELb1ELb1ELb1ELb1ELb1EEENS1_21CollectiveEpilogueFwdINS6_IJS8_SA_S9_EEENS6_IJNS7_ILi1EEESI_SI_EEESC_SE_Li256ELb1ELb1ELb1ELb0EEENS1_36VarlenDynamicPersistentTileSchedulerILi128ELi48ELi256ELi256ELb1ELb1ELb0ELb0ELb1ELb1EEEEEEEEEvNT_6ParamsE) ;  /* 0xfffe1a8002007950 */ /* 0x004fea0003c3ffff */
        .weak           $__internal_34_$__cuda_sm70_votesync_ballot
        .type           $__internal_34_$__cuda_sm70_votesync_ballot,@function
        .size           $__internal_34_$__cuda_sm70_votesync_ballot,(.L_x_6527 - $__internal_34_$__cuda_sm70_votesync_ballot)
$__internal_34_$__cuda_sm70_votesync_ballot:
[----:B------:R-:W-:Y:S01]  /*1e580*/  ISETP.NE.U32.AND P0, PT, R2, 0x1, PT ;  /* 0x000000010200780c */ /* 0x000fe20003f05070 */
[----:B------:R-:W-:-:S04]  /*1e590*/  IMAD.MOV.U32 R5, RZ, RZ, -0x1 ;  /* 0xffffffffff057424 */ /* 0x000fc800078e00ff */
[----:B------:R-:W-:Y:S08]  /*1e5a0*/  WARPSYNC R5 ;  /* 0x0000000500007348 */ /* 0x000ff00003800000 */
[----:B------:R-:W-:-:S04]  /*1e5b0*/  VOTE.ANY R2, PT, !P0 ;  /* 0x0000000000027806 */ /* 0x000fc800040e0100 */
[----:B------:R-:W-:Y:S01]  /*1e5c0*/  LOP3.LUT R12, R2, R5, RZ, 0xc0, !PT ;  /* 0x00000005020c7212 */ /* 0x000fe200078ec0ff */
[----:B------:R-:W-:Y:S02]  /*1e5d0*/  IMAD.MOV.U32 R2, RZ, RZ, R3 ;  /* 0x000000ffff027224 */ /* 0x000fe400078e0003 */
[----:B------:R-:W-:-:S04]  /*1e5e0*/  IMAD.MOV.U32 R3, RZ, RZ, 0x0 ;  /* 0x00000000ff037424 */ /* 0x000fc800078e00ff */
[----:B------:R-:W-:Y:S05]  /*1e5f0*/  RET.REL.NODEC R2 `(_ZN7cutlass13device_kernelIN5flash19enable_sm80_to_sm89INS1_16FlashAttnFwdSm80INS1_25CollectiveMainloopFwdSm80ILi8ELi1ELb0EN4cute5tupleIJNS5_1CILi128EEENS7_ILi48EEENS7_ILi256EEEEEELi256ENS_10bfloat16_tEfNS_4arch4Sm80ELb0ELb0ELb1ELb1ELb1ELb1ELb1ELb1EEENS1_21CollectiveEpilogueFwdINS6_IJS8_SA_S9_EEENS6_IJNS7_ILi1EEESI_SI_EEESC_SE_Li256ELb1ELb1ELb1ELb0EEENS1_36VarlenDynamicPersistentTileSchedulerILi128ELi48ELi256ELi256ELb1ELb1ELb0ELb0ELb1ELb1EEEEEEEEEvNT_6ParamsE) ;  /* 0xfffe1a0002007950 */ /* 0x000fea0003c3ffff */
.L_x_1956:
        /* <DEDUP_REMOVED lines=16> */
.L_x_6527:


//--------------------- .text._ZN7cutlass13device_kernelIN5flash19enable_sm80_to_sm89INS1_16FlashAttnFwdSm80INS1_25CollectiveMainloopFwdSm80ILi8ELi1ELb0EN4cute5tupleIJNS5_1CILi128EEENS7_ILi64EEENS7_ILi256EEEEEELi256ENS_10bfloat16_tEfNS_4arch4Sm80ELb0ELb1ELb1ELb0ELb1ELb0ELb1ELb1EEENS1_21CollectiveEpilogueFwdINS6_IJS8_SA_S9_EEENS6_IJNS7_ILi1EEESI_SI_EEESC_SE_Li256ELb0ELb1ELb1ELb0EEENS1_19SingleTileSchedulerILb0ELb1ELb1ELi128EEEEEEEEEvNT_6ParamsE --------------------------
	.section	.text._ZN7cutlass13device_kernelIN5flash19enable_sm80_to_sm89INS1_16FlashAttnFwdSm80INS1_25CollectiveMainloopFwdSm80ILi8ELi1ELb0EN4cute5tupleIJNS5_1CILi128EEENS7_ILi64EEENS7_ILi256EEEEEELi256ENS_10bfloat16_tEfNS_4arch4Sm80ELb0ELb1ELb1ELb0ELb1ELb0ELb1ELb1EEENS1_21CollectiveEpilogueFwdINS6_IJS8_SA_S9_EEENS6_IJNS7_ILi1EEESI_SI_EEESC_SE_Li256ELb0ELb1ELb1ELb0EEENS1_19SingleTileSchedulerILb0ELb1ELb1ELi128EEEEEEEEEvNT_6ParamsE,"ax",@progbits
	.sectioninfo	@"SHI_REGISTERS=255"
	.align	128
.text._ZN7cutlass13device_kernelIN5flash19enable_sm80_to_sm89INS1_16FlashAttnFwdSm80INS1_25CollectiveMainloopFwdSm80ILi8ELi1ELb0EN4cute5tupleIJNS5_1CILi128EEENS7_ILi64EEENS7_ILi256EEEEEELi256ENS_10bfloat16_tEfNS_4arch4Sm80ELb0ELb1ELb1ELb0ELb1ELb0ELb1ELb1EEENS1_21CollectiveEpilogueFwdINS6_IJS8_SA_S9_EEENS6_IJNS7_ILi1EEESI_SI_EEESC_SE_Li256ELb0ELb1ELb1ELb0EEENS1_19SingleTileSchedulerILb0ELb1ELb1ELi128EEEEEEEEEvNT_6ParamsE:
        .type           _ZN7cutlass13device_kernelIN5flash19enable_sm80_to_sm89INS1_16FlashAttnFwdSm80INS1_25CollectiveMainloopFwdSm80ILi8ELi1ELb0EN4cute5tupleIJNS5_1CILi128EEENS7_ILi64EEENS7_ILi256EEEEEELi256ENS_10bfloat16_tEfNS_4arch4Sm80ELb0ELb1ELb1ELb0ELb1ELb0ELb1ELb1EEENS1_21CollectiveEpilogueFwdINS6_IJS8_SA_S9_EEENS6_IJNS7_ILi1EEESI_SI_EEESC_SE_Li256ELb0ELb1ELb1ELb0EEENS1_19SingleTileSchedulerILb0ELb1ELb1ELi128EEEEEEEEEvNT_6ParamsE,@function
        .size           _ZN7cutlass13device_kernelIN5flash19enable_sm80_to_sm89INS1_16FlashAttnFwdSm80INS1_25CollectiveMainloopFwdSm80ILi8ELi1ELb0EN4cute5tupleIJNS5_1CILi128EEENS7_ILi64EEENS7_ILi256EEEEEELi256ENS_10bfloat16_tEfNS_4arch4Sm80ELb0ELb1ELb1ELb0ELb1ELb0ELb1ELb1EEENS1_21CollectiveEpilogueFwdINS6_IJS8_SA_S9_EEENS6_IJNS7_ILi1EEESI_SI_EEESC_SE_Li256ELb0ELb1ELb1ELb0EEENS1_19SingleTileSchedulerILb0ELb1ELb1ELi128EEEEEEEEEvNT_6ParamsE,(.L_x_6532 - _ZN7cutlass13device_kernelIN5flash19enable_sm80_to_sm89INS1_16FlashAttnFwdSm80INS1_25CollectiveMainloopFwdSm80ILi8ELi1ELb0EN4cute5tupleIJNS5_1CILi128EEENS7_ILi64EEENS7_ILi256EEEEEELi256ENS_10bfloat16_tEfNS_4arch4Sm80ELb0ELb1ELb1ELb0ELb1ELb0ELb1ELb1EEENS1_21CollectiveEpilogueFwdINS6_IJS8_SA_S9_EEENS6_IJNS7_ILi1EEESI_SI_EEESC_SE_Li256ELb0ELb1ELb1ELb0EEENS1_19SingleTileSchedulerILb0ELb1ELb1ELi128EEEEEEEEEvNT_6ParamsE)
        .other          _ZN7cutlass13device_kernelIN5flash19enable_sm80_to_sm89INS1_16FlashAttnFwdSm80INS1_25CollectiveMainloopFwdSm80ILi8ELi1ELb0EN4cute5tupleIJNS5_1CILi128EEENS7_ILi64EEENS7_ILi256EEEEEELi256ENS_10bfloat16_tEfNS_4arch4Sm80ELb0ELb1ELb1ELb0ELb1ELb0ELb1ELb1EEENS1_21CollectiveEpilogueFwdINS6_IJS8_SA_S9_EEENS6_IJNS7_ILi1EEESI_SI_EEESC_SE_Li256ELb0ELb1ELb1ELb0EEENS1_19SingleTileSchedulerILb0ELb1ELb1ELi128EEEEEEEEEvNT_6ParamsE,@"STO_CUDA_ENTRY STV_DEFAULT"
_ZN7cutlass13device_kernelIN5flash19enable_sm80_to_sm89INS1_16FlashAttnFwdSm80INS1_25CollectiveMainloopFwdSm80ILi8ELi1ELb0EN4cute5tupleIJNS5_1CILi128EEENS7_ILi64EEENS7_ILi256EEEEEELi256ENS_10bfloat16_tEfNS_4arch4Sm80ELb0ELb1ELb1ELb0ELb1ELb0ELb1ELb1EEENS1_21CollectiveEpilogueFwdINS6_IJS8_SA_S9_EEENS6_IJNS7_ILi1EEESI_SI_EEESC_SE_Li256ELb0ELb1ELb1ELb0EEENS1_19SingleTileSchedulerILb0ELb1ELb1ELi128EEEEEEEEEvNT_6ParamsE:
        /* <DEDUP_REMOVED lines=18> */
.L_x_1957:
[----:B------:R-:W-:Y:S02]  /*0120*/  ULDC.64 UR4, c[0x0][0x550] ;  /* 0x0001540000047ab9 */ /* 0x000fe40000000a00 */
[----:B------:R-:W-:Y:S02]  /*0130*/  UISETP.NE.AND UP0, UPT, UR4, 0x1, UPT ;  /* 0x000000010400788c */ /* 0x000fe4000bf05270 */
[----:B------:R-:W-:-:S02]  /*0140*/  UIMAD.WIDE.U32 UR8, UR7, UR5, URZ ;  /* 0x00000005070872a5 */ /* 0x000fc4000f8e003f */
[----:B------:R-:W-:Y:S02]  /*0150*/  ULDC UR4, c[0x0][0x558] ;  /* 0x0001560000047ab9 */ /* 0x000fe40000000800 */
[----:B------:R-:W-:-:S05]  /*0160*/  UMOV UR13, UR7 ;  /* 0x00000007000d7c82 */ /* 0x000fca0008000000 */
[----:B------:R-:W-:-:S03]  /*0170*/  @UP0 USHF.R.U32.HI UR13, URZ, UR4, UR9 ;  /* 0x000000043f0d0299 */ /* 0x000fc60008011609 */
.L_x_1958:
        /* <DEDUP_REMOVED lines=16> */
[----:B------:R-:W1:Y:S01]  /*0280*/  S2UR UR25, SR_CTAID.X ;  /* 0x00000000001979c3 */ /* 0x000e620000002500 */
[----:B------:R-:W-:Y:S02]  /*0290*/  ULDC UR4, c[0x0][0x2c4] ;  /* 0x0000b10000047ab9 */ /* 0x000fe40000000800 */
[----:B------:R-:W-:Y:S02]  /*02a0*/  UISETP.NE.AND UP1, UPT, UR4, 0x1, UPT ;  /* 0x000000010400788c */ /* 0x000fe4000bf25270 */
[----:B------:R-:W-:Y:S02]  /*02b0*/  UMOV UR12, URZ ;  /* 0x0000003f000c7c82 */ /* 0x000fe40008000000 */
[----:B------:R-:W-:Y:S02]  /*02c0*/  ULDC.64 UR4, c[0x0][0x2c8] ;  /* 0x0000b20000047ab9 */ /* 0x000fe40000000a00 */
[----:B-1----:R-:W-:-:S05]  /*02d0*/  USHF.L.U32 UR24, UR25, 0x7, URZ ;  /* 0x0000000719187899 */ /* 0x002fca000800063f */
[----:B------:R-:W-:Y:S02]  /*02e0*/  @UP1 UIADD3 UR10, UR24, 0x7f, URZ ;  /* 0x0000007f180a1890 */ /* 0x000fe4000fffe03f */
[----:B------:R-:W-:Y:S02]  /*02f0*/  UIADD3 UR8, UR24, 0x7f, URZ ;  /* 0x0000007f18087890 */ /* 0x000fe4000fffe03f */
[----:B------:R-:W-:-:S03]  /*0300*/  UIMAD.WIDE.U32 UR10, UR10, UR4, URZ ;  /* 0x000000040a0a72a5 */ /* 0x000fc6000f8e003f */
[----:B------:R-:W-:-:S04]  /*0310*/  ULDC UR4, c[0x0][0x2ac] ;  /* 0x0000ab0000047ab9 */ /* 0x000fc80000000800 */
[----:B------:R-:W-:Y:S02]  /*0320*/  @UP1 UMOV UR9, UR11 ;  /* 0x0000000b00091c82 */ /* 0x000fe40008000000 */
[----:B------:R-:W-:Y:S02]  /*0330*/  ULDC UR10, c[0x0][0x1d0] ;  /* 0x00007400000a7ab9 */ /* 0x000fe40000000800 */
[----:B------:R-:W-:Y:S02]  /*0340*/  @UP1 USHF.R.U32.HI UR8, URZ, UR5, UR9 ;  /* 0x000000053f081299 */ /* 0x000fe40008011609 */
[----:B------:R-:W-:Y:S02]  /*0350*/  UIMAD UR10, UR4, UR10, URZ ;  /* 0x0000000a040a72a4 */ /* 0x000fe4000f8e023f */
[----:B------:R-:W-:Y:S02]  /*0360*/  UMOV UR9, 0x1 ;  /* 0x0000000100097882 */ /* 0x000fe40000000000 */
[----:B------:R-:W-:-:S02]  /*0370*/  ULDC.64 UR4, c[0x0][0x328] ;  /* 0x0000ca0000047ab9 */ /* 0x000fc40000000a00 */
[----:B------:R-:W-:Y:S02]  /*0380*/  UISETP.LE.AND UP0, UPT, UR9, UR5, UPT ;  /* 0x000000050900728c */ /* 0x000fe4000bf03270 */
[----:B------:R-:W-:Y:S02]  /*0390*/  ULDC UR11, c[0x0][0x168] ;  /* 0x00005a00000b7ab9 */ /* 0x000fe40000000800 */
[----:B------:R-:W-:-:S04]  /*03a0*/  UIADD3 UR11, UR10, -UR11, UR9 ;  /* 0x8000000b0a0b7290 */ /* 0x000fc8000fffe009 */
[----:B------:R-:W-:-:S04]  /*03b0*/  UIADD3 UR5, UR11, UR8, URZ ;  /* 0x000000080b057290 */ /* 0x000fc8000fffe03f */
        /* <DEDUP_REMOVED lines=16> */
.L_x_1960:
[----:B------:R-:W-:Y:S02]  /*04c0*/  ULDC UR4, c[0x0][0x32c] ;  /* 0x0000cb0000047ab9 */ /* 0x000fe40000000800 */
[----:B------:R-:W-:-:S03]  /*04d0*/  UISETP.NE.AND UP2, UPT, UR9, UR4, UPT ;  /* 0x000000040900728c */ /* 0x000fc6000bf45270 */
[----:B------:R-:W-:Y:S02]  /*04e0*/  ULDC.64 UR4, c[0x0][0x330] ;  /* 0x0000cc0000047ab9 */ /* 0x000fe40000000a00 */
[----:B------:R-:W-:-:S07]  /*04f0*/  UIMAD.WIDE.U32 UR14, UR11, UR4, URZ ;  /* 0x000000040b0e72a5 */ /* 0x000fce000f8e003f */
[----:B------:R-:W-:Y:S02]  /*0500*/  @UP2 UMOV UR9, UR15 ;  /* 0x0000000f00092c82 */ /* 0x000fe40008000000 */
[----:B------:R-:W-:Y:S02]  /*0510*/  @UP2 USHF.R.U32.HI UR11, URZ, UR5, UR9 ;  /* 0x000000053f0b2299 */ /* 0x000fe40008011609 */
.L_x_1961:
[----:B------:R-:W-:Y:S02]  /*0520*/  ULDC UR4, c[0x0][0x32c] ;  /* 0x0000cb0000047ab9 */ /* 0x000fe40000000800 */
[----:B------:R-:W-:-:S04]  /*0530*/  UIMAD UR4, UR11, UR4, UR4 ;  /* 0x000000040b0472a4 */ /* 0x000fc8000f8e0204 */
[----:B------:R-:W-:-:S04]  /*0540*/  UISETP.LT.AND UP2, UPT, UR8, UR4, UPT ;  /* 0x000000040800728c */ /* 0x000fc8000bf41270 */
[----:B------:R-:W-:Y:S02]  /*0550*/  USEL UR8, UR8, UR4, UP2 ;  /* 0x0000000408087287 */ /* 0x000fe40009000000 */
.L_x_1959:
[----:B------:R-:W-:Y:S01]  /*0560*/  UIADD3 UR9, UR10, 0x3f, URZ ;  /* 0x0000003f0a097890 */ /* 0x000fe2000fffe03f */
[----:B------:R-:W-:Y:S01]  /*0570*/  PLOP3.LUT P0, PT, PT, PT, UP0, 0x40, 0x0 ;  /* 0x000000000000781c */ /* 0x000fe20003f0e808 */
[----:B------:R-:W-:Y:S02]  /*0580*/  UIADD3 UR11, UR8, 0x3f, URZ ;  /* 0x0000003f080b7890 */ /* 0x000fe4000fffe03f */
[----:B------:R-:W-:Y:S02]  /*0590*/  ULDC.64 UR4, c[0x0][0x2c8] ;  /* 0x0000b20000047ab9 */ /* 0x000fe40000000a00 */
[----:B------:R-:W-:Y:S02]  /*05a0*/  UIMAD.WIDE.U32 UR16, UR24, UR4, URZ ;  /* 0x00000004181072a5 */ /* 0x000fe4000f8e003f */
[----:B------:R-:W-:Y:S02]  /*05b0*/  USHF.R.S32.HI UR14, URZ, 0x1f, UR9 ;  /* 0x0000001f3f0e7899 */ /* 0x000fe40008011409 */
[----:B------:R-:W-:-:S02]  /*05c0*/  USHF.R.S32.HI UR8, URZ, 0x1f, UR11 ;  /* 0x0000001f3f087899 */ /* 0x000fc4000801140b */
[----:B------:R-:W-:Y:S02]  /*05d0*/  UMOV UR4, UR24 ;  /* 0x0000001800047c82 */ /* 0x000fe40008000000 */
[----:B------:R-:W-:Y:S02]  /*05e0*/  @UP1 USHF.R.U32.HI UR4, URZ, UR5, UR17 ;  /* 0x000000053f041299 */ /* 0x000fe40008011611 */
[----:B------:R-:W-:Y:S02]  /*05f0*/  ULEA.HI UR5, UR14, UR9, URZ, 0x6 ;  /* 0x000000090e057291 */ /* 0x000fe4000f8f303f */
[----:B------:R-:W-:Y:S02]  /*0600*/  ULEA.HI UR20, UR8, UR11, URZ, 0x6 ;  /* 0x0000000b08147291 */ /* 0x000fe4000f8f303f */
[----:B------:R-:W-:Y:S02]  /*0610*/  ULDC UR21, c[0x0][0x168] ;  /* 0x00005a0000157ab9 */ /* 0x000fe40000000800 */
[----:B------:R-:W-:-:S02]  /*0620*/  USHF.R.S32.HI UR5, URZ, 0x6, UR5 ;  /* 0x000000063f057899 */ /* 0x000fc40008011405 */
[----:B------:R-:W-:Y:S02]  /*0630*/  USHF.R.S32.HI UR20, URZ, 0x6, UR20 ;  /* 0x000000063f147899 */ /* 0x000fe40008011414 */
[----:B------:R-:W-:Y:S02]  /*0640*/  UIADD3 UR21, UR10, -UR21, URZ ;  /* 0x800000150a157290 */ /* 0x000fe4000fffe03f */
[----:B------:R-:W-:Y:S02]  /*0650*/  UISETP.LT.AND UP2, UPT, UR5, UR20, UPT ;  /* 0x000000140500728c */ /* 0x000fe4000bf41270 */
[----:B------:R-:W-:Y:S02]  /*0660*/  UIADD3 UR4, UR21, UR4, URZ ;  /* 0x0000000415047290 */ /* 0x000fe4000fffe03f */
[----:B------:R-:W-:Y:S02]  /*0670*/  ULDC UR8, c[0x0][0x324] ;  /* 0x0000c90000087ab9 */ /* 0x000fe40000000800 */
[----:B------:R-:W-:-:S02]  /*0680*/  USEL UR20, UR5, UR20, UP2 ;  /* 0x0000001405147287 */ /* 0x000fc40009000000 */
[----:B------:R-:W-:Y:S01]  /*0690*/  UIADD3 UR8, UR4, -UR8, URZ ;  /* 0x8000000804087290 */ /* 0x000fe2000fffe03f */
        /* <DEDUP_REMOVED lines=9> */
[----:B------:R-:W-:-:S07]  /*0730*/  UIMAD.WIDE.U32 UR14, UR9, UR4, URZ ;  /* 0x00000004090e72a5 */ /* 0x000fce000f8e003f */
[----:B------:R-:W-:Y:S02]  /*0740*/  @UP2 UMOV UR11, UR15 ;  /* 0x0000000f000b2c82 */ /* 0x000fe40008000000 */
[----:B------:R-:W-:-:S04]  /*0750*/  @UP2 USHF.R.U32.HI UR9, URZ, UR5, UR11 ;  /* 0x000000053f092299 */ /* 0x000fc8000801160b */
[----:B------:R-:W-:Y:S01]  /*0760*/  ULOP3.LUT UR9, URZ, UR9, URZ, 0x33, !UPT ;  /* 0x000000093f097292 */ /* 0x000fe2000f8e333f */
[----:B------:R-:W-:Y:S05]  /*0770*/  BRA `(.L_x_1964) ;  /* 0x0000006000007947 */ /* 0x000fea0003800000 */
.L_x_1963:
[----:B------:R-:W-:Y:S02]  /*0780*/  ULDC UR4, c[0x0][0x32c] ;  /* 0x0000cb0000047ab9 */ /* 0x000fe40000000800 */
[----:B------:R-:W-:-:S03]  /*0790*/  UISETP.NE.AND UP2, UPT, UR4, 0x1, UPT ;  /* 0x000000010400788c */ /* 0x000fc6000bf45270 */
[----:B------:R-:W-:Y:S02]  /*07a0*/  ULDC.64 UR4, c[0x0][0x330] ;  /* 0x0000cc0000047ab9 */ /* 0x000fe40000000a00 */
[----:B------:R-:W-:-:S07]  /*07b0*/  UIMAD.WIDE.U32 UR14, UR9, UR4, URZ ;  /* 0x00000004090e72a5 */ /* 0x000fce000f8e003f */
[----:B------:R-:W-:Y:S02]  /*07c0*/  @UP2 UMOV UR11, UR15 ;  /* 0x0000000f000b2c82 */ /* 0x000fe40008000000 */
[----:B------:R-:W-:Y:S02]  /*07d0*/  @UP2 USHF.R.U32.HI UR9, URZ, UR5, UR11 ;  /* 0x000000053f092299 */ /* 0x000fe4000801160b */
.L_x_1964:
[----:B------:R-:W-:Y:S02]  /*07e0*/  ULDC UR4, c[0x0][0x32c] ;  /* 0x0000cb0000047ab9 */ /* 0x000fe40000000800 */
[----:B------:R-:W-:-:S04]  /*07f0*/  UIMAD UR4, UR9, UR4, URZ ;  /* 0x00000004090472a4 */ /* 0x000fc8000f8e023f */
[----:B------:R-:W-:-:S04]  /*0800*/  UISETP.LT.AND UP2, UPT, UR8, UR4, UPT ;  /* 0x000000040800728c */ /* 0x000fc8000bf41270 */
[----:B------:R-:W-:-:S04]  /*0810*/  USEL UR8, UR8, UR4, !UP2 ;  /* 0x0000000408087287 */ /* 0x000fc8000d000000 */
.L_x_1962:
[----:B------:R-:W-:Y:S02]  /*0820*/  USHF.R.S32.HI UR4, URZ, 0x1f, UR8 ;  /* 0x0000001f3f047899 */ /* 0x000fe40008011408 */
[----:B------:R-:W-:Y:S02]  /*0830*/  ULDC UR5, c[0x0][0x338] ;  /* 0x0000ce0000057ab9 */ /* 0x000fe40000000800 */
[----:B------:R-:W-:-:S04]  /*0840*/  ULEA.HI UR4, UR4, UR8, URZ, 0x6 ;  /* 0x0000000804047291 */ /* 0x000fc8000f8f303f */
[----:B------:R-:W-:Y:S02]  /*0850*/  USHF.R.S32.HI UR9, URZ, 0x6, UR4 ;  /* 0x000000063f097899 */ /* 0x000fe40008011404 */
[----:B------:R-:W-:Y:S02]  /*0860*/  USHF.R.U32.HI UR4, URZ, 0x10, UR7 ;  /* 0x000000103f047899 */ /* 0x000fe40008011607 */
[----:B------:R-:W-:Y:S02]  /*0870*/  UISETP.LT.AND UP2, UPT, URZ, UR9, UPT ;  /* 0x000000093f00728c */ /* 0x000fe4000bf41270 */
[----:B------:R-:W-:Y:S02]  /*0880*/  UISETP.NE.AND UP3, UPT, UR4, URZ, UPT ;  /* 0x0000003f0400728c */ /* 0x000fe4000bf65270 */
[----:B------:R-:W-:Y:S02]  /*0890*/  USEL UR9, URZ, UR9, !UP2 ;  /* 0x000000093f097287 */ /* 0x000fe4000d000000 */
[----:B------:R-:W-:-:S02]  /*08a0*/  USEL UR5, UR4, UR5, UP3 ;  /* 0x0000000504057287 */ /* 0x000fc40009800000 */
[----:B------:R-:W-:Y:S02]  /*08b0*/  UISETP.GT.AND UP2, UPT, UR20, UR9, UPT ;  /* 0x000000091400728c */ /* 0x000fe4000bf44270 */
[----:B------:R-:W-:-:S04]  /*08c0*/  UMOV UR4, URZ ;  /* 0x0000003f00047c82 */ /* 0x000fc80008000000 */
[----:B------:R-:W-:-:S13]  /*08d0*/  PLOP3.LUT P0, PT, PT, PT, UP2, 0x80, 0x0 ;  /* 0x000000000000781c */ /* 0x000fda0003f0f028 */
[----:B------:R-:W-:Y:S05]  /*08e0*/  @!P0 BRA `(.L_x_1965) ;  /* 0x0000021000008947 */ /* 0x000fea0003800000 */
[----:B------:R-:W-:Y:S01]  /*08f0*/  IMAD.U32 R0, RZ, RZ, UR5 ;  /* 0x00000005ff007e24 */ /* 0x000fe2000f8e00ff */
[----:B------:R-:W-:Y:S02]  /*0900*/  UIADD3 UR15, UR5, -0x1, UR20 ;  /* 0xffffffff050f7890 */ /* 0x000fe4000fffe014 */
[----:B------:R-:W-:Y:S02]  /*0910*/  UMOV UR16, URZ ;  /* 0x0000003f00107c82 */ /* 0x000fe40008000000 */
[-C--:B-1----:R-:W-:Y:S01]  /*0920*/  IABS R2, R0.reuse ;  /* 0x0000000000027213 */ /* 0x082fe20000000000 */
[----:B------:R-:W-:Y:S01]  /*0930*/  UIADD3 UR15, -UR9, UR15, URZ ;  /* 0x0000000f090f7290 */ /* 0x000fe2000fffe13f */
[----:B------:R-:W-:Y:S02]  /*0940*/  IABS R0, R0 ;  /* 0x0000000000007213 */ /* 0x000fe40000000000 */
[----:B------:R1:W3:Y:S03]  /*0950*/  R2UR UR14, R2 ;  /* 0x00000000020e73c2 */ /* 0x0002e600000e0000 */
[----:B------:R-:W-:Y:S01]  /*0960*/  IMAD.U32 R4, RZ, RZ, UR15 ;  /* 0x0000000fff047e24 */ /* 0x000fe2000f8e00ff */
[----:B------:R-:W-:Y:S01]  /*0970*/  ULOP3.LUT UR15, UR15, UR5, URZ, 0x3c, !UPT ;  /* 0x000000050f0f7292 */ /* 0x000fe2000f8e3c3f */
[----:B------:R-:W-:-:S04]  /*0980*/  IMAD.MOV R0, RZ, RZ, -R0 ;  /* 0x000000ffff007224 */ /* 0x000fc800078e0a00 */
[----:B------:R-:W4:Y:S01]  /*0990*/  R2UR UR8, R0 ;  /* 0x00000000000873c2 */ /* 0x000f2200000e0000 */
[----:B-1----:R-:W-:Y:S01]  /*09a0*/  IABS R2, R4 ;  /* 0x0000000400027213 */ /* 0x002fe20000000000 */
[----:B---3--:R-:W1:Y:S06]  /*09b0*/  I2F.RP R5, UR14 ;  /* 0x0000000e00057d06 */ /* 0x008e6c0008209400 */
[----:B------:R-:W3:Y:S02]  /*09c0*/  R2UR UR11, R2 ;  /* 0x00000000020b73c2 */ /* 0x000ee400000e0000 */
[----:B-1----:R-:W1:Y:S02]  /*09d0*/  MUFU.RCP R3, R5 ;  /* 0x0000000500037308 */ /* 0x002e640000001000 */
[----:B-1----:R-:W-:-:S06]  /*09e0*/  IADD3 R3, R3, 0xffffffe, RZ ;  /* 0x0ffffffe03037810 */ /* 0x002fcc0007ffe0ff */
[----:B------:R-:W1:Y:S02]  /*09f0*/  F2I.FTZ.U32.TRUNC.NTZ R3, R3 ;  /* 0x0000000300037305 */ /* 0x000e64000021f000 */
[----:B-1----:R-:W1:Y:S02]  /*0a00*/  R2UR UR17, R3 ;  /* 0x00000000031173c2 */ /* 0x002e6400000e0000 */
[----:B-1----:R-:W-:-:S04]  /*0a10*/  UIADD3 UR4, URZ, -UR17, URZ ;  /* 0x800000113f047290 */ /* 0x002fc8000fffe03f */
[----:B------:R-:W-:-:S04]  /*0a20*/  UIMAD UR4, UR4, UR14, URZ ;  /* 0x0000000e040472a4 */ /* 0x000fc8000f8e023f */
        /* <DEDUP_REMOVED lines=13> */
.L_x_1965:
        /* <DEDUP_REMOVED lines=33> */
[----:B-1----:R-:W-:Y:S01]  /*0d10*/  CS2R R2, SRZ ;  /* 0x0000000000027805 */ /* 0x002fe2000001ff00 */
        /* <DEDUP_REMOVED lines=51> */
[----:B------:R-:W-:Y:S01]  /*1050*/  USHF.R.S32.HI UR7, URZ, 0x1f, UR13 ;  /* 0x0000001f3f077899 */ /* 0x000fe2000801140d */
[----:B------:R-:W-:Y:S01]  /*1060*/  PLOP3.LUT P1, PT, PT, PT, UP1, 0x80, 0x0 ;  /* 0x000000000000781c */ /* 0x000fe20003f2f018 */
[----:B------:R-:W-:Y:S01]  /*1070*/  ULDC.64 UR4, c[0x0][0x1b8] ;  /* 0x00006e0000047ab9 */ /* 0x000fe20000000a00 */
[----:B------:R1:W3:Y:S01]  /*1080*/  @P2 LDG.E R4, [R4.64] ;  /* 0x0000001204042981 */ /* 0x0002e2000c1e1900 */
[-C--:B------:R-:W-:Y:S01]  /*1090*/  LEA.HI R12, R84, R83.reuse, RZ, 0x3 ;  /* 0x00000053540c7211 */ /* 0x080fe200078f18ff */
[----:B------:R-:W-:Y:S01]  /*10a0*/  UIMAD UR7, UR7, UR4, URZ ;  /* 0x00000004070772a4 */ /* 0x000fe2000f8e023f */
[----:B------:R-:W-:Y:S01]  /*10b0*/  PLOP3.LUT P0, PT, PT, PT, UP1, 0x80, 0x0 ;  /* 0x000000000000781c */ /* 0x000fe20003f0f018 */
[----:B------:R-:W-:Y:S01]  /*10c0*/  UIMAD.WIDE.U32 UR14, UR13, UR4, URZ ;  /* 0x000000040d0e72a5 */ /* 0x000fe2000f8e003f */
[----:B------:R-:W-:Y:S01]  /*10d0*/  LOP3.LUT R0, R12, 0xfffffff8, RZ, 0xc0, !PT ;  /* 0xfffffff80c007812 */ /* 0x000fe200078ec0ff */
[----:B------:R-:W-:Y:S01]  /*10e0*/  UIMAD UR7, UR13, UR5, UR7 ;  /* 0x000000050d0772a4 */ /* 0x000fe2000f8e0207 */
[----:B------:R-:W-:Y:S01]  /*10f0*/  SHF.R.S32.HI R12, RZ, 0x3, R12 ;  /* 0x00000003ff0c7819 */ /* 0x000fe2000001140c */
[----:B------:R-:W-:Y:S01]  /*1100*/  USHF.R.S32.HI UR8, URZ, 0x1f, UR6 ;  /* 0x0000001f3f087899 */ /* 0x000fe20008011406 */
[----:B------:R-:W-:Y:S01]  /*1110*/  LEA.HI R16, R84, R83, RZ, 0x6 ;  /* 0x0000005354107211 */ /* 0x000fe200078f30ff */
[----:B------:R-:W-:Y:S01]  /*1120*/  IMAD.IADD R15, R83, 0x1, -R0 ;  /* 0x00000001530f7824 */ /* 0x000fe200078e0a00 */
[----:B------:R-:W-:Y:S01]  /*1130*/  ULDC.64 UR4, c[0x0][0x1c0] ;  /* 0x0000700000047ab9 */ /* 0x000fe20000000a00 */
[----:B------:R-:W-:Y:S01]  /*1140*/  BSSY B0, `(.L_x_1967) ;  /* 0x0000054000007945 */ /* 0x000fe20003800000 */
[----:B------:R-:W-:Y:S01]  /*1150*/  UIADD3 UR15, UR15, UR7, URZ ;  /* 0x000000070f0f7290 */ /* 0x000fe2000fffe03f */
[C---:B------:R-:W-:Y:S01]  /*1160*/  IMAD R239, R15.reuse, 0x20, R12 ;  /* 0x000000200fef7824 */ /* 0x040fe200078e020c */
[----:B------:R-:W-:Y:S01]  /*1170*/  UIMAD UR8, UR8, UR4, URZ ;  /* 0x00000004080872a4 */ /* 0x000fe2000f8e023f */
[----:B------:R-:W-:Y:S01]  /*1180*/  IMAD.SHL.U32 R207, R15, 0x8, RZ ;  /* 0x000000080fcf7824 */ /* 0x000fe200078e00ff */
[----:B------:R-:W-:Y:S01]  /*1190*/  UIMAD.WIDE.U32 UR14, UR6, UR4, UR14 ;  /* 0x00000004060e72a5 */ /* 0x000fe2000f8e000e */
[----:B------:R-:W-:Y:S01]  /*11a0*/  IMAD.SHL.U32 R16, R16, 0x8, RZ ;  /* 0x0000000810107824 */ /* 0x000fe200078e00ff */
[----:B------:R-:W-:Y:S01]  /*11b0*/  IADD3 R0, R239, UR24, RZ ;  /* 0x00000018ef007c10 */ /* 0x000fe2000fffe0ff */
[----:B------:R-:W-:Y:S01]  /*11c0*/  UIMAD UR5, UR6, UR5, UR8 ;  /* 0x00000005060572a4 */ /* 0x000fe2000f8e0208 */
[C---:B------:R-:W-:Y:S01]  /*11d0*/  IADD3 R14, R207.reuse, 0x40, RZ ;  /* 0x00000040cf0e7810 */ /* 0x040fe20007ffe0ff */
[----:B------:R-:W-:Y:S01]  /*11e0*/  ULDC UR4, c[0x0][0x168] ;  /* 0x00005a0000047ab9 */ /* 0x000fe20000000800 */
[----:B------:R-:W-:Y:S01]  /*11f0*/  IMAD.U32 R7, RZ, RZ, UR15 ;  /* 0x0000000fff077e24 */ /* 0x000fe2000f8e00ff */
[----:B------:R-:W-:Y:S01]  /*1200*/  UIADD3 UR5, UR15, UR5, URZ ;  /* 0x000000050f057290 */ /* 0x000fe2000fffe03f */
[----:B------:R-:W-:Y:S01]  /*1210*/  @P1 IMAD.HI.U32 R2, R0, c[0x0][0x2c8], RZ ;  /* 0x0000b20000021a27 */ /* 0x000fe200078e00ff */
[----:B------:R-:W-:-:S02]  /*1220*/  IADD3 R13, R207, 0x80, RZ ;  /* 0x00000080cf0d7810 */ /* 0x000fc40007ffe0ff */
[----:B------:R-:W-:Y:S01]  /*1230*/  ISETP.GE.AND P3, PT, R207, c[0x0][0x198], PT ;  /* 0x00006600cf007a0c */ /* 0x000fe20003f66270 */
[----:B-1----:R-:W-:Y:S01]  /*1240*/  IMAD.MOV.U32 R5, RZ, RZ, R0 ;  /* 0x000000ffff057224 */ /* 0x002fe200078e0000 */
[----:B------:R-:W-:Y:S01]  /*1250*/  @P0 SHF.R.U32.HI R5, RZ, c[0x0][0x2cc], R2 ;  /* 0x0000b300ff050a19 */ /* 0x000fe20000011602 */
[----:B------:R-:W-:Y:S01]  /*1260*/  IMAD.U32 R6, RZ, RZ, UR14 ;  /* 0x0000000eff067e24 */ /* 0x000fe2000f8e00ff */
[----:B------:R-:W-:Y:S01]  /*1270*/  ISETP.GE.AND P4, PT, R14, c[0x0][0x198], PT ;  /* 0x000066000e007a0c */ /* 0x000fe20003f86270 */
[----:B------:R-:W-:Y:S01]  /*1280*/  IMAD.U32 R7, RZ, RZ, UR5 ;  /* 0x00000005ff077e24 */ /* 0x000fe2000f8e00ff */
[--C-:B------:R-:W-:Y:S01]  /*1290*/  SHF.R.S32.HI R2, RZ, 0x1f, R5.reuse ;  /* 0x0000001fff027819 */ /* 0x100fe20000011405 */
[----:B------:R-:W-:Y:S01]  /*12a0*/  IMAD.MOV R3, RZ, RZ, -R5 ;  /* 0x000000ffff037224 */ /* 0x000fe200078e0a05 */
[----:B------:R-:W-:Y:S01]  /*12b0*/  ULDC UR5, c[0x0][0x2c4] ;  /* 0x0000b10000057ab9 */ /* 0x000fe20000000800 */
[----:B------:R-:W-:Y:S01]  /*12c0*/  IMAD.WIDE.U32 R6, R5, c[0x0][0x1b0], R6 ;  /* 0x00006c0005067a25 */ /* 0x000fe200078e0006 */
[----:B------:R-:W-:Y:S01]  /*12d0*/  UIMAD UR4, UR5, UR4, URZ ;  /* 0x00000004050472a4 */ /* 0x000fe2000f8e023f */
[----:B------:R-:W-:-:S02]  /*12e0*/  ISETP.GE.AND P6, PT, R13, c[0x0][0x198], PT ;  /* 0x000066000d007a0c */ /* 0x000fc40003fc6270 */
[----:B------:R-:W-:Y:S02]  /*12f0*/  IMAD R3, R3, c[0x0][0x2c4], R0 ;  /* 0x0000b10003037a24 */ /* 0x000fe400078e0200 */
[----:B------:R-:W-:-:S03]  /*1300*/  IMAD R2, R2, c[0x0][0x1b0], RZ ;  /* 0x00006c0002027a24 */ /* 0x000fc600078e02ff */
[----:B------:R-:W-:Y:S01]  /*1310*/  SHF.R.S32.HI R0, RZ, 0x1f, R3 ;  /* 0x0000001fff007819 */ /* 0x000fe20000011403 */
[----:B------:R-:W-:-:S04]  /*1320*/  IMAD R5, R5, c[0x0][0x1b4], R2 ;  /* 0x00006d0005057a24 */ /* 0x000fc800078e0202 */
[----:B------:R-:W-:Y:S02]  /*1330*/  IMAD R0, R0, c[0x0][0x1a8], RZ ;  /* 0x00006a0000007a24 */ /* 0x000fe400078e02ff */
[----:B------:R-:W-:Y:S02]  /*1340*/  IMAD.IADD R7, R7, 0x1, R5 ;  /* 0x0000000107077824 */ /* 0x000fe400078e0205 */
[C---:B------:R-:W-:Y:S02]  /*1350*/  IMAD R5, R3.reuse, c[0x0][0x1ac], R0 ;  /* 0x00006b0003057a24 */ /* 0x040fe400078e0200 */
[----:B------:R-:W-:Y:S01]  /*1360*/  IMAD.WIDE.U32 R2, R3, c[0x0][0x1a8], R6 ;  /* 0x00006a0003027a25 */ /* 0x000fe200078e0006 */
[----:B------:R-:W-:-:S03]  /*1370*/  LEA.HI R7, R84, R83, RZ, 0x4 ;  /* 0x0000005354077211 */ /* 0x000fc600078f20ff */
[----:B------:R-:W-:Y:S01]  /*1380*/  IMAD.IADD R5, R3, 0x1, R5 ;  /* 0x0000000103057824 */ /* 0x000fe200078e0205 */
[----:B------:R-:W-:Y:S02]  /*1390*/  LOP3.LUT R0, R7, 0xfffffff0, RZ, 0xc0, !PT ;  /* 0xfffffff007007812 */ /* 0x000fe400078ec0ff */
[----:B------:R-:W-:-:S03]  /*13a0*/  LEA R8, P0, R2, c[0x0][0x160], 0x1 ;  /* 0x0000580002087a11 */ /* 0x000fc600078008ff */
[----:B------:R-:W-:Y:S01]  /*13b0*/  IMAD.IADD R3, R83, 0x1, -R0 ;  /* 0x0000000153037824 */ /* 0x000fe200078e0a00 */
[----:B------:R-:W-:Y:S01]  /*13c0*/  LEA.HI.X R5, R2, c[0x0][0x164], R5, 0x1, P0 ;  /* 0x0000590002057a11 */ /* 0x000fe200000f0c05 */
[----:B------:R-:W-:Y:S01]  /*13d0*/  IMAD.SHL.U32 R2, R12, 0x40, RZ ;  /* 0x000000400c027824 */ /* 0x000fe200078e00ff */
[----:B------:R1:W4:Y:S02]  /*13e0*/  SHFL.IDX PT, R18, R8, RZ, 0x181f ;  /* 0x00181fff08127589 */ /* 0x00032400000e0000 */
[----:B------:R-:W-:Y:S02]  /*13f0*/  SHF.R.S32.HI R6, RZ, 0x1f, R3 ;  /* 0x0000001fff067819 */ /* 0x000fe40000011403 */
[----:B------:R-:W-:Y:S01]  /*1400*/  LOP3.LUT R2, R2, 0x1c0, RZ, 0xc0, !PT ;  /* 0x000001c002027812 */ /* 0x000fe200078ec0ff */
[----:B------:R1:W2:Y:S01]  /*1410*/  SHFL.IDX PT, R19, R5, RZ, 0x181f ;  /* 0x00181fff05137589 */ /* 0x0002a200000e0000 */
[----:B------:R-:W-:Y:S02]  /*1420*/  LEA.HI R6, R6, R3, RZ, 0x3 ;  /* 0x0000000306067211 */ /* 0x000fe400078f18ff */
[----:B------:R-:W-:-:S02]  /*1430*/  SHF.R.U32.HI R0, RZ, 0x3, R2 ;  /* 0x00000003ff007819 */ /* 0x000fc40000011602 */
[----:B------:R-:W-:Y:S01]  /*1440*/  LOP3.LUT R235, R2, 0x38, R207, 0xf8, !PT ;  /* 0x0000003802eb7812 */ /* 0x000fe200078ef8cf */
[----:B------:R-:W-:Y:S01]  /*1450*/  IMAD.MOV.U32 R2, RZ, RZ, 0x10 ;  /* 0x00000010ff027424 */ /* 0x000fe200078e00ff */
[----:B------:R-:W-:Y:S02]  /*1460*/  LOP3.LUT R10, R6, 0xfffffff8, RZ, 0xc0, !PT ;  /* 0xfffffff8060a7812 */ /* 0x000fe400078ec0ff */
[----:B------:R-:W-:Y:S02]  /*1470*/  LOP3.LUT R235, R235, R0, RZ, 0x3c, !PT ;  /* 0x00000000ebeb7212 */ /* 0x000fe400078e3cff */
[----:B------:R-:W-:Y:S01]  /*1480*/  IADD3 R0, R207, 0xc0, RZ ;  /* 0x000000c0cf007810 */ /* 0x000fe20007ffe0ff */
[----:B------:R-:W-:Y:S01]  /*1490*/  IMAD.IADD R10, R3, 0x1, -R10 ;  /* 0x00000001030a7824 */ /* 0x000fe200078e0a0a */
[----:B------:R-:W-:Y:S01]  /*14a0*/  LOP3.LUT R235, R235, 0xfffffe00, R16, 0xf8, !PT ;  /* 0xfffffe00ebeb7812 */ /* 0x000fe200078ef810 */
[----:B------:R-:W-:Y:S01]  /*14b0*/  IMAD.MOV.U32 R3, RZ, RZ, 0x20 ;  /* 0x00000020ff037424 */ /* 0x000fe200078e00ff */
[----:B------:R-:W-:Y:S01]  /*14c0*/  ISETP.GE.AND P5, PT, R0, c[0x0][0x198], PT ;  /* 0x0000660000007a0c */ /* 0x000fe20003fa6270 */
[----:B---3--:R3:W5:Y:S02]  /*14d0*/  @P2 R2UR UR7, R4 ;  /* 0x00000000040723c2 */ /* 0x00876400000e0000 */
[----:B-----5:R-:W-:Y:S01]  /*14e0*/  @!UP2 UMOV UR7, UR6 ;  /* 0x000000060007ac82 */ /* 0x020fe20008000000 */
[----:B---3--:R-:W-:-:S04]  /*14f0*/  IADD3 R4, R12, UR24, RZ ;  /* 0x000000180c047c10 */ /* 0x008fc8000fffe0ff */
[----:B------:R-:W-:-:S04]  /*1500*/  ISETP.GE.AND P0, PT, R4, UR4, PT ;  /* 0x0000000404007c0c */ /* 0x000fc8000bf06270 */
[----:B------:R-:W-:-:S05]  /*1510*/  R2P PR, R10, 0x6 ;  /* 0x000000060a007804 */ /* 0x000fca0000000000 */
[----:B------:R-:W-:Y:S02]  /*1520*/  SEL R2, R2, 0xfffffff0, !P1 ;  /* 0xfffffff002027807 */ /* 0x000fe40004800000 */
[----:B------:R-:W-:Y:S02]  /*1530*/  SEL R3, R3, 0xffffffe0, !P2 ;  /* 0xffffffe003037807 */ /* 0x000fe40005000000 */
[----:B------:R-:W-:Y:S05]  /*1540*/  @P0 BRA `(.L_x_1968) ;  /* 0x0000013000000947 */ /* 0x000fea0003800000 */
[----:B-12-4-:R-:W-:Y:S01]  /*1550*/  SHF.R.S32.HI R11, RZ, 0x1f, R14 ;  /* 0x0000001fff0b7819 */ /* 0x016fe2000001140e */
[----:B------:R-:W-:Y:S01]  /*1560*/  IMAD.SHL.U32 R17, R235, 0x2, RZ ;  /* 0x00000002eb117824 */ /* 0x000fe200078e00ff */
[----:B------:R-:W-:Y:S02]  /*1570*/  SHF.R.S32.HI R20, RZ, 0x1f, R13 ;  /* 0x0000001fff147819 */ /* 0x000fe4000001140d */
[----:B------:R-:W-:Y:S02]  /*1580*/  SHF.R.S32.HI R9, RZ, 0x1f, R0 ;  /* 0x0000001fff097819 */ /* 0x000fe40000011400 */
[----:B------:R-:W-:-:S02]  /*1590*/  LEA.HI R16, R11, R14, RZ, 0x3 ;  /* 0x0000000e0b107211 */ /* 0x000fc400078f18ff */
[----:B------:R-:W-:Y:S01]  /*15a0*/  LEA.HI R11, R20, R13, RZ, 0x3 ;  /* 0x0000000d140b7211 */ /* 0x000fe200078f18ff */
[--C-:B------:R-:W-:Y:S01]  /*15b0*/  IMAD.WIDE R20, R207, 0x2, R18.reuse ;  /* 0x00000002cf147825 */ /* 0x100fe200078e0212 */
[----:B------:R-:W-:Y:S02]  /*15c0*/  LEA.HI R9, R9, R0, RZ, 0x3 ;  /* 0x0000000009097211 */ /* 0x000fe400078f18ff */
[----:B------:R-:W-:Y:S02]  /*15d0*/  LOP3.LUT R16, R16, 0xfffffff8, RZ, 0xc0, !PT ;  /* 0xfffffff810107812 */ /* 0x000fe400078ec0ff */
[----:B------:R-:W-:Y:S01]  /*15e0*/  LOP3.LUT R11, R11, 0xfffffff8, RZ, 0xc0, !PT ;  /* 0xfffffff80b0b7812 */ /* 0x000fe200078ec0ff */
[----:B------:R-:W-:Y:S01]  /*15f0*/  @!PT LDS RZ, [RZ] ;  /* 0x00000000fffff984 */ /* 0x000fe20000000800 */
[----:B------:R1:W-:Y:S01]  /*1600*/  LDGSTS.E.BYPASS.LTC128B.128 [R17+0x10100], [R20.64], !P3 ;  /* 0x1010000014117fae */ /* 0x0003e2000d901d52 */
[----:B------:R-:W-:Y:S01]  /*1610*/  LOP3.LUT R9, R9, 0xfffffff8, RZ, 0xc0, !PT ;  /* 0xfffffff809097812 */ /* 0x000fe200078ec0ff */
[----:B------:R-:W-:-:S04]  /*1620*/  IMAD.WIDE R22, R16, 0x2, R18 ;  /* 0x0000000210167825 */ /* 0x000fc800078e0212 */
[--C-:B------:R-:W-:Y:S01]  /*1630*/  IMAD.WIDE R24, R11, 0x2, R18.reuse ;  /* 0x000000020b187825 */ /* 0x100fe200078e0212 */
[----:B------:R1:W-:Y:S03]  /*1640*/  LDGSTS.E.BYPASS.LTC128B.128 [R17+0x14100], [R22.64], !P4 ;  /* 0x1410000016117fae */ /* 0x0003e6000e101d52 */
[----:B------:R-:W-:Y:S01]  /*1650*/  IMAD.WIDE R18, R9, 0x2, R18 ;  /* 0x0000000209127825 */ /* 0x000fe200078e0212 */
[----:B------:R1:W-:Y:S04]  /*1660*/  LDGSTS.E.BYPASS.LTC128B.128 [R17+0x18100], [R24.64], !P6 ;  /* 0x1810000018117fae */ /* 0x0003e8000f101d52 */
[----:B------:R1:W-:Y:S02]  /*1670*/  LDGSTS.E.BYPASS.LTC128B.128 [R17+0x1c100], [R18.64], !P5 ;  /* 0x1c10000012117fae */ /* 0x0003e4000e901d52 */
.L_x_1968:
[----:B-12-4-:R-:W-:Y:S05]  /*1680*/  BSYNC B0 ;  /* 0x0000000000007941 */ /* 0x016fea0003800000 */
.L_x_1967:
        /* <DEDUP_REMOVED lines=8> */
[----:B------:R-:W-:Y:S02]  /*1710*/  SHF.R.S32.HI R20, RZ, 0x1f, R13 ;  /* 0x0000001fff147819 */ /* 0x000fe4000001140d */
[----:B------:R-:W-:Y:S02]  /*1720*/  SHF.R.S32.HI R9, RZ, 0x1f, R0 ;  /* 0x0000001fff097819 */ /* 0x000fe40000011400 */
[----:B------:R-:W-:Y:S02]  /*1730*/  LEA.HI R16, R11, R14, RZ, 0x3 ;  /* 0x0000000e0b107211 */ /* 0x000fe400078f18ff */
[----:B------:R-:W-:Y:S01]  /*1740*/  LEA.HI R11, R20, R13, RZ, 0x3 ;  /* 0x0000000d140b7211 */ /* 0x000fe200078f18ff */
[----:B--23--:R-:W-:Y:S01]  /*1750*/  IMAD.WIDE R20, R207, 0x2, R18 ;  /* 0x00000002cf147825 */ /* 0x00cfe200078e0212 */
[----:B------:R-:W-:-:S02]  /*1760*/  LEA.HI R9, R9, R0, RZ, 0x3 ;  /* 0x0000000009097211 */ /* 0x000fc400078f18ff */
        /* <DEDUP_REMOVED lines=11> */
.L_x_1970:
[----:B------:R-:W-:Y:S05]  /*1820*/  BSYNC B0 ;  /* 0x0000000000007941 */ /* 0x000fea0003800000 */
.L_x_1969:
        /* <DEDUP_REMOVED lines=8> */
[----:B------:R-:W-:Y:S02]  /*18b0*/  SHF.R.S32.HI R20, RZ, 0x1f, R13 ;  /* 0x0000001fff147819 */ /* 0x000fe4000001140d */
[----:B------:R-:W-:Y:S02]  /*18c0*/  SHF.R.S32.HI R9, RZ, 0x1f, R0 ;  /* 0x0000001fff097819 */ /* 0x000fe40000011400 */
[----:B------:R-:W-:Y:S02]  /*18d0*/  LEA.HI R16, R11, R14, RZ, 0x3 ;  /* 0x0000000e0b107211 */ /* 0x000fe400078f18ff */
[----:B------:R-:W-:Y:S01]  /*18e0*/  LEA.HI R11, R20, R13, RZ, 0x3 ;  /* 0x0000000d140b7211 */ /* 0x000fe200078f18ff */
[----:B---34-:R-:W-:Y:S01]  /*18f0*/  IMAD.WIDE R20, R207, 0x2, R18 ;  /* 0x00000002cf147825 */ /* 0x018fe200078e0212 */
        /* <DEDUP_REMOVED lines=12> */
.L_x_1972:
[----:B------:R-:W-:Y:S05]  /*19c0*/  BSYNC B0 ;  /* 0x0000000000007941 */ /* 0x000fea0003800000 */
.L_x_1971:
[----:B---3--:R3:W-:Y:S01]  /*19d0*/  SHFL.IDX PT, R18, R8, 0x3, 0x181f ;  /* 0x00781f0008127f89 */ /* 0x0087e200000e0000 */
[----:B------:R-:W-:Y:S01]  /*19e0*/  IADD3 R4, R4, 0x60, RZ ;  /* 0x0000006004047810 */ /* 0x000fe20007ffe0ff */
[----:B------:R-:W-:Y:S01]  /*19f0*/  UIADD3 UR26, UR20, -0x1, URZ ;  /* 0xffffffff141a7890 */ /* 0x000fe2000fffe03f */
[----:B------:R-:W-:Y:S01]  /*1a00*/  IMAD.MOV.U32 R236, RZ, RZ, c[0x0][0x2b8] ;  /* 0x0000ae00ffec7624 */ /* 0x000fe200078e00ff */
[----:B----4-:R4:W5:Y:S01]  /*1a10*/  SHFL.IDX PT, R19, R5, 0x3, 0x181f ;  /* 0x00781f0005137f89 */ /* 0x01096200000e0000 */
[----:B------:R-:W-:Y:S01]  /*1a20*/  ISETP.GE.AND P0, PT, R4, UR4, PT ;  /* 0x0000000404007c0c */ /* 0x000fe2000bf06270 */
[----:B------:R-:W-:Y:S01]  /*1a30*/  USHF.L.U32 UR11, UR26, 0x6, URZ ;  /* 0x000000061a0b7899 */ /* 0x000fe2000800063f */
[----:B------:R-:W-:Y:S01]  /*1a40*/  IMAD.SHL.U32 R235, R235, 0x2, RZ ;  /* 0x00000002ebeb7824 */ /* 0x000fe200078e00ff */
[----:B------:R-:W-:Y:S01]  /*1a50*/  ISETP.NE.AND P2, PT, R236, 0x1, PT ;  /* 0x00000001ec00780c */ /* 0x000fe20003f45270 */
[----:B------:R-:W-:Y:S01]  /*1a60*/  USHF.R.S32.HI UR6, URZ, 0x1f, UR7 ;  /* 0x0000001f3f067899 */ /* 0x000fe20008011407 */
[----:B------:R-:W-:Y:S01]  /*1a70*/  IMAD.MOV.U32 R237, RZ, RZ, RZ ;  /* 0x000000ffffed7224 */ /* 0x000fe200078e00ff */
[----:B------:R-:W-:Y:S01]  /*1a80*/  ULDC.64 UR4, c[0x0][0x2b0] ;  /* 0x0000ac0000047ab9 */ /* 0x000fe20000000a00 */
[----:B------:R-:W-:Y:S01]  /*1a90*/  IADD3 R9, R239, UR11, RZ ;  /* 0x0000000bef097c10 */ /* 0x000fe2000fffe0ff */
[----:B------:R-:W-:-:S02]  /*1aa0*/  UIMAD UR6, UR6, UR4, URZ ;  /* 0x00000004060672a4 */ /* 0x000fc4000f8e023f */
[----:B------:R-:W-:Y:S01]  /*1ab0*/  UIMAD.WIDE.U32 UR16, UR7, UR4, URZ ;  /* 0x00000004071072a5 */ /* 0x000fe2000f8e003f */
[C---:B------:R-:W-:Y:S01]  /*1ac0*/  ISETP.GE.AND P1, PT, R9.reuse, UR10, PT ;  /* 0x0000000a09007c0c */ /* 0x040fe2000bf26270 */
[----:B------:R-:W-:Y:S01]  /*1ad0*/  UIMAD UR5, UR7, UR5, UR6 ;  /* 0x00000005070572a4 */ /* 0x000fe2000f8e0206 */
[----:B------:R-:W-:Y:S02]  /*1ae0*/  IADD3 R238, R9, UR12, RZ ;  /* 0x0000000c09ee7c10 */ /* 0x000fe4000fffe0ff */
[----:B------:R-:W-:Y:S01]  /*1af0*/  ISETP.GT.OR P1, PT, R239, 0x3f, P1 ;  /* 0x0000003fef00780c */ /* 0x000fe20000f24670 */
[----:B------:R-:W-:Y:S01]  /*1b00*/  UIADD3 UR8, UR17, UR5, URZ ;  /* 0x0000000511087290 */ /* 0x000fe2000fffe03f */
[----:B-123--:R-:W-:Y:S01]  /*1b10*/  SHF.R.S32.HI R8, RZ, 0x1f, R13 ;  /* 0x0000001fff087819 */ /* 0x00efe2000001140d */
[----:B------:R-:W-:Y:S01]  /*1b20*/  @P2 IMAD.HI.U32 R11, R238, c[0x0][0x2bc], RZ ;  /* 0x0000af00ee0b2a27 */ /* 0x000fe200078e00ff */
[----:B----4-:R-:W-:-:S03]  /*1b30*/  SHF.R.S32.HI R5, RZ, 0x1f, R14 ;  /* 0x0000001fff057819 */ /* 0x010fc6000001140e */
[----:B-----5:R-:W-:Y:S01]  /*1b40*/  @!P0 IMAD.WIDE R24, R207, 0x2, R18 ;  /* 0x00000002cf188825 */ /* 0x020fe200078e0212 */
[----:B------:R-:W-:Y:S01]  /*1b50*/  LEA.HI R205, R8, R13, RZ, 0x3 ;  /* 0x0000000d08cd7211 */ /* 0x000fe200078f18ff */
[----:B------:R-:W-:Y:S01]  /*1b60*/  USHF.R.S32.HI UR6, URZ, 0x1f, UR13 ;  /* 0x0000001f3f067899 */ /* 0x000fe2000801140d */
[----:B------:R-:W-:Y:S01]  /*1b70*/  LEA.HI R206, R5, R14, RZ, 0x3 ;  /* 0x0000000e05ce7211 */ /* 0x000fe200078f18ff */
[----:B------:R-:W-:Y:S01]  /*1b80*/  IMAD.MOV.U32 R4, RZ, RZ, R238 ;  /* 0x000000ffff047224 */ /* 0x000fe200078e00ee */
[----:B------:R-:W-:Y:S01]  /*1b90*/  SHF.R.S32.HI R5, RZ, 0x1f, R0 ;  /* 0x0000001fff057819 */ /* 0x000fe20000011400 */
[----:B------:R-:W-:Y:S01]  /*1ba0*/  @!PT LDS RZ, [RZ] ;  /* 0x00000000fffff984 */ /* 0x000fe20000000800 */
[----:B------:R1:W-:Y:S01]  /*1bb0*/  @!P0 LDGSTS.E.BYPASS.LTC128B.128 [R235+0x13100], [R24.64], !P3 ;  /* 0x1310000018eb8fae */ /* 0x0003e2000d901d52 */
[----:B------:R-:W-:Y:S01]  /*1bc0*/  LOP3.LUT R206, R206, 0xfffffff8, RZ, 0xc0, !PT ;  /* 0xfffffff8cece7812 */ /* 0x000fe200078ec0ff */
[----:B------:R-:W-:Y:S01]  /*1bd0*/  ULDC.64 UR4, c[0x0][0x1e8] ;  /* 0x00007a0000047ab9 */ /* 0x000fe20000000a00 */
[----:B------:R-:W-:Y:S02]  /*1be0*/  LEA.HI R204, R5, R0, RZ, 0x3 ;  /* 0x0000000005cc7211 */ /* 0x000fe400078f18ff */
[----:B------:R-:W-:Y:S01]  /*1bf0*/  LOP3.LUT R205, R205, 0xfffffff8, RZ, 0xc0, !PT ;  /* 0xfffffff8cdcd7812 */ /* 0x000fe200078ec0ff */
[----:B------:R-:W-:Y:S01]  /*1c00*/  @!P0 IMAD.WIDE R22, R206, 0x2, R18 ;  /* 0x00000002ce168825 */ /* 0x000fe200078e0212 */
[----:B------:R-:W-:-:S02]  /*1c10*/  LOP3.LUT R204, R204, 0xfffffff8, RZ, 0xc0, !PT ;  /* 0xfffffff8cccc7812 */ /* 0x000fc400078ec0ff */
[----:B------:R-:W-:Y:S01]  /*1c20*/  @P2 SHF.R.U32.HI R4, RZ, c[0x0][0x2c0], R11 ;  /* 0x0000b000ff042a19 */ /* 0x000fe2000001160b */
[--C-:B------:R-:W-:Y:S01]  /*1c30*/  @!P0 IMAD.WIDE R20, R205, 0x2, R18.reuse ;  /* 0x00000002cd148825 */ /* 0x100fe200078e0212 */
[----:B------:R2:W-:Y:S02]  /*1c40*/  @!P0 LDGSTS.E.BYPASS.LTC128B.128 [R235+0x17100], [R22.64], !P4 ;  /* 0x1710000016eb8fae */ /* 0x0005e4000e101d52 */
[----:B------:R-:W-:Y:S01]  /*1c50*/  @!P1 IADD3 R16, P2, R4, UR16, RZ ;  /* 0x0000001004109c10 */ /* 0x000fe2000ff5e0ff */
[----:B------:R-:W-:Y:S01]  /*1c60*/  @!P0 IMAD.WIDE R18, R204, 0x2, R18 ;  /* 0x00000002cc128825 */ /* 0x000fe200078e0212 */
[----:B------:R3:W-:Y:S02]  /*1c70*/  @!P0 LDGSTS.E.BYPASS.LTC128B.128 [R235+0x1b100], [R20.64], !P6 ;  /* 0x1b10000014eb8fae */ /* 0x0007e4000f101d52 */
[----:B------:R-:W-:Y:S02]  /*1c80*/  @!P1 LEA.HI.X.SX32 R5, R4, UR8, 0x1, P2 ;  /* 0x0000000804059c11 */ /* 0x000fe400090f0eff */
[----:B------:R4:W-:Y:S01]  /*1c90*/  @!P0 LDGSTS.E.BYPASS.LTC128B.128 [R235+0x1f100], [R18.64], !P5 ;  /* 0x1f10000012eb8fae */ /* 0x0009e2000e901d52 */
[----:B------:R-:W-:-:S03]  /*1ca0*/  @!P1 LEA R8, P2, R16, c[0x0][0x2a0], 0x2 ;  /* 0x0000a80010089a11 */ /* 0x000fc600078410ff */
[----:B------:R-:W0:Y:S01]  /*1cb0*/  LDGDEPBAR ;  /* 0x00000000000079af */ /* 0x000e220000000000 */
[----:B------:R-:W-:-:S03]  /*1cc0*/  @!P1 LEA.HI.X R9, R16, c[0x0][0x2a4], R5, 0x2, P2 ;  /* 0x0000a90010099a11 */ /* 0x000fc600010f1405 */
[----:B------:R-:W-:Y:S06]  /*1cd0*/  BAR.SYNC.DEFER_BLOCKING 0x0 ;  /* 0x0000000000007b1d */ /* 0x000fec0000010000 */
[----:B------:R-:W5:Y:S01]  /*1ce0*/  @!P1 LDG.E R237, [R8.64] ;  /* 0x0000001208ed9981 */ /* 0x000f62000c1e1900 */
[----:B------:R-:W-:Y:S01]  /*1cf0*/  IMAD.MOV R5, RZ, RZ, -R4 ;  /* 0x000000ffff057224 */ /* 0x000fe200078e0a04 */
[----:B------:R-:W-:Y:S01]  /*1d00*/  UIMAD.WIDE.U32 UR14, UR13, UR4, URZ ;  /* 0x000000040d0e72a5 */ /* 0x000fe2000f8e003f */
[----:B--2---:R-:W-:Y:S01]  /*1d10*/  SHF.R.S32.HI R22, RZ, 0x4, R7 ;  /* 0x00000004ff167819 */ /* 0x004fe20000011407 */
[----:B------:R-:W-:Y:S01]  /*1d20*/  UIMAD UR4, UR6, UR4, URZ ;  /* 0x00000004060472a4 */ /* 0x000fe2000f8e023f */
[----:B------:R-:W-:Y:S01]  /*1d30*/  IMAD R238, R5, c[0x0][0x2b8], R238 ;  /* 0x0000ae0005ee7a24 */ /* 0x000fe200078e02ee */
[----:B------:R-:W-:Y:S01]  /*1d40*/  ISETP.GE.AND P3, PT, R207, c[0x0][0x1d4], PT ;  /* 0x00007500cf007a0c */ /* 0x000fe20003f66270 */
[----:B------:R-:W-:Y:S01]  /*1d50*/  IMAD.U32 R80, RZ, RZ, UR11 ;  /* 0x0000000bff507e24 */ /* 0x000fe2000f8e00ff */
[----:B------:R-:W-:Y:S01]  /*1d60*/  UIMAD UR4, UR13, UR5, UR4 ;  /* 0x000000050d0472a4 */ /* 0x000fe2000f8e0204 */
[C---:B---3--:R-:W-:Y:S01]  /*1d70*/  IMAD.WIDE.U32 R20, R238.reuse, c[0x0][0x1e0], RZ ;  /* 0x00007800ee147a25 */ /* 0x048fe200078e00ff */
[----:B------:R-:W-:Y:S01]  /*1d80*/  SHF.R.S32.HI R5, RZ, 0x1f, R238 ;  /* 0x0000001fff057819 */ /* 0x000fe200000114ee */
[----:B------:R-:W-:Y:S01]  /*1d90*/  UISETP.GT.AND UP2, UPT, UR26, UR9, UPT ;  /* 0x000000091a00728c */ /* 0x000fe2000bf44270 */
[----:B------:R-:W-:Y:S01]  /*1da0*/  LEA.HI R7, R7, R22, RZ, 0x1 ;  /* 0x0000001607077211 */ /* 0x000fe200078f08ff */
[----:B------:R-:W-:Y:S01]  /*1db0*/  UIADD3 UR7, UR15, UR4, URZ ;  /* 0x000000040f077290 */ /* 0x000fe2000fffe03f */
[----:B----4-:R-:W-:Y:S01]  /*1dc0*/  IMAD.WIDE.U32 R18, R238, c[0x0][0x208], RZ ;  /* 0x00008200ee127a25 */ /* 0x010fe200078e00ff */
[----:B------:R-:W-:Y:S01]  /*1dd0*/  ISETP.GE.AND P5, PT, R14, c[0x0][0x1d4], PT ;  /* 0x000075000e007a0c */ /* 0x000fe20003fa6270 */
[----:B------:R-:W-:Y:S01]  /*1de0*/  ULDC.64 UR4, c[0x0][0x210] ;  /* 0x0000840000047ab9 */ /* 0x000fe20000000a00 */
[----:B------:R-:W-:Y:S01]  /*1df0*/  LOP3.LUT R7, R7, 0xfffffffe, RZ, 0xc0, !PT ;  /* 0xfffffffe07077812 */ /* 0x000fe200078ec0ff */
[C---:B------:R-:W-:Y:S01]  /*1e00*/  IMAD R11, R5.reuse, c[0x0][0x1e0], RZ ;  /* 0x00007800050b7a24 */ /* 0x040fe200078e02ff */
[----:B------:R-:W-:Y:S01]  /*1e10*/  UIMAD UR6, UR6, UR4, URZ ;  /* 0x00000004060672a4 */ /* 0x000fe2000f8e023f */
[----:B------:R-:W-:Y:S01]  /*1e20*/  IMAD R5, R5, c[0x0][0x208], RZ ;  /* 0x0000820005057a24 */ /* 0x000fe200078e02ff */
[----:B------:R-:W-:Y:S01]  /*1e30*/  UIMAD.WIDE.U32 UR22, UR13, UR4, URZ ;  /* 0x000000040d1672a5 */ /* 0x000fe2000f8e003f */
[C---:B------:R-:W-:Y:S01]  /*1e40*/  IMAD R11, R238.reuse, c[0x0][0x1e4], R11 ;  /* 0x00007900ee0b7a24 */ /* 0x040fe200078e020b */
[----:B------:R-:W-:Y:S01]  /*1e50*/  UIMAD UR6, UR13, UR5, UR6 ;  /* 0x000000050d0672a4 */ /* 0x000fe2000f8e0206 */
[----:B------:R-:W-:Y:S01]  /*1e60*/  IMAD R16, R238, c[0x0][0x20c], R5 ;  /* 0x00008300ee107a24 */ /* 0x000fe200078e0205 */
[----:B------:R-:W-:Y:S01]  /*1e70*/  ISETP.GE.AND P4, PT, R13, c[0x0][0x1d4], PT ;  /* 0x000075000d007a0c */ /* 0x000fe20003f86270 */
[----:B------:R-:W-:Y:S01]  /*1e80*/  IMAD.IADD R21, R21, 0x1, R11 ;  /* 0x0000000115157824 */ /* 0x000fe200078e020b */
[----:B------:R-:W-:Y:S01]  /*1e90*/  UIADD3 UR6, UR23, UR6, URZ ;  /* 0x0000000617067290 */ /* 0x000fe2000fffe03f */
[----:B------:R-:W-:Y:S01]  /*1ea0*/  IMAD.IADD R17, R19, 0x1, R16 ;  /* 0x0000000113117824 */ /* 0x000fe200078e0210 */
[----:B------:R-:W-:Y:S01]  /*1eb0*/  ISETP.GE.AND P6, PT, R0, c[0x0][0x1d4], PT ;  /* 0x0000750000007a0c */ /* 0x000fe20003fc6270 */
[----:B------:R-:W-:Y:S01]  /*1ec0*/  IMAD.IADD R7, R22, 0x1, -R7 ;  /* 0x0000000116077824 */ /* 0x000fe200078e0a07 */
[----:B------:R-:W-:Y:S01]  /*1ed0*/  LEA.HI R86, R84, R83, RZ, 0x5 ;  /* 0x0000005354567211 */ /* 0x000fe200078f28ff */
[----:B------:R-:W-:Y:S01]  /*1ee0*/  IMAD.MOV.U32 R16, RZ, RZ, R18 ;  /* 0x000000ffff107224 */ /* 0x000fe200078e0012 */
[----:B------:R-:W-:Y:S01]  /*1ef0*/  ISETP.GE.AND P2, PT, R207, c[0x0][0x1d4], PT ;  /* 0x00007500cf007a0c */ /* 0x000fe20003f46270 */
[----:B------:R-:W-:Y:S01]  /*1f00*/  IMAD.SHL.U32 R5, R15, 0x40, RZ ;  /* 0x000000400f057824 */ /* 0x000fe200078e00ff */
[----:B------:R-:W-:Y:S01]  /*1f10*/  SHF.R.S32.HI R85, RZ, 0x5, R86 ;  /* 0x00000005ff557819 */ /* 0x000fe20000011456 */
[----:B------:R-:W-:Y:S01]  /*1f20*/  IMAD.SHL.U32 R10, R10, 0x40, RZ ;  /* 0x000000400a0a7824 */ /* 0x000fe200078e00ff */
[----:B------:R-:W-:Y:S01]  /*1f30*/  SHF.R.S32.HI R166, RZ, 0x1f, R207 ;  /* 0x0000001fffa67819 */ /* 0x000fe200000114cf */
[----:B------:R-:W-:Y:S01]  /*1f40*/  IMAD.SHL.U32 R81, R7, 0x8, RZ ;  /* 0x0000000807517824 */ /* 0x000fe200078e00ff */
[----:B------:R-:W-:Y:S01]  /*1f50*/  LOP3.LUT R5, R5, 0x1c0, RZ, 0xc0, !PT ;  /* 0x000001c005057812 */ /* 0x000fe200078ec0ff */
[----:B------:R-:W-:Y:S01]  /*1f60*/  IMAD.SHL.U32 R82, R6, 0x40, RZ ;  /* 0x0000004006527824 */ /* 0x000fe200078e00ff */
[----:B------:R-:W-:-:S02]  /*1f70*/  LOP3.LUT R10, R10, 0x1c0, RZ, 0xc0, !PT ;  /* 0x000001c00a0a7812 */ /* 0x000fc400078ec0ff */
[----:B------:R-:W-:Y:S02]  /*1f80*/  SEL R248, RZ, 0x10, P6 ;  /* 0x00000010fff87807 */ /* 0x000fe40003000000 */
[----:B------:R-:W-:Y:S02]  /*1f90*/  LOP3.LUT R81, R10, 0x8, R81, 0xf8, !PT ;  /* 0x000000080a517812 */ /* 0x000fe400078ef851 */
[----:B------:R-:W-:Y:S02]  /*1fa0*/  SHF.R.U32.HI R10, RZ, 0x3, R10 ;  /* 0x00000003ff0a7819 */ /* 0x000fe4000001160a */
[----:B------:R-:W-:Y:S02]  /*1fb0*/  LOP3.LUT R82, R82, 0xfffffe00, RZ, 0xc0, !PT ;  /* 0xfffffe0052527812 */ /* 0x000fe400078ec0ff */
[----:B------:R-:W-:Y:S02]  /*1fc0*/  LOP3.LUT R81, R81, R10, RZ, 0x3c, !PT ;  /* 0x0000000a51517212 */ /* 0x000fe400078e3cff */
[----:B------:R-:W-:Y:S01]  /*1fd0*/  IADD3 R242, R235, 0x100, RZ ;  /* 0x00000100ebf27810 */ /* 0x000fe20007ffe0ff */
[----:B------:R-:W-:Y:S01]  /*1fe0*/  IMAD R234, R85, 0x400, R82 ;  /* 0x0000040055ea7824 */ /* 0x000fe200078e0252 */
[----:B------:R-:W-:-:S02]  /*1ff0*/  SHF.R.S32.HI R247, RZ, 0x1f, R206 ;  /* 0x0000001ffff77819 */ /* 0x000fc400000114ce */
[----:B------:R-:W-:Y:S01]  /*2000*/  SHF.R.S32.HI R246, RZ, 0x1f, R205 ;  /* 0x0000001ffff67819 */ /* 0x000fe200000114cd */
[----:B------:R-:W-:Y:S01]  /*2010*/  IMAD.IADD R234, R81, 0x1, R234 ;  /* 0x0000000151ea7824 */ /* 0x000fe200078e02ea */
[----:B------:R-:W-:-:S03]  /*2020*/  SHF.R.S32.HI R245, RZ, 0x1f, R204 ;  /* 0x0000001ffff57819 */ /* 0x000fc600000114cc */
[----:B------:R-:W-:-:S04]  /*2030*/  IMAD.SHL.U32 R234, R234, 0x2, RZ ;  /* 0x00000002eaea7824 */ /* 0x000fc800078e00ff */
[--C-:B------:R-:W-:Y:S02]  /*2040*/  IMAD R230, R2, 0x2, R234.reuse ;  /* 0x0000000202e67824 */ /* 0x100fe400078e02ea */
[C---:B------:R-:W-:Y:S02]  /*2050*/  IMAD R229, R3.reuse, 0x2, R234 ;  /* 0x0000000203e57824 */ /* 0x040fe400078e02ea */
[----:B------:R-:W-:Y:S01]  /*2060*/  IMAD R227, R3, 0x2, R230 ;  /* 0x0000000203e37824 */ /* 0x000fe200078e02e6 */
[----:B-----5:R-:W-:Y:S01]  /*2070*/  SHF.R.S32.HI R8, RZ, 0x1f, R237 ;  /* 0x0000001fff087819 */ /* 0x020fe200000114ed */
[----:B------:R-:W-:-:S04]  /*2080*/  IMAD.WIDE.U32 R20, R237, c[0x0][0x1f0], R20 ;  /* 0x00007c00ed147a25 */ /* 0x000fc800078e0014 */
[----:B------:R-:W-:Y:S01]  /*2090*/  IMAD R4, R8, c[0x0][0x1f0], RZ ;  /* 0x00007c0008047a24 */ /* 0x000fe200078e02ff */
[----:B------:R-:W-:Y:S01]  /*20a0*/  IADD3 R9, P0, R20, UR14, RZ ;  /* 0x0000000e14097c10 */ /* 0x000fe2000ff1e0ff */
[----:B------:R-:W-:Y:S02]  /*20b0*/  IMAD R8, R8, c[0x0][0x218], RZ ;  /* 0x0000860008087a24 */ /* 0x000fe400078e02ff */
[C---:B------:R-:W-:Y:S02]  /*20c0*/  IMAD R4, R237.reuse, c[0x0][0x1f4], R4 ;  /* 0x00007d00ed047a24 */ /* 0x040fe400078e0204 */
[----:B------:R-:W-:-:S03]  /*20d0*/  IMAD.WIDE.U32 R16, R237, c[0x0][0x218], R16 ;  /* 0x00008600ed107a25 */ /* 0x000fc600078e0010 */
[----:B------:R-:W-:Y:S01]  /*20e0*/  IADD3.X R4, R21, UR7, R4, P0, !PT ;  /* 0x0000000715047c10 */ /* 0x000fe200087fe404 */
[----:B------:R-:W-:Y:S01]  /*20f0*/  IMAD R11, R237, c[0x0][0x21c], R8 ;  /* 0x00008700ed0b7a24 */ /* 0x000fe200078e0208 */
[----:B------:R-:W-:-:S04]  /*2100*/  LEA R22, P0, R9, c[0x0][0x1c8], 0x1 ;  /* 0x0000720009167a11 */ /* 0x000fc800078008ff */
[----:B------:R-:W-:Y:S01]  /*2110*/  LEA.HI.X R9, R9, c[0x0][0x1cc], R4, 0x1, P0 ;  /* 0x0000730009097a11 */ /* 0x000fe200000f0c04 */
[----:B------:R-:W-:Y:S01]  /*2120*/  IMAD.SHL.U32 R4, R12, 0x8, RZ ;  /* 0x000000080c047824 */ /* 0x000fe200078e00ff */
[----:B------:R-:W-:Y:S01]  /*2130*/  IADD3 R8, P0, R16, UR22, RZ ;  /* 0x0000001610087c10 */ /* 0x000fe2000ff1e0ff */
[----:B------:R-:W-:Y:S01]  /*2140*/  SHFL.IDX PT, R18, R22, RZ, 0x181f ;  /* 0x00181fff16127589 */ /* 0x000fe200000e0000 */
[----:B------:R-:W-:Y:S02]  /*2150*/  IADD3 R12, -R12, UR10, -R80 ;  /* 0x0000000a0c0c7c10 */ /* 0x000fe4000fffe950 */
[----:B------:R-:W-:Y:S01]  /*2160*/  IADD3.X R11, R17, UR6, R11, P0, !PT ;  /* 0x00000006110b7c10 */ /* 0x000fe200087fe40b */
[----:B------:R-:W2:Y:S01]  /*2170*/  SHFL.IDX PT, R19, R9, RZ, 0x181f ;  /* 0x00181fff09137589 */ /* 0x000ea200000e0000 */
[----:B------:R-:W-:Y:S02]  /*2180*/  LOP3.LUT R4, R5, 0x8, R4, 0xf8, !PT ;  /* 0x0000000805047812 */ /* 0x000fe400078ef804 */
[----:B------:R-:W-:Y:S01]  /*2190*/  LEA R17, P0, R8, c[0x0][0x1f8], 0x1 ;  /* 0x00007e0008117a11 */ /* 0x000fe200078008ff */
[----:B------:R-:W-:Y:S01]  /*21a0*/  SHFL.IDX PT, R9, R9, 0x1, 0x181f ;  /* 0x00381f0009097f89 */ /* 0x000fe200000e0000 */
[----:B------:R-:W-:-:S02]  /*21b0*/  SHF.R.U32.HI R5, RZ, 0x3, R5 ;  /* 0x00000003ff057819 */ /* 0x000fc40000011605 */
[----:B------:R-:W-:Y:S01]  /*21c0*/  LEA.HI.X R11, R8, c[0x0][0x1fc], R11, 0x1, P0 ;  /* 0x00007f00080b7a11 */ /* 0x000fe200000f0c0b */
[----:B------:R-:W-:Y:S01]  /*21d0*/  SHFL.IDX PT, R56, R17, RZ, 0x181f ;  /* 0x00181fff11387589 */ /* 0x000fe200000e0000 */
[----:B------:R-:W-:Y:S02]  /*21e0*/  LOP3.LUT R4, R4, R5, RZ, 0x3c, !PT ;  /* 0x0000000504047212 */ /* 0x000fe400078e3cff */
[----:B------:R-:W-:Y:S01]  /*21f0*/  ISETP.GE.AND P1, PT, R12, 0x1, PT ;  /* 0x000000010c00780c */ /* 0x000fe20003f26270 */
[----:B------:R-:W-:Y:S01]  /*2200*/  SHFL.IDX PT, R5, R11, RZ, 0x181f ;  /* 0x00181fff0b057589 */ /* 0x000fe200000e0000 */
[----:B------:R-:W-:Y:S01]  /*2210*/  LOP3.LUT P0, RZ, R15, 0x2, RZ, 0xc0, !PT ;  /* 0x000000020fff7812 */ /* 0x000fe2000780c0ff */
[----:B------:R-:W-:Y:S02]  /*2220*/  IMAD R233, R7, 0x200, R4 ;  /* 0x0000020007e97824 */ /* 0x000fe400078e0204 */
[----:B------:R3:W-:Y:S01]  /*2230*/  SHFL.IDX PT, R68, R17, 0x1, 0x181f ;  /* 0x00381f0011447f89 */ /* 0x0007e200000e0000 */
[----:B------:R-:W-:-:S03]  /*2240*/  IMAD.WIDE R6, R204, 0x2, RZ ;  /* 0x00000002cc067825 */ /* 0x000fc600078e02ff */
[----:B------:R4:W5:Y:S01]  /*2250*/  SHFL.IDX PT, R8, R22, 0x1, 0x181f ;  /* 0x00381f0016087f89 */ /* 0x00096200000e0000 */
[----:B------:R-:W-:-:S03]  /*2260*/  IMAD.SHL.U32 R233, R233, 0x2, RZ ;  /* 0x00000002e9e97824 */ /* 0x000fc600078e00ff */
[----:B------:R5:W5:Y:S01]  /*2270*/  SHFL.IDX PT, R4, R11, 0x1, 0x181f ;  /* 0x00381f000b047f89 */ /* 0x000b6200000e0000 */
[--C-:B--2---:R-:W-:Y:S01]  /*2280*/  @P1 IMAD.WIDE R26, R207, 0x2, R18.reuse ;  /* 0x00000002cf1a1825 */ /* 0x104fe200078e0212 */
[C---:B------:R-:W-:Y:S02]  /*2290*/  IADD3 R16, R233.reuse, 0x8100, RZ ;  /* 0x00008100e9107810 */ /* 0x040fe40007ffe0ff */
[----:B------:R-:W-:Y:S01]  /*22a0*/  IADD3 R232, R233, 0x8120, RZ ;  /* 0x00008120e9e87810 */ /* 0x000fe20007ffe0ff */
[--C-:B------:R-:W-:Y:S01]  /*22b0*/  @P1 IMAD.WIDE R20, R206, 0x2, R18.reuse ;  /* 0x00000002ce141825 */ /* 0x100fe200078e0212 */
[----:B------:R-:W-:Y:S01]  /*22c0*/  @P0 IADD3 R232, R16, -0x20, RZ ;  /* 0xffffffe010e80810 */ /* 0x000fe20007ffe0ff */
[----:B------:R2:W-:Y:S01]  /*22d0*/  @P1 LDGSTS.E.BYPASS.LTC128B.128 [R235+0x8100], [R26.64], !P3 ;  /* 0x081000001aeb1fae */ /* 0x0005e2000d901d52 */
[----:B------:R-:W-:Y:S01]  /*22e0*/  ISETP.GT.AND P0, PT, R12, 0x20, PT ;  /* 0x000000200c00780c */ /* 0x000fe20003f04270 */
[----:B-1----:R-:W-:Y:S01]  /*22f0*/  @P1 IMAD.WIDE R24, R205, 0x2, R18 ;  /* 0x00000002cd181825 */ /* 0x002fe200078e0212 */
[C---:B------:R-:W-:Y:S01]  /*2300*/  IADD3 R223, R232.reuse, 0x800, RZ ;  /* 0x00000800e8df7810 */ /* 0x040fe20007ffe0ff */
[----:B------:R1:W-:Y:S01]  /*2310*/  @P1 LDGSTS.E.BYPASS.LTC128B.128 [R235+0xa100], [R20.64], !P5 ;  /* 0x0a10000014eb1fae */ /* 0x0003e2000e901d52 */
[----:B------:R-:W-:-:S02]  /*2320*/  IADD3 R222, R232, 0x1000, RZ ;  /* 0x00001000e8de7810 */ /* 0x000fc40007ffe0ff */
[C---:B------:R-:W-:Y:S01]  /*2330*/  IADD3 R221, R232.reuse, 0x1800, RZ ;  /* 0x00001800e8dd7810 */ /* 0x040fe20007ffe0ff */
[----:B---3--:R-:W-:Y:S01]  /*2340*/  IMAD.WIDE R16, R207, 0x2, RZ ;  /* 0x00000002cf107825 */ /* 0x008fe200078e02ff */
[----:B------:R3:W-:Y:S01]  /*2350*/  @P1 LDGSTS.E.BYPASS.LTC128B.128 [R235+0xc100], [R24.64], !P4 ;  /* 0x0c10000018eb1fae */ /* 0x0007e2000e101d52 */
[----:B------:R-:W-:Y:S02]  /*2360*/  IADD3 R219, R232, 0x2000, RZ ;  /* 0x00002000e8db7810 */ /* 0x000fe40007ffe0ff */
[----:B----4-:R-:W-:Y:S01]  /*2370*/  @P1 IMAD.WIDE R22, R204, 0x2, R18 ;  /* 0x00000002cc161825 */ /* 0x010fe200078e0212 */
[C---:B------:R-:W-:Y:S02]  /*2380*/  IADD3 R218, R232.reuse, 0x2800, RZ ;  /* 0x00002800e8da7810 */ /* 0x040fe40007ffe0ff */
[----:B------:R-:W-:Y:S01]  /*2390*/  IADD3 R217, R232, 0x3000, RZ ;  /* 0x00003000e8d97810 */ /* 0x000fe20007ffe0ff */
[----:B-----5:R-:W-:Y:S01]  /*23a0*/  @P0 IMAD.WIDE R18, R206, 0x2, R8 ;  /* 0x00000002ce120825 */ /* 0x020fe200078e0208 */
[----:B------:R4:W-:Y:S01]  /*23b0*/  @P1 LDGSTS.E.BYPASS.LTC128B.128 [R235+0xe100], [R22.64], !P6 ;  /* 0x0e10000016eb1fae */ /* 0x0009e2000f101d52 */
[----:B------:R-:W-:-:S02]  /*23c0*/  IADD3 R28, P1, R56, R16, RZ ;  /* 0x00000010381c7210 */ /* 0x000fc40007f3e0ff */
[----:B------:R-:W-:Y:S01]  /*23d0*/  IMAD.WIDE R10, R206, 0x2, RZ ;  /* 0x00000002ce0a7825 */ /* 0x000fe200078e02ff */
[C---:B------:R-:W-:Y:S02]  /*23e0*/  IADD3 R216, R232.reuse, 0x3800, RZ ;  /* 0x00003800e8d87810 */ /* 0x040fe40007ffe0ff */
[----:B------:R-:W-:Y:S01]  /*23f0*/  IADD3 R215, R232, 0x4000, RZ ;  /* 0x00004000e8d77810 */ /* 0x000fe20007ffe0ff */
[----:B------:R-:W-:Y:S01]  /*2400*/  IMAD.X R29, R5, 0x1, R17, P1 ;  /* 0x00000001051d7824 */ /* 0x000fe200008e0611 */
[----:B------:R-:W-:Y:S02]  /*2410*/  IADD3 R34, P1, R16, R68, RZ ;  /* 0x0000004410227210 */ /* 0x000fe40007f3e0ff */
[C---:B------:R-:W-:Y:S02]  /*2420*/  IADD3 R214, R232.reuse, 0x4800, RZ ;  /* 0x00004800e8d67810 */ /* 0x040fe40007ffe0ff */
[C---:B------:R-:W-:Y:S01]  /*2430*/  IADD3 R213, R232.reuse, 0x5000, RZ ;  /* 0x00005000e8d57810 */ /* 0x040fe20007ffe0ff */
[----:B------:R-:W-:Y:S01]  /*2440*/  IMAD.X R35, R17, 0x1, R4, P1 ;  /* 0x0000000111237824 */ /* 0x000fe200008e0604 */
[C---:B------:R-:W-:Y:S01]  /*2450*/  IADD3 R212, R232.reuse, 0x5800, RZ ;  /* 0x00005800e8d47810 */ /* 0x040fe20007ffe0ff */
[----:B-1----:R-:W-:Y:S01]  /*2460*/  @P0 IMAD.WIDE R20, R207, 0x2, R8 ;  /* 0x00000002cf140825 */ /* 0x002fe200078e0208 */
[----:B------:R-:W-:-:S02]  /*2470*/  IADD3 R211, R232, 0x6000, RZ ;  /* 0x00006000e8d37810 */ /* 0x000fc40007ffe0ff */
[C---:B------:R-:W-:Y:S01]  /*2480*/  IADD3 R210, R232.reuse, 0x6800, RZ ;  /* 0x00006800e8d27810 */ /* 0x040fe20007ffe0ff */
[C-C-:B---3--:R-:W-:Y:S01]  /*2490*/  @P0 IMAD.WIDE R24, R205.reuse, 0x2, R8.reuse ;  /* 0x00000002cd180825 */ /* 0x148fe200078e0208 */
[----:B------:R1:W-:Y:S01]  /*24a0*/  @P0 LDGSTS.E.BYPASS.LTC128B.128 [R235+0x9100], [R20.64], !P3 ;  /* 0x0910000014eb0fae */ /* 0x0003e2000d901d52 */
[----:B------:R-:W-:Y:S02]  /*24b0*/  IADD3 R209, R232, 0x7000, RZ ;  /* 0x00007000e8d17810 */ /* 0x000fe40007ffe0ff */
[----:B------:R-:W-:Y:S01]  /*24c0*/  @P0 IMAD.WIDE R16, R204, 0x2, R8 ;  /* 0x00000002cc100825 */ /* 0x000fe200078e0208 */
[----:B------:R3:W-:Y:S01]  /*24d0*/  @P0 LDGSTS.E.BYPASS.LTC128B.128 [R235+0xb100], [R18.64], !P5 ;  /* 0x0b10000012eb0fae */ /* 0x0007e2000e901d52 */
[----:B------:R-:W-:Y:S02]  /*24e0*/  IADD3 R208, R232, 0x7800, RZ ;  /* 0x00007800e8d07810 */ /* 0x000fe40007ffe0ff */
[----:B------:R-:W-:Y:S01]  /*24f0*/  IMAD.WIDE R8, R205, 0x2, RZ ;  /* 0x00000002cd087825 */ /* 0x000fe200078e02ff */
[----:B------:R2:W-:Y:S01]  /*2500*/  @P0 LDGSTS.E.BYPASS.LTC128B.128 [R235+0xd100], [R24.64], !P4 ;  /* 0x0d10000018eb0fae */ /* 0x0005e2000e101d52 */
[----:B----4-:R-:W-:-:S03]  /*2510*/  IADD3 R22, P1, R56, R10, RZ ;  /* 0x0000000a38167210 */ /* 0x010fc60007f3e0ff */
[----:B------:R3:W-:Y:S01]  /*2520*/  @P0 LDGSTS.E.BYPASS.LTC128B.128 [R235+0xf100], [R16.64], !P6 ;  /* 0x0f10000010eb0fae */ /* 0x0007e2000f101d52 */
[-C--:B------:R-:W-:Y:S01]  /*2530*/  IADD3 R32, P0, R10, R68.reuse, RZ ;  /* 0x000000440a207210 */ /* 0x080fe20007f1e0ff */
[----:B------:R-:W-:Y:S02]  /*2540*/  IMAD.X R23, R5, 0x1, R11, P1 ;  /* 0x0000000105177824 */ /* 0x000fe400008e060b */
[----:B------:R-:W0:Y:S02]  /*2550*/  LDGDEPBAR ;  /* 0x00000000000079af */ /* 0x000e240000000000 */
[----:B------:R-:W-:Y:S01]  /*2560*/  IMAD.X R33, R11, 0x1, R4, P0 ;  /* 0x000000010b217824 */ /* 0x000fe200000e0604 */
[----:B------:R-:W-:-:S05]  /*2570*/  IADD3 R70, P0, R8, R68, RZ ;  /* 0x0000004408467210 */ /* 0x000fca0007f1e0ff */
[----:B------:R-:W-:Y:S01]  /*2580*/  IMAD.X R71, R9, 0x1, R4, P0 ;  /* 0x0000000109477824 */ /* 0x000fe200000e0604 */
[----:B------:R-:W-:Y:S02]  /*2590*/  IADD3 R68, P0, R6, R68, RZ ;  /* 0x0000004406447210 */ /* 0x000fe40007f1e0ff */
[----:B-1----:R-:W-:-:S03]  /*25a0*/  IADD3 R20, P1, R56, R8, RZ ;  /* 0x0000000838147210 */ /* 0x002fc60007f3e0ff */
[----:B------:R-:W-:Y:S01]  /*25b0*/  IMAD.X R69, R7, 0x1, R4, P0 ;  /* 0x0000000107457824 */ /* 0x000fe200000e0604 */
[----:B------:R-:W-:Y:S01]  /*25c0*/  ISETP.LT.OR P0, PT, R12, 0x1, P2 ;  /* 0x000000010c00780c */ /* 0x000fe20001701670 */
[----:B------:R-:W-:Y:S01]  /*25d0*/  IMAD.X R21, R5, 0x1, R9, P1 ;  /* 0x0000000105157824 */ /* 0x000fe200008e0609 */
[----:B------:R-:W-:Y:S02]  /*25e0*/  IADD3 R56, P1, R56, R6, RZ ;  /* 0x0000000638387210 */ /* 0x000fe40007f3e0ff */
[----:B------:R-:W-:-:S03]  /*25f0*/  ISETP.GE.AND P2, PT, R13, c[0x0][0x1d4], PT ;  /* 0x000075000d007a0c */ /* 0x000fc60003f46270 */
[----:B------:R-:W-:Y:S01]  /*2600*/  IMAD.X R57, R5, 0x1, R7, P1 ;  /* 0x0000000105397824 */ /* 0x000fe200008e0607 */
[----:B------:R-:W-:Y:S01]  /*2610*/  ISETP.GE.AND P1, PT, R14, c[0x0][0x1d4], PT ;  /* 0x000075000e007a0c */ /* 0x000fe20003f26270 */
[----:B------:R-:W-:-:S04]  /*2620*/  DEPBAR.LE SB0, 0x1 ;  /* 0x000080400000791a */ /* 0x000fc80000000000 */
[----:B------:R-:W-:-:S04]  /*2630*/  DEPBAR.LE SB0, 0x0 ;  /* 0x000080000000791a */ /* 0x000fc80000000000 */
[----:B------:R-:W-:Y:S06]  /*2640*/  BAR.SYNC.DEFER_BLOCKING 0x0 ;  /* 0x0000000000007b1d */ /* 0x000fec0000010000 */
[----:B------:R-:W-:Y:S04]  /*2650*/  LDSM.16.M88.4 R52, [R234+0x10100] ;  /* 0x01010000ea34783b */ /* 0x000fe80000000200 */
[----:B------:R-:W-:Y:S04]  /*2660*/  LDSM.16.M88.4 R36, [R230+0x10100] ;  /* 0x01010000e624783b */ /* 0x000fe80000000200 */
[----:B--2---:R-:W-:Y:S04]  /*2670*/  LDSM.16.M88.4 R24, [R233+0x8100] ;  /* 0x00810000e918783b */ /* 0x004fe80000000200 */
[----:B---3--:R-:W-:Y:S04]  /*2680*/  LDSM.16.M88.4 R16, [R233+0x8900] ;  /* 0x00890000e910783b */ /* 0x008fe80000000200 */
[----:B------:R-:W1:Y:S04]  /*2690*/  LDSM.16.M88.4 R60, [R233+0x9100] ;  /* 0x00910000e93c783b */ /* 0x000e680000000200 */
[----:B------:R-:W-:Y:S04]  /*26a0*/  LDSM.16.M88.4 R4, [R233+0x9900] ;  /* 0x00990000e904783b */ /* 0x000fe80000000200 */
[----:B------:R-:W-:Y:S04]  /*26b0*/  LDSM.16.M88.4 R44, [R232] ;  /* 0x00000000e82c783b */ /* 0x000fe80000000200 */
[----:B------:R-:W-:Y:S04]  /*26c0*/  LDSM.16.M88.4 R8, [R232+0x800] ;  /* 0x00080000e808783b */ /* 0x000fe80000000200 */
[----:B------:R-:W2:Y:S04]  /*26d0*/  LDSM.16.M88.4 R48, [R232+0x1000] ;  /* 0x00100000e830783b */ /* 0x000ea80000000200 */
[----:B------:R-:W3:Y:S04]  /*26e0*/  LDSM.16.M88.4 R40, [R232+0x1800] ;  /* 0x00180000e828783b */ /* 0x000ee80000000200 */
[----:B------:R-:W-:Y:S01]  /*26f0*/  @!PT LDS RZ, [RZ] ;  /* 0x00000000fffff984 */ /* 0x000fe20000000800 */
[----:B------:R-:W-:Y:S01]  /*2700*/  @!PT LDS RZ, [RZ] ;  /* 0x00000000fffff984 */ /* 0x000fe20000000800 */
[----:B------:R-:W-:Y:S01]  /*2710*/  @!PT LDS RZ, [RZ] ;  /* 0x00000000fffff984 */ /* 0x000fe20000000800 */
[----:B------:R4:W-:Y:S01]  /*2720*/  LDGSTS.E.BYPASS.LTC128B.128 [R235+0x100], [R28.64], !P0 ;  /* 0x001000001ceb7fae */ /* 0x0009e2000c101d52 */
[----:B------:R-:W-:-:S13]  /*2730*/  ISETP.LT.OR P0, PT, R12, 0x1, P1 ;  /* 0x000000010c00780c */ /* 0x000fda0000f01670 */
[----:B------:R5:W-:Y:S01]  /*2740*/  LDGSTS.E.BYPASS.LTC128B.128 [R235+0x2100], [R22.64], !P0 ;  /* 0x0210000016eb7fae */ /* 0x000be2000c101d52 */
[----:B------:R-:W-:Y:S01]  /*2750*/  ISETP.LT.OR P0, PT, R12, 0x1, P2 ;  /* 0x000000010c00780c */ /* 0x000fe20001701670 */
[----:B-1----:R-:W-:Y:S01]  /*2760*/  HMMA.16816.F32.BF16 R64, R52, R60, RZ ;  /* 0x0000003c3440723c */ /* 0x002fe200000418ff */
[----:B------:R-:W-:Y:S01]  /*2770*/  ISETP.GE.AND P2, PT, R0, c[0x0][0x1d4], PT ;  /* 0x0000750000007a0c */ /* 0x000fe20003f46270 */
[----:B------:R-:W-:-:S06]  /*2780*/  IMAD.MOV.U32 R0, RZ, RZ, 0x40 ;  /* 0x00000040ff007424 */ /* 0x000fcc00078e00ff */
[----:B------:R-:W-:Y:S04]  /*2790*/  HMMA.16816.F32.BF16 R60, R52, R62, RZ ;  /* 0x0000003e343c723c */ /* 0x000fe800000418ff */
[----:B------:R5:W-:Y:S01]  /*27a0*/  LDGSTS.E.BYPASS.LTC128B.128 [R235+0x4100], [R20.64], !P0 ;  /* 0x0410000014eb7fae */ /* 0x000be2000c101d52 */
[----:B------:R-:W-:-:S03]  /*27b0*/  ISETP.LT.OR P0, PT, R12, 0x1, P2 ;  /* 0x000000010c00780c */ /* 0x000fc60001701670 */
[C---:B----4-:R-:W-:Y:S08]  /*27c0*/  HMMA.16816.F32.BF16 R28, R52.reuse, R24, RZ ;  /* 0x00000018341c723c */ /* 0x050ff000000418ff */
[----:B------:R-:W-:Y:S02]  /*27d0*/  HMMA.16816.F32.BF16 R24, R52, R26, RZ ;  /* 0x0000001a3418723c */ /* 0x000fe400000418ff */
[----:B------:R1:W-:Y:S01]  /*27e0*/  LDGSTS.E.BYPASS.LTC128B.128 [R235+0x6100], [R56.64], !P0 ;  /* 0x0610000038eb7fae */ /* 0x0003e2000c101d52 */
[----:B------:R-:W-:-:S04]  /*27f0*/  ISETP.GE.AND P0, PT, R207, c[0x0][0x1d4], PT ;  /* 0x00007500cf007a0c */ /* 0x000fc80003f06270 */
[C---:B------:R-:W-:Y:S01]  /*2800*/  ISETP.LT.OR P0, PT, R12.reuse, 0x21, P0 ;  /* 0x000000210c00780c */ /* 0x040fe20000701670 */
[----:B--2---:R-:W-:Y:S08]  /*2810*/  HMMA.16816.F32.BF16 R64, R36, R48, R64 ;  /* 0x000000302440723c */ /* 0x004ff00000041840 */
[----:B-----5:R-:W-:Y:S04]  /*2820*/  HMMA.16816.F32.BF16 R20, R52, R16, RZ ;  /* 0x000000103414723c */ /* 0x020fe800000418ff */
[----:B------:R2:W-:Y:S01]  /*2830*/  LDGSTS.E.BYPASS.LTC128B.128 [R235+0x1100], [R34.64], !P0 ;  /* 0x0110000022eb7fae */ /* 0x0005e2000c101d52 */
[----:B------:R-:W-:-:S02]  /*2840*/  ISETP.LT.OR P0, PT, R12, 0x21, P1 ;  /* 0x000000210c00780c */ /* 0x000fc40000f01670 */
[----:B------:R-:W-:Y:S01]  /*2850*/  ISETP.GE.AND P1, PT, R13, c[0x0][0x1d4], PT ;  /* 0x000075000d007a0c */ /* 0x000fe20003f26270 */
[----:B------:R-:W-:Y:S03]  /*2860*/  HMMA.16816.F32.BF16 R16, R52, R18, RZ ;  /* 0x000000123410723c */ /* 0x000fe600000418ff */
[----:B------:R-:W-:-:S05]  /*2870*/  ISETP.LT.OR P1, PT, R12, 0x21, P1 ;  /* 0x000000210c00780c */ /* 0x000fca0000f21670 */
[----:B-1----:R-:W-:Y:S02]  /*2880*/  HMMA.16816.F32.BF16 R56, R52, R4, RZ ;  /* 0x000000043438723c */ /* 0x002fe400000418ff */
[----:B------:R2:W-:Y:S01]  /*2890*/  LDGSTS.E.BYPASS.LTC128B.128 [R235+0x3100], [R32.64], !P0 ;  /* 0x0310000020eb7fae */ /* 0x0005e2000c101d52 */
[----:B------:R-:W-:-:S04]  /*28a0*/  LOP3.LUT P0, RZ, R15, 0x4, RZ, 0xc0, !PT ;  /* 0x000000040fff7812 */ /* 0x000fc8000780c0ff */
[----:B------:R-:W-:Y:S01]  /*28b0*/  SEL R0, R0, 0xffffffc0, !P0 ;  /* 0xffffffc000007807 */ /* 0x000fe20004000000 */
[----:B------:R1:W-:Y:S01]  /*28c0*/  LDGSTS.E.BYPASS.LTC128B.128 [R235+0x5100], [R70.64], !P1 ;  /* 0x0510000046eb7fae */ /* 0x0003e2000c901d52 */
[----:B------:R-:W-:Y:S01]  /*28d0*/  ISETP.LT.OR P0, PT, R12, 0x21, P2 ;  /* 0x000000210c00780c */ /* 0x000fe20001701670 */
[----:B------:R-:W-:Y:S01]  /*28e0*/  HMMA.16816.F32.BF16 R52, R52, R6, RZ ;  /* 0x000000063434723c */ /* 0x000fe200000418ff */
[----:B------:R-:W-:Y:S01]  /*28f0*/  ISETP.GT.AND P2, PT, R239, 0x3f, PT ;  /* 0x0000003fef00780c */ /* 0x000fe20003f44270 */
[----:B------:R-:W-:Y:S02]  /*2900*/  IMAD.IADD R228, R233, 0x1, R0 ;  /* 0x00000001e9e47824 */ /* 0x000fe400078e0200 */
[----:B------:R-:W-:-:S04]  /*2910*/  IMAD.IADD R220, R0, 0x1, R232 ;  /* 0x0000000100dc7824 */ /* 0x000fc800078e02e8 */
[----:B------:R-:W-:Y:S04]  /*2920*/  HMMA.16816.F32.BF16 R28, R36, R44, R28 ;  /* 0x0000002c241c723c */ /* 0x000fe8000004181c */
[----:B------:R1:W-:Y:S01]  /*2930*/  LDGSTS.E.BYPASS.LTC128B.128 [R235+0x7100], [R68.64], !P0 ;  /* 0x0710000044eb7fae */ /* 0x0003e2000c101d52 */
[----:B------:R-:W-:-:S03]  /*2940*/  PLOP3.LUT P0, PT, PT, PT, UP2, 0x40, 0x0 ;  /* 0x000000000000781c */ /* 0x000fc60003f0e828 */
[----:B------:R-:W-:Y:S01]  /*2950*/  LDSM.16.M88.4 R4, [R229+0x10100] ;  /* 0x01010000e504783b */ /* 0x000fe20000000200 */
[C---:B------:R-:W-:Y:S03]  /*2960*/  HMMA.16816.F32.BF16 R24, R36.reuse, R46, R24 ;  /* 0x0000002e2418723c */ /* 0x040fe60000041818 */
[----:B------:R-:W4:Y:S04]  /*2970*/  LDSM.16.M88.4 R12, [R228+0x8100] ;  /* 0x00810000e40c783b */ /* 0x000f280000000200 */
[----:B--2---:R-:W2:Y:S01]  /*2980*/  LDSM.16.M88.4 R32, [R228+0x8900] ;  /* 0x00890000e420783b */ /* 0x004ea20000000200 */
[C---:B------:R-:W-:Y:S03]  /*2990*/  HMMA.16816.F32.BF16 R20, R36.reuse, R8, R20 ;  /* 0x000000082414723c */ /* 0x040fe60000041814 */
[----:B------:R-:W5:Y:S04]  /*29a0*/  LDSM.16.M88.4 R44, [R228+0x9100] ;  /* 0x00910000e42c783b */ /* 0x000f680000000200 */
[----:B------:R-:W-:Y:S01]  /*29b0*/  LDSM.16.M88.4 R72, [R220+0x3000] ;  /* 0x00300000dc48783b */ /* 0x000fe20000000200 */
[C---:B------:R-:W-:Y:S03]  /*29c0*/  HMMA.16816.F32.BF16 R16, R36.reuse, R10, R16 ;  /* 0x0000000a2410723c */ /* 0x040fe60000041810 */
[----:B------:R-:W2:Y:S04]  /*29d0*/  LDSM.16.M88.4 R8, [R228+0x9900] ;  /* 0x00990000e408783b */ /* 0x000ea80000000200 */
[----:B-1----:R-:W-:Y:S01]  /*29e0*/  LDSM.16.M88.4 R68, [R220+0x3800] ;  /* 0x00380000dc44783b */ /* 0x002fe20000000200 */
[C---:B---3--:R-:W-:Y:S03]  /*29f0*/  HMMA.16816.F32.BF16 R56, R36.reuse, R40, R56 ;  /* 0x000000282438723c */ /* 0x048fe60000041838 */
[----:B------:R-:W-:Y:S04]  /*2a00*/  LDSM.16.M88.4 R76, [R230+0x18100] ;  /* 0x01810000e64c783b */ /* 0x000fe80000000200 */
[----:B------:R-:W0:Y:S01]  /*2a10*/  LDGDEPBAR ;  /* 0x00000000000079af */ /* 0x000e220000000000 */
[C---:B------:R-:W-:Y:S03]  /*2a20*/  HMMA.16816.F32.BF16 R52, R36.reuse, R42, R52 ;  /* 0x0000002a2434723c */ /* 0x040fe60000041834 */
[----:B------:R-:W-:Y:S05]  /*2a30*/  LDSM.16.M88.4 R40, [R227+0x10100] ;  /* 0x01010000e328783b */ /* 0x000fea0000000200 */
[----:B------:R-:W-:Y:S01]  /*2a40*/  HMMA.16816.F32.BF16 R60, R36, R50, R60 ;  /* 0x00000032243c723c */ /* 0x000fe2000004183c */
[----:B------:R-:W-:Y:S04]  /*2a50*/  LDSM.16.M88.4 R36, [R220+0x800] ;  /* 0x00080000dc24783b */ /* 0x000fe80000000200 */
[----:B------:R-:W-:Y:S03]  /*2a60*/  LDSM.16.M88.4 R48, [R227+0x14100] ;  /* 0x01410000e330783b */ /* 0x000fe60000000200 */
[C---:B----4-:R-:W-:Y:S08]  /*2a70*/  HMMA.16816.F32.BF16 R28, R4.reuse, R12, R28 ;  /* 0x0000000c041c723c */ /* 0x050ff0000004181c */
[C---:B------:R-:W-:Y:S01]  /*2a80*/  HMMA.16816.F32.BF16 R24, R4.reuse, R14, R24 ;  /* 0x0000000e0418723c */ /* 0x040fe20000041818 */
[----:B------:R-:W1:Y:S07]  /*2a90*/  LDSM.16.M88.4 R12, [R220] ;  /* 0x00000000dc0c783b */ /* 0x000e6e0000000200 */
[C---:B--2---:R-:W-:Y:S08]  /*2aa0*/  HMMA.16816.F32.BF16 R20, R4.reuse, R32, R20 ;  /* 0x000000200414723c */ /* 0x044ff00000041814 */
[C---:B------:R-:W-:Y:S01]  /*2ab0*/  HMMA.16816.F32.BF16 R16, R4.reuse, R34, R16 ;  /* 0x000000220410723c */ /* 0x040fe20000041810 */
[----:B------:R-:W2:Y:S07]  /*2ac0*/  LDSM.16.M88.4 R32, [R220+0x1000] ;  /* 0x00100000dc20783b */ /* 0x000eae0000000200 */
[C---:B-----5:R-:W-:Y:S08]  /*2ad0*/  HMMA.16816.F32.BF16 R64, R4.reuse, R44, R64 ;  /* 0x0000002c0440723c */ /* 0x060ff00000041840 */
[C---:B------:R-:W-:Y:S01]  /*2ae0*/  HMMA.16816.F32.BF16 R60, R4.reuse, R46, R60 ;  /* 0x0000002e043c723c */ /* 0x040fe2000004183c */
[----:B------:R-:W3:Y:S07]  /*2af0*/  LDSM.16.M88.4 R44, [R220+0x1800] ;  /* 0x00180000dc2c783b */ /* 0x000eee0000000200 */
[C---:B------:R-:W-:Y:S08]  /*2b00*/  HMMA.16816.F32.BF16 R56, R4.reuse, R8, R56 ;  /* 0x000000080438723c */ /* 0x040ff00000041838 */
[----:B------:R-:W-:Y:S01]  /*2b10*/  HMMA.16816.F32.BF16 R52, R4, R10, R52 ;  /* 0x0000000a0434723c */ /* 0x000fe20000041834 */
[----:B------:R-:W-:Y:S04]  /*2b20*/  LDSM.16.M88.4 R4, [R234+0x14100] ;  /* 0x01410000ea04783b */ /* 0x000fe80000000200 */
[----:B------:R-:W4:Y:S03]  /*2b30*/  LDSM.16.M88.4 R8, [R233+0xa100] ;  /* 0x00a10000e908783b */ /* 0x000f260000000200 */
        /* <DEDUP_REMOVED lines=9> */
[C---:B---3--:R-:W-:Y:S08]  /*2bd0*/  HMMA.16816.F32.BF16 R56, R40.reuse, R44, R56 ;  /* 0x0000002c2838723c */ /* 0x048ff00000041838 */
[----:B------:R-:W-:Y:S01]  /*2be0*/  HMMA.16816.F32.BF16 R52, R40, R46, R52 ;  /* 0x0000002e2834723c */ /* 0x000fe20000041834 */
[----:B------:R-:W-:Y:S04]  /*2bf0*/  LDSM.16.M88.4 R40, [R232+0x2000] ;  /* 0x00200000e828783b */ /* 0x000fe80000000200 */
[----:B------:R-:W-:Y:S03]  /*2c00*/  LDSM.16.M88.4 R44, [R232+0x3800] ;  /* 0x00380000e82c783b */ /* 0x000fe60000000200 */
[C---:B----4-:R-:W-:Y:S08]  /*2c10*/  HMMA.16816.F32.BF16 R28, R4.reuse, R8, R28 ;  /* 0x00000008041c723c */ /* 0x050ff0000004181c */
[C---:B------:R-:W-:Y:S01]  /*2c20*/  HMMA.16816.F32.BF16 R24, R4.reuse, R10, R24 ;  /* 0x0000000a0418723c */ /* 0x040fe20000041818 */
[----:B------:R-:W3:Y:S07]  /*2c30*/  LDSM.16.M88.4 R8, [R230+0x14100] ;  /* 0x01410000e608783b */ /* 0x000eee0000000200 */
[C---:B-1----:R-:W-:Y:S08]  /*2c40*/  HMMA.16816.F32.BF16 R20, R4.reuse, R12, R20 ;  /* 0x0000000c0414723c */ /* 0x042ff00000041814 */
[C---:B------:R-:W-:Y:S01]  /*2c50*/  HMMA.16816.F32.BF16 R16, R4.reuse, R14, R16 ;  /* 0x0000000e0410723c */ /* 0x040fe20000041810 */
[----:B------:R-:W1:Y:S07]  /*2c60*/  LDSM.16.M88.4 R12, [R232+0x2800] ;  /* 0x00280000e80c783b */ /* 0x000e6e0000000200 */
[C---:B-----5:R-:W-:Y:S08]  /*2c70*/  HMMA.16816.F32.BF16 R64, R4.reuse, R36, R64 ;  /* 0x000000240440723c */ /* 0x060ff00000041840 */
[C---:B------:R-:W-:Y:S01]  /*2c80*/  HMMA.16816.F32.BF16 R60, R4.reuse, R38, R60 ;  /* 0x00000026043c723c */ /* 0x040fe2000004183c */
[----:B------:R-:W4:Y:S07]  /*2c90*/  LDSM.16.M88.4 R36, [R232+0x3000] ;  /* 0x00300000e824783b */ /* 0x000f2e0000000200 */
[C---:B--2---:R-:W-:Y:S08]  /*2ca0*/  HMMA.16816.F32.BF16 R56, R4.reuse, R32, R56 ;  /* 0x000000200438723c */ /* 0x044ff00000041838 */
[----:B------:R-:W-:Y:S01]  /*2cb0*/  HMMA.16816.F32.BF16 R52, R4, R34, R52 ;  /* 0x000000220434723c */ /* 0x000fe20000041834 */
[----:B------:R-:W-:Y:S04]  /*2cc0*/  LDSM.16.M88.4 R32, [R229+0x14100] ;  /* 0x01410000e520783b */ /* 0x000fe80000000200 */
[----:B------:R-:W2:Y:S03]  /*2cd0*/  LDSM.16.M88.4 R4, [R228+0xa100] ;  /* 0x00a10000e404783b */ /* 0x000ea60000000200 */
[C---:B---3--:R-:W-:Y:S08]  /*2ce0*/  HMMA.16816.F32.BF16 R28, R8.reuse, R40, R28 ;  /* 0x00000028081c723c */ /* 0x048ff0000004181c */
[C---:B------:R-:W-:Y:S01]  /*2cf0*/  HMMA.16816.F32.BF16 R24, R8.reuse, R42, R24 ;  /* 0x0000002a0818723c */ /* 0x040fe20000041818 */
[----:B------:R-:W3:Y:S07]  /*2d00*/  LDSM.16.M88.4 R40, [R228+0xa900] ;  /* 0x00a90000e428783b */ /* 0x000eee0000000200 */
[C---:B-1----:R-:W-:Y:S08]  /*2d10*/  HMMA.16816.F32.BF16 R20, R8.reuse, R12, R20 ;  /* 0x0000000c0814723c */ /* 0x042ff00000041814 */
[C---:B------:R-:W-:Y:S01]  /*2d20*/  HMMA.16816.F32.BF16 R16, R8.reuse, R14, R16 ;  /* 0x0000000e0810723c */ /* 0x040fe20000041810 */
[----:B------:R-:W1:Y:S07]  /*2d30*/  LDSM.16.M88.4 R12, [R228+0xb100] ;  /* 0x00b10000e40c783b */ /* 0x000e6e0000000200 */
[C---:B----4-:R-:W-:Y:S08]  /*2d40*/  HMMA.16816.F32.BF16 R64, R8.reuse, R36, R64 ;  /* 0x000000240840723c */ /* 0x050ff00000041840 */
[C---:B------:R-:W-:Y:S01]  /*2d50*/  HMMA.16816.F32.BF16 R60, R8.reuse, R38, R60 ;  /* 0x00000026083c723c */ /* 0x040fe2000004183c */
[----:B------:R-:W4:Y:S07]  /*2d60*/  LDSM.16.M88.4 R36, [R228+0xb900] ;  /* 0x00b90000e424783b */ /* 0x000f2e0000000200 */
[C---:B------:R-:W-:Y:S08]  /*2d70*/  HMMA.16816.F32.BF16 R56, R8.reuse, R44, R56 ;  /* 0x0000002c0838723c */ /* 0x040ff00000041838 */
[----:B------:R-:W-:Y:S01]  /*2d80*/  HMMA.16816.F32.BF16 R52, R8, R46, R52 ;  /* 0x0000002e0834723c */ /* 0x000fe20000041834 */
[----:B------:R-:W5:Y:S04]  /*2d90*/  LDSM.16.M88.4 R8, [R220+0x2000] ;  /* 0x00200000dc08783b */ /* 0x000f680000000200 */
[----:B------:R-:W-:Y:S03]  /*2da0*/  LDSM.16.M88.4 R44, [R233+0xc100] ;  /* 0x00c10000e92c783b */ /* 0x000fe60000000200 */
[C---:B--2---:R-:W-:Y:S08]  /*2db0*/  HMMA.16816.F32.BF16 R28, R32.reuse, R4, R28 ;  /* 0x00000004201c723c */ /* 0x044ff0000004181c */
        /* <DEDUP_REMOVED lines=8> */
[C---:B----4-:R-:W-:Y:S08]  /*2e40*/  HMMA.16816.F32.BF16 R56, R32.reuse, R36, R56 ;  /* 0x000000242038723c */ /* 0x050ff00000041838 */
[----:B------:R-:W-:Y:S01]  /*2e50*/  HMMA.16816.F32.BF16 R52, R32, R38, R52 ;  /* 0x000000262034723c */ /* 0x000fe20000041834 */
[----:B------:R-:W3:Y:S04]  /*2e60*/  LDSM.16.M88.4 R36, [R233+0xd100] ;  /* 0x00d10000e924783b */ /* 0x000ee80000000200 */
[----:B------:R-:W4:Y:S03]  /*2e70*/  LDSM.16.M88.4 R32, [R233+0xd900] ;  /* 0x00d90000e920783b */ /* 0x000f260000000200 */
[C---:B-----5:R-:W-:Y:S08]  /*2e80*/  HMMA.16816.F32.BF16 R28, R48.reuse, R8, R28 ;  /* 0x00000008301c723c */ /* 0x060ff0000004181c */
[C---:B------:R-:W-:Y:S01]  /*2e90*/  HMMA.16816.F32.BF16 R24, R48.reuse, R10, R24 ;  /* 0x0000000a3018723c */ /* 0x040fe20000041818 */
[----:B------:R-:W5:Y:S07]  /*2ea0*/  LDSM.16.M88.4 R8, [R232+0x4000] ;  /* 0x00400000e808783b */ /* 0x000f6e0000000200 */
[C---:B--2---:R-:W-:Y:S08]  /*2eb0*/  HMMA.16816.F32.BF16 R20, R48.reuse, R4, R20 ;  /* 0x000000043014723c */ /* 0x044ff00000041814 */
[C---:B------:R-:W-:Y:S01]  /*2ec0*/  HMMA.16816.F32.BF16 R16, R48.reuse, R6, R16 ;  /* 0x000000063010723c */ /* 0x040fe20000041810 */
[----:B------:R-:W2:Y:S07]  /*2ed0*/  LDSM.16.M88.4 R4, [R232+0x4800] ;  /* 0x00480000e804783b */ /* 0x000eae0000000200 */
[C---:B------:R-:W-:Y:S08]  /*2ee0*/  HMMA.16816.F32.BF16 R64, R48.reuse, R72, R64 ;  /* 0x000000483040723c */ /* 0x040ff00000041840 */
[C---:B------:R-:W-:Y:S01]  /*2ef0*/  HMMA.16816.F32.BF16 R60, R48.reuse, R74, R60 ;  /* 0x0000004a303c723c */ /* 0x040fe2000004183c */
[----:B------:R-:W2:Y:S07]  /*2f00*/  LDSM.16.M88.4 R72, [R232+0x5000] ;  /* 0x00500000e848783b */ /* 0x000eae0000000200 */
[C---:B------:R-:W-:Y:S08]  /*2f10*/  HMMA.16816.F32.BF16 R56, R48.reuse, R68, R56 ;  /* 0x000000443038723c */ /* 0x040ff00000041838 */
[----:B------:R-:W-:Y:S01]  /*2f20*/  HMMA.16816.F32.BF16 R52, R48, R70, R52 ;  /* 0x000000463034723c */ /* 0x000fe20000041834 */
[----:B------:R-:W2:Y:S04]  /*2f30*/  LDSM.16.M88.4 R68, [R232+0x5800] ;  /* 0x00580000e844783b */ /* 0x000ea80000000200 */
[----:B------:R-:W-:Y:S03]  /*2f40*/  LDSM.16.M88.4 R48, [R229+0x18100] ;  /* 0x01810000e530783b */ /* 0x000fe60000000200 */
[C---:B-1----:R-:W-:Y:S08]  /*2f50*/  HMMA.16816.F32.BF16 R28, R12.reuse, R44, R28 ;  /* 0x0000002c0c1c723c */ /* 0x042ff0000004181c */
[C---:B------:R-:W-:Y:S01]  /*2f60*/  HMMA.16816.F32.BF16 R24, R12.reuse, R46, R24 ;  /* 0x0000002e0c18723c */ /* 0x040fe20000041818 */
[----:B------:R-:W1:Y:S07]  /*2f70*/  LDSM.16.M88.4 R44, [R228+0xc100] ;  /* 0x00c10000e42c783b */ /* 0x000e6e0000000200 */
[C---:B------:R-:W-:Y:S08]  /*2f80*/  HMMA.16816.F32.BF16 R20, R12.reuse, R40, R20 ;  /* 0x000000280c14723c */ /* 0x040ff00000041814 */
[C---:B------:R-:W-:Y:S01]  /*2f90*/  HMMA.16816.F32.BF16 R16, R12.reuse, R42, R16 ;  /* 0x0000002a0c10723c */ /* 0x040fe20000041810 */
[----:B------:R-:W1:Y:S07]  /*2fa0*/  LDSM.16.M88.4 R40, [R228+0xc900] ;  /* 0x00c90000e428783b */ /* 0x000e6e0000000200 */
[C---:B---3--:R-:W-:Y:S08]  /*2fb0*/  HMMA.16816.F32.BF16 R64, R12.reuse, R36, R64 ;  /* 0x000000240c40723c */ /* 0x048ff00000041840 */
[C---:B------:R-:W-:Y:S01]  /*2fc0*/  HMMA.16816.F32.BF16 R60, R12.reuse, R38, R60 ;  /* 0x000000260c3c723c */ /* 0x040fe2000004183c */
[----:B------:R-:W3:Y:S07]  /*2fd0*/  LDSM.16.M88.4 R36, [R228+0xd100] ;  /* 0x00d10000e424783b */ /* 0x000eee0000000200 */
[C---:B----4-:R-:W-:Y:S08]  /*2fe0*/  HMMA.16816.F32.BF16 R56, R12.reuse, R32, R56 ;  /* 0x000000200c38723c */ /* 0x050ff00000041838 */
[----:B------:R-:W-:Y:S01]  /*2ff0*/  HMMA.16816.F32.BF16 R52, R12, R34, R52 ;  /* 0x000000220c34723c */ /* 0x000fe20000041834 */
[----:B------:R-:W4:Y:S04]  /*3000*/  LDSM.16.M88.4 R32, [R228+0xd900] ;  /* 0x00d90000e420783b */ /* 0x000f280000000200 */
[----:B------:R-:W-:Y:S03]  /*3010*/  LDSM.16.M88.4 R12, [R227+0x18100] ;  /* 0x01810000e30c783b */ /* 0x000fe60000000200 */
[C---:B-----5:R-:W-:Y:S08]  /*3020*/  HMMA.16816.F32.BF16 R28, R76.reuse, R8, R28 ;  /* 0x000000084c1c723c */ /* 0x060ff0000004181c */
[C---:B------:R-:W-:Y:S01]  /*3030*/  HMMA.16816.F32.BF16 R24, R76.reuse, R10, R24 ;  /* 0x0000000a4c18723c */ /* 0x040fe20000041818 */
[----:B------:R-:W5:Y:S07]  /*3040*/  LDSM.16.M88.4 R8, [R220+0x4000] ;  /* 0x00400000dc08783b */ /* 0x000f6e0000000200 */
[C---:B--2---:R-:W-:Y:S08]  /*3050*/  HMMA.16816.F32.BF16 R20, R76.reuse, R4, R20 ;  /* 0x000000044c14723c */ /* 0x044ff00000041814 */
[C---:B------:R-:W-:Y:S01]  /*3060*/  HMMA.16816.F32.BF16 R16, R76.reuse, R6, R16 ;  /* 0x000000064c10723c */ /* 0x040fe20000041810 */
[----:B------:R-:W2:Y:S07]  /*3070*/  LDSM.16.M88.4 R4, [R220+0x4800] ;  /* 0x00480000dc04783b */ /* 0x000eae0000000200 */
[C---:B------:R-:W-:Y:S08]  /*3080*/  HMMA.16816.F32.BF16 R64, R76.reuse, R72, R64 ;  /* 0x000000484c40723c */ /* 0x040ff00000041840 */
[C---:B------:R-:W-:Y:S08]  /*3090*/  HMMA.16816.F32.BF16 R60, R76.reuse, R74, R60 ;  /* 0x0000004a4c3c723c */ /* 0x040ff0000004183c */
[C---:B------:R-:W-:Y:S08]  /*30a0*/  HMMA.16816.F32.BF16 R56, R76.reuse, R68, R56 ;  /* 0x000000444c38723c */ /* 0x040ff00000041838 */
[----:B------:R-:W-:Y:S08]  /*30b0*/  HMMA.16816.F32.BF16 R52, R76, R70, R52 ;  /* 0x000000464c34723c */ /* 0x000ff00000041834 */
        /* <DEDUP_REMOVED lines=8> */
[----:B------:R-:W-:Y:S07]  /*3140*/  LDSM.16.M88.4 R36, [R233+0xe900] ;  /* 0x00e90000e924783b */ /* 0x000fee0000000200 */
[C---:B----4-:R-:W-:Y:S08]  /*3150*/  HMMA.16816.F32.BF16 R56, R48.reuse, R32, R56 ;  /* 0x000000203038723c */ /* 0x050ff00000041838 */
[----:B------:R-:W-:Y:S01]  /*3160*/  HMMA.16816.F32.BF16 R52, R48, R34, R52 ;  /* 0x000000223034723c */ /* 0x000fe20000041834 */
[----:B------:R-:W-:Y:S04]  /*3170*/  LDSM.16.M88.4 R32, [R234+0x1c100] ;  /* 0x01c10000ea20783b */ /* 0x000fe80000000200 */
[----:B------:R-:W-:Y:S03]  /*3180*/  LDSM.16.M88.4 R48, [R233+0xf900] ;  /* 0x00f90000e930783b */ /* 0x000fe60000000200 */
[C---:B-----5:R-:W-:Y:S08]  /*3190*/  HMMA.16816.F32.BF16 R28, R12.reuse, R8, R28 ;  /* 0x000000080c1c723c */ /* 0x060ff0000004181c */
[C---:B------:R-:W-:Y:S01]  /*31a0*/  HMMA.16816.F32.BF16 R24, R12.reuse, R10, R24 ;  /* 0x0000000a0c18723c */ /* 0x040fe20000041818 */
[----:B------:R-:W3:Y:S07]  /*31b0*/  LDSM.16.M88.4 R8, [R233+0xe100] ;  /* 0x00e10000e908783b */ /* 0x000eee0000000200 */
[C---:B--2---:R-:W-:Y:S08]  /*31c0*/  HMMA.16816.F32.BF16 R20, R12.reuse, R4, R20 ;  /* 0x000000040c14723c */ /* 0x044ff00000041814 */
[C---:B------:R-:W-:Y:S01]  /*31d0*/  HMMA.16816.F32.BF16 R16, R12.reuse, R6, R16 ;  /* 0x000000060c10723c */ /* 0x040fe20000041810 */
[----:B------:R-:W2:Y:S07]  /*31e0*/  LDSM.16.M88.4 R4, [R233+0xf100] ;  /* 0x00f10000e904783b */ /* 0x000eae0000000200 */
[C---:B-1----:R-:W-:Y:S08]  /*31f0*/  HMMA.16816.F32.BF16 R64, R12.reuse, R44, R64 ;  /* 0x0000002c0c40723c */ /* 0x042ff00000041840 */
[C---:B------:R-:W-:Y:S01]  /*3200*/  HMMA.16816.F32.BF16 R60, R12.reuse, R46, R60 ;  /* 0x0000002e0c3c723c */ /* 0x040fe2000004183c */
[----:B------:R-:W-:Y:S07]  /*3210*/  LDSM.16.M88.4 R44, [R232+0x6000] ;  /* 0x00600000e82c783b */ /* 0x000fee0000000200 */
[C---:B------:R-:W-:Y:S01]  /*3220*/  HMMA.16816.F32.BF16 R68, R12.reuse, R40, R56 ;  /* 0x000000280c44723c */ /* 0x040fe20000041838 */
[----:B------:R-:W1:Y:S07]  /*3230*/  LDSM.16.M88.4 R56, [R230+0x1c100] ;  /* 0x01c10000e638783b */ /* 0x000e6e0000000200 */
[----:B------:R-:W-:Y:S01]  /*3240*/  HMMA.16816.F32.BF16 R72, R12, R42, R52 ;  /* 0x0000002a0c48723c */ /* 0x000fe20000041834 */
[----:B------:R-:W4:Y:S04]  /*3250*/  LDSM.16.M88.4 R52, [R232+0x6800] ;  /* 0x00680000e834783b */ /* 0x000f280000000200 */
[----:B------:R-:W5:Y:S03]  /*3260*/  LDSM.16.M88.4 R12, [R232+0x7800] ;  /* 0x00780000e80c783b */ /* 0x000f660000000200 */
[C---:B---3--:R-:W-:Y:S01]  /*3270*/  HMMA.16816.F32.BF16 R28, R32.reuse, R8, R28 ;  /* 0x00000008201c723c */ /* 0x048fe2000004181c */
[----:B------:R-:W-:Y:S07]  /*3280*/  LDSM.16.M88.4 R40, [R232+0x7000] ;  /* 0x00700000e828783b */ /* 0x000fee0000000200 */
[C---:B------:R-:W-:Y:S01]  /*3290*/  HMMA.16816.F32.BF16 R24, R32.reuse, R10, R24 ;  /* 0x0000000a2018723c */ /* 0x040fe20000041818 */
[----:B------:R-:W-:Y:S07]  /*32a0*/  LDSM.16.M88.4 R8, [R228+0xe900] ;  /* 0x00e90000e408783b */ /* 0x000fee0000000200 */
[C---:B------:R-:W-:Y:S08]  /*32b0*/  HMMA.16816.F32.BF16 R20, R32.reuse, R36, R20 ;  /* 0x000000242014723c */ /* 0x040ff00000041814 */
[C---:B------:R-:W-:Y:S01]  /*32c0*/  HMMA.16816.F32.BF16 R16, R32.reuse, R38, R16 ;  /* 0x000000262010723c */ /* 0x040fe20000041810 */
[----:B------:R-:W-:Y:S07]  /*32d0*/  LDSM.16.M88.4 R36, [R229+0x1c100] ;  /* 0x01c10000e524783b */ /* 0x000fee0000000200 */
[C---:B--2---:R-:W-:Y:S08]  /*32e0*/  HMMA.16816.F32.BF16 R64, R32.reuse, R4, R64 ;  /* 0x000000042040723c */ /* 0x044ff00000041840 */
[C---:B------:R-:W-:Y:S01]  /*32f0*/  HMMA.16816.F32.BF16 R60, R32.reuse, R6, R60 ;  /* 0x00000006203c723c */ /* 0x040fe2000004183c */
[----:B------:R-:W-:Y:S07]  /*3300*/  LDSM.16.M88.4 R4, [R228+0xf100] ;  /* 0x00f10000e404783b */ /* 0x000fee0000000200 */
[C---:B------:R-:W-:Y:S08]  /*3310*/  HMMA.16816.F32.BF16 R68, R32.reuse, R48, R68 ;  /* 0x000000302044723c */ /* 0x040ff00000041844 */
[----:B------:R-:W-:Y:S01]  /*3320*/  HMMA.16816.F32.BF16 R72, R32, R50, R72 ;  /* 0x000000322048723c */ /* 0x000fe20000041848 */
[----:B------:R-:W2:Y:S04]  /*3330*/  LDSM.16.M88.4 R32, [R228+0xe100] ;  /* 0x00e10000e420783b */ /* 0x000ea80000000200 */
[----:B------:R-:W-:Y:S03]  /*3340*/  LDSM.16.M88.4 R48, [R228+0xf900] ;  /* 0x00f90000e430783b */ /* 0x000fe60000000200 */
[C---:B-1----:R-:W-:Y:S08]  /*3350*/  HMMA.16816.F32.BF16 R28, R56.reuse, R44, R28 ;  /* 0x0000002c381c723c */ /* 0x042ff0000004181c */
[C---:B----4-:R-:W-:Y:S08]  /*3360*/  HMMA.16816.F32.BF16 R20, R56.reuse, R52, R20 ;  /* 0x000000343814723c */ /* 0x050ff00000041814 */
[C---:B------:R-:W-:Y:S01]  /*3370*/  HMMA.16816.F32.BF16 R16, R56.reuse, R54, R16 ;  /* 0x000000363810723c */ /* 0x040fe20000041810 */
[----:B------:R-:W-:Y:S07]  /*3380*/  LDSM.16.M88.4 R52, [R220+0x6000] ;  /* 0x00600000dc34783b */ /* 0x000fee0000000200 */
[C---:B-----5:R-:W-:Y:S01]  /*3390*/  HMMA.16816.F32.BF16 R76, R56.reuse, R12, R68 ;  /* 0x0000000c384c723c */ /* 0x060fe20000041844 */
[----:B------:R-:W1:Y:S07]  /*33a0*/  LDSM.16.M88.4 R68, [R227+0x1c100] ;  /* 0x01c10000e344783b */ /* 0x000e6e0000000200 */
[----:B------:R-:W-:Y:S01]  /*33b0*/  HMMA.16816.F32.BF16 R24, R56, R46, R24 ;  /* 0x0000002e3818723c */ /* 0x000fe20000041818 */
[----:B------:R-:W3:Y:S07]  /*33c0*/  LDSM.16.M88.4 R44, [R220+0x6800] ;  /* 0x00680000dc2c783b */ /* 0x000eee0000000200 */
[----:B--2---:R-:W-:Y:S08]  /*33d0*/  HMMA.16816.F32.BF16 R28, R36, R32, R28 ;  /* 0x00000020241c723c */ /* 0x004ff0000004181c */
[C---:B------:R-:W-:Y:S08]  /*33e0*/  HMMA.16816.F32.BF16 R64, R56.reuse, R40, R64 ;  /* 0x000000283840723c */ /* 0x040ff00000041840 */
[C---:B------:R-:W-:Y:S01]  /*33f0*/  HMMA.16816.F32.BF16 R60, R56.reuse, R42, R60 ;  /* 0x0000002a383c723c */ /* 0x040fe2000004183c */
[----:B------:R-:W2:Y:S07]  /*3400*/  LDSM.16.M88.4 R40, [R220+0x7000] ;  /* 0x00700000dc28783b */ /* 0x000eae0000000200 */
[----:B------:R-:W-:Y:S01]  /*3410*/  HMMA.16816.F32.BF16 R72, R56, R14, R72 ;  /* 0x0000000e3848723c */ /* 0x000fe20000041848 */
[----:B------:R-:W4:Y:S01]  /*3420*/  LDSM.16.M88.4 R12, [R220+0x7800] ;  /* 0x00780000dc0c783b */ /* 0x000f220000000200 */
[----:B------:R-:W-:-:S06]  /*3430*/  DEPBAR.LE SB0, 0x0 ;  /* 0x000080000000791a */ /* 0x000fcc0000000000 */
[----:B-1----:R-:W-:Y:S08]  /*3440*/  HMMA.16816.F32.BF16 R28, R68, R52, R28 ;  /* 0x00000034441c723c */ /* 0x002ff0000004181c */
[C---:B------:R-:W-:Y:S08]  /*3450*/  HMMA.16816.F32.BF16 R24, R36.reuse, R34, R24 ;  /* 0x000000222418723c */ /* 0x040ff00000041818 */
[C---:B------:R-:W-:Y:S08]  /*3460*/  HMMA.16816.F32.BF16 R20, R36.reuse, R8, R20 ;  /* 0x000000082414723c */ /* 0x040ff00000041814 */
[----:B------:R-:W-:Y:S01]  /*3470*/  HMMA.16816.F32.BF16 R16, R36, R10, R16 ;  /* 0x0000000a2410723c */ /* 0x000fe20000041810 */
[----:B------:R-:W-:-:S06]  /*3480*/  FMUL.FTZ R0, R30, c[0x0][0x320] ;  /* 0x0000c8001e007a20 */ /* 0x000fcc0000410000 */
[----:B------:R-:W1:Y:S01]  /*3490*/  MUFU.TANH R0, R0 ;  /* 0x0000000000007308 */ /* 0x000e620000002400 */
[C---:B------:R-:W-:Y:S07]  /*34a0*/  HMMA.16816.F32.BF16 R64, R36.reuse, R4, R64 ;  /* 0x000000042440723c */ /* 0x040fee0000041840 */
[----:B------:R-:W-:Y:S01]  /*34b0*/  FMUL.FTZ R4, R28, c[0x0][0x320] ;  /* 0x0000c8001c047a20 */ /* 0x000fe20000410000 */
[----:B------:R-:W-:Y:S01]  /*34c0*/  HMMA.16816.F32.BF16 R60, R36, R6, R60 ;  /* 0x00000006243c723c */ /* 0x000fe2000004183c */
[----:B------:R-:W-:-:S04]  /*34d0*/  FMUL.FTZ R5, R29, c[0x0][0x320] ;  /* 0x0000c8001d057a20 */ /* 0x000fc80000410000 */
[----:B------:R-:W1:Y:S03]  /*34e0*/  MUFU.TANH R4, R4 ;  /* 0x0000000400047308 */ /* 0x000e660000002400 */
[C---:B------:R-:W-:Y:S05]  /*34f0*/  HMMA.16816.F32.BF16 R76, R36.reuse, R48, R76 ;  /* 0x00000030244c723c */ /* 0x040fea000004184c */
[----:B------:R-:W1:Y:S03]  /*3500*/  MUFU.TANH R5, R5 ;  /* 0x0000000500057308 */ /* 0x000e660000002400 */
[----:B------:R-:W-:Y:S08]  /*3510*/  HMMA.16816.F32.BF16 R72, R36, R50, R72 ;  /* 0x000000322448723c */ /* 0x000ff00000041848 */
[C---:B------:R-:W-:Y:S08]  /*3520*/  HMMA.16816.F32.BF16 R24, R68.reuse, R54, R24 ;  /* 0x000000364418723c */ /* 0x040ff00000041818 */
[C---:B---3--:R-:W-:Y:S08]  /*3530*/  HMMA.16816.F32.BF16 R20, R68.reuse, R44, R20 ;  /* 0x0000002c4414723c */ /* 0x048ff00000041814 */
[C---:B------:R-:W-:Y:S08]  /*3540*/  HMMA.16816.F32.BF16 R16, R68.reuse, R46, R16 ;  /* 0x0000002e4410723c */ /* 0x040ff00000041810 */
[C---:B--2---:R-:W-:Y:S08]  /*3550*/  HMMA.16816.F32.BF16 R64, R68.reuse, R40, R64 ;  /* 0x000000284440723c */ /* 0x044ff00000041840 */
[C---:B------:R-:W-:Y:S08]  /*3560*/  HMMA.16816.F32.BF16 R60, R68.reuse, R42, R60 ;  /* 0x0000002a443c723c */ /* 0x040ff0000004183c */
[C---:B----4-:R-:W-:Y:S08]  /*3570*/  HMMA.16816.F32.BF16 R76, R68.reuse, R12, R76 ;  /* 0x0000000c444c723c */ /* 0x050ff0000004184c */
[----:B------:R-:W-:Y:S01]  /*3580*/  HMMA.16816.F32.BF16 R72, R68, R14, R72 ;  /* 0x0000000e4448723c */ /* 0x000fe20000041848 */
[----:B------:R-:W-:Y:S06]  /*3590*/  BAR.SYNC.DEFER_BLOCKING 0x0 ;  /* 0x0000000000007b1d */ /* 0x000fec0000010000 */
[----:B------:R-:W-:Y:S05]  /*35a0*/  @P0 BRA `(.L_x_1973) ;  /* 0x000004e000000947 */ /* 0x000fea0003800000 */
[----:B-1----:R-:W-:Y:S01]  /*35b0*/  ISETP.NE.AND P1, PT, R236, 0x1, PT ;  /* 0x00000001ec00780c */ /* 0x002fe20003f25270 */
[----:B------:R-:W-:Y:S01]  /*35c0*/  IMAD.MOV.U32 R237, RZ, RZ, RZ ;  /* 0x000000ffffed7224 */ /* 0x000fe200078e00ff */
[----:B------:R-:W-:-:S04]  /*35d0*/  IADD3 R238, R239, UR12, R80 ;  /* 0x0000000cefee7c10 */ /* 0x000fc8000fffe050 */
[----:B------:R-:W-:-:S05]  /*35e0*/  IADD3 R238, R238, -0x40, RZ ;  /* 0xffffffc0eeee7810 */ /* 0x000fca0007ffe0ff */
[----:B------:R-:W-:Y:S02]  /*35f0*/  IMAD.MOV.U32 R6, RZ, RZ, R238 ;  /* 0x000000ffff067224 */ /* 0x000fe400078e00ee */
[----:B------:R-:W-:-:S05]  /*3600*/  @P1 IMAD.HI.U32 R7, R238, c[0x0][0x2bc], RZ ;  /* 0x0000af00ee071a27 */ /* 0x000fca00078e00ff */
[----:B------:R-:W-:-:S04]  /*3610*/  @P1 SHF.R.U32.HI R6, RZ, c[0x0][0x2c0], R7 ;  /* 0x0000b000ff061a19 */ /* 0x000fc80000011607 */
[----:B------:R-:W-:-:S04]  /*3620*/  @!P2 IADD3 R10, P0, R6, UR16, RZ ;  /* 0x00000010060aac10 */ /* 0x000fc8000ff1e0ff */
[----:B------:R-:W-:Y:S02]  /*3630*/  @!P2 LEA.HI.X.SX32 R7, R6, UR8, 0x1, P0 ;  /* 0x000000080607ac11 */ /* 0x000fe400080f0eff */
[----:B------:R-:W-:-:S04]  /*3640*/  @!P2 LEA R8, P0, R10, c[0x0][0x2a0], 0x2 ;  /* 0x0000a8000a08aa11 */ /* 0x000fc800078010ff */
[----:B------:R-:W-:-:S05]  /*3650*/  @!P2 LEA.HI.X R9, R10, c[0x0][0x2a4], R7, 0x2, P0 ;  /* 0x0000a9000a09aa11 */ /* 0x000fca00000f1407 */
[----:B------:R-:W2:Y:S01]  /*3660*/  @!P2 LDG.E R237, [R8.64] ;  /* 0x0000001208eda981 */ /* 0x000ea2000c1e1900 */
[----:B------:R-:W-:Y:S01]  /*3670*/  IMAD.MOV R7, RZ, RZ, -R6 ;  /* 0x000000ffff077224 */ /* 0x000fe200078e0a06 */
[----:B------:R-:W-:Y:S01]  /*3680*/  SEL R14, RZ, 0x10, P3 ;  /* 0x00000010ff0e7807 */ /* 0x000fe20001800000 */
[C---:B------:R-:W-:Y:S01]  /*3690*/  IMAD.SHL.U32 R15, R207.reuse, 0x2, RZ ;  /* 0x00000002cf0f7824 */ /* 0x040fe200078e00ff */
[----:B------:R-:W-:Y:S01]  /*36a0*/  SHF.L.U64.HI R28, R207, 0x1, R166 ;  /* 0x00000001cf1c7819 */ /* 0x000fe200000102a6 */
[----:B------:R-:W-:Y:S01]  /*36b0*/  IMAD R238, R7, c[0x0][0x2b8], R238 ;  /* 0x0000ae0007ee7a24 */ /* 0x000fe200078e02ee */
[----:B------:R-:W-:Y:S01]  /*36c0*/  IADD3 R40, -R14, 0x10, RZ ;  /* 0x000000100e287810 */ /* 0x000fe20007ffe1ff */
[C---:B------:R-:W-:Y:S01]  /*36d0*/  IMAD.SHL.U32 R12, R206.reuse, 0x2, RZ ;  /* 0x00000002ce0c7824 */ /* 0x040fe200078e00ff */
[----:B------:R-:W-:Y:S01]  /*36e0*/  SHF.L.U64.HI R13, R206, 0x1, R247 ;  /* 0x00000001ce0d7819 */ /* 0x000fe200000102f7 */
[----:B------:R-:W-:Y:S01]  /*36f0*/  IMAD.WIDE.U32 R10, R238, c[0x0][0x1e0], RZ ;  /* 0x00007800ee0a7a25 */ /* 0x000fe200078e00ff */
[----:B------:R-:W-:-:S02]  /*3700*/  SHF.R.S32.HI R7, RZ, 0x1f, R238 ;  /* 0x0000001fff077819 */ /* 0x000fc400000114ee */
[----:B------:R-:W-:Y:S02]  /*3710*/  LOP3.LUT R40, R40, 0xf, RZ, 0xc0, !PT ;  /* 0x0000000f28287812 */ /* 0x000fe400078ec0ff */
[----:B------:R-:W-:Y:S01]  /*3720*/  IADD3 R33, -R248, 0x10, RZ ;  /* 0x00000010f8217810 */ /* 0x000fe20007ffe1ff */
[----:B------:R-:W-:-:S03]  /*3730*/  IMAD R7, R7, c[0x0][0x1e0], RZ ;  /* 0x0000780007077a24 */ /* 0x000fc600078e02ff */
[----:B------:R-:W-:Y:S01]  /*3740*/  LOP3.LUT R33, R33, 0xf, RZ, 0xc0, !PT ;  /* 0x0000000f21217812 */ /* 0x000fe200078ec0ff */
[----:B------:R-:W-:-:S04]  /*3750*/  IMAD R7, R238, c[0x0][0x1e4], R7 ;  /* 0x00007900ee077a24 */ /* 0x000fc800078e0207 */
[----:B------:R-:W-:Y:S01]  /*3760*/  IMAD.IADD R11, R11, 0x1, R7 ;  /* 0x000000010b0b7824 */ /* 0x000fe200078e0207 */
[----:B------:R-:W-:Y:S02]  /*3770*/  SHF.L.U64.HI R7, R204, 0x1, R245 ;  /* 0x00000001cc077819 */ /* 0x000fe400000102f5 */
[----:B--2---:R-:W-:Y:S01]  /*3780*/  SHF.R.S32.HI R6, RZ, 0x1f, R237 ;  /* 0x0000001fff067819 */ /* 0x004fe200000114ed */
[----:B------:R-:W-:Y:S01]  /*3790*/  IMAD.WIDE.U32 R8, R237, c[0x0][0x1f0], R10 ;  /* 0x00007c00ed087a25 */ /* 0x000fe200078e000a */
[----:B------:R-:W-:Y:S02]  /*37a0*/  SEL R11, RZ, 0x10, P5 ;  /* 0x00000010ff0b7807 */ /* 0x000fe40002800000 */
[----:B------:R-:W-:Y:S01]  /*37b0*/  SHF.L.U64.HI R10, R205, 0x1, R246 ;  /* 0x00000001cd0a7819 */ /* 0x000fe200000102f6 */
[----:B------:R-:W-:Y:S01]  /*37c0*/  IMAD R6, R6, c[0x0][0x1f0], RZ ;  /* 0x00007c0006067a24 */ /* 0x000fe200078e02ff */
[----:B------:R-:W-:Y:S02]  /*37d0*/  IADD3 R29, P0, R8, UR14, RZ ;  /* 0x0000000e081d7c10 */ /* 0x000fe4000ff1e0ff */
[----:B------:R-:W-:Y:S01]  /*37e0*/  IADD3 R39, -R11, 0x10, RZ ;  /* 0x000000100b277810 */ /* 0x000fe20007ffe1ff */
[----:B------:R-:W-:Y:S01]  /*37f0*/  IMAD R6, R237, c[0x0][0x1f4], R6 ;  /* 0x00007d00ed067a24 */ /* 0x000fe200078e0206 */
[----:B------:R-:W-:-:S02]  /*3800*/  SEL R8, RZ, 0x10, P4 ;  /* 0x00000010ff087807 */ /* 0x000fc40002000000 */
[----:B------:R-:W-:Y:S02]  /*3810*/  LOP3.LUT R39, R39, 0xf, RZ, 0xc0, !PT ;  /* 0x0000000f27277812 */ /* 0x000fe400078ec0ff */
[----:B------:R-:W-:Y:S01]  /*3820*/  IADD3.X R6, R9, UR7, R6, P0, !PT ;  /* 0x0000000709067c10 */ /* 0x000fe200087fe406 */
[----:B------:R-:W-:Y:S01]  /*3830*/  IMAD.SHL.U32 R9, R205, 0x2, RZ ;  /* 0x00000002cd097824 */ /* 0x000fe200078e00ff */
[C---:B------:R-:W-:Y:S02]  /*3840*/  LEA R30, P0, R29.reuse, c[0x0][0x1c8], 0x1 ;  /* 0x000072001d1e7a11 */ /* 0x040fe400078008ff */
[----:B------:R-:W-:Y:S02]  /*3850*/  IADD3 R36, -R8, 0x10, RZ ;  /* 0x0000001008247810 */ /* 0x000fe40007ffe1ff */
[----:B------:R-:W-:Y:S01]  /*3860*/  LEA.HI.X R29, R29, c[0x0][0x1cc], R6, 0x1, P0 ;  /* 0x000073001d1d7a11 */ /* 0x000fe200000f0c06 */
[----:B------:R-:W1:Y:S01]  /*3870*/  SHFL.IDX PT, R32, R30, 0x1, 0x181f ;  /* 0x00381f001e207f89 */ /* 0x000e6200000e0000 */
[----:B------:R-:W-:Y:S01]  /*3880*/  LOP3.LUT R36, R36, 0xf, RZ, 0xc0, !PT ;  /* 0x0000000f24247812 */ /* 0x000fe200078ec0ff */
[----:B------:R-:W-:-:S02]  /*3890*/  IMAD.SHL.U32 R6, R204, 0x2, RZ ;  /* 0x00000002cc067824 */ /* 0x000fc400078e00ff */
[----:B------:R-:W2:Y:S04]  /*38a0*/  SHFL.IDX PT, R34, R29, 0x1, 0x181f ;  /* 0x00381f001d227f89 */ /* 0x000ea800000e0000 */
[----:B------:R-:W3:Y:S04]  /*38b0*/  SHFL.IDX PT, R30, R30, RZ, 0x181f ;  /* 0x00181fff1e1e7589 */ /* 0x000ee800000e0000 */
[----:B------:R-:W4:Y:S01]  /*38c0*/  SHFL.IDX PT, R29, R29, RZ, 0x181f ;  /* 0x00181fff1d1d7589 */ /* 0x000f2200000e0000 */
[----:B-1----:R-:W-:-:S04]  /*38d0*/  IADD3 R40, P1, P0, R40, R32, R15 ;  /* 0x0000002028287210 */ /* 0x002fc8000783e00f */
[----:B--2---:R-:W-:Y:S02]  /*38e0*/  IADD3.X R41, RZ, R34, R28, P1, P0 ;  /* 0x00000022ff297210 */ /* 0x004fe40000fe041c */
[----:B------:R-:W-:-:S04]  /*38f0*/  IADD3 R38, P1, P0, R39, R32, R12 ;  /* 0x0000002027267210 */ /* 0x000fc8000783e00c */
[----:B------:R-:W-:Y:S02]  /*3900*/  IADD3.X R39, RZ, R34, R13, P1, P0 ;  /* 0x00000022ff277210 */ /* 0x000fe40000fe040d */
[----:B------:R-:W-:-:S04]  /*3910*/  IADD3 R36, P1, P0, R36, R32, R9 ;  /* 0x0000002024247210 */ /* 0x000fc8000783e009 */
[----:B------:R-:W-:Y:S02]  /*3920*/  IADD3.X R37, RZ, R34, R10, P1, P0 ;  /* 0x00000022ff257210 */ /* 0x000fe40000fe040a */
[----:B------:R-:W-:-:S04]  /*3930*/  IADD3 R32, P1, P0, R33, R32, R6 ;  /* 0x0000002021207210 */ /* 0x000fc8000783e006 */
[----:B------:R-:W-:Y:S02]  /*3940*/  IADD3.X R33, RZ, R34, R7, P1, P0 ;  /* 0x00000022ff217210 */ /* 0x000fe40000fe0407 */
[----:B---3--:R-:W-:-:S05]  /*3950*/  IADD3 R34, P0, R30, R15, RZ ;  /* 0x0000000f1e227210 */ /* 0x008fca0007f1e0ff */
[----:B----4-:R-:W-:Y:S01]  /*3960*/  IMAD.X R35, R29, 0x1, R28, P0 ;  /* 0x000000011d237824 */ /* 0x010fe200000e061c */
        /* <DEDUP_REMOVED lines=18> */
.L_x_1973:
[----:B-1----:R-:W-:Y:S01]  /*3a90*/  FMUL.FTZ R9, R16, c[0x0][0x320] ;  /* 0x0000c80010097a20 */ /* 0x002fe20000410000 */
[----:B------:R-:W-:Y:S01]  /*3aa0*/  LOP3.LUT R86, R86, 0xffffffe0, RZ, 0xc0, !PT ;  /* 0xffffffe056567812 */ /* 0x000fe200078ec0ff */
[----:B------:R-:W-:Y:S01]  /*3ab0*/  UIADD3 UR4, UR10, 0x1, -UR11 ;  /* 0x000000010a047890 */ /* 0x000fe2000fffe80b */
[----:B------:R-:W-:Y:S01]  /*3ac0*/  SHF.R.S32.HI R12, RZ, 0x1f, R85 ;  /* 0x0000001fff0c7819 */ /* 0x000fe20000011455 */
[----:B------:R-:W-:Y:S01]  /*3ad0*/  FMUL.FTZ R10, R20, c[0x0][0x320] ;  /* 0x0000c800140a7a20 */ /* 0x000fe20000410000 */
[----:B------:R-:W-:Y:S01]  /*3ae0*/  LEA.HI R16, R84, R83, RZ, 0x2 ;  /* 0x0000005354107211 */ /* 0x000fe200078f10ff */
[----:B------:R-:W-:Y:S01]  /*3af0*/  IMAD.IADD R7, R83, 0x1, -R86 ;  /* 0x0000000153077824 */ /* 0x000fe200078e0a56 */
[-C--:B------:R-:W-:Y:S01]  /*3b00*/  LEA.HI R12, R12, R85.reuse, RZ, 0x3 ;  /* 0x000000550c0c7211 */ /* 0x080fe200078f18ff */
[----:B------:R-:W-:Y:S01]  /*3b10*/  FMUL.FTZ R6, R21, c[0x0][0x320] ;  /* 0x0000c80015067a20 */ /* 0x000fe20000410000 */
[----:B------:R-:W-:Y:S01]  /*3b20*/  LOP3.LUT R16, R16, 0xfffffffc, RZ, 0xc0, !PT ;  /* 0xfffffffc10107812 */ /* 0x000fe200078ec0ff */
[----:B------:R-:W-:Y:S01]  /*3b30*/  FMUL.FTZ R8, R17, c[0x0][0x320] ;  /* 0x0000c80011087a20 */ /* 0x000fe20000410000 */
[----:B------:R-:W-:Y:S01]  /*3b40*/  LOP3.LUT R12, R12, 0xffffff8, RZ, 0xc0, !PT ;  /* 0x0ffffff80c0c7812 */ /* 0x000fe200078ec0ff */
[----:B------:R-:W-:Y:S01]  /*3b50*/  FMUL.FTZ R34, R72, c[0x0][0x320] ;  /* 0x0000c80048227a20 */ /* 0x000fe20000410000 */
[----:B------:R-:W-:Y:S01]  /*3b60*/  SHF.R.S32.HI R14, RZ, 0x1f, R7 ;  /* 0x0000001fff0e7819 */ /* 0x000fe20000011407 */
[----:B------:R-:W-:Y:S01]  /*3b70*/  IMAD.IADD R83, R83, 0x1, -R16 ;  /* 0x0000000153537824 */ /* 0x000fe200078e0a10 */
[----:B------:R-:W-:Y:S01]  /*3b80*/  IADD3 R85, -R12, R85, RZ ;  /* 0x000000550c557210 */ /* 0x000fe20007ffe1ff */
[----:B------:R-:W-:Y:S01]  /*3b90*/  FMUL.FTZ R32, R73, c[0x0][0x320] ;  /* 0x0000c80049207a20 */ /* 0x000fe20000410000 */
[----:B------:R-:W-:Y:S01]  /*3ba0*/  LEA.HI R12, R14, R7, RZ, 0x2 ;  /* 0x000000070e0c7211 */ /* 0x000fe200078f10ff */
[----:B------:R-:W-:Y:S01]  /*3bb0*/  FMUL.FTZ R64, R64, c[0x0][0x320] ;  /* 0x0000c80040407a20 */ /* 0x000fe20000410000 */
[----:B------:R-:W-:Y:S01]  /*3bc0*/  LEA.HI R14, R83, R83, RZ, 0x1 ;  /* 0x00000053530e7211 */ /* 0x000fe200078f08ff */
[----:B------:R-:W-:Y:S01]  /*3bd0*/  FMUL.FTZ R65, R65, c[0x0][0x320] ;  /* 0x0000c80041417a20 */ /* 0x000fe20000410000 */
[----:B------:R-:W-:Y:S01]  /*3be0*/  LEA.HI.SX32 R16, R12, UR24, 0x1e ;  /* 0x000000180c107c11 */ /* 0x000fe2000f8ff2ff */
[----:B------:R-:W-:Y:S01]  /*3bf0*/  FMUL.FTZ R60, R60, c[0x0][0x320] ;  /* 0x0000c8003c3c7a20 */ /* 0x000fe20000410000 */
[----:B------:R-:W-:Y:S01]  /*3c00*/  LOP3.LUT R14, R14, 0x1ffffffe, RZ, 0xc0, !PT ;  /* 0x1ffffffe0e0e7812 */ /* 0x000fe200078ec0ff */
[----:B------:R-:W-:Y:S01]  /*3c10*/  FMUL.FTZ R61, R61, c[0x0][0x320] ;  /* 0x0000c8003d3d7a20 */ /* 0x000fe20000410000 */
[----:B------:R-:W-:Y:S01]  /*3c20*/  PLOP3.LUT P0, PT, PT, PT, UP1, 0x80, 0x0 ;  /* 0x000000000000781c */ /* 0x000fe20003f0f018 */
[----:B------:R-:W-:Y:S01]  /*3c30*/  IMAD R16, R85, 0x10, R16 ;  /* 0x0000001055107824 */ /* 0x000fe200078e0210 */
[----:B------:R-:W-:Y:S01]  /*3c40*/  LOP3.LUT R12, R12, 0x7ffffffc, RZ, 0xc0, !PT ;  /* 0x7ffffffc0c0c7812 */ /* 0x000fe200078ec0ff */
[----:B------:R-:W-:Y:S01]  /*3c50*/  IMAD.IADD R83, R83, 0x1, -R14 ;  /* 0x0000000153537824 */ /* 0x000fe200078e0a0e */
[----:B------:R-:W-:Y:S01]  /*3c60*/  ULDC UR26, c[0x0][0x2ac] ;  /* 0x0000ab00001a7ab9 */ /* 0x000fe20000000800 */
[----:B------:R-:W-:Y:S01]  /*3c70*/  FMUL.FTZ R14, R24, c[0x0][0x320] ;  /* 0x0000c800180e7a20 */ /* 0x000fe20000410000 */
[----:B------:R-:W1:Y:S01]  /*3c80*/  MUFU.TANH R10, R10 ;  /* 0x0000000a000a7308 */ /* 0x000e620000002400 */
[----:B------:R-:W-:Y:S01]  /*3c90*/  IMAD.IADD R241, R7, 0x1, -R12 ;  /* 0x0000000107f17824 */ /* 0x000fe200078e0a0c */
[----:B------:R-:W-:Y:S01]  /*3ca0*/  LEA R240, R83, R16, 0x3 ;  /* 0x0000001053f07211 */ /* 0x000fe200078e18ff */
[----:B------:R-:W-:Y:S01]  /*3cb0*/  FMUL.FTZ R76, R76, c[0x0][0x320] ;  /* 0x0000c8004c4c7a20 */ /* 0x000fe20000410000 */
[----:B------:R-:W-:Y:S01]  /*3cc0*/  MOV R12, UR4 ;  /* 0x00000004000c7c02 */ /* 0x000fe20008000f00 */
[----:B------:R-:W-:Y:S01]  /*3cd0*/  IMAD.SHL.U32 R241, R241, 0x2, RZ ;  /* 0x00000002f1f17824 */ /* 0x000fe200078e00ff */
[----:B------:R-:W-:Y:S01]  /*3ce0*/  ULDC UR4, c[0x0][0x1d0] ;  /* 0x0000740000047ab9 */ /* 0x000fe20000000800 */
[----:B------:R-:W-:Y:S01]  /*3cf0*/  @P0 IMAD.HI.U32 R13, R240, c[0x0][0x2c8], RZ ;  /* 0x0000b200f00d0a27 */ /* 0x000fe200078e00ff */
[----:B------:R-:W-:Y:S01]  /*3d00*/  PLOP3.LUT P0, PT, PT, PT, UP1, 0x80, 0x0 ;  /* 0x000000000000781c */ /* 0x000fe20003f0f018 */
[----:B------:R-:W2:Y:S01]  /*3d10*/  MUFU.TANH R6, R6 ;  /* 0x0000000600067308 */ /* 0x000ea20000002400 */
[----:B------:R-:W-:Y:S01]  /*3d20*/  IADD3 R15, R12, -c[0x0][0x168], -R241 ;  /* 0x80005a000c0f7a10 */ /* 0x000fe20007ffe8f1 */
[----:B------:R-:W-:Y:S01]  /*3d30*/  IMAD.MOV.U32 R11, RZ, RZ, R240 ;  /* 0x000000ffff0b7224 */ /* 0x000fe200078e00f0 */
[----:B------:R-:W-:Y:S01]  /*3d40*/  ULDC UR5, c[0x0][0x324] ;  /* 0x0000c90000057ab9 */ /* 0x000fe20000000800 */
[----:B------:R-:W-:Y:S01]  /*3d50*/  FMUL.FTZ R77, R77, c[0x0][0x320] ;  /* 0x0000c8004d4d7a20 */ /* 0x000fe20000410000 */
[----:B------:R-:W-:Y:S01]  /*3d60*/  UIMAD UR4, UR26, UR4, -UR11 ;  /* 0x000000041a0472a4 */ /* 0x000fe2000f8e0a0b */
[----:B------:R-:W-:Y:S01]  /*3d70*/  FMUL.FTZ R25, R25, c[0x0][0x320] ;  /* 0x0000c80019197a20 */ /* 0x000fe20000410000 */
[----:B------:R-:W-:Y:S01]  /*3d80*/  ULOP3.LUT UR11, URZ, UR5, URZ, 0x33, !UPT ;  /* 0x000000053f0b7292 */ /* 0x000fe2000f8e333f */
[----:B------:R-:W3:Y:S01]  /*3d90*/  MUFU.TANH R9, R9 ;  /* 0x0000000900097308 */ /* 0x000ee20000002400 */
[----:B------:R-:W-:Y:S01]  /*3da0*/  IADD3 R17, R15, c[0x0][0x328], RZ ;  /* 0x0000ca000f117a10 */ /* 0x000fe20007ffe0ff */
[----:B------:R-:W0:Y:S01]  /*3db0*/  LDGDEPBAR ;  /* 0x00000000000079af */ /* 0x000e220000000000 */
[----:B------:R-:W-:Y:S01]  /*3dc0*/  IMAD.IADD R231, R82, 0x1, R81 ;  /* 0x0000000152e77824 */ /* 0x000fe200078e0251 */
[----:B------:R-:W-:-:S02]  /*3dd0*/  @P0 SHF.R.U32.HI R11, RZ, c[0x0][0x2cc], R13 ;  /* 0x0000b300ff0b0a19 */ /* 0x000fc4000001160d */
[----:B------:R-:W-:Y:S02]  /*3de0*/  PLOP3.LUT P0, PT, PT, PT, UP0, 0x40, 0x0 ;  /* 0x000000000000781c */ /* 0x000fe40003f0e808 */
[----:B------:R-:W4:Y:S01]  /*3df0*/  MUFU.TANH R8, R8 ;  /* 0x0000000800087308 */ /* 0x000f220000002400 */
[----:B------:R-:W5:Y:S01]  /*3e00*/  SHFL.IDX PT, R16, R11, RZ, 0x1c1f ;  /* 0x001c1fff0b107589 */ /* 0x000f6200000e0000 */
[----:B------:R-:W-:Y:S02]  /*3e10*/  IADD3 R13, -R241, UR4, RZ ;  /* 0x00000004f10d7c10 */ /* 0x000fe4000fffe1ff */
[----:B------:R-:W-:-:S04]  /*3e20*/  IADD3 R15, R15, UR11, RZ ;  /* 0x0000000b0f0f7c10 */ /* 0x000fc8000fffe0ff */
[----:B------:R1:W1:Y:S08]  /*3e30*/  MUFU.TANH R190, R64 ;  /* 0x0000004000be7308 */ /* 0x0002700000002400 */
[----:B------:R1:W1:Y:S08]  /*3e40*/  MUFU.TANH R182, R65 ;  /* 0x0000004100b67308 */ /* 0x0002700000002400 */
[----:B------:R1:W1:Y:S01]  /*3e50*/  MUFU.TANH R188, R60 ;  /* 0x0000003c00bc7308 */ /* 0x0002620000002400 */
[----:B-----5:R-:W-:-:S02]  /*3e60*/  IADD3 R24, R17, R16, RZ ;  /* 0x0000001011187210 */ /* 0x020fc40007ffe0ff */
[----:B------:R-:W-:Y:S02]  /*3e70*/  IADD3 R20, R15, R16, RZ ;  /* 0x000000100f147210 */ /* 0x000fe40007ffe0ff */
[----:B------:R-:W-:-:S03]  /*3e80*/  IMNMX R21, R24, R13, PT ;  /* 0x0000000d18157217 */ /* 0x000fc60003800200 */
[----:B------:R1:W1:Y:S08]  /*3e90*/  MUFU.TANH R184, R61 ;  /* 0x0000003d00b87308 */ /* 0x0002700000002400 */
[----:B------:R1:W1:Y:S08]  /*3ea0*/  MUFU.TANH R194, R76 ;  /* 0x0000004c00c27308 */ /* 0x0002700000002400 */
[----:B------:R1:W1:Y:S08]  /*3eb0*/  MUFU.TANH R192, R77 ;  /* 0x0000004d00c07308 */ /* 0x0002700000002400 */
[----:B------:R-:W1:Y:S08]  /*3ec0*/  MUFU.TANH R34, R34 ;  /* 0x0000002200227308 */ /* 0x000e700000002400 */
[----:B------:R-:W1:Y:S08]  /*3ed0*/  MUFU.TANH R32, R32 ;  /* 0x0000002000207308 */ /* 0x000e700000002400 */
[----:B------:R-:W1:Y:S08]  /*3ee0*/  MUFU.TANH R14, R14 ;  /* 0x0000000e000e7308 */ /* 0x000e700000002400 */
[----:B------:R1:W1:Y:S01]  /*3ef0*/  MUFU.TANH R12, R25 ;  /* 0x00000019000c7308 */ /* 0x0002620000002400 */
[----:B------:R-:W-:Y:S05]  /*3f00*/  @P0 BRA `(.L_x_1974) ;  /* 0x0000016000000947 */ /* 0x000fea0003800000 */
[----:B--234-:R-:W-:Y:S01]  /*3f10*/  IMAD.U32 R7, RZ, RZ, UR10 ;  /* 0x0000000aff077e24 */ /* 0x01cfe2000f8e00ff */
[----:B------:R-:W-:Y:S04]  /*3f20*/  BSSY B0, `(.L_x_1975) ;  /* 0x000000f000007945 */ /* 0x000fe80003800000 */
[----:B-1----:R-:W-:-:S04]  /*3f30*/  IADD3 R25, R7, -c[0x0][0x168], R16 ;  /* 0x80005a0007197a10 */ /* 0x002fc80007ffe010 */
        /* <DEDUP_REMOVED lines=9> */
.L_x_1976:
[----:B------:R-:W-:-:S04]  /*3fd0*/  MOV R7, c[0x0][0x32c] ;  /* 0x0000cb0000077a02 */ /* 0x000fc80000000f00 */
[----:B------:R-:W-:-:S13]  /*3fe0*/  ISETP.NE.AND P0, PT, R7, 0x1, PT ;  /* 0x000000010700780c */ /* 0x000fda0003f05270 */
[----:B------:R-:W-:-:S05]  /*3ff0*/  @P0 IMAD.HI.U32 R7, R25, c[0x0][0x330], RZ ;  /* 0x0000cc0019070a27 */ /* 0x000fca00078e00ff */
[----:B------:R-:W-:Y:S02]  /*4000*/  @P0 SHF.R.U32.HI R25, RZ, c[0x0][0x334], R7 ;  /* 0x0000cd00ff190a19 */ /* 0x000fe40000011607 */
.L_x_1977:
[----:B------:R-:W-:Y:S05]  /*4010*/  BSYNC B0 ;  /* 0x0000000000007941 */ /* 0x000fea0003800000 */
.L_x_1975:
[----:B------:R-:W-:-:S04]  /*4020*/  IMAD R16, R25, c[0x0][0x32c], -R80 ;  /* 0x0000cb0019107a24 */ /* 0x000fc800078e0a50 */
[----:B------:R-:W-:-:S05]  /*4030*/  IMAD.IADD R7, R16, 0x1, -R241 ;  /* 0x0000000110077824 */ /* 0x000fca00078e0af1 */
[----:B------:R-:W-:Y:S02]  /*4040*/  IADD3 R16, R7, c[0x0][0x32c], RZ ;  /* 0x0000cb0007107a10 */ /* 0x000fe40007ffe0ff */
[----:B------:R-:W-:Y:S02]  /*4050*/  IMNMX R20, R20, R7, !PT ;  /* 0x0000000714147217 */ /* 0x000fe40007800200 */
[----:B------:R-:W-:Y:S02]  /*4060*/  IMNMX R21, R21, R16, PT ;  /* 0x0000001015157217 */ /* 0x000fe40003800200 */
.L_x_1974:
[----:B--234-:R-:W-:Y:S01]  /*4070*/  ISETP.LT.AND P1, PT, RZ, UR20, PT ;  /* 0x00000014ff007c0c */ /* 0x01cfe2000bf21270 */
[----:B------:R-:W2:Y:S01]  /*4080*/  SHFL.IDX PT, R24, R11, 0x1, 0x1c1f ;  /* 0x003c1f000b187f89 */ /* 0x000ea200000e0000 */
[----:B------:R-:W-:Y:S02]  /*4090*/  FMUL.FTZ R33, R78, c[0x0][0x320] ;  /* 0x0000c8004e217a20 */ /* 0x000fe40000410000 */
[----:B------:R-:W-:Y:S01]  /*40a0*/  ISETP.GT.AND P0, PT, R20, RZ, P1 ;  /* 0x000000ff1400720c */ /* 0x000fe20000f04270 */
[----:B------:R-:W-:Y:S02]  /*40b0*/  FMUL.FTZ R18, R18, c[0x0][0x320] ;  /* 0x0000c80012127a20 */ /* 0x000fe40000410000 */
[----:B-1----:R-:W-:Y:S01]  /*40c0*/  FMUL.FTZ R25, R27, c[0x0][0x320] ;  /* 0x0000c8001b197a20 */ /* 0x002fe20000410000 */
[----:B------:R-:W-:Y:S01]  /*40d0*/  ISETP.LT.OR P0, PT, R21, 0x1, P0 ;  /* 0x000000011500780c */ /* 0x000fe20000701670 */
[----:B------:R-:W-:Y:S01]  /*40e0*/  FMUL.FTZ R26, R26, c[0x0][0x320] ;  /* 0x0000c8001a1a7a20 */ /* 0x000fe20000410000 */
[----:B------:R-:W1:Y:S01]  /*40f0*/  MUFU.TANH R33, R33 ;  /* 0x0000002100217308 */ /* 0x000e620000002400 */
[----:B------:R-:W-:Y:S01]  /*4100*/  FMUL.FTZ R63, R63, c[0x0][0x320] ;  /* 0x0000c8003f3f7a20 */ /* 0x000fe20000410000 */
[----:B------:R-:W-:Y:S01]  /*4110*/  FSEL R7, R4, -INF , !P0 ;  /* 0xff80000004077808 */ /* 0x000fe20004000000 */
[----:B------:R-:W-:Y:S01]  /*4120*/  FMUL.FTZ R79, R79, c[0x0][0x320] ;  /* 0x0000c8004f4f7a20 */ /* 0x000fe20000410000 */
[----:B------:R-:W-:Y:S01]  /*4130*/  ISETP.GT.AND P0, PT, R20, 0x1, P1 ;  /* 0x000000011400780c */ /* 0x000fe20000f04270 */
[----:B------:R-:W-:-:S02]  /*4140*/  FMUL.FTZ R67, R67, c[0x0][0x320] ;  /* 0x0000c80043437a20 */ /* 0x000fc40000410000 */
[----:B------:R-:W-:Y:S01]  /*4150*/  FMUL.FTZ R74, R74, c[0x0][0x320] ;  /* 0x0000c8004a4a7a20 */ /* 0x000fe20000410000 */
[----:B------:R-:W-:Y:S01]  /*4160*/  ISETP.LT.OR P0, PT, R21, 0x2, P0 ;  /* 0x000000021500780c */ /* 0x000fe20000701670 */
[----:B------:R-:W-:Y:S01]  /*4170*/  FMUL.FTZ R75, R75, c[0x0][0x320] ;  /* 0x0000c8004b4b7a20 */ /* 0x000fe20000410000 */
[----:B------:R3:W4:Y:S01]  /*4180*/  MUFU.TANH R191, R63 ;  /* 0x0000003f00bf7308 */ /* 0x0007220000002400 */
[----:B------:R-:W-:Y:S01]  /*4190*/  FMUL.FTZ R19, R19, c[0x0][0x320] ;  /* 0x0000c80013137a20 */ /* 0x000fe20000410000 */
[----:B------:R-:W-:Y:S01]  /*41a0*/  FSEL R16, R5, -INF , !P0 ;  /* 0xff80000005107808 */ /* 0x000fe20004000000 */
[----:B------:R-:W-:Y:S01]  /*41b0*/  FMUL.FTZ R5, R31, c[0x0][0x320] ;  /* 0x0000c8001f057a20 */ /* 0x000fe20000410000 */
[----:B------:R-:W-:Y:S01]  /*41c0*/  ISETP.GT.AND P0, PT, R20, 0x8, P1 ;  /* 0x000000081400780c */ /* 0x000fe20000f04270 */
[----:B------:R-:W-:Y:S02]  /*41d0*/  FMUL.FTZ R62, R62, c[0x0][0x320] ;  /* 0x0000c8003e3e7a20 */ /* 0x000fe40000410000 */
[----:B------:R-:W-:Y:S01]  /*41e0*/  FMUL.FTZ R66, R66, c[0x0][0x320] ;  /* 0x0000c80042427a20 */ /* 0x000fe20000410000 */
[----:B------:R-:W-:Y:S01]  /*41f0*/  ISETP.LT.OR P0, PT, R21, 0x9, P0 ;  /* 0x000000091500780c */ /* 0x000fe20000701670 */
[----:B------:R3:W1:Y:S03]  /*4200*/  MUFU.TANH R189, R79 ;  /* 0x0000004f00bd7308 */ /* 0x0006660000002400 */
[----:B------:R-:W-:-:S02]  /*4210*/  FSEL R14, R14, -INF , !P0 ;  /* 0xff8000000e0e7808 */ /* 0x000fc40004000000 */
[----:B------:R-:W-:-:S03]  /*4220*/  ISETP.GT.AND P0, PT, R20, 0x9, P1 ;  /* 0x000000091400780c */ /* 0x000fc60000f04270 */
[----:B------:R3:W1:Y:S01]  /*4230*/  MUFU.TANH R195, R67 ;  /* 0x0000004300c37308 */ /* 0x0006620000002400 */
[----:B------:R-:W-:-:S04]  /*4240*/  ISETP.LT.OR P0, PT, R21, 0xa, P0 ;  /* 0x0000000a1500780c */ /* 0x000fc80000701670 */
[----:B------:R-:W-:Y:S02]  /*4250*/  FSEL R12, R12, -INF , !P0 ;  /* 0xff8000000c0c7808 */ /* 0x000fe40004000000 */
[----:B------:R-:W-:Y:S01]  /*4260*/  ISETP.GT.AND P0, PT, R20, 0x10, P1 ;  /* 0x000000101400780c */ /* 0x000fe20000f04270 */
[----:B------:R-:W1:Y:S03]  /*4270*/  MUFU.TANH R18, R18 ;  /* 0x0000001200127308 */ /* 0x000e660000002400 */
[----:B------:R-:W-:-:S04]  /*4280*/  ISETP.LT.OR P0, PT, R21, 0x11, P0 ;  /* 0x000000111500780c */ /* 0x000fc80000701670 */
[----:B------:R-:W-:Y:S01]  /*4290*/  FSEL R10, R10, -INF , !P0 ;  /* 0xff8000000a0a7808 */ /* 0x000fe20004000000 */
[----:B------:R3:W1:Y:S01]  /*42a0*/  MUFU.TANH R185, R74 ;  /* 0x0000004a00b97308 */ /* 0x0006620000002400 */
[----:B------:R-:W-:-:S04]  /*42b0*/  ISETP.GT.AND P0, PT, R20, 0x11, P1 ;  /* 0x000000111400780c */ /* 0x000fc80000f04270 */
[----:B------:R-:W-:-:S03]  /*42c0*/  ISETP.LT.OR P0, PT, R21, 0x12, P0 ;  /* 0x000000121500780c */ /* 0x000fc60000701670 */
[----:B------:R3:W1:Y:S01]  /*42d0*/  MUFU.TANH R183, R75 ;  /* 0x0000004b00b77308 */ /* 0x0006620000002400 */
[----:B------:R-:W-:Y:S02]  /*42e0*/  FSEL R6, R6, -INF , !P0 ;  /* 0xff80000006067808 */ /* 0x000fe40004000000 */
[----:B------:R-:W-:-:S04]  /*42f0*/  ISETP.GT.AND P0, PT, R20, 0x18, P1 ;  /* 0x000000181400780c */ /* 0x000fc80000f04270 */
[----:B------:R-:W-:Y:S01]  /*4300*/  ISETP.LT.OR P0, PT, R21, 0x19, P0 ;  /* 0x000000191500780c */ /* 0x000fe20000701670 */
[----:B------:R-:W1:Y:S03]  /*4310*/  MUFU.TANH R5, R5 ;  /* 0x0000000500057308 */ /* 0x000e660000002400 */
[----:B------:R-:W-:Y:S01]  /*4320*/  FSEL R4, R9, -INF , !P0 ;  /* 0xff80000009047808 */ /* 0x000fe20004000000 */
[----:B------:R-:W-:Y:S01]  /*4330*/  FMUL.FTZ R9, R23, c[0x0][0x320] ;  /* 0x0000c80017097a20 */ /* 0x000fe20000410000 */
        /* <DEDUP_REMOVED lines=11> */
[----:B------:R-:W1:Y:S01]  /*43f0*/  MUFU.TANH R25, R25 ;  /* 0x0000001900197308 */ /* 0x000e620000002400 */
[----:B------:R-:W-:Y:S02]  /*4400*/  FSEL R182, R182, -INF , !P0 ;  /* 0xff800000b6b67808 */ /* 0x000fe40004000000 */
[----:B------:R-:W-:-:S04]  /*4410*/  ISETP.GT.AND P0, PT, R20, 0x28, P1 ;  /* 0x000000281400780c */ /* 0x000fc80000f04270 */
[----:B------:R-:W-:Y:S01]  /*4420*/  ISETP.LT.OR P0, PT, R21, 0x29, P0 ;  /* 0x000000291500780c */ /* 0x000fe20000701670 */
[----:B------:R-:W1:Y:S03]  /*4430*/  MUFU.TANH R26, R26 ;  /* 0x0000001a001a7308 */ /* 0x000e660000002400 */
[----:B------:R-:W-:Y:S02]  /*4440*/  FSEL R188, R188, -INF , !P0 ;  /* 0xff800000bcbc7808 */ /* 0x000fe40004000000 */
[----:B------:R-:W-:-:S03]  /*4450*/  ISETP.GT.AND P0, PT, R20, 0x29, P1 ;  /* 0x000000291400780c */ /* 0x000fc60000f04270 */
[----:B------:R3:W1:Y:S01]  /*4460*/  MUFU.TANH R187, R66 ;  /* 0x0000004200bb7308 */ /* 0x0006620000002400 */
[----:B------:R-:W-:-:S04]  /*4470*/  ISETP.LT.OR P0, PT, R21, 0x2a, P0 ;  /* 0x0000002a1500780c */ /* 0x000fc80000701670 */
[----:B------:R-:W-:Y:S02]  /*4480*/  FSEL R184, R184, -INF , !P0 ;  /* 0xff800000b8b87808 */ /* 0x000fe40004000000 */
[----:B------:R-:W-:-:S04]  /*4490*/  ISETP.GT.AND P0, PT, R20, 0x30, P1 ;  /* 0x000000301400780c */ /* 0x000fc80000f04270 */
        /* <DEDUP_REMOVED lines=8> */
[----:B------:R-:W-:Y:S01]  /*4520*/  ISETP.GT.AND P0, PT, R20, 0x39, P1 ;  /* 0x000000391400780c */ /* 0x000fe20000f04270 */
[----:B------:R-:W-:Y:S02]  /*4530*/  FMUL.FTZ R20, R22, c[0x0][0x320] ;  /* 0x0000c80016147a20 */ /* 0x000fe40000410000 */
[----:B--2---:R-:W-:Y:S01]  /*4540*/  IMAD.IADD R22, R17, 0x1, R24 ;  /* 0x0000000111167824 */ /* 0x004fe200078e0218 */
[----:B------:R-:W-:-:S03]  /*4550*/  ISETP.LT.OR P0, PT, R21, 0x3a, P0 ;  /* 0x0000003a1500780c */ /* 0x000fc60000701670 */
[----:B------:R-:W2:Y:S01]  /*4560*/  MUFU.TANH R20, R20 ;  /* 0x0000001400147308 */ /* 0x000ea20000002400 */
[----:B------:R-:W-:Y:S02]  /*4570*/  FSEL R32, R32, -INF , !P0 ;  /* 0xff80000020207808 */ /* 0x000fe40004000000 */
[----:B------:R-:W-:Y:S02]  /*4580*/  PLOP3.LUT P0, PT, PT, PT, UP0, 0x40, 0x0 ;  /* 0x000000000000781c */ /* 0x000fe40003f0e808 */
[----:B------:R-:W-:Y:S01]  /*4590*/  IMNMX R21, R22, R13, PT ;  /* 0x0000000d16157217 */ /* 0x000fe20003800200 */
[----:B------:R-:W-:-:S10]  /*45a0*/  IMAD.IADD R22, R15, 0x1, R24 ;  /* 0x000000010f167824 */ /* 0x000fd400078e0218 */
[----:B------:R-:W-:Y:S05]  /*45b0*/  @P0 BRA `(.L_x_1978) ;  /* 0x0000016000000947 */ /* 0x000fea0003800000 */
[----:B-1234-:R-:W-:Y:S01]  /*45c0*/  IMAD.U32 R11, RZ, RZ, UR10 ;  /* 0x0000000aff0b7e24 */ /* 0x01efe2000f8e00ff */
        /* <DEDUP_REMOVED lines=11> */
.L_x_1980:
[----:B------:R-:W-:-:S04]  /*4680*/  MOV R11, c[0x0][0x32c] ;  /* 0x0000cb00000b7a02 */ /* 0x000fc80000000f00 */
[----:B------:R-:W-:-:S13]  /*4690*/  ISETP.NE.AND P0, PT, R11, 0x1, PT ;  /* 0x000000010b00780c */ /* 0x000fda0003f05270 */
[----:B------:R-:W-:-:S05]  /*46a0*/  @P0 IMAD.HI.U32 R11, R13, c[0x0][0x330], RZ ;  /* 0x0000cc000d0b0a27 */ /* 0x000fca00078e00ff */
[----:B------:R-:W-:Y:S02]  /*46b0*/  @P0 SHF.R.U32.HI R13, RZ, c[0x0][0x334], R11 ;  /* 0x0000cd00ff0d0a19 */ /* 0x000fe4000001160b */
.L_x_1981:
[----:B------:R-:W-:Y:S05]  /*46c0*/  BSYNC B0 ;  /* 0x0000000000007941 */ /* 0x000fea0003800000 */
.L_x_1979:
[----:B------:R-:W-:-:S04]  /*46d0*/  IMAD R80, R13, c[0x0][0x32c], -R80 ;  /* 0x0000cb000d507a24 */ /* 0x000fc800078e0a50 */
[----:B------:R-:W-:-:S05]  /*46e0*/  IMAD.IADD R11, R80, 0x1, -R241 ;  /* 0x00000001500b7824 */ /* 0x000fca00078e0af1 */
[----:B------:R-:W-:Y:S02]  /*46f0*/  IADD3 R24, R11, c[0x0][0x32c], RZ ;  /* 0x0000cb000b187a10 */ /* 0x000fe40007ffe0ff */
[----:B------:R-:W-:Y:S02]  /*4700*/  IMNMX R22, R22, R11, !PT ;  /* 0x0000000b16167217 */ /* 0x000fe40007800200 */
[----:B------:R-:W-:Y:S02]  /*4710*/  IMNMX R21, R21, R24, PT ;  /* 0x0000001815157217 */ /* 0x000fe40003800200 */
.L_x_1978:
[----:B-1234-:R-:W-:Y:S01]  /*4720*/  ISETP.GT.AND P0, PT, R22, 0x1, P1 ;  /* 0x000000011600780c */ /* 0x01efe20000f04270 */
[----:B------:R-:W-:Y:S01]  /*4730*/  IMAD.SHL.U32 R231, R231, 0x2, RZ ;  /* 0x00000002e7e77824 */ /* 0x000fe200078e00ff */
[----:B------:R-:W-:Y:S02]  /*4740*/  @UP1 USHF.L.U32 UR25, UR25, 0x7, URZ ;  /* 0x0000000719191899 */ /* 0x000fe4000800063f */
[----:B------:R-:W-:Y:S01]  /*4750*/  ISETP.LT.OR P0, PT, R21, 0x2, P0 ;  /* 0x000000021500780c */ /* 0x000fe20000701670 */
[--C-:B------:R-:W-:Y:S01]  /*4760*/  IMAD R226, R2, 0x2, R231.reuse ;  /* 0x0000000202e27824 */ /* 0x100fe200078e02e7 */
[----:B------:R-:W-:Y:S01]  /*4770*/  LDSM.16.MT88.4 R156, [R231+0x100] ;  /* 0x00010000e79c783b */ /* 0x000fe20000004200 */
[----:B------:R-:W-:Y:S01]  /*4780*/  IMAD R225, R3, 0x2, R231 ;  /* 0x0000000203e17824 */ /* 0x000fe200078e02e7 */
[----:B------:R-:W-:Y:S01]  /*4790*/  FSEL R19, R5, -INF , !P0 ;  /* 0xff80000005137808 */ /* 0x000fe20004000000 */
[----:B------:R-:W-:Y:S01]  /*47a0*/  IMAD R224, R3, 0x2, R226 ;  /* 0x0000000203e07824 */ /* 0x000fe200078e02e2 */
[----:B------:R-:W-:Y:S01]  /*47b0*/  ISETP.GT.AND P0, PT, R22, 0x8, P1 ;  /* 0x000000081600780c */ /* 0x000fe20000f04270 */
[----:B------:R-:W-:Y:S01]  /*47c0*/  LDSM.16.MT88.4 R148, [R226+0x100] ;  /* 0x00010000e294783b */ /* 0x000fe20000004200 */
[----:B------:R-:W-:-:S02]  /*47d0*/  ULDC.64 UR4, c[0x0][0x2c8] ;  /* 0x0000b20000047ab9 */ /* 0x000fc40000000a00 */
[C---:B------:R-:W-:Y:S01]  /*47e0*/  ISETP.LT.OR P0, PT, R21.reuse, 0x9, P0 ;  /* 0x000000091500780c */ /* 0x040fe20000701670 */
[----:B------:R-:W-:Y:S01]  /*47f0*/  LDSM.16.MT88.4 R140, [R225+0x100] ;  /* 0x00010000e18c783b */ /* 0x000fe20000004200 */
[----:B------:R-:W-:Y:S02]  /*4800*/  UIMAD.WIDE.U32 UR26, UR25, UR4, URZ ;  /* 0x00000004191a72a5 */ /* 0x000fe4000f8e003f */
[----:B------:R-:W-:Y:S01]  /*4810*/  FSEL R17, R26, -INF , !P0 ;  /* 0xff8000001a117808 */ /* 0x000fe20004000000 */
[----:B------:R-:W-:Y:S01]  /*4820*/  LDSM.16.MT88.4 R132, [R224+0x100] ;  /* 0x00010000e084783b */ /* 0x000fe20000004200 */
[----:B------:R-:W-:Y:S01]  /*4830*/  ISETP.GT.AND P0, PT, R22, 0x9, P1 ;  /* 0x000000091600780c */ /* 0x000fe20000f04270 */
[----:B------:R-:W-:Y:S02]  /*4840*/  UIADD3 UR20, UR20, -0x2, URZ ;  /* 0xfffffffe14147890 */ /* 0x000fe4000fffe03f */
[----:B------:R-:W-:Y:S01]  /*4850*/  LDSM.16.MT88.4 R40, [R231+0x2100] ;  /* 0x00210000e728783b */ /* 0x000fe20000004200 */
[----:B------:R-:W-:Y:S01]  /*4860*/  ISETP.LT.OR P0, PT, R21, 0xa, P0 ;  /* 0x0000000a1500780c */ /* 0x000fe20000701670 */
[----:B------:R-:W-:-:S02]  /*4870*/  @UP1 UMOV UR25, UR27 ;  /* 0x0000001b00191c82 */ /* 0x000fc40008000000 */
[----:B------:R-:W-:Y:S01]  /*4880*/  LDSM.16.MT88.4 R48, [R226+0x2100] ;  /* 0x00210000e230783b */ /* 0x000fe20000004200 */
[----:B------:R-:W-:Y:S01]  /*4890*/  FSEL R5, R25, -INF , !P0 ;  /* 0xff80000019057808 */ /* 0x000fe20004000000 */
[----:B------:R-:W-:Y:S01]  /*48a0*/  @UP1 USHF.R.U32.HI UR24, URZ, UR5, UR25 ;  /* 0x000000053f181299 */ /* 0x000fe20008011619 */
[----:B------:R-:W-:Y:S01]  /*48b0*/  ISETP.GT.AND P0, PT, R22, 0x10, P1 ;  /* 0x000000101600780c */ /* 0x000fe20000f04270 */
[----:B------:R-:W-:Y:S02]  /*48c0*/  LDSM.16.MT88.4 R56, [R225+0x2100] ;  /* 0x00210000e138783b */ /* 0x000fe40000004200 */
[----:B------:R-:W-:Y:S01]  /*48d0*/  UIADD3 UR4, UR21, UR24, URZ ;  /* 0x0000001815047290 */ /* 0x000fe2000fffe03f */
[----:B------:R-:W-:Y:S01]  /*48e0*/  ISETP.LT.OR P0, PT, R21, 0x11, P0 ;  /* 0x000000111500780c */ /* 0x000fe20000701670 */
[----:B------:R-:W-:Y:S01]  /*48f0*/  LDSM.16.MT88.4 R64, [R224+0x2100] ;  /* 0x00210000e040783b */ /* 0x000fe20000004200 */
[----:B------:R-:W-:Y:S02]  /*4900*/  ULDC UR21, c[0x0][0x328] ;  /* 0x0000ca0000157ab9 */ /* 0x000fe40000000800 */
[----:B------:R-:W-:Y:S01]  /*4910*/  FSEL R15, R20, -INF , !P0 ;  /* 0xff800000140f7808 */ /* 0x000fe20004000000 */
[----:B------:R-:W-:Y:S01]  /*4920*/  LDSM.16.MT88.4 R72, [R231+0x4100] ;  /* 0x00410000e748783b */ /* 0x000fe20000004200 */
[----:B------:R-:W-:Y:S01]  /*4930*/  ISETP.GT.AND P0, PT, R22, 0x11, P1 ;  /* 0x000000111600780c */ /* 0x000fe20000f04270 */
[----:B------:R-:W-:-:S02]  /*4940*/  UIADD3 UR21, UR4, UR21, URZ ;  /* 0x0000001504157290 */ /* 0x000fc4000fffe03f */
[----:B------:R-:W-:Y:S01]  /*4950*/  LDSM.16.MT88.4 R80, [R226+0x4100] ;  /* 0x00410000e250783b */ /* 0x000fe20000004200 */
[----:B------:R-:W-:-:S03]  /*4960*/  ISETP.LT.OR P0, PT, R21, 0x12, P0 ;  /* 0x000000121500780c */ /* 0x000fc60000701670 */
[----:B------:R-:W-:Y:S01]  /*4970*/  LDSM.16.MT88.4 R88, [R225+0x4100] ;  /* 0x00410000e158783b */ /* 0x000fe20000004200 */
[----:B------:R-:W-:Y:S02]  /*4980*/  FSEL R11, R9, -INF , !P0 ;  /* 0xff800000090b7808 */ /* 0x000fe40004000000 */
[----:B------:R-:W-:Y:S01]  /*4990*/  ISETP.GT.AND P0, PT, R22, 0x18, P1 ;  /* 0x000000181600780c */ /* 0x000fe20000f04270 */
[----:B------:R-:W-:Y:S03]  /*49a0*/  LDSM.16.MT88.4 R96, [R224+0x4100] ;  /* 0x00410000e060783b */ /* 0x000fe60000004200 */
[----:B------:R-:W-:Y:S01]  /*49b0*/  ISETP.LT.OR P0, PT, R21, 0x19, P0 ;  /* 0x000000191500780c */ /* 0x000fe20000701670 */
[----:B------:R-:W-:Y:S03]  /*49c0*/  LDSM.16.MT88.4 R104, [R231+0x6100] ;  /* 0x00610000e768783b */ /* 0x000fe60000004200 */
[----:B------:R-:W-:Y:S01]  /*49d0*/  FSEL R9, R18, -INF , !P0 ;  /* 0xff80000012097808 */ /* 0x000fe20004000000 */
[----:B------:R-:W-:Y:S01]  /*49e0*/  LDSM.16.MT88.4 R112, [R226+0x6100] ;  /* 0x00610000e270783b */ /* 0x000fe20000004200 */
[----:B------:R-:W-:-:S03]  /*49f0*/  ISETP.GT.AND P0, PT, R22, 0x19, P1 ;  /* 0x000000191600780c */ /* 0x000fc60000f04270 */
[----:B------:R-:W-:Y:S01]  /*4a00*/  LDSM.16.MT88.4 R120, [R225+0x6100] ;  /* 0x00610000e178783b */ /* 0x000fe20000004200 */
[----:B------:R-:W-:-:S03]  /*4a10*/  ISETP.LT.OR P0, PT, R21, 0x1a, P0 ;  /* 0x0000001a1500780c */ /* 0x000fc60000701670 */
[----:B------:R-:W-:Y:S01]  /*4a20*/  LDSM.16.MT88.4 R28, [R231+0x900] ;  /* 0x00090000e71c783b */ /* 0x000fe20000004200 */
[----:B------:R-:W-:Y:S02]  /*4a30*/  FSEL R13, R23, -INF , !P0 ;  /* 0xff800000170d7808 */ /* 0x000fe40004000000 */
[----:B------:R-:W-:Y:S01]  /*4a40*/  ISETP.GT.AND P0, PT, R22, 0x20, P1 ;  /* 0x000000201600780c */ /* 0x000fe20000f04270 */
[----:B------:R-:W-:Y:S01]  /*4a50*/  LDSM.16.MT88.4 R24, [R225+0x900] ;  /* 0x00090000e118783b */ /* 0x000fe20000004200 */
[----:B------:R-:W-:Y:S02]  /*4a60*/  FMNMX.FTZ R23, R7, R16, !PT ;  /* 0x0000001007177209 */ /* 0x000fe40007810000 */
[----:B------:R-:W-:Y:S02]  /*4a70*/  ISETP.LT.OR P0, PT, R21, 0x21, P0 ;  /* 0x000000211500780c */ /* 0x000fe40000701670 */
[----:B------:R-:W-:Y:S02]  /*4a80*/  FMNMX.FTZ R23, R14, R23, !PT ;  /* 0x000000170e177209 */ /* 0x000fe40007810000 */
[----:B------:R-:W-:-:S02]  /*4a90*/  FSEL R187, R187, -INF , !P0 ;  /* 0xff800000bbbb7808 */ /* 0x000fc40004000000 */
[----:B------:R-:W-:Y:S02]  /*4aa0*/  ISETP.GT.AND P0, PT, R22, 0x21, P1 ;  /* 0x000000211600780c */ /* 0x000fe40000f04270 */
[----:B------:R-:W-:Y:S02]  /*4ab0*/  FMNMX.FTZ R23, R12, R23, !PT ;  /* 0x000000170c177209 */ /* 0x000fe40007810000 */
[----:B------:R-:W-:Y:S02]  /*4ac0*/  ISETP.LT.OR P0, PT, R21, 0x22, P0 ;  /* 0x000000221500780c */ /* 0x000fe40000701670 */
[----:B------:R-:W-:Y:S02]  /*4ad0*/  FMNMX.FTZ R23, R10, R23, !PT ;  /* 0x000000170a177209 */ /* 0x000fe40007810000 */
[----:B------:R-:W-:Y:S02]  /*4ae0*/  FSEL R195, R195, -INF , !P0 ;  /* 0xff800000c3c37808 */ /* 0x000fe40004000000 */
[----:B------:R-:W-:-:S02]  /*4af0*/  ISETP.GT.AND P0, PT, R22, 0x28, P1 ;  /* 0x000000281600780c */ /* 0x000fc40000f04270 */
[----:B------:R-:W-:Y:S02]  /*4b00*/  FMNMX.FTZ R23, R6, R23, !PT ;  /* 0x0000001706177209 */ /* 0x000fe40007810000 */
[----:B------:R-:W-:Y:S02]  /*4b10*/  ISETP.LT.OR P0, PT, R21, 0x29, P0 ;  /* 0x000000291500780c */ /* 0x000fe40000701670 */
[----:B------:R-:W-:Y:S02]  /*4b20*/  FMNMX.FTZ R23, R4, R23, !PT ;  /* 0x0000001704177209 */ /* 0x000fe40007810000 */
[----:B------:R-:W-:Y:S02]  /*4b30*/  FSEL R193, R193, -INF , !P0 ;  /* 0xff800000c1c17808 */ /* 0x000fe40004000000 */
[----:B------:R-:W-:Y:S02]  /*4b40*/  ISETP.GT.AND P0, PT, R22, 0x29, P1 ;  /* 0x000000291600780c */ /* 0x000fe40000f04270 */
[----:B------:R-:W-:-:S02]  /*4b50*/  FMNMX.FTZ R23, R8, R23, !PT ;  /* 0x0000001708177209 */ /* 0x000fc40007810000 */
[----:B------:R-:W-:Y:S02]  /*4b60*/  ISETP.LT.OR P0, PT, R21, 0x2a, P0 ;  /* 0x0000002a1500780c */ /* 0x000fe40000701670 */
[----:B------:R-:W-:Y:S02]  /*4b70*/  FMNMX.FTZ R23, R190, R23, !PT ;  /* 0x00000017be177209 */ /* 0x000fe40007810000 */
[----:B------:R-:W-:Y:S02]  /*4b80*/  FSEL R191, R191, -INF , !P0 ;  /* 0xff800000bfbf7808 */ /* 0x000fe40004000000 */
[----:B------:R-:W-:Y:S02]  /*4b90*/  ISETP.GT.AND P0, PT, R22, 0x30, P1 ;  /* 0x000000301600780c */ /* 0x000fe40000f04270 */
[----:B------:R-:W-:Y:S02]  /*4ba0*/  FMNMX.FTZ R23, R182, R23, !PT ;  /* 0x00000017b6177209 */ /* 0x000fe40007810000 */
[----:B------:R-:W-:-:S02]  /*4bb0*/  ISETP.LT.OR P0, PT, R21, 0x31, P0 ;  /* 0x000000311500780c */ /* 0x000fc40000701670 */
[----:B------:R-:W-:Y:S02]  /*4bc0*/  FMNMX.FTZ R23, R188, R23, !PT ;  /* 0x00000017bc177209 */ /* 0x000fe40007810000 */
[----:B------:R-:W-:Y:S02]  /*4bd0*/  FSEL R33, R33, -INF , !P0 ;  /* 0xff80000021217808 */ /* 0x000fe40004000000 */
[----:B------:R-:W-:Y:S02]  /*4be0*/  ISETP.GT.AND P0, PT, R22, 0x31, P1 ;  /* 0x000000311600780c */ /* 0x000fe40000f04270 */
[----:B------:R-:W-:Y:S02]  /*4bf0*/  FMNMX.FTZ R23, R184, R23, !PT ;  /* 0x00000017b8177209 */ /* 0x000fe40007810000 */
[----:B------:R-:W-:Y:S02]  /*4c00*/  ISETP.LT.OR P0, PT, R21, 0x32, P0 ;  /* 0x000000321500780c */ /* 0x000fe40000701670 */
[----:B------:R-:W-:-:S02]  /*4c10*/  FMNMX.FTZ R23, R194, R23, !PT ;  /* 0x00000017c2177209 */ /* 0x000fc40007810000 */
[----:B------:R-:W-:Y:S02]  /*4c20*/  FSEL R189, R189, -INF , !P0 ;  /* 0xff800000bdbd7808 */ /* 0x000fe40004000000 */
[----:B------:R-:W-:Y:S02]  /*4c30*/  ISETP.GT.AND P0, PT, R22, 0x38, P1 ;  /* 0x000000381600780c */ /* 0x000fe40000f04270 */
[----:B------:R-:W-:Y:S02]  /*4c40*/  FMNMX.FTZ R23, R192, R23, !PT ;  /* 0x00000017c0177209 */ /* 0x000fe40007810000 */
[----:B------:R-:W-:Y:S02]  /*4c50*/  ISETP.LT.OR P0, PT, R21, 0x39, P0 ;  /* 0x000000391500780c */ /* 0x000fe40000701670 */
[----:B------:R-:W-:Y:S02]  /*4c60*/  FMNMX.FTZ R23, R34, R23, !PT ;  /* 0x0000001722177209 */ /* 0x000fe40007810000 */
[----:B------:R-:W-:-:S02]  /*4c70*/  FSEL R185, R185, -INF , !P0 ;  /* 0xff800000b9b97808 */ /* 0x000fc40004000000 */
[----:B------:R-:W-:-:S04]  /*4c80*/  ISETP.GT.AND P0, PT, R22, RZ, P1 ;  /* 0x000000ff1600720c */ /* 0x000fc80000f04270 */
[----:B------:R-:W-:-:S04]  /*4c90*/  ISETP.LT.OR P0, PT, R21, 0x1, P0 ;  /* 0x000000011500780c */ /* 0x000fc80000701670 */
[----:B------:R-:W-:Y:S02]  /*4ca0*/  FSEL R18, R0, -INF , !P0 ;  /* 0xff80000000127808 */ /* 0x000fe40004000000 */
[----:B------:R-:W-:Y:S02]  /*4cb0*/  ISETP.GT.AND P0, PT, R22, 0x39, P1 ;  /* 0x000000391600780c */ /* 0x000fe40000f04270 */
[----:B------:R-:W-:Y:S02]  /*4cc0*/  FMNMX.FTZ R20, R18, R19, !PT ;  /* 0x0000001312147209 */ /* 0x000fe40007810000 */
[----:B------:R-:W-:Y:S02]  /*4cd0*/  ISETP.LT.OR P0, PT, R21, 0x3a, P0 ;  /* 0x0000003a1500780c */ /* 0x000fe40000701670 */
[----:B------:R-:W-:Y:S02]  /*4ce0*/  FMNMX.FTZ R20, R17, R20, !PT ;  /* 0x0000001411147209 */ /* 0x000fe40007810000 */
[----:B------:R-:W-:-:S02]  /*4cf0*/  FMNMX.FTZ R0, R32, R23, !PT ;  /* 0x0000001720007209 */ /* 0x000fc40007810000 */
[----:B------:R-:W-:Y:S02]  /*4d00*/  FMNMX.FTZ R20, R5, R20, !PT ;  /* 0x0000001405147209 */ /* 0x000fe40007810000 */
[----:B------:R-:W-:Y:S01]  /*4d10*/  FSEL R183, R183, -INF , !P0 ;  /* 0xff800000b7b77808 */ /* 0x000fe20004000000 */
        /* <DEDUP_REMOVED lines=11> */
[----:B------:R-:W-:-:S04]  /*4dd0*/  FMNMX.FTZ R20, R33, R20, !PT ;  /* 0x0000001421147209 */ /* 0x000fc80007810000 */
[----:B------:R-:W-:-:S04]  /*4de0*/  FMNMX.FTZ R20, R189, R20, !PT ;  /* 0x00000014bd147209 */ /* 0x000fc80007810000 */
[----:B------:R-:W-:-:S04]  /*4df0*/  FMNMX.FTZ R20, R185, R20, !PT ;  /* 0x00000014b9147209 */ /* 0x000fc80007810000 */
[----:B------:R-:W-:-:S05]  /*4e00*/  FMNMX.FTZ R20, R183, R20, !PT ;  /* 0x00000014b7147209 */ /* 0x000fca0007810000 */
[----:B------:R-:W2:Y:S01]  /*4e10*/  SHFL.BFLY PT, R21, R20, 0x2, 0x1f ;  /* 0x0c401f0014157f89 */ /* 0x000ea200000e0000 */
[----:B-1----:R-:W-:-:S04]  /*4e20*/  FMNMX.FTZ R0, R23, R0, !PT ;  /* 0x0000000017007209 */ /* 0x002fc80007810000 */
[C---:B------:R-:W-:Y:S01]  /*4e30*/  FSETP.NEU.FTZ.AND P0, PT, R0.reuse, -INF , PT ;  /* 0xff8000000000780b */ /* 0x040fe20003f1d000 */
[----:B------:R-:W-:-:S05]  /*4e40*/  FMUL.FTZ R35, R0, c[0x0][0x2d0] ;  /* 0x0000b40000237a20 */ /* 0x000fca0000410000 */
[----:B------:R-:W-:-:S05]  /*4e50*/  FSEL R35, R35, RZ, P0 ;  /* 0x000000ff23237208 */ /* 0x000fca0000000000 */
[--C-:B------:R-:W-:Y:S02]  /*4e60*/  FFMA.FTZ R180, R7, c[0x0][0x2d0], -R35.reuse ;  /* 0x0000b40007b47a23 */ /* 0x100fe40000010823 */
[--C-:B------:R-:W-:Y:S02]  /*4e70*/  FFMA.FTZ R177, R16, c[0x0][0x2d0], -R35.reuse ;  /* 0x0000b40010b17a23 */ /* 0x100fe40000010823 */
[--C-:B------:R-:W-:Y:S02]  /*4e80*/  FFMA.FTZ R178, R14, c[0x0][0x2d0], -R35.reuse ;  /* 0x0000b4000eb27a23 */ /* 0x100fe40000010823 */
[--C-:B------:R-:W-:Y:S01]  /*4e90*/  FFMA.FTZ R173, R12, c[0x0][0x2d0], -R35.reuse ;  /* 0x0000b4000cad7a23 */ /* 0x100fe20000010823 */
[----:B--2---:R-:W-:Y:S01]  /*4ea0*/  FMNMX.FTZ R21, R20, R21, !PT ;  /* 0x0000001514157209 */ /* 0x004fe20007810000 */
[--C-:B------:R-:W-:Y:S01]  /*4eb0*/  FFMA.FTZ R171, R6, c[0x0][0x2d0], -R35.reuse ;  /* 0x0000b40006ab7a23 */ /* 0x100fe20000010823 */
[----:B------:R-:W-:Y:S01]  /*4ec0*/  MUFU.EX2 R180, R180 ;  /* 0x000000b400b47308 */ /* 0x000fe20000000800 */
[----:B------:R-:W-:-:S02]  /*4ed0*/  FFMA.FTZ R170, R4, c[0x0][0x2d0], -R35 ;  /* 0x0000b40004aa7a23 */ /* 0x000fc40000010823 */
[----:B------:R-:W1:Y:S01]  /*4ee0*/  SHFL.BFLY PT, R164, R21, 0x1, 0x1f ;  /* 0x0c201f0015a47f89 */ /* 0x000e6200000e0000 */
[--C-:B------:R-:W-:Y:S02]  /*4ef0*/  FFMA.FTZ R176, R10, c[0x0][0x2d0], -R35.reuse ;  /* 0x0000b4000ab07a23 */ /* 0x100fe40000010823 */
[--C-:B------:R-:W-:Y:S02]  /*4f00*/  FFMA.FTZ R167, R8, c[0x0][0x2d0], -R35.reuse ;  /* 0x0000b40008a77a23 */ /* 0x100fe40000010823 */
[----:B------:R-:W2:Y:S01]  /*4f10*/  MUFU.EX2 R177, R177 ;  /* 0x000000b100b17308 */ /* 0x000ea20000000800 */
[--C-:B------:R-:W-:Y:S02]  /*4f20*/  FFMA.FTZ R179, R190, c[0x0][0x2d0], -R35.reuse ;  /* 0x0000b400beb37a23 */ /* 0x100fe40000010823 */
[--C-:B------:R-:W-:Y:S02]  /*4f30*/  FFMA.FTZ R181, R188, c[0x0][0x2d0], -R35.reuse ;  /* 0x0000b400bcb57a23 */ /* 0x100fe40000010823 */
[----:B------:R-:W-:-:S02]  /*4f40*/  FFMA.FTZ R182, R182, c[0x0][0x2d0], -R35 ;  /* 0x0000b400b6b67a23 */ /* 0x000fc40000010823 */
[--C-:B------:R-:W-:Y:S01]  /*4f50*/  FFMA.FTZ R184, R184, c[0x0][0x2d0], -R35.reuse ;  /* 0x0000b400b8b87a23 */ /* 0x100fe20000010823 */
[----:B------:R-:W-:Y:S01]  /*4f60*/  MUFU.EX2 R178, R178 ;  /* 0x000000b200b27308 */ /* 0x000fe20000000800 */
[----:B------:R-:W-:-:S07]  /*4f70*/  FFMA.FTZ R192, R192, c[0x0][0x2d0], -R35 ;  /* 0x0000b400c0c07a23 */ /* 0x000fce0000010823 */
[----:B------:R-:W3:Y:S01]  /*4f80*/  MUFU.EX2 R173, R173 ;  /* 0x000000ad00ad7308 */ /* 0x000ee20000000800 */
[----:B--2---:R-:W-:Y:S01]  /*4f90*/  F2FP.BF16.PACK_AB R128, R177, R180 ;  /* 0x000000b4b180723e */ /* 0x004fe200000010ff */
[----:B------:R-:W-:Y:S01]  /*4fa0*/  FADD.FTZ R177, R180, R177 ;  /* 0x000000b1b4b17221 */ /* 0x000fe20000010000 */
[----:B-1----:R-:W-:Y:S02]  /*4fb0*/  FMNMX.FTZ R164, R164, R21, !PT ;  /* 0x00000015a4a47209 */ /* 0x002fe40007810000 */
[----:B------:R-:W-:Y:S02]  /*4fc0*/  LDSM.16.MT88.4 R20, [R231+0x2900] ;  /* 0x00290000e714783b */ /* 0x000fe40000004200 */
[C---:B------:R-:W-:Y:S01]  /*4fd0*/  FSETP.NEU.FTZ.AND P0, PT, R164.reuse, -INF , PT ;  /* 0xff800000a400780b */ /* 0x040fe20003f1d000 */
[----:B------:R-:W-:Y:S01]  /*4fe0*/  FMUL.FTZ R186, R164, c[0x0][0x2d0] ;  /* 0x0000b400a4ba7a20 */ /* 0x000fe20000410000 */
[----:B------:R-:W-:Y:S04]  /*4ff0*/  MUFU.EX2 R176, R176 ;  /* 0x000000b000b07308 */ /* 0x000fe80000000800 */
[----:B------:R-:W-:-:S02]  /*5000*/  FSEL R186, R186, RZ, P0 ;  /* 0x000000ffbaba7208 */ /* 0x000fc40000000000 */
[----:B------:R-:W-:Y:S02]  /*5010*/  PLOP3.LUT P0, PT, PT, PT, UP0, 0x40, 0x0 ;  /* 0x000000000000781c */ /* 0x000fe40003f0e808 */
[----:B---3--:R-:W-:Y:S01]  /*5020*/  F2FP.BF16.PACK_AB R130, R173, R178 ;  /* 0x000000b2ad82723e */ /* 0x008fe200000010ff */
[--C-:B------:R-:W-:Y:S01]  /*5030*/  FFMA.FTZ R172, R18, c[0x0][0x2d0], -R186.reuse ;  /* 0x0000b40012ac7a23 */ /* 0x100fe200000108ba */
[----:B------:R-:W-:Y:S01]  /*5040*/  MUFU.EX2 R171, R171 ;  /* 0x000000ab00ab7308 */ /* 0x000fe20000000800 */
[--C-:B------:R-:W-:Y:S02]  /*5050*/  FFMA.FTZ R175, R19, c[0x0][0x2d0], -R186.reuse ;  /* 0x0000b40013af7a23 */ /* 0x100fe400000108ba */
[--C-:B------:R-:W-:Y:S02]  /*5060*/  FFMA.FTZ R174, R17, c[0x0][0x2d0], -R186.reuse ;  /* 0x0000b40011ae7a23 */ /* 0x100fe400000108ba */
[--C-:B------:R-:W-:Y:S01]  /*5070*/  FFMA.FTZ R169, R5, c[0x0][0x2d0], -R186.reuse ;  /* 0x0000b40005a97a23 */ /* 0x100fe200000108ba */
[----:B------:R-:W-:Y:S01]  /*5080*/  LDSM.16.MT88.4 R16, [R224+0x900] ;  /* 0x00090000e010783b */ /* 0x000fe20000004200 */
[--C-:B------:R-:W-:Y:S01]  /*5090*/  FFMA.FTZ R165, R11, c[0x0][0x2d0], -R186.reuse ;  /* 0x0000b4000ba57a23 */ /* 0x100fe200000108ba */
[----:B------:R-:W-:Y:S01]  /*50a0*/  MUFU.EX2 R172, R172 ;  /* 0x000000ac00ac7308 */ /* 0x000fe20000000800 */
[--C-:B------:R-:W-:Y:S01]  /*50b0*/  FFMA.FTZ R3, R9, c[0x0][0x2d0], -R186.reuse ;  /* 0x0000b40009037a23 */ /* 0x100fe200000108ba */
[----:B------:R-:W1:Y:S01]  /*50c0*/  LDSM.16.MT88.4 R4, [R224+0x6100] ;  /* 0x00610000e004783b */ /* 0x000e620000004200 */
[----:B------:R-:W-:-:S02]  /*50d0*/  FFMA.FTZ R168, R15, c[0x0][0x2d0], -R186 ;  /* 0x0000b4000fa87a23 */ /* 0x000fc400000108ba */
[--C-:B------:R-:W-:Y:S01]  /*50e0*/  FFMA.FTZ R2, R13, c[0x0][0x2d0], -R186.reuse ;  /* 0x0000b4000d027a23 */ /* 0x100fe200000108ba */
[----:B------:R-:W2:Y:S01]  /*50f0*/  LDSM.16.MT88.4 R8, [R226+0x900] ;  /* 0x00090000e208783b */ /* 0x000ea20000004200 */
[--C-:B------:R-:W-:Y:S01]  /*5100*/  FFMA.FTZ R187, R187, c[0x0][0x2d0], -R186.reuse ;  /* 0x0000b400bbbb7a23 */ /* 0x100fe200000108ba */
[----:B------:R-:W3:Y:S01]  /*5110*/  MUFU.EX2 R175, R175 ;  /* 0x000000af00af7308 */ /* 0x000ee20000000800 */
[--C-:B------:R-:W-:Y:S01]  /*5120*/  FFMA.FTZ R188, R195, c[0x0][0x2d0], -R186.reuse ;  /* 0x0000b400c3bc7a23 */ /* 0x100fe200000108ba */
[----:B------:R-:W4:Y:S01]  /*5130*/  LDSM.16.MT88.4 R12, [R226+0x2900] ;  /* 0x00290000e20c783b */ /* 0x000f220000004200 */
[--C-:B------:R-:W-:Y:S02]  /*5140*/  FFMA.FTZ R190, R193, c[0x0][0x2d0], -R186.reuse ;  /* 0x0000b400c1be7a23 */ /* 0x100fe400000108ba */
[--C-:B------:R-:W-:Y:S02]  /*5150*/  FFMA.FTZ R191, R191, c[0x0][0x2d0], -R186.reuse ;  /* 0x0000b400bfbf7a23 */ /* 0x100fe400000108ba */
[----:B------:R-:W-:Y:S01]  /*5160*/  FFMA.FTZ R193, R194, c[0x0][0x2d0], -R35 ;  /* 0x0000b400c2c17a23 */ /* 0x000fe20000010823 */
[----:B------:R-:W-:Y:S01]  /*5170*/  MUFU.EX2 R174, R174 ;  /* 0x000000ae00ae7308 */ /* 0x000fe20000000800 */
[----:B------:R-:W-:-:S02]  /*5180*/  FFMA.FTZ R196, R33, c[0x0][0x2d0], -R186 ;  /* 0x0000b40021c47a23 */ /* 0x000fc400000108ba */
[--C-:B------:R-:W-:Y:S02]  /*5190*/  FFMA.FTZ R189, R189, c[0x0][0x2d0], -R186.reuse ;  /* 0x0000b400bdbd7a23 */ /* 0x100fe400000108ba */
[--C-:B------:R-:W-:Y:S02]  /*51a0*/  FFMA.FTZ R185, R185, c[0x0][0x2d0], -R186.reuse ;  /* 0x0000b400b9b97a23 */ /* 0x100fe400000108ba */
[--C-:B------:R-:W-:Y:S01]  /*51b0*/  FFMA.FTZ R194, R34, c[0x0][0x2d0], -R35.reuse ;  /* 0x0000b40022c27a23 */ /* 0x100fe20000010823 */
[----:B------:R-:W5:Y:S01]  /*51c0*/  MUFU.EX2 R169, R169 ;  /* 0x000000a900a97308 */ /* 0x000f620000000800 */
[----:B---3--:R-:W-:Y:S01]  /*51d0*/  F2FP.BF16.PACK_AB R129, R175, R172 ;  /* 0x000000acaf81723e */ /* 0x008fe200000010ff */
[----:B------:R-:W-:Y:S02]  /*51e0*/  FFMA.FTZ R195, R32, c[0x0][0x2d0], -R35 ;  /* 0x0000b40020c37a23 */ /* 0x000fe40000010823 */
[----:B------:R-:W-:Y:S01]  /*51f0*/  FFMA.FTZ R186, R183, c[0x0][0x2d0], -R186 ;  /* 0x0000b400b7ba7a23 */ /* 0x000fe200000108ba */
[----:B------:R-:W-:Y:S01]  /*5200*/  LDSM.16.MT88.4 R32, [R231+0x1900] ;  /* 0x00190000e720783b */ /* 0x000fe20000004200 */
[----:B------:R-:W-:-:S02]  /*5210*/  FADD.FTZ R175, R172, R175 ;  /* 0x000000afacaf7221 */ /* 0x000fc40000010000 */
[----:B------:R-:W-:Y:S01]  /*5220*/  MUFU.EX2 R170, R170 ;  /* 0x000000aa00aa7308 */ /* 0x000fe20000000800 */
[----:B------:R-:W-:-:S04]  /*5230*/  FADD.FTZ R178, R178, R177 ;  /* 0x000000b1b2b27221 */ /* 0x000fc80000010000 */
[----:B------:R-:W-:Y:S01]  /*5240*/  FADD.FTZ R173, R173, R178 ;  /* 0x000000b2adad7221 */ /* 0x000fe20000010000 */
[----:B-----5:R-:W-:Y:S02]  /*5250*/  F2FP.BF16.PACK_AB R131, R169, R174 ;  /* 0x000000aea983723e */ /* 0x020fe400000010ff */
[----:B------:R-:W-:Y:S01]  /*5260*/  MUFU.EX2 R167, R167 ;  /* 0x000000a700a77308 */ /* 0x000fe20000000800 */
[----:B------:R-:W-:-:S04]  /*5270*/  FADD.FTZ R174, R174, R175 ;  /* 0x000000afaeae7221 */ /* 0x000fc80000010000 */
[----:B------:R-:W-:Y:S01]  /*5280*/  FADD.FTZ R169, R169, R174 ;  /* 0x000000aea9a97221 */ /* 0x000fe20000010000 */
[C---:B------:R-:W-:Y:S02]  /*5290*/  HMMA.16816.F32.BF16 R152, R128.reuse, R148, RZ ;  /* 0x000000948098723c */ /* 0x040fe400000418ff */
[----:B------:R-:W-:Y:S06]  /*52a0*/  MUFU.EX2 R168, R168 ;  /* 0x000000a800a87308 */ /* 0x000fec0000000800 */
[C---:B------:R-:W-:Y:S02]  /*52b0*/  HMMA.16816.F32.BF16 R148, R128.reuse, R150, RZ ;  /* 0x000000968094723c */ /* 0x040fe400000418ff */
[----:B------:R-:W3:Y:S06]  /*52c0*/  MUFU.EX2 R165, R165 ;  /* 0x000000a500a57308 */ /* 0x000eec0000000800 */
[C---:B------:R-:W-:Y:S02]  /*52d0*/  HMMA.16816.F32.BF16 R160, R128.reuse, R156, RZ ;  /* 0x0000009c80a0723c */ /* 0x040fe400000418ff */
[----:B------:R-:W-:Y:S06]  /*52e0*/  MUFU.EX2 R3, R3 ;  /* 0x0000000300037308 */ /* 0x000fec0000000800 */
[C---:B------:R-:W-:Y:S02]  /*52f0*/  HMMA.16816.F32.BF16 R144, R128.reuse, R140, RZ ;  /* 0x0000008c8090723c */ /* 0x040fe400000418ff */
[----:B------:R-:W5:Y:S06]  /*5300*/  MUFU.EX2 R2, R2 ;  /* 0x0000000200027308 */ /* 0x000f6c0000000800 */
[C---:B------:R-:W-:Y:S02]  /*5310*/  HMMA.16816.F32.BF16 R136, R128.reuse, R132, RZ ;  /* 0x000000848088723c */ /* 0x040fe400000418ff */
[----:B------:R-:W-:Y:S06]  /*5320*/  MUFU.EX2 R179, R179 ;  /* 0x000000b300b37308 */ /* 0x000fec0000000800 */
[C---:B------:R-:W-:Y:S02]  /*5330*/  HMMA.16816.F32.BF16 R36, R128.reuse, R40, RZ ;  /* 0x000000288024723c */ /* 0x040fe400000418ff */
[----:B------:R-:W1:Y:S06]  /*5340*/  MUFU.EX2 R182, R182 ;  /* 0x000000b600b67308 */ /* 0x000e6c0000000800 */
        /* <DEDUP_REMOVED lines=28> */
[C---:B------:R-:W-:Y:S08]  /*5510*/  HMMA.16816.F32.BF16 R48, R128.reuse, R50, RZ ;  /* 0x000000328030723c */ /* 0x040ff000000418ff */
        /* <DEDUP_REMOVED lines=9> */
[C---:B-1----:R-:W-:Y:S07]  /*55b0*/  HMMA.16816.F32.BF16 R124, R128.reuse, R4, RZ ;  /* 0x00000004807c723c */ /* 0x042fee00000418ff */
[----:B------:R-:W-:Y:S01]  /*55c0*/  F2FP.BF16.PACK_AB R4, R171, R176 ;  /* 0x000000b0ab04723e */ /* 0x000fe200000010ff */
[----:B------:R-:W-:Y:S01]  /*55d0*/  HMMA.16816.F32.BF16 R128, R128, R6, RZ ;  /* 0x000000068080723c */ /* 0x000fe200000418ff */
[----:B---3--:R-:W-:Y:S01]  /*55e0*/  F2FP.BF16.PACK_AB R5, R165, R168 ;  /* 0x000000a8a505723e */ /* 0x008fe200000010ff */
[----:B------:R-:W-:-:S02]  /*55f0*/  FADD.FTZ R176, R176, R173 ;  /* 0x000000adb0b07221 */ /* 0x000fc40000010000 */
[----:B------:R-:W-:Y:S02]  /*5600*/  FADD.FTZ R168, R168, R169 ;  /* 0x000000a9a8a87221 */ /* 0x000fe40000010000 */
[----:B------:R-:W-:Y:S01]  /*5610*/  FADD.FTZ R171, R171, R176 ;  /* 0x000000b0abab7221 */ /* 0x000fe20000010000 */
[----:B------:R-:W-:Y:S01]  /*5620*/  F2FP.BF16.PACK_AB R6, R167, R170 ;  /* 0x000000aaa706723e */ /* 0x000fe200000010ff */
[----:B------:R-:W-:Y:S01]  /*5630*/  FADD.FTZ R168, R165, R168 ;  /* 0x000000a8a5a87221 */ /* 0x000fe20000010000 */
[----:B-----5:R-:W-:Y:S01]  /*5640*/  F2FP.BF16.PACK_AB R7, R2, R3 ;  /* 0x000000030207723e */ /* 0x020fe200000010ff */
[----:B------:R-:W-:Y:S02]  /*5650*/  FADD.FTZ R170, R170, R171 ;  /* 0x000000abaaaa7221 */ /* 0x000fe40000010000 */
[----:B------:R-:W-:Y:S02]  /*5660*/  FADD.FTZ R3, R3, R168 ;  /* 0x000000a803037221 */ /* 0x000fe40000010000 */
[----:B------:R-:W-:-:S02]  /*5670*/  FADD.FTZ R170, R167, R170 ;  /* 0x000000aaa7aa7221 */ /* 0x000fc40000010000 */
[----:B--2---:R-:W-:Y:S01]  /*5680*/  HMMA.16816.F32.BF16 R152, R4, R8, R152 ;  /* 0x000000080498723c */ /* 0x004fe20000041898 */
[----:B------:R-:W-:-:S07]  /*5690*/  FADD.FTZ R2, R2, R3 ;  /* 0x0000000302027221 */ /* 0x000fce0000010000 */
[C---:B------:R-:W-:Y:S01]  /*56a0*/  HMMA.16816.F32.BF16 R148, R4.reuse, R10, R148 ;  /* 0x0000000a0494723c */ /* 0x040fe20000041894 */
[----:B------:R-:W1:Y:S07]  /*56b0*/  LDSM.16.MT88.4 R8, [R225+0x2900] ;  /* 0x00290000e108783b */ /* 0x000e6e0000004200 */
[C---:B----4-:R-:W-:Y:S08]  /*56c0*/  HMMA.16816.F32.BF16 R44, R4.reuse, R12, R44 ;  /* 0x0000000c042c723c */ /* 0x050ff0000004182c */
[C---:B------:R-:W-:Y:S01]  /*56d0*/  HMMA.16816.F32.BF16 R48, R4.reuse, R14, R48 ;  /* 0x0000000e0430723c */ /* 0x040fe20000041830 */
[----:B------:R-:W2:Y:S07]  /*56e0*/  LDSM.16.MT88.4 R12, [R225+0x4900] ;  /* 0x00490000e10c783b */ /* 0x000eae0000004200 */
[C---:B------:R-:W-:Y:S08]  /*56f0*/  HMMA.16816.F32.BF16 R136, R4.reuse, R16, R136 ;  /* 0x000000100488723c */ /* 0x040ff00000041888 */
[C---:B------:R-:W-:Y:S01]  /*5700*/  HMMA.16816.F32.BF16 R132, R4.reuse, R18, R132 ;  /* 0x000000120484723c */ /* 0x040fe20000041884 */
[----:B------:R-:W-:Y:S07]  /*5710*/  LDSM.16.MT88.4 R16, [R231+0x4900] ;  /* 0x00490000e710783b */ /* 0x000fee0000004200 */
[C---:B------:R-:W-:Y:S08]  /*5720*/  HMMA.16816.F32.BF16 R160, R4.reuse, R28, R160 ;  /* 0x0000001c04a0723c */ /* 0x040ff000000418a0 */
[C---:B-1----:R-:W-:Y:S08]  /*5730*/  HMMA.16816.F32.BF16 R52, R4.reuse, R8, R52 ;  /* 0x000000080434723c */ /* 0x042ff00000041834 */
[C---:B------:R-:W-:Y:S01]  /*5740*/  HMMA.16816.F32.BF16 R56, R4.reuse, R10, R56 ;  /* 0x0000000a0438723c */ /* 0x040fe20000041838 */
[----:B------:R-:W1:Y:S07]  /*5750*/  LDSM.16.MT88.4 R8, [R224+0x4900] ;  /* 0x00490000e008783b */ /* 0x000e6e0000004200 */
[C---:B--2---:R-:W-:Y:S08]  /*5760*/  HMMA.16816.F32.BF16 R84, R4.reuse, R12, R84 ;  /* 0x0000000c0454723c */ /* 0x044ff00000041854 */
[C---:B------:R-:W-:Y:S01]  /*5770*/  HMMA.16816.F32.BF16 R88, R4.reuse, R14, R88 ;  /* 0x0000000e0458723c */ /* 0x040fe20000041858 */
[----:B------:R-:W2:Y:S07]  /*5780*/  LDSM.16.MT88.4 R12, [R225+0x6900] ;  /* 0x00690000e10c783b */ /* 0x000eae0000004200 */
[C---:B------:R-:W-:Y:S01]  /*5790*/  HMMA.16816.F32.BF16 R156, R4.reuse, R30, R156 ;  /* 0x0000001e049c723c */ /* 0x040fe2000004189c */
[----:B------:R-:W-:Y:S07]  /*57a0*/  LDSM.16.MT88.4 R28, [R224+0x2900] ;  /* 0x00290000e01c783b */ /* 0x000fee0000004200 */
[C---:B------:R-:W-:Y:S08]  /*57b0*/  HMMA.16816.F32.BF16 R144, R4.reuse, R24, R144 ;  /* 0x000000180490723c */ /* 0x040ff00000041890 */
[C---:B------:R-:W-:Y:S01]  /*57c0*/  HMMA.16816.F32.BF16 R140, R4.reuse, R26, R140 ;  /* 0x0000001a048c723c */ /* 0x040fe2000004188c */
[----:B------:R-:W-:Y:S07]  /*57d0*/  LDSM.16.MT88.4 R24, [R226+0x4900] ;  /* 0x00490000e218783b */ /* 0x000fee0000004200 */
[C---:B-1----:R-:W-:Y:S08]  /*57e0*/  HMMA.16816.F32.BF16 R92, R4.reuse, R8, R92 ;  /* 0x00000008045c723c */ /* 0x042ff0000004185c */
[C---:B------:R-:W-:Y:S01]  /*57f0*/  HMMA.16816.F32.BF16 R96, R4.reuse, R10, R96 ;  /* 0x0000000a0460723c */ /* 0x040fe20000041860 */
[----:B------:R-:W1:Y:S07]  /*5800*/  LDSM.16.MT88.4 R8, [R224+0x6900] ;  /* 0x00690000e008783b */ /* 0x000e6e0000004200 */
[C---:B------:R-:W-:Y:S08]  /*5810*/  HMMA.16816.F32.BF16 R36, R4.reuse, R20, R36 ;  /* 0x000000140424723c */ /* 0x040ff00000041824 */
[C---:B------:R-:W-:Y:S01]  /*5820*/  HMMA.16816.F32.BF16 R40, R4.reuse, R22, R40 ;  /* 0x000000160428723c */ /* 0x040fe20000041828 */
[----:B------:R-:W3:Y:S07]  /*5830*/  LDSM.16.MT88.4 R20, [R231+0x6900] ;  /* 0x00690000e714783b */ /* 0x000eee0000004200 */
        /* <DEDUP_REMOVED lines=11> */
[----:B------:R-:W-:Y:S07]  /*58f0*/  LDSM.16.MT88.4 R28, [R225+0x1100] ;  /* 0x00110000e11c783b */ /* 0x000fee0000004200 */
[C---:B------:R-:W-:Y:S08]  /*5900*/  HMMA.16816.F32.BF16 R76, R4.reuse, R24, R76 ;  /* 0x00000018044c723c */ /* 0x040ff0000004184c */
[C---:B------:R-:W-:Y:S01]  /*5910*/  HMMA.16816.F32.BF16 R80, R4.reuse, R26, R80 ;  /* 0x0000001a0450723c */ /* 0x040fe20000041850 */
[----:B------:R-:W-:Y:S07]  /*5920*/  LDSM.16.MT88.4 R24, [R224+0x1100] ;  /* 0x00110000e018783b */ /* 0x000fee0000004200 */
        /* <DEDUP_REMOVED lines=15> */
[----:B--2---:R-:W-:Y:S01]  /*5a20*/  HMMA.16816.F32.BF16 R36, R4, R12, R36 ;  /* 0x0000000c0424723c */ /* 0x004fe20000041824 */
[----:B------:R-:W-:-:S02]  /*5a30*/  FADD.FTZ R190, R190, R187 ;  /* 0x000000bbbebe7221 */ /* 0x000fc40000010000 */
[----:B------:R-:W-:Y:S02]  /*5a40*/  FADD.FTZ R184, R184, R181 ;  /* 0x000000b5b8b87221 */ /* 0x000fe40000010000 */
[----:B------:R-:W-:-:S03]  /*5a50*/  FADD.FTZ R191, R191, R190 ;  /* 0x000000bebfbf7221 */ /* 0x000fc60000010000 */
        /* <DEDUP_REMOVED lines=19> */
[----:B------:R-:W5:Y:S07]  /*5b90*/  LDSM.16.MT88.4 R28, [R231+0x5100] ;  /* 0x00510000e71c783b */ /* 0x000f6e0000004200 */
[C---:B------:R-:W-:Y:S08]  /*5ba0*/  HMMA.16816.F32.BF16 R136, R4.reuse, R24, R136 ;  /* 0x000000180488723c */ /* 0x040ff00000041888 */
        /* <DEDUP_REMOVED lines=14> */
[C---:B-----5:R-:W-:Y:S08]  /*5c90*/  HMMA.16816.F32.BF16 R68, R4.reuse, R28, R68 ;  /* 0x0000001c0444723c */ /* 0x060ff00000041844 */
        /* <DEDUP_REMOVED lines=14> */
[C---:B------:R-:W-:Y:S01]  /*5d80*/  F2FP.BF16.PACK_AB R5, R189.reuse, R196 ;  /* 0x000000c4bd05723e */ /* 0x040fe200000010ff */
        /* <DEDUP_REMOVED lines=14> */
[C---:B------:R-:W-:Y:S08]  /*5e70*/  HMMA.16816.F32.BF16 R160, R4.reuse, R32, R160 ;  /* 0x0000002004a0723c */ /* 0x040ff000000418a0 */
        /* <DEDUP_REMOVED lines=21> */
[C---:B------:R-:W-:Y:S08]  /*5fd0*/  HMMA.16816.F32.BF16 R64, R4.reuse, R34, R64 ;  /* 0x000000220440723c */ /* 0x040ff00000041840 */
[C---:B-----5:R-:W-:Y:S08]  /*5fe0*/  HMMA.16816.F32.BF16 R76, R4.reuse, R28, R76 ;  /* 0x0000001c044c723c */ /* 0x060ff0000004184c */
[C---:B------:R-:W-:Y:S08]  /*5ff0*/  HMMA.16816.F32.BF16 R80, R4.reuse, R30, R80 ;  /* 0x0000001e0450723c */ /* 0x040ff00000041850 */
[C---:B------:R-:W-:Y:S08]  /*6000*/  HMMA.16816.F32.BF16 R84, R4.reuse, R24, R84 ;  /* 0x000000180454723c */ /* 0x040ff00000041854 */
[C---:B------:R-:W-:Y:S08]  /*6010*/  HMMA.16816.F32.BF16 R88, R4.reuse, R26, R88 ;  /* 0x0000001a0458723c */ /* 0x040ff00000041858 */
[C---:B---3--:R-:W-:Y:S08]  /*6020*/  HMMA.16816.F32.BF16 R92, R4.reuse, R20, R92 ;  /* 0x00000014045c723c */ /* 0x048ff0000004185c */
[C---:B------:R-:W-:Y:S08]  /*6030*/  HMMA.16816.F32.BF16 R96, R4.reuse, R22, R96 ;  /* 0x000000160460723c */ /* 0x040ff00000041860 */
[C---:B----4-:R-:W-:Y:S08]  /*6040*/  HMMA.16816.F32.BF16 R108, R4.reuse, R16, R108 ;  /* 0x00000010046c723c */ /* 0x050ff0000004186c */
[C---:B------:R-:W-:Y:S08]  /*6050*/  HMMA.16816.F32.BF16 R112, R4.reuse, R18, R112 ;  /* 0x000000120470723c */ /* 0x040ff00000041870 */
[C---:B--2---:R-:W-:Y:S08]  /*6060*/  HMMA.16816.F32.BF16 R116, R4.reuse, R12, R116 ;  /* 0x0000000c0474723c */ /* 0x044ff00000041874 */
[C---:B------:R-:W-:Y:S08]  /*6070*/  HMMA.16816.F32.BF16 R120, R4.reuse, R14, R120 ;  /* 0x0000000e0478723c */ /* 0x040ff00000041878 */
[C---:B-1----:R-:W-:Y:S08]  /*6080*/  HMMA.16816.F32.BF16 R124, R4.reuse, R8, R124 ;  /* 0x00000008047c723c */ /* 0x042ff0000004187c */
[----:B------:R-:W-:Y:S01]  /*6090*/  HMMA.16816.F32.BF16 R128, R4, R10, R128 ;  /* 0x0000000a0480723c */ /* 0x000fe20000041880 */
[----:B------:R-:W-:Y:S07]  /*60a0*/  @P0 BRA `(.L_x_1982) ;  /* 0x0000018000000947 */ /* 0x000fee0003800000 */
        /* <DEDUP_REMOVED lines=13> */
.L_x_1983:
[----:B------:R-:W-:Y:S02]  /*6180*/  UMOV UR5, 0x1 ;  /* 0x0000000100057882 */ /* 0x000fe40000000000 */
[----:B------:R-:W-:Y:S02]  /*6190*/  ULDC UR4, c[0x0][0x32c] ;  /* 0x0000cb0000047ab9 */ /* 0x000fe40000000800 */
[----:B------:R-:W-:-:S03]  /*61a0*/  UISETP.NE.AND UP2, UPT, UR5, UR4, UPT ;  /* 0x000000040500728c */ /* 0x000fc6000bf45270 */
[----:B------:R-:W-:Y:S02]  /*61b0*/  ULDC.64 UR4, c[0x0][0x330] ;  /* 0x0000cc0000047ab9 */ /* 0x000fe40000000a00 */
[----:B------:R-:W-:-:S07]  /*61c0*/  UIMAD.WIDE.U32 UR26, UR24, UR4, URZ ;  /* 0x00000004181a72a5 */ /* 0x000fce000f8e003f */
[----:B------:R-:W-:Y:S02]  /*61d0*/  @UP2 UMOV UR25, UR27 ;  /* 0x0000001b00192c82 */ /* 0x000fe40008000000 */
[----:B------:R-:W-:Y:S02]  /*61e0*/  @UP2 USHF.R.U32.HI UR24, URZ, UR5, UR25 ;  /* 0x000000053f182299 */ /* 0x000fe40008011619 */
.L_x_1984:
[----:B------:R-:W-:Y:S02]  /*61f0*/  ULDC UR4, c[0x0][0x32c] ;  /* 0x0000cb0000047ab9 */ /* 0x000fe40000000800 */
[----:B------:R-:W-:-:S04]  /*6200*/  UIMAD UR4, UR24, UR4, UR4 ;  /* 0x00000004180472a4 */ /* 0x000fc8000f8e0204 */
[----:B------:R-:W-:-:S04]  /*6210*/  UISETP.LT.AND UP2, UPT, UR21, UR4, UPT ;  /* 0x000000041500728c */ /* 0x000fc8000bf41270 */
[----:B------:R-:W-:-:S04]  /*6220*/  USEL UR21, UR21, UR4, UP2 ;  /* 0x0000000415157287 */ /* 0x000fc80009000000 */
.L_x_1982:
[----:B------:R-:W-:-:S04]  /*6230*/  USHF.R.S32.HI UR4, URZ, 0x1f, UR21 ;  /* 0x0000001f3f047899 */ /* 0x000fc80008011415 */
[----:B------:R-:W-:-:S04]  /*6240*/  ULEA.HI UR4, UR4, UR21, URZ, 0x6 ;  /* 0x0000001504047291 */ /* 0x000fc8000f8f303f */
[----:B------:R-:W-:-:S04]  /*6250*/  USHF.R.S32.HI UR4, URZ, 0x6, UR4 ;  /* 0x000000063f047899 */ /* 0x000fc80008011404 */
[----:B------:R-:W-:-:S04]  /*6260*/  UISETP.LT.AND UP2, UPT, UR9, UR4, UPT ;  /* 0x000000040900728c */ /* 0x000fc8000bf41270 */
[----:B------:R-:W-:-:S04]  /*6270*/  USEL UR4, UR9, UR4, !UP2 ;  /* 0x0000000409047287 */ /* 0x000fc8000d000000 */
[----:B------:R-:W-:-:S06]  /*6280*/  UISETP.GE.AND UP2, UPT, UR20, UR4, UPT ;  /* 0x000000041400728c */ /* 0x000fcc000bf46270 */
[----:B------:R-:W-:-:S13]  /*6290*/  PLOP3.LUT P0, PT, PT, PT, UP2, 0x40, 0x0 ;  /* 0x000000000000781c */ /* 0x000fda0003f0e828 */
[----:B------:R-:W-:Y:S05]  /*62a0*/  @P0 BRA `(.L_x_1985) ;  /* 0x0000487000000947 */ /* 0x000fea0003800000 */
[----:B------:R-:W-:Y:S01]  /*62b0*/  IMAD.MOV.U32 R3, RZ, RZ, R0 ;  /* 0x000000ffff037224 */ /* 0x000fe200078e0000 */
[C---:B------:R-:W-:Y:S01]  /*62c0*/  SHF.L.U64.HI R4, R207.reuse, 0x1, R166 ;  /* 0x00000001cf047819 */ /* 0x040fe200000102a6 */
[----:B------:R-:W-:Y:S01]  /*62d0*/  IMAD.MOV.U32 R2, RZ, RZ, R164 ;  /* 0x000000ffff027224 */ /* 0x000fe200078e00a4 */
[C---:B------:R-:W-:Y:S01]  /*62e0*/  SHF.L.U64.HI R252, R206.reuse, 0x1, R247 ;  /* 0x00000001cefc7819 */ /* 0x040fe200000102f7 */
[----:B------:R-:W-:Y:S01]  /*62f0*/  IMAD.SHL.U32 R0, R207, 0x2, RZ ;  /* 0x00000002cf007824 */ /* 0x000fe200078e00ff */
[----:B------:R-:W-:Y:S01]  /*6300*/  SEL R250, RZ, 0x10, P5 ;  /* 0x00000010fffa7807 */ /* 0x000fe20002800000 */
[----:B------:R-:W-:Y:S01]  /*6310*/  IMAD.SHL.U32 R251, R206, 0x2, RZ ;  /* 0x00000002cefb7824 */ /* 0x000fe200078e00ff */
[----:B------:R-:W-:Y:S02]  /*6320*/  SEL R249, RZ, 0x10, P4 ;  /* 0x00000010fff97807 */ /* 0x000fe40002000000 */
.L_x_1996:
[----:B------:R-:W-:Y:S04]  /*6330*/  DEPBAR.LE SB0, 0x0 ;  /* 0x000080000000791a */ /* 0x000fe80000000000 */
[----:B------:R-:W-:Y:S01]  /*6340*/  BAR.SYNC.DEFER_BLOCKING 0x0 ;  /* 0x0000000000007b1d */ /* 0x000fe20000010000 */
[----:B------:R-:W-:Y:S06]  /*6350*/  UISETP.GT.AND UP2, UPT, UR9, UR20, UPT ;  /* 0x000000140900728c */ /* 0x000fec000bf44270 */
[----:B------:R-:W-:Y:S01]  /*6360*/  PLOP3.LUT P0, PT, PT, PT, UP2, 0x80, 0x0 ;  /* 0x000000000000781c */ /* 0x000fe20003f0f028 */
[----:B------:R1:W2:Y:S04]  /*6370*/  LDSM.16.M88.4 R164, [R234+0x10100] ;  /* 0x01010000eaa4783b */ /* 0x0002a80000000200 */
[----:B------:R1:W3:Y:S04]  /*6380*/  LDSM.16.M88.4 R168, [R233+0x8100] ;  /* 0x00810000e9a8783b */ /* 0x0002e80000000200 */
[----:B------:R1:W4:Y:S04]  /*6390*/  LDSM.16.M88.4 R172, [R233+0x8900] ;  /* 0x00890000e9ac783b */ /* 0x0003280000000200 */
[----:B------:R1:W1:Y:S04]  /*63a0*/  LDSM.16.M88.4 R176, [R233+0x9100] ;  /* 0x00910000e9b0783b */ /* 0x0002680000000200 */
[----:B------:R1:W1:Y:S04]  /*63b0*/  LDSM.16.M88.4 R180, [R233+0x9900] ;  /* 0x00990000e9b4783b */ /* 0x0002680000000200 */
[----:B------:R1:W1:Y:S04]  /*63c0*/  LDSM.16.M88.4 R184, [R230+0x10100] ;  /* 0x01010000e6b8783b */ /* 0x0002680000000200 */
[----:B------:R1:W1:Y:S04]  /*63d0*/  LDSM.16.M88.4 R188, [R232] ;  /* 0x00000000e8bc783b */ /* 0x0002680000000200 */
[----:B------:R1:W1:Y:S04]  /*63e0*/  LDSM.16.M88.4 R192, [R223] ;  /* 0x00000000dfc0783b */ /* 0x0002680000000200 */
[----:B------:R1:W1:Y:S04]  /*63f0*/  LDSM.16.M88.4 R196, [R222] ;  /* 0x00000000dec4783b */ /* 0x0002680000000200 */
[----:B------:R1:W1:Y:S01]  /*6400*/  LDSM.16.M88.4 R200, [R221] ;  /* 0x00000000ddc8783b */ /* 0x0002620000000200 */
[----:B------:R-:W-:-:S05]  /*6410*/  @P0 BRA `(.L_x_1986) ;  /* 0x000003b000000947 */ /* 0x000fca0003800000 */
[----:B------:R-:W-:Y:S01]  /*6420*/  SHF.R.S32.HI R5, RZ, 0x1f, R238 ;  /* 0x0000001fff057819 */ /* 0x000fe200000114ee */
[----:B------:R-:W-:Y:S01]  /*6430*/  IMAD.WIDE.U32 R10, R238, c[0x0][0x208], RZ ;  /* 0x00008200ee0a7a25 */ /* 0x000fe200078e00ff */
[----:B------:R-:W-:Y:S02]  /*6440*/  SHF.R.S32.HI R4, RZ, 0x1f, R237 ;  /* 0x0000001fff047819 */ /* 0x000fe400000114ed */
[----:B------:R-:W-:Y:S01]  /*6450*/  IADD3 R16, -R250, 0x10, RZ ;  /* 0x00000010fa107810 */ /* 0x000fe20007ffe1ff */
[----:B------:R-:W-:Y:S01]  /*6460*/  IMAD R5, R5, c[0x0][0x208], RZ ;  /* 0x0000820005057a24 */ /* 0x000fe200078e02ff */
[----:B------:R-:W-:Y:S01]  /*6470*/  IADD3 R14, -R249, 0x10, RZ ;  /* 0x00000010f90e7810 */ /* 0x000fe20007ffe1ff */
[----:B------:R-:W-:Y:S01]  /*6480*/  IMAD R4, R4, c[0x0][0x218], RZ ;  /* 0x0000860004047a24 */ /* 0x000fe200078e02ff */
[----:B------:R-:W-:Y:S01]  /*6490*/  LOP3.LUT R16, R16, 0xf, RZ, 0xc0, !PT ;  /* 0x0000000f10107812 */ /* 0x000fe200078ec0ff */
[----:B------:R-:W-:Y:S01]  /*64a0*/  IMAD R5, R238, c[0x0][0x20c], R5 ;  /* 0x00008300ee057a24 */ /* 0x000fe200078e0205 */
[----:B------:R-:W-:Y:S01]  /*64b0*/  LOP3.LUT R14, R14, 0xf, RZ, 0xc0, !PT ;  /* 0x0000000f0e0e7812 */ /* 0x000fe200078ec0ff */
[----:B------:R-:W-:Y:S01]  /*64c0*/  IMAD R4, R237, c[0x0][0x21c], R4 ;  /* 0x00008700ed047a24 */ /* 0x000fe200078e0204 */
[----:B------:R-:W-:Y:S01]  /*64d0*/  IADD3 R13, -R248, 0x10, RZ ;  /* 0x00000010f80d7810 */ /* 0x000fe20007ffe1ff */
[----:B------:R-:W-:Y:S01]  /*64e0*/  IMAD.IADD R11, R11, 0x1, R5 ;  /* 0x000000010b0b7824 */ /* 0x000fe200078e0205 */
[C---:B------:R-:W-:Y:S01]  /*64f0*/  SHF.L.U64.HI R6, R205.reuse, 0x1, R246 ;  /* 0x00000001cd067819 */ /* 0x040fe200000102f6 */
[----:B------:R-:W-:Y:S01]  /*6500*/  IMAD.SHL.U32 R5, R205, 0x2, RZ ;  /* 0x00000002cd057824 */ /* 0x000fe200078e00ff */
[----:B------:R-:W-:Y:S01]  /*6510*/  LOP3.LUT R13, R13, 0xf, RZ, 0xc0, !PT ;  /* 0x0000000f0d0d7812 */ /* 0x000fe200078ec0ff */
[----:B------:R-:W-:Y:S01]  /*6520*/  IMAD.WIDE.U32 R10, R237, c[0x0][0x218], R10 ;  /* 0x00008600ed0a7a25 */ /* 0x000fe200078e000a */
[----:B------:R-:W-:Y:S03]  /*6530*/  SHF.R.S32.HI R24, RZ, 0x1f, R207 ;  /* 0x0000001fff187819 */ /* 0x000fe600000114cf */
[C---:B------:R-:W-:Y:S01]  /*6540*/  IMAD.SHL.U32 R25, R207.reuse, 0x2, RZ ;  /* 0x00000002cf197824 */ /* 0x040fe200078e00ff */
[----:B------:R-:W-:Y:S02]  /*6550*/  IADD3 R0, P0, R10, UR22, RZ ;  /* 0x000000160a007c10 */ /* 0x000fe4000ff1e0ff */
[----:B------:R-:W-:Y:S02]  /*6560*/  SHF.L.U64.HI R24, R207, 0x1, R24 ;  /* 0x00000001cf187819 */ /* 0x000fe40000010218 */
[----:B------:R-:W-:Y:S02]  /*6570*/  IADD3.X R11, R11, UR6, R4, P0, !PT ;  /* 0x000000060b0b7c10 */ /* 0x000fe400087fe404 */
[----:B------:R-:W-:Y:S02]  /*6580*/  LEA R8, P0, R0, c[0x0][0x1f8], 0x1 ;  /* 0x00007e0000087a11 */ /* 0x000fe400078008ff */
[----:B------:R-:W-:Y:S02]  /*6590*/  SHF.L.U64.HI R4, R204, 0x1, R245 ;  /* 0x00000001cc047819 */ /* 0x000fe400000102f5 */
[----:B------:R-:W-:Y:S01]  /*65a0*/  LEA.HI.X R7, R0, c[0x0][0x1fc], R11, 0x1, P0 ;  /* 0x00007f0000077a11 */ /* 0x000fe200000f0c0b */
[----:B------:R-:W5:Y:S01]  /*65b0*/  SHFL.IDX PT, R10, R8, 0x1, 0x181f ;  /* 0x00381f00080a7f89 */ /* 0x000f6200000e0000 */
[----:B------:R-:W-:Y:S03]  /*65c0*/  IMAD.SHL.U32 R0, R204, 0x2, RZ ;  /* 0x00000002cc007824 */ /* 0x000fe600078e00ff */
[----:B------:R-:W4:Y:S04]  /*65d0*/  SHFL.IDX PT, R9, R7, 0x1, 0x181f ;  /* 0x00381f0007097f89 */ /* 0x000f2800000e0000 */
[----:B------:R-:W3:Y:S04]  /*65e0*/  SHFL.IDX PT, R8, R8, RZ, 0x181f ;  /* 0x00181fff08087589 */ /* 0x000ee800000e0000 */
[----:B------:R-:W2:Y:S01]  /*65f0*/  SHFL.IDX PT, R7, R7, RZ, 0x181f ;  /* 0x00181fff07077589 */ /* 0x000ea200000e0000 */
[-C--:B-----5:R-:W-:Y:S04]  /*6600*/  IADD3 R16, P1, P0, R16, R10.reuse, R251 ;  /* 0x0000000a10107210 */ /* 0x0a0fe8000783e0fb */
[-C--:B----4-:R-:W-:Y:S02]  /*6610*/  IADD3.X R17, RZ, R9.reuse, R252, P1, P0 ;  /* 0x00000009ff117210 */ /* 0x090fe40000fe04fc */
[-C--:B------:R-:W-:Y:S04]  /*6620*/  IADD3 R14, P1, P0, R14, R10.reuse, R5 ;  /* 0x0000000a0e0e7210 */ /* 0x080fe8000783e005 */
[-C--:B------:R-:W-:Y:S02]  /*6630*/  IADD3.X R15, RZ, R9.reuse, R6, P1, P0 ;  /* 0x00000009ff0f7210 */ /* 0x080fe40000fe0406 */
[----:B------:R-:W-:Y:S04]  /*6640*/  IADD3 R12, P1, P0, R13, R10, R0 ;  /* 0x0000000a0d0c7210 */ /* 0x000fe8000783e000 */
[----:B------:R-:W-:Y:S02]  /*6650*/  IADD3.X R13, RZ, R9, R4, P1, P0 ;  /* 0x00000009ff0d7210 */ /* 0x000fe40000fe0404 */
[C---:B---3--:R-:W-:Y:S05]  /*6660*/  IADD3 R18, P0, R8.reuse, R5, RZ ;  /* 0x0000000508127210 */ /* 0x048fea0007f1e0ff */
[C---:B--2---:R-:W-:Y:S01]  /*6670*/  IMAD.X R19, R7.reuse, 0x1, R6, P0 ;  /* 0x0000000107137824 */ /* 0x044fe200000e0606 */
[C---:B------:R-:W-:Y:S05]  /*6680*/  IADD3 R20, P0, R8.reuse, R0, RZ ;  /* 0x0000000008147210 */ /* 0x040fea0007f1e0ff */
[C---:B------:R-:W-:Y:S01]  /*6690*/  IMAD.X R21, R7.reuse, 0x1, R4, P0 ;  /* 0x0000000107157824 */ /* 0x040fe200000e0604 */
[C---:B------:R-:W-:Y:S05]  /*66a0*/  IADD3 R4, P0, R8.reuse, R25, RZ ;  /* 0x0000001908047210 */ /* 0x040fea0007f1e0ff */
[C---:B------:R-:W-:Y:S01]  /*66b0*/  IMAD.X R5, R7.reuse, 0x1, R24, P0 ;  /* 0x0000000107057824 */ /* 0x040fe200000e0618 */
[----:B------:R-:W-:Y:S04]  /*66c0*/  IADD3 R22, P0, R8, R251, RZ ;  /* 0x000000fb08167210 */ /* 0x000fe80007f1e0ff */
[----:B------:R2:W-:Y:S01]  /*66d0*/  LDGSTS.E.BYPASS.LTC128B.128 [R242], [R4.64], !P3 ;  /* 0x0000000004f27fae */ /* 0x0005e2000d901d52 */
[----:B------:R-:W-:Y:S01]  /*66e0*/  IMAD.X R23, R7, 0x1, R252, P0 ;  /* 0x0000000107177824 */ /* 0x000fe200000e06fc */
[----:B------:R-:W-:Y:S04]  /*66f0*/  IADD3 R10, P0, R10, R25, RZ ;  /* 0x000000190a0a7210 */ /* 0x000fe80007f1e0ff */
[----:B------:R2:W-:Y:S01]  /*6700*/  LDGSTS.E.BYPASS.LTC128B.128 [R242+0x2000], [R22.64], !P5 ;  /* 0x0200000016f27fae */ /* 0x0005e2000e901d52 */
[----:B------:R-:W-:Y:S01]  /*6710*/  IMAD.X R11, R9, 0x1, R24, P0 ;  /* 0x00000001090b7824 */ /* 0x000fe200000e0618 */
[----:B------:R-:W-:Y:S02]  /*6720*/  ISETP.NE.U32.AND P0, PT, R250, RZ, PT ;  /* 0x000000fffa00720c */ /* 0x000fe40003f05070 */
[----:B------:R2:W-:Y:S04]  /*6730*/  LDGSTS.E.BYPASS.LTC128B.128 [R242+0x4000], [R18.64], !P4 ;  /* 0x0400000012f27fae */ /* 0x0005e8000e101d52 */
[----:B------:R2:W-:Y:S04]  /*6740*/  LDGSTS.E.BYPASS.LTC128B.128 [R242+0x6000], [R20.64], !P6 ;  /* 0x0600000014f27fae */ /* 0x0005e8000f101d52 */
[----:B------:R2:W-:Y:S04]  /*6750*/  LDGSTS.E.BYPASS.LTC128B.128 [R242+0x1000], [R10.64], !P3 ;  /* 0x010000000af27fae */ /* 0x0005e8000d901d52 */
[----:B------:R2:W-:Y:S01]  /*6760*/  LDGSTS.E.BYPASS.LTC128B.128.ZFILL [R242+0x3000], [R16.64], P0 ;  /* 0x0300000010f27fae */ /* 0x0005e20008141d52 */
[----:B------:R-:W-:Y:S11]  /*6770*/  ISETP.NE.U32.AND P0, PT, R249, RZ, PT ;  /* 0x000000fff900720c */ /* 0x000ff60003f05070 */
[----:B------:R-:W-:Y:S02]  /*6780*/  @!UPT UIADD3 URZ, URZ, URZ, URZ ;  /* 0x0000003f3f3ff290 */ /* 0x000fe4000fffe03f */
[----:B------:R2:W-:Y:S01]  /*6790*/  LDGSTS.E.BYPASS.LTC128B.128.ZFILL [R242+0x5000], [R14.64], P0 ;  /* 0x050000000ef27fae */ /* 0x0005e20008141d52 */
[----:B------:R-:W-:Y:S11]  /*67a0*/  ISETP.NE.U32.AND P0, PT, R248, RZ, PT ;  /* 0x000000fff800720c */ /* 0x000ff60003f05070 */
[----:B------:R-:W-:Y:S02]  /*67b0*/  @!UPT UIADD3 URZ, URZ, URZ, URZ ;  /* 0x0000003f3f3ff290 */ /* 0x000fe4000fffe03f */
[----:B------:R2:W-:Y:S02]  /*67c0*/  LDGSTS.E.BYPASS.LTC128B.128.ZFILL [R242+0x7000], [R12.64], P0 ;  /* 0x070000000cf27fae */ /* 0x0005e40008141d52 */
.L_x_1986:
[C---:B--23--:R-:W-:Y:S01]  /*67d0*/  HMMA.16816.F32.BF16 R4, R164.reuse, R168, RZ ;  /* 0x000000a8a404723c */ /* 0x04cfe200000418ff */
[----:B------:R-:W0:Y:S01]  /*67e0*/  LDGDEPBAR ;  /* 0x00000000000079af */ /* 0x000e220000000000 */
[----:B------:R-:W-:Y:S06]  /*67f0*/  UISETP.GT.AND UP2, UPT, UR20, UR9, UPT ;  /* 0x000000091400728c */ /* 0x000fec000bf44270 */
[C---:B------:R-:W-:Y:S01]  /*6800*/  HMMA.16816.F32.BF16 R8, R164.reuse, R170, RZ ;  /* 0x000000aaa408723c */ /* 0x040fe200000418ff */
[----:B------:R-:W-:Y:S01]  /*6810*/  LDSM.16.M88.4 R168, [R229+0x10100] ;  /* 0x01010000e5a8783b */ /* 0x000fe20000000200 */
[----:B------:R-:W-:Y:S06]  /*6820*/  PLOP3.LUT P0, PT, PT, PT, UP2, 0x40, 0x0 ;  /* 0x000000000000781c */ /* 0x000fec0003f0e828 */
[C---:B----4-:R-:W-:Y:S08]  /*6830*/  HMMA.16816.F32.BF16 R12, R164.reuse, R172, RZ ;  /* 0x000000aca40c723c */ /* 0x050ff000000418ff */
[C---:B------:R-:W-:Y:S01]  /*6840*/  HMMA.16816.F32.BF16 R16, R164.reuse, R174, RZ ;  /* 0x000000aea410723c */ /* 0x040fe200000418ff */
[----:B------:R-:W2:Y:S07]  /*6850*/  LDSM.16.M88.4 R172, [R228+0x8100] ;  /* 0x00810000e4ac783b */ /* 0x000eae0000000200 */
[C---:B-1----:R-:W-:Y:S08]  /*6860*/  HMMA.16816.F32.BF16 R20, R164.reuse, R176, RZ ;  /* 0x000000b0a414723c */ /* 0x042ff000000418ff */
[C---:B------:R-:W-:Y:S01]  /*6870*/  HMMA.16816.F32.BF16 R24, R164.reuse, R178, RZ ;  /* 0x000000b2a418723c */ /* 0x040fe200000418ff */
[----:B------:R-:W-:Y:S07]  /*6880*/  LDSM.16.M88.4 R176, [R228+0x9100] ;  /* 0x00910000e4b0783b */ /* 0x000fee0000000200 */
[C---:B------:R-:W-:Y:S08]  /*6890*/  HMMA.16816.F32.BF16 R28, R164.reuse, R180, RZ ;  /* 0x000000b4a41c723c */ /* 0x040ff000000418ff */
[----:B------:R-:W-:Y:S01]  /*68a0*/  HMMA.16816.F32.BF16 R32, R164, R182, RZ ;  /* 0x000000b6a420723c */ /* 0x000fe200000418ff */
[----:B------:R-:W1:Y:S07]  /*68b0*/  LDSM.16.M88.4 R164, [R228+0x8900] ;  /* 0x00890000e4a4783b */ /* 0x000e6e0000000200 */
[C---:B------:R-:W-:Y:S01]  /*68c0*/  HMMA.16816.F32.BF16 R4, R184.reuse, R188, R4 ;  /* 0x000000bcb804723c */ /* 0x040fe20000041804 */
[----:B------:R-:W3:Y:S07]  /*68d0*/  LDSM.16.M88.4 R180, [R228+0x9900] ;  /* 0x00990000e4b4783b */ /* 0x000eee0000000200 */
[C---:B------:R-:W-:Y:S01]  /*68e0*/  HMMA.16816.F32.BF16 R8, R184.reuse, R190, R8 ;  /* 0x000000beb808723c */ /* 0x040fe20000041808 */
[----:B------:R-:W-:Y:S07]  /*68f0*/  LDSM.16.M88.4 R188, [R227+0x10100] ;  /* 0x01010000e3bc783b */ /* 0x000fee0000000200 */
[C---:B------:R-:W-:Y:S08]  /*6900*/  HMMA.16816.F32.BF16 R12, R184.reuse, R192, R12 ;  /* 0x000000c0b80c723c */ /* 0x040ff0000004180c */
[C---:B------:R-:W-:Y:S01]  /*6910*/  HMMA.16816.F32.BF16 R16, R184.reuse, R194, R16 ;  /* 0x000000c2b810723c */ /* 0x040fe20000041810 */
[----:B------:R-:W4:Y:S07]  /*6920*/  LDSM.16.M88.4 R192, [R220] ;  /* 0x00000000dcc0783b */ /* 0x000f2e0000000200 */
[C---:B------:R-:W-:Y:S08]  /*6930*/  HMMA.16816.F32.BF16 R20, R184.reuse, R196, R20 ;  /* 0x000000c4b814723c */ /* 0x040ff00000041814 */
[C---:B------:R-:W-:Y:S01]  /*6940*/  HMMA.16816.F32.BF16 R24, R184.reuse, R198, R24 ;  /* 0x000000c6b818723c */ /* 0x040fe20000041818 */
[----:B------:R-:W-:Y:S07]  /*6950*/  LDSM.16.M88.4 R196, [R220+0x1000] ;  /* 0x00100000dcc4783b */ /* 0x000fee0000000200 */
[C---:B------:R-:W-:Y:S08]  /*6960*/  HMMA.16816.F32.BF16 R28, R184.reuse, R200, R28 ;  /* 0x000000c8b81c723c */ /* 0x040ff0000004181c */
[----:B------:R-:W-:Y:S01]  /*6970*/  HMMA.16816.F32.BF16 R32, R184, R202, R32 ;  /* 0x000000cab820723c */ /* 0x000fe20000041820 */
[----:B------:R-:W5:Y:S07]  /*6980*/  LDSM.16.M88.4 R184, [R220+0x800] ;  /* 0x00080000dcb8783b */ /* 0x000f6e0000000200 */
[C---:B--2---:R-:W-:Y:S08]  /*6990*/  HMMA.16816.F32.BF16 R4, R168.reuse, R172, R4 ;  /* 0x000000aca804723c */ /* 0x044ff00000041804 */
[C---:B------:R-:W-:Y:S01]  /*69a0*/  HMMA.16816.F32.BF16 R8, R168.reuse, R174, R8 ;  /* 0x000000aea808723c */ /* 0x040fe20000041808 */
[----:B------:R-:W-:Y:S07]  /*69b0*/  LDSM.16.M88.4 R172, [R234+0x14100] ;  /* 0x01410000eaac783b */ /* 0x000fee0000000200 */
[C---:B-1----:R-:W-:Y:S08]  /*69c0*/  HMMA.16816.F32.BF16 R12, R168.reuse, R164, R12 ;  /* 0x000000a4a80c723c */ /* 0x042ff0000004180c */
[C---:B------:R-:W-:Y:S01]  /*69d0*/  HMMA.16816.F32.BF16 R16, R168.reuse, R166, R16 ;  /* 0x000000a6a810723c */ /* 0x040fe20000041810 */
[----:B------:R-:W1:Y:S07]  /*69e0*/  LDSM.16.M88.4 R164, [R220+0x1800] ;  /* 0x00180000dca4783b */ /* 0x000e6e0000000200 */
[C---:B------:R-:W-:Y:S08]  /*69f0*/  HMMA.16816.F32.BF16 R20, R168.reuse, R176, R20 ;  /* 0x000000b0a814723c */ /* 0x040ff00000041814 */
[C---:B------:R-:W-:Y:S01]  /*6a00*/  HMMA.16816.F32.BF16 R24, R168.reuse, R178, R24 ;  /* 0x000000b2a818723c */ /* 0x040fe20000041818 */
[----:B------:R-:W2:Y:S07]  /*6a10*/  LDSM.16.M88.4 R176, [R233+0xa100] ;  /* 0x00a10000e9b0783b */ /* 0x000eae0000000200 */
[C---:B---3--:R-:W-:Y:S08]  /*6a20*/  HMMA.16816.F32.BF16 R28, R168.reuse, R180, R28 ;  /* 0x000000b4a81c723c */ /* 0x048ff0000004181c */
[----:B------:R-:W-:Y:S01]  /*6a30*/  HMMA.16816.F32.BF16 R32, R168, R182, R32 ;  /* 0x000000b6a820723c */ /* 0x000fe20000041820 */
[----:B------:R-:W3:Y:S07]  /*6a40*/  LDSM.16.M88.4 R168, [R233+0xa900] ;  /* 0x00a90000e9a8783b */ /* 0x000eee0000000200 */
[C---:B----4-:R-:W-:Y:S01]  /*6a50*/  HMMA.16816.F32.BF16 R4, R188.reuse, R192, R4 ;  /* 0x000000c0bc04723c */ /* 0x050fe20000041804 */
[----:B------:R-:W4:Y:S07]  /*6a60*/  LDSM.16.M88.4 R180, [R233+0xb100] ;  /* 0x00b10000e9b4783b */ /* 0x000f2e0000000200 */
[C---:B------:R-:W-:Y:S01]  /*6a70*/  HMMA.16816.F32.BF16 R8, R188.reuse, R194, R8 ;  /* 0x000000c2bc08723c */ /* 0x040fe20000041808 */
[----:B------:R-:W-:Y:S07]  /*6a80*/  LDSM.16.M88.4 R192, [R230+0x14100] ;  /* 0x01410000e6c0783b */ /* 0x000fee0000000200 */
[C---:B-----5:R-:W-:Y:S08]  /*6a90*/  HMMA.16816.F32.BF16 R12, R188.reuse, R184, R12 ;  /* 0x000000b8bc0c723c */ /* 0x060ff0000004180c */
[C---:B------:R-:W-:Y:S01]  /*6aa0*/  HMMA.16816.F32.BF16 R16, R188.reuse, R186, R16 ;  /* 0x000000babc10723c */ /* 0x040fe20000041810 */
[----:B------:R-:W5:Y:S07]  /*6ab0*/  LDSM.16.M88.4 R184, [R233+0xb900] ;  /* 0x00b90000e9b8783b */ /* 0x000f6e0000000200 */
[C---:B------:R-:W-:Y:S08]  /*6ac0*/  HMMA.16816.F32.BF16 R20, R188.reuse, R196, R20 ;  /* 0x000000c4bc14723c */ /* 0x040ff00000041814 */
[C---:B------:R-:W-:Y:S01]  /*6ad0*/  HMMA.16816.F32.BF16 R24, R188.reuse, R198, R24 ;  /* 0x000000c6bc18723c */ /* 0x040fe20000041818 */
[----:B------:R-:W4:Y:S07]  /*6ae0*/  LDSM.16.M88.4 R196, [R219] ;  /* 0x00000000dbc4783b */ /* 0x000f2e0000000200 */
[C---:B-1----:R-:W-:Y:S08]  /*6af0*/  HMMA.16816.F32.BF16 R28, R188.reuse, R164, R28 ;  /* 0x000000a4bc1c723c */ /* 0x042ff0000004181c */
[----:B------:R-:W-:Y:S01]  /*6b00*/  HMMA.16816.F32.BF16 R32, R188, R166, R32 ;  /* 0x000000a6bc20723c */ /* 0x000fe20000041820 */
[----:B------:R-:W1:Y:S07]  /*6b10*/  LDSM.16.M88.4 R164, [R218] ;  /* 0x00000000daa4783b */ /* 0x000e6e0000000200 */
[C---:B--2---:R-:W-:Y:S01]  /*6b20*/  HMMA.16816.F32.BF16 R4, R172.reuse, R176, R4 ;  /* 0x000000b0ac04723c */ /* 0x044fe20000041804 */
[----:B------:R-:W2:Y:S07]  /*6b30*/  LDSM.16.M88.4 R188, [R217] ;  /* 0x00000000d9bc783b */ /* 0x000eae0000000200 */
[C---:B------:R-:W-:Y:S01]  /*6b40*/  HMMA.16816.F32.BF16 R8, R172.reuse, R178, R8 ;  /* 0x000000b2ac08723c */ /* 0x040fe20000041808 */
[----:B------:R-:W1:Y:S07]  /*6b50*/  LDSM.16.M88.4 R176, [R216] ;  /* 0x00000000d8b0783b */ /* 0x000e6e0000000200 */
[C---:B---3--:R-:W-:Y:S08]  /*6b60*/  HMMA.16816.F32.BF16 R12, R172.reuse, R168, R12 ;  /* 0x000000a8ac0c723c */ /* 0x048ff0000004180c */
[C---:B------:R-:W-:Y:S01]  /*6b70*/  HMMA.16816.F32.BF16 R16, R172.reuse, R170, R16 ;  /* 0x000000aaac10723c */ /* 0x040fe20000041810 */
[----:B------:R-:W-:Y:S07]  /*6b80*/  LDSM.16.M88.4 R168, [R229+0x14100] ;  /* 0x01410000e5a8783b */ /* 0x000fee0000000200 */
[C---:B----4-:R-:W-:Y:S08]  /*6b90*/  HMMA.16816.F32.BF16 R20, R172.reuse, R180, R20 ;  /* 0x000000b4ac14723c */ /* 0x050ff00000041814 */
[C---:B------:R-:W-:Y:S01]  /*6ba0*/  HMMA.16816.F32.BF16 R24, R172.reuse, R182, R24 ;  /* 0x000000b6ac18723c */ /* 0x040fe20000041818 */
[----:B------:R-:W-:Y:S07]  /*6bb0*/  LDSM.16.M88.4 R180, [R228+0xa900] ;  /* 0x00a90000e4b4783b */ /* 0x000fee0000000200 */
[C---:B-----5:R-:W-:Y:S08]  /*6bc0*/  HMMA.16816.F32.BF16 R28, R172.reuse, R184, R28 ;  /* 0x000000b8ac1c723c */ /* 0x060ff0000004181c */
[----:B------:R-:W-:Y:S01]  /*6bd0*/  HMMA.16816.F32.BF16 R32, R172, R186, R32 ;  /* 0x000000baac20723c */ /* 0x000fe20000041820 */
[----:B------:R-:W3:Y:S07]  /*6be0*/  LDSM.16.M88.4 R172, [R228+0xa100] ;  /* 0x00a10000e4ac783b */ /* 0x000eee0000000200 */
[C---:B------:R-:W-:Y:S01]  /*6bf0*/  HMMA.16816.F32.BF16 R4, R192.reuse, R196, R4 ;  /* 0x000000c4c004723c */ /* 0x040fe20000041804 */
[----:B------:R-:W4:Y:S07]  /*6c00*/  LDSM.16.M88.4 R184, [R228+0xb100] ;  /* 0x00b10000e4b8783b */ /* 0x000f2e0000000200 */
[C---:B------:R-:W-:Y:S01]  /*6c10*/  HMMA.16816.F32.BF16 R8, R192.reuse, R198, R8 ;  /* 0x000000c6c008723c */ /* 0x040fe20000041808 */
[----:B------:R-:W5:Y:S07]  /*6c20*/  LDSM.16.M88.4 R196, [R228+0xb900] ;  /* 0x00b90000e4c4783b */ /* 0x000f6e0000000200 */
[C---:B-1----:R-:W-:Y:S08]  /*6c30*/  HMMA.16816.F32.BF16 R12, R192.reuse, R164, R12 ;  /* 0x000000a4c00c723c */ /* 0x042ff0000004180c */
[C---:B------:R-:W-:Y:S01]  /*6c40*/  HMMA.16816.F32.BF16 R16, R192.reuse, R166, R16 ;  /* 0x000000a6c010723c */ /* 0x040fe20000041810 */
[----:B------:R-:W-:Y:S07]  /*6c50*/  LDSM.16.M88.4 R164, [R227+0x14100] ;  /* 0x01410000e3a4783b */ /* 0x000fee0000000200 */
[C---:B--2---:R-:W-:Y:S08]  /*6c60*/  HMMA.16816.F32.BF16 R20, R192.reuse, R188, R20 ;  /* 0x000000bcc014723c */ /* 0x044ff00000041814 */
[C---:B------:R-:W-:Y:S01]  /*6c70*/  HMMA.16816.F32.BF16 R24, R192.reuse, R190, R24 ;  /* 0x000000bec018723c */ /* 0x040fe20000041818 */
[----:B------:R-:W1:Y:S07]  /*6c80*/  LDSM.16.M88.4 R188, [R220+0x2000] ;  /* 0x00200000dcbc783b */ /* 0x000e6e0000000200 */
[C---:B------:R-:W-:Y:S08]  /*6c90*/  HMMA.16816.F32.BF16 R28, R192.reuse, R176, R28 ;  /* 0x000000b0c01c723c */ /* 0x040ff0000004181c */
[----:B------:R-:W-:Y:S01]  /*6ca0*/  HMMA.16816.F32.BF16 R32, R192, R178, R32 ;  /* 0x000000b2c020723c */ /* 0x000fe20000041820 */
[----:B------:R-:W2:Y:S07]  /*6cb0*/  LDSM.16.M88.4 R176, [R220+0x2800] ;  /* 0x00280000dcb0783b */ /* 0x000eae0000000200 */
[C---:B---3--:R-:W-:Y:S01]  /*6cc0*/  HMMA.16816.F32.BF16 R4, R168.reuse, R172, R4 ;  /* 0x000000aca804723c */ /* 0x048fe20000041804 */
[----:B------:R-:W3:Y:S07]  /*6cd0*/  LDSM.16.M88.4 R192, [R220+0x3000] ;  /* 0x00300000dcc0783b */ /* 0x000eee0000000200 */
[C---:B------:R-:W-:Y:S01]  /*6ce0*/  HMMA.16816.F32.BF16 R8, R168.reuse, R174, R8 ;  /* 0x000000aea808723c */ /* 0x040fe20000041808 */
[----:B------:R-:W1:Y:S07]  /*6cf0*/  LDSM.16.M88.4 R172, [R220+0x3800] ;  /* 0x00380000dcac783b */ /* 0x000e6e0000000200 */
[C---:B------:R-:W-:Y:S08]  /*6d00*/  HMMA.16816.F32.BF16 R12, R168.reuse, R180, R12 ;  /* 0x000000b4a80c723c */ /* 0x040ff0000004180c */
[C---:B------:R-:W-:Y:S01]  /*6d10*/  HMMA.16816.F32.BF16 R16, R168.reuse, R182, R16 ;  /* 0x000000b6a810723c */ /* 0x040fe20000041810 */
[----:B------:R-:W-:Y:S07]  /*6d20*/  LDSM.16.M88.4 R180, [R234+0x18100] ;  /* 0x01810000eab4783b */ /* 0x000fee0000000200 */
[C---:B----4-:R-:W-:Y:S08]  /*6d30*/  HMMA.16816.F32.BF16 R20, R168.reuse, R184, R20 ;  /* 0x000000b8a814723c */ /* 0x050ff00000041814 */
[C---:B------:R-:W-:Y:S01]  /*6d40*/  HMMA.16816.F32.BF16 R24, R168.reuse, R186, R24 ;  /* 0x000000baa818723c */ /* 0x040fe20000041818 */
[----:B------:R-:W4:Y:S07]  /*6d50*/  LDSM.16.M88.4 R184, [R233+0xc100] ;  /* 0x00c10000e9b8783b */ /* 0x000f2e0000000200 */
[C---:B-----5:R-:W-:Y:S08]  /*6d60*/  HMMA.16816.F32.BF16 R28, R168.reuse, R196, R28 ;  /* 0x000000c4a81c723c */ /* 0x060ff0000004181c */
[----:B------:R-:W-:Y:S01]  /*6d70*/  HMMA.16816.F32.BF16 R32, R168, R198, R32 ;  /* 0x000000c6a820723c */ /* 0x000fe20000041820 */
[----:B------:R-:W5:Y:S07]  /*6d80*/  LDSM.16.M88.4 R168, [R233+0xc900] ;  /* 0x00c90000e9a8783b */ /* 0x000f6e0000000200 */
[C---:B-1----:R-:W-:Y:S01]  /*6d90*/  HMMA.16816.F32.BF16 R4, R164.reuse, R188, R4 ;  /* 0x000000bca404723c */ /* 0x042fe20000041804 */
[----:B------:R-:W1:Y:S07]  /*6da0*/  LDSM.16.M88.4 R196, [R233+0xd100] ;  /* 0x00d10000e9c4783b */ /* 0x000e6e0000000200 */
[C---:B------:R-:W-:Y:S01]  /*6db0*/  HMMA.16816.F32.BF16 R8, R164.reuse, R190, R8 ;  /* 0x000000bea408723c */ /* 0x040fe20000041808 */
[----:B------:R-:W-:Y:S07]  /*6dc0*/  LDSM.16.M88.4 R188, [R230+0x18100] ;  /* 0x01810000e6bc783b */ /* 0x000fee0000000200 */
[C---:B--2---:R-:W-:Y:S08]  /*6dd0*/  HMMA.16816.F32.BF16 R12, R164.reuse, R176, R12 ;  /* 0x000000b0a40c723c */ /* 0x044ff0000004180c */
[C---:B------:R-:W-:Y:S01]  /*6de0*/  HMMA.16816.F32.BF16 R16, R164.reuse, R178, R16 ;  /* 0x000000b2a410723c */ /* 0x040fe20000041810 */
[----:B------:R-:W2:Y:S07]  /*6df0*/  LDSM.16.M88.4 R176, [R233+0xd900] ;  /* 0x00d90000e9b0783b */ /* 0x000eae0000000200 */
[C---:B---3--:R-:W-:Y:S08]  /*6e00*/  HMMA.16816.F32.BF16 R20, R164.reuse, R192, R20 ;  /* 0x000000c0a414723c */ /* 0x048ff00000041814 */
[C---:B------:R-:W-:Y:S01]  /*6e10*/  HMMA.16816.F32.BF16 R24, R164.reuse, R194, R24 ;  /* 0x000000c2a418723c */ /* 0x040fe20000041818 */
[----:B------:R-:W3:Y:S07]  /*6e20*/  LDSM.16.M88.4 R192, [R215] ;  /* 0x00000000d7c0783b */ /* 0x000eee0000000200 */
[C---:B------:R-:W-:Y:S08]  /*6e30*/  HMMA.16816.F32.BF16 R28, R164.reuse, R172, R28 ;  /* 0x000000aca41c723c */ /* 0x040ff0000004181c */
[----:B------:R-:W-:Y:S01]  /*6e40*/  HMMA.16816.F32.BF16 R32, R164, R174, R32 ;  /* 0x000000aea420723c */ /* 0x000fe20000041820 */
[----:B------:R-:W2:Y:S07]  /*6e50*/  LDSM.16.M88.4 R164, [R214] ;  /* 0x00000000d6a4783b */ /* 0x000eae0000000200 */
[C---:B----4-:R-:W-:Y:S01]  /*6e60*/  HMMA.16816.F32.BF16 R4, R180.reuse, R184, R4 ;  /* 0x000000b8b404723c */ /* 0x050fe20000041804 */
[----:B------:R-:W-:Y:S07]  /*6e70*/  LDSM.16.M88.4 R172, [R212] ;  /* 0x00000000d4ac783b */ /* 0x000fee0000000200 */
[C---:B------:R-:W-:Y:S01]  /*6e80*/  HMMA.16816.F32.BF16 R8, R180.reuse, R186, R8 ;  /* 0x000000bab408723c */ /* 0x040fe20000041808 */
[----:B------:R-:W-:Y:S07]  /*6e90*/  LDSM.16.M88.4 R184, [R229+0x18100] ;  /* 0x01810000e5b8783b */ /* 0x000fee0000000200 */
[C---:B-----5:R-:W-:Y:S08]  /*6ea0*/  HMMA.16816.F32.BF16 R12, R180.reuse, R168, R12 ;  /* 0x000000a8b40c723c */ /* 0x060ff0000004180c */
[C---:B------:R-:W-:Y:S01]  /*6eb0*/  HMMA.16816.F32.BF16 R16, R180.reuse, R170, R16 ;  /* 0x000000aab410723c */ /* 0x040fe20000041810 */
[----:B------:R-:W4:Y:S07]  /*6ec0*/  LDSM.16.M88.4 R168, [R213] ;  /* 0x00000000d5a8783b */ /* 0x000f2e0000000200 */
[C---:B-1----:R-:W-:Y:S08]  /*6ed0*/  HMMA.16816.F32.BF16 R20, R180.reuse, R196, R20 ;  /* 0x000000c4b414723c */ /* 0x042ff00000041814 */
[C---:B------:R-:W-:Y:S01]  /*6ee0*/  HMMA.16816.F32.BF16 R24, R180.reuse, R198, R24 ;  /* 0x000000c6b418723c */ /* 0x040fe20000041818 */
[----:B------:R-:W1:Y:S07]  /*6ef0*/  LDSM.16.M88.4 R196, [R228+0xc100] ;  /* 0x00c10000e4c4783b */ /* 0x000e6e0000000200 */
[C---:B--2---:R-:W-:Y:S08]  /*6f00*/  HMMA.16816.F32.BF16 R28, R180.reuse, R176, R28 ;  /* 0x000000b0b41c723c */ /* 0x044ff0000004181c */
[----:B------:R-:W-:Y:S01]  /*6f10*/  HMMA.16816.F32.BF16 R32, R180, R178, R32 ;  /* 0x000000b2b420723c */ /* 0x000fe20000041820 */
[----:B------:R-:W2:Y:S07]  /*6f20*/  LDSM.16.M88.4 R176, [R228+0xc900] ;  /* 0x00c90000e4b0783b */ /* 0x000eae0000000200 */
[C---:B---3--:R-:W-:Y:S01]  /*6f30*/  HMMA.16816.F32.BF16 R4, R188.reuse, R192, R4 ;  /* 0x000000c0bc04723c */ /* 0x048fe20000041804 */
[----:B------:R-:W3:Y:S07]  /*6f40*/  LDSM.16.M88.4 R180, [R228+0xd100] ;  /* 0x00d10000e4b4783b */ /* 0x000eee0000000200 */
[C---:B------:R-:W-:Y:S01]  /*6f50*/  HMMA.16816.F32.BF16 R8, R188.reuse, R194, R8 ;  /* 0x000000c2bc08723c */ /* 0x040fe20000041808 */
[----:B------:R-:W5:Y:S07]  /*6f60*/  LDSM.16.M88.4 R192, [R228+0xd900] ;  /* 0x00d90000e4c0783b */ /* 0x000f6e0000000200 */
[C---:B------:R-:W-:Y:S08]  /*6f70*/  HMMA.16816.F32.BF16 R12, R188.reuse, R164, R12 ;  /* 0x000000a4bc0c723c */ /* 0x040ff0000004180c */
[C---:B------:R-:W-:Y:S01]  /*6f80*/  HMMA.16816.F32.BF16 R16, R188.reuse, R166, R16 ;  /* 0x000000a6bc10723c */ /* 0x040fe20000041810 */
[----:B------:R-:W-:Y:S07]  /*6f90*/  LDSM.16.M88.4 R164, [R227+0x18100] ;  /* 0x01810000e3a4783b */ /* 0x000fee0000000200 */
[C---:B----4-:R-:W-:Y:S08]  /*6fa0*/  HMMA.16816.F32.BF16 R20, R188.reuse, R168, R20 ;  /* 0x000000a8bc14723c */ /* 0x050ff00000041814 */
[C---:B------:R-:W-:Y:S01]  /*6fb0*/  HMMA.16816.F32.BF16 R24, R188.reuse, R170, R24 ;  /* 0x000000aabc18723c */ /* 0x040fe20000041818 */
[----:B------:R-:W4:Y:S07]  /*6fc0*/  LDSM.16.M88.4 R168, [R220+0x4000] ;  /* 0x00400000dca8783b */ /* 0x000f2e0000000200 */
[C---:B------:R-:W-:Y:S08]  /*6fd0*/  HMMA.16816.F32.BF16 R28, R188.reuse, R172, R28 ;  /* 0x000000acbc1c723c */ /* 0x040ff0000004181c */
[----:B------:R-:W-:Y:S01]  /*6fe0*/  HMMA.16816.F32.BF16 R32, R188, R174, R32 ;  /* 0x000000aebc20723c */ /* 0x000fe20000041820 */
[----:B------:R-:W4:Y:S07]  /*6ff0*/  LDSM.16.M88.4 R172, [R220+0x4800] ;  /* 0x00480000dcac783b */ /* 0x000f2e0000000200 */
[C---:B-1----:R-:W-:Y:S01]  /*7000*/  HMMA.16816.F32.BF16 R4, R184.reuse, R196, R4 ;  /* 0x000000c4b804723c */ /* 0x042fe20000041804 */
[----:B------:R-:W1:Y:S07]  /*7010*/  LDSM.16.M88.4 R188, [R220+0x5000] ;  /* 0x00500000dcbc783b */ /* 0x000e6e0000000200 */
        /* <DEDUP_REMOVED lines=8> */
[C---:B-----5:R-:W-:Y:S08]  /*70a0*/  HMMA.16816.F32.BF16 R28, R184.reuse, R192, R28 ;  /* 0x000000c0b81c723c */ /* 0x060ff0000004181c */
[----:B------:R-:W-:Y:S01]  /*70b0*/  HMMA.16816.F32.BF16 R32, R184, R194, R32 ;  /* 0x000000c2b820723c */ /* 0x000fe20000041820 */
[----:B------:R-:W3:Y:S07]  /*70c0*/  LDSM.16.M88.4 R184, [R233+0xe900] ;  /* 0x00e90000e9b8783b */ /* 0x000eee0000000200 */
[C---:B----4-:R-:W-:Y:S01]  /*70d0*/  HMMA.16816.F32.BF16 R4, R164.reuse, R168, R4 ;  /* 0x000000a8a404723c */ /* 0x050fe20000041804 */
[----:B------:R-:W4:Y:S07]  /*70e0*/  LDSM.16.M88.4 R192, [R233+0xf100] ;  /* 0x00f10000e9c0783b */ /* 0x000f2e0000000200 */
[C---:B------:R-:W-:Y:S01]  /*70f0*/  HMMA.16816.F32.BF16 R8, R164.reuse, R170, R8 ;  /* 0x000000aaa408723c */ /* 0x040fe20000041808 */
[----:B------:R-:W5:Y:S07]  /*7100*/  LDSM.16.M88.4 R168, [R233+0xf900] ;  /* 0x00f90000e9a8783b */ /* 0x000f6e0000000200 */
[C---:B------:R-:W-:Y:S08]  /*7110*/  HMMA.16816.F32.BF16 R12, R164.reuse, R172, R12 ;  /* 0x000000aca40c723c */ /* 0x040ff0000004180c */
[C---:B------:R-:W-:Y:S01]  /*7120*/  HMMA.16816.F32.BF16 R16, R164.reuse, R174, R16 ;  /* 0x000000aea410723c */ /* 0x040fe20000041810 */
[----:B------:R-:W-:Y:S07]  /*7130*/  LDSM.16.M88.4 R172, [R230+0x1c100] ;  /* 0x01c10000e6ac783b */ /* 0x000fee0000000200 */
[C---:B-1----:R-:W-:Y:S08]  /*7140*/  HMMA.16816.F32.BF16 R20, R164.reuse, R188, R20 ;  /* 0x000000bca414723c */ /* 0x042ff00000041814 */
[C---:B------:R-:W-:Y:S01]  /*7150*/  HMMA.16816.F32.BF16 R24, R164.reuse, R190, R24 ;  /* 0x000000bea418723c */ /* 0x040fe20000041818 */
[----:B------:R-:W1:Y:S07]  /*7160*/  LDSM.16.M88.4 R188, [R211] ;  /* 0x00000000d3bc783b */ /* 0x000e6e0000000200 */
[C---:B------:R-:W-:Y:S08]  /*7170*/  HMMA.16816.F32.BF16 R28, R164.reuse, R196, R28 ;  /* 0x000000c4a41c723c */ /* 0x040ff0000004181c */
        /* <DEDUP_REMOVED lines=11> */
[----:B------:R-:W3:Y:S07]  /*7230*/  LDSM.16.M88.4 R192, [R228+0xe100] ;  /* 0x00e10000e4c0783b */ /* 0x000eee0000000200 */
[C---:B-----5:R-:W-:Y:S08]  /*7240*/  HMMA.16816.F32.BF16 R28, R176.reuse, R168, R28 ;  /* 0x000000a8b01c723c */ /* 0x060ff0000004181c */
[----:B------:R-:W-:Y:S01]  /*7250*/  HMMA.16816.F32.BF16 R32, R176, R170, R32 ;  /* 0x000000aab020723c */ /* 0x000fe20000041820 */
[----:B------:R-:W-:Y:S07]  /*7260*/  LDSM.16.M88.4 R168, [R228+0xf100] ;  /* 0x00f10000e4a8783b */ /* 0x000fee0000000200 */
[C---:B-1----:R-:W-:Y:S01]  /*7270*/  HMMA.16816.F32.BF16 R4, R172.reuse, R188, R4 ;  /* 0x000000bcac04723c */ /* 0x042fe20000041804 */
[----:B------:R-:W-:Y:S07]  /*7280*/  LDSM.16.M88.4 R176, [R228+0xf900] ;  /* 0x00f90000e4b0783b */ /* 0x000fee0000000200 */
[C---:B------:R-:W-:Y:S01]  /*7290*/  HMMA.16816.F32.BF16 R8, R172.reuse, R190, R8 ;  /* 0x000000beac08723c */ /* 0x040fe20000041808 */
[----:B------:R-:W-:Y:S07]  /*72a0*/  LDSM.16.M88.4 R188, [R227+0x1c100] ;  /* 0x01c10000e3bc783b */ /* 0x000fee0000000200 */
[C---:B------:R-:W-:Y:S08]  /*72b0*/  HMMA.16816.F32.BF16 R12, R172.reuse, R164, R12 ;  /* 0x000000a4ac0c723c */ /* 0x040ff0000004180c */
[C---:B------:R-:W-:Y:S01]  /*72c0*/  HMMA.16816.F32.BF16 R16, R172.reuse, R166, R16 ;  /* 0x000000a6ac10723c */ /* 0x040fe20000041810 */
[----:B------:R-:W1:Y:S07]  /*72d0*/  LDSM.16.M88.4 R164, [R228+0xe900] ;  /* 0x00e90000e4a4783b */ /* 0x000e6e0000000200 */
[C---:B--2---:R-:W-:Y:S08]  /*72e0*/  HMMA.16816.F32.BF16 R20, R172.reuse, R196, R20 ;  /* 0x000000c4ac14723c */ /* 0x044ff00000041814 */
[C---:B------:R-:W-:Y:S01]  /*72f0*/  HMMA.16816.F32.BF16 R24, R172.reuse, R198, R24 ;  /* 0x000000c6ac18723c */ /* 0x040fe20000041818 */
[----:B------:R-:W2:Y:S07]  /*7300*/  LDSM.16.M88.4 R196, [R220+0x6000] ;  /* 0x00600000dcc4783b */ /* 0x000eae0000000200 */
[C---:B------:R-:W-:Y:S08]  /*7310*/  HMMA.16816.F32.BF16 R28, R172.reuse, R180, R28 ;  /* 0x000000b4ac1c723c */ /* 0x040ff0000004181c */
[----:B------:R-:W-:Y:S08]  /*7320*/  HMMA.16816.F32.BF16 R32, R172, R182, R32 ;  /* 0x000000b6ac20723c */ /* 0x000ff00000041820 */
[C---:B---3--:R-:W-:Y:S08]  /*7330*/  HMMA.16816.F32.BF16 R4, R184.reuse, R192, R4 ;  /* 0x000000c0b804723c */ /* 0x048ff00000041804 */
[C---:B------:R-:W-:Y:S08]  /*7340*/  HMMA.16816.F32.BF16 R8, R184.reuse, R194, R8 ;  /* 0x000000c2b808723c */ /* 0x040ff00000041808 */
[C---:B-1----:R-:W-:Y:S08]  /*7350*/  HMMA.16816.F32.BF16 R12, R184.reuse, R164, R12 ;  /* 0x000000a4b80c723c */ /* 0x042ff0000004180c */
[C---:B------:R-:W-:Y:S01]  /*7360*/  HMMA.16816.F32.BF16 R16, R184.reuse, R166, R16 ;  /* 0x000000a6b810723c */ /* 0x040fe20000041810 */
[----:B------:R-:W1:Y:S07]  /*7370*/  LDSM.16.M88.4 R164, [R220+0x6800] ;  /* 0x00680000dca4783b */ /* 0x000e6e0000000200 */
[C---:B------:R-:W-:Y:S08]  /*7380*/  HMMA.16816.F32.BF16 R20, R184.reuse, R168, R20 ;  /* 0x000000a8b814723c */ /* 0x040ff00000041814 */
[C---:B------:R-:W-:Y:S01]  /*7390*/  HMMA.16816.F32.BF16 R24, R184.reuse, R170, R24 ;  /* 0x000000aab818723c */ /* 0x040fe20000041818 */
[----:B------:R-:W3:Y:S07]  /*73a0*/  LDSM.16.M88.4 R168, [R220+0x7000] ;  /* 0x00700000dca8783b */ /* 0x000eee0000000200 */
[C---:B------:R-:W-:Y:S08]  /*73b0*/  HMMA.16816.F32.BF16 R28, R184.reuse, R176, R28 ;  /* 0x000000b0b81c723c */ /* 0x040ff0000004181c */
[----:B------:R-:W-:Y:S08]  /*73c0*/  HMMA.16816.F32.BF16 R32, R184, R178, R32 ;  /* 0x000000b2b820723c */ /* 0x000ff00000041820 */
[C---:B--2---:R-:W-:Y:S08]  /*73d0*/  HMMA.16816.F32.BF16 R4, R188.reuse, R196, R4 ;  /* 0x000000c4bc04723c */ /* 0x044ff00000041804 */
[C---:B------:R-:W-:Y:S08]  /*73e0*/  HMMA.16816.F32.BF16 R8, R188.reuse, R198, R8 ;  /* 0x000000c6bc08723c */ /* 0x040ff00000041808 */
[C---:B-1----:R-:W-:Y:S08]  /*73f0*/  HMMA.16816.F32.BF16 R12, R188.reuse, R164, R12 ;  /* 0x000000a4bc0c723c */ /* 0x042ff0000004180c */
[C---:B------:R-:W-:Y:S01]  /*7400*/  HMMA.16816.F32.BF16 R16, R188.reuse, R166, R16 ;  /* 0x000000a6bc10723c */ /* 0x040fe20000041810 */
[----:B------:R-:W1:Y:S01]  /*7410*/  LDSM.16.M88.4 R164, [R220+0x7800] ;  /* 0x00780000dca4783b */ /* 0x000e620000000200 */
[----:B------:R-:W-:Y:S04]  /*7420*/  DEPBAR.LE SB0, 0x0 ;  /* 0x000080000000791a */ /* 0x000fe80000000000 */
[----:B------:R-:W-:Y:S02]  /*7430*/  FMUL.FTZ R200, R4, c[0x0][0x320] ;  /* 0x0000c80004c87a20 */ /* 0x000fe40000410000 */
[C---:B---3--:R-:W-:Y:S04]  /*7440*/  HMMA.16816.F32.BF16 R20, R188.reuse, R168, R20 ;  /* 0x000000a8bc14723c */ /* 0x048fe80000041814 */
[----:B------:R-:W2:Y:S01]  /*7450*/  MUFU.TANH R200, R200 ;  /* 0x000000c800c87308 */ /* 0x000ea20000002400 */
[----:B------:R-:W-:Y:S01]  /*7460*/  BAR.SYNC.DEFER_BLOCKING 0x0 ;  /* 0x0000000000007b1d */ /* 0x000fe20000010000 */
[----:B------:R-:W-:Y:S02]  /*7470*/  FMUL.FTZ R202, R5, c[0x0][0x320] ;  /* 0x0000c80005ca7a20 */ /* 0x000fe40000410000 */
[C---:B------:R-:W-:Y:S04]  /*7480*/  HMMA.16816.F32.BF16 R24, R188.reuse, R170, R24 ;  /* 0x000000aabc18723c */ /* 0x040fe80000041818 */
[----:B------:R-:W-:Y:S02]  /*7490*/  FMUL.FTZ R0, R6, c[0x0][0x320] ;  /* 0x0000c80006007a20 */ /* 0x000fe40000410000 */
[----:B------:R-:W3:Y:S01]  /*74a0*/  MUFU.TANH R202, R202 ;  /* 0x000000ca00ca7308 */ /* 0x000ee20000002400 */
[----:B------:R-:W-:Y:S02]  /*74b0*/  FMUL.FTZ R201, R7, c[0x0][0x320] ;  /* 0x0000c80007c97a20 */ /* 0x000fe40000410000 */
[----:B------:R-:W-:Y:S03]  /*74c0*/  FMUL.FTZ R182, R8, c[0x0][0x320] ;  /* 0x0000c80008b67a20 */ /* 0x000fe60000410000 */
[----:B------:R-:W-:Y:S02]  /*74d0*/  FMUL.FTZ R183, R9, c[0x0][0x320] ;  /* 0x0000c80009b77a20 */ /* 0x000fe40000410000 */
[----:B------:R-:W-:Y:S02]  /*74e0*/  FMUL.FTZ R203, R10, c[0x0][0x320] ;  /* 0x0000c8000acb7a20 */ /* 0x000fe40000410000 */
[----:B------:R-:W4:Y:S01]  /*74f0*/  MUFU.TANH R0, R0 ;  /* 0x0000000000007308 */ /* 0x000f220000002400 */
[----:B------:R-:W-:Y:S02]  /*7500*/  FMUL.FTZ R181, R11, c[0x0][0x320] ;  /* 0x0000c8000bb57a20 */ /* 0x000fe40000410000 */
[----:B------:R-:W-:Y:S02]  /*7510*/  FMUL.FTZ R194, R12, c[0x0][0x320] ;  /* 0x0000c8000cc27a20 */ /* 0x000fe40000410000 */
[----:B------:R-:W-:Y:S02]  /*7520*/  FMUL.FTZ R195, R13, c[0x0][0x320] ;  /* 0x0000c8000dc37a20 */ /* 0x000fe40000410000 */
[----:B------:R-:W-:Y:S01]  /*7530*/  FMUL.FTZ R198, R14, c[0x0][0x320] ;  /* 0x0000c8000ec67a20 */ /* 0x000fe20000410000 */
[C---:B-1----:R-:W-:Y:S02]  /*7540*/  HMMA.16816.F32.BF16 R28, R188.reuse, R164, R28 ;  /* 0x000000a4bc1c723c */ /* 0x042fe4000004181c */
[----:B------:R-:W1:Y:S01]  /*7550*/  MUFU.TANH R201, R201 ;  /* 0x000000c900c97308 */ /* 0x000e620000002400 */
[----:B------:R-:W-:Y:S02]  /*7560*/  FMUL.FTZ R199, R15, c[0x0][0x320] ;  /* 0x0000c8000fc77a20 */ /* 0x000fe40000410000 */
[----:B------:R-:W-:Y:S02]  /*7570*/  FMUL.FTZ R173, R16, c[0x0][0x320] ;  /* 0x0000c80010ad7a20 */ /* 0x000fe40000410000 */
[----:B------:R-:W-:Y:S01]  /*7580*/  FMUL.FTZ R174, R17, c[0x0][0x320] ;  /* 0x0000c80011ae7a20 */ /* 0x000fe20000410000 */
[----:B------:R-:W-:Y:S04]  /*7590*/  HMMA.16816.F32.BF16 R32, R188, R166, R32 ;  /* 0x000000a6bc20723c */ /* 0x000fe80000041820 */
[----:B------:R-:W1:Y:S01]  /*75a0*/  MUFU.TANH R182, R182 ;  /* 0x000000b600b67308 */ /* 0x000e620000002400 */
[----:B------:R-:W-:Y:S02]  /*75b0*/  FMUL.FTZ R197, R18, c[0x0][0x320] ;  /* 0x0000c80012c57a20 */ /* 0x000fe40000410000 */
[----:B------:R-:W-:Y:S02]  /*75c0*/  FMUL.FTZ R193, R19, c[0x0][0x320] ;  /* 0x0000c80013c17a20 */ /* 0x000fe40000410000 */
[----:B------:R-:W-:Y:S03]  /*75d0*/  FMUL.FTZ R175, R20, c[0x0][0x320] ;  /* 0x0000c80014af7a20 */ /* 0x000fe60000410000 */
[----:B------:R-:W-:Y:S02]  /*75e0*/  FMUL.FTZ R178, R21, c[0x0][0x320] ;  /* 0x0000c80015b27a20 */ /* 0x000fe40000410000 */
        /* <DEDUP_REMOVED lines=16> */
[----:B------:R-:W-:Y:S03]  /*76f0*/  FMUL.FTZ R31, R35, c[0x0][0x320] ;  /* 0x0000c800231f7a20 */ /* 0x000fe60000410000 */
        /* <DEDUP_REMOVED lines=25> */
[----:B--234-:R-:W-:Y:S01]  /*7890*/  ISETP.NE.AND P1, PT, R236, 0x1, PT ;  /* 0x00000001ec00780c */ /* 0x01cfe20003f25270 */
[----:B------:R-:W-:Y:S01]  /*78a0*/  ULEA UR5, UR20, UR12, 0x6 ;  /* 0x0000000c14057291 */ /* 0x000fe2000f8e303f */
[----:B------:R-:W-:Y:S01]  /*78b0*/  IADD3 R22, -R250, 0x10, RZ ;  /* 0x00000010fa167810 */ /* 0x000fe20007ffe1ff */
[----:B------:R-:W-:Y:S01]  /*78c0*/  IMAD.MOV.U32 R237, RZ, RZ, RZ ;  /* 0x000000ffffed7224 */ /* 0x000fe200078e00ff */
[----:B------:R-:W-:Y:S01]  /*78d0*/  IADD3 R18, -R249, 0x10, RZ ;  /* 0x00000010f9127810 */ /* 0x000fe20007ffe1ff */
[C---:B------:R-:W-:Y:S01]  /*78e0*/  IMAD.SHL.U32 R172, R207.reuse, 0x2, RZ ;  /* 0x00000002cfac7824 */ /* 0x040fe200078e00ff */
[----:B------:R-:W-:Y:S01]  /*78f0*/  LOP3.LUT R22, R22, 0xf, RZ, 0xc0, !PT ;  /* 0x0000000f16167812 */ /* 0x000fe200078ec0ff */
[----:B------:R-:W-:Y:S01]  /*7900*/  IMAD.U32 R238, RZ, RZ, UR5 ;  /* 0x00000005ffee7e24 */ /* 0x000fe2000f8e00ff */
[----:B------:R-:W-:Y:S02]  /*7910*/  LOP3.LUT R18, R18, 0xf, RZ, 0xc0, !PT ;  /* 0x0000000f12127812 */ /* 0x000fe400078ec0ff */
[----:B------:R-:W-:Y:S02]  /*7920*/  IADD3 R16, -R248, 0x10, RZ ;  /* 0x00000010f8107810 */ /* 0x000fe40007ffe1ff */
[----:B------:R-:W-:Y:S02]  /*7930*/  IADD3 R238, R238, -0x40, R239 ;  /* 0xffffffc0eeee7810 */ /* 0x000fe40007ffe0ef */
[----:B------:R-:W-:Y:S02]  /*7940*/  LOP3.LUT R16, R16, 0xf, RZ, 0xc0, !PT ;  /* 0x0000000f10107812 */ /* 0x000fe400078ec0ff */
[----:B------:R-:W-:Y:S01]  /*7950*/  SHF.R.S32.HI R180, RZ, 0x1f, R207 ;  /* 0x0000001fffb47819 */ /* 0x000fe200000114cf */
[----:B------:R-:W-:Y:S03]  /*7960*/  @P1 IMAD.HI.U32 R6, R238, c[0x0][0x2bc], RZ ;  /* 0x0000af00ee061a27 */ /* 0x000fe600078e00ff */
[----:B------:R-:W-:Y:S01]  /*7970*/  SHF.L.U64.HI R180, R207, 0x1, R180 ;  /* 0x00000001cfb47819 */ /* 0x000fe200000102b4 */
[----:B------:R-:W-:Y:S01]  /*7980*/  IMAD.MOV.U32 R4, RZ, RZ, R238 ;  /* 0x000000ffff047224 */ /* 0x000fe200078e00ee */
[----:B------:R-:W-:Y:S04]  /*7990*/  @P1 SHF.R.U32.HI R4, RZ, c[0x0][0x2c0], R6 ;  /* 0x0000b000ff041a19 */ /* 0x000fe80000011606 */
[C---:B------:R-:W-:Y:S04]  /*79a0*/  @!P2 IADD3 R11, P0, R4.reuse, UR16, RZ ;  /* 0x00000010040bac10 */ /* 0x040fe8000ff1e0ff */
[----:B------:R-:W-:Y:S02]  /*79b0*/  @!P2 LEA.HI.X.SX32 R6, R4, UR8, 0x1, P0 ;  /* 0x000000080406ac11 */ /* 0x000fe400080f0eff */
[C---:B------:R-:W-:Y:S04]  /*79c0*/  @!P2 LEA R8, P0, R11.reuse, c[0x0][0x2a0], 0x2 ;  /* 0x0000a8000b08aa11 */ /* 0x040fe800078010ff */
[----:B------:R-:W-:Y:S01]  /*79d0*/  @!P2 LEA.HI.X R9, R11, c[0x0][0x2a4], R6, 0x2, P0 ;  /* 0x0000a9000b09aa11 */ /* 0x000fe200000f1406 */
[----:B------:R-:W-:Y:S01]  /*79e0*/  IMAD.MOV R11, RZ, RZ, -R4 ;  /* 0x000000ffff0b7224 */ /* 0x000fe200078e0a04 */
[----:B------:R-:W-:Y:S03]  /*79f0*/  SHF.L.U64.HI R6, R204, 0x1, R245 ;  /* 0x00000001cc067819 */ /* 0x000fe600000102f5 */
[----:B------:R2:W3:Y:S01]  /*7a00*/  @!P2 LDG.E R237, [R8.64] ;  /* 0x0000001208eda981 */ /* 0x0004e2000c1e1900 */
[----:B------:R-:W-:Y:S04]  /*7a10*/  IMAD R238, R11, c[0x0][0x2b8], R238 ;  /* 0x0000ae000bee7a24 */ /* 0x000fe800078e02ee */
[C---:B------:R-:W-:Y:S01]  /*7a20*/  IMAD.WIDE.U32 R12, R238.reuse, c[0x0][0x1e0], RZ ;  /* 0x00007800ee0c7a25 */ /* 0x040fe200078e00ff */
[----:B------:R-:W-:Y:S05]  /*7a30*/  SHF.R.S32.HI R11, RZ, 0x1f, R238 ;  /* 0x0000001fff0b7819 */ /* 0x000fea00000114ee */
[----:B------:R-:W-:Y:S04]  /*7a40*/  IMAD R11, R11, c[0x0][0x1e0], RZ ;  /* 0x000078000b0b7a24 */ /* 0x000fe800078e02ff */
[----:B------:R-:W-:Y:S04]  /*7a50*/  IMAD R11, R238, c[0x0][0x1e4], R11 ;  /* 0x00007900ee0b7a24 */ /* 0x000fe800078e020b */
[----:B------:R-:W-:Y:S02]  /*7a60*/  IMAD.IADD R13, R13, 0x1, R11 ;  /* 0x000000010d0d7824 */ /* 0x000fe400078e020b */
[----:B--2---:R-:W-:Y:S01]  /*7a70*/  IMAD.SHL.U32 R8, R205, 0x2, RZ ;  /* 0x00000002cd087824 */ /* 0x004fe200078e00ff */
[----:B---3--:R-:W-:Y:S01]  /*7a80*/  SHF.R.S32.HI R4, RZ, 0x1f, R237 ;  /* 0x0000001fff047819 */ /* 0x008fe200000114ed */
[C---:B------:R-:W-:Y:S04]  /*7a90*/  IMAD.WIDE.U32 R12, R237.reuse, c[0x0][0x1f0], R12 ;  /* 0x00007c00ed0c7a25 */ /* 0x040fe800078e000c */
[----:B------:R-:W-:Y:S01]  /*7aa0*/  IMAD R4, R4, c[0x0][0x1f0], RZ ;  /* 0x00007c0004047a24 */ /* 0x000fe200078e02ff */
[----:B------:R-:W-:Y:S03]  /*7ab0*/  IADD3 R9, P0, R12, UR14, RZ ;  /* 0x0000000e0c097c10 */ /* 0x000fe6000ff1e0ff */
[----:B------:R-:W-:Y:S05]  /*7ac0*/  IMAD R4, R237, c[0x0][0x1f4], R4 ;  /* 0x00007d00ed047a24 */ /* 0x000fea00078e0204 */
[----:B------:R-:W-:Y:S02]  /*7ad0*/  IADD3.X R4, R13, UR7, R4, P0, !PT ;  /* 0x000000070d047c10 */ /* 0x000fe400087fe404 */
[C---:B------:R-:W-:Y:S04]  /*7ae0*/  LEA R11, P0, R9.reuse, c[0x0][0x1c8], 0x1 ;  /* 0x00007200090b7a11 */ /* 0x040fe800078008ff */
[----:B------:R-:W-:Y:S01]  /*7af0*/  LEA.HI.X R10, R9, c[0x0][0x1cc], R4, 0x1, P0 ;  /* 0x00007300090a7a11 */ /* 0x000fe200000f0c04 */
[----:B------:R-:W2:Y:S01]  /*7b00*/  SHFL.IDX PT, R13, R11, 0x1, 0x181f ;  /* 0x00381f000b0d7f89 */ /* 0x000ea200000e0000 */
[----:B------:R-:W-:Y:S01]  /*7b10*/  IMAD.SHL.U32 R4, R204, 0x2, RZ ;  /* 0x00000002cc047824 */ /* 0x000fe200078e00ff */
[----:B------:R-:W-:Y:S02]  /*7b20*/  SHF.L.U64.HI R9, R205, 0x1, R246 ;  /* 0x00000001cd097819 */ /* 0x000fe400000102f6 */
[----:B------:R-:W3:Y:S04]  /*7b30*/  SHFL.IDX PT, R15, R10, 0x1, 0x181f ;  /* 0x00381f000a0f7f89 */ /* 0x000ee800000e0000 */
[----:B------:R-:W4:Y:S04]  /*7b40*/  SHFL.IDX PT, R11, R11, RZ, 0x181f ;  /* 0x00181fff0b0b7589 */ /* 0x000f2800000e0000 */
[----:B------:R-:W5:Y:S01]  /*7b50*/  SHFL.IDX PT, R21, R10, RZ, 0x181f ;  /* 0x00181fff0a157589 */ /* 0x000f6200000e0000 */
[----:B--2---:R-:W-:Y:S04]  /*7b60*/  IADD3 R22, P1, P0, R22, R13, R251 ;  /* 0x0000000d16167210 */ /* 0x004fe8000783e0fb */
[----:B---3--:R-:W-:Y:S02]  /*7b70*/  IADD3.X R23, RZ, R15, R252, P1, P0 ;  /* 0x0000000fff177210 */ /* 0x008fe40000fe04fc */
[----:B------:R-:W-:Y:S04]  /*7b80*/  IADD3 R18, P1, P0, R18, R13, R8 ;  /* 0x0000000d12127210 */ /* 0x000fe8000783e008 */
[--C-:B------:R-:W-:Y:S02]  /*7b90*/  IADD3.X R19, RZ, R15, R9.reuse, P1, P0 ;  /* 0x0000000fff137210 */ /* 0x100fe40000fe0409 */
[----:B------:R-:W-:Y:S04]  /*7ba0*/  IADD3 R16, P1, P0, R16, R13, R4 ;  /* 0x0000000d10107210 */ /* 0x000fe8000783e004 */
[--C-:B------:R-:W-:Y:S02]  /*7bb0*/  IADD3.X R17, RZ, R15, R6.reuse, P1, P0 ;  /* 0x0000000fff117210 */ /* 0x100fe40000fe0406 */
[----:B----4-:R-:W-:Y:S05]  /*7bc0*/  IADD3 R8, P0, R11, R8, RZ ;  /* 0x000000080b087210 */ /* 0x010fea0007f1e0ff */
[----:B-----5:R-:W-:Y:S01]  /*7bd0*/  IMAD.X R9, R21, 0x1, R9, P0 ;  /* 0x0000000115097824 */ /* 0x020fe200000e0609 */
[----:B------:R-:W-:Y:S05]  /*7be0*/  IADD3 R24, P0, R11, R4, RZ ;  /* 0x000000040b187210 */ /* 0x000fea0007f1e0ff */
[----:B------:R-:W-:Y:S01]  /*7bf0*/  IMAD.X R25, R21, 0x1, R6, P0 ;  /* 0x0000000115197824 */ /* 0x000fe200000e0606 */
[-C--:B------:R-:W-:Y:S05]  /*7c00*/  IADD3 R26, P0, R11, R172.reuse, RZ ;  /* 0x000000ac0b1a7210 */ /* 0x080fea0007f1e0ff */
[----:B------:R-:W-:Y:S01]  /*7c10*/  IMAD.X R27, R21, 0x1, R180, P0 ;  /* 0x00000001151b7824 */ /* 0x000fe200000e06b4 */
[----:B------:R-:W-:Y:S04]  /*7c20*/  IADD3 R20, P0, R11, R251, RZ ;  /* 0x000000fb0b147210 */ /* 0x000fe80007f1e0ff */
[----:B------:R2:W-:Y:S01]  /*7c30*/  LDGSTS.E.BYPASS.LTC128B.128 [R235+0x8100], [R26.64], !P3 ;  /* 0x081000001aeb7fae */ /* 0x0005e2000d901d52 */
        /* <DEDUP_REMOVED lines=15> */
.L_x_1987:
[----:B--234-:R-:W-:Y:S01]  /*7d30*/  IMAD.MOV.U32 R15, RZ, RZ, R240 ;  /* 0x000000ffff0f7224 */ /* 0x01cfe200078e00f0 */
[----:B------:R-:W-:Y:S01]  /*7d40*/  PLOP3.LUT P0, PT, PT, PT, UP1, 0x80, 0x0 ;  /* 0x000000000000781c */ /* 0x000fe20003f0f018 */
[----:B------:R-:W0:Y:S01]  /*7d50*/  LDGDEPBAR ;  /* 0x00000000000079af */ /* 0x000e220000000000 */
[----:B------:R-:W-:Y:S01]  /*7d60*/  USHF.L.U32 UR5, UR20, 0x6, URZ ;  /* 0x0000000614057899 */ /* 0x000fe2000800063f */
[----:B------:R-:W-:Y:S10]  /*7d70*/  IMAD.MOV.U32 R6, RZ, RZ, c[0x0][0x2ac] ;  /* 0x0000ab00ff067624 */ /* 0x000ff400078e00ff */
[----:B------:R-:W-:Y:S01]  /*7d80*/  @P0 IMAD.HI.U32 R4, R240, c[0x0][0x2c8], RZ ;  /* 0x0000b200f0040a27 */ /* 0x000fe200078e00ff */
[----:B------:R-:W-:Y:S11]  /*7d90*/  PLOP3.LUT P0, PT, PT, PT, UP1, 0x80, 0x0 ;  /* 0x000000000000781c */ /* 0x000ff60003f0f018 */
[----:B------:R-:W-:Y:S02]  /*7da0*/  @!UPT UIADD3 URZ, URZ, URZ, URZ ;  /* 0x0000003f3f3ff290 */ /* 0x000fe4000fffe03f */
[----:B------:R-:W-:Y:S01]  /*7db0*/  @P0 SHF.R.U32.HI R15, RZ, c[0x0][0x2cc], R4 ;  /* 0x0000b300ff0f0a19 */ /* 0x000fe20000011604 */
[----:B------:R-:W-:Y:S01]  /*7dc0*/  IMAD.U32 R4, RZ, RZ, UR5 ;  /* 0x00000005ff047e24 */ /* 0x000fe2000f8e00ff */
[----:B------:R-:W-:Y:S03]  /*7dd0*/  PLOP3.LUT P0, PT, PT, PT, UP0, 0x40, 0x0 ;  /* 0x000000000000781c */ /* 0x000fe60003f0e808 */
[----:B------:R-:W2:Y:S01]  /*7de0*/  SHFL.IDX PT, R8, R15, RZ, 0x1c1f ;  /* 0x001c1fff0f087589 */ /* 0x000ea200000e0000 */
[----:B------:R-:W-:Y:S05]  /*7df0*/  IADD3 R9, -R241, 0x1, -R4 ;  /* 0x00000001f1097810 */ /* 0x000fea0007ffe904 */
[----:B------:R-:W-:Y:S05]  /*7e00*/  IMAD R9, R6, c[0x0][0x1d0], R9 ;  /* 0x0000740006097a24 */ /* 0x000fea00078e0209 */
[----:B------:R-:W-:Y:S04]  /*7e10*/  IADD3 R9, R9, -c[0x0][0x168], RZ ;  /* 0x80005a0009097a10 */ /* 0x000fe80007ffe0ff */
[C---:B------:R-:W-:Y:S02]  /*7e20*/  IADD3 R11, R9.reuse, c[0x0][0x328], RZ ;  /* 0x0000ca00090b7a10 */ /* 0x040fe40007ffe0ff */
[----:B------:R-:W-:Y:S03]  /*7e30*/  IADD3 R9, R9, UR11, RZ ;  /* 0x0000000b09097c10 */ /* 0x000fe6000fffe0ff */
[--C-:B--2---:R-:W-:Y:S02]  /*7e40*/  IMAD.IADD R14, R11, 0x1, R8.reuse ;  /* 0x000000010b0e7824 */ /* 0x104fe400078e0208 */
        /* <DEDUP_REMOVED lines=17> */
.L_x_1990:
[----:B------:R-:W-:Y:S04]  /*7f60*/  MOV R6, c[0x0][0x32c] ;  /* 0x0000cb0000067a02 */ /* 0x000fe80000000f00 */
[----:B------:R-:W-:Y:S11]  /*7f70*/  ISETP.NE.AND P0, PT, R6, 0x1, PT ;  /* 0x000000010600780c */ /* 0x000ff60003f05270 */
[----:B------:R-:W-:Y:S02]  /*7f80*/  @!UPT UIADD3 URZ, URZ, URZ, URZ ;  /* 0x0000003f3f3ff290 */ /* 0x000fe4000fffe03f */
[----:B------:R-:W-:Y:S05]  /*7f90*/  @P0 IMAD.HI.U32 R6, R17, c[0x0][0x330], RZ ;  /* 0x0000cc0011060a27 */ /* 0x000fea00078e00ff */
[----:B------:R-:W-:Y:S02]  /*7fa0*/  @P0 SHF.R.U32.HI R17, RZ, c[0x0][0x334], R6 ;  /* 0x0000cd00ff110a19 */ /* 0x000fe40000011606 */
.L_x_1991:
[----:B------:R-:W-:Y:S05]  /*7fb0*/  BSYNC B0 ;  /* 0x0000000000007941 */ /* 0x000fea0003800000 */
.L_x_1989:
[----:B------:R-:W-:Y:S04]  /*7fc0*/  IMAD R6, R17, c[0x0][0x32c], -R4 ;  /* 0x0000cb0011067a24 */ /* 0x000fe800078e0a04 */
[----:B------:R-:W-:Y:S05]  /*7fd0*/  IMAD.IADD R6, R6, 0x1, -R241 ;  /* 0x0000000106067824 */ /* 0x000fea00078e0af1 */
[----:B------:R-:W-:Y:S02]  /*7fe0*/  IADD3 R17, R6, c[0x0][0x32c], RZ ;  /* 0x0000cb0006117a10 */ /* 0x000fe40007ffe0ff */
[----:B------:R-:W-:Y:S02]  /*7ff0*/  IMNMX R13, R13, R6, !PT ;  /* 0x000000060d0d7217 */ /* 0x000fe40007800200 */
[----:B------:R-:W-:Y:S02]  /*8000*/  IMNMX R14, R14, R17, PT ;  /* 0x000000110e0e7217 */ /* 0x000fe40003800200 */
.L_x_1988:
[----:B------:R-:W-:Y:S01]  /*8010*/  UISETP.GT.AND UP2, UPT, UR20, -0x1, UPT ;  /* 0xffffffff1400788c */ /* 0x000fe2000bf44270 */
[----:B------:R-:W2:Y:S05]  /*8020*/  SHFL.IDX PT, R16, R15, 0x1, 0x1c1f ;  /* 0x003c1f000f107f89 */ /* 0x000eaa00000e0000 */
[----:B------:R-:W-:Y:S04]  /*8030*/  PLOP3.LUT P0, PT, PT, PT, UP2, 0x80, 0x0 ;  /* 0x000000000000781c */ /* 0x000fe80003f0f028 */
[C---:B------:R-:W-:Y:S04]  /*8040*/  ISETP.GT.AND P0, PT, R13.reuse, RZ, P0 ;  /* 0x000000ff0d00720c */ /* 0x040fe80000704270 */
[----:B------:R-:W-:Y:S04]  /*8050*/  ISETP.LT.OR P0, PT, R14, 0x1, P0 ;  /* 0x000000010e00780c */ /* 0x000fe80000701670 */
[----:B------:R-:W-:Y:S02]  /*8060*/  FSEL R12, R200, -INF , !P0 ;  /* 0xff800000c80c7808 */ /* 0x000fe40004000000 */
[----:B------:R-:W-:Y:S04]  /*8070*/  PLOP3.LUT P0, PT, PT, PT, UP2, 0x80, 0x0 ;  /* 0x000000000000781c */ /* 0x000fe80003f0f028 */
[C---:B------:R-:W-:Y:S04]  /*8080*/  ISETP.GT.AND P0, PT, R13.reuse, 0x1, P0 ;  /* 0x000000010d00780c */ /* 0x040fe80000704270 */
[----:B------:R-:W-:Y:S04]  /*8090*/  ISETP.LT.OR P0, PT, R14, 0x2, P0 ;  /* 0x000000020e00780c */ /* 0x000fe80000701670 */
[----:B------:R-:W-:Y:S02]  /*80a0*/  FSEL R10, R202, -INF , !P0 ;  /* 0xff800000ca0a7808 */ /* 0x000fe40004000000 */
[----:B------:R-:W-:Y:S04]  /*80b0*/  PLOP3.LUT P0, PT, PT, PT, UP2, 0x80, 0x0 ;  /* 0x000000000000781c */ /* 0x000fe80003f0f028 */
[C---:B------:R-:W-:Y:S04]  /*80c0*/  ISETP.GT.AND P0, PT, R13.reuse, 0x8, P0 ;  /* 0x000000080d00780c */ /* 0x040fe80000704270 */
[----:B------:R-:W-:Y:S04]  /*80d0*/  ISETP.LT.OR P0, PT, R14, 0x9, P0 ;  /* 0x000000090e00780c */ /* 0x000fe80000701670 */
[----:B-1----:R-:W-:Y:S02]  /*80e0*/  FSEL R8, R182, -INF , !P0 ;  /* 0xff800000b6087808 */ /* 0x002fe40004000000 */
        /* <DEDUP_REMOVED lines=31> */
[----:B------:R-:W-:Y:S01]  /*82e0*/  FSEL R184, R5, -INF , !P0 ;  /* 0xff80000005b87808 */ /* 0x000fe20004000000 */
[--C-:B--2---:R-:W-:Y:S01]  /*82f0*/  IMAD.IADD R5, R11, 0x1, R16.reuse ;  /* 0x000000010b057824 */ /* 0x104fe200078e0210 */
        /* <DEDUP_REMOVED lines=21> */
[----:B------:R-:W-:Y:S11]  /*8450*/  PLOP3.LUT P0, PT, PT, PT, UP0, 0x40, 0x0 ;  /* 0x000000000000781c */ /* 0x000ff60003f0e808 */
[----:B------:R-:W-:Y:S02]  /*8460*/  @!UPT UIADD3 URZ, URZ, URZ, URZ ;  /* 0x0000003f3f3ff290 */ /* 0x000fe4000fffe03f */
        /* <DEDUP_REMOVED lines=16> */
.L_x_1994:
[----:B------:R-:W-:Y:S04]  /*8570*/  MOV R9, 0x1 ;  /* 0x0000000100097802 */ /* 0x000fe80000000f00 */
[----:B------:R-:W-:Y:S11]  /*8580*/  ISETP.NE.AND P0, PT, R9, c[0x0][0x32c], PT ;  /* 0x0000cb0009007a0c */ /* 0x000ff60003f05270 */
[----:B------:R-:W-:Y:S02]  /*8590*/  @!UPT UIADD3 URZ, URZ, URZ, URZ ;  /* 0x0000003f3f3ff290 */ /* 0x000fe4000fffe03f */
[----:B------:R-:W-:Y:S05]  /*85a0*/  @P0 IMAD.HI.U32 R9, R11, c[0x0][0x330], RZ ;  /* 0x0000cc000b090a27 */ /* 0x000fea00078e00ff */
[----:B------:R-:W-:Y:S02]  /*85b0*/  @P0 SHF.R.U32.HI R11, RZ, c[0x0][0x334], R9 ;  /* 0x0000cd00ff0b0a19 */ /* 0x000fe40000011609 */
.L_x_1995:
[----:B------:R-:W-:Y:S05]  /*85c0*/  BSYNC B0 ;  /* 0x0000000000007941 */ /* 0x000fea0003800000 */
.L_x_1993:
[----:B------:R-:W-:Y:S04]  /*85d0*/  IMAD R4, R11, c[0x0][0x32c], -R4 ;  /* 0x0000cb000b047a24 */ /* 0x000fe800078e0a04 */
[----:B------:R-:W-:Y:S05]  /*85e0*/  IMAD.IADD R14, R4, 0x1, -R241 ;  /* 0x00000001040e7824 */ /* 0x000fea00078e0af1 */
[----:B------:R-:W-:Y:S02]  /*85f0*/  IADD3 R4, R14, c[0x0][0x32c], RZ ;  /* 0x0000cb000e047a10 */ /* 0x000fe40007ffe0ff */
[----:B------:R-:W-:Y:S02]  /*8600*/  IMNMX R7, R7, R14, !PT ;  /* 0x0000000e07077217 */ /* 0x000fe40007800200 */
[----:B------:R-:W-:Y:S02]  /*8610*/  IMNMX R5, R5, R4, PT ;  /* 0x0000000405057217 */ /* 0x000fe40003800200 */
.L_x_1992:
[----:B------:R-:W-:Y:S01]  /*8620*/  PLOP3.LUT P0, PT, PT, PT, UP2, 0x80, 0x0 ;  /* 0x000000000000781c */ /* 0x000fe20003f0f028 */
[----:B------:R-:W-:Y:S01]  /*8630*/  LDSM.16.MT88.4 R20, [R226+0x100] ;  /* 0x00010000e214783b */ /* 0x000fe20000004200 */
[----:B------:R-:W-:Y:S02]  /*8640*/  FMNMX.FTZ R17, R12, R3, !PT ;  /* 0x000000030c117209 */ /* 0x000fe40007810000 */
[----:B------:R-:W-:Y:S02]  /*8650*/  ISETP.GT.AND P0, PT, R7, RZ, P0 ;  /* 0x000000ff0700720c */ /* 0x000fe40000704270 */
[----:B------:R-:W-:Y:S02]  /*8660*/  FMNMX.FTZ R17, R10, R17, !PT ;  /* 0x000000110a117209 */ /* 0x000fe40007810000 */
[----:B------:R-:W-:Y:S02]  /*8670*/  ISETP.LT.OR P0, PT, R5, 0x1, P0 ;  /* 0x000000010500780c */ /* 0x000fe40000701670 */
[----:B------:R-:W-:Y:S02]  /*8680*/  FMNMX.FTZ R17, R8, R17, !PT ;  /* 0x0000001108117209 */ /* 0x000fe40007810000 */
[----:B------:R-:W-:Y:S02]  /*8690*/  FSEL R15, R0, -INF , !P0 ;  /* 0xff800000000f7808 */ /* 0x000fe40004000000 */
[----:B------:R-:W-:Y:S02]  /*86a0*/  PLOP3.LUT P0, PT, PT, PT, UP2, 0x80, 0x0 ;  /* 0x000000000000781c */ /* 0x000fe40003f0f028 */
[----:B------:R-:W-:Y:S02]  /*86b0*/  FMNMX.FTZ R17, R6, R17, !PT ;  /* 0x0000001106117209 */ /* 0x000fe40007810000 */
[----:B------:R-:W-:Y:S02]  /*86c0*/  ISETP.GT.AND P0, PT, R7, 0x1, P0 ;  /* 0x000000010700780c */ /* 0x000fe40000704270 */
        /* <DEDUP_REMOVED lines=42> */
[----:B------:R-:W-:Y:S01]  /*8970*/  FMNMX.FTZ R4, R203, R4, !PT ;  /* 0x00000004cb047209 */ /* 0x000fe20007810000 */
[----:B------:R-:W1:Y:S01]  /*8980*/  SHFL.BFLY PT, R17, R0, 0x2, 0x1f ;  /* 0x0c401f0000117f89 */ /* 0x000e6200000e0000 */
[----:B------:R-:W-:Y:S04]  /*8990*/  ISETP.LT.OR P0, PT, R5, 0x1a, P0 ;  /* 0x0000001a0500780c */ /* 0x000fe80000701670 */
[----:B------:R-:W-:Y:S02]  /*89a0*/  FSEL R201, R193, -INF , !P0 ;  /* 0xff800000c1c97808 */ /* 0x000fe40004000000 */
[----:B------:R-:W-:Y:S02]  /*89b0*/  PLOP3.LUT P0, PT, PT, PT, UP2, 0x80, 0x0 ;  /* 0x000000000000781c */ /* 0x000fe40003f0f028 */
[----:B------:R-:W-:Y:S02]  /*89c0*/  FMNMX.FTZ R4, R201, R4, !PT ;  /* 0x00000004c9047209 */ /* 0x000fe40007810000 */
[----:B------:R-:W-:Y:S04]  /*89d0*/  ISETP.GT.AND P0, PT, R7, 0x20, P0 ;  /* 0x000000200700780c */ /* 0x000fe80000704270 */
[----:B------:R-:W-:Y:S04]  /*89e0*/  ISETP.LT.OR P0, PT, R5, 0x21, P0 ;  /* 0x000000210500780c */ /* 0x000fe80000701670 */
[----:B------:R-:W-:Y:S02]  /*89f0*/  FSEL R187, R170, -INF , !P0 ;  /* 0xff800000aabb7808 */ /* 0x000fe40004000000 */
[----:B------:R-:W-:Y:S02]  /*8a00*/  PLOP3.LUT P0, PT, PT, PT, UP2, 0x80, 0x0 ;  /* 0x000000000000781c */ /* 0x000fe40003f0f028 */
[----:B------:R-:W-:Y:S02]  /*8a10*/  FMNMX.FTZ R4, R187, R4, !PT ;  /* 0x00000004bb047209 */ /* 0x000fe40007810000 */
[----:B------:R-:W-:Y:S02]  /*8a20*/  ISETP.GT.AND P0, PT, R7, 0x21, P0 ;  /* 0x000000210700780c */ /* 0x000fe40000704270 */
[----:B-1----:R-:W-:Y:S02]  /*8a30*/  FMNMX.FTZ R17, R0, R17, !PT ;  /* 0x0000001100117209 */ /* 0x002fe40007810000 */
        /* <DEDUP_REMOVED lines=24> */
[----:B------:R-:W-:Y:S01]  /*8bc0*/  ISETP.GT.AND P0, PT, R7, 0x38, P0 ;  /* 0x000000380700780c */ /* 0x000fe20000704270 */
[----:B------:R-:W1:Y:S03]  /*8bd0*/  SHFL.BFLY PT, R14, R17, 0x1, 0x1f ;  /* 0x0c201f00110e7f89 */ /* 0x000e6600000e0000 */
[----:B------:R-:W-:Y:S04]  /*8be0*/  ISETP.LT.OR P0, PT, R5, 0x39, P0 ;  /* 0x000000390500780c */ /* 0x000fe80000701670 */
[----:B------:R-:W-:Y:S02]  /*8bf0*/  FSEL R173, R33, -INF , !P0 ;  /* 0xff80000021ad7808 */ /* 0x000fe40004000000 */
[----:B------:R-:W-:Y:S01]  /*8c00*/  PLOP3.LUT P0, PT, PT, PT, UP2, 0x80, 0x0 ;  /* 0x000000000000781c */ /* 0x000fe20003f0f028 */
[----:B------:R-:W-:Y:S01]  /*8c10*/  UISETP.GT.AND UP2, UPT, UR20, UR4, UPT ;  /* 0x000000041400728c */ /* 0x000fe2000bf44270 */
[----:B------:R-:W-:Y:S01]  /*8c20*/  FMNMX.FTZ R0, R173, R0, !PT ;  /* 0x00000000ad007209 */ /* 0x000fe20007810000 */
[----:B------:R-:W-:Y:S01]  /*8c30*/  UIADD3 UR20, UR20, -0x1, URZ ;  /* 0xffffffff14147890 */ /* 0x000fe2000fffe03f */
[----:B------:R-:W-:Y:S04]  /*8c40*/  ISETP.GT.AND P0, PT, R7, 0x39, P0 ;  /* 0x000000390700780c */ /* 0x000fe80000704270 */
[----:B------:R-:W-:Y:S04]  /*8c50*/  ISETP.LT.OR P0, PT, R5, 0x3a, P0 ;  /* 0x0000003a0500780c */ /* 0x000fe80000701670 */
[----:B------:R-:W-:Y:S02]  /*8c60*/  FSEL R165, R31, -INF , !P0 ;  /* 0xff8000001fa57808 */ /* 0x000fe40004000000 */
[----:B------:R-:W-:Y:S02]  /*8c70*/  LDSM.16.MT88.4 R28, [R225+0x100] ;  /* 0x00010000e11c783b */ /* 0x000fe40000004200 */
[----:B------:R-:W-:Y:S02]  /*8c80*/  FMNMX.FTZ R4, R165, R0, !PT ;  /* 0x00000000a5047209 */ /* 0x000fe40007810000 */
[----:B-1----:R-:W-:Y:S04]  /*8c90*/  FMNMX.FTZ R0, R17, R14, !PT ;  /* 0x0000000e11007209 */ /* 0x002fe80007810000 */
[----:B------:R-:W1:Y:S01]  /*8ca0*/  SHFL.BFLY PT, R7, R4, 0x2, 0x1f ;  /* 0x0c401f0004077f89 */ /* 0x000e6200000e0000 */
[C---:B------:R-:W-:Y:S01]  /*8cb0*/  FMUL.FTZ R179, R0.reuse, c[0x0][0x2d0] ;  /* 0x0000b40000b37a20 */ /* 0x040fe20000410000 */
[----:B------:R-:W-:Y:S04]  /*8cc0*/  FSETP.NEU.FTZ.AND P0, PT, R0, -INF , PT ;  /* 0xff8000000000780b */ /* 0x000fe80003f1d000 */
[----:B------:R-:W-:Y:S05]  /*8cd0*/  FSEL R179, R179, RZ, P0 ;  /* 0x000000ffb3b37208 */ /* 0x000fea0000000000 */
[--C-:B------:R-:W-:Y:S02]  /*8ce0*/  FFMA.FTZ R188, R12, c[0x0][0x2d0], -R179.reuse ;  /* 0x0000b4000cbc7a23 */ /* 0x100fe400000108b3 */
[--C-:B------:R-:W-:Y:S02]  /*8cf0*/  FFMA.FTZ R167, R10, c[0x0][0x2d0], -R179.reuse ;  /* 0x0000b4000aa77a23 */ /* 0x100fe400000108b3 */
[--C-:B------:R-:W-:Y:S02]  /*8d00*/  FFMA.FTZ R166, R8, c[0x0][0x2d0], -R179.reuse ;  /* 0x0000b40008a67a23 */ /* 0x100fe400000108b3 */
[--C-:B------:R-:W-:Y:S01]  /*8d10*/  FFMA.FTZ R189, R6, c[0x0][0x2d0], -R179.reuse ;  /* 0x0000b40006bd7a23 */ /* 0x100fe200000108b3 */
[----:B------:R-:W-:Y:S01]  /*8d20*/  MUFU.EX2 R188, R188 ;  /* 0x000000bc00bc7308 */ /* 0x000fe20000000800 */
[--C-:B------:R-:W-:Y:S02]  /*8d30*/  FFMA.FTZ R176, R176, c[0x0][0x2d0], -R179.reuse ;  /* 0x0000b400b0b07a23 */ /* 0x100fe400000108b3 */
[--C-:B------:R-:W-:Y:S02]  /*8d40*/  FFMA.FTZ R194, R194, c[0x0][0x2d0], -R179.reuse ;  /* 0x0000b400c2c27a23 */ /* 0x100fe400000108b3 */
[--C-:B------:R-:W-:Y:S01]  /*8d50*/  FFMA.FTZ R195, R195, c[0x0][0x2d0], -R179.reuse ;  /* 0x0000b400c3c37a23 */ /* 0x100fe200000108b3 */
[----:B-1----:R-:W-:Y:S01]  /*8d60*/  FMNMX.FTZ R5, R4, R7, !PT ;  /* 0x0000000704057209 */ /* 0x002fe20007810000 */
[--C-:B------:R-:W-:Y:S01]  /*8d70*/  FFMA.FTZ R196, R196, c[0x0][0x2d0], -R179.reuse ;  /* 0x0000b400c4c47a23 */ /* 0x100fe200000108b3 */
[----:B------:R-:W-:Y:S01]  /*8d80*/  FSEL R4, R0, RZ, P0 ;  /* 0x000000ff00047208 */ /* 0x000fe20000000000 */
[--C-:B------:R-:W-:Y:S01]  /*8d90*/  FFMA.FTZ R197, R200, c[0x0][0x2d0], -R179.reuse ;  /* 0x0000b400c8c57a23 */ /* 0x100fe200000108b3 */
[----:B------:R-:W1:Y:S01]  /*8da0*/  MUFU.EX2 R167, R167 ;  /* 0x000000a700a77308 */ /* 0x000e620000000800 */
[----:B------:R-:W2:Y:S01]  /*8db0*/  SHFL.BFLY PT, R164, R5, 0x1, 0x1f ;  /* 0x0c201f0005a47f89 */ /* 0x000ea200000e0000 */
[----:B------:R-:W-:Y:S02]  /*8dc0*/  FFMA.FTZ R184, R184, c[0x0][0x2d0], -R179 ;  /* 0x0000b400b8b87a23 */ /* 0x000fe400000108b3 */
[----:B------:R-:W-:Y:S02]  /*8dd0*/  FADD.FTZ R3, -R4, R3 ;  /* 0x0000000304037221 */ /* 0x000fe40000010100 */
[--C-:B------:R-:W-:Y:S02]  /*8de0*/  FFMA.FTZ R202, R202, c[0x0][0x2d0], -R179.reuse ;  /* 0x0000b400caca7a23 */ /* 0x100fe400000108b3 */
[----:B------:R-:W-:Y:S02]  /*8df0*/  FMUL.FTZ R6, R3, c[0x0][0x2d0] ;  /* 0x0000b40003067a20 */ /* 0x000fe40000410000 */
[----:B------:R-:W-:Y:S01]  /*8e00*/  MUFU.EX2 R166, R166 ;  /* 0x000000a600a67308 */ /* 0x000fe20000000800 */
[--C-:B------:R-:W-:Y:S02]  /*8e10*/  FFMA.FTZ R182, R182, c[0x0][0x2d0], -R179.reuse ;  /* 0x0000b400b6b67a23 */ /* 0x100fe400000108b3 */
[--C-:B------:R-:W-:Y:S02]  /*8e20*/  FFMA.FTZ R180, R180, c[0x0][0x2d0], -R179.reuse ;  /* 0x0000b400b4b47a23 */ /* 0x100fe400000108b3 */
[--C-:B------:R-:W-:Y:S05]  /*8e30*/  FFMA.FTZ R178, R178, c[0x0][0x2d0], -R179.reuse ;  /* 0x0000b400b2b27a23 */ /* 0x100fea00000108b3 */
[----:B------:R-:W3:Y:S01]  /*8e40*/  MUFU.EX2 R3, R6 ;  /* 0x0000000600037308 */ /* 0x000ee20000000800 */
[----:B-1----:R-:W-:Y:S02]  /*8e50*/  F2FP.BF16.PACK_AB R168, R167, R188 ;  /* 0x000000bca7a8723e */ /* 0x002fe400000010ff */
[----:B--2---:R-:W-:Y:S04]  /*8e60*/  FMNMX.FTZ R164, R164, R5, !PT ;  /* 0x00000005a4a47209 */ /* 0x004fe80007810000 */
[C---:B------:R-:W-:Y:S01]  /*8e70*/  FSETP.NEU.FTZ.AND P0, PT, R164.reuse, -INF , PT ;  /* 0xff800000a400780b */ /* 0x040fe20003f1d000 */
[C---:B------:R-:W-:Y:S02]  /*8e80*/  FMUL.FTZ R172, R164.reuse, c[0x0][0x2d0] ;  /* 0x0000b400a4ac7a20 */ /* 0x040fe40000410000 */
[----:B------:R-:W1:Y:S01]  /*8e90*/  MUFU.EX2 R189, R189 ;  /* 0x000000bd00bd7308 */ /* 0x000e620000000800 */
[----:B------:R-:W-:Y:S02]  /*8ea0*/  FSEL R5, R164, RZ, P0 ;  /* 0x000000ffa4057208 */ /* 0x000fe40000000000 */
[----:B------:R-:W-:Y:S02]  /*8eb0*/  FSEL R172, R172, RZ, P0 ;  /* 0x000000ffacac7208 */ /* 0x000fe40000000000 */
[----:B------:R-:W-:Y:S01]  /*8ec0*/  PLOP3.LUT P0, PT, PT, PT, UP2, 0x80, 0x0 ;  /* 0x000000000000781c */ /* 0x000fe20003f0f028 */
[----:B------:R-:W-:Y:S02]  /*8ed0*/  FADD.FTZ R5, -R5, R2 ;  /* 0x0000000205057221 */ /* 0x000fe40000010100 */
[--C-:B------:R-:W-:Y:S02]  /*8ee0*/  FFMA.FTZ R193, R15, c[0x0][0x2d0], -R172.reuse ;  /* 0x0000b4000fc17a23 */ /* 0x100fe400000108ac */
[----:B------:R-:W-:Y:S01]  /*8ef0*/  MUFU.EX2 R194, R194 ;  /* 0x000000c200c27308 */ /* 0x000fe20000000800 */
[--C-:B------:R-:W-:Y:S02]  /*8f00*/  FFMA.FTZ R192, R13, c[0x0][0x2d0], -R172.reuse ;  /* 0x0000b4000dc07a23 */ /* 0x100fe400000108ac */
[----:B------:R-:W2:Y:S01]  /*8f10*/  LDSM.16.MT88.4 R12, [R231+0x100] ;  /* 0x00010000e70c783b */ /* 0x000ea20000004200 */
[--C-:B------:R-:W-:Y:S02]  /*8f20*/  FFMA.FTZ R191, R11, c[0x0][0x2d0], -R172.reuse ;  /* 0x0000b4000bbf7a23 */ /* 0x100fe400000108ac */
[--C-:B------:R-:W-:Y:S02]  /*8f30*/  FFMA.FTZ R190, R9, c[0x0][0x2d0], -R172.reuse ;  /* 0x0000b40009be7a23 */ /* 0x100fe400000108ac */
[----:B------:R-:W-:Y:S02]  /*8f40*/  FMUL.FTZ R2, R5, c[0x0][0x2d0] ;  /* 0x0000b40005027a20 */ /* 0x000fe40000410000 */
[----:B------:R-:W-:Y:S01]  /*8f50*/  MUFU.EX2 R193, R193 ;  /* 0x000000c100c17308 */ /* 0x000fe20000000800 */
[C---:B---3--:R-:W-:Y:S02]  /*8f60*/  FMUL.FTZ R4, R3.reuse, R160 ;  /* 0x000000a003047220 */ /* 0x048fe40000410000 */
[----:B------:R-:W-:Y:S01]  /*8f70*/  FMUL.FTZ R5, R3, R161 ;  /* 0x000000a103057220 */ /* 0x000fe20000410000 */
[----:B-1----:R-:W-:Y:S01]  /*8f80*/  F2FP.BF16.PACK_AB R170, R189, R166 ;  /* 0x000000a6bdaa723e */ /* 0x002fe200000010ff */
        /* <DEDUP_REMOVED lines=8> */
[----:B------:R-:W-:Y:S01]  /*9010*/  FMUL.FTZ R33, R3, R133 ;  /* 0x0000008503217220 */ /* 0x000fe20000410000 */
[----:B------:R-:W3:Y:S01]  /*9020*/  MUFU.EX2 R192, R192 ;  /* 0x000000c000c07308 */ /* 0x000ee20000000800 */
[--C-:B------:R-:W-:Y:S02]  /*9030*/  FFMA.FTZ R177, R177, c[0x0][0x2d0], -R172.reuse ;  /* 0x0000b400b1b17a23 */ /* 0x100fe400000108ac */
[C---:B------:R-:W-:Y:S02]  /*9040*/  FMUL.FTZ R36, R3.reuse, R36 ;  /* 0x0000002403247220 */ /* 0x040fe40000410000 */
[C---:B------:R-:W-:Y:S02]  /*9050*/  FMUL.FTZ R37, R3.reuse, R37 ;  /* 0x0000002503257220 */ /* 0x040fe40000410000 */
[C---:B------:R-:W-:Y:S02]  /*9060*/  FMUL.FTZ R40, R3.reuse, R40 ;  /* 0x0000002803287220 */ /* 0x040fe40000410000 */
[C---:B------:R-:W-:Y:S01]  /*9070*/  FMUL.FTZ R41, R3.reuse, R41 ;  /* 0x0000002903297220 */ /* 0x040fe20000410000 */
[----:B------:R-:W-:Y:S01]  /*9080*/  MUFU.EX2 R191, R191 ;  /* 0x000000bf00bf7308 */ /* 0x000fe20000000800 */
[C---:B------:R-:W-:Y:S02]  /*9090*/  FMUL.FTZ R44, R3.reuse, R44 ;  /* 0x0000002c032c7220 */ /* 0x040fe40000410000 */
[C---:B------:R-:W-:Y:S02]  /*90a0*/  FMUL.FTZ R45, R3.reuse, R45 ;  /* 0x0000002d032d7220 */ /* 0x040fe40000410000 */
[C---:B-1----:R-:W-:Y:S02]  /*90b0*/  FMUL.FTZ R6, R2.reuse, R162 ;  /* 0x000000a202067220 */ /* 0x042fe40000410000 */
[C---:B------:R-:W-:Y:S02]  /*90c0*/  FMUL.FTZ R7, R2.reuse, R163 ;  /* 0x000000a302077220 */ /* 0x040fe40000410000 */
[C---:B------:R-:W-:Y:S01]  /*90d0*/  FMUL.FTZ R10, R2.reuse, R158 ;  /* 0x0000009e020a7220 */ /* 0x040fe20000410000 */
[----:B------:R-:W1:Y:S01]  /*90e0*/  MUFU.EX2 R190, R190 ;  /* 0x000000be00be7308 */ /* 0x000e620000000800 */
[C---:B------:R-:W-:Y:S01]  /*90f0*/  FMUL.FTZ R11, R2.reuse, R159 ;  /* 0x0000009f020b7220 */ /* 0x040fe20000410000 */
[----:B------:R-:W-:Y:S01]  /*9100*/  LDSM.16.MT88.4 R160, [R224+0x2900] ;  /* 0x00290000e0a0783b */ /* 0x000fe20000004200 */
[----:B------:R-:W-:Y:S01]  /*9110*/  FMUL.FTZ R18, R2, R150 ;  /* 0x0000009602127220 */ /* 0x000fe20000410000 */
[----:B---3--:R-:W-:Y:S01]  /*9120*/  F2FP.BF16.PACK_AB R169, R192, R193 ;  /* 0x000000c1c0a9723e */ /* 0x008fe200000010ff */
[C---:B------:R-:W-:Y:S02]  /*9130*/  FMUL.FTZ R19, R2.reuse, R151 ;  /* 0x0000009702137220 */ /* 0x040fe40000410000 */
[C---:B------:R-:W-:Y:S02]  /*9140*/  FMUL.FTZ R26, R2.reuse, R142 ;  /* 0x0000008e021a7220 */ /* 0x040fe40000410000 */
[C---:B------:R-:W-:Y:S01]  /*9150*/  FMUL.FTZ R27, R2.reuse, R143 ;  /* 0x0000008f021b7220 */ /* 0x040fe20000410000 */
[----:B------:R-:W-:Y:S01]  /*9160*/  LDSM.16.MT88.4 R148, [R224+0x900] ;  /* 0x00090000e094783b */ /* 0x000fe20000004200 */
[C---:B------:R-:W-:Y:S01]  /*9170*/  FMUL.FTZ R34, R2.reuse, R134 ;  /* 0x0000008602227220 */ /* 0x040fe20000410000 */
[----:B------:R-:W3:Y:S01]  /*9180*/  MUFU.EX2 R195, R195 ;  /* 0x000000c300c37308 */ /* 0x000ee20000000800 */
[C---:B------:R-:W-:Y:S02]  /*9190*/  FMUL.FTZ R35, R2.reuse, R135 ;  /* 0x0000008702237220 */ /* 0x040fe40000410000 */
[C---:B------:R-:W-:Y:S02]  /*91a0*/  FMUL.FTZ R38, R2.reuse, R38 ;  /* 0x0000002602267220 */ /* 0x040fe40000410000 */
[C---:B------:R-:W-:Y:S01]  /*91b0*/  FMUL.FTZ R39, R2.reuse, R39 ;  /* 0x0000002702277220 */ /* 0x040fe20000410000 */
[----:B------:R-:W-:Y:S01]  /*91c0*/  LDSM.16.MT88.4 R132, [R225+0x2100] ;  /* 0x00210000e184783b */ /* 0x000fe20000004200 */
[C---:B------:R-:W-:Y:S02]  /*91d0*/  FMUL.FTZ R42, R2.reuse, R42 ;  /* 0x0000002a022a7220 */ /* 0x040fe40000410000 */
[C---:B------:R-:W-:Y:S01]  /*91e0*/  FMUL.FTZ R43, R2.reuse, R43 ;  /* 0x0000002b022b7220 */ /* 0x040fe20000410000 */
[----:B------:R-:W-:Y:S01]  /*91f0*/  MUFU.EX2 R196, R196 ;  /* 0x000000c400c47308 */ /* 0x000fe20000000800 */
[----:B------:R-:W-:Y:S01]  /*9200*/  FMUL.FTZ R46, R2, R46 ;  /* 0x0000002e022e7220 */ /* 0x000fe20000410000 */
[----:B-1----:R-:W-:Y:S01]  /*9210*/  F2FP.BF16.PACK_AB R171, R190, R191 ;  /* 0x000000bfbeab723e */ /* 0x002fe200000010ff */
[C---:B------:R-:W-:Y:S01]  /*9220*/  FMUL.FTZ R47, R2.reuse, R47 ;  /* 0x0000002f022f7220 */ /* 0x040fe20000410000 */
[----:B------:R-:W-:Y:S01]  /*9230*/  LDSM.16.MT88.4 R140, [R224+0x2100] ;  /* 0x00210000e08c783b */ /* 0x000fe20000004200 */
[C---:B------:R-:W-:Y:S02]  /*9240*/  FMUL.FTZ R48, R3.reuse, R48 ;  /* 0x0000003003307220 */ /* 0x040fe40000410000 */
[C---:B------:R-:W-:Y:S02]  /*9250*/  FMUL.FTZ R49, R3.reuse, R49 ;  /* 0x0000003103317220 */ /* 0x040fe40000410000 */
[C---:B--2---:R-:W-:Y:S01]  /*9260*/  HMMA.16816.F32.BF16 R4, R168.reuse, R12, R4 ;  /* 0x0000000ca804723c */ /* 0x044fe20000041804 */
[----:B------:R-:W-:Y:S02]  /*9270*/  MUFU.EX2 R197, R197 ;  /* 0x000000c500c57308 */ /* 0x000fe40000000800 */
[----:B------:R-:W-:Y:S02]  /*9280*/  LDSM.16.MT88.4 R156, [R225+0x2900] ;  /* 0x00290000e19c783b */ /* 0x000fe40000004200 */
[C---:B------:R-:W-:Y:S02]  /*9290*/  FMUL.FTZ R50, R2.reuse, R50 ;  /* 0x0000003202327220 */ /* 0x040fe40000410000 */
[C---:B------:R-:W-:Y:S01]  /*92a0*/  FMUL.FTZ R12, R3.reuse, R152 ;  /* 0x00000098030c7220 */ /* 0x040fe20000410000 */
[C---:B------:R-:W-:Y:S03]  /*92b0*/  HMMA.16816.F32.BF16 R8, R168.reuse, R14, R8 ;  /* 0x0000000ea808723c */ /* 0x040fe60000041808 */
[----:B------:R-:W-:Y:S01]  /*92c0*/  MUFU.EX2 R202, R202 ;  /* 0x000000ca00ca7308 */ /* 0x000fe20000000800 */
[C---:B------:R-:W-:Y:S02]  /*92d0*/  FMUL.FTZ R13, R3.reuse, R153 ;  /* 0x00000099030d7220 */ /* 0x040fe40000410000 */
[C---:B------:R-:W-:Y:S02]  /*92e0*/  FMUL.FTZ R51, R2.reuse, R51 ;  /* 0x0000003302337220 */ /* 0x040fe40000410000 */
[C---:B------:R-:W-:Y:S04]  /*92f0*/  FMUL.FTZ R14, R2.reuse, R154 ;  /* 0x0000009a020e7220 */ /* 0x040fe80000410000 */
[C---:B------:R-:W-:Y:S02]  /*9300*/  FMUL.FTZ R15, R2.reuse, R155 ;  /* 0x0000009b020f7220 */ /* 0x040fe40000410000 */
[----:B------:R-:W1:Y:S01]  /*9310*/  LDSM.16.MT88.4 R152, [R224+0x100] ;  /* 0x00010000e098783b */ /* 0x000e620000004200 */
        /* <DEDUP_REMOVED lines=11> */
[----:B------:R-:W2:Y:S01]  /*93d0*/  LDSM.16.MT88.4 R144, [R231+0x2100] ;  /* 0x00210000e790783b */ /* 0x000ea20000004200 */
        /* <DEDUP_REMOVED lines=18> */
[C---:B------:R-:W-:Y:S01]  /*9500*/  HMMA.16816.F32.BF16 R32, R168.reuse, R154, R32 ;  /* 0x0000009aa820723c */ /* 0x040fe20000041820 */
[----:B------:R-:W-:Y:S03]  /*9510*/  LDSM.16.MT88.4 R152, [R231+0x2900] ;  /* 0x00290000e798783b */ /* 0x000fe60000004200 */
[C---:B------:R-:W-:Y:S02]  /*9520*/  FMUL.FTZ R67, R2.reuse, R67 ;  /* 0x0000004302437220 */ /* 0x040fe40000410000 */
[C---:B------:R-:W-:Y:S02]  /*9530*/  FMUL.FTZ R68, R3.reuse, R68 ;  /* 0x0000004403447220 */ /* 0x040fe40000410000 */
[C---:B--2---:R-:W-:Y:S04]  /*9540*/  HMMA.16816.F32.BF16 R36, R168.reuse, R144, R36 ;  /* 0x00000090a824723c */ /* 0x044fe80000041824 */
[C---:B------:R-:W-:Y:S02]  /*9550*/  FMUL.FTZ R69, R3.reuse, R69 ;  /* 0x0000004503457220 */ /* 0x040fe40000410000 */
[C---:B------:R-:W-:Y:S02]  /*9560*/  FMUL.FTZ R70, R2.reuse, R70 ;  /* 0x0000004602467220 */ /* 0x040fe40000410000 */
[C---:B------:R-:W-:Y:S01]  /*9570*/  HMMA.16816.F32.BF16 R40, R168.reuse, R146, R40 ;  /* 0x00000092a828723c */ /* 0x040fe20000041828 */
[----:B------:R-:W-:Y:S03]  /*9580*/  LDSM.16.MT88.4 R144, [R225+0x900] ;  /* 0x00090000e190783b */ /* 0x000fe60000004200 */
[C---:B------:R-:W-:Y:S02]  /*9590*/  FMUL.FTZ R71, R2.reuse, R71 ;  /* 0x0000004702477220 */ /* 0x040fe40000410000 */
[C---:B------:R-:W-:Y:S02]  /*95a0*/  FMUL.FTZ R72, R3.reuse, R72 ;  /* 0x0000004803487220 */ /* 0x040fe40000410000 */
[C---:B------:R-:W-:Y:S01]  /*95b0*/  FMUL.FTZ R73, R3.reuse, R73 ;  /* 0x0000004903497220 */ /* 0x040fe20000410000 */
[C---:B----4-:R-:W-:Y:S03]  /*95c0*/  HMMA.16816.F32.BF16 R44, R168.reuse, R136, R44 ;  /* 0x00000088a82c723c */ /* 0x050fe6000004182c */
        /* <DEDUP_REMOVED lines=11> */
[----:B------:R-:W2:Y:S03]  /*9680*/  LDSM.16.MT88.4 R132, [R226+0x4100] ;  /* 0x00410000e284783b */ /* 0x000ea60000004200 */
        /* <DEDUP_REMOVED lines=18> */
[C---:B--2---:R-:W-:Y:S04]  /*97b0*/  HMMA.16816.F32.BF16 R76, R168.reuse, R132, R76 ;  /* 0x00000084a84c723c */ /* 0x044fe8000004184c */
[C---:B------:R-:W-:Y:S02]  /*97c0*/  FMUL.FTZ R93, R3.reuse, R93 ;  /* 0x0000005d035d7220 */ /* 0x040fe40000410000 */
[C---:B------:R-:W-:Y:S02]  /*97d0*/  FMUL.FTZ R94, R2.reuse, R94 ;  /* 0x0000005e025e7220 */ /* 0x040fe40000410000 */
[C---:B------:R-:W-:Y:S01]  /*97e0*/  HMMA.16816.F32.BF16 R80, R168.reuse, R134, R80 ;  /* 0x00000086a850723c */ /* 0x040fe20000041850 */
[----:B------:R-:W2:Y:S03]  /*97f0*/  LDSM.16.MT88.4 R132, [R231+0x6100] ;  /* 0x00610000e784783b */ /* 0x000ea60000004200 */
        /* <DEDUP_REMOVED lines=21> */
[C---:B------:R-:W-:Y:S03]  /*9950*/  FMUL.FTZ R109, R3.reuse, R109 ;  /* 0x0000006d036d7220 */ /* 0x040fe60000410000 */
[C---:B------:R-:W-:Y:S01]  /*9960*/  HMMA.16816.F32.BF16 R104, R168.reuse, R134, R104 ;  /* 0x00000086a868723c */ /* 0x040fe20000041868 */
[----:B------:R-:W2:Y:S02]  /*9970*/  LDSM.16.MT88.4 R132, [R224+0x6100] ;  /* 0x00610000e084783b */ /* 0x000ea40000004200 */
[C---:B------:R-:W-:Y:S02]  /*9980*/  FMUL.FTZ R110, R2.reuse, R110 ;  /* 0x0000006e026e7220 */ /* 0x040fe40000410000 */
[C---:B------:R-:W-:Y:S02]  /*9990*/  FMUL.FTZ R111, R2.reuse, R111 ;  /* 0x0000006f026f7220 */ /* 0x040fe40000410000 */
[C---:B------:R-:W-:Y:S02]  /*99a0*/  FMUL.FTZ R112, R3.reuse, R112 ;  /* 0x0000007003707220 */ /* 0x040fe40000410000 */
[C---:B------:R-:W-:Y:S03]  /*99b0*/  FMUL.FTZ R113, R3.reuse, R113 ;  /* 0x0000007103717220 */ /* 0x040fe60000410000 */
[C---:B----4-:R-:W-:Y:S03]  /*99c0*/  HMMA.16816.F32.BF16 R108, R168.reuse, R140, R108 ;  /* 0x0000008ca86c723c */ /* 0x050fe6000004186c */
[C---:B------:R-:W-:Y:S02]  /*99d0*/  FMUL.FTZ R114, R2.reuse, R114 ;  /* 0x0000007202727220 */ /* 0x040fe40000410000 */
[C---:B------:R-:W-:Y:S02]  /*99e0*/  FMUL.FTZ R115, R2.reuse, R115 ;  /* 0x0000007302737220 */ /* 0x040fe40000410000 */
[C---:B------:R-:W-:Y:S02]  /*99f0*/  FMUL.FTZ R116, R3.reuse, R116 ;  /* 0x0000007403747220 */ /* 0x040fe40000410000 */
[----:B------:R-:W-:Y:S03]  /*9a00*/  FMUL.FTZ R117, R3, R117 ;  /* 0x0000007503757220 */ /* 0x000fe60000410000 */
[C---:B------:R-:W-:Y:S01]  /*9a10*/  HMMA.16816.F32.BF16 R112, R168.reuse, R142, R112 ;  /* 0x0000008ea870723c */ /* 0x040fe20000041870 */
[----:B------:R-:W4:Y:S02]  /*9a20*/  LDSM.16.MT88.4 R140, [R231+0x900] ;  /* 0x00090000e78c783b */ /* 0x000f240000004200 */
[C---:B------:R-:W-:Y:S02]  /*9a30*/  FMUL.FTZ R118, R2.reuse, R118 ;  /* 0x0000007602767220 */ /* 0x040fe40000410000 */
[----:B------:R-:W-:Y:S02]  /*9a40*/  FMUL.FTZ R119, R2, R119 ;  /* 0x0000007702777220 */ /* 0x000fe40000410000 */
[--C-:B------:R-:W-:Y:S02]  /*9a50*/  FFMA.FTZ R198, R198, c[0x0][0x2d0], -R172.reuse ;  /* 0x0000b400c6c67a23 */ /* 0x100fe400000108ac */
[--C-:B------:R-:W-:Y:S03]  /*9a60*/  FFMA.FTZ R199, R199, c[0x0][0x2d0], -R172.reuse ;  /* 0x0000b400c7c77a23 */ /* 0x100fe600000108ac */
[C---:B-1----:R-:W-:Y:S01]  /*9a70*/  HMMA.16816.F32.BF16 R116, R168.reuse, R136, R116 ;  /* 0x00000088a874723c */ /* 0x042fe20000041874 */
[----:B------:R-:W-:Y:S02]  /*9a80*/  MUFU.EX2 R198, R198 ;  /* 0x000000c600c67308 */ /* 0x000fe40000000800 */
[C---:B------:R-:W-:Y:S02]  /*9a90*/  FMUL.FTZ R120, R3.reuse, R120 ;  /* 0x0000007803787220 */ /* 0x040fe40000410000 */
[----:B------:R-:W-:Y:S02]  /*9aa0*/  FMUL.FTZ R121, R3, R121 ;  /* 0x0000007903797220 */ /* 0x000fe40000410000 */
[--C-:B------:R-:W-:Y:S02]  /*9ab0*/  FFMA.FTZ R200, R203, c[0x0][0x2d0], -R172.reuse ;  /* 0x0000b400cbc87a23 */ /* 0x100fe400000108ac */
[C---:B------:R-:W-:Y:S02]  /*9ac0*/  FMUL.FTZ R122, R2.reuse, R122 ;  /* 0x0000007a027a7220 */ /* 0x040fe40000410000 */
[----:B------:R-:W1:Y:S01]  /*9ad0*/  MUFU.EX2 R199, R199 ;  /* 0x000000c700c77308 */ /* 0x000e620000000800 */
[----:B------:R-:W-:Y:S02]  /*9ae0*/  FMUL.FTZ R123, R2, R123 ;  /* 0x0000007b027b7220 */ /* 0x000fe40000410000 */
[--C-:B------:R-:W-:Y:S02]  /*9af0*/  FFMA.FTZ R201, R201, c[0x0][0x2d0], -R172.reuse ;  /* 0x0000b400c9c97a23 */ /* 0x100fe400000108ac */
[--C-:B------:R-:W-:Y:S02]  /*9b00*/  FFMA.FTZ R183, R183, c[0x0][0x2d0], -R172.reuse ;  /* 0x0000b400b7b77a23 */ /* 0x100fe400000108ac */
[--C-:B------:R-:W-:Y:S01]  /*9b10*/  FFMA.FTZ R203, R186, c[0x0][0x2d0], -R179.reuse ;  /* 0x0000b400bacb7a23 */ /* 0x100fe200000108b3 */
[C---:B------:R-:W-:Y:S01]  /*9b20*/  HMMA.16816.F32.BF16 R120, R168.reuse, R138, R120 ;  /* 0x0000008aa878723c */ /* 0x040fe20000041878 */
[----:B------:R-:W5:Y:S01]  /*9b30*/  LDSM.16.MT88.4 R136, [R226+0x900] ;  /* 0x00090000e288783b */ /* 0x000f620000004200 */
[----:B------:R-:W-:Y:S01]  /*9b40*/  MUFU.EX2 R200, R200 ;  /* 0x000000c800c87308 */ /* 0x000fe20000000800 */
[C---:B------:R-:W-:Y:S02]  /*9b50*/  FMUL.FTZ R124, R3.reuse, R124 ;  /* 0x0000007c037c7220 */ /* 0x040fe40000410000 */
[----:B------:R-:W-:Y:S02]  /*9b60*/  FMUL.FTZ R125, R3, R125 ;  /* 0x0000007d037d7220 */ /* 0x000fe40000410000 */
[C---:B------:R-:W-:Y:S02]  /*9b70*/  FMUL.FTZ R126, R2.reuse, R126 ;  /* 0x0000007e027e7220 */ /* 0x040fe40000410000 */
[----:B------:R-:W-:Y:S03]  /*9b80*/  FMUL.FTZ R127, R2, R127 ;  /* 0x0000007f027f7220 */ /* 0x000fe60000410000 */
[----:B------:R-:W4:Y:S01]  /*9b90*/  MUFU.EX2 R201, R201 ;  /* 0x000000c900c97308 */ /* 0x000f220000000800 */
[----:B------:R-:W-:Y:S02]  /*9ba0*/  FFMA.FTZ R179, R174, c[0x0][0x2d0], -R179 ;  /* 0x0000b400aeb37a23 */ /* 0x000fe400000108b3 */
[--C-:B------:R-:W-:Y:S01]  /*9bb0*/  FFMA.FTZ R185, R185, c[0x0][0x2d0], -R172.reuse ;  /* 0x0000b400b9b97a23 */ /* 0x100fe200000108ac */
[C---:B--2---:R-:W-:Y:S03]  /*9bc0*/  HMMA.16816.F32.BF16 R124, R168.reuse, R132, R124 ;  /* 0x00000084a87c723c */ /* 0x044fe6000004187c */
[C---:B------:R-:W-:Y:S02]  /*9bd0*/  FMUL.FTZ R128, R3.reuse, R128 ;  /* 0x0000008003807220 */ /* 0x040fe40000410000 */
[----:B------:R-:W-:Y:S01]  /*9be0*/  FMUL.FTZ R129, R3, R129 ;  /* 0x0000008103817220 */ /* 0x000fe20000410000 */
[----:B------:R-:W-:Y:S01]  /*9bf0*/  MUFU.EX2 R186, R182 ;  /* 0x000000b600ba7308 */ /* 0x000fe20000000800 */
[C---:B------:R-:W-:Y:S01]  /*9c00*/  FMUL.FTZ R130, R2.reuse, R130 ;  /* 0x0000008202827220 */ /* 0x040fe20000410000 */
[----:B---3--:R-:W-:Y:S01]  /*9c10*/  F2FP.BF16.PACK_AB R132, R195, R194 ;  /* 0x000000c2c384723e */ /* 0x008fe200000010ff */
[C---:B------:R-:W-:Y:S03]  /*9c20*/  FMUL.FTZ R131, R2.reuse, R131 ;  /* 0x0000008302837220 */ /* 0x040fe60000410000 */
[----:B-1----:R-:W-:Y:S01]  /*9c30*/  F2FP.BF16.PACK_AB R133, R199, R198 ;  /* 0x000000c6c785723e */ /* 0x002fe200000010ff */
[--C-:B------:R-:W-:Y:S02]  /*9c40*/  FFMA.FTZ R187, R187, c[0x0][0x2d0], -R172.reuse ;  /* 0x0000b400bbbb7a23 */ /* 0x100fe400000108ac */
[----:B------:R-:W-:Y:S01]  /*9c50*/  FFMA.FTZ R181, R181, c[0x0][0x2d0], -R172 ;  /* 0x0000b400b5b57a23 */ /* 0x000fe200000108ac */
[----:B------:R-:W-:Y:S01]  /*9c60*/  HMMA.16816.F32.BF16 R128, R168, R134, R128 ;  /* 0x00000086a880723c */ /* 0x000fe20000041880 */
[----:B------:R-:W-:Y:S02]  /*9c70*/  MUFU.EX2 R185, R185 ;  /* 0x000000b900b97308 */ /* 0x000fe40000000800 */
[----:B------:R-:W-:Y:S02]  /*9c80*/  FFMA.FTZ R188, R3, R244, R188 ;  /* 0x000000f403bc7223 */ /* 0x000fe400000100bc */
[----:B------:R-:W-:Y:S02]  /*9c90*/  FFMA.FTZ R193, R2, R243, R193 ;  /* 0x000000f302c17223 */ /* 0x000fe400000100c1 */
[----:B------:R-:W-:Y:S01]  /*9ca0*/  F2FP.BF16.PACK_AB R134, R197, R196 ;  /* 0x000000c4c586723e */ /* 0x000fe200000010ff */
[----:B------:R-:W-:Y:S01]  /*9cb0*/  FADD.FTZ R167, R167, R188 ;  /* 0x000000bca7a77221 */ /* 0x000fe20000010000 */
[----:B----4-:R-:W-:Y:S02]  /*9cc0*/  F2FP.BF16.PACK_AB R135, R201, R200 ;  /* 0x000000c8c987723e */ /* 0x010fe400000010ff */
[----:B------:R-:W1:Y:S01]  /*9cd0*/  MUFU.EX2 R171, R184 ;  /* 0x000000b800ab7308 */ /* 0x000e620000000800 */
[----:B------:R-:W-:Y:S02]  /*9ce0*/  FADD.FTZ R192, R192, R193 ;  /* 0x000000c1c0c07221 */ /* 0x000fe40000010000 */
[----:B------:R-:W-:Y:S02]  /*9cf0*/  FADD.FTZ R166, R166, R167 ;  /* 0x000000a7a6a67221 */ /* 0x000fe40000010000 */
[C---:B------:R-:W-:Y:S05]  /*9d00*/  HMMA.16816.F32.BF16 R4, R132.reuse, R140, R4 ;  /* 0x0000008c8404723c */ /* 0x040fea0000041804 */
[----:B------:R-:W-:Y:S01]  /*9d10*/  MUFU.EX2 R184, R181 ;  /* 0x000000b500b87308 */ /* 0x000fe20000000800 */
[----:B------:R-:W-:Y:S02]  /*9d20*/  FADD.FTZ R3, R191, R192 ;  /* 0x000000c0bf037221 */ /* 0x000fe40000010000 */
[C---:B------:R-:W-:Y:S01]  /*9d30*/  HMMA.16816.F32.BF16 R8, R132.reuse, R142, R8 ;  /* 0x0000008e8408723c */ /* 0x040fe20000041808 */
[----:B------:R-:W2:Y:S03]  /*9d40*/  LDSM.16.MT88.4 R140, [R226+0x2900] ;  /* 0x00290000e28c783b */ /* 0x000ea60000004200 */
[----:B------:R-:W-:Y:S02]  /*9d50*/  FADD.FTZ R189, R189, R166 ;  /* 0x000000a6bdbd7221 */ /* 0x000fe40000010000 */
[----:B------:R-:W-:Y:S01]  /*9d60*/  FADD.FTZ R3, R190, R3 ;  /* 0x00000003be037221 */ /* 0x000fe20000010000 */
[----:B------:R1:W-:Y:S01]  /*9d70*/  MUFU.EX2 R168, R183 ;  /* 0x000000b700a87308 */ /* 0x0003e20000000800 */
[C---:B-----5:R-:W-:Y:S04]  /*9d80*/  HMMA.16816.F32.BF16 R12, R132.reuse, R136, R12 ;  /* 0x00000088840c723c */ /* 0x060fe8000004180c */
[----:B------:R-:W-:Y:S02]  /*9d90*/  FADD.FTZ R194, R194, R189 ;  /* 0x000000bdc2c27221 */ /* 0x000fe40000010000 */
[----:B------:R-:W-:Y:S02]  /*9da0*/  FADD.FTZ R198, R198, R3 ;  /* 0x00000003c6c67221 */ /* 0x000fe40000010000 */
[C---:B------:R-:W-:Y:S01]  /*9db0*/  HMMA.16816.F32.BF16 R16, R132.reuse, R138, R16 ;  /* 0x0000008a8410723c */ /* 0x040fe20000041810 */
[----:B------:R-:W3:Y:S01]  /*9dc0*/  LDSM.16.MT88.4 R136, [R231+0x4900] ;  /* 0x00490000e788783b */ /* 0x000ee20000004200 */
[----:B------:R-:W-:Y:S02]  /*9dd0*/  MUFU.EX2 R169, R187 ;  /* 0x000000bb00a97308 */ /* 0x000fe40000000800 */
[----:B------:R-:W-:Y:S02]  /*9de0*/  FADD.FTZ R195, R195, R194 ;  /* 0x000000c2c3c37221 */ /* 0x000fe40000010000 */
[----:B------:R-:W-:Y:S02]  /*9df0*/  FADD.FTZ R199, R199, R198 ;  /* 0x000000c6c7c77221 */ /* 0x000fe40000010000 */
[C---:B------:R-:W-:Y:S04]  /*9e00*/  HMMA.16816.F32.BF16 R20, R132.reuse, R144, R20 ;  /* 0x000000908414723c */ /* 0x040fe80000041814 */
[----:B------:R-:W-:Y:S01]  /*9e10*/  MUFU.EX2 R187, R176 ;  /* 0x000000b000bb7308 */ /* 0x000fe20000000800 */
[----:B------:R-:W-:Y:S01]  /*9e20*/  FADD.FTZ R196, R196, R195 ;  /* 0x000000c3c4c47221 */ /* 0x000fe20000010000 */
[----:B-1----:R-:W-:Y:S02]  /*9e30*/  MOV R183, R171 ;  /* 0x000000ab00b77202 */ /* 0x002fe40000000f00 */
[C---:B------:R-:W-:Y:S01]  /*9e40*/  HMMA.16816.F32.BF16 R24, R132.reuse, R146, R24 ;  /* 0x000000928418723c */ /* 0x040fe20000041818 */
[----:B------:R-:W1:Y:S03]  /*9e50*/  LDSM.16.MT88.4 R144, [R226+0x4900] ;  /* 0x00490000e290783b */ /* 0x000e660000004200 */
[----:B------:R-:W-:Y:S02]  /*9e60*/  FADD.FTZ R200, R200, R199 ;  /* 0x000000c7c8c87221 */ /* 0x000fe40000010000 */
[----:B------:R-:W4:Y:S01]  /*9e70*/  MUFU.EX2 R171, R180 ;  /* 0x000000b400ab7308 */ /* 0x000f220000000800 */
[----:B------:R-:W-:Y:S01]  /*9e80*/  FADD.FTZ R197, R197, R196 ;  /* 0x000000c4c5c57221 */ /* 0x000fe20000010000 */
[C---:B------:R-:W-:Y:S04]  /*9e90*/  HMMA.16816.F32.BF16 R28, R132.reuse, R148, R28 ;  /* 0x00000094841c723c */ /* 0x040fe8000004181c */
[----:B------:R-:W-:Y:S04]  /*9ea0*/  FADD.FTZ R201, R201, R200 ;  /* 0x000000c8c9c97221 */ /* 0x000fe80000010000 */
[C---:B------:R-:W-:Y:S01]  /*9eb0*/  HMMA.16816.F32.BF16 R32, R132.reuse, R150, R32 ;  /* 0x000000968420723c */ /* 0x040fe20000041820 */
[----:B------:R-:W5:Y:S01]  /*9ec0*/  LDSM.16.MT88.4 R148, [R225+0x4900] ;  /* 0x00490000e194783b */ /* 0x000f620000004200 */
[----:B------:R-:W-:Y:S06]  /*9ed0*/  MUFU.EX2 R180, R179 ;  /* 0x000000b300b47308 */ /* 0x000fec0000000800 */
[C---:B------:R-:W-:Y:S04]  /*9ee0*/  HMMA.16816.F32.BF16 R36, R132.reuse, R152, R36 ;  /* 0x000000988424723c */ /* 0x040fe80000041824 */
[----:B------:R4:W-:Y:S04]  /*9ef0*/  MUFU.EX2 R170, R178 ;  /* 0x000000b200aa7308 */ /* 0x0009e80000000800 */
[C---:B------:R-:W-:Y:S01]  /*9f00*/  HMMA.16816.F32.BF16 R40, R132.reuse, R154, R40 ;  /* 0x0000009a8428723c */ /* 0x040fe20000041828 */
[----:B------:R-:W-:Y:S05]  /*9f10*/  LDSM.16.MT88.4 R152, [R231+0x3100] ;  /* 0x00310000e798783b */ /* 0x000fea0000004200 */
[----:B------:R-:W1:Y:S02]  /*9f20*/  MUFU.EX2 R203, R203 ;  /* 0x000000cb00cb7308 */ /* 0x000e640000000800 */
[C---:B--2---:R-:W-:Y:S08]  /*9f30*/  HMMA.16816.F32.BF16 R44, R132.reuse, R140, R44 ;  /* 0x0000008c842c723c */ /* 0x044ff0000004182c */
[C---:B------:R-:W-:Y:S01]  /*9f40*/  HMMA.16816.F32.BF16 R48, R132.reuse, R142, R48 ;  /* 0x0000008e8430723c */ /* 0x040fe20000041830 */
[----:B------:R-:W2:Y:S03]  /*9f50*/  LDSM.16.MT88.4 R140, [R224+0x4900] ;  /* 0x00490000e08c783b */ /* 0x000ea60000004200 */
[----:B----4-:R-:W-:Y:S02]  /*9f60*/  MOV R178, R171 ;  /* 0x000000ab00b27202 */ /* 0x010fe40000000f00 */
[----:B------:R-:W-:Y:S02]  /*9f70*/  MUFU.EX2 R171, R177 ;  /* 0x000000b100ab7308 */ /* 0x000fe40000000800 */
        /* <DEDUP_REMOVED lines=9> */
[C---:B-1----:R-:W-:Y:S08]  /*a010*/  HMMA.16816.F32.BF16 R76, R132.reuse, R144, R76 ;  /* 0x00000090844c723c */ /* 0x042ff0000004184c */
[C---:B------:R-:W-:Y:S01]  /*a020*/  HMMA.16816.F32.BF16 R80, R132.reuse, R146, R80 ;  /* 0x000000928450723c */ /* 0x040fe20000041850 */
[----:B------:R-:W1:Y:S07]  /*a030*/  LDSM.16.MT88.4 R144, [R226+0x6900] ;  /* 0x00690000e290783b */ /* 0x000e6e0000004200 */
[C---:B-----5:R-:W-:Y:S08]  /*a040*/  HMMA.16816.F32.BF16 R84, R132.reuse, R148, R84 ;  /* 0x000000948454723c */ /* 0x060ff00000041854 */
[C---:B------:R-:W-:Y:S01]  /*a050*/  HMMA.16816.F32.BF16 R88, R132.reuse, R150, R88 ;  /* 0x000000968458723c */ /* 0x040fe20000041858 */
[----:B------:R-:W4:Y:S07]  /*a060*/  LDSM.16.MT88.4 R148, [R225+0x6900] ;  /* 0x00690000e194783b */ /* 0x000f2e0000004200 */
        /* <DEDUP_REMOVED lines=9> */
[C---:B----4-:R-:W-:Y:S08]  /*a100*/  HMMA.16816.F32.BF16 R116, R132.reuse, R148, R116 ;  /* 0x000000948474723c */ /* 0x050ff00000041874 */
[C---:B------:R-:W-:Y:S01]  /*a110*/  HMMA.16816.F32.BF16 R120, R132.reuse, R150, R120 ;  /* 0x000000968478723c */ /* 0x040fe20000041878 */
[----:B------:R-:W4:Y:S07]  /*a120*/  LDSM.16.MT88.4 R148, [R225+0x1100] ;  /* 0x00110000e194783b */ /* 0x000f2e0000004200 */
[C---:B--2---:R-:W-:Y:S08]  /*a130*/  HMMA.16816.F32.BF16 R124, R132.reuse, R140, R124 ;  /* 0x0000008c847c723c */ /* 0x044ff0000004187c */
[----:B------:R-:W-:Y:S01]  /*a140*/  HMMA.16816.F32.BF16 R128, R132, R142, R128 ;  /* 0x0000008e8480723c */ /* 0x000fe20000041880 */
[----:B------:R-:W2:Y:S06]  /*a150*/  LDSM.16.MT88.4 R140, [R224+0x1100] ;  /* 0x00110000e08c783b */ /* 0x000eac0000004200 */
[----:B------:R-:W-:Y:S02]  /*a160*/  F2FP.BF16.PACK_AB R134, R186, R183 ;  /* 0x000000b7ba86723e */ /* 0x000fe400000010ff */
[----:B------:R-:W-:Y:S03]  /*a170*/  F2FP.BF16.PACK_AB R133, R185, R169 ;  /* 0x000000a9b985723e */ /* 0x000fe600000010ff */
[----:B------:R-:W-:Y:S02]  /*a180*/  F2FP.BF16.PACK_AB R135, R184, R168 ;  /* 0x000000a8b887723e */ /* 0x000fe400000010ff */
[C---:B------:R-:W-:Y:S01]  /*a190*/  F2FP.BF16.PACK_AB R132, R203.reuse, R202 ;  /* 0x000000cacb84723e */ /* 0x040fe200000010ff */
[----:B------:R-:W-:Y:S04]  /*a1a0*/  FADD.FTZ R202, R202, R197 ;  /* 0x000000c5caca7221 */ /* 0x000fe80000010000 */
[----:B------:R-:W-:Y:S02]  /*a1b0*/  FADD.FTZ R3, R203, R202 ;  /* 0x000000cacb037221 */ /* 0x000fe40000010000 */
        /* <DEDUP_REMOVED lines=8> */
[----:B------:R-:W-:Y:S07]  /*a240*/  LDSM.16.MT88.4 R148, [R231+0x7100] ;  /* 0x00710000e794783b */ /* 0x000fee0000004200 */
[C---:B--2---:R-:W-:Y:S08]  /*a250*/  HMMA.16816.F32.BF16 R28, R132.reuse, R140, R28 ;  /* 0x0000008c841c723c */ /* 0x044ff0000004181c */
[C---:B------:R-:W-:Y:S01]  /*a260*/  HMMA.16816.F32.BF16 R32, R132.reuse, R142, R32 ;  /* 0x0000008e8420723c */ /* 0x040fe20000041820 */
[----:B------:R-:W2:Y:S07]  /*a270*/  LDSM.16.MT88.4 R140, [R226+0x5100] ;  /* 0x00510000e28c783b */ /* 0x000eae0000004200 */
        /* <DEDUP_REMOVED lines=12> */
[C---:B------:R-:W-:Y:S07]  /*a340*/  HMMA.16816.F32.BF16 R68, R132.reuse, R160, R68 ;  /* 0x000000a08444723c */ /* 0x040fee0000041844 */
[--C-:B------:R-:W-:Y:S01]  /*a350*/  FFMA.FTZ R161, R175, c[0x0][0x2d0], -R172.reuse ;  /* 0x0000b400afa17a23 */ /* 0x100fe200000108ac */
[C---:B------:R-:W-:Y:S03]  /*a360*/  HMMA.16816.F32.BF16 R72, R132.reuse, R162, R72 ;  /* 0x000000a28448723c */ /* 0x040fe60000041848 */
[----:B------:R-:W-:Y:S01]  /*a370*/  MUFU.EX2 R182, R161 ;  /* 0x000000a100b67308 */ /* 0x000fe20000000800 */
[--C-:B------:R-:W-:Y:S02]  /*a380*/  FFMA.FTZ R160, R173, c[0x0][0x2d0], -R172.reuse ;  /* 0x0000b400ada07a23 */ /* 0x100fe400000108ac */
[----:B------:R-:W-:Y:S02]  /*a390*/  FFMA.FTZ R172, R165, c[0x0][0x2d0], -R172 ;  /* 0x0000b400a5ac7a23 */ /* 0x000fe400000108ac */
[C---:B--2---:R-:W-:Y:S05]  /*a3a0*/  HMMA.16816.F32.BF16 R76, R132.reuse, R140, R76 ;  /* 0x0000008c844c723c */ /* 0x044fea000004184c */
[----:B------:R-:W2:Y:S03]  /*a3b0*/  MUFU.EX2 R181, R160 ;  /* 0x000000a000b57308 */ /* 0x000ea60000000800 */
[C---:B------:R-:W-:Y:S01]  /*a3c0*/  HMMA.16816.F32.BF16 R80, R132.reuse, R142, R80 ;  /* 0x0000008e8450723c */ /* 0x040fe20000041850 */
[----:B------:R-:W4:Y:S06]  /*a3d0*/  LDSM.16.MT88.4 R140, [R226+0x7100] ;  /* 0x00710000e28c783b */ /* 0x000f2c0000004200 */
[----:B------:R5:W2:Y:S01]  /*a3e0*/  MUFU.EX2 R165, R172 ;  /* 0x000000ac00a57308 */ /* 0x000aa20000000800 */
[C---:B---3--:R-:W-:Y:S08]  /*a3f0*/  HMMA.16816.F32.BF16 R84, R132.reuse, R136, R84 ;  /* 0x000000888454723c */ /* 0x048ff00000041854 */
[C---:B------:R-:W-:Y:S01]  /*a400*/  HMMA.16816.F32.BF16 R88, R132.reuse, R138, R88 ;  /* 0x0000008a8458723c */ /* 0x040fe20000041858 */
[----:B------:R-:W3:Y:S07]  /*a410*/  LDSM.16.MT88.4 R136, [R224+0x7100] ;  /* 0x00710000e088783b */ /* 0x000eee0000004200 */
[C---:B-1----:R-:W-:Y:S01]  /*a420*/  HMMA.16816.F32.BF16 R92, R132.reuse, R144, R92 ;  /* 0x00000090845c723c */ /* 0x042fe2000004185c */
[----:B-----5:R-:W-:Y:S07]  /*a430*/  LDSM.16.MT88.4 R172, [R225+0x1900] ;  /* 0x00190000e1ac783b */ /* 0x020fee0000004200 */
[C---:B------:R-:W-:Y:S01]  /*a440*/  HMMA.16816.F32.BF16 R96, R132.reuse, R146, R96 ;  /* 0x000000928460723c */ /* 0x040fe20000041860 */
[----:B------:R-:W1:Y:S07]  /*a450*/  LDSM.16.MT88.4 R144, [R226+0x1900] ;  /* 0x00190000e290783b */ /* 0x000e6e0000004200 */
[C---:B------:R-:W-:Y:S07]  /*a460*/  HMMA.16816.F32.BF16 R100, R132.reuse, R148, R100 ;  /* 0x000000948464723c */ /* 0x040fee0000041864 */
[----:B------:R-:W-:Y:S01]  /*a470*/  MOV R149, R178 ;  /* 0x000000b200957202 */ /* 0x000fe20000000f00 */
[C---:B------:R-:W-:Y:S01]  /*a480*/  HMMA.16816.F32.BF16 R104, R132.reuse, R150, R104 ;  /* 0x000000968468723c */ /* 0x040fe20000041868 */
[----:B------:R-:W5:Y:S07]  /*a490*/  LDSM.16.MT88.4 R176, [R224+0x1900] ;  /* 0x00190000e0b0783b */ /* 0x000f6e0000004200 */
[C---:B----4-:R-:W-:Y:S07]  /*a4a0*/  HMMA.16816.F32.BF16 R108, R132.reuse, R140, R108 ;  /* 0x0000008c846c723c */ /* 0x050fee000004186c */
[----:B------:R-:W-:Y:S01]  /*a4b0*/  MOV R140, R180 ;  /* 0x000000b4008c7202 */ /* 0x000fe20000000f00 */
[C---:B------:R-:W-:Y:S04]  /*a4c0*/  HMMA.16816.F32.BF16 R112, R132.reuse, R142, R112 ;  /* 0x0000008e8470723c */ /* 0x040fe80000041870 */
[----:B--2---:R-:W-:Y:S03]  /*a4d0*/  MOV R141, R181 ;  /* 0x000000b5008d7202 */ /* 0x004fe60000000f00 */
[----:B------:R-:W-:Y:S01]  /*a4e0*/  MOV R142, R183 ;  /* 0x000000b7008e7202 */ /* 0x000fe20000000f00 */
[C---:B------:R-:W-:Y:S04]  /*a4f0*/  HMMA.16816.F32.BF16 R116, R132.reuse, R152, R116 ;  /* 0x000000988474723c */ /* 0x040fe80000041874 */
[----:B------:R-:W-:Y:S04]  /*a500*/  MOV R143, R185 ;  /* 0x000000b9008f7202 */ /* 0x000fe80000000f00 */
[C---:B------:R-:W-:Y:S08]  /*a510*/  HMMA.16816.F32.BF16 R120, R132.reuse, R154, R120 ;  /* 0x0000009a8478723c */ /* 0x040ff00000041878 */
[C---:B---3--:R-:W-:Y:S07]  /*a520*/  HMMA.16816.F32.BF16 R124, R132.reuse, R136, R124 ;  /* 0x00000088847c723c */ /* 0x048fee000004187c */
[----:B------:R-:W-:Y:S01]  /*a530*/  MOV R136, R187 ;  /* 0x000000bb00887202 */ /* 0x000fe20000000f00 */
[----:B------:R-:W-:Y:S04]  /*a540*/  HMMA.16816.F32.BF16 R128, R132, R138, R128 ;  /* 0x0000008a8480723c */ /* 0x000fe80000041880 */
[----:B------:R-:W-:Y:S02]  /*a550*/  MOV R137, R182 ;  /* 0x000000b600897202 */ /* 0x000fe40000000f00 */
[----:B------:R-:W2:Y:S01]  /*a560*/  LDSM.16.MT88.4 R180, [R231+0x3900] ;  /* 0x00390000e7b4783b */ /* 0x000ea20000004200 */
[----:B------:R-:W-:Y:S02]  /*a570*/  MOV R134, R170 ;  /* 0x000000aa00867202 */ /* 0x000fe40000000f00 */
[----:B------:R-:W-:Y:S03]  /*a580*/  MOV R135, R171 ;  /* 0x000000ab00877202 */ /* 0x000fe60000000f00 */
[----:B------:R-:W-:Y:S02]  /*a590*/  MOV R139, R168 ;  /* 0x000000a8008b7202 */ /* 0x000fe40000000f00 */
[----:B------:R-:W-:Y:S02]  /*a5a0*/  MOV R133, R169 ;  /* 0x000000a900857202 */ /* 0x000fe40000000f00 */
[----:B------:R-:W-:Y:S02]  /*a5b0*/  F2FP.BF16.PACK_AB R168, R134, R149 ;  /* 0x0000009586a8723e */ /* 0x000fe400000010ff */
[----:B------:R-:W-:Y:S02]  /*a5c0*/  F2FP.BF16.PACK_AB R170, R140, R136 ;  /* 0x000000888caa723e */ /* 0x000fe400000010ff */
[----:B------:R-:W-:Y:S02]  /*a5d0*/  F2FP.BF16.PACK_AB R169, R137, R135 ;  /* 0x0000008789a9723e */ /* 0x000fe400000010ff */
[----:B------:R-:W-:Y:S02]  /*a5e0*/  F2FP.BF16.PACK_AB R171, R165, R141 ;  /* 0x0000008da5ab723e */ /* 0x000fe400000010ff */
[----:B------:R-:W-:Y:S02]  /*a5f0*/  MOV R132, R184 ;  /* 0x000000b800847202 */ /* 0x000fe40000000f00 */
[----:B------:R-:W-:Y:S02]  /*a600*/  MOV R138, R186 ;  /* 0x000000ba008a7202 */ /* 0x000fe40000000f00 */
[----:B------:R-:W3:Y:S01]  /*a610*/  LDSM.16.MT88.4 R184, [R226+0x3900] ;  /* 0x00390000e2b8783b */ /* 0x000ee20000004200 */
[C---:B------:R-:W-:Y:S07]  /*a620*/  HMMA.16816.F32.BF16 R160, R168.reuse, R156, R4 ;  /* 0x0000009ca8a0723c */ /* 0x040fee0000041804 */
[----:B------:R-:W4:Y:S01]  /*a630*/  LDSM.16.MT88.4 R4, [R225+0x3900] ;  /* 0x00390000e104783b */ /* 0x000f220000004200 */
[C---:B------:R-:W-:Y:S07]  /*a640*/  HMMA.16816.F32.BF16 R156, R168.reuse, R158, R8 ;  /* 0x0000009ea89c723c */ /* 0x040fee0000041808 */
[----:B------:R-:W-:Y:S01]  /*a650*/  MOV R11, R149 ;  /* 0x00000095000b7202 */ /* 0x000fe20000000f00 */
[C---:B-1----:R-:W-:Y:S01]  /*a660*/  HMMA.16816.F32.BF16 R152, R168.reuse, R144, R12 ;  /* 0x00000090a898723c */ /* 0x042fe2000004180c */
[----:B------:R-:W-:Y:S07]  /*a670*/  LDSM.16.MT88.4 R12, [R231+0x5900] ;  /* 0x00590000e70c783b */ /* 0x000fee0000004200 */
[C---:B------:R-:W-:Y:S07]  /*a680*/  HMMA.16816.F32.BF16 R148, R168.reuse, R146, R16 ;  /* 0x00000092a894723c */ /* 0x040fee0000041810 */
[----:B------:R-:W-:Y:S01]  /*a690*/  MOV R19, R132 ;  /* 0x0000008400137202 */ /* 0x000fe20000000f00 */
[C---:B------:R-:W-:Y:S04]  /*a6a0*/  HMMA.16816.F32.BF16 R144, R168.reuse, R172, R20 ;  /* 0x000000aca890723c */ /* 0x040fe80000041814 */
[----:B------:R-:W-:Y:S02]  /*a6b0*/  MOV R18, R11 ;  /* 0x0000000b00127202 */ /* 0x000fe40000000f00 */
[----:B------:R-:W1:Y:S01]  /*a6c0*/  LDSM.16.MT88.4 R8, [R224+0x3900] ;  /* 0x00390000e008783b */ /* 0x000e620000004200 */
[----:B------:R-:W-:Y:S02]  /*a6d0*/  MOV R22, R142 ;  /* 0x0000008e00167202 */ /* 0x000fe40000000f00 */
[----:B------:R-:W-:Y:S03]  /*a6e0*/  MOV R23, R143 ;  /* 0x0000008f00177202 */ /* 0x000fe60000000f00 */
[----:B------:R-:W-:Y:S02]  /*a6f0*/  MOV R173, R140 ;  /* 0x0000008c00ad7202 */ /* 0x000fe40000000f00 */
[----:B------:R-:W-:Y:S02]  /*a700*/  MOV R172, R141 ;  /* 0x0000008d00ac7202 */ /* 0x000fe40000000f00 */
[C---:B------:R-:W-:Y:S01]  /*a710*/  HMMA.16816.F32.BF16 R140, R168.reuse, R174, R24 ;  /* 0x000000aea88c723c */ /* 0x040fe20000041818 */
[----:B------:R-:W-:Y:S02]  /*a720*/  LDSM.16.MT88.4 R24, [R224+0x5900] ;  /* 0x00590000e018783b */ /* 0x000fe40000004200 */
[----:B------:R-:W-:Y:S02]  /*a730*/  MOV R20, R138 ;  /* 0x0000008a00147202 */ /* 0x000fe40000000f00 */
[----:B------:R-:W-:Y:S02]  /*a740*/  MOV R21, R139 ;  /* 0x0000008b00157202 */ /* 0x000fe40000000f00 */
[----:B------:R-:W-:Y:S02]  /*a750*/  MOV R175, R136 ;  /* 0x0000008800af7202 */ /* 0x000fe40000000f00 */
[----:B------:R-:W-:Y:S02]  /*a760*/  MOV R174, R137 ;  /* 0x0000008900ae7202 */ /* 0x000fe40000000f00 */
[C---:B-----5:R-:W-:Y:S07]  /*a770*/  HMMA.16816.F32.BF16 R136, R168.reuse, R176, R28 ;  /* 0x000000b0a888723c */ /* 0x060fee000004181c */
[----:B------:R-:W-:Y:S02]  /*a780*/  MOV R31, R133 ;  /* 0x00000085001f7202 */ /* 0x000fe40000000f00 */
[----:B------:R-:W-:Y:S03]  /*a790*/  MOV R177, R134 ;  /* 0x0000008600b17202 */ /* 0x000fe60000000f00 */
[----:B------:R-:W-:Y:S02]  /*a7a0*/  MOV R176, R135 ;  /* 0x0000008700b07202 */ /* 0x000fe40000000f00 */
[C---:B------:R-:W-:Y:S01]  /*a7b0*/  HMMA.16816.F32.BF16 R132, R168.reuse, R178, R32 ;  /* 0x000000b2a884723c */ /* 0x040fe20000041820 */
[----:B------:R-:W-:Y:S06]  /*a7c0*/  LDSM.16.MT88.4 R32, [R226+0x7900] ;  /* 0x00790000e220783b */ /* 0x000fec0000004200 */
[----:B------:R-:W-:Y:S01]  /*a7d0*/  MOV R179, R18 ;  /* 0x0000001200b37202 */ /* 0x000fe20000000f00 */
[C---:B--2---:R-:W-:Y:S04]  /*a7e0*/  HMMA.16816.F32.BF16 R36, R168.reuse, R180, R36 ;  /* 0x000000b4a824723c */ /* 0x044fe80000041824 */
[----:B------:R-:W-:Y:S02]  /*a7f0*/  MOV R178, R19 ;  /* 0x0000001300b27202 */ /* 0x000fe40000000f00 */
[----:B------:R-:W2:Y:S01]  /*a800*/  LDSM.16.MT88.4 R16, [R226+0x5900] ;  /* 0x00590000e210783b */ /* 0x000ea20000004200 */
[----:B------:R-:W-:Y:S01]  /*a810*/  MOV R181, R20 ;  /* 0x0000001400b57202 */ /* 0x000fe20000000f00 */
[C---:B------:R-:W-:Y:S04]  /*a820*/  HMMA.16816.F32.BF16 R40, R168.reuse, R182, R40 ;  /* 0x000000b6a828723c */ /* 0x040fe80000041828 */
[----:B------:R-:W-:Y:S03]  /*a830*/  MOV R180, R21 ;  /* 0x0000001500b47202 */ /* 0x000fe60000000f00 */
[----:B------:R-:W-:Y:S01]  /*a840*/  MOV R183, R22 ;  /* 0x0000001600b77202 */ /* 0x000fe20000000f00 */
[C---:B---3--:R-:W-:Y:S04]  /*a850*/  HMMA.16816.F32.BF16 R44, R168.reuse, R184, R44 ;  /* 0x000000b8a82c723c */ /* 0x048fe8000004182c */
[----:B------:R-:W-:Y:S01]  /*a860*/  MOV R182, R23 ;  /* 0x0000001700b67202 */ /* 0x000fe20000000f00 */
[----:B------:R-:W-:Y:S01]  /*a870*/  FADD.FTZ R3, R183, R3 ;  /* 0x00000003b7037221 */ /* 0x000fe20000010000 */
[----:B------:R-:W3:Y:S01]  /*a880*/  LDSM.16.MT88.4 R20, [R225+0x5900] ;  /* 0x00590000e114783b */ /* 0x000ee20000004200 */
[----:B------:R-:W-:Y:S01]  /*a890*/  MOV R185, R31 ;  /* 0x0000001f00b97202 */ /* 0x000fe20000000f00 */
[C---:B------:R-:W-:Y:S04]  /*a8a0*/  HMMA.16816.F32.BF16 R48, R168.reuse, R186, R48 ;  /* 0x000000baa830723c */ /* 0x040fe80000041830 */
[----:B------:R-:W-:Y:S02]  /*a8b0*/  FADD.FTZ R2, R185, R201 ;  /* 0x000000c9b9027221 */ /* 0x000fe40000010000 */
[----:B------:R-:W5:Y:S01]  /*a8c0*/  LDSM.16.MT88.4 R28, [R231+0x7900] ;  /* 0x00790000e71c783b */ /* 0x000f620000004200 */
[----:B------:R-:W-:Y:S01]  /*a8d0*/  FADD.FTZ R3, R181, R3 ;  /* 0x00000003b5037221 */ /* 0x000fe20000010000 */
[C---:B----4-:R-:W-:Y:S04]  /*a8e0*/  HMMA.16816.F32.BF16 R52, R168.reuse, R4, R52 ;  /* 0x00000004a834723c */ /* 0x050fe80000041834 */
[----:B------:R-:W-:Y:S02]  /*a8f0*/  FADD.FTZ R2, R182, R2 ;  /* 0x00000002b6027221 */ /* 0x000fe40000010000 */
[----:B------:R-:W-:Y:S02]  /*a900*/  FADD.FTZ R3, R179, R3 ;  /* 0x00000003b3037221 */ /* 0x000fe40000010000 */
[C---:B------:R-:W-:Y:S01]  /*a910*/  HMMA.16816.F32.BF16 R56, R168.reuse, R6, R56 ;  /* 0x00000006a838723c */ /* 0x040fe20000041838 */
[----:B------:R-:W4:Y:S03]  /*a920*/  LDSM.16.MT88.4 R4, [R225+0x7900] ;  /* 0x00790000e104783b */ /* 0x000f260000004200 */
[----:B------:R-:W-:Y:S02]  /*a930*/  FADD.FTZ R2, R180, R2 ;  /* 0x00000002b4027221 */ /* 0x000fe40000010000 */
[----:B------:R-:W-:Y:S02]  /*a940*/  FADD.FTZ R3, R177, R3 ;  /* 0x00000003b1037221 */ /* 0x000fe40000010000 */
[C---:B-1----:R-:W-:Y:S04]  /*a950*/  HMMA.16816.F32.BF16 R60, R168.reuse, R8, R60 ;  /* 0x00000008a83c723c */ /* 0x042fe8000004183c */
[----:B------:R-:W-:Y:S02]  /*a960*/  FADD.FTZ R2, R178, R2 ;  /* 0x00000002b2027221 */ /* 0x000fe40000010000 */
[----:B------:R-:W-:Y:S02]  /*a970*/  FADD.FTZ R3, R175, R3 ;  /* 0x00000003af037221 */ /* 0x000fe40000010000 */
[C---:B------:R-:W-:Y:S01]  /*a980*/  HMMA.16816.F32.BF16 R64, R168.reuse, R10, R64 ;  /* 0x0000000aa840723c */ /* 0x040fe20000041840 */
[----:B------:R-:W1:Y:S03]  /*a990*/  LDSM.16.MT88.4 R8, [R224+0x7900] ;  /* 0x00790000e008783b */ /* 0x000e660000004200 */
[----:B------:R-:W-:Y:S02]  /*a9a0*/  FADD.FTZ R2, R176, R2 ;  /* 0x00000002b0027221 */ /* 0x000fe40000010000 */
[----:B------:R-:W-:Y:S01]  /*a9b0*/  FADD.FTZ R244, R173, R3 ;  /* 0x00000003adf47221 */ /* 0x000fe20000010000 */
[----:B------:R-:W-:Y:S01]  /*a9c0*/  MOV R3, R0 ;  /* 0x0000000000037202 */ /* 0x000fe20000000f00 */
[C---:B------:R-:W-:Y:S04]  /*a9d0*/  HMMA.16816.F32.BF16 R68, R168.reuse, R12, R68 ;  /* 0x0000000ca844723c */ /* 0x040fe80000041844 */
[----:B------:R-:W-:Y:S04]  /*a9e0*/  FADD.FTZ R2, R174, R2 ;  /* 0x00000002ae027221 */ /* 0x000fe80000010000 */
[C---:B------:R-:W-:Y:S04]  /*a9f0*/  HMMA.16816.F32.BF16 R72, R168.reuse, R14, R72 ;  /* 0x0000000ea848723c */ /* 0x040fe80000041848 */
[----:B------:R-:W-:Y:S04]  /*aa00*/  FADD.FTZ R2, R172, R2 ;  /* 0x00000002ac027221 */ /* 0x000fe80000010000 */
[C---:B--2---:R-:W-:Y:S04]  /*aa10*/  HMMA.16816.F32.BF16 R76, R168.reuse, R16, R76 ;  /* 0x00000010a84c723c */ /* 0x044fe8000004184c */
[----:B------:R-:W-:Y:S01]  /*aa20*/  FADD.FTZ R243, R165, R2 ;  /* 0x00000002a5f37221 */ /* 0x000fe20000010000 */
[----:B------:R-:W-:Y:S03]  /*aa30*/  MOV R2, R164 ;  /* 0x000000a400027202 */ /* 0x000fe60000000f00 */
[C---:B------:R-:W-:Y:S08]  /*aa40*/  HMMA.16816.F32.BF16 R80, R168.reuse, R18, R80 ;  /* 0x00000012a850723c */ /* 0x040ff00000041850 */
[C---:B---3--:R-:W-:Y:S08]  /*aa50*/  HMMA.16816.F32.BF16 R84, R168.reuse, R20, R84 ;  /* 0x00000014a854723c */ /* 0x048ff00000041854 */
[C---:B------:R-:W-:Y:S08]  /*aa60*/  HMMA.16816.F32.BF16 R88, R168.reuse, R22, R88 ;  /* 0x00000016a858723c */ /* 0x040ff00000041858 */
[C---:B------:R-:W-:Y:S08]  /*aa70*/  HMMA.16816.F32.BF16 R92, R168.reuse, R24, R92 ;  /* 0x00000018a85c723c */ /* 0x040ff0000004185c */
[C---:B------:R-:W-:Y:S08]  /*aa80*/  HMMA.16816.F32.BF16 R96, R168.reuse, R26, R96 ;  /* 0x0000001aa860723c */ /* 0x040ff00000041860 */
[C---:B-----5:R-:W-:Y:S08]  /*aa90*/  HMMA.16816.F32.BF16 R100, R168.reuse, R28, R100 ;  /* 0x0000001ca864723c */ /* 0x060ff00000041864 */
[C---:B------:R-:W-:Y:S08]  /*aaa0*/  HMMA.16816.F32.BF16 R104, R168.reuse, R30, R104 ;  /* 0x0000001ea868723c */ /* 0x040ff00000041868 */
[C---:B------:R-:W-:Y:S08]  /*aab0*/  HMMA.16816.F32.BF16 R108, R168.reuse, R32, R108 ;  /* 0x00000020a86c723c */ /* 0x040ff0000004186c */
[C---:B------:R-:W-:Y:S08]  /*aac0*/  HMMA.16816.F32.BF16 R112, R168.reuse, R34, R112 ;  /* 0x00000022a870723c */ /* 0x040ff00000041870 */
[C---:B----4-:R-:W-:Y:S08]  /*aad0*/  HMMA.16816.F32.BF16 R116, R168.reuse, R4, R116 ;  /* 0x00000004a874723c */ /* 0x050ff00000041874 */
[C---:B------:R-:W-:Y:S08]  /*aae0*/  HMMA.16816.F32.BF16 R120, R168.reuse, R6, R120 ;  /* 0x00000006a878723c */ /* 0x040ff00000041878 */
[C---:B-1----:R-:W-:Y:S08]  /*aaf0*/  HMMA.16816.F32.BF16 R124, R168.reuse, R8, R124 ;  /* 0x00000008a87c723c */ /* 0x042ff0000004187c */
[----:B------:R-:W-:Y:S01]  /*ab00*/  HMMA.16816.F32.BF16 R128, R168, R10, R128 ;  /* 0x0000000aa880723c */ /* 0x000fe20000041880 */
[----:B------:R-:W-:-:S07]  /*ab10*/  @P0 BRA `(.L_x_1996) ;  /* 0xffffb81000000947 */ /* 0x000fce000383ffff */
.L_x_1985:
[----:B------:R-:W1:Y:S01]  /*ab20*/  S2UR UR26, SR_CTAID.X ;  /* 0x00000000001a79c3 */ /* 0x000e620000002500 */
[----:B------:R-:W-:Y:S01]  /*ab30*/  UMOV UR25, 0x1 ;  /* 0x0000000100197882 */ /* 0x000fe20000000000 */
[----:B------:R-:W-:Y:S01]  /*ab40*/  PLOP3.LUT P0, PT, PT, PT, UP0, 0x40, 0x0 ;  /* 0x000000000000781c */ /* 0x000fe20003f0e808 */
[----:B------:R-:W-:-:S02]  /*ab50*/  ULDC UR21, c[0x0][0x168] ;  /* 0x00005a0000157ab9 */ /* 0x000fc40000000800 */
[----:B------:R-:W-:Y:S02]  /*ab60*/  ULDC.64 UR4, c[0x0][0x2c8] ;  /* 0x0000b20000047ab9 */ /* 0x000fe40000000a00 */
[----:B------:R-:W-:Y:S02]  /*ab70*/  UIADD3 UR21, UR25, -UR21, URZ ;  /* 0x8000001519157290 */ /* 0x000fe4000fffe03f */
[----:B------:R-:W-:Y:S02]  /*ab80*/  ULDC UR24, c[0x0][0x2ac] ;  /* 0x0000ab0000187ab9 */ /* 0x000fe40000000800 */
[----:B-1----:R-:W-:-:S04]  /*ab90*/  ULEA UR26, UR26, 0x7f, 0x7 ;  /* 0x0000007f1a1a7891 */ /* 0x002fc8000f8e383f */
        /* <DEDUP_REMOVED lines=20> */
.L_x_1998:
[----:B------:R-:W-:Y:S02]  /*ace0*/  ULDC UR4, c[0x0][0x32c] ;  /* 0x0000cb0000047ab9 */ /* 0x000fe40000000800 */
[----:B------:R-:W-:-:S03]  /*acf0*/  UISETP.NE.AND UP2, UPT, UR25, UR4, UPT ;  /* 0x000000041900728c */ /* 0x000fc6000bf45270 */
[----:B------:R-:W-:Y:S02]  /*ad00*/  ULDC.64 UR4, c[0x0][0x330] ;  /* 0x0000cc0000047ab9 */ /* 0x000fe40000000a00 */
[----:B------:R-:W-:-:S07]  /*ad10*/  UIMAD.WIDE.U32 UR26, UR24, UR4, URZ ;  /* 0x00000004181a72a5 */ /* 0x000fce000f8e003f */
[----:B------:R-:W-:Y:S02]  /*ad20*/  @UP2 UMOV UR25, UR27 ;  /* 0x0000001b00192c82 */ /* 0x000fe40008000000 */
[----:B------:R-:W-:Y:S02]  /*ad30*/  @UP2 USHF.R.U32.HI UR24, URZ, UR5, UR25 ;  /* 0x000000053f182299 */ /* 0x000fe40008011619 */
.L_x_1999:
[----:B------:R-:W-:Y:S02]  /*ad40*/  ULDC UR4, c[0x0][0x32c] ;  /* 0x0000cb0000047ab9 */ /* 0x000fe40000000800 */
[----:B------:R-:W-:-:S04]  /*ad50*/  UIMAD UR4, UR24, UR4, URZ ;  /* 0x00000004180472a4 */ /* 0x000fc8000f8e023f */
[----:B------:R-:W-:-:S04]  /*ad60*/  UISETP.LT.AND UP2, UPT, UR21, UR4, UPT ;  /* 0x000000041500728c */ /* 0x000fc8000bf41270 */
[----:B------:R-:W-:-:S04]  /*ad70*/  USEL UR21, UR21, UR4, !UP2 ;  /* 0x0000000415157287 */ /* 0x000fc8000d000000 */
.L_x_1997:
[----:B------:R-:W-:-:S04]  /*ad80*/  UIADD3 UR21, UR21, 0x3f, URZ ;  /* 0x0000003f15157890 */ /* 0x000fc8000fffe03f */
        /* <DEDUP_REMOVED lines=9> */
[----:B------:R-:W-:Y:S01]  /*ae20*/  SHF.R.S32.HI R0, RZ, 0x1f, R207 ;  /* 0x0000001fff007819 */ /* 0x000fe200000114cf */
[----:B------:R-:W-:Y:S01]  /*ae30*/  IMAD.MOV.U32 R167, RZ, RZ, R164 ;  /* 0x000000ffffa77224 */ /* 0x000fe200078e00a4 */
[C---:B------:R-:W-:Y:S01]  /*ae40*/  SHF.L.U64.HI R252, R206.reuse, 0x1, R247 ;  /* 0x00000001cefc7819 */ /* 0x040fe200000102f7 */
[C---:B------:R-:W-:Y:S01]  /*ae50*/  IMAD.SHL.U32 R2, R207.reuse, 0x2, RZ ;  /* 0x00000002cf027824 */ /* 0x040fe200078e00ff */
[----:B------:R-:W-:Y:S01]  /*ae60*/  SEL R250, RZ, 0x10, P5 ;  /* 0x00000010fffa7807 */ /* 0x000fe20002800000 */
[----:B------:R-:W-:Y:S01]  /*ae70*/  IMAD.SHL.U32 R251, R206, 0x2, RZ ;  /* 0x00000002cefb7824 */ /* 0x000fe200078e00ff */
[----:B------:R-:W-:Y:S02]  /*ae80*/  SEL R249, RZ, 0x10, P4 ;  /* 0x00000010fff97807 */ /* 0x000fe40002000000 */
[----:B------:R-:W-:Y:S02]  /*ae90*/  SHF.L.U64.HI R0, R207, 0x1, R0 ;  /* 0x00000001cf007819 */ /* 0x000fe40000010200 */
.L_x_2003:
        /* <DEDUP_REMOVED lines=28> */
[----:B------:R-:W-:Y:S01]  /*b060*/  SHF.R.S32.HI R10, RZ, 0x1f, R207 ;  /* 0x0000001fff0a7819 */ /* 0x000fe200000114cf */
[----:B------:R-:W-:Y:S01]  /*b070*/  IMAD.SHL.U32 R8, R207, 0x2, RZ ;  /* 0x00000002cf087824 */ /* 0x000fe200078e00ff */
[----:B------:R-:W-:Y:S01]  /*b080*/  LOP3.LUT R12, R12, 0xf, RZ, 0xc0, !PT ;  /* 0x0000000f0c0c7812 */ /* 0x000fe200078ec0ff */
[----:B------:R-:W-:Y:S01]  /*b090*/  IMAD.WIDE.U32 R4, R237, c[0x0][0x218], R4 ;  /* 0x00008600ed047a25 */ /* 0x000fe200078e0004 */
[----:B------:R-:W-:Y:S04]  /*b0a0*/  SHF.L.U64.HI R10, R207, 0x1, R10 ;  /* 0x00000001cf0a7819 */ /* 0x000fe8000001020a */
[----:B------:R-:W-:Y:S01]  /*b0b0*/  IADD3 R0, P0, R4, UR22, RZ ;  /* 0x0000001604007c10 */ /* 0x000fe2000ff1e0ff */
[----:B------:R-:W-:Y:S03]  /*b0c0*/  IMAD.SHL.U32 R4, R205, 0x2, RZ ;  /* 0x00000002cd047824 */ /* 0x000fe600078e00ff */
[----:B------:R-:W-:Y:S02]  /*b0d0*/  IADD3.X R5, R5, UR6, R2, P0, !PT ;  /* 0x0000000605057c10 */ /* 0x000fe400087fe402 */
[----:B------:R-:W-:Y:S02]  /*b0e0*/  LEA R7, P0, R0, c[0x0][0x1f8], 0x1 ;  /* 0x00007e0000077a11 */ /* 0x000fe400078008ff */
[----:B------:R-:W-:Y:S02]  /*b0f0*/  SHF.L.U64.HI R2, R204, 0x1, R245 ;  /* 0x00000001cc027819 */ /* 0x000fe400000102f5 */
[----:B------:R-:W-:Y:S01]  /*b100*/  LEA.HI.X R6, R0, c[0x0][0x1fc], R5, 0x1, P0 ;  /* 0x00007f0000067a11 */ /* 0x000fe200000f0c05 */
[----:B------:R-:W5:Y:S01]  /*b110*/  SHFL.IDX PT, R9, R7, 0x1, 0x181f ;  /* 0x00381f0007097f89 */ /* 0x000f6200000e0000 */
[----:B------:R-:W-:Y:S01]  /*b120*/  IMAD.SHL.U32 R0, R204, 0x2, RZ ;  /* 0x00000002cc007824 */ /* 0x000fe200078e00ff */
[----:B------:R-:W-:Y:S02]  /*b130*/  SHF.L.U64.HI R5, R205, 0x1, R246 ;  /* 0x00000001cd057819 */ /* 0x000fe400000102f6 */
[----:B------:R-:W4:Y:S04]  /*b140*/  SHFL.IDX PT, R11, R6, 0x1, 0x181f ;  /* 0x00381f00060b7f89 */ /* 0x000f2800000e0000 */
[----:B------:R-:W3:Y:S04]  /*b150*/  SHFL.IDX PT, R7, R7, RZ, 0x181f ;  /* 0x00181fff07077589 */ /* 0x000ee800000e0000 */
[----:B------:R-:W2:Y:S01]  /*b160*/  SHFL.IDX PT, R21, R6, RZ, 0x181f ;  /* 0x00181fff06157589 */ /* 0x000ea200000e0000 */
[----:B-----5:R-:W-:Y:S04]  /*b170*/  IADD3 R22, P1, P0, R22, R9, R251 ;  /* 0x0000000916167210 */ /* 0x020fe8000783e0fb */
[----:B----4-:R-:W-:Y:S02]  /*b180*/  IADD3.X R23, RZ, R11, R252, P1, P0 ;  /* 0x0000000bff177210 */ /* 0x010fe40000fe04fc */
[----:B------:R-:W-:Y:S04]  /*b190*/  IADD3 R14, P1, P0, R14, R9, R4 ;  /* 0x000000090e0e7210 */ /* 0x000fe8000783e004 */
[--C-:B------:R-:W-:Y:S02]  /*b1a0*/  IADD3.X R15, RZ, R11, R5.reuse, P1, P0 ;  /* 0x0000000bff0f7210 */ /* 0x100fe40000fe0405 */
[----:B------:R-:W-:Y:S04]  /*b1b0*/  IADD3 R12, P1, P0, R12, R9, R0 ;  /* 0x000000090c0c7210 */ /* 0x000fe8000783e000 */
[--C-:B------:R-:W-:Y:S02]  /*b1c0*/  IADD3.X R13, RZ, R11, R2.reuse, P1, P0 ;  /* 0x0000000bff0d7210 */ /* 0x100fe40000fe0402 */
[----:B---3--:R-:W-:Y:S05]  /*b1d0*/  IADD3 R4, P0, R7, R4, RZ ;  /* 0x0000000407047210 */ /* 0x008fea0007f1e0ff */
[----:B--2---:R-:W-:Y:S01]  /*b1e0*/  IMAD.X R5, R21, 0x1, R5, P0 ;  /* 0x0000000115057824 */ /* 0x004fe200000e0605 */
[----:B------:R-:W-:Y:S05]  /*b1f0*/  IADD3 R28, P0, R7, R0, RZ ;  /* 0x00000000071c7210 */ /* 0x000fea0007f1e0ff */
[----:B------:R-:W-:Y:S01]  /*b200*/  IMAD.X R29, R21, 0x1, R2, P0 ;  /* 0x00000001151d7824 */ /* 0x000fe200000e0602 */
[-C--:B------:R-:W-:Y:S05]  /*b210*/  IADD3 R30, P0, R7, R8.reuse, RZ ;  /* 0x00000008071e7210 */ /* 0x080fea0007f1e0ff */
[----:B------:R-:W-:Y:S01]  /*b220*/  IMAD.X R31, R21, 0x1, R10, P0 ;  /* 0x00000001151f7824 */ /* 0x000fe200000e060a */
        /* <DEDUP_REMOVED lines=17> */
.L_x_2001:
[C---:B--23--:R-:W-:Y:S01]  /*b340*/  HMMA.16816.F32.BF16 R4, R168.reuse, R172, RZ ;  /* 0x000000aca804723c */ /* 0x04cfe200000418ff */
[----:B------:R-:W-:Y:S01]  /*b350*/  LDSM.16.M88.4 R196, [R228+0x8100] ;  /* 0x00810000e4c4783b */ /* 0x000fe20000000200 */
[----:B------:R-:W-:Y:S06]  /*b360*/  UISETP.GT.AND UP2, UPT, UR20, UR9, UPT ;  /* 0x000000091400728c */ /* 0x000fec000bf44270 */
[C---:B------:R-:W-:Y:S01]  /*b370*/  HMMA.16816.F32.BF16 R8, R168.reuse, R174, RZ ;  /* 0x000000aea808723c */ /* 0x040fe200000418ff */
[----:B------:R-:W0:Y:S01]  /*b380*/  LDGDEPBAR ;  /* 0x00000000000079af */ /* 0x000e220000000000 */
[----:B------:R-:W-:Y:S06]  /*b390*/  PLOP3.LUT P0, PT, PT, PT, UP2, 0x40, 0x0 ;  /* 0x000000000000781c */ /* 0x000fec0003f0e828 */
[C---:B----4-:R-:W-:Y:S01]  /*b3a0*/  HMMA.16816.F32.BF16 R12, R168.reuse, R16, RZ ;  /* 0x00000010a80c723c */ /* 0x050fe200000418ff */
[----:B------:R-:W2:Y:S07]  /*b3b0*/  LDSM.16.M88.4 R172, [R229+0x10100] ;  /* 0x01010000e5ac783b */ /* 0x000eae0000000200 */
[C---:B------:R-:W-:Y:S01]  /*b3c0*/  HMMA.16816.F32.BF16 R16, R168.reuse, R18, RZ ;  /* 0x00000012a810723c */ /* 0x040fe200000418ff */
[----:B------:R-:W-:Y:S07]  /*b3d0*/  LDSM.16.M88.4 R200, [R228+0x9100] ;  /* 0x00910000e4c8783b */ /* 0x000fee0000000200 */
[C---:B-1----:R-:W-:Y:S08]  /*b3e0*/  HMMA.16816.F32.BF16 R20, R168.reuse, R24, RZ ;  /* 0x00000018a814723c */ /* 0x042ff000000418ff */
[C---:B------:R-:W-:Y:S08]  /*b3f0*/  HMMA.16816.F32.BF16 R24, R168.reuse, R26, RZ ;  /* 0x0000001aa818723c */ /* 0x040ff000000418ff */
[C---:B------:R-:W-:Y:S08]  /*b400*/  HMMA.16816.F32.BF16 R28, R168.reuse, R32, RZ ;  /* 0x00000020a81c723c */ /* 0x040ff000000418ff */
[----:B------:R-:W-:Y:S01]  /*b410*/  HMMA.16816.F32.BF16 R32, R168, R34, RZ ;  /* 0x00000022a820723c */ /* 0x000fe200000418ff */
[----:B------:R-:W1:Y:S07]  /*b420*/  LDSM.16.M88.4 R168, [R228+0x8900] ;  /* 0x00890000e4a8783b */ /* 0x000e6e0000000200 */
[C---:B------:R-:W-:Y:S08]  /*b430*/  HMMA.16816.F32.BF16 R4, R176.reuse, R180, R4 ;  /* 0x000000b4b004723c */ /* 0x040ff00000041804 */
[C---:B------:R-:W-:Y:S01]  /*b440*/  HMMA.16816.F32.BF16 R8, R176.reuse, R182, R8 ;  /* 0x000000b6b008723c */ /* 0x040fe20000041808 */
[----:B------:R-:W3:Y:S07]  /*b450*/  LDSM.16.M88.4 R180, [R228+0x9900] ;  /* 0x00990000e4b4783b */ /* 0x000eee0000000200 */
[C---:B------:R-:W-:Y:S08]  /*b460*/  HMMA.16816.F32.BF16 R12, R176.reuse, R184, R12 ;  /* 0x000000b8b00c723c */ /* 0x040ff0000004180c */
[C---:B------:R-:W-:Y:S01]  /*b470*/  HMMA.16816.F32.BF16 R16, R176.reuse, R186, R16 ;  /* 0x000000bab010723c */ /* 0x040fe20000041810 */
[----:B------:R-:W-:Y:S07]  /*b480*/  LDSM.16.M88.4 R184, [R227+0x10100] ;  /* 0x01010000e3b8783b */ /* 0x000fee0000000200 */
[C---:B------:R-:W-:Y:S08]  /*b490*/  HMMA.16816.F32.BF16 R20, R176.reuse, R188, R20 ;  /* 0x000000bcb014723c */ /* 0x040ff00000041814 */
[C---:B------:R-:W-:Y:S01]  /*b4a0*/  HMMA.16816.F32.BF16 R24, R176.reuse, R190, R24 ;  /* 0x000000beb018723c */ /* 0x040fe20000041818 */
[----:B------:R-:W4:Y:S07]  /*b4b0*/  LDSM.16.M88.4 R188, [R220] ;  /* 0x00000000dcbc783b */ /* 0x000f2e0000000200 */
[C---:B------:R-:W-:Y:S08]  /*b4c0*/  HMMA.16816.F32.BF16 R28, R176.reuse, R192, R28 ;  /* 0x000000c0b01c723c */ /* 0x040ff0000004181c */
[----:B------:R-:W-:Y:S01]  /*b4d0*/  HMMA.16816.F32.BF16 R32, R176, R194, R32 ;  /* 0x000000c2b020723c */ /* 0x000fe20000041820 */
[----:B------:R-:W5:Y:S07]  /*b4e0*/  LDSM.16.M88.4 R176, [R220+0x800] ;  /* 0x00080000dcb0783b */ /* 0x000f6e0000000200 */
[C---:B--2---:R-:W-:Y:S01]  /*b4f0*/  HMMA.16816.F32.BF16 R4, R172.reuse, R196, R4 ;  /* 0x000000c4ac04723c */ /* 0x044fe20000041804 */
[----:B------:R-:W2:Y:S07]  /*b500*/  LDSM.16.M88.4 R192, [R220+0x1000] ;  /* 0x00100000dcc0783b */ /* 0x000eae0000000200 */
[C---:B------:R-:W-:Y:S01]  /*b510*/  HMMA.16816.F32.BF16 R8, R172.reuse, R198, R8 ;  /* 0x000000c6ac08723c */ /* 0x040fe20000041808 */
[----:B------:R-:W-:Y:S07]  /*b520*/  LDSM.16.M88.4 R196, [R234+0x14100] ;  /* 0x01410000eac4783b */ /* 0x000fee0000000200 */
[C---:B-1----:R-:W-:Y:S08]  /*b530*/  HMMA.16816.F32.BF16 R12, R172.reuse, R168, R12 ;  /* 0x000000a8ac0c723c */ /* 0x042ff0000004180c */
        /* <DEDUP_REMOVED lines=8> */
[C---:B----4-:R-:W-:Y:S01]  /*b5c0*/  HMMA.16816.F32.BF16 R4, R184.reuse, R188, R4 ;  /* 0x000000bcb804723c */ /* 0x050fe20000041804 */
[----:B------:R-:W-:Y:S07]  /*b5d0*/  LDSM.16.M88.4 R180, [R233+0xb900] ;  /* 0x00b90000e9b4783b */ /* 0x000fee0000000200 */
[C---:B------:R-:W-:Y:S01]  /*b5e0*/  HMMA.16816.F32.BF16 R8, R184.reuse, R190, R8 ;  /* 0x000000beb808723c */ /* 0x040fe20000041808 */
[----:B------:R-:W-:Y:S07]  /*b5f0*/  LDSM.16.M88.4 R188, [R230+0x14100] ;  /* 0x01410000e6bc783b */ /* 0x000fee0000000200 */
[C---:B-----5:R-:W-:Y:S08]  /*b600*/  HMMA.16816.F32.BF16 R12, R184.reuse, R176, R12 ;  /* 0x000000b0b80c723c */ /* 0x060ff0000004180c */
[C---:B------:R-:W-:Y:S01]  /*b610*/  HMMA.16816.F32.BF16 R16, R184.reuse, R178, R16 ;  /* 0x000000b2b810723c */ /* 0x040fe20000041810 */
[----:B------:R-:W4:Y:S07]  /*b620*/  LDSM.16.M88.4 R176, [R233+0xb100] ;  /* 0x00b10000e9b0783b */ /* 0x000f2e0000000200 */
[C---:B--2---:R-:W-:Y:S08]  /*b630*/  HMMA.16816.F32.BF16 R20, R184.reuse, R192, R20 ;  /* 0x000000c0b814723c */ /* 0x044ff00000041814 */
[C---:B------:R-:W-:Y:S01]  /*b640*/  HMMA.16816.F32.BF16 R24, R184.reuse, R194, R24 ;  /* 0x000000c2b818723c */ /* 0x040fe20000041818 */
[----:B------:R-:W2:Y:S07]  /*b650*/  LDSM.16.M88.4 R192, [R219] ;  /* 0x00000000dbc0783b */ /* 0x000eae0000000200 */
[C---:B-1----:R-:W-:Y:S08]  /*b660*/  HMMA.16816.F32.BF16 R28, R184.reuse, R168, R28 ;  /* 0x000000a8b81c723c */ /* 0x042ff0000004181c */
[----:B------:R-:W-:Y:S01]  /*b670*/  HMMA.16816.F32.BF16 R32, R184, R170, R32 ;  /* 0x000000aab820723c */ /* 0x000fe20000041820 */
[----:B------:R-:W1:Y:S07]  /*b680*/  LDSM.16.M88.4 R168, [R218] ;  /* 0x00000000daa8783b */ /* 0x000e6e0000000200 */
[C---:B------:R-:W-:Y:S01]  /*b690*/  HMMA.16816.F32.BF16 R4, R196.reuse, R200, R4 ;  /* 0x000000c8c404723c */ /* 0x040fe20000041804 */
[----:B------:R-:W5:Y:S07]  /*b6a0*/  LDSM.16.M88.4 R184, [R217] ;  /* 0x00000000d9b8783b */ /* 0x000f6e0000000200 */
        /* <DEDUP_REMOVED lines=8> */
[C---:B------:R-:W-:Y:S08]  /*b730*/  HMMA.16816.F32.BF16 R28, R196.reuse, R180, R28 ;  /* 0x000000b4c41c723c */ /* 0x040ff0000004181c */
[----:B------:R-:W-:Y:S01]  /*b740*/  HMMA.16816.F32.BF16 R32, R196, R182, R32 ;  /* 0x000000b6c420723c */ /* 0x000fe20000041820 */
[----:B------:R-:W4:Y:S07]  /*b750*/  LDSM.16.M88.4 R180, [R228+0xa900] ;  /* 0x00a90000e4b4783b */ /* 0x000f2e0000000200 */
[C---:B--2---:R-:W-:Y:S01]  /*b760*/  HMMA.16816.F32.BF16 R4, R188.reuse, R192, R4 ;  /* 0x000000c0bc04723c */ /* 0x044fe20000041804 */
[----:B------:R-:W2:Y:S07]  /*b770*/  LDSM.16.M88.4 R196, [R228+0xb100] ;  /* 0x00b10000e4c4783b */ /* 0x000eae0000000200 */
[C---:B------:R-:W-:Y:S01]  /*b780*/  HMMA.16816.F32.BF16 R8, R188.reuse, R194, R8 ;  /* 0x000000c2bc08723c */ /* 0x040fe20000041808 */
[----:B------:R-:W2:Y:S07]  /*b790*/  LDSM.16.M88.4 R192, [R228+0xb900] ;  /* 0x00b90000e4c0783b */ /* 0x000eae0000000200 */
[C---:B-1----:R-:W-:Y:S08]  /*b7a0*/  HMMA.16816.F32.BF16 R12, R188.reuse, R168, R12 ;  /* 0x000000a8bc0c723c */ /* 0x042ff0000004180c */
[C---:B------:R-:W-:Y:S01]  /*b7b0*/  HMMA.16816.F32.BF16 R16, R188.reuse, R170, R16 ;  /* 0x000000aabc10723c */ /* 0x040fe20000041810 */
[----:B------:R-:W-:Y:S07]  /*b7c0*/  LDSM.16.M88.4 R168, [R227+0x14100] ;  /* 0x01410000e3a8783b */ /* 0x000fee0000000200 */
[C---:B-----5:R-:W-:Y:S08]  /*b7d0*/  HMMA.16816.F32.BF16 R20, R188.reuse, R184, R20 ;  /* 0x000000b8bc14723c */ /* 0x060ff00000041814 */
[C---:B------:R-:W-:Y:S01]  /*b7e0*/  HMMA.16816.F32.BF16 R24, R188.reuse, R186, R24 ;  /* 0x000000babc18723c */ /* 0x040fe20000041818 */
[----:B------:R-:W1:Y:S07]  /*b7f0*/  LDSM.16.M88.4 R184, [R220+0x2000] ;  /* 0x00200000dcb8783b */ /* 0x000e6e0000000200 */
[C---:B------:R-:W-:Y:S08]  /*b800*/  HMMA.16816.F32.BF16 R28, R188.reuse, R200, R28 ;  /* 0x000000c8bc1c723c */ /* 0x040ff0000004181c */
[----:B------:R-:W-:Y:S01]  /*b810*/  HMMA.16816.F32.BF16 R32, R188, R202, R32 ;  /* 0x000000cabc20723c */ /* 0x000fe20000041820 */
[----:B------:R-:W5:Y:S07]  /*b820*/  LDSM.16.M88.4 R188, [R220+0x2800] ;  /* 0x00280000dcbc783b */ /* 0x000f6e0000000200 */
[C---:B---3--:R-:W-:Y:S01]  /*b830*/  HMMA.16816.F32.BF16 R4, R172.reuse, R176, R4 ;  /* 0x000000b0ac04723c */ /* 0x048fe20000041804 */
[----:B------:R-:W3:Y:S07]  /*b840*/  LDSM.16.M88.4 R200, [R220+0x3000] ;  /* 0x00300000dcc8783b */ /* 0x000eee0000000200 */
[C---:B------:R-:W-:Y:S01]  /*b850*/  HMMA.16816.F32.BF16 R8, R172.reuse, R178, R8 ;  /* 0x000000b2ac08723c */ /* 0x040fe20000041808 */
[----:B------:R-:W1:Y:S07]  /*b860*/  LDSM.16.M88.4 R176, [R220+0x3800] ;  /* 0x00380000dcb0783b */ /* 0x000e6e0000000200 */
[C---:B----4-:R-:W-:Y:S08]  /*b870*/  HMMA.16816.F32.BF16 R12, R172.reuse, R180, R12 ;  /* 0x000000b4ac0c723c */ /* 0x050ff0000004180c */
[C---:B------:R-:W-:Y:S01]  /*b880*/  HMMA.16816.F32.BF16 R16, R172.reuse, R182, R16 ;  /* 0x000000b6ac10723c */ /* 0x040fe20000041810 */
[----:B------:R-:W-:Y:S07]  /*b890*/  LDSM.16.M88.4 R180, [R234+0x18100] ;  /* 0x01810000eab4783b */ /* 0x000fee0000000200 */
[C---:B--2---:R-:W-:Y:S08]  /*b8a0*/  HMMA.16816.F32.BF16 R20, R172.reuse, R196, R20 ;  /* 0x000000c4ac14723c */ /* 0x044ff00000041814 */
[C---:B------:R-:W-:Y:S01]  /*b8b0*/  HMMA.16816.F32.BF16 R24, R172.reuse, R198, R24 ;  /* 0x000000c6ac18723c */ /* 0x040fe20000041818 */
[----:B------:R-:W2:Y:S07]  /*b8c0*/  LDSM.16.M88.4 R196, [R233+0xc100] ;  /* 0x00c10000e9c4783b */ /* 0x000eae0000000200 */
[C---:B------:R-:W-:Y:S08]  /*b8d0*/  HMMA.16816.F32.BF16 R28, R172.reuse, R192, R28 ;  /* 0x000000c0ac1c723c */ /* 0x040ff0000004181c */
[----:B------:R-:W-:Y:S01]  /*b8e0*/  HMMA.16816.F32.BF16 R32, R172, R194, R32 ;  /* 0x000000c2ac20723c */ /* 0x000fe20000041820 */
[----:B------:R-:W4:Y:S07]  /*b8f0*/  LDSM.16.M88.4 R172, [R233+0xc900] ;  /* 0x00c90000e9ac783b */ /* 0x000f2e0000000200 */
[C---:B-1----:R-:W-:Y:S01]  /*b900*/  HMMA.16816.F32.BF16 R4, R168.reuse, R184, R4 ;  /* 0x000000b8a804723c */ /* 0x042fe20000041804 */
[----:B------:R-:W1:Y:S07]  /*b910*/  LDSM.16.M88.4 R192, [R233+0xd100] ;  /* 0x00d10000e9c0783b */ /* 0x000e6e0000000200 */
[C---:B------:R-:W-:Y:S01]  /*b920*/  HMMA.16816.F32.BF16 R8, R168.reuse, R186, R8 ;  /* 0x000000baa808723c */ /* 0x040fe20000041808 */
[----:B------:R-:W1:Y:S07]  /*b930*/  LDSM.16.M88.4 R184, [R233+0xd900] ;  /* 0x00d90000e9b8783b */ /* 0x000e6e0000000200 */
[C---:B-----5:R-:W-:Y:S08]  /*b940*/  HMMA.16816.F32.BF16 R12, R168.reuse, R188, R12 ;  /* 0x000000bca80c723c */ /* 0x060ff0000004180c */
[C---:B------:R-:W-:Y:S01]  /*b950*/  HMMA.16816.F32.BF16 R16, R168.reuse, R190, R16 ;  /* 0x000000bea810723c */ /* 0x040fe20000041810 */
[----:B------:R-:W-:Y:S07]  /*b960*/  LDSM.16.M88.4 R188, [R230+0x18100] ;  /* 0x01810000e6bc783b */ /* 0x000fee0000000200 */
[C---:B---3--:R-:W-:Y:S08]  /*b970*/  HMMA.16816.F32.BF16 R20, R168.reuse, R200, R20 ;  /* 0x000000c8a814723c */ /* 0x048ff00000041814 */
[C---:B------:R-:W-:Y:S01]  /*b980*/  HMMA.16816.F32.BF16 R24, R168.reuse, R202, R24 ;  /* 0x000000caa818723c */ /* 0x040fe20000041818 */
[----:B------:R-:W3:Y:S07]  /*b990*/  LDSM.16.M88.4 R200, [R215] ;  /* 0x00000000d7c8783b */ /* 0x000eee0000000200 */
[C---:B------:R-:W-:Y:S08]  /*b9a0*/  HMMA.16816.F32.BF16 R28, R168.reuse, R176, R28 ;  /* 0x000000b0a81c723c */ /* 0x040ff0000004181c */
[----:B------:R-:W-:Y:S01]  /*b9b0*/  HMMA.16816.F32.BF16 R32, R168, R178, R32 ;  /* 0x000000b2a820723c */ /* 0x000fe20000041820 */
[----:B------:R-:W5:Y:S07]  /*b9c0*/  LDSM.16.M88.4 R168, [R214] ;  /* 0x00000000d6a8783b */ /* 0x000f6e0000000200 */
[C---:B--2---:R-:W-:Y:S01]  /*b9d0*/  HMMA.16816.F32.BF16 R4, R180.reuse, R196, R4 ;  /* 0x000000c4b404723c */ /* 0x044fe20000041804 */
[----:B------:R-:W-:Y:S07]  /*b9e0*/  LDSM.16.M88.4 R176, [R212] ;  /* 0x00000000d4b0783b */ /* 0x000fee0000000200 */
[C---:B------:R-:W-:Y:S01]  /*b9f0*/  HMMA.16816.F32.BF16 R8, R180.reuse, R198, R8 ;  /* 0x000000c6b408723c */ /* 0x040fe20000041808 */
[----:B------:R-:W-:Y:S07]  /*ba00*/  LDSM.16.M88.4 R196, [R228+0xc100] ;  /* 0x00c10000e4c4783b */ /* 0x000fee0000000200 */
[C---:B----4-:R-:W-:Y:S08]  /*ba10*/  HMMA.16816.F32.BF16 R12, R180.reuse, R172, R12 ;  /* 0x000000acb40c723c */ /* 0x050ff0000004180c */
[C---:B------:R-:W-:Y:S01]  /*ba20*/  HMMA.16816.F32.BF16 R16, R180.reuse, R174, R16 ;  /* 0x000000aeb410723c */ /* 0x040fe20000041810 */
[----:B------:R-:W2:Y:S07]  /*ba30*/  LDSM.16.M88.4 R172, [R213] ;  /* 0x00000000d5ac783b */ /* 0x000eae0000000200 */
[C---:B-1----:R-:W-:Y:S08]  /*ba40*/  HMMA.16816.F32.BF16 R20, R180.reuse, R192, R20 ;  /* 0x000000c0b414723c */ /* 0x042ff00000041814 */
[C---:B------:R-:W-:Y:S01]  /*ba50*/  HMMA.16816.F32.BF16 R24, R180.reuse, R194, R24 ;  /* 0x000000c2b418723c */ /* 0x040fe20000041818 */
[----:B------:R-:W1:Y:S07]  /*ba60*/  LDSM.16.M88.4 R192, [R229+0x18100] ;  /* 0x01810000e5c0783b */ /* 0x000e6e0000000200 */
[C---:B------:R-:W-:Y:S08]  /*ba70*/  HMMA.16816.F32.BF16 R28, R180.reuse, R184, R28 ;  /* 0x000000b8b41c723c */ /* 0x040ff0000004181c */
[----:B------:R-:W-:Y:S01]  /*ba80*/  HMMA.16816.F32.BF16 R32, R180, R186, R32 ;  /* 0x000000bab420723c */ /* 0x000fe20000041820 */
[----:B------:R-:W4:Y:S07]  /*ba90*/  LDSM.16.M88.4 R180, [R228+0xc900] ;  /* 0x00c90000e4b4783b */ /* 0x000f2e0000000200 */
[C---:B---3--:R-:W-:Y:S01]  /*baa0*/  HMMA.16816.F32.BF16 R4, R188.reuse, R200, R4 ;  /* 0x000000c8bc04723c */ /* 0x048fe20000041804 */
[----:B------:R-:W3:Y:S07]  /*bab0*/  LDSM.16.M88.4 R184, [R228+0xd100] ;  /* 0x00d10000e4b8783b */ /* 0x000eee0000000200 */
[C---:B------:R-:W-:Y:S01]  /*bac0*/  HMMA.16816.F32.BF16 R8, R188.reuse, R202, R8 ;  /* 0x000000cabc08723c */ /* 0x040fe20000041808 */
[----:B------:R-:W1:Y:S07]  /*bad0*/  LDSM.16.M88.4 R200, [R228+0xd900] ;  /* 0x00d90000e4c8783b */ /* 0x000e6e0000000200 */
[C---:B-----5:R-:W-:Y:S08]  /*bae0*/  HMMA.16816.F32.BF16 R12, R188.reuse, R168, R12 ;  /* 0x000000a8bc0c723c */ /* 0x060ff0000004180c */
[C---:B------:R-:W-:Y:S01]  /*baf0*/  HMMA.16816.F32.BF16 R16, R188.reuse, R170, R16 ;  /* 0x000000aabc10723c */ /* 0x040fe20000041810 */
[----:B------:R-:W-:Y:S07]  /*bb00*/  LDSM.16.M88.4 R168, [R227+0x18100] ;  /* 0x01810000e3a8783b */ /* 0x000fee0000000200 */
[C---:B--2---:R-:W-:Y:S08]  /*bb10*/  HMMA.16816.F32.BF16 R20, R188.reuse, R172, R20 ;  /* 0x000000acbc14723c */ /* 0x044ff00000041814 */
[C---:B------:R-:W-:Y:S01]  /*bb20*/  HMMA.16816.F32.BF16 R24, R188.reuse, R174, R24 ;  /* 0x000000aebc18723c */ /* 0x040fe20000041818 */
[----:B------:R-:W2:Y:S07]  /*bb30*/  LDSM.16.M88.4 R172, [R220+0x4000] ;  /* 0x00400000dcac783b */ /* 0x000eae0000000200 */
[C---:B------:R-:W-:Y:S08]  /*bb40*/  HMMA.16816.F32.BF16 R28, R188.reuse, R176, R28 ;  /* 0x000000b0bc1c723c */ /* 0x040ff0000004181c */
[----:B------:R-:W-:Y:S01]  /*bb50*/  HMMA.16816.F32.BF16 R32, R188, R178, R32 ;  /* 0x000000b2bc20723c */ /* 0x000fe20000041820 */
[----:B------:R-:W5:Y:S07]  /*bb60*/  LDSM.16.M88.4 R176, [R220+0x4800] ;  /* 0x00480000dcb0783b */ /* 0x000f6e0000000200 */
[C---:B-1----:R-:W-:Y:S01]  /*bb70*/  HMMA.16816.F32.BF16 R4, R192.reuse, R196, R4 ;  /* 0x000000c4c004723c */ /* 0x042fe20000041804 */
[----:B------:R-:W1:Y:S07]  /*bb80*/  LDSM.16.M88.4 R188, [R220+0x5000] ;  /* 0x00500000dcbc783b */ /* 0x000e6e0000000200 */
[C---:B------:R-:W-:Y:S01]  /*bb90*/  HMMA.16816.F32.BF16 R8, R192.reuse, R198, R8 ;  /* 0x000000c6c008723c */ /* 0x040fe20000041808 */
[----:B------:R-:W1:Y:S07]  /*bba0*/  LDSM.16.M88.4 R196, [R220+0x5800] ;  /* 0x00580000dcc4783b */ /* 0x000e6e0000000200 */
[C---:B----4-:R-:W-:Y:S08]  /*bbb0*/  HMMA.16816.F32.BF16 R12, R192.reuse, R180, R12 ;  /* 0x000000b4c00c723c */ /* 0x050ff0000004180c */
[C---:B------:R-:W-:Y:S01]  /*bbc0*/  HMMA.16816.F32.BF16 R16, R192.reuse, R182, R16 ;  /* 0x000000b6c010723c */ /* 0x040fe20000041810 */
[----:B------:R-:W-:Y:S07]  /*bbd0*/  LDSM.16.M88.4 R180, [R234+0x1c100] ;  /* 0x01c10000eab4783b */ /* 0x000fee0000000200 */
[C---:B---3--:R-:W-:Y:S08]  /*bbe0*/  HMMA.16816.F32.BF16 R20, R192.reuse, R184, R20 ;  /* 0x000000b8c014723c */ /* 0x048ff00000041814 */
        /* <DEDUP_REMOVED lines=9> */
[C---:B-----5:R-:W-:Y:S08]  /*bc80*/  HMMA.16816.F32.BF16 R12, R168.reuse, R176, R12 ;  /* 0x000000b0a80c723c */ /* 0x060ff0000004180c */
[C---:B------:R-:W-:Y:S01]  /*bc90*/  HMMA.16816.F32.BF16 R16, R168.reuse, R178, R16 ;  /* 0x000000b2a810723c */ /* 0x040fe20000041810 */
[----:B------:R-:W-:Y:S07]  /*bca0*/  LDSM.16.M88.4 R176, [R230+0x1c100] ;  /* 0x01c10000e6b0783b */ /* 0x000fee0000000200 */
[C---:B-1----:R-:W-:Y:S08]  /*bcb0*/  HMMA.16816.F32.BF16 R20, R168.reuse, R188, R20 ;  /* 0x000000bca814723c */ /* 0x042ff00000041814 */
[C---:B------:R-:W-:Y:S01]  /*bcc0*/  HMMA.16816.F32.BF16 R24, R168.reuse, R190, R24 ;  /* 0x000000bea818723c */ /* 0x040fe20000041818 */
[----:B------:R-:W1:Y:S07]  /*bcd0*/  LDSM.16.M88.4 R188, [R211] ;  /* 0x00000000d3bc783b */ /* 0x000e6e0000000200 */
[C---:B------:R-:W-:Y:S08]  /*bce0*/  HMMA.16816.F32.BF16 R28, R168.reuse, R196, R28 ;  /* 0x000000c4a81c723c */ /* 0x040ff0000004181c */
[----:B------:R-:W-:Y:S01]  /*bcf0*/  HMMA.16816.F32.BF16 R32, R168, R198, R32 ;  /* 0x000000c6a820723c */ /* 0x000fe20000041820 */
[----:B------:R-:W5:Y:S07]  /*bd00*/  LDSM.16.M88.4 R168, [R210] ;  /* 0x00000000d2a8783b */ /* 0x000f6e0000000200 */
[C---:B---3--:R-:W-:Y:S01]  /*bd10*/  HMMA.16816.F32.BF16 R4, R180.reuse, R184, R4 ;  /* 0x000000b8b404723c */ /* 0x048fe20000041804 */
[----:B------:R-:W3:Y:S07]  /*bd20*/  LDSM.16.M88.4 R196, [R209] ;  /* 0x00000000d1c4783b */ /* 0x000eee0000000200 */
[C---:B------:R-:W-:Y:S01]  /*bd30*/  HMMA.16816.F32.BF16 R8, R180.reuse, R186, R8 ;  /* 0x000000bab408723c */ /* 0x040fe20000041808 */
[----:B------:R-:W1:Y:S07]  /*bd40*/  LDSM.16.M88.4 R184, [R208] ;  /* 0x00000000d0b8783b */ /* 0x000e6e0000000200 */
        /* <DEDUP_REMOVED lines=8> */
[----:B------:R-:W-:Y:S07]  /*bdd0*/  LDSM.16.M88.4 R172, [R228+0xf100] ;  /* 0x00f10000e4ac783b */ /* 0x000fee0000000200 */
[C---:B-1----:R-:W-:Y:S01]  /*bde0*/  HMMA.16816.F32.BF16 R4, R176.reuse, R188, R4 ;  /* 0x000000bcb004723c */ /* 0x042fe20000041804 */
[----:B------:R-:W-:Y:S07]  /*bdf0*/  LDSM.16.M88.4 R180, [R228+0xf900] ;  /* 0x00f90000e4b4783b */ /* 0x000fee0000000200 */
[C---:B------:R-:W-:Y:S01]  /*be00*/  HMMA.16816.F32.BF16 R8, R176.reuse, R190, R8 ;  /* 0x000000beb008723c */ /* 0x040fe20000041808 */
[----:B------:R-:W-:Y:S07]  /*be10*/  LDSM.16.M88.4 R188, [R227+0x1c100] ;  /* 0x01c10000e3bc783b */ /* 0x000fee0000000200 */
[C---:B-----5:R-:W-:Y:S08]  /*be20*/  HMMA.16816.F32.BF16 R12, R176.reuse, R168, R12 ;  /* 0x000000a8b00c723c */ /* 0x060ff0000004180c */
[C---:B------:R-:W-:Y:S01]  /*be30*/  HMMA.16816.F32.BF16 R16, R176.reuse, R170, R16 ;  /* 0x000000aab010723c */ /* 0x040fe20000041810 */
[----:B------:R-:W1:Y:S07]  /*be40*/  LDSM.16.M88.4 R168, [R228+0xe900] ;  /* 0x00e90000e4a8783b */ /* 0x000e6e0000000200 */
[C---:B---3--:R-:W-:Y:S08]  /*be50*/  HMMA.16816.F32.BF16 R20, R176.reuse, R196, R20 ;  /* 0x000000c4b014723c */ /* 0x048ff00000041814 */
        /* <DEDUP_REMOVED lines=8> */
[----:B------:R-:W1:Y:S07]  /*bee0*/  LDSM.16.M88.4 R168, [R220+0x6800] ;  /* 0x00680000dca8783b */ /* 0x000e6e0000000200 */
[C---:B------:R-:W-:Y:S08]  /*bef0*/  HMMA.16816.F32.BF16 R20, R192.reuse, R172, R20 ;  /* 0x000000acc014723c */ /* 0x040ff00000041814 */
[C---:B------:R-:W-:Y:S01]  /*bf00*/  HMMA.16816.F32.BF16 R24, R192.reuse, R174, R24 ;  /* 0x000000aec018723c */ /* 0x040fe20000041818 */
[----:B------:R-:W2:Y:S07]  /*bf10*/  LDSM.16.M88.4 R172, [R220+0x7000] ;  /* 0x00700000dcac783b */ /* 0x000eae0000000200 */
[C---:B------:R-:W-:Y:S08]  /*bf20*/  HMMA.16816.F32.BF16 R28, R192.reuse, R180, R28 ;  /* 0x000000b4c01c723c */ /* 0x040ff0000004181c */
[----:B------:R-:W-:Y:S08]  /*bf30*/  HMMA.16816.F32.BF16 R32, R192, R182, R32 ;  /* 0x000000b6c020723c */ /* 0x000ff00000041820 */
[C---:B---3--:R-:W-:Y:S08]  /*bf40*/  HMMA.16816.F32.BF16 R4, R188.reuse, R196, R4 ;  /* 0x000000c4bc04723c */ /* 0x048ff00000041804 */
[C---:B------:R-:W-:Y:S08]  /*bf50*/  HMMA.16816.F32.BF16 R8, R188.reuse, R198, R8 ;  /* 0x000000c6bc08723c */ /* 0x040ff00000041808 */
[C---:B-1----:R-:W-:Y:S08]  /*bf60*/  HMMA.16816.F32.BF16 R12, R188.reuse, R168, R12 ;  /* 0x000000a8bc0c723c */ /* 0x042ff0000004180c */
[C---:B------:R-:W-:Y:S04]  /*bf70*/  HMMA.16816.F32.BF16 R16, R188.reuse, R170, R16 ;  /* 0x000000aabc10723c */ /* 0x040fe80000041810 */
[----:B------:R-:W-:Y:S02]  /*bf80*/  FMUL.FTZ R194, R4, c[0x0][0x320] ;  /* 0x0000c80004c27a20 */ /* 0x000fe40000410000 */
[----:B------:R-:W-:Y:S02]  /*bf90*/  FMUL.FTZ R192, R5, c[0x0][0x320] ;  /* 0x0000c80005c07a20 */ /* 0x000fe40000410000 */
[----:B------:R-:W-:Y:S01]  /*bfa0*/  FMUL.FTZ R9, R9, c[0x0][0x320] ;  /* 0x0000c80009097a20 */ /* 0x000fe20000410000 */
[C---:B--2---:R-:W-:Y:S01]  /*bfb0*/  HMMA.16816.F32.BF16 R20, R188.reuse, R172, R20 ;  /* 0x000000acbc14723c */ /* 0x044fe20000041814 */
[----:B------:R-:W-:Y:S02]  /*bfc0*/  MUFU.TANH R194, R194 ;  /* 0x000000c200c27308 */ /* 0x000fe40000002400 */
[----:B------:R-:W-:Y:S02]  /*bfd0*/  FMUL.FTZ R10, R10, c[0x0][0x320] ;  /* 0x0000c8000a0a7a20 */ /* 0x000fe40000410000 */
[----:B------:R-:W-:Y:S02]  /*bfe0*/  FMUL.FTZ R11, R11, c[0x0][0x320] ;  /* 0x0000c8000b0b7a20 */ /* 0x000fe40000410000 */
        /* <DEDUP_REMOVED lines=13> */
[----:B------:R1:W-:Y:S01]  /*c0c0*/  MUFU.TANH R164, R11 ;  /* 0x0000000b00a47308 */ /* 0x0003e20000002400 */
[----:B------:R-:W-:Y:S02]  /*c0d0*/  FMUL.FTZ R184, R24, c[0x0][0x320] ;  /* 0x0000c80018b87a20 */ /* 0x000fe40000410000 */
[----:B------:R-:W-:Y:S02]  /*c0e0*/  FMUL.FTZ R18, R18, c[0x0][0x320] ;  /* 0x0000c80012127a20 */ /* 0x000fe40000410000 */
[----:B------:R-:W-:Y:S02]  /*c0f0*/  FMUL.FTZ R19, R19, c[0x0][0x320] ;  /* 0x0000c80013137a20 */ /* 0x000fe40000410000 */
[----:B------:R-:W-:Y:S02]  /*c100*/  FMUL.FTZ R21, R21, c[0x0][0x320] ;  /* 0x0000c80015157a20 */ /* 0x000fe40000410000 */
[----:B------:R-:W-:Y:S01]  /*c110*/  FMUL.FTZ R22, R22, c[0x0][0x320] ;  /* 0x0000c80016167a20 */ /* 0x000fe20000410000 */
[----:B------:R-:W2:Y:S01]  /*c120*/  MUFU.TANH R0, R0 ;  /* 0x0000000000007308 */ /* 0x000ea20000002400 */
[----:B------:R-:W-:Y:S02]  /*c130*/  FMUL.FTZ R23, R23, c[0x0][0x320] ;  /* 0x0000c80017177a20 */ /* 0x000fe40000410000 */
[----:B------:R-:W-:Y:S02]  /*c140*/  FMUL.FTZ R25, R25, c[0x0][0x320] ;  /* 0x0000c80019197a20 */ /* 0x000fe40000410000 */
[----:B------:R-:W-:Y:S02]  /*c150*/  FMUL.FTZ R26, R26, c[0x0][0x320] ;  /* 0x0000c8001a1a7a20 */ /* 0x000fe40000410000 */
[----:B------:R-:W-:Y:S03]  /*c160*/  FMUL.FTZ R27, R27, c[0x0][0x320] ;  /* 0x0000c8001b1b7a20 */ /* 0x000fe60000410000 */
[----:B------:R-:W3:Y:S01]  /*c170*/  MUFU.TANH R192, R192 ;  /* 0x000000c000c07308 */ /* 0x000ee20000002400 */
[----:B-1----:R-:W1:Y:S01]  /*c180*/  LDSM.16.M88.4 R8, [R220+0x7800] ;  /* 0x00780000dc08783b */ /* 0x002e620000000200 */
[----:B------:R-:W-:Y:S08]  /*c190*/  DEPBAR.LE SB0, 0x0 ;  /* 0x000080000000791a */ /* 0x000ff00000000000 */
[----:B------:R4:W1:Y:S01]  /*c1a0*/  MUFU.TANH R6, R2 ;  /* 0x0000000200067308 */ /* 0x0008620000002400 */
[----:B------:R-:W-:Y:S09]  /*c1b0*/  BAR.SYNC.DEFER_BLOCKING 0x0 ;  /* 0x0000000000007b1d */ /* 0x000ff20000010000 */
[----:B------:R-:W1:Y:S01]  /*c1c0*/  MUFU.TANH R195, R195 ;  /* 0x000000c300c37308 */ /* 0x000e620000002400 */
[----:B--2---:R4:W-:Y:S09]  /*c1d0*/  STL [R1], R0 ;  /* 0x0000000001007387 */ /* 0x0049f20000100800 */
[----:B------:R-:W2:Y:S10]  /*c1e0*/  MUFU.TANH R198, R198 ;  /* 0x000000c600c67308 */ /* 0x000eb40000002400 */
[----:B------:R4:W2:Y:S01]  /*c1f0*/  MUFU.TANH R196, R13 ;  /* 0x0000000d00c47308 */ /* 0x0008a20000002400 */
[C---:B-1----:R-:W-:Y:S09]  /*c200*/  HMMA.16816.F32.BF16 R28, R188.reuse, R8, R28 ;  /* 0x00000008bc1c723c */ /* 0x042ff2000004181c */
[----:B------:R4:W1:Y:S01]  /*c210*/  MUFU.TANH R197, R14 ;  /* 0x0000000e00c57308 */ /* 0x0008620000002400 */
[----:B------:R-:W-:Y:S09]  /*c220*/  HMMA.16816.F32.BF16 R32, R188, R10, R32 ;  /* 0x0000000abc20723c */ /* 0x000ff20000041820 */
[----:B------:R4:W1:Y:S05]  /*c230*/  MUFU.TANH R199, R15 ;  /* 0x0000000f00c77308 */ /* 0x00086a0000002400 */
        /* <DEDUP_REMOVED lines=10> */
[----:B------:R4:W1:Y:S10]  /*c2e0*/  MUFU.TANH R201, R18 ;  /* 0x0000001200c97308 */ /* 0x0008740000002400 */
[----:B------:R4:W1:Y:S10]  /*c2f0*/  MUFU.TANH R203, R19 ;  /* 0x0000001300cb7308 */ /* 0x0008740000002400 */
[----:B------:R-:W1:Y:S10]  /*c300*/  MUFU.TANH R187, R187 ;  /* 0x000000bb00bb7308 */ /* 0x000e740000002400 */
[----:B------:R4:W1:Y:S10]  /*c310*/  MUFU.TANH R186, R21 ;  /* 0x0000001500ba7308 */ /* 0x0008740000002400 */
        /* <DEDUP_REMOVED lines=13> */
[----:B------:R4:W1:Y:S01]  /*c3f0*/  MUFU.TANH R165, R35 ;  /* 0x0000002300a57308 */ /* 0x0008620000002400 */
[----:B------:R-:W-:-:S05]  /*c400*/  @P0 BRA `(.L_x_2002) ;  /* 0x000004a000000947 */ /* 0x000fca0003800000 */
[----:B--23--:R-:W-:Y:S01]  /*c410*/  ISETP.NE.AND P1, PT, R236, 0x1, PT ;  /* 0x00000001ec00780c */ /* 0x00cfe20003f25270 */
[----:B------:R-:W-:Y:S01]  /*c420*/  ULEA UR5, UR20, UR12, 0x6 ;  /* 0x0000000c14057291 */ /* 0x000fe2000f8e303f */
[----:B----4-:R-:W-:Y:S01]  /*c430*/  IADD3 R18, -R250, 0x10, RZ ;  /* 0x00000010fa127810 */ /* 0x010fe20007ffe1ff */
        /* <DEDUP_REMOVED lines=52> */
[----:B------:R-:W-:Y:S05]  /*c780*/  IADD3 R22, P0, R15, R171, RZ ;  /* 0x000000ab0f167210 */ /* 0x000fea0007f1e0ff */
[--C-:B------:R-:W-:Y:S01]  /*c790*/  IMAD.X R23, R7, 0x1, R169.reuse, P0 ;  /* 0x0000000107177824 */ /* 0x100fe200000e06a9 */
        /* <DEDUP_REMOVED lines=17> */
.L_x_2002:
[----:B--234-:R-:W2:Y:S01]  /*c8b0*/  LDL.LU R13, [R1] ;  /* 0x00000000010d7983 */ /* 0x01cea20000300800 */
[----:B------:R-:W-:Y:S01]  /*c8c0*/  FMNMX.FTZ R5, R194, R3, !PT ;  /* 0x00000003c2057209 */ /* 0x000fe20007810000 */
[----:B------:R-:W-:Y:S01]  /*c8d0*/  UISETP.GT.AND UP2, UPT, UR20, UR4, UPT ;  /* 0x000000041400728c */ /* 0x000fe2000bf44270 */
[----:B------:R-:W-:Y:S01]  /*c8e0*/  FMNMX.FTZ R0, R6, R167, !PT ;  /* 0x000000a706007209 */ /* 0x000fe20007810000 */
[----:B------:R-:W-:Y:S01]  /*c8f0*/  LDSM.16.MT88.4 R20, [R226+0x100] ;  /* 0x00010000e214783b */ /* 0x000fe20000004200 */
[----:B------:R-:W-:Y:S01]  /*c900*/  FMNMX.FTZ R5, R192, R5, !PT ;  /* 0x00000005c0057209 */ /* 0x000fe20007810000 */
[----:B------:R-:W-:Y:S01]  /*c910*/  UIADD3 UR20, UR20, -0x1, URZ ;  /* 0xffffffff14147890 */ /* 0x000fe2000fffe03f */
[----:B------:R-:W-:Y:S02]  /*c920*/  MOV R12, R193 ;  /* 0x000000c1000c7202 */ /* 0x000fe40000000f00 */
[----:B------:R-:W-:Y:S02]  /*c930*/  FMNMX.FTZ R0, R195, R0, !PT ;  /* 0x00000000c3007209 */ /* 0x000fe40007810000 */
[----:B------:R-:W-:Y:S01]  /*c940*/  MOV R11, R164 ;  /* 0x000000a4000b7202 */ /* 0x000fe20000000f00 */
[----:B------:R-:W-:Y:S01]  /*c950*/  LDSM.16.MT88.4 R28, [R225+0x100] ;  /* 0x00010000e11c783b */ /* 0x000fe20000004200 */
[----:B------:R-:W-:Y:S02]  /*c960*/  FMNMX.FTZ R0, R12, R0, !PT ;  /* 0x000000000c007209 */ /* 0x000fe40007810000 */
[----:B------:R-:W-:Y:S02]  /*c970*/  PLOP3.LUT P0, PT, PT, PT, UP2, 0x80, 0x0 ;  /* 0x000000000000781c */ /* 0x000fe40003f0f028 */
[----:B------:R-:W-:Y:S03]  /*c980*/  FMNMX.FTZ R0, R11, R0, !PT ;  /* 0x000000000b007209 */ /* 0x000fe60007810000 */
[----:B------:R-:W0:Y:S01]  /*c990*/  LDGDEPBAR ;  /* 0x00000000000079af */ /* 0x000e220000000000 */
[----:B-1----:R-:W-:Y:S04]  /*c9a0*/  FMNMX.FTZ R0, R197, R0, !PT ;  /* 0x00000000c5007209 */ /* 0x002fe80007810000 */
        /* <DEDUP_REMOVED lines=11> */
[----:B------:R-:W1:Y:S01]  /*ca60*/  SHFL.BFLY PT, R7, R4, 0x2, 0x1f ;  /* 0x0c401f0004077f89 */ /* 0x000e6200000e0000 */
[----:B--2---:R-:W-:Y:S04]  /*ca70*/  FMNMX.FTZ R5, R13, R5, !PT ;  /* 0x000000050d057209 */ /* 0x004fe80007810000 */
[----:B------:R-:W-:Y:S04]  /*ca80*/  FMNMX.FTZ R5, R168, R5, !PT ;  /* 0x00000005a8057209 */ /* 0x000fe80007810000 */
[----:B------:R-:W-:Y:S04]  /*ca90*/  FMNMX.FTZ R5, R198, R5, !PT ;  /* 0x00000005c6057209 */ /* 0x000fe80007810000 */
[----:B------:R-:W-:Y:S04]  /*caa0*/  FMNMX.FTZ R5, R196, R5, !PT ;  /* 0x00000005c4057209 */ /* 0x000fe80007810000 */
[----:B------:R-:W-:Y:S04]  /*cab0*/  FMNMX.FTZ R5, R202, R5, !PT ;  /* 0x00000005ca057209 */ /* 0x000fe80007810000 */
[----:B------:R-:W-:Y:S02]  /*cac0*/  FMNMX.FTZ R2, R200, R5, !PT ;  /* 0x00000005c8027209 */ /* 0x000fe40007810000 */
[----:B-1----:R-:W-:Y:S02]  /*cad0*/  FMNMX.FTZ R5, R4, R7, !PT ;  /* 0x0000000704057209 */ /* 0x002fe40007810000 */
[----:B------:R-:W-:Y:S03]  /*cae0*/  FMNMX.FTZ R9, R187, R2, !PT ;  /* 0x00000002bb097209 */ /* 0x000fe60007810000 */
[----:B------:R-:W1:Y:S01]  /*caf0*/  SHFL.BFLY PT, R164, R5, 0x1, 0x1f ;  /* 0x0c201f0005a47f89 */ /* 0x000e6200000e0000 */
[----:B------:R-:W-:Y:S04]  /*cb00*/  FMNMX.FTZ R9, R186, R9, !PT ;  /* 0x00000009ba097209 */ /* 0x000fe80007810000 */
[----:B------:R-:W-:Y:S04]  /*cb10*/  FMNMX.FTZ R9, R184, R9, !PT ;  /* 0x00000009b8097209 */ /* 0x000fe80007810000 */
[----:B------:R-:W-:Y:S04]  /*cb20*/  FMNMX.FTZ R9, R182, R9, !PT ;  /* 0x00000009b6097209 */ /* 0x000fe80007810000 */
[----:B------:R-:W-:Y:S04]  /*cb30*/  FMNMX.FTZ R9, R178, R9, !PT ;  /* 0x00000009b2097209 */ /* 0x000fe80007810000 */
[----:B------:R-:W-:Y:S04]  /*cb40*/  FMNMX.FTZ R9, R180, R9, !PT ;  /* 0x00000009b4097209 */ /* 0x000fe80007810000 */
[----:B------:R-:W-:Y:S02]  /*cb50*/  FMNMX.FTZ R9, R176, R9, !PT ;  /* 0x00000009b0097209 */ /* 0x000fe40007810000 */
[----:B-1----:R-:W-:Y:S02]  /*cb60*/  FMNMX.FTZ R164, R164, R5, !PT ;  /* 0x00000005a4a47209 */ /* 0x002fe40007810000 */
        /* <DEDUP_REMOVED lines=10> */
[----:B------:R-:W-:Y:S01]  /*cc10*/  FFMA.FTZ R192, R13, c[0x0][0x2d0], -R169 ;  /* 0x0000b4000dc07a23 */ /* 0x000fe200000108a9 */
[----:B------:R-:W-:Y:S01]  /*cc20*/  MUFU.EX2 R191, R191 ;  /* 0x000000bf00bf7308 */ /* 0x000fe20000000800 */
[--C-:B------:R-:W-:Y:S02]  /*cc30*/  FFMA.FTZ R188, R12, c[0x0][0x2d0], -R168.reuse ;  /* 0x0000b4000cbc7a23 */ /* 0x100fe400000108a8 */
[----:B------:R-:W1:Y:S01]  /*cc40*/  LDSM.16.MT88.4 R12, [R231+0x100] ;  /* 0x00010000e70c783b */ /* 0x000e620000004200 */
[----:B------:R-:W-:Y:S02]  /*cc50*/  FMUL.FTZ R3, R2, c[0x0][0x2d0] ;  /* 0x0000b40002037a20 */ /* 0x000fe40000410000 */
[----:B------:R-:W-:Y:S02]  /*cc60*/  FADD.FTZ R2, -R164, R167 ;  /* 0x000000a7a4027221 */ /* 0x000fe40000010100 */
[--C-:B------:R-:W-:Y:S02]  /*cc70*/  FFMA.FTZ R194, R194, c[0x0][0x2d0], -R169.reuse ;  /* 0x0000b400c2c27a23 */ /* 0x100fe400000108a9 */
[--C-:B------:R-:W-:Y:S01]  /*cc80*/  FFMA.FTZ R167, R11, c[0x0][0x2d0], -R168.reuse ;  /* 0x0000b4000ba77a23 */ /* 0x100fe200000108a8 */
[----:B------:R-:W2:Y:S01]  /*cc90*/  MUFU.EX2 R3, R3 ;  /* 0x0000000300037308 */ /* 0x000ea20000000800 */
[--C-:B------:R-:W-:Y:S02]  /*cca0*/  FFMA.FTZ R190, R6, c[0x0][0x2d0], -R168.reuse ;  /* 0x0000b40006be7a23 */ /* 0x100fe400000108a8 */
[--C-:B------:R-:W-:Y:S02]  /*ccb0*/  FFMA.FTZ R189, R195, c[0x0][0x2d0], -R168.reuse ;  /* 0x0000b400c3bd7a23 */ /* 0x100fe400000108a8 */
[----:B------:R-:W-:Y:S02]  /*ccc0*/  FMUL.FTZ R4, R2, c[0x0][0x2d0] ;  /* 0x0000b40002047a20 */ /* 0x000fe40000410000 */
[--C-:B------:R-:W-:Y:S02]  /*ccd0*/  FFMA.FTZ R179, R179, c[0x0][0x2d0], -R168.reuse ;  /* 0x0000b400b3b37a23 */ /* 0x100fe400000108a8 */
[--C-:B------:R-:W-:Y:S01]  /*cce0*/  FFMA.FTZ R178, R178, c[0x0][0x2d0], -R169.reuse ;  /* 0x0000b400b2b27a23 */ /* 0x100fe200000108a9 */
[----:B------:R3:W4:Y:S01]  /*ccf0*/  MUFU.EX2 R2, R4 ;  /* 0x0000000400027308 */ /* 0x0007220000000800 */
        /* <DEDUP_REMOVED lines=8> */
[C---:B--2---:R-:W-:Y:S02]  /*cd80*/  FMUL.FTZ R5, R3.reuse, R161 ;  /* 0x000000a103057220 */ /* 0x044fe40000410000 */
[C---:B------:R-:W-:Y:S02]  /*cd90*/  FMUL.FTZ R8, R3.reuse, R156 ;  /* 0x0000009c03087220 */ /* 0x040fe40000410000 */
[C---:B------:R-:W-:Y:S01]  /*cda0*/  FMUL.FTZ R9, R3.reuse, R157 ;  /* 0x0000009d03097220 */ /* 0x040fe20000410000 */
[----:B------:R-:W2:Y:S01]  /*cdb0*/  MUFU.EX2 R193, R193 ;  /* 0x000000c100c17308 */ /* 0x000ea20000000800 */
[C---:B------:R-:W-:Y:S02]  /*cdc0*/  FMUL.FTZ R16, R3.reuse, R148 ;  /* 0x0000009403107220 */ /* 0x040fe40000410000 */
[C---:B------:R-:W-:Y:S02]  /*cdd0*/  FMUL.FTZ R17, R3.reuse, R149 ;  /* 0x0000009503117220 */ /* 0x040fe40000410000 */
[C---:B---3--:R-:W-:Y:S02]  /*cde0*/  FMUL.FTZ R4, R3.reuse, R160 ;  /* 0x000000a003047220 */ /* 0x048fe40000410000 */
[C---:B----4-:R-:W-:Y:S02]  /*cdf0*/  FMUL.FTZ R6, R2.reuse, R162 ;  /* 0x000000a202067220 */ /* 0x050fe40000410000 */
        /* <DEDUP_REMOVED lines=9> */
[----:B------:R-:W-:Y:S02]  /*ce90*/  FMUL.FTZ R25, R3, R141 ;  /* 0x0000008d03197220 */ /* 0x000fe40000410000 */
[C---:B------:R-:W-:Y:S01]  /*cea0*/  FMUL.FTZ R26, R2.reuse, R142 ;  /* 0x0000008e021a7220 */ /* 0x040fe20000410000 */
[----:B--2---:R-:W-:Y:S01]  /*ceb0*/  F2FP.BF16.PACK_AB R160, R193, R194 ;  /* 0x000000c2c1a0723e */ /* 0x004fe200000010ff */
[C---:B------:R-:W-:Y:S01]  /*cec0*/  FMUL.FTZ R27, R2.reuse, R143 ;  /* 0x0000008f021b7220 */ /* 0x040fe20000410000 */
[----:B------:R-:W-:Y:S01]  /*ced0*/  LDSM.16.MT88.4 R148, [R224+0x900] ;  /* 0x00090000e094783b */ /* 0x000fe20000004200 */
[C---:B------:R-:W-:Y:S02]  /*cee0*/  FMUL.FTZ R32, R3.reuse, R132 ;  /* 0x0000008403207220 */ /* 0x040fe40000410000 */
[----:B------:R-:W-:Y:S01]  /*cef0*/  FMUL.FTZ R33, R3, R133 ;  /* 0x0000008503217220 */ /* 0x000fe20000410000 */
[----:B------:R-:W2:Y:S01]  /*cf00*/  MUFU.EX2 R189, R189 ;  /* 0x000000bd00bd7308 */ /* 0x000ea20000000800 */
[C---:B------:R-:W-:Y:S02]  /*cf10*/  FMUL.FTZ R34, R2.reuse, R134 ;  /* 0x0000008602227220 */ /* 0x040fe40000410000 */
[C---:B------:R-:W-:Y:S01]  /*cf20*/  FMUL.FTZ R35, R2.reuse, R135 ;  /* 0x0000008702237220 */ /* 0x040fe20000410000 */
[----:B---3--:R-:W-:Y:S01]  /*cf30*/  F2FP.BF16.PACK_AB R162, R191, R192 ;  /* 0x000000c0bfa2723e */ /* 0x008fe200000010ff */
[----:B------:R-:W-:Y:S01]  /*cf40*/  LDSM.16.MT88.4 R132, [R225+0x2100] ;  /* 0x00210000e184783b */ /* 0x000fe20000004200 */
[C---:B------:R-:W-:Y:S02]  /*cf50*/  FMUL.FTZ R36, R3.reuse, R36 ;  /* 0x0000002403247220 */ /* 0x040fe40000410000 */
[C---:B------:R-:W-:Y:S02]  /*cf60*/  FMUL.FTZ R37, R3.reuse, R37 ;  /* 0x0000002503257220 */ /* 0x040fe40000410000 */
[----:B------:R-:W-:Y:S01]  /*cf70*/  MUFU.EX2 R188, R188 ;  /* 0x000000bc00bc7308 */ /* 0x000fe20000000800 */
[C---:B------:R-:W-:Y:S02]  /*cf80*/  FMUL.FTZ R38, R2.reuse, R38 ;  /* 0x0000002602267220 */ /* 0x040fe40000410000 */
[----:B------:R-:W-:Y:S01]  /*cf90*/  LDSM.16.MT88.4 R140, [R224+0x2100] ;  /* 0x00210000e08c783b */ /* 0x000fe20000004200 */
[C---:B------:R-:W-:Y:S02]  /*cfa0*/  FMUL.FTZ R39, R2.reuse, R39 ;  /* 0x0000002702277220 */ /* 0x040fe40000410000 */
[C---:B------:R-:W-:Y:S02]  /*cfb0*/  FMUL.FTZ R40, R3.reuse, R40 ;  /* 0x0000002803287220 */ /* 0x040fe40000410000 */
[----:B------:R-:W-:Y:S02]  /*cfc0*/  FMUL.FTZ R41, R3, R41 ;  /* 0x0000002903297220 */ /* 0x000fe40000410000 */
[----:B------:R-:W3:Y:S01]  /*cfd0*/  MUFU.EX2 R167, R167 ;  /* 0x000000a700a77308 */ /* 0x000ee20000000800 */
[C---:B------:R-:W-:Y:S02]  /*cfe0*/  FMUL.FTZ R42, R2.reuse, R42 ;  /* 0x0000002a022a7220 */ /* 0x040fe40000410000 */
[C---:B------:R-:W-:Y:S01]  /*cff0*/  FMUL.FTZ R43, R2.reuse, R43 ;  /* 0x0000002b022b7220 */ /* 0x040fe20000410000 */
        /* <DEDUP_REMOVED lines=17> */
[----:B------:R-:W2:Y:S01]  /*d110*/  MUFU.EX2 R196, R196 ;  /* 0x000000c400c47308 */ /* 0x000ea20000000800 */
[C---:B-1----:R-:W-:Y:S05]  /*d120*/  HMMA.16816.F32.BF16 R4, R160.reuse, R12, R4 ;  /* 0x0000000ca004723c */ /* 0x042fea0000041804 */
[C---:B------:R-:W-:Y:S02]  /*d130*/  FMUL.FTZ R57, R3.reuse, R57 ;  /* 0x0000003903397220 */ /* 0x040fe40000410000 */
[C---:B------:R-:W-:Y:S01]  /*d140*/  FMUL.FTZ R12, R3.reuse, R152 ;  /* 0x00000098030c7220 */ /* 0x040fe20000410000 */
[C---:B------:R-:W-:Y:S01]  /*d150*/  HMMA.16816.F32.BF16 R8, R160.reuse, R14, R8 ;  /* 0x0000000ea008723c */ /* 0x040fe20000041808 */
[----:B------:R-:W-:Y:S03]  /*d160*/  MUFU.EX2 R200, R200 ;  /* 0x000000c800c87308 */ /* 0x000fe60000000800 */
        /* <DEDUP_REMOVED lines=39> */
[C---:B---3--:R-:W-:Y:S04]  /*d3e0*/  HMMA.16816.F32.BF16 R36, R160.reuse, R144, R36 ;  /* 0x00000090a024723c */ /* 0x048fe80000041824 */
        /* <DEDUP_REMOVED lines=74> */
[----:B------:R-:W-:Y:S02]  /*d890*/  FMUL.FTZ R121, R3, R121 ;  /* 0x0000007903797220 */ /* 0x000fe40000410000 */
[C---:B------:R-:W-:Y:S01]  /*d8a0*/  FMUL.FTZ R122, R2.reuse, R122 ;  /* 0x0000007a027a7220 */ /* 0x040fe20000410000 */
[C---:B-1----:R-:W-:Y:S03]  /*d8b0*/  HMMA.16816.F32.BF16 R116, R160.reuse, R136, R116 ;  /* 0x00000088a074723c */ /* 0x042fe60000041874 */
[----:B------:R-:W-:Y:S02]  /*d8c0*/  FMUL.FTZ R123, R2, R123 ;  /* 0x0000007b027b7220 */ /* 0x000fe40000410000 */
[--C-:B------:R-:W-:Y:S02]  /*d8d0*/  FFMA.FTZ R198, R199, c[0x0][0x2d0], -R168.reuse ;  /* 0x0000b400c7c67a23 */ /* 0x100fe400000108a8 */
[--C-:B------:R-:W-:Y:S02]  /*d8e0*/  FFMA.FTZ R199, R202, c[0x0][0x2d0], -R169.reuse ;  /* 0x0000b400cac77a23 */ /* 0x100fe400000108a9 */
[--C-:B------:R-:W-:Y:S01]  /*d8f0*/  FFMA.FTZ R202, R203, c[0x0][0x2d0], -R168.reuse ;  /* 0x0000b400cbca7a23 */ /* 0x100fe200000108a8 */
[C---:B------:R-:W-:Y:S01]  /*d900*/  HMMA.16816.F32.BF16 R120, R160.reuse, R138, R120 ;  /* 0x0000008aa078723c */ /* 0x040fe20000041878 */
[----:B------:R-:W-:Y:S01]  /*d910*/  MUFU.EX2 R198, R198 ;  /* 0x000000c600c67308 */ /* 0x000fe20000000800 */
[----:B------:R-:W1:Y:S01]  /*d920*/  LDSM.16.MT88.4 R136, [R226+0x900] ;  /* 0x00090000e288783b */ /* 0x000e620000004200 */
[--C-:B------:R-:W-:Y:S02]  /*d930*/  FFMA.FTZ R197, R197, c[0x0][0x2d0], -R168.reuse ;  /* 0x0000b400c5c57a23 */ /* 0x100fe400000108a8 */
[--C-:B------:R-:W-:Y:S02]  /*d940*/  FFMA.FTZ R201, R201, c[0x0][0x2d0], -R168.reuse ;  /* 0x0000b400c9c97a23 */ /* 0x100fe400000108a8 */
[C---:B------:R-:W-:Y:S02]  /*d950*/  FMUL.FTZ R124, R3.reuse, R124 ;  /* 0x0000007c037c7220 */ /* 0x040fe40000410000 */
[C---:B------:R-:W-:Y:S02]  /*d960*/  FMUL.FTZ R125, R3.reuse, R125 ;  /* 0x0000007d037d7220 */ /* 0x040fe40000410000 */
[----:B------:R-:W5:Y:S01]  /*d970*/  MUFU.EX2 R197, R197 ;  /* 0x000000c500c57308 */ /* 0x000f620000000800 */
[C---:B------:R-:W-:Y:S02]  /*d980*/  FMUL.FTZ R126, R2.reuse, R126 ;  /* 0x0000007e027e7220 */ /* 0x040fe40000410000 */
[C---:B------:R-:W-:Y:S02]  /*d990*/  FMUL.FTZ R127, R2.reuse, R127 ;  /* 0x0000007f027f7220 */ /* 0x040fe40000410000 */
[C---:B------:R-:W-:Y:S02]  /*d9a0*/  FMUL.FTZ R128, R3.reuse, R128 ;  /* 0x0000008003807220 */ /* 0x040fe40000410000 */
[----:B------:R-:W-:Y:S02]  /*d9b0*/  FMUL.FTZ R129, R3, R129 ;  /* 0x0000008103817220 */ /* 0x000fe40000410000 */
[C---:B------:R-:W-:Y:S01]  /*d9c0*/  FMUL.FTZ R130, R2.reuse, R130 ;  /* 0x0000008202827220 */ /* 0x040fe20000410000 */
[C---:B---3--:R-:W-:Y:S01]  /*d9d0*/  HMMA.16816.F32.BF16 R124, R160.reuse, R132, R124 ;  /* 0x00000084a07c723c */ /* 0x048fe2000004187c */
[----:B------:R-:W3:Y:S02]  /*d9e0*/  MUFU.EX2 R199, R199 ;  /* 0x000000c700c77308 */ /* 0x000ee40000000800 */
[----:B------:R-:W-:Y:S02]  /*d9f0*/  FMUL.FTZ R131, R2, R131 ;  /* 0x0000008302837220 */ /* 0x000fe40000410000 */
[--C-:B------:R-:W-:Y:S02]  /*da00*/  FFMA.FTZ R186, R186, c[0x0][0x2d0], -R169.reuse ;  /* 0x0000b400baba7a23 */ /* 0x100fe400000108a9 */
[----:B--2---:R-:W-:Y:S01]  /*da10*/  F2FP.BF16.PACK_AB R132, R196, R195 ;  /* 0x000000c3c484723e */ /* 0x004fe200000010ff */
[--C-:B------:R-:W-:Y:S02]  /*da20*/  FFMA.FTZ R181, R181, c[0x0][0x2d0], -R168.reuse ;  /* 0x0000b400b5b57a23 */ /* 0x100fe400000108a8 */
[----:B------:R-:W-:Y:S01]  /*da30*/  HMMA.16816.F32.BF16 R128, R160, R134, R128 ;  /* 0x00000086a080723c */ /* 0x000fe20000041880 */
[----:B------:R-:W-:Y:S01]  /*da40*/  MUFU.EX2 R201, R201 ;  /* 0x000000c900c97308 */ /* 0x000fe20000000800 */
[----:B------:R-:W-:Y:S01]  /*da50*/  LDSM.16.MT88.4 R160, [R224+0x2900] ;  /* 0x00290000e0a0783b */ /* 0x000fe20000004200 */
[--C-:B------:R-:W-:Y:S01]  /*da60*/  FFMA.FTZ R203, R187, c[0x0][0x2d0], -R169.reuse ;  /* 0x0000b400bbcb7a23 */ /* 0x100fe200000108a9 */
[----:B-----5:R-:W-:Y:S01]  /*da70*/  F2FP.BF16.PACK_AB R133, R198, R197 ;  /* 0x000000c5c685723e */ /* 0x020fe200000010ff */
[--C-:B------:R-:W-:Y:S02]  /*da80*/  FFMA.FTZ R184, R184, c[0x0][0x2d0], -R169.reuse ;  /* 0x0000b400b8b87a23 */ /* 0x100fe400000108a9 */
[--C-:B------:R-:W-:Y:S02]  /*da90*/  FFMA.FTZ R183, R183, c[0x0][0x2d0], -R168.reuse ;  /* 0x0000b400b7b77a23 */ /* 0x100fe400000108a8 */
[--C-:B------:R-:W-:Y:S02]  /*daa0*/  FFMA.FTZ R182, R182, c[0x0][0x2d0], -R169.reuse ;  /* 0x0000b400b6b67a23 */ /* 0x100fe400000108a9 */
[----:B------:R-:W2:Y:S01]  /*dab0*/  MUFU.EX2 R202, R202 ;  /* 0x000000ca00ca7308 */ /* 0x000ea20000000800 */
[--C-:B------:R-:W-:Y:S02]  /*dac0*/  FFMA.FTZ R180, R180, c[0x0][0x2d0], -R169.reuse ;  /* 0x0000b400b4b47a23 */ /* 0x100fe400000108a9 */
[----:B------:R-:W-:Y:S01]  /*dad0*/  FFMA.FTZ R169, R174, c[0x0][0x2d0], -R169 ;  /* 0x0000b400aea97a23 */ /* 0x000fe200000108a9 */
[----:B---3--:R-:W-:Y:S01]  /*dae0*/  F2FP.BF16.PACK_AB R134, R200, R199 ;  /* 0x000000c7c886723e */ /* 0x008fe200000010ff */
[--C-:B------:R-:W-:Y:S02]  /*daf0*/  FFMA.FTZ R166, R166, c[0x0][0x2d0], -R168.reuse ;  /* 0x0000b400a6a67a23 */ /* 0x100fe400000108a8 */
[----:B------:R-:W-:Y:S02]  /*db00*/  FFMA.FTZ R168, R165, c[0x0][0x2d0], -R168 ;  /* 0x0000b400a5a87a23 */ /* 0x000fe400000108a8 */
[----:B------:R-:W-:Y:S01]  /*db10*/  FFMA.FTZ R194, R3, R244, R194 ;  /* 0x000000f403c27223 */ /* 0x000fe200000100c2 */
[----:B------:R-:W-:Y:S01]  /*db20*/  MUFU.EX2 R187, R185 ;  /* 0x000000b900bb7308 */ /* 0x000fe20000000800 */
[----:B------:R-:W-:Y:S01]  /*db30*/  MOV R3, R0 ;  /* 0x0000000000037202 */ /* 0x000fe20000000f00 */
[----:B------:R-:W-:Y:S02]  /*db40*/  FFMA.FTZ R190, R2, R243, R190 ;  /* 0x000000f302be7223 */ /* 0x000fe400000100be */
[----:B------:R-:W-:Y:S02]  /*db50*/  FADD.FTZ R193, R193, R194 ;  /* 0x000000c2c1c17221 */ /* 0x000fe40000010000 */
[----:B------:R-:W-:Y:S02]  /*db60*/  FADD.FTZ R189, R189, R190 ;  /* 0x000000bebdbd7221 */ /* 0x000fe40000010000 */
[----:B------:R-:W-:Y:S02]  /*db70*/  FADD.FTZ R192, R192, R193 ;  /* 0x000000c1c0c07221 */ /* 0x000fe40000010000 */
[----:B------:R-:W-:Y:S01]  /*db80*/  MUFU.EX2 R185, R181 ;  /* 0x000000b500b97308 */ /* 0x000fe20000000800 */
[----:B------:R-:W-:Y:S02]  /*db90*/  FADD.FTZ R2, R188, R189 ;  /* 0x000000bdbc027221 */ /* 0x000fe40000010000 */
[----:B------:R-:W-:Y:S01]  /*dba0*/  FADD.FTZ R192, R191, R192 ;  /* 0x000000c0bfc07221 */ /* 0x000fe20000010000 */
[----:B--2---:R-:W-:Y:S01]  /*dbb0*/  F2FP.BF16.PACK_AB R135, R202, R201 ;  /* 0x000000c9ca87723e */ /* 0x004fe200000010ff */
[----:B------:R-:W-:Y:S01]  /*dbc0*/  FADD.FTZ R2, R167, R2 ;  /* 0x00000002a7027221 */ /* 0x000fe20000010000 */
[----:B------:R-:W-:Y:S01]  /*dbd0*/  MOV R167, R164 ;  /* 0x000000a400a77202 */ /* 0x000fe20000000f00 */
[----:B------:R-:W-:Y:S02]  /*dbe0*/  FADD.FTZ R195, R195, R192 ;  /* 0x000000c0c3c37221 */ /* 0x000fe40000010000 */
[----:B------:R-:W-:Y:S01]  /*dbf0*/  FADD.FTZ R197, R197, R2 ;  /* 0x00000002c5c57221 */ /* 0x000fe20000010000 */
[----:B------:R-:W2:Y:S01]  /*dc00*/  MUFU.EX2 R170, R186 ;  /* 0x000000ba00aa7308 */ /* 0x000ea20000000800 */
[C---:B----4-:R-:W-:Y:S05]  /*dc10*/  HMMA.16816.F32.BF16 R4, R132.reuse, R140, R4 ;  /* 0x0000008c8404723c */ /* 0x050fea0000041804 */
[----:B------:R-:W-:Y:S02]  /*dc20*/  FADD.FTZ R196, R196, R195 ;  /* 0x000000c3c4c47221 */ /* 0x000fe40000010000 */
[----:B------:R-:W-:Y:S01]  /*dc30*/  FADD.FTZ R198, R198, R197 ;  /* 0x000000c5c6c67221 */ /* 0x000fe20000010000 */
[C---:B------:R-:W-:Y:S01]  /*dc40*/  HMMA.16816.F32.BF16 R8, R132.reuse, R142, R8 ;  /* 0x0000008e8408723c */ /* 0x040fe20000041808 */
[----:B------:R-:W3:Y:S01]  /*dc50*/  LDSM.16.MT88.4 R140, [R226+0x2900] ;  /* 0x00290000e28c783b */ /* 0x000ee20000004200 */
[----:B------:R-:W-:Y:S02]  /*dc60*/  MUFU.EX2 R186, R184 ;  /* 0x000000b800ba7308 */ /* 0x000fe40000000800 */
[----:B------:R-:W-:Y:S02]  /*dc70*/  FADD.FTZ R199, R199, R196 ;  /* 0x000000c4c7c77221 */ /* 0x000fe40000010000 */
[----:B------:R-:W-:Y:S02]  /*dc80*/  FADD.FTZ R201, R201, R198 ;  /* 0x000000c6c9c97221 */ /* 0x000fe40000010000 */
[C---:B-1----:R-:W-:Y:S04]  /*dc90*/  HMMA.16816.F32.BF16 R12, R132.reuse, R136, R12 ;  /* 0x00000088840c723c */ /* 0x042fe8000004180c */
[----:B------:R-:W-:Y:S01]  /*dca0*/  MUFU.EX2 R184, R182 ;  /* 0x000000b600b87308 */ /* 0x000fe20000000800 */
[----:B------:R-:W-:Y:S01]  /*dcb0*/  FADD.FTZ R200, R200, R199 ;  /* 0x000000c7c8c87221 */ /* 0x000fe20000010000 */
[----:B--2---:R-:W-:Y:S02]  /*dcc0*/  MOV R181, R170 ;  /* 0x000000aa00b57202 */ /* 0x004fe40000000f00 */
[C---:B------:R-:W-:Y:S01]  /*dcd0*/  HMMA.16816.F32.BF16 R16, R132.reuse, R138, R16 ;  /* 0x0000008a8410723c */ /* 0x040fe20000041810 */
[----:B------:R-:W1:Y:S03]  /*dce0*/  LDSM.16.MT88.4 R136, [R231+0x4900] ;  /* 0x00490000e788783b */ /* 0x000e660000004200 */
[----:B------:R-:W-:Y:S02]  /*dcf0*/  FADD.FTZ R202, R202, R201 ;  /* 0x000000c9caca7221 */ /* 0x000fe40000010000 */
[----:B------:R-:W-:Y:S02]  /*dd00*/  MUFU.EX2 R170, R178 ;  /* 0x000000b200aa7308 */ /* 0x000fe40000000800 */
[C---:B------:R-:W-:Y:S08]  /*dd10*/  HMMA.16816.F32.BF16 R20, R132.reuse, R144, R20 ;  /* 0x000000908414723c */ /* 0x040ff00000041814 */
[C---:B------:R-:W-:Y:S01]  /*dd20*/  HMMA.16816.F32.BF16 R24, R132.reuse, R146, R24 ;  /* 0x000000928418723c */ /* 0x040fe20000041818 */
[----:B------:R-:W2:Y:S01]  /*dd30*/  LDSM.16.MT88.4 R144, [R226+0x4900] ;  /* 0x00490000e290783b */ /* 0x000ea20000004200 */
[----:B------:R-:W-:Y:S06]  /*dd40*/  MUFU.EX2 R182, R175 ;  /* 0x000000af00b67308 */ /* 0x000fec0000000800 */
[C---:B------:R-:W-:Y:S04]  /*dd50*/  HMMA.16816.F32.BF16 R28, R132.reuse, R148, R28 ;  /* 0x00000094841c723c */ /* 0x040fe8000004181c */
[----:B------:R-:W4:Y:S04]  /*dd60*/  MUFU.EX2 R203, R203 ;  /* 0x000000cb00cb7308 */ /* 0x000f280000000800 */
[C---:B------:R-:W-:Y:S01]  /*dd70*/  HMMA.16816.F32.BF16 R32, R132.reuse, R150, R32 ;  /* 0x000000968420723c */ /* 0x040fe20000041820 */
[----:B------:R-:W5:Y:S05]  /*dd80*/  LDSM.16.MT88.4 R148, [R225+0x4900] ;  /* 0x00490000e194783b */ /* 0x000f6a0000004200 */
[----:B------:R-:W1:Y:S02]  /*dd90*/  MUFU.EX2 R171, R183 ;  /* 0x000000b700ab7308 */ /* 0x000e640000000800 */
[C---:B------:R-:W-:Y:S08]  /*dda0*/  HMMA.16816.F32.BF16 R36, R132.reuse, R152, R36 ;  /* 0x000000988424723c */ /* 0x040ff00000041824 */
[C---:B------:R-:W-:Y:S01]  /*ddb0*/  HMMA.16816.F32.BF16 R40, R132.reuse, R154, R40 ;  /* 0x0000009a8428723c */ /* 0x040fe20000041828 */
[----:B------:R-:W-:Y:S01]  /*ddc0*/  LDSM.16.MT88.4 R152, [R231+0x3100] ;  /* 0x00310000e798783b */ /* 0x000fe20000004200 */
[----:B------:R-:W-:Y:S06]  /*ddd0*/  MUFU.EX2 R183, R180 ;  /* 0x000000b400b77308 */ /* 0x000fec0000000800 */
[C---:B---3--:R-:W-:Y:S04]  /*dde0*/  HMMA.16816.F32.BF16 R44, R132.reuse, R140, R44 ;  /* 0x0000008c842c723c */ /* 0x048fe8000004182c */
[----:B------:R-:W3:Y:S04]  /*ddf0*/  MUFU.EX2 R180, R169 ;  /* 0x000000a900b47308 */ /* 0x000ee80000000800 */
[C---:B------:R-:W-:Y:S01]  /*de00*/  HMMA.16816.F32.BF16 R48, R132.reuse, R142, R48 ;  /* 0x0000008e8430723c */ /* 0x040fe20000041830 */
[----:B------:R-:W2:Y:S05]  /*de10*/  LDSM.16.MT88.4 R140, [R224+0x4900] ;  /* 0x00490000e08c783b */ /* 0x000eaa0000004200 */
[----:B------:R-:W-:Y:S02]  /*de20*/  MUFU.EX2 R166, R166 ;  /* 0x000000a600a67308 */ /* 0x000fe40000000800 */
[C---:B------:R-:W-:Y:S08]  /*de30*/  HMMA.16816.F32.BF16 R52, R132.reuse, R156, R52 ;  /* 0x0000009c8434723c */ /* 0x040ff00000041834 */
[C---:B------:R-:W-:Y:S01]  /*de40*/  HMMA.16816.F32.BF16 R56, R132.reuse, R158, R56 ;  /* 0x0000009e8438723c */ /* 0x040fe20000041838 */
[----:B------:R-:W-:Y:S01]  /*de50*/  LDSM.16.MT88.4 R156, [R226+0x3100] ;  /* 0x00310000e29c783b */ /* 0x000fe20000004200 */
[----:B------:R-:W-:Y:S06]  /*de60*/  MUFU.EX2 R165, R168 ;  /* 0x000000a800a57308 */ /* 0x000fec0000000800 */
        /* <DEDUP_REMOVED lines=12> */
[C---:B------:R-:W-:Y:S08]  /*df30*/  HMMA.16816.F32.BF16 R92, R132.reuse, R140, R92 ;  /* 0x0000008c845c723c */ /* 0x040ff0000004185c */
        /* <DEDUP_REMOVED lines=11> */
[C---:B---3--:R-:W-:Y:S08]  /*dff0*/  HMMA.16816.F32.BF16 R124, R132.reuse, R140, R124 ;  /* 0x0000008c847c723c */ /* 0x048ff0000004187c */
[----:B------:R-:W-:Y:S01]  /*e000*/  HMMA.16816.F32.BF16 R128, R132, R142, R128 ;  /* 0x0000008e8480723c */ /* 0x000fe20000041880 */
[----:B------:R-:W3:Y:S06]  /*e010*/  LDSM.16.MT88.4 R140, [R224+0x1100] ;  /* 0x00110000e08c783b */ /* 0x000eec0000004200 */
[----:B----4-:R-:W-:Y:S01]  /*e020*/  F2FP.BF16.PACK_AB R132, R181, R203 ;  /* 0x000000cbb584723e */ /* 0x010fe200000010ff */
[----:B------:R-:W-:Y:S01]  /*e030*/  FADD.FTZ R203, R203, R200 ;  /* 0x000000c8cbcb7221 */ /* 0x000fe20000010000 */
[----:B------:R-:W-:Y:S03]  /*e040*/  F2FP.BF16.PACK_AB R133, R171, R187 ;  /* 0x000000bbab85723e */ /* 0x000fe600000010ff */
[----:B------:R-:W-:Y:S02]  /*e050*/  F2FP.BF16.PACK_AB R134, R184, R186 ;  /* 0x000000bab886723e */ /* 0x000fe400000010ff */
[----:B------:R-:W-:Y:S07]  /*e060*/  F2FP.BF16.PACK_AB R135, R172, R185 ;  /* 0x000000b9ac87723e */ /* 0x000fee00000010ff */
        /* <DEDUP_REMOVED lines=8> */
[----:B------:R-:W-:Y:S07]  /*e0f0*/  LDSM.16.MT88.4 R148, [R231+0x7100] ;  /* 0x00710000e794783b */ /* 0x000fee0000004200 */
[C---:B---3--:R-:W-:Y:S08]  /*e100*/  HMMA.16816.F32.BF16 R28, R132.reuse, R140, R28 ;  /* 0x0000008c841c723c */ /* 0x048ff0000004181c */
[C---:B------:R-:W-:Y:S01]  /*e110*/  HMMA.16816.F32.BF16 R32, R132.reuse, R142, R32 ;  /* 0x0000008e8420723c */ /* 0x040fe20000041820 */
[----:B------:R-:W3:Y:S07]  /*e120*/  LDSM.16.MT88.4 R140, [R226+0x5100] ;  /* 0x00510000e28c783b */ /* 0x000eee0000004200 */
[C---:B------:R-:W-:Y:S08]  /*e130*/  HMMA.16816.F32.BF16 R36, R132.reuse, R152, R36 ;  /* 0x000000988424723c */ /* 0x040ff00000041824 */
        /* <DEDUP_REMOVED lines=11> */
[C---:B------:R-:W-:Y:S01]  /*e1f0*/  HMMA.16816.F32.BF16 R68, R132.reuse, R160, R68 ;  /* 0x000000a08444723c */ /* 0x040fe20000041844 */
[----:B------:R-:W4:Y:S06]  /*e200*/  MUFU.EX2 R160, R176 ;  /* 0x000000b000a07308 */ /* 0x000f2c0000000800 */
[----:B------:R-:W-:Y:S01]  /*e210*/  MOV R161, R171 ;  /* 0x000000ab00a17202 */ /* 0x000fe20000000f00 */
[C---:B------:R-:W-:Y:S03]  /*e220*/  HMMA.16816.F32.BF16 R72, R132.reuse, R162, R72 ;  /* 0x000000a28448723c */ /* 0x040fe60000041848 */
[----:B------:R5:W2:Y:S05]  /*e230*/  MUFU.EX2 R171, R177 ;  /* 0x000000b100ab7308 */ /* 0x000aaa0000000800 */
[C---:B---3--:R-:W-:Y:S08]  /*e240*/  HMMA.16816.F32.BF16 R76, R132.reuse, R140, R76 ;  /* 0x0000008c844c723c */ /* 0x048ff0000004184c */
[C---:B------:R-:W-:Y:S01]  /*e250*/  HMMA.16816.F32.BF16 R80, R132.reuse, R142, R80 ;  /* 0x0000008e8450723c */ /* 0x040fe20000041850 */
[----:B------:R-:W3:Y:S07]  /*e260*/  LDSM.16.MT88.4 R140, [R226+0x7100] ;  /* 0x00710000e28c783b */ /* 0x000eee0000004200 */
[C---:B-1----:R-:W-:Y:S01]  /*e270*/  HMMA.16816.F32.BF16 R84, R132.reuse, R136, R84 ;  /* 0x000000888454723c */ /* 0x042fe20000041854 */
[----:B-----5:R-:W-:Y:S07]  /*e280*/  LDSM.16.MT88.4 R176, [R224+0x1900] ;  /* 0x00190000e0b0783b */ /* 0x020fee0000004200 */
[C---:B------:R-:W-:Y:S01]  /*e290*/  HMMA.16816.F32.BF16 R88, R132.reuse, R138, R88 ;  /* 0x0000008a8458723c */ /* 0x040fe20000041858 */
[----:B------:R-:W1:Y:S07]  /*e2a0*/  LDSM.16.MT88.4 R136, [R224+0x7100] ;  /* 0x00710000e088783b */ /* 0x000e6e0000004200 */
[C---:B--2---:R-:W-:Y:S08]  /*e2b0*/  HMMA.16816.F32.BF16 R92, R132.reuse, R144, R92 ;  /* 0x00000090845c723c */ /* 0x044ff0000004185c */
[C---:B------:R-:W-:Y:S01]  /*e2c0*/  HMMA.16816.F32.BF16 R96, R132.reuse, R146, R96 ;  /* 0x000000928460723c */ /* 0x040fe20000041860 */
[----:B------:R-:W2:Y:S07]  /*e2d0*/  LDSM.16.MT88.4 R144, [R226+0x1900] ;  /* 0x00190000e290783b */ /* 0x000eae0000004200 */
[C---:B------:R-:W-:Y:S07]  /*e2e0*/  HMMA.16816.F32.BF16 R100, R132.reuse, R148, R100 ;  /* 0x000000948464723c */ /* 0x040fee0000041864 */
[----:B------:R-:W-:Y:S01]  /*e2f0*/  MOV R149, R172 ;  /* 0x000000ac00957202 */ /* 0x000fe20000000f00 */
[C---:B------:R-:W-:Y:S01]  /*e300*/  HMMA.16816.F32.BF16 R104, R132.reuse, R150, R104 ;  /* 0x000000968468723c */ /* 0x040fe20000041868 */
[----:B------:R-:W5:Y:S07]  /*e310*/  LDSM.16.MT88.4 R172, [R225+0x1900] ;  /* 0x00190000e1ac783b */ /* 0x000f6e0000004200 */
[C---:B---3--:R-:W-:Y:S07]  /*e320*/  HMMA.16816.F32.BF16 R108, R132.reuse, R140, R108 ;  /* 0x0000008c846c723c */ /* 0x048fee000004186c */
[----:B------:R-:W-:Y:S01]  /*e330*/  MOV R140, R180 ;  /* 0x000000b4008c7202 */ /* 0x000fe20000000f00 */
[C---:B------:R-:W-:Y:S04]  /*e340*/  HMMA.16816.F32.BF16 R112, R132.reuse, R142, R112 ;  /* 0x0000008e8470723c */ /* 0x040fe80000041870 */
[----:B----4-:R-:W-:Y:S03]  /*e350*/  MOV R141, R160 ;  /* 0x000000a0008d7202 */ /* 0x010fe60000000f00 */
[----:B------:R-:W-:Y:S01]  /*e360*/  MOV R143, R181 ;  /* 0x000000b5008f7202 */ /* 0x000fe20000000f00 */
[C---:B------:R-:W-:Y:S04]  /*e370*/  HMMA.16816.F32.BF16 R116, R132.reuse, R152, R116 ;  /* 0x000000988474723c */ /* 0x040fe80000041874 */
[----:B------:R-:W-:Y:S04]  /*e380*/  MOV R142, R161 ;  /* 0x000000a1008e7202 */ /* 0x000fe80000000f00 */
[C---:B------:R-:W-:Y:S08]  /*e390*/  HMMA.16816.F32.BF16 R120, R132.reuse, R154, R120 ;  /* 0x0000009a8478723c */ /* 0x040ff00000041878 */
[C---:B-1----:R-:W-:Y:S07]  /*e3a0*/  HMMA.16816.F32.BF16 R124, R132.reuse, R136, R124 ;  /* 0x00000088847c723c */ /* 0x042fee000004187c */
[----:B------:R-:W-:Y:S01]  /*e3b0*/  MOV R136, R182 ;  /* 0x000000b600887202 */ /* 0x000fe20000000f00 */
[----:B------:R-:W-:Y:S04]  /*e3c0*/  HMMA.16816.F32.BF16 R128, R132, R138, R128 ;  /* 0x0000008a8480723c */ /* 0x000fe80000041880 */
[----:B------:R-:W-:Y:S02]  /*e3d0*/  MOV R137, R183 ;  /* 0x000000b700897202 */ /* 0x000fe40000000f00 */
[----:B------:R-:W1:Y:S01]  /*e3e0*/  LDSM.16.MT88.4 R180, [R231+0x3900] ;  /* 0x00390000e7b4783b */ /* 0x000e620000004200 */
[----:B------:R-:W-:Y:S02]  /*e3f0*/  MOV R134, R171 ;  /* 0x000000ab00867202 */ /* 0x000fe40000000f00 */
[----:B------:R-:W-:Y:S03]  /*e400*/  MOV R135, R170 ;  /* 0x000000aa00877202 */ /* 0x000fe60000000f00 */
[----:B------:R-:W-:Y:S02]  /*e410*/  F2FP.BF16.PACK_AB R169, R136, R134 ;  /* 0x0000008688a9723e */ /* 0x000fe400000010ff */
[----:B------:R-:W-:Y:S02]  /*e420*/  F2FP.BF16.PACK_AB R168, R137, R135 ;  /* 0x0000008789a8723e */ /* 0x000fe400000010ff */
[----:B------:R-:W-:Y:S02]  /*e430*/  F2FP.BF16.PACK_AB R170, R140, R141 ;  /* 0x0000008d8caa723e */ /* 0x000fe400000010ff */
[----:B------:R-:W-:Y:S02]  /*e440*/  F2FP.BF16.PACK_AB R171, R165, R166 ;  /* 0x000000a6a5ab723e */ /* 0x000fe400000010ff */
[----:B------:R-:W-:Y:S02]  /*e450*/  MOV R132, R184 ;  /* 0x000000b800847202 */ /* 0x000fe40000000f00 */
[----:B------:R-:W-:Y:S02]  /*e460*/  MOV R138, R185 ;  /* 0x000000b9008a7202 */ /* 0x000fe40000000f00 */
[----:B------:R-:W-:Y:S01]  /*e470*/  MOV R139, R186 ;  /* 0x000000ba008b7202 */ /* 0x000fe20000000f00 */
[C---:B------:R-:W-:Y:S01]  /*e480*/  HMMA.16816.F32.BF16 R160, R168.reuse, R156, R4 ;  /* 0x0000009ca8a0723c */ /* 0x040fe20000041804 */
[----:B------:R-:W-:Y:S04]  /*e490*/  LDSM.16.MT88.4 R4, [R225+0x3900] ;  /* 0x00390000e104783b */ /* 0x000fe80000004200 */
[----:B------:R-:W-:Y:S03]  /*e4a0*/  MOV R133, R187 ;  /* 0x000000bb00857202 */ /* 0x000fe60000000f00 */
[C---:B------:R-:W-:Y:S01]  /*e4b0*/  HMMA.16816.F32.BF16 R156, R168.reuse, R158, R8 ;  /* 0x0000009ea89c723c */ /* 0x040fe20000041808 */
[----:B------:R-:W3:Y:S06]  /*e4c0*/  LDSM.16.MT88.4 R184, [R226+0x3900] ;  /* 0x00390000e2b8783b */ /* 0x000eec0000004200 */
[----:B------:R-:W-:Y:S01]  /*e4d0*/  MOV R11, R149 ;  /* 0x00000095000b7202 */ /* 0x000fe20000000f00 */
[C---:B--2---:R-:W-:Y:S01]  /*e4e0*/  HMMA.16816.F32.BF16 R152, R168.reuse, R144, R12 ;  /* 0x00000090a898723c */ /* 0x044fe2000004180c */
[----:B------:R-:W-:Y:S07]  /*e4f0*/  LDSM.16.MT88.4 R12, [R231+0x5900] ;  /* 0x00590000e70c783b */ /* 0x000fee0000004200 */
[C---:B------:R-:W-:Y:S07]  /*e500*/  HMMA.16816.F32.BF16 R148, R168.reuse, R146, R16 ;  /* 0x00000092a894723c */ /* 0x040fee0000041810 */
[----:B------:R-:W-:Y:S01]  /*e510*/  MOV R19, R132 ;  /* 0x0000008400137202 */ /* 0x000fe20000000f00 */
[C---:B-----5:R-:W-:Y:S04]  /*e520*/  HMMA.16816.F32.BF16 R144, R168.reuse, R172, R20 ;  /* 0x000000aca890723c */ /* 0x060fe80000041814 */
[----:B------:R-:W-:Y:S02]  /*e530*/  MOV R18, R11 ;  /* 0x0000000b00127202 */ /* 0x000fe40000000f00 */
[----:B------:R-:W2:Y:S01]  /*e540*/  LDSM.16.MT88.4 R8, [R224+0x3900] ;  /* 0x00390000e008783b */ /* 0x000ea20000004200 */
        /* <DEDUP_REMOVED lines=10> */
[C---:B------:R-:W-:Y:S07]  /*e5f0*/  HMMA.16816.F32.BF16 R136, R168.reuse, R176, R28 ;  /* 0x000000b0a888723c */ /* 0x040fee000004181c */
[----:B------:R-:W-:Y:S02]  /*e600*/  MOV R31, R133 ;  /* 0x00000085001f7202 */ /* 0x000fe40000000f00 */
[----:B------:R-:W-:Y:S03]  /*e610*/  MOV R177, R134 ;  /* 0x0000008600b17202 */ /* 0x000fe60000000f00 */
[----:B------:R-:W-:Y:S02]  /*e620*/  MOV R176, R135 ;  /* 0x0000008700b07202 */ /* 0x000fe40000000f00 */
[C---:B------:R-:W-:Y:S01]  /*e630*/  HMMA.16816.F32.BF16 R132, R168.reuse, R178, R32 ;  /* 0x000000b2a884723c */ /* 0x040fe20000041820 */
[----:B------:R-:W-:Y:S06]  /*e640*/  LDSM.16.MT88.4 R32, [R226+0x7900] ;  /* 0x00790000e220783b */ /* 0x000fec0000004200 */
[----:B------:R-:W-:Y:S01]  /*e650*/  MOV R179, R18 ;  /* 0x0000001200b37202 */ /* 0x000fe20000000f00 */
[C---:B-1----:R-:W-:Y:S04]  /*e660*/  HMMA.16816.F32.BF16 R36, R168.reuse, R180, R36 ;  /* 0x000000b4a824723c */ /* 0x042fe80000041824 */
[----:B------:R-:W-:Y:S02]  /*e670*/  MOV R178, R19 ;  /* 0x0000001300b27202 */ /* 0x000fe40000000f00 */
[----:B------:R-:W1:Y:S01]  /*e680*/  LDSM.16.MT88.4 R16, [R226+0x5900] ;  /* 0x00590000e210783b */ /* 0x000e620000004200 */
[----:B------:R-:W-:Y:S01]  /*e690*/  MOV R181, R20 ;  /* 0x0000001400b57202 */ /* 0x000fe20000000f00 */
[C---:B------:R-:W-:Y:S04]  /*e6a0*/  HMMA.16816.F32.BF16 R40, R168.reuse, R182, R40 ;  /* 0x000000b6a828723c */ /* 0x040fe80000041828 */
[----:B------:R-:W-:Y:S03]  /*e6b0*/  MOV R180, R21 ;  /* 0x0000001500b47202 */ /* 0x000fe60000000f00 */
[----:B------:R-:W-:Y:S01]  /*e6c0*/  MOV R183, R22 ;  /* 0x0000001600b77202 */ /* 0x000fe20000000f00 */
[C---:B---3--:R-:W-:Y:S04]  /*e6d0*/  HMMA.16816.F32.BF16 R44, R168.reuse, R184, R44 ;  /* 0x000000b8a82c723c */ /* 0x048fe8000004182c */
[----:B------:R-:W-:Y:S02]  /*e6e0*/  MOV R182, R23 ;  /* 0x0000001700b67202 */ /* 0x000fe40000000f00 */
[----:B------:R-:W3:Y:S01]  /*e6f0*/  LDSM.16.MT88.4 R20, [R225+0x5900] ;  /* 0x00590000e114783b */ /* 0x000ee20000004200 */
[----:B------:R-:W-:Y:S01]  /*e700*/  MOV R185, R31 ;  /* 0x0000001f00b97202 */ /* 0x000fe20000000f00 */
[C---:B------:R-:W-:Y:S04]  /*e710*/  HMMA.16816.F32.BF16 R48, R168.reuse, R186, R48 ;  /* 0x000000baa830723c */ /* 0x040fe80000041830 */
[----:B------:R-:W-:Y:S02]  /*e720*/  FADD.FTZ R2, R185, R202 ;  /* 0x000000cab9027221 */ /* 0x000fe40000010000 */
[----:B------:R-:W4:Y:S02]  /*e730*/  LDSM.16.MT88.4 R28, [R231+0x7900] ;  /* 0x00790000e71c783b */ /* 0x000f240000004200 */
[C---:B------:R-:W-:Y:S04]  /*e740*/  HMMA.16816.F32.BF16 R52, R168.reuse, R4, R52 ;  /* 0x00000004a834723c */ /* 0x040fe80000041834 */
[----:B------:R-:W-:Y:S04]  /*e750*/  FADD.FTZ R2, R183, R2 ;  /* 0x00000002b7027221 */ /* 0x000fe80000010000 */
[C---:B------:R-:W-:Y:S01]  /*e760*/  HMMA.16816.F32.BF16 R56, R168.reuse, R6, R56 ;  /* 0x00000006a838723c */ /* 0x040fe20000041838 */
[----:B------:R-:W5:Y:S03]  /*e770*/  LDSM.16.MT88.4 R4, [R225+0x7900] ;  /* 0x00790000e104783b */ /* 0x000f660000004200 */
[----:B------:R-:W-:Y:S04]  /*e780*/  FADD.FTZ R2, R181, R2 ;  /* 0x00000002b5027221 */ /* 0x000fe80000010000 */
[C---:B--2---:R-:W-:Y:S04]  /*e790*/  HMMA.16816.F32.BF16 R60, R168.reuse, R8, R60 ;  /* 0x00000008a83c723c */ /* 0x044fe8000004183c */
[----:B------:R-:W-:Y:S04]  /*e7a0*/  FADD.FTZ R2, R179, R2 ;  /* 0x00000002b3027221 */ /* 0x000fe80000010000 */
[C---:B------:R-:W-:Y:S01]  /*e7b0*/  HMMA.16816.F32.BF16 R64, R168.reuse, R10, R64 ;  /* 0x0000000aa840723c */ /* 0x040fe20000041840 */
[----:B------:R-:W2:Y:S03]  /*e7c0*/  LDSM.16.MT88.4 R8, [R224+0x7900] ;  /* 0x00790000e008783b */ /* 0x000ea60000004200 */
[----:B------:R-:W-:Y:S04]  /*e7d0*/  FADD.FTZ R2, R177, R2 ;  /* 0x00000002b1027221 */ /* 0x000fe80000010000 */
[C---:B------:R-:W-:Y:S08]  /*e7e0*/  HMMA.16816.F32.BF16 R68, R168.reuse, R12, R68 ;  /* 0x0000000ca844723c */ /* 0x040ff00000041844 */
[C---:B------:R-:W-:Y:S08]  /*e7f0*/  HMMA.16816.F32.BF16 R72, R168.reuse, R14, R72 ;  /* 0x0000000ea848723c */ /* 0x040ff00000041848 */
[C---:B-1----:R-:W-:Y:S08]  /*e800*/  HMMA.16816.F32.BF16 R76, R168.reuse, R16, R76 ;  /* 0x00000010a84c723c */ /* 0x042ff0000004184c */
[C---:B------:R-:W-:Y:S08]  /*e810*/  HMMA.16816.F32.BF16 R80, R168.reuse, R18, R80 ;  /* 0x00000012a850723c */ /* 0x040ff00000041850 */
[C---:B---3--:R-:W-:Y:S08]  /*e820*/  HMMA.16816.F32.BF16 R84, R168.reuse, R20, R84 ;  /* 0x00000014a854723c */ /* 0x048ff00000041854 */
[C---:B------:R-:W-:Y:S08]  /*e830*/  HMMA.16816.F32.BF16 R88, R168.reuse, R22, R88 ;  /* 0x00000016a858723c */ /* 0x040ff00000041858 */
[C---:B------:R-:W-:Y:S08]  /*e840*/  HMMA.16816.F32.BF16 R92, R168.reuse, R24, R92 ;  /* 0x00000018a85c723c */ /* 0x040ff0000004185c */
[C---:B------:R-:W-:Y:S08]  /*e850*/  HMMA.16816.F32.BF16 R96, R168.reuse, R26, R96 ;  /* 0x0000001aa860723c */ /* 0x040ff00000041860 */
[C---:B----4-:R-:W-:Y:S08]  /*e860*/  HMMA.16816.F32.BF16 R100, R168.reuse, R28, R100 ;  /* 0x0000001ca864723c */ /* 0x050ff00000041864 */
[C---:B------:R-:W-:Y:S08]  /*e870*/  HMMA.16816.F32.BF16 R104, R168.reuse, R30, R104 ;  /* 0x0000001ea868723c */ /* 0x040ff00000041868 */
[C---:B------:R-:W-:Y:S08]  /*e880*/  HMMA.16816.F32.BF16 R108, R168.reuse, R32, R108 ;  /* 0x00000020a86c723c */ /* 0x040ff0000004186c */
[C---:B------:R-:W-:Y:S08]  /*e890*/  HMMA.16816.F32.BF16 R112, R168.reuse, R34, R112 ;  /* 0x00000022a870723c */ /* 0x040ff00000041870 */
[C---:B-----5:R-:W-:Y:S07]  /*e8a0*/  HMMA.16816.F32.BF16 R116, R168.reuse, R4, R116 ;  /* 0x00000004a874723c */ /* 0x060fee0000041874 */
[----:B------:R-:W-:Y:S01]  /*e8b0*/  FADD.FTZ R4, R182, R203 ;  /* 0x000000cbb6047221 */ /* 0x000fe20000010000 */
[C---:B------:R-:W-:Y:S04]  /*e8c0*/  HMMA.16816.F32.BF16 R120, R168.reuse, R6, R120 ;  /* 0x00000006a878723c */ /* 0x040fe80000041878 */
[----:B------:R-:W-:Y:S02]  /*e8d0*/  FADD.FTZ R4, R180, R4 ;  /* 0x00000004b4047221 */ /* 0x000fe40000010000 */
[----:B------:R-:W-:Y:S02]  /*e8e0*/  FADD.FTZ R5, R175, R2 ;  /* 0x00000002af057221 */ /* 0x000fe40000010000 */
[C---:B--2---:R-:W-:Y:S04]  /*e8f0*/  HMMA.16816.F32.BF16 R124, R168.reuse, R8, R124 ;  /* 0x00000008a87c723c */ /* 0x044fe8000004187c */
[----:B------:R-:W-:Y:S02]  /*e900*/  FADD.FTZ R4, R178, R4 ;  /* 0x00000004b2047221 */ /* 0x000fe40000010000 */
[----:B------:R-:W-:Y:S02]  /*e910*/  FADD.FTZ R166, R166, R5 ;  /* 0x00000005a6a67221 */ /* 0x000fe40000010000 */
[----:B------:R-:W-:Y:S01]  /*e920*/  FADD.FTZ R4, R176, R4 ;  /* 0x00000004b0047221 */ /* 0x000fe20000010000 */
[----:B------:R-:W-:Y:S03]  /*e930*/  HMMA.16816.F32.BF16 R128, R168, R10, R128 ;  /* 0x0000000aa880723c */ /* 0x000fe60000041880 */
[----:B------:R-:W-:Y:S02]  /*e940*/  FADD.FTZ R4, R174, R4 ;  /* 0x00000004ae047221 */ /* 0x000fe40000010000 */
[----:B------:R-:W-:Y:S02]  /*e950*/  FADD.FTZ R243, R165, R166 ;  /* 0x000000a6a5f37221 */ /* 0x000fe40000010000 */
[----:B------:R-:W-:Y:S05]  /*e960*/  FADD.FTZ R4, R172, R4 ;  /* 0x00000004ac047221 */ /* 0x000fea0000010000 */
[----:B------:R-:W-:Y:S01]  /*e970*/  FADD.FTZ R244, R173, R4 ;  /* 0x00000004adf47221 */ /* 0x000fe20000010000 */
[----:B------:R-:W-:-:S05]  /*e980*/  @P0 BRA `(.L_x_2003) ;  /* 0xffffc51000000947 */ /* 0x000fca000383ffff */
.L_x_2000:
[----:B------:R-:W-:-:S06]  /*e990*/  UISETP.GE.AND UP2, UPT, UR20, UR9, UPT ;  /* 0x000000091400728c */ /* 0x000fcc000bf46270 */
[----:B------:R-:W-:-:S13]  /*e9a0*/  PLOP3.LUT P0, PT, PT, PT, UP2, 0x40, 0x0 ;  /* 0x000000000000781c */ /* 0x000fda0003f0e828 */
[----:B------:R-:W-:Y:S05]  /*e9b0*/  @P0 BRA `(.L_x_2004) ;  /* 0x0000442000000947 */ /* 0x000fea0003800000 */
[----:B------:R-:W-:Y:S01]  /*e9c0*/  SHF.R.S32.HI R248, RZ, 0x1f, R207 ;  /* 0x0000001ffff87819 */ /* 0x000fe200000114cf */
[----:B------:R-:W-:Y:S01]  /*e9d0*/  IMAD.MOV.U32 R2, RZ, RZ, R164 ;  /* 0x000000ffff027224 */ /* 0x000fe200078e00a4 */
[C---:B------:R-:W-:Y:S01]  /*e9e0*/  SHF.L.U64.HI R247, R206.reuse, 0x1, R247 ;  /* 0x00000001cef77819 */ /* 0x040fe200000102f7 */
[----:B------:R-:W-:Y:S01]  /*e9f0*/  IMAD.MOV.U32 R3, RZ, RZ, R0 ;  /* 0x000000ffff037224 */ /* 0x000fe200078e0000 */
[C---:B------:R-:W-:Y:S01]  /*ea00*/  SHF.L.U64.HI R248, R207.reuse, 0x1, R248 ;  /* 0x00000001cff87819 */ /* 0x040fe200000102f8 */
[----:B------:R-:W-:Y:S01]  /*ea10*/  IMAD.SHL.U32 R249, R207, 0x2, RZ ;  /* 0x00000002cff97824 */ /* 0x000fe200078e00ff */
[----:B------:R-:W-:Y:S01]  /*ea20*/  SHF.L.U32 R250, R206, 0x1, RZ ;  /* 0x00000001cefa7819 */ /* 0x000fe200000006ff */
[C---:B------:R-:W-:Y:S01]  /*ea30*/  IMAD.SHL.U32 R251, R205.reuse, 0x2, RZ ;  /* 0x00000002cdfb7824 */ /* 0x040fe200078e00ff */
[----:B------:R-:W-:Y:S02]  /*ea40*/  SHF.L.U64.HI R246, R205, 0x1, R246 ;  /* 0x00000001cdf67819 */ /* 0x000fe400000102f6 */
[----:B------:R-:W-:-:S02]  /*ea50*/  SHF.L.U64.HI R245, R204, 0x1, R245 ;  /* 0x00000001ccf57819 */ /* 0x000fc400000102f5 */
[----:B------:R-:W-:Y:S02]  /*ea60*/  SHF.L.U32 R252, R204, 0x1, RZ ;  /* 0x00000001ccfc7819 */ /* 0x000fe400000006ff */
.L_x_2014:
[----:B------:R-:W-:Y:S01]  /*ea70*/  SHF.R.S32.HI R5, RZ, 0x1f, R238 ;  /* 0x0000001fff057819 */ /* 0x000fe200000114ee */
[----:B------:R-:W-:Y:S04]  /*ea80*/  DEPBAR.LE SB0, 0x0 ;  /* 0x000080000000791a */ /* 0x000fe80000000000 */
[----:B------:R-:W-:Y:S01]  /*ea90*/  IMAD R5, R5, c[0x0][0x208], RZ ;  /* 0x0000820005057a24 */ /* 0x000fe200078e02ff */
[----:B------:R-:W-:Y:S01]  /*eaa0*/  BAR.SYNC.DEFER_BLOCKING 0x0 ;  /* 0x0000000000007b1d */ /* 0x000fe20000010000 */
[C---:B------:R-:W-:Y:S01]  /*eab0*/  IMAD.WIDE.U32 R6, R238.reuse, c[0x0][0x208], RZ ;  /* 0x00008200ee067a25 */ /* 0x040fe200078e00ff */
[----:B------:R-:W-:Y:S01]  /*eac0*/  SHF.R.S32.HI R0, RZ, 0x1f, R237 ;  /* 0x0000001fff007819 */ /* 0x000fe200000114ed */
[----:B------:R-:W-:Y:S02]  /*ead0*/  UISETP.GT.AND UP2, UPT, UR20, UR9, UPT ;  /* 0x000000091400728c */ /* 0x000fe4000bf44270 */
[----:B------:R-:W-:Y:S02]  /*eae0*/  IMAD R5, R238, c[0x0][0x20c], R5 ;  /* 0x00008300ee057a24 */ /* 0x000fe400078e0205 */
[----:B------:R-:W-:Y:S03]  /*eaf0*/  IMAD R0, R0, c[0x0][0x218], RZ ;  /* 0x0000860000007a24 */ /* 0x000fe600078e02ff */
[----:B------:R-:W-:Y:S01]  /*eb00*/  IADD3 R7, R7, R5, RZ ;  /* 0x0000000507077210 */ /* 0x000fe20007ffe0ff */
[C---:B------:R-:W-:Y:S04]  /*eb10*/  IMAD R0, R237.reuse, c[0x0][0x21c], R0 ;  /* 0x00008700ed007a24 */ /* 0x040fe800078e0200 */
[----:B------:R-:W-:Y:S05]  /*eb20*/  IMAD.WIDE.U32 R6, R237, c[0x0][0x218], R6 ;  /* 0x00008600ed067a25 */ /* 0x000fea00078e0006 */
[----:B------:R-:W-:Y:S04]  /*eb30*/  IADD3 R5, P0, R6, UR22, RZ ;  /* 0x0000001606057c10 */ /* 0x000fe8000ff1e0ff */
[----:B------:R-:W-:Y:S01]  /*eb40*/  IADD3.X R0, R7, UR6, R0, P0, !PT ;  /* 0x0000000607007c10 */ /* 0x000fe200087fe400 */
[----:B------:R-:W-:Y:S01]  /*eb50*/  LDSM.16.M88.4 R32, [R234+0x10100] ;  /* 0x01010000ea20783b */ /* 0x000fe20000000200 */
[C---:B------:R-:W-:Y:S04]  /*eb60*/  LEA R14, P0, R5.reuse, c[0x0][0x1f8], 0x1 ;  /* 0x00007e00050e7a11 */ /* 0x040fe800078008ff */
[----:B------:R-:W-:Y:S01]  /*eb70*/  LEA.HI.X R13, R5, c[0x0][0x1fc], R0, 0x1, P0 ;  /* 0x00007f00050d7a11 */ /* 0x000fe200000f0c00 */
[----:B------:R-:W1:Y:S06]  /*eb80*/  LDSM.16.M88.4 R8, [R233+0x8100] ;  /* 0x00810000e908783b */ /* 0x000e6c0000000200 */
[----:B------:R-:W2:Y:S06]  /*eb90*/  SHFL.IDX PT, R28, R14, RZ, 0x181f ;  /* 0x00181fff0e1c7589 */ /* 0x000eac00000e0000 */
[----:B------:R-:W3:Y:S06]  /*eba0*/  SHFL.IDX PT, R12, R13, RZ, 0x181f ;  /* 0x00181fff0d0c7589 */ /* 0x000eec00000e0000 */
[----:B------:R-:W-:Y:S06]  /*ebb0*/  LDSM.16.M88.4 R16, [R233+0x8900] ;  /* 0x00890000e910783b */ /* 0x000fec0000000200 */
[----:B------:R-:W-:Y:S06]  /*ebc0*/  LDSM.16.M88.4 R24, [R233+0x9100] ;  /* 0x00910000e918783b */ /* 0x000fec0000000200 */
[----:B------:R-:W-:Y:S06]  /*ebd0*/  LDSM.16.M88.4 R164, [R233+0x9900] ;  /* 0x00990000e9a4783b */ /* 0x000fec0000000200 */
[----:B------:R-:W-:Y:S01]  /*ebe0*/  LDSM.16.M88.4 R168, [R230+0x10100] ;  /* 0x01010000e6a8783b */ /* 0x000fe20000000200 */
[C---:B-1----:R-:W-:Y:S05]  /*ebf0*/  HMMA.16816.F32.BF16 R4, R32.reuse, R8, RZ ;  /* 0x000000082004723c */ /* 0x042fea00000418ff */
[----:B------:R-:W-:Y:S01]  /*ec00*/  LDSM.16.M88.4 R172, [R232] ;  /* 0x00000000e8ac783b */ /* 0x000fe20000000200 */
[----:B--2---:R-:W-:Y:S06]  /*ec10*/  IADD3 R188, P0, R28, R249, RZ ;  /* 0x000000f91cbc7210 */ /* 0x004fec0007f1e0ff */
[----:B---3--:R-:W-:Y:S01]  /*ec20*/  IADD3.X R189, R12, R248, RZ, P0, !PT ;  /* 0x000000f80cbd7210 */ /* 0x008fe200007fe4ff */
[C---:B------:R-:W-:Y:S01]  /*ec30*/  HMMA.16816.F32.BF16 R8, R32.reuse, R10, RZ ;  /* 0x0000000a2008723c */ /* 0x040fe200000418ff */
[----:B------:R-:W-:Y:S01]  /*ec40*/  LDSM.16.M88.4 R176, [R223] ;  /* 0x00000000dfb0783b */ /* 0x000fe20000000200 */
[----:B------:R-:W-:Y:S05]  /*ec50*/  IADD3 R30, P0, R28, R250, RZ ;  /* 0x000000fa1c1e7210 */ /* 0x000fea0007f1e0ff */
[----:B------:R-:W-:Y:S01]  /*ec60*/  LDSM.16.M88.4 R180, [R222] ;  /* 0x00000000deb4783b */ /* 0x000fe20000000200 */
[----:B------:R-:W-:Y:S04]  /*ec70*/  IADD3.X R31, R12, R247, RZ, P0, !PT ;  /* 0x000000f70c1f7210 */ /* 0x000fe800007fe4ff */
[----:B------:R-:W-:Y:S01]  /*ec80*/  IADD3 R22, P0, R28, R251, RZ ;  /* 0x000000fb1c167210 */ /* 0x000fe20007f1e0ff */
[----:B------:R-:W-:Y:S03]  /*ec90*/  LDSM.16.M88.4 R184, [R221] ;  /* 0x00000000ddb8783b */ /* 0x000fe60000000200 */
[----:B------:R-:W-:Y:S02]  /*eca0*/  IADD3.X R23, R12, R246, RZ, P0, !PT ;  /* 0x000000f60c177210 */ /* 0x000fe400007fe4ff */
[----:B------:R-:W-:Y:S01]  /*ecb0*/  IADD3 R28, P0, R28, R252, RZ ;  /* 0x000000fc1c1c7210 */ /* 0x000fe20007f1e0ff */
[----:B------:R-:W1:Y:S03]  /*ecc0*/  SHFL.IDX PT, R0, R14, 0x1, 0x181f ;  /* 0x00381f000e007f89 */ /* 0x000e6600000e0000 */
[----:B------:R-:W-:Y:S03]  /*ecd0*/  IADD3.X R29, R12, R245, RZ, P0, !PT ;  /* 0x000000f50c1d7210 */ /* 0x000fe600007fe4ff */
[----:B------:R-:W-:Y:S01]  /*ece0*/  @!PT LDS RZ, [RZ] ;  /* 0x00000000fffff984 */ /* 0x000fe20000000800 */
[----:B------:R-:W-:Y:S01]  /*ecf0*/  @!PT LDS RZ, [RZ] ;  /* 0x00000000fffff984 */ /* 0x000fe20000000800 */
[----:B------:R2:W-:Y:S06]  /*ed00*/  LDGSTS.E.BYPASS.LTC128B.128 [R242], [R188.64], !P3 ;  /* 0x00000000bcf27fae */ /* 0x0005ec000d901d52 */
[----:B------:R3:W4:Y:S06]  /*ed10*/  SHFL.IDX PT, R20, R13, 0x1, 0x181f ;  /* 0x00381f000d147f89 */ /* 0x00072c00000e0000 */
[----:B------:R5:W-:Y:S06]  /*ed20*/  LDGSTS.E.BYPASS.LTC128B.128 [R242+0x2000], [R30.64], !P5 ;  /* 0x020000001ef27fae */ /* 0x000bec000e901d52 */
[----:B------:R2:W-:Y:S01]  /*ed30*/  LDGSTS.E.BYPASS.LTC128B.128 [R242+0x4000], [R22.64], !P4 ;  /* 0x0400000016f27fae */ /* 0x0005e2000e101d52 */
[----:B-1----:R-:W-:Y:S05]  /*ed40*/  IADD3 R198, P0, R0, R249, RZ ;  /* 0x000000f900c67210 */ /* 0x002fea0007f1e0ff */
[----:B------:R5:W-:Y:S01]  /*ed50*/  LDGSTS.E.BYPASS.LTC128B.128 [R242+0x6000], [R28.64], !P6 ;  /* 0x060000001cf27fae */ /* 0x000be2000f101d52 */
[C---:B---3--:R-:W-:Y:S01]  /*ed60*/  HMMA.16816.F32.BF16 R12, R32.reuse, R16, RZ ;  /* 0x00000010200c723c */ /* 0x048fe200000418ff */
[----:B----4-:R-:W-:Y:S02]  /*ed70*/  IADD3.X R199, R20, R248, RZ, P0, !PT ;  /* 0x000000f814c77210 */ /* 0x010fe400007fe4ff */
[----:B------:R-:W-:Y:S03]  /*ed80*/  IADD3 R202, P0, R0, R250, RZ ;  /* 0x000000fa00ca7210 */ /* 0x000fe60007f1e0ff */
[----:B------:R1:W-:Y:S01]  /*ed90*/  LDGSTS.E.BYPASS.LTC128B.128 [R242+0x1000], [R198.64], !P3 ;  /* 0x01000000c6f27fae */ /* 0x0003e2000d901d52 */
[----:B------:R-:W-:Y:S01]  /*eda0*/  IADD3.X R203, R20, R247, RZ, P0, !PT ;  /* 0x000000f714cb7210 */ /* 0x000fe200007fe4ff */
[C---:B------:R-:W-:Y:S01]  /*edb0*/  HMMA.16816.F32.BF16 R16, R32.reuse, R18, RZ ;  /* 0x000000122010723c */ /* 0x040fe200000418ff */
[----:B------:R-:W-:Y:S03]  /*edc0*/  IADD3 R196, P0, R0, R251, RZ ;  /* 0x000000fb00c47210 */ /* 0x000fe60007f1e0ff */
[----:B------:R3:W-:Y:S01]  /*edd0*/  LDGSTS.E.BYPASS.LTC128B.128 [R242+0x3000], [R202.64], !P5 ;  /* 0x03000000caf27fae */ /* 0x0007e2000e901d52 */
[----:B------:R-:W-:Y:S02]  /*ede0*/  IADD3.X R197, R20, R246, RZ, P0, !PT ;  /* 0x000000f614c57210 */ /* 0x000fe400007fe4ff */
[----:B------:R-:W-:Y:S03]  /*edf0*/  IADD3 R200, P0, R0, R252, RZ ;  /* 0x000000fc00c87210 */ /* 0x000fe60007f1e0ff */
[----:B------:R1:W-:Y:S02]  /*ee00*/  LDGSTS.E.BYPASS.LTC128B.128 [R242+0x5000], [R196.64], !P4 ;  /* 0x05000000c4f27fae */ /* 0x0003e4000e101d52 */
[----:B------:R-:W-:Y:S02]  /*ee10*/  IADD3.X R201, R20, R245, RZ, P0, !PT ;  /* 0x000000f514c97210 */ /* 0x000fe400007fe4ff */
[C---:B--2---:R-:W-:Y:S01]  /*ee20*/  HMMA.16816.F32.BF16 R20, R32.reuse, R24, RZ ;  /* 0x000000182014723c */ /* 0x044fe200000418ff */
[----:B------:R-:W-:Y:S02]  /*ee30*/  PLOP3.LUT P0, PT, PT, PT, UP2, 0x40, 0x0 ;  /* 0x000000000000781c */ /* 0x000fe40003f0e828 */
[----:B------:R3:W-:Y:S05]  /*ee40*/  LDGSTS.E.BYPASS.LTC128B.128 [R242+0x7000], [R200.64], !P6 ;  /* 0x07000000c8f27fae */ /* 0x0007ea000f101d52 */
[C---:B------:R-:W-:Y:S01]  /*ee50*/  HMMA.16816.F32.BF16 R24, R32.reuse, R26, RZ ;  /* 0x0000001a2018723c */ /* 0x040fe200000418ff */
[----:B------:R-:W-:Y:S06]  /*ee60*/  LDSM.16.M88.4 R188, [R229+0x10100] ;  /* 0x01010000e5bc783b */ /* 0x000fec0000000200 */
[----:B------:R-:W0:Y:S01]  /*ee70*/  LDGDEPBAR ;  /* 0x00000000000079af */ /* 0x000e220000000000 */
[C---:B-----5:R-:W-:Y:S05]  /*ee80*/  HMMA.16816.F32.BF16 R28, R32.reuse, R164, RZ ;  /* 0x000000a4201c723c */ /* 0x060fea00000418ff */
[----:B------:R-:W2:Y:S03]  /*ee90*/  LDSM.16.M88.4 R192, [R228+0x8100] ;  /* 0x00810000e4c0783b */ /* 0x000ea60000000200 */
[----:B------:R-:W-:Y:S03]  /*eea0*/  HMMA.16816.F32.BF16 R32, R32, R166, RZ ;  /* 0x000000a62020723c */ /* 0x000fe600000418ff */
[----:B------:R-:W4:Y:S05]  /*eeb0*/  LDSM.16.M88.4 R164, [R228+0x8900] ;  /* 0x00890000e4a4783b */ /* 0x000f2a0000000200 */
[C---:B------:R-:W-:Y:S01]  /*eec0*/  HMMA.16816.F32.BF16 R4, R168.reuse, R172, R4 ;  /* 0x000000aca804723c */ /* 0x040fe20000041804 */
[----:B-1----:R-:W-:Y:S06]  /*eed0*/  LDSM.16.M88.4 R196, [R233+0xa100] ;  /* 0x00a10000e9c4783b */ /* 0x002fec0000000200 */
[----:B---3--:R-:W-:Y:S01]  /*eee0*/  LDSM.16.M88.4 R200, [R233+0xa900] ;  /* 0x00a90000e9c8783b */ /* 0x008fe20000000200 */
[C---:B------:R-:W-:Y:S05]  /*eef0*/  HMMA.16816.F32.BF16 R8, R168.reuse, R174, R8 ;  /* 0x000000aea808723c */ /* 0x040fea0000041808 */
[----:B------:R-:W1:Y:S03]  /*ef00*/  LDSM.16.M88.4 R172, [R228+0x9100] ;  /* 0x00910000e4ac783b */ /* 0x000e660000000200 */
[C---:B------:R-:W-:Y:S03]  /*ef10*/  HMMA.16816.F32.BF16 R12, R168.reuse, R176, R12 ;  /* 0x000000b0a80c723c */ /* 0x040fe6000004180c */
[----:B------:R-:W-:Y:S05]  /*ef20*/  LDSM.16.M88.4 R204, [R233+0xc100] ;  /* 0x00c10000e9cc783b */ /* 0x000fea0000000200 */
[C---:B------:R-:W-:Y:S01]  /*ef30*/  HMMA.16816.F32.BF16 R16, R168.reuse, R178, R16 ;  /* 0x000000b2a810723c */ /* 0x040fe20000041810 */
[----:B------:R-:W3:Y:S07]  /*ef40*/  LDSM.16.M88.4 R176, [R228+0x9900] ;  /* 0x00990000e4b0783b */ /* 0x000eee0000000200 */
[C---:B------:R-:W-:Y:S08]  /*ef50*/  HMMA.16816.F32.BF16 R20, R168.reuse, R180, R20 ;  /* 0x000000b4a814723c */ /* 0x040ff00000041814 */
[C---:B------:R-:W-:Y:S01]  /*ef60*/  HMMA.16816.F32.BF16 R24, R168.reuse, R182, R24 ;  /* 0x000000b6a818723c */ /* 0x040fe20000041818 */
[----:B------:R-:W-:Y:S07]  /*ef70*/  LDSM.16.M88.4 R180, [R220] ;  /* 0x00000000dcb4783b */ /* 0x000fee0000000200 */
[C---:B------:R-:W-:Y:S08]  /*ef80*/  HMMA.16816.F32.BF16 R28, R168.reuse, R184, R28 ;  /* 0x000000b8a81c723c */ /* 0x040ff0000004181c */
[----:B------:R-:W-:Y:S01]  /*ef90*/  HMMA.16816.F32.BF16 R32, R168, R186, R32 ;  /* 0x000000baa820723c */ /* 0x000fe20000041820 */
[----:B------:R-:W5:Y:S06]  /*efa0*/  LDSM.16.M88.4 R168, [R227+0x10100] ;  /* 0x01010000e3a8783b */ /* 0x000f6c0000000200 */
[----:B------:R-:W3:Y:S01]  /*efb0*/  LDSM.16.M88.4 R184, [R220+0x800] ;  /* 0x00080000dcb8783b */ /* 0x000ee20000000200 */
[C---:B--2---:R-:W-:Y:S08]  /*efc0*/  HMMA.16816.F32.BF16 R4, R188.reuse, R192, R4 ;  /* 0x000000c0bc04723c */ /* 0x044ff00000041804 */
[C---:B------:R-:W-:Y:S01]  /*efd0*/  HMMA.16816.F32.BF16 R8, R188.reuse, R194, R8 ;  /* 0x000000c2bc08723c */ /* 0x040fe20000041808 */
[----:B------:R-:W2:Y:S07]  /*efe0*/  LDSM.16.M88.4 R192, [R220+0x1000] ;  /* 0x00100000dcc0783b */ /* 0x000eae0000000200 */
[C---:B----4-:R-:W-:Y:S08]  /*eff0*/  HMMA.16816.F32.BF16 R12, R188.reuse, R164, R12 ;  /* 0x000000a4bc0c723c */ /* 0x050ff0000004180c */
[C---:B------:R-:W-:Y:S01]  /*f000*/  HMMA.16816.F32.BF16 R16, R188.reuse, R166, R16 ;  /* 0x000000a6bc10723c */ /* 0x040fe20000041810 */
[----:B------:R-:W4:Y:S07]  /*f010*/  LDSM.16.M88.4 R164, [R220+0x1800] ;  /* 0x00180000dca4783b */ /* 0x000f2e0000000200 */
[C---:B-1----:R-:W-:Y:S08]  /*f020*/  HMMA.16816.F32.BF16 R20, R188.reuse, R172, R20 ;  /* 0x000000acbc14723c */ /* 0x042ff00000041814 */
[C---:B------:R-:W-:Y:S01]  /*f030*/  HMMA.16816.F32.BF16 R24, R188.reuse, R174, R24 ;  /* 0x000000aebc18723c */ /* 0x040fe20000041818 */
[----:B------:R-:W1:Y:S07]  /*f040*/  LDSM.16.M88.4 R172, [R234+0x14100] ;  /* 0x01410000eaac783b */ /* 0x000e6e0000000200 */
[C---:B---3--:R-:W-:Y:S08]  /*f050*/  HMMA.16816.F32.BF16 R28, R188.reuse, R176, R28 ;  /* 0x000000b0bc1c723c */ /* 0x048ff0000004181c */
[----:B------:R-:W-:Y:S01]  /*f060*/  HMMA.16816.F32.BF16 R32, R188, R178, R32 ;  /* 0x000000b2bc20723c */ /* 0x000fe20000041820 */
[----:B------:R-:W3:Y:S06]  /*f070*/  LDSM.16.M88.4 R176, [R233+0xb100] ;  /* 0x00b10000e9b0783b */ /* 0x000eec0000000200 */
[----:B------:R-:W-:Y:S01]  /*f080*/  LDSM.16.M88.4 R188, [R219] ;  /* 0x00000000dbbc783b */ /* 0x000fe20000000200 */
[C---:B-----5:R-:W-:Y:S08]  /*f090*/  HMMA.16816.F32.BF16 R4, R168.reuse, R180, R4 ;  /* 0x000000b4a804723c */ /* 0x060ff00000041804 */
[C---:B------:R-:W-:Y:S01]  /*f0a0*/  HMMA.16816.F32.BF16 R8, R168.reuse, R182, R8 ;  /* 0x000000b6a808723c */ /* 0x040fe20000041808 */
[----:B------:R-:W5:Y:S07]  /*f0b0*/  LDSM.16.M88.4 R180, [R233+0xb900] ;  /* 0x00b90000e9b4783b */ /* 0x000f6e0000000200 */
[C---:B------:R-:W-:Y:S08]  /*f0c0*/  HMMA.16816.F32.BF16 R12, R168.reuse, R184, R12 ;  /* 0x000000b8a80c723c */ /* 0x040ff0000004180c */
[C---:B------:R-:W-:Y:S01]  /*f0d0*/  HMMA.16816.F32.BF16 R16, R168.reuse, R186, R16 ;  /* 0x000000baa810723c */ /* 0x040fe20000041810 */
[----:B------:R-:W3:Y:S07]  /*f0e0*/  LDSM.16.M88.4 R184, [R230+0x14100] ;  /* 0x01410000e6b8783b */ /* 0x000eee0000000200 */
[C---:B--2---:R-:W-:Y:S08]  /*f0f0*/  HMMA.16816.F32.BF16 R20, R168.reuse, R192, R20 ;  /* 0x000000c0a814723c */ /* 0x044ff00000041814 */
[C---:B------:R-:W-:Y:S01]  /*f100*/  HMMA.16816.F32.BF16 R24, R168.reuse, R194, R24 ;  /* 0x000000c2a818723c */ /* 0x040fe20000041818 */
[----:B------:R-:W2:Y:S07]  /*f110*/  LDSM.16.M88.4 R192, [R218] ;  /* 0x00000000dac0783b */ /* 0x000eae0000000200 */
[C---:B----4-:R-:W-:Y:S08]  /*f120*/  HMMA.16816.F32.BF16 R28, R168.reuse, R164, R28 ;  /* 0x000000a4a81c723c */ /* 0x050ff0000004181c */
[----:B------:R-:W-:Y:S01]  /*f130*/  HMMA.16816.F32.BF16 R32, R168, R166, R32 ;  /* 0x000000a6a820723c */ /* 0x000fe20000041820 */
[----:B------:R-:W4:Y:S06]  /*f140*/  LDSM.16.M88.4 R164, [R217] ;  /* 0x00000000d9a4783b */ /* 0x000f2c0000000200 */
[----:B------:R-:W2:Y:S01]  /*f150*/  LDSM.16.M88.4 R168, [R216] ;  /* 0x00000000d8a8783b */ /* 0x000ea20000000200 */
[C---:B-1----:R-:W-:Y:S08]  /*f160*/  HMMA.16816.F32.BF16 R4, R172.reuse, R196, R4 ;  /* 0x000000c4ac04723c */ /* 0x042ff00000041804 */
[C---:B------:R-:W-:Y:S01]  /*f170*/  HMMA.16816.F32.BF16 R8, R172.reuse, R198, R8 ;  /* 0x000000c6ac08723c */ /* 0x040fe20000041808 */
[----:B------:R-:W-:Y:S07]  /*f180*/  LDSM.16.M88.4 R196, [R228+0xa100] ;  /* 0x00a10000e4c4783b */ /* 0x000fee0000000200 */
[C---:B------:R-:W-:Y:S08]  /*f190*/  HMMA.16816.F32.BF16 R12, R172.reuse, R200, R12 ;  /* 0x000000c8ac0c723c */ /* 0x040ff0000004180c */
[C---:B------:R-:W-:Y:S01]  /*f1a0*/  HMMA.16816.F32.BF16 R16, R172.reuse, R202, R16 ;  /* 0x000000caac10723c */ /* 0x040fe20000041810 */
[----:B------:R-:W-:Y:S07]  /*f1b0*/  LDSM.16.M88.4 R200, [R228+0xa900] ;  /* 0x00a90000e4c8783b */ /* 0x000fee0000000200 */
[C---:B---3--:R-:W-:Y:S08]  /*f1c0*/  HMMA.16816.F32.BF16 R20, R172.reuse, R176, R20 ;  /* 0x000000b0ac14723c */ /* 0x048ff00000041814 */
[C---:B------:R-:W-:Y:S01]  /*f1d0*/  HMMA.16816.F32.BF16 R24, R172.reuse, R178, R24 ;  /* 0x000000b2ac18723c */ /* 0x040fe20000041818 */
[----:B------:R-:W1:Y:S07]  /*f1e0*/  LDSM.16.M88.4 R176, [R229+0x14100] ;  /* 0x01410000e5b0783b */ /* 0x000e6e0000000200 */
[C---:B-----5:R-:W-:Y:S08]  /*f1f0*/  HMMA.16816.F32.BF16 R28, R172.reuse, R180, R28 ;  /* 0x000000b4ac1c723c */ /* 0x060ff0000004181c */
[----:B------:R-:W-:Y:S01]  /*f200*/  HMMA.16816.F32.BF16 R32, R172, R182, R32 ;  /* 0x000000b6ac20723c */ /* 0x000fe20000041820 */
[----:B------:R-:W3:Y:S06]  /*f210*/  LDSM.16.M88.4 R172, [R228+0xb100] ;  /* 0x00b10000e4ac783b */ /* 0x000eec0000000200 */
[----:B------:R-:W-:Y:S01]  /*f220*/  LDSM.16.M88.4 R180, [R227+0x14100] ;  /* 0x01410000e3b4783b */ /* 0x000fe20000000200 */
[C---:B------:R-:W-:Y:S08]  /*f230*/  HMMA.16816.F32.BF16 R4, R184.reuse, R188, R4 ;  /* 0x000000bcb804723c */ /* 0x040ff00000041804 */
[C---:B------:R-:W-:Y:S01]  /*f240*/  HMMA.16816.F32.BF16 R8, R184.reuse, R190, R8 ;  /* 0x000000beb808723c */ /* 0x040fe20000041808 */
[----:B------:R-:W-:Y:S07]  /*f250*/  LDSM.16.M88.4 R188, [R220+0x2000] ;  /* 0x00200000dcbc783b */ /* 0x000fee0000000200 */
[C---:B--2---:R-:W-:Y:S08]  /*f260*/  HMMA.16816.F32.BF16 R12, R184.reuse, R192, R12 ;  /* 0x000000c0b80c723c */ /* 0x044ff0000004180c */
[C---:B------:R-:W-:Y:S01]  /*f270*/  HMMA.16816.F32.BF16 R16, R184.reuse, R194, R16 ;  /* 0x000000c2b810723c */ /* 0x040fe20000041810 */
[----:B------:R-:W-:Y:S07]  /*f280*/  LDSM.16.M88.4 R192, [R220+0x3800] ;  /* 0x00380000dcc0783b */ /* 0x000fee0000000200 */
[C---:B----4-:R-:W-:Y:S08]  /*f290*/  HMMA.16816.F32.BF16 R20, R184.reuse, R164, R20 ;  /* 0x000000a4b814723c */ /* 0x050ff00000041814 */
[C---:B------:R-:W-:Y:S01]  /*f2a0*/  HMMA.16816.F32.BF16 R24, R184.reuse, R166, R24 ;  /* 0x000000a6b818723c */ /* 0x040fe20000041818 */
[----:B------:R-:W2:Y:S07]  /*f2b0*/  LDSM.16.M88.4 R164, [R228+0xb900] ;  /* 0x00b90000e4a4783b */ /* 0x000eae0000000200 */
[C---:B------:R-:W-:Y:S08]  /*f2c0*/  HMMA.16816.F32.BF16 R28, R184.reuse, R168, R28 ;  /* 0x000000a8b81c723c */ /* 0x040ff0000004181c */
[----:B------:R-:W-:Y:S01]  /*f2d0*/  HMMA.16816.F32.BF16 R32, R184, R170, R32 ;  /* 0x000000aab820723c */ /* 0x000fe20000041820 */
[----:B------:R-:W4:Y:S06]  /*f2e0*/  LDSM.16.M88.4 R168, [R220+0x2800] ;  /* 0x00280000dca8783b */ /* 0x000f2c0000000200 */
[----:B------:R-:W5:Y:S01]  /*f2f0*/  LDSM.16.M88.4 R184, [R220+0x3000] ;  /* 0x00300000dcb8783b */ /* 0x000f620000000200 */
[C---:B-1----:R-:W-:Y:S08]  /*f300*/  HMMA.16816.F32.BF16 R4, R176.reuse, R196, R4 ;  /* 0x000000c4b004723c */ /* 0x042ff00000041804 */
[C---:B------:R-:W-:Y:S01]  /*f310*/  HMMA.16816.F32.BF16 R8, R176.reuse, R198, R8 ;  /* 0x000000c6b008723c */ /* 0x040fe20000041808 */
[----:B------:R-:W1:Y:S07]  /*f320*/  LDSM.16.M88.4 R196, [R234+0x18100] ;  /* 0x01810000eac4783b */ /* 0x000e6e0000000200 */
[C---:B------:R-:W-:Y:S08]  /*f330*/  HMMA.16816.F32.BF16 R12, R176.reuse, R200, R12 ;  /* 0x000000c8b00c723c */ /* 0x040ff0000004180c */
[C---:B------:R-:W-:Y:S01]  /*f340*/  HMMA.16816.F32.BF16 R16, R176.reuse, R202, R16 ;  /* 0x000000cab010723c */ /* 0x040fe20000041810 */
[----:B------:R-:W-:Y:S07]  /*f350*/  LDSM.16.M88.4 R200, [R233+0xe100] ;  /* 0x00e10000e9c8783b */ /* 0x000fee0000000200 */
[C---:B---3--:R-:W-:Y:S08]  /*f360*/  HMMA.16816.F32.BF16 R20, R176.reuse, R172, R20 ;  /* 0x000000acb014723c */ /* 0x048ff00000041814 */
[C---:B------:R-:W-:Y:S01]  /*f370*/  HMMA.16816.F32.BF16 R24, R176.reuse, R174, R24 ;  /* 0x000000aeb018723c */ /* 0x040fe20000041818 */
[----:B------:R-:W-:Y:S07]  /*f380*/  LDSM.16.M88.4 R172, [R233+0xd100] ;  /* 0x00d10000e9ac783b */ /* 0x000fee0000000200 */
[C---:B--2---:R-:W-:Y:S08]  /*f390*/  HMMA.16816.F32.BF16 R28, R176.reuse, R164, R28 ;  /* 0x000000a4b01c723c */ /* 0x044ff0000004181c */
[----:B------:R-:W-:Y:S01]  /*f3a0*/  HMMA.16816.F32.BF16 R32, R176, R166, R32 ;  /* 0x000000a6b020723c */ /* 0x000fe20000041820 */
[----:B------:R-:W2:Y:S06]  /*f3b0*/  LDSM.16.M88.4 R164, [R233+0xc900] ;  /* 0x00c90000e9a4783b */ /* 0x000eac0000000200 */
[----:B------:R-:W-:Y:S01]  /*f3c0*/  LDSM.16.M88.4 R176, [R230+0x18100] ;  /* 0x01810000e6b0783b */ /* 0x000fe20000000200 */
[C---:B------:R-:W-:Y:S08]  /*f3d0*/  HMMA.16816.F32.BF16 R4, R180.reuse, R188, R4 ;  /* 0x000000bcb404723c */ /* 0x040ff00000041804 */
[C---:B------:R-:W-:Y:S01]  /*f3e0*/  HMMA.16816.F32.BF16 R8, R180.reuse, R190, R8 ;  /* 0x000000beb408723c */ /* 0x040fe20000041808 */
[----:B------:R-:W-:Y:S07]  /*f3f0*/  LDSM.16.M88.4 R188, [R213] ;  /* 0x00000000d5bc783b */ /* 0x000fee0000000200 */
[C---:B----4-:R-:W-:Y:S08]  /*f400*/  HMMA.16816.F32.BF16 R12, R180.reuse, R168, R12 ;  /* 0x000000a8b40c723c */ /* 0x050ff0000004180c */
[C---:B------:R-:W-:Y:S01]  /*f410*/  HMMA.16816.F32.BF16 R16, R180.reuse, R170, R16 ;  /* 0x000000aab410723c */ /* 0x040fe20000041810 */
[----:B------:R-:W3:Y:S07]  /*f420*/  LDSM.16.M88.4 R168, [R233+0xd900] ;  /* 0x00d90000e9a8783b */ /* 0x000eee0000000200 */
[C---:B-----5:R-:W-:Y:S08]  /*f430*/  HMMA.16816.F32.BF16 R20, R180.reuse, R184, R20 ;  /* 0x000000b8b414723c */ /* 0x060ff00000041814 */
[C---:B------:R-:W-:Y:S01]  /*f440*/  HMMA.16816.F32.BF16 R24, R180.reuse, R186, R24 ;  /* 0x000000bab418723c */ /* 0x040fe20000041818 */
[----:B------:R-:W-:Y:S07]  /*f450*/  LDSM.16.M88.4 R184, [R214] ;  /* 0x00000000d6b8783b */ /* 0x000fee0000000200 */
[C---:B------:R-:W-:Y:S08]  /*f460*/  HMMA.16816.F32.BF16 R28, R180.reuse, R192, R28 ;  /* 0x000000c0b41c723c */ /* 0x040ff0000004181c */
[----:B------:R-:W-:Y:S01]  /*f470*/  HMMA.16816.F32.BF16 R32, R180, R194, R32 ;  /* 0x000000c2b420723c */ /* 0x000fe20000041820 */
[----:B------:R-:W4:Y:S06]  /*f480*/  LDSM.16.M88.4 R180, [R215] ;  /* 0x00000000d7b4783b */ /* 0x000f2c0000000200 */
[----:B------:R-:W-:Y:S01]  /*f490*/  LDSM.16.M88.4 R192, [R228+0xc100] ;  /* 0x00c10000e4c0783b */ /* 0x000fe20000000200 */
[C---:B-1----:R-:W-:Y:S08]  /*f4a0*/  HMMA.16816.F32.BF16 R4, R196.reuse, R204, R4 ;  /* 0x000000ccc404723c */ /* 0x042ff00000041804 */
[C---:B------:R-:W-:Y:S01]  /*f4b0*/  HMMA.16816.F32.BF16 R8, R196.reuse, R206, R8 ;  /* 0x000000cec408723c */ /* 0x040fe20000041808 */
[----:B------:R-:W-:Y:S07]  /*f4c0*/  LDSM.16.M88.4 R204, [R233+0xe900] ;  /* 0x00e90000e9cc783b */ /* 0x000fee0000000200 */
[C---:B--2---:R-:W-:Y:S08]  /*f4d0*/  HMMA.16816.F32.BF16 R12, R196.reuse, R164, R12 ;  /* 0x000000a4c40c723c */ /* 0x044ff0000004180c */
[C---:B------:R-:W-:Y:S01]  /*f4e0*/  HMMA.16816.F32.BF16 R16, R196.reuse, R166, R16 ;  /* 0x000000a6c410723c */ /* 0x040fe20000041810 */
[----:B------:R-:W1:Y:S07]  /*f4f0*/  LDSM.16.M88.4 R164, [R212] ;  /* 0x00000000d4a4783b */ /* 0x000e6e0000000200 */
[C---:B------:R-:W-:Y:S08]  /*f500*/  HMMA.16816.F32.BF16 R20, R196.reuse, R172, R20 ;  /* 0x000000acc414723c */ /* 0x040ff00000041814 */
[C---:B------:R-:W-:Y:S01]  /*f510*/  HMMA.16816.F32.BF16 R24, R196.reuse, R174, R24 ;  /* 0x000000aec418723c */ /* 0x040fe20000041818 */
[----:B------:R-:W2:Y:S07]  /*f520*/  LDSM.16.M88.4 R172, [R229+0x18100] ;  /* 0x01810000e5ac783b */ /* 0x000eae0000000200 */
[C---:B---3--:R-:W-:Y:S08]  /*f530*/  HMMA.16816.F32.BF16 R28, R196.reuse, R168, R28 ;  /* 0x000000a8c41c723c */ /* 0x048ff0000004181c */
[----:B------:R-:W-:Y:S01]  /*f540*/  HMMA.16816.F32.BF16 R32, R196, R170, R32 ;  /* 0x000000aac420723c */ /* 0x000fe20000041820 */
[----:B------:R-:W3:Y:S06]  /*f550*/  LDSM.16.M88.4 R168, [R228+0xc900] ;  /* 0x00c90000e4a8783b */ /* 0x000eec0000000200 */
[----:B------:R-:W-:Y:S01]  /*f560*/  LDSM.16.M88.4 R196, [R234+0x1c100] ;  /* 0x01c10000eac4783b */ /* 0x000fe20000000200 */
[C---:B----4-:R-:W-:Y:S08]  /*f570*/  HMMA.16816.F32.BF16 R4, R176.reuse, R180, R4 ;  /* 0x000000b4b004723c */ /* 0x050ff00000041804 */
[C---:B------:R-:W-:Y:S01]  /*f580*/  HMMA.16816.F32.BF16 R8, R176.reuse, R182, R8 ;  /* 0x000000b6b008723c */ /* 0x040fe20000041808 */
[----:B------:R-:W4:Y:S07]  /*f590*/  LDSM.16.M88.4 R180, [R228+0xd100] ;  /* 0x00d10000e4b4783b */ /* 0x000f2e0000000200 */
[C---:B------:R-:W-:Y:S08]  /*f5a0*/  HMMA.16816.F32.BF16 R12, R176.reuse, R184, R12 ;  /* 0x000000b8b00c723c */ /* 0x040ff0000004180c */
[C---:B------:R-:W-:Y:S01]  /*f5b0*/  HMMA.16816.F32.BF16 R16, R176.reuse, R186, R16 ;  /* 0x000000bab010723c */ /* 0x040fe20000041810 */
[----:B------:R-:W-:Y:S07]  /*f5c0*/  LDSM.16.M88.4 R184, [R220+0x4000] ;  /* 0x00400000dcb8783b */ /* 0x000fee0000000200 */
[C---:B------:R-:W-:Y:S08]  /*f5d0*/  HMMA.16816.F32.BF16 R20, R176.reuse, R188, R20 ;  /* 0x000000bcb014723c */ /* 0x040ff00000041814 */
[C---:B------:R-:W-:Y:S01]  /*f5e0*/  HMMA.16816.F32.BF16 R24, R176.reuse, R190, R24 ;  /* 0x000000beb018723c */ /* 0x040fe20000041818 */
[----:B------:R-:W-:Y:S07]  /*f5f0*/  LDSM.16.M88.4 R188, [R220+0x4800] ;  /* 0x00480000dcbc783b */ /* 0x000fee0000000200 */
[C---:B-1----:R-:W-:Y:S08]  /*f600*/  HMMA.16816.F32.BF16 R28, R176.reuse, R164, R28 ;  /* 0x000000a4b01c723c */ /* 0x042ff0000004181c */
[----:B------:R-:W-:Y:S01]  /*f610*/  HMMA.16816.F32.BF16 R32, R176, R166, R32 ;  /* 0x000000a6b020723c */ /* 0x000fe20000041820 */
[----:B------:R-:W1:Y:S06]  /*f620*/  LDSM.16.M88.4 R164, [R228+0xd900] ;  /* 0x00d90000e4a4783b */ /* 0x000e6c0000000200 */
[----:B------:R-:W5:Y:S01]  /*f630*/  LDSM.16.M88.4 R176, [R227+0x18100] ;  /* 0x01810000e3b0783b */ /* 0x000f620000000200 */
        /* <DEDUP_REMOVED lines=8> */
[----:B------:R-:W-:Y:S07]  /*f6c0*/  LDSM.16.M88.4 R180, [R230+0x1c100] ;  /* 0x01c10000e6b4783b */ /* 0x000fee0000000200 */
[C---:B-1----:R-:W-:Y:S08]  /*f6d0*/  HMMA.16816.F32.BF16 R28, R172.reuse, R164, R28 ;  /* 0x000000a4ac1c723c */ /* 0x042ff0000004181c */
[----:B------:R-:W-:Y:S01]  /*f6e0*/  HMMA.16816.F32.BF16 R32, R172, R166, R32 ;  /* 0x000000a6ac20723c */ /* 0x000fe20000041820 */
[----:B------:R-:W1:Y:S06]  /*f6f0*/  LDSM.16.M88.4 R164, [R233+0xf100] ;  /* 0x00f10000e9a4783b */ /* 0x000e6c0000000200 */
[----:B------:R-:W4:Y:S01]  /*f700*/  LDSM.16.M88.4 R172, [R233+0xf900] ;  /* 0x00f90000e9ac783b */ /* 0x000f220000000200 */
[C---:B-----5:R-:W-:Y:S08]  /*f710*/  HMMA.16816.F32.BF16 R4, R176.reuse, R184, R4 ;  /* 0x000000b8b004723c */ /* 0x060ff00000041804 */
[C---:B------:R-:W-:Y:S01]  /*f720*/  HMMA.16816.F32.BF16 R8, R176.reuse, R186, R8 ;  /* 0x000000bab008723c */ /* 0x040fe20000041808 */
[----:B------:R-:W5:Y:S07]  /*f730*/  LDSM.16.M88.4 R184, [R211] ;  /* 0x00000000d3b8783b */ /* 0x000f6e0000000200 */
[C---:B------:R-:W-:Y:S08]  /*f740*/  HMMA.16816.F32.BF16 R12, R176.reuse, R188, R12 ;  /* 0x000000bcb00c723c */ /* 0x040ff0000004180c */
[C---:B------:R-:W-:Y:S01]  /*f750*/  HMMA.16816.F32.BF16 R16, R176.reuse, R190, R16 ;  /* 0x000000beb010723c */ /* 0x040fe20000041810 */
[----:B------:R-:W1:Y:S07]  /*f760*/  LDSM.16.M88.4 R188, [R210] ;  /* 0x00000000d2bc783b */ /* 0x000e6e0000000200 */
[C---:B--2---:R-:W-:Y:S08]  /*f770*/  HMMA.16816.F32.BF16 R20, R176.reuse, R192, R20 ;  /* 0x000000c0b014723c */ /* 0x044ff00000041814 */
[C---:B------:R-:W-:Y:S01]  /*f780*/  HMMA.16816.F32.BF16 R24, R176.reuse, R194, R24 ;  /* 0x000000c2b018723c */ /* 0x040fe20000041818 */
[----:B------:R-:W-:Y:S07]  /*f790*/  LDSM.16.M88.4 R192, [R229+0x1c100] ;  /* 0x01c10000e5c0783b */ /* 0x000fee0000000200 */
[C---:B---3--:R-:W-:Y:S08]  /*f7a0*/  HMMA.16816.F32.BF16 R28, R176.reuse, R168, R28 ;  /* 0x000000a8b01c723c */ /* 0x048ff0000004181c */
[----:B------:R-:W-:Y:S01]  /*f7b0*/  HMMA.16816.F32.BF16 R32, R176, R170, R32 ;  /* 0x000000aab020723c */ /* 0x000fe20000041820 */
[----:B------:R-:W2:Y:S06]  /*f7c0*/  LDSM.16.M88.4 R168, [R209] ;  /* 0x00000000d1a8783b */ /* 0x000eac0000000200 */
[----:B------:R-:W3:Y:S01]  /*f7d0*/  LDSM.16.M88.4 R176, [R208] ;  /* 0x00000000d0b0783b */ /* 0x000ee20000000200 */
[C---:B------:R-:W-:Y:S08]  /*f7e0*/  HMMA.16816.F32.BF16 R4, R196.reuse, R200, R4 ;  /* 0x000000c8c404723c */ /* 0x040ff00000041804 */
[C---:B------:R-:W-:Y:S01]  /*f7f0*/  HMMA.16816.F32.BF16 R8, R196.reuse, R202, R8 ;  /* 0x000000cac408723c */ /* 0x040fe20000041808 */
[----:B------:R-:W2:Y:S07]  /*f800*/  LDSM.16.M88.4 R200, [R228+0xe100] ;  /* 0x00e10000e4c8783b */ /* 0x000eae0000000200 */
[C---:B------:R-:W-:Y:S08]  /*f810*/  HMMA.16816.F32.BF16 R12, R196.reuse, R204, R12 ;  /* 0x000000ccc40c723c */ /* 0x040ff0000004180c */
[C---:B------:R-:W-:Y:S01]  /*f820*/  HMMA.16816.F32.BF16 R16, R196.reuse, R206, R16 ;  /* 0x000000cec410723c */ /* 0x040fe20000041810 */
[----:B------:R-:W-:Y:S07]  /*f830*/  LDSM.16.M88.4 R204, [R220+0x6000] ;  /* 0x00600000dccc783b */ /* 0x000fee0000000200 */
[C---:B-1----:R-:W-:Y:S08]  /*f840*/  HMMA.16816.F32.BF16 R20, R196.reuse, R164, R20 ;  /* 0x000000a4c414723c */ /* 0x042ff00000041814 */
[C---:B------:R-:W-:Y:S01]  /*f850*/  HMMA.16816.F32.BF16 R24, R196.reuse, R166, R24 ;  /* 0x000000a6c418723c */ /* 0x040fe20000041818 */
[----:B------:R-:W1:Y:S07]  /*f860*/  LDSM.16.M88.4 R164, [R228+0xe900] ;  /* 0x00e90000e4a4783b */ /* 0x000e6e0000000200 */
[C---:B----4-:R-:W-:Y:S08]  /*f870*/  HMMA.16816.F32.BF16 R28, R196.reuse, R172, R28 ;  /* 0x000000acc41c723c */ /* 0x050ff0000004181c */
[----:B------:R-:W-:Y:S01]  /*f880*/  HMMA.16816.F32.BF16 R32, R196, R174, R32 ;  /* 0x000000aec420723c */ /* 0x000fe20000041820 */
[----:B------:R-:W4:Y:S06]  /*f890*/  LDSM.16.M88.4 R172, [R228+0xf100] ;  /* 0x00f10000e4ac783b */ /* 0x000f2c0000000200 */
[----:B------:R-:W-:Y:S01]  /*f8a0*/  LDSM.16.M88.4 R196, [R227+0x1c100] ;  /* 0x01c10000e3c4783b */ /* 0x000fe20000000200 */
[C---:B-----5:R-:W-:Y:S08]  /*f8b0*/  HMMA.16816.F32.BF16 R4, R180.reuse, R184, R4 ;  /* 0x000000b8b404723c */ /* 0x060ff00000041804 */
[C---:B------:R-:W-:Y:S01]  /*f8c0*/  HMMA.16816.F32.BF16 R8, R180.reuse, R186, R8 ;  /* 0x000000bab408723c */ /* 0x040fe20000041808 */
[----:B------:R-:W5:Y:S07]  /*f8d0*/  LDSM.16.M88.4 R184, [R228+0xf900] ;  /* 0x00f90000e4b8783b */ /* 0x000f6e0000000200 */
[C---:B------:R-:W-:Y:S08]  /*f8e0*/  HMMA.16816.F32.BF16 R12, R180.reuse, R188, R12 ;  /* 0x000000bcb40c723c */ /* 0x040ff0000004180c */
[C---:B------:R-:W-:Y:S08]  /*f8f0*/  HMMA.16816.F32.BF16 R16, R180.reuse, R190, R16 ;  /* 0x000000beb410723c */ /* 0x040ff00000041810 */
[C---:B--2---:R-:W-:Y:S08]  /*f900*/  HMMA.16816.F32.BF16 R20, R180.reuse, R168, R20 ;  /* 0x000000a8b414723c */ /* 0x044ff00000041814 */
[C---:B------:R-:W-:Y:S08]  /*f910*/  HMMA.16816.F32.BF16 R24, R180.reuse, R170, R24 ;  /* 0x000000aab418723c */ /* 0x040ff00000041818 */
[C---:B---3--:R-:W-:Y:S08]  /*f920*/  HMMA.16816.F32.BF16 R28, R180.reuse, R176, R28 ;  /* 0x000000b0b41c723c */ /* 0x048ff0000004181c */
[----:B------:R-:W-:Y:S08]  /*f930*/  HMMA.16816.F32.BF16 R32, R180, R178, R32 ;  /* 0x000000b2b420723c */ /* 0x000ff00000041820 */
[C---:B------:R-:W-:Y:S08]  /*f940*/  HMMA.16816.F32.BF16 R4, R192.reuse, R200, R4 ;  /* 0x000000c8c004723c */ /* 0x040ff00000041804 */
[C---:B------:R-:W-:Y:S08]  /*f950*/  HMMA.16816.F32.BF16 R8, R192.reuse, R202, R8 ;  /* 0x000000cac008723c */ /* 0x040ff00000041808 */
[C---:B-1----:R-:W-:Y:S08]  /*f960*/  HMMA.16816.F32.BF16 R12, R192.reuse, R164, R12 ;  /* 0x000000a4c00c723c */ /* 0x042ff0000004180c */
[C---:B------:R-:W-:Y:S01]  /*f970*/  HMMA.16816.F32.BF16 R16, R192.reuse, R166, R16 ;  /* 0x000000a6c010723c */ /* 0x040fe20000041810 */
[----:B------:R-:W1:Y:S07]  /*f980*/  LDSM.16.M88.4 R164, [R220+0x6800] ;  /* 0x00680000dca4783b */ /* 0x000e6e0000000200 */
[C---:B----4-:R-:W-:Y:S08]  /*f990*/  HMMA.16816.F32.BF16 R20, R192.reuse, R172, R20 ;  /* 0x000000acc014723c */ /* 0x050ff00000041814 */
[C---:B------:R-:W-:Y:S08]  /*f9a0*/  HMMA.16816.F32.BF16 R24, R192.reuse, R174, R24 ;  /* 0x000000aec018723c */ /* 0x040ff00000041818 */
[C---:B-----5:R-:W-:Y:S08]  /*f9b0*/  HMMA.16816.F32.BF16 R28, R192.reuse, R184, R28 ;  /* 0x000000b8c01c723c */ /* 0x060ff0000004181c */
[----:B------:R-:W-:Y:S08]  /*f9c0*/  HMMA.16816.F32.BF16 R32, R192, R186, R32 ;  /* 0x000000bac020723c */ /* 0x000ff00000041820 */
[C---:B------:R-:W-:Y:S08]  /*f9d0*/  HMMA.16816.F32.BF16 R4, R196.reuse, R204, R4 ;  /* 0x000000ccc404723c */ /* 0x040ff00000041804 */
[C---:B------:R-:W-:Y:S08]  /*f9e0*/  HMMA.16816.F32.BF16 R8, R196.reuse, R206, R8 ;  /* 0x000000cec408723c */ /* 0x040ff00000041808 */
[C---:B-1----:R-:W-:Y:S08]  /*f9f0*/  HMMA.16816.F32.BF16 R12, R196.reuse, R164, R12 ;  /* 0x000000a4c40c723c */ /* 0x042ff0000004180c */
[----:B------:R-:W-:Y:S01]  /*fa00*/  FMUL.FTZ R169, R4, c[0x0][0x320] ;  /* 0x0000c80004a97a20 */ /* 0x000fe20000410000 */
[C---:B------:R-:W-:Y:S03]  /*fa10*/  HMMA.16816.F32.BF16 R16, R196.reuse, R166, R16 ;  /* 0x000000a6c410723c */ /* 0x040fe60000041810 */
[----:B------:R-:W-:Y:S02]  /*fa20*/  FMUL.FTZ R170, R5, c[0x0][0x320] ;  /* 0x0000c80005aa7a20 */ /* 0x000fe40000410000 */
[----:B------:R-:W1:Y:S01]  /*fa30*/  MUFU.TANH R169, R169 ;  /* 0x000000a900a97308 */ /* 0x000e620000002400 */
[----:B------:R-:W-:Y:S02]  /*fa40*/  FMUL.FTZ R0, R6, c[0x0][0x320] ;  /* 0x0000c80006007a20 */ /* 0x000fe40000410000 */
[----:B------:R-:W-:Y:S04]  /*fa50*/  FMUL.FTZ R9, R9, c[0x0][0x320] ;  /* 0x0000c80009097a20 */ /* 0x000fe80000410000 */
[----:B------:R-:W-:Y:S02]  /*fa60*/  FMUL.FTZ R10, R10, c[0x0][0x320] ;  /* 0x0000c8000a0a7a20 */ /* 0x000fe40000410000 */
[----:B------:R-:W-:Y:S01]  /*fa70*/  FMUL.FTZ R11, R11, c[0x0][0x320] ;  /* 0x0000c8000b0b7a20 */ /* 0x000fe20000410000 */
[----:B------:R-:W2:Y:S01]  /*fa80*/  MUFU.TANH R172, R9 ;  /* 0x0000000900ac7308 */ /* 0x000ea20000002400 */
[----:B------:R-:W-:Y:S02]  /*fa90*/  FMUL.FTZ R168, R7, c[0x0][0x320] ;  /* 0x0000c80007a87a20 */ /* 0x000fe40000410000 */
[----:B------:R-:W3:Y:S01]  /*faa0*/  LDSM.16.M88.4 R4, [R220+0x7000] ;  /* 0x00700000dc04783b */ /* 0x000ee20000000200 */
[----:B------:R-:W-:Y:S02]  /*fab0*/  FMUL.FTZ R171, R8, c[0x0][0x320] ;  /* 0x0000c80008ab7a20 */ /* 0x000fe40000410000 */
[----:B------:R-:W-:Y:S02]  /*fac0*/  FMUL.FTZ R195, R12, c[0x0][0x320] ;  /* 0x0000c8000cc37a20 */ /* 0x000fe40000410000 */
[----:B------:R-:W-:Y:S02]  /*fad0*/  FMUL.FTZ R12, R15, c[0x0][0x320] ;  /* 0x0000c8000f0c7a20 */ /* 0x000fe40000410000 */
[----:B------:R-:W4:Y:S01]  /*fae0*/  MUFU.TANH R164, R10 ;  /* 0x0000000a00a47308 */ /* 0x000f220000002400 */
[----:B------:R-:W-:Y:S02]  /*faf0*/  FMUL.FTZ R175, R16, c[0x0][0x320] ;  /* 0x0000c80010af7a20 */ /* 0x000fe40000410000 */
[----:B------:R-:W-:Y:S02]  /*fb00*/  FMUL.FTZ R13, R13, c[0x0][0x320] ;  /* 0x0000c8000d0d7a20 */ /* 0x000fe40000410000 */
[----:B------:R-:W-:Y:S02]  /*fb10*/  FMUL.FTZ R14, R14, c[0x0][0x320] ;  /* 0x0000c8000e0e7a20 */ /* 0x000fe40000410000 */
[----:B------:R-:W-:Y:S02]  /*fb20*/  FMUL.FTZ R17, R17, c[0x0][0x320] ;  /* 0x0000c80011117a20 */ /* 0x000fe40000410000 */
[----:B------:R-:W-:Y:S01]  /*fb30*/  FMUL.FTZ R18, R18, c[0x0][0x320] ;  /* 0x0000c80012127a20 */ /* 0x000fe20000410000 */
[----:B------:R5:W1:Y:S10]  /*fb40*/  MUFU.TANH R165, R11 ;  /* 0x0000000b00a57308 */ /* 0x000a740000002400 */
[----:B------:R-:W1:Y:S10]  /*fb50*/  MUFU.TANH R170, R170 ;  /* 0x000000aa00aa7308 */ /* 0x000e740000002400 */
[----:B------:R-:W1:Y:S01]  /*fb60*/  MUFU.TANH R0, R0 ;  /* 0x0000000000007308 */ /* 0x000e620000002400 */
[C---:B---3--:R-:W-:Y:S01]  /*fb70*/  HMMA.16816.F32.BF16 R20, R196.reuse, R4, R20 ;  /* 0x00000004c414723c */ /* 0x048fe20000041814 */
[----:B-----5:R-:W3:Y:S01]  /*fb80*/  LDSM.16.M88.4 R8, [R220+0x7800] ;  /* 0x00780000dc08783b */ /* 0x020ee20000000200 */
[----:B------:R-:W-:Y:S07]  /*fb90*/  DEPBAR.LE SB0, 0x0 ;  /* 0x000080000000791a */ /* 0x000fee0000000000 */
[----:B------:R-:W1:Y:S01]  /*fba0*/  MUFU.TANH R168, R168 ;  /* 0x000000a800a87308 */ /* 0x000e620000002400 */
[----:B------:R-:W-:Y:S01]  /*fbb0*/  BAR.SYNC.DEFER_BLOCKING 0x0 ;  /* 0x0000000000007b1d */ /* 0x000fe20000010000 */
[C---:B------:R-:W-:Y:S05]  /*fbc0*/  HMMA.16816.F32.BF16 R24, R196.reuse, R6, R24 ;  /* 0x00000006c418723c */ /* 0x040fea0000041818 */
[----:B------:R-:W-:Y:S03]  /*fbd0*/  FMUL.FTZ R4, R19, c[0x0][0x320] ;  /* 0x0000c80013047a20 */ /* 0x000fe60000410000 */
[----:B------:R-:W1:Y:S05]  /*fbe0*/  MUFU.TANH R171, R171 ;  /* 0x000000ab00ab7308 */ /* 0x000e6a0000002400 */
[----:B------:R-:W-:Y:S02]  /*fbf0*/  FMUL.FTZ R207, R20, c[0x0][0x320] ;  /* 0x0000c80014cf7a20 */ /* 0x000fe40000410000 */
[----:B------:R-:W-:Y:S03]  /*fc00*/  FMUL.FTZ R21, R21, c[0x0][0x320] ;  /* 0x0000c80015157a20 */ /* 0x000fe60000410000 */
[----:B------:R-:W1:Y:S01]  /*fc10*/  MUFU.TANH R195, R195 ;  /* 0x000000c300c37308 */ /* 0x000e620000002400 */
[----:B------:R-:W-:Y:S02]  /*fc20*/  FMUL.FTZ R22, R22, c[0x0][0x320] ;  /* 0x0000c80016167a20 */ /* 0x000fe40000410000 */
[----:B------:R-:W-:Y:S03]  /*fc30*/  FMUL.FTZ R23, R23, c[0x0][0x320] ;  /* 0x0000c80017177a20 */ /* 0x000fe60000410000 */
[----:B------:R-:W-:Y:S02]  /*fc40*/  FMUL.FTZ R203, R24, c[0x0][0x320] ;  /* 0x0000c80018cb7a20 */ /* 0x000fe40000410000 */
[----:B------:R-:W-:Y:S02]  /*fc50*/  FMUL.FTZ R5, R27, c[0x0][0x320] ;  /* 0x0000c8001b057a20 */ /* 0x000fe40000410000 */
[----:B------:R1:W1:Y:S01]  /*fc60*/  MUFU.TANH R193, R13 ;  /* 0x0000000d00c17308 */ /* 0x0002620000002400 */
[----:B------:R-:W-:Y:S02]  /*fc70*/  FMUL.FTZ R25, R25, c[0x0][0x320] ;  /* 0x0000c80019197a20 */ /* 0x000fe40000410000 */
[----:B------:R-:W-:Y:S01]  /*fc80*/  FMUL.FTZ R26, R26, c[0x0][0x320] ;  /* 0x0000c8001a1a7a20 */ /* 0x000fe20000410000 */
[C---:B---3--:R-:W-:Y:S06]  /*fc90*/  HMMA.16816.F32.BF16 R28, R196.reuse, R8, R28 ;  /* 0x00000008c41c723c */ /* 0x048fec000004181c */
[----:B------:R3:W1:Y:S02]  /*fca0*/  MUFU.TANH R194, R14 ;  /* 0x0000000e00c27308 */ /* 0x0006640000002400 */
[----:B------:R-:W-:Y:S08]  /*fcb0*/  HMMA.16816.F32.BF16 R32, R196, R10, R32 ;  /* 0x0000000ac420723c */ /* 0x000ff00000041820 */
[----:B------:R-:W1:Y:S08]  /*fcc0*/  MUFU.TANH R12, R12 ;  /* 0x0000000c000c7308 */ /* 0x000e700000002400 */
[----:B------:R-:W-:Y:S02]  /*fcd0*/  FMUL.FTZ R191, R28, c[0x0][0x320] ;  /* 0x0000c8001cbf7a20 */ /* 0x000fe40000410000 */
        /* <DEDUP_REMOVED lines=10> */
[----:B------:R-:W1:Y:S10]  /*fd80*/  MUFU.TANH R4, R4 ;  /* 0x0000000400047308 */ /* 0x000e740000002400 */
[----:B------:R-:W1:Y:S10]  /*fd90*/  MUFU.TANH R207, R207 ;  /* 0x000000cf00cf7308 */ /* 0x000e740000002400 */
[----:B------:R3:W1:Y:S10]  /*fda0*/  MUFU.TANH R205, R21 ;  /* 0x0000001500cd7308 */ /* 0x0006740000002400 */
[----:B------:R3:W1:Y:S10]  /*fdb0*/  MUFU.TANH R204, R22 ;  /* 0x0000001600cc7308 */ /* 0x0006740000002400 */
[----:B------:R3:W1:Y:S10]  /*fdc0*/  MUFU.TANH R202, R23 ;  /* 0x0000001700ca7308 */ /* 0x0006740000002400 */
[----:B------:R-:W1:Y:S10]  /*fdd0*/  MUFU.TANH R203, R203 ;  /* 0x000000cb00cb7308 */ /* 0x000e740000002400 */
[----:B------:R3:W1:Y:S10]  /*fde0*/  MUFU.TANH R201, R25 ;  /* 0x0000001900c97308 */ /* 0x0006740000002400 */
        /* <DEDUP_REMOVED lines=9> */
[----:B------:R-:W1:Y:S01]  /*fe80*/  MUFU.TANH R7, R7 ;  /* 0x0000000700077308 */ /* 0x000e620000002400 */
[----:B------:R-:W-:-:S05]  /*fe90*/  @P0 BRA `(.L_x_2005) ;  /* 0x0000038000000947 */ /* 0x000fca0003800000 */
[----:B--2-4-:R-:W-:Y:S01]  /*fea0*/  ULEA UR4, UR20, UR12, 0x6 ;  /* 0x0000000c14047291 */ /* 0x014fe2000f8e303f */
[----:B------:R-:W-:Y:S01]  /*feb0*/  ISETP.NE.AND P1, PT, R236, 0x1, PT ;  /* 0x00000001ec00780c */ /* 0x000fe20003f25270 */
[----:B------:R-:W-:Y:S04]  /*fec0*/  IMAD.MOV.U32 R237, RZ, RZ, RZ ;  /* 0x000000ffffed7224 */ /* 0x000fe800078e00ff */
[----:B------:R-:W-:Y:S05]  /*fed0*/  IMAD.U32 R238, RZ, RZ, UR4 ;  /* 0x00000004ffee7e24 */ /* 0x000fea000f8e00ff */
[----:B------:R-:W-:Y:S05]  /*fee0*/  IADD3 R238, R238, -0x40, R239 ;  /* 0xffffffc0eeee7810 */ /* 0x000fea0007ffe0ef */
[----:B------:R-:W-:Y:S04]  /*fef0*/  @P1 IMAD.HI.U32 R10, R238, c[0x0][0x2bc], RZ ;  /* 0x0000af00ee0a1a27 */ /* 0x000fe800078e00ff */
[----:B------:R-:W-:Y:S01]  /*ff00*/  IMAD.MOV.U32 R6, RZ, RZ, R238 ;  /* 0x000000ffff067224 */ /* 0x000fe200078e00ee */
[----:B------:R-:W-:Y:S04]  /*ff10*/  @P1 SHF.R.U32.HI R6, RZ, c[0x0][0x2c0], R10 ;  /* 0x0000b000ff061a19 */ /* 0x000fe8000001160a */
[C---:B------:R-:W-:Y:S04]  /*ff20*/  @!P2 IADD3 R11, P0, R6.reuse, UR16, RZ ;  /* 0x00000010060bac10 */ /* 0x040fe8000ff1e0ff */
[----:B------:R-:W-:Y:S02]  /*ff30*/  @!P2 LEA.HI.X.SX32 R10, R6, UR8, 0x1, P0 ;  /* 0x00000008060aac11 */ /* 0x000fe400080f0eff */
[C---:B------:R-:W-:Y:S04]  /*ff40*/  @!P2 LEA R8, P0, R11.reuse, c[0x0][0x2a0], 0x2 ;  /* 0x0000a8000b08aa11 */ /* 0x040fe800078010ff */
[----:B------:R-:W-:Y:S01]  /*ff50*/  @!P2 LEA.HI.X R9, R11, c[0x0][0x2a4], R10, 0x2, P0 ;  /* 0x0000a9000b09aa11 */ /* 0x000fe200000f140a */
[----:B------:R-:W-:Y:S04]  /*ff60*/  IMAD.MOV R11, RZ, RZ, -R6 ;  /* 0x000000ffff0b7224 */ /* 0x000fe800078e0a06 */
[----:B------:R-:W2:Y:S01]  /*ff70*/  @!P2 LDG.E R237, [R8.64] ;  /* 0x0000001208eda981 */ /* 0x000ea2000c1e1900 */
[----:B------:R-:W-:Y:S04]  /*ff80*/  IMAD R238, R11, c[0x0][0x2b8], R238 ;  /* 0x0000ae000bee7a24 */ /* 0x000fe800078e02ee */
[C---:B---3--:R-:W-:Y:S01]  /*ff90*/  IMAD.WIDE.U32 R14, R238.reuse, c[0x0][0x1e0], RZ ;  /* 0x00007800ee0e7a25 */ /* 0x048fe200078e00ff */
[----:B------:R-:W-:Y:S05]  /*ffa0*/  SHF.R.S32.HI R11, RZ, 0x1f, R238 ;  /* 0x0000001fff0b7819 */ /* 0x000fea00000114ee */
[----:B------:R-:W-:Y:S04]  /*ffb0*/  IMAD R11, R11, c[0x0][0x1e0], RZ ;  /* 0x000078000b0b7a24 */ /* 0x000fe800078e02ff */
[----:B------:R-:W-:Y:S04]  /*ffc0*/  IMAD R11, R238, c[0x0][0x1e4], R11 ;  /* 0x00007900ee0b7a24 */ /* 0x000fe800078e020b */
[----:B------:R-:W-:Y:S01]  /*ffd0*/  IMAD.IADD R15, R15, 0x1, R11 ;  /* 0x000000010f0f7824 */ /* 0x000fe200078e020b */
[----:B--2---:R-:W-:Y:S03]  /*ffe0*/  SHF.R.S32.HI R6, RZ, 0x1f, R237 ;  /* 0x0000001fff067819 */ /* 0x004fe600000114ed */
[C---:B------:R-:W-:Y:S04]  /*fff0*/  IMAD.WIDE.U32 R14, R237.reuse, c[0x0][0x1f0], R14 ;  /* 0x00007c00ed0e7a25 */ /* 0x040fe800078e000e */
[----:B------:R-:W-:Y:S01]  /*10000*/  IMAD R6, R6, c[0x0][0x1f0], RZ ;  /* 0x00007c0006067a24 */ /* 0x000fe200078e02ff */
[----:B------:R-:W-:Y:S03]  /*10010*/  IADD3 R9, P0, R14, UR14, RZ ;  /* 0x0000000e0e097c10 */ /* 0x000fe6000ff1e0ff */
[----:B------:R-:W-:Y:S05]  /*10020*/  IMAD R6, R237, c[0x0][0x1f4], R6 ;  /* 0x00007d00ed067a24 */ /* 0x000fea00078e0206 */
[----:B------:R-:W-:Y:S02]  /*10030*/  IADD3.X R6, R15, UR7, R6, P0, !PT ;  /* 0x000000070f067c10 */ /* 0x000fe400087fe406 */
[C---:B-1----:R-:W-:Y:S04]  /*10040*/  LEA R13, P0, R9.reuse, c[0x0][0x1c8], 0x1 ;  /* 0x00007200090d7a11 */ /* 0x042fe800078008ff */
[----:B------:R-:W-:Y:S02]  /*10050*/  LEA.HI.X R11, R9, c[0x0][0x1cc], R6, 0x1, P0 ;  /* 0x00007300090b7a11 */ /* 0x000fe400000f0c06 */
[----:B------:R-:W1:Y:S04]  /*10060*/  SHFL.IDX PT, R9, R13, RZ, 0x181f ;  /* 0x00181fff0d097589 */ /* 0x000e6800000e0000 */
[----:B------:R-:W2:Y:S04]  /*10070*/  SHFL.IDX PT, R10, R11, RZ, 0x181f ;  /* 0x00181fff0b0a7589 */ /* 0x000ea800000e0000 */
[----:B------:R-:W3:Y:S04]  /*10080*/  SHFL.IDX PT, R6, R13, 0x1, 0x181f ;  /* 0x00381f000d067f89 */ /* 0x000ee800000e0000 */
[----:B------:R-:W4:Y:S01]  /*10090*/  SHFL.IDX PT, R8, R11, 0x1, 0x181f ;  /* 0x00381f000b087f89 */ /* 0x000f2200000e0000 */
[C---:B-1----:R-:W-:Y:S05]  /*100a0*/  IADD3 R18, P0, R9.reuse, R249, RZ ;  /* 0x000000f909127210 */ /* 0x042fea0007f1e0ff */
        /* <DEDUP_REMOVED lines=10> */
[----:B---3--:R-:W-:Y:S04]  /*10150*/  IADD3 R24, P0, R6, R249, RZ ;  /* 0x000000f906187210 */ /* 0x008fe80007f1e0ff */
[----:B------:R1:W-:Y:S01]  /*10160*/  LDGSTS.E.BYPASS.LTC128B.128 [R235+0xe100], [R20.64], !P6 ;  /* 0x0e10000014eb7fae */ /* 0x0003e2000f101d52 */
[----:B----4-:R-:W-:Y:S01]  /*10170*/  IMAD.X R25, R8, 0x1, R248, P0 ;  /* 0x0000000108197824 */ /* 0x010fe200000e06f8 */
[----:B------:R-:W-:Y:S04]  /*10180*/  IADD3 R22, P0, R6, R250, RZ ;  /* 0x000000fa06167210 */ /* 0x000fe80007f1e0ff */
[----:B------:R1:W-:Y:S01]  /*10190*/  LDGSTS.E.BYPASS.LTC128B.128 [R235+0x9100], [R24.64], !P3 ;  /* 0x0910000018eb7fae */ /* 0x0003e2000d901d52 */
        /* <DEDUP_REMOVED lines=8> */
.L_x_2005:
[----:B--2-4-:R-:W-:Y:S01]  /*10220*/  PLOP3.LUT P0, PT, PT, PT, UP1, 0x80, 0x0 ;  /* 0x000000000000781c */ /* 0x014fe20003f0f018 */
[----:B------:R-:W0:Y:S01]  /*10230*/  LDGDEPBAR ;  /* 0x00000000000079af */ /* 0x000e220000000000 */
[----:B-1----:R-:W-:Y:S01]  /*10240*/  IMAD.MOV.U32 R15, RZ, RZ, R240 ;  /* 0x000000ffff0f7224 */ /* 0x002fe200078e00f0 */
[----:B------:R-:W-:Y:S01]  /*10250*/  USHF.L.U32 UR4, UR20, 0x6, URZ ;  /* 0x0000000614047899 */ /* 0x000fe2000800063f */
[----:B------:R-:W-:Y:S09]  /*10260*/  IMAD.U32 R8, RZ, RZ, UR10 ;  /* 0x0000000aff087e24 */ /* 0x000ff2000f8e00ff */
[----:B------:R-:W-:Y:S01]  /*10270*/  @P0 IMAD.HI.U32 R6, R240, c[0x0][0x2c8], RZ ;  /* 0x0000b200f0060a27 */ /* 0x000fe200078e00ff */
[----:B------:R-:W-:Y:S11]  /*10280*/  PLOP3.LUT P0, PT, PT, PT, UP1, 0x80, 0x0 ;  /* 0x000000000000781c */ /* 0x000ff60003f0f018 */
[----:B------:R-:W-:Y:S02]  /*10290*/  @!UPT UIADD3 URZ, URZ, URZ, URZ ;  /* 0x0000003f3f3ff290 */ /* 0x000fe4000fffe03f */
[----:B------:R-:W-:Y:S01]  /*102a0*/  @P0 SHF.R.U32.HI R15, RZ, c[0x0][0x2cc], R6 ;  /* 0x0000b300ff0f0a19 */ /* 0x000fe20000011606 */
[----:B------:R-:W-:Y:S01]  /*102b0*/  IMAD.U32 R6, RZ, RZ, UR4 ;  /* 0x00000004ff067e24 */ /* 0x000fe2000f8e00ff */
[----:B------:R-:W-:Y:S03]  /*102c0*/  PLOP3.LUT P0, PT, PT, PT, UP0, 0x40, 0x0 ;  /* 0x000000000000781c */ /* 0x000fe60003f0e808 */
[----:B------:R-:W1:Y:S01]  /*102d0*/  SHFL.IDX PT, R11, R15, RZ, 0x1c1f ;  /* 0x001c1fff0f0b7589 */ /* 0x000e6200000e0000 */
[----:B------:R-:W-:Y:S04]  /*102e0*/  IADD3 R9, -R241, 0x1, -R6 ;  /* 0x00000001f1097810 */ /* 0x000fe80007ffe906 */
[----:B------:R-:W-:Y:S04]  /*102f0*/  IADD3 R8, R9, -c[0x0][0x168], R8 ;  /* 0x80005a0009087a10 */ /* 0x000fe80007ffe008 */
[C---:B------:R-:W-:Y:S02]  /*10300*/  IADD3 R10, R8.reuse, c[0x0][0x328], RZ ;  /* 0x0000ca00080a7a10 */ /* 0x040fe40007ffe0ff */
[----:B------:R-:W-:Y:S03]  /*10310*/  IADD3 R8, R8, UR11, RZ ;  /* 0x0000000b08087c10 */ /* 0x000fe6000fffe0ff */
[--C-:B-1-3--:R-:W-:Y:S02]  /*10320*/  IMAD.IADD R14, R10, 0x1, R11.reuse ;  /* 0x000000010a0e7824 */ /* 0x10afe400078e020b */
        /* <DEDUP_REMOVED lines=17> */
.L_x_2008:
[----:B------:R-:W-:Y:S04]  /*10440*/  MOV R9, c[0x0][0x32c] ;  /* 0x0000cb0000097a02 */ /* 0x000fe80000000f00 */
[----:B------:R-:W-:Y:S11]  /*10450*/  ISETP.NE.AND P0, PT, R9, 0x1, PT ;  /* 0x000000010900780c */ /* 0x000ff60003f05270 */
[----:B------:R-:W-:Y:S02]  /*10460*/  @!UPT UIADD3 URZ, URZ, URZ, URZ ;  /* 0x0000003f3f3ff290 */ /* 0x000fe4000fffe03f */
[----:B------:R-:W-:Y:S05]  /*10470*/  @P0 IMAD.HI.U32 R9, R11, c[0x0][0x330], RZ ;  /* 0x0000cc000b090a27 */ /* 0x000fea00078e00ff */
[----:B------:R-:W-:Y:S02]  /*10480*/  @P0 SHF.R.U32.HI R11, RZ, c[0x0][0x334], R9 ;  /* 0x0000cd00ff0b0a19 */ /* 0x000fe40000011609 */
.L_x_2009:
[----:B------:R-:W-:Y:S05]  /*10490*/  BSYNC B0 ;  /* 0x0000000000007941 */ /* 0x000fea0003800000 */
.L_x_2007:
[----:B------:R-:W-:Y:S04]  /*104a0*/  IMAD R16, R11, c[0x0][0x32c], -R6 ;  /* 0x0000cb000b107a24 */ /* 0x000fe800078e0a06 */
[----:B------:R-:W-:Y:S05]  /*104b0*/  IMAD.IADD R16, R16, 0x1, -R241 ;  /* 0x0000000110107824 */ /* 0x000fea00078e0af1 */
[----:B------:R-:W-:Y:S02]  /*104c0*/  IADD3 R9, R16, c[0x0][0x32c], RZ ;  /* 0x0000cb0010097a10 */ /* 0x000fe40007ffe0ff */
[----:B------:R-:W-:Y:S02]  /*104d0*/  IMNMX R13, R13, R16, !PT ;  /* 0x000000100d0d7217 */ /* 0x000fe40007800200 */
[----:B------:R-:W-:Y:S02]  /*104e0*/  IMNMX R14, R14, R9, PT ;  /* 0x000000090e0e7217 */ /* 0x000fe40003800200 */
.L_x_2006:
[----:B------:R-:W-:Y:S01]  /*104f0*/  UISETP.GT.AND UP2, UPT, UR20, -0x1, UPT ;  /* 0xffffffff1400788c */ /* 0x000fe2000bf44270 */
[----:B------:R-:W1:Y:S05]  /*10500*/  SHFL.IDX PT, R15, R15, 0x1, 0x1c1f ;  /* 0x003c1f000f0f7f89 */ /* 0x000e6a00000e0000 */
[----:B------:R-:W-:Y:S04]  /*10510*/  PLOP3.LUT P0, PT, PT, PT, UP2, 0x80, 0x0 ;  /* 0x000000000000781c */ /* 0x000fe80003f0f028 */
[----:B------:R-:W-:Y:S04]  /*10520*/  ISETP.GT.AND P0, PT, R13, RZ, P0 ;  /* 0x000000ff0d00720c */ /* 0x000fe80000704270 */
        /* <DEDUP_REMOVED lines=58> */
[----:B------:R-:W-:Y:S04]  /*108d0*/  PLOP3.LUT P0, PT, PT, PT, UP2, 0x80, 0x0 ;  /* 0x000000000000781c */ /* 0x000fe80003f0f028 */
[----:B------:R-:W-:Y:S01]  /*108e0*/  ISETP.GT.AND P0, PT, R13, 0x39, P0 ;  /* 0x000000390d00780c */ /* 0x000fe20000704270 */
[--C-:B-1----:R-:W-:Y:S03]  /*108f0*/  IMAD.IADD R13, R10, 0x1, R15.reuse ;  /* 0x000000010a0d7824 */ /* 0x102fe600078e020f */
[----:B------:R-:W-:Y:S01]  /*10900*/  ISETP.LT.OR P0, PT, R14, 0x3a, P0 ;  /* 0x0000003a0e00780c */ /* 0x000fe20000701670 */
[----:B------:R-:W-:Y:S03]  /*10910*/  IMAD.IADD R14, R8, 0x1, R15 ;  /* 0x00000001080e7824 */ /* 0x000fe600078e020f */
        /* <DEDUP_REMOVED lines=19> */
.L_x_2012:
[----:B------:R-:W-:Y:S04]  /*10a50*/  MOV R8, 0x1 ;  /* 0x0000000100087802 */ /* 0x000fe80000000f00 */
[----:B------:R-:W-:Y:S11]  /*10a60*/  ISETP.NE.AND P0, PT, R8, c[0x0][0x32c], PT ;  /* 0x0000cb0008007a0c */ /* 0x000ff60003f05270 */
[----:B------:R-:W-:Y:S02]  /*10a70*/  @!UPT UIADD3 URZ, URZ, URZ, URZ ;  /* 0x0000003f3f3ff290 */ /* 0x000fe4000fffe03f */
[----:B------:R-:W-:Y:S05]  /*10a80*/  @P0 IMAD.HI.U32 R8, R15, c[0x0][0x330], RZ ;  /* 0x0000cc000f080a27 */ /* 0x000fea00078e00ff */
[----:B------:R-:W-:Y:S02]  /*10a90*/  @P0 SHF.R.U32.HI R15, RZ, c[0x0][0x334], R8 ;  /* 0x0000cd00ff0f0a19 */ /* 0x000fe40000011608 */
.L_x_2013:
[----:B------:R-:W-:Y:S05]  /*10aa0*/  BSYNC B0 ;  /* 0x0000000000007941 */ /* 0x000fea0003800000 */
.L_x_2011:
[----:B------:R-:W-:Y:S04]  /*10ab0*/  IMAD R6, R15, c[0x0][0x32c], -R6 ;  /* 0x0000cb000f067a24 */ /* 0x000fe800078e0a06 */
[----:B------:R-:W-:Y:S05]  /*10ac0*/  IMAD.IADD R15, R6, 0x1, -R241 ;  /* 0x00000001060f7824 */ /* 0x000fea00078e0af1 */
[----:B------:R-:W-:Y:S02]  /*10ad0*/  IADD3 R6, R15, c[0x0][0x32c], RZ ;  /* 0x0000cb000f067a10 */ /* 0x000fe40007ffe0ff */
[----:B------:R-:W-:Y:S02]  /*10ae0*/  IMNMX R14, R14, R15, !PT ;  /* 0x0000000f0e0e7217 */ /* 0x000fe40007800200 */
[----:B------:R-:W-:Y:S02]  /*10af0*/  IMNMX R13, R13, R6, PT ;  /* 0x000000060d0d7217 */ /* 0x000fe40003800200 */
.L_x_2010:
[----:B------:R-:W-:Y:S01]  /*10b00*/  PLOP3.LUT P0, PT, PT, PT, UP2, 0x80, 0x0 ;  /* 0x000000000000781c */ /* 0x000fe20003f0f028 */
[----:B------:R-:W-:Y:S03]  /*10b10*/  LDSM.16.MT88.4 R20, [R226+0x100] ;  /* 0x00010000e214783b */ /* 0x000fe60000004200 */
[----:B------:R-:W-:Y:S04]  /*10b20*/  ISETP.GT.AND P0, PT, R14, RZ, P0 ;  /* 0x000000ff0e00720c */ /* 0x000fe80000704270 */
[----:B------:R-:W-:Y:S01]  /*10b30*/  ISETP.LT.OR P0, PT, R13, 0x1, P0 ;  /* 0x000000010d00780c */ /* 0x000fe20000701670 */
[----:B------:R-:W-:Y:S03]  /*10b40*/  LDSM.16.MT88.4 R28, [R225+0x100] ;  /* 0x00010000e11c783b */ /* 0x000fe60000004200 */
        /* <DEDUP_REMOVED lines=26> */
[C---:B------:R-:W-:Y:S04]  /*10cf0*/  ISETP.LT.OR P0, PT, R13.reuse, 0x11, P0 ;  /* 0x000000110d00780c */ /* 0x040fe80000701670 */
[----:B------:R-:W-:Y:S02]  /*10d00*/  FSEL R194, R194, -INF , !P0 ;  /* 0xff800000c2c27808 */ /* 0x000fe40004000000 */
[----:B------:R-:W-:Y:S02]  /*10d10*/  PLOP3.LUT P0, PT, PT, PT, UP2, 0x80, 0x0 ;  /* 0x000000000000781c */ /* 0x000fe40003f0f028 */
[----:B------:R-:W-:Y:S02]  /*10d20*/  FMNMX.FTZ R15, R194, R15, !PT ;  /* 0x0000000fc20f7209 */ /* 0x000fe40007810000 */
[----:B------:R-:W-:Y:S04]  /*10d30*/  ISETP.GT.AND P0, PT, R14, 0x11, P0 ;  /* 0x000000110e00780c */ /* 0x000fe80000704270 */
        /* <DEDUP_REMOVED lines=40> */
[----:B------:R-:W-:Y:S01]  /*10fc0*/  PLOP3.LUT P0, PT, PT, PT, UP2, 0x80, 0x0 ;  /* 0x000000000000781c */ /* 0x000fe20003f0f028 */
[----:B------:R-:W1:Y:S01]  /*10fd0*/  SHFL.BFLY PT, R5, R0, 0x2, 0x1f ;  /* 0x0c401f0000057f89 */ /* 0x000e6200000e0000 */
        /* <DEDUP_REMOVED lines=8> */
[C---:B------:R-:W-:Y:S02]  /*11060*/  ISETP.LT.OR P0, PT, R13.reuse, 0x32, P0 ;  /* 0x000000320d00780c */ /* 0x040fe40000701670 */
[----:B-1----:R-:W-:Y:S02]  /*11070*/  FMNMX.FTZ R12, R0, R5, !PT ;  /* 0x00000005000c7209 */ /* 0x002fe40007810000 */
[----:B------:R-:W-:Y:S02]  /*11080*/  FSEL R178, R178, -INF , !P0 ;  /* 0xff800000b2b27808 */ /* 0x000fe40004000000 */
[----:B------:R-:W-:Y:S02]  /*11090*/  PLOP3.LUT P0, PT, PT, PT, UP2, 0x80, 0x0 ;  /* 0x000000000000781c */ /* 0x000fe40003f0f028 */
[----:B------:R-:W-:Y:S02]  /*110a0*/  FMNMX.FTZ R15, R178, R15, !PT ;  /* 0x0000000fb20f7209 */ /* 0x000fe40007810000 */
[----:B------:R-:W-:Y:S04]  /*110b0*/  ISETP.GT.AND P0, PT, R14, 0x38, P0 ;  /* 0x000000380e00780c */ /* 0x000fe80000704270 */
[C---:B------:R-:W-:Y:S04]  /*110c0*/  ISETP.LT.OR P0, PT, R13.reuse, 0x39, P0 ;  /* 0x000000390d00780c */ /* 0x040fe80000701670 */
[----:B------:R-:W-:Y:S02]  /*110d0*/  FSEL R176, R176, -INF , !P0 ;  /* 0xff800000b0b07808 */ /* 0x000fe40004000000 */
[----:B------:R-:W-:Y:S01]  /*110e0*/  PLOP3.LUT P0, PT, PT, PT, UP2, 0x80, 0x0 ;  /* 0x000000000000781c */ /* 0x000fe20003f0f028 */
[----:B------:R-:W-:Y:S01]  /*110f0*/  UISETP.GT.AND UP2, UPT, UR20, UR9, UPT ;  /* 0x000000091400728c */ /* 0x000fe2000bf44270 */
[----:B------:R-:W-:Y:S01]  /*11100*/  FMNMX.FTZ R0, R176, R15, !PT ;  /* 0x0000000fb0007209 */ /* 0x000fe20007810000 */
[----:B------:R-:W-:Y:S01]  /*11110*/  UIADD3 UR20, UR20, -0x1, URZ ;  /* 0xffffffff14147890 */ /* 0x000fe2000fffe03f */
[----:B------:R-:W-:Y:S04]  /*11120*/  ISETP.GT.AND P0, PT, R14, 0x39, P0 ;  /* 0x000000390e00780c */ /* 0x000fe80000704270 */
[----:B------:R-:W-:Y:S02]  /*11130*/  ISETP.LT.OR P0, PT, R13, 0x3a, P0 ;  /* 0x0000003a0d00780c */ /* 0x000fe40000701670 */
[----:B------:R-:W1:Y:S02]  /*11140*/  SHFL.BFLY PT, R13, R12, 0x1, 0x1f ;  /* 0x0c201f000c0d7f89 */ /* 0x000e6400000e0000 */
[----:B------:R-:W-:Y:S04]  /*11150*/  FSEL R165, R7, -INF , !P0 ;  /* 0xff80000007a57808 */ /* 0x000fe80004000000 */
[----:B------:R-:W-:Y:S05]  /*11160*/  FMNMX.FTZ R4, R165, R0, !PT ;  /* 0x00000000a5047209 */ /* 0x000fea0007810000 */
[----:B------:R-:W2:Y:S01]  /*11170*/  SHFL.BFLY PT, R7, R4, 0x2, 0x1f ;  /* 0x0c401f0004077f89 */ /* 0x000ea200000e0000 */
[----:B-1----:R-:W-:Y:S07]  /*11180*/  FMNMX.FTZ R0, R12, R13, !PT ;  /* 0x0000000d0c007209 */ /* 0x002fee0007810000 */
[----:B------:R-:W-:Y:S01]  /*11190*/  LDSM.16.MT88.4 R12, [R231+0x100] ;  /* 0x00010000e70c783b */ /* 0x000fe20000004200 */
[C---:B------:R-:W-:Y:S01]  /*111a0*/  FSETP.NEU.FTZ.AND P0, PT, R0.reuse, -INF , PT ;  /* 0xff8000000000780b */ /* 0x040fe20003f1d000 */
[----:B------:R-:W-:Y:S05]  /*111b0*/  FMUL.FTZ R188, R0, c[0x0][0x2d0] ;  /* 0x0000b40000bc7a20 */ /* 0x000fea0000410000 */
[----:B------:R-:W-:Y:S02]  /*111c0*/  FSEL R188, R188, RZ, P0 ;  /* 0x000000ffbcbc7208 */ /* 0x000fe40000000000 */
[----:B--2---:R-:W-:Y:S02]  /*111d0*/  FMNMX.FTZ R5, R4, R7, !PT ;  /* 0x0000000704057209 */ /* 0x004fe40007810000 */
[----:B------:R-:W-:Y:S01]  /*111e0*/  FSEL R4, R0, RZ, P0 ;  /* 0x000000ff00047208 */ /* 0x000fe20000000000 */
[--C-:B------:R-:W-:Y:S02]  /*111f0*/  FFMA.FTZ R180, R169, c[0x0][0x2d0], -R188.reuse ;  /* 0x0000b400a9b47a23 */ /* 0x100fe400000108bc */
[----:B------:R-:W1:Y:S01]  /*11200*/  SHFL.BFLY PT, R164, R5, 0x1, 0x1f ;  /* 0x0c201f0005a47f89 */ /* 0x000e6200000e0000 */
[--C-:B------:R-:W-:Y:S02]  /*11210*/  FFMA.FTZ R167, R11, c[0x0][0x2d0], -R188.reuse ;  /* 0x0000b4000ba77a23 */ /* 0x100fe400000108bc */
[----:B------:R-:W-:Y:S01]  /*11220*/  FADD.FTZ R4, -R4, R3 ;  /* 0x0000000304047221 */ /* 0x000fe20000010100 */
[----:B------:R-:W-:Y:S01]  /*11230*/  MUFU.EX2 R180, R180 ;  /* 0x000000b400b47308 */ /* 0x000fe20000000800 */
[--C-:B------:R-:W-:Y:S02]  /*11240*/  FFMA.FTZ R166, R171, c[0x0][0x2d0], -R188.reuse ;  /* 0x0000b400aba67a23 */ /* 0x100fe400000108bc */
[--C-:B------:R-:W-:Y:S02]  /*11250*/  FFMA.FTZ R181, R9, c[0x0][0x2d0], -R188.reuse ;  /* 0x0000b40009b57a23 */ /* 0x100fe400000108bc */
[----:B------:R-:W-:Y:S02]  /*11260*/  FMUL.FTZ R3, R4, c[0x0][0x2d0] ;  /* 0x0000b40004037a20 */ /* 0x000fe40000410000 */
[--C-:B------:R-:W-:Y:S02]  /*11270*/  FFMA.FTZ R192, R175, c[0x0][0x2d0], -R188.reuse ;  /* 0x0000b400afc07a23 */ /* 0x100fe400000108bc */
[--C-:B------:R-:W-:Y:S01]  /*11280*/  FFMA.FTZ R190, R195, c[0x0][0x2d0], -R188.reuse ;  /* 0x0000b400c3be7a23 */ /* 0x100fe200000108bc */
[----:B------:R-:W2:Y:S01]  /*11290*/  MUFU.EX2 R167, R167 ;  /* 0x000000a700a77308 */ /* 0x000ea20000000800 */
[--C-:B------:R-:W-:Y:S02]  /*112a0*/  FFMA.FTZ R195, R173, c[0x0][0x2d0], -R188.reuse ;  /* 0x0000b400adc37a23 */ /* 0x100fe400000108bc */
[--C-:B------:R-:W-:Y:S02]  /*112b0*/  FFMA.FTZ R193, R193, c[0x0][0x2d0], -R188.reuse ;  /* 0x0000b400c1c17a23 */ /* 0x100fe400000108bc */
[--C-:B------:R-:W-:Y:S02]  /*112c0*/  FFMA.FTZ R206, R207, c[0x0][0x2d0], -R188.reuse ;  /* 0x0000b400cfce7a23 */ /* 0x100fe400000108bc */
[--C-:B------:R-:W-:Y:S02]  /*112d0*/  FFMA.FTZ R205, R205, c[0x0][0x2d0], -R188.reuse ;  /* 0x0000b400cdcd7a23 */ /* 0x100fe400000108bc */
[--C-:B------:R-:W-:Y:S01]  /*112e0*/  FFMA.FTZ R203, R203, c[0x0][0x2d0], -R188.reuse ;  /* 0x0000b400cbcb7a23 */ /* 0x100fe200000108bc */
[----:B-1----:R-:W-:Y:S01]  /*112f0*/  FMNMX.FTZ R164, R164, R5, !PT ;  /* 0x00000005a4a47209 */ /* 0x002fe20007810000 */
[----:B------:R-:W-:Y:S01]  /*11300*/  MUFU.EX2 R166, R166 ;  /* 0x000000a600a67308 */ /* 0x000fe20000000800 */
[--C-:B------:R-:W-:Y:S02]  /*11310*/  FFMA.FTZ R201, R201, c[0x0][0x2d0], -R188.reuse ;  /* 0x0000b400c9c97a23 */ /* 0x100fe400000108bc */
[C---:B------:R-:W-:Y:S01]  /*11320*/  FSETP.NEU.FTZ.AND P0, PT, R164.reuse, -INF , PT ;  /* 0xff800000a400780b */ /* 0x040fe20003f1d000 */
[C---:B------:R-:W-:Y:S02]  /*11330*/  FMUL.FTZ R177, R164.reuse, c[0x0][0x2d0] ;  /* 0x0000b400a4b17a20 */ /* 0x040fe40000410000 */
[--C-:B------:R-:W-:Y:S01]  /*11340*/  FFMA.FTZ R191, R191, c[0x0][0x2d0], -R188.reuse ;  /* 0x0000b400bfbf7a23 */ /* 0x100fe200000108bc */
[----:B------:R-:W-:Y:S01]  /*11350*/  FSEL R5, R164, RZ, P0 ;  /* 0x000000ffa4057208 */ /* 0x000fe20000000000 */
[----:B------:R-:W-:Y:S01]  /*11360*/  FFMA.FTZ R187, R187, c[0x0][0x2d0], -R188 ;  /* 0x0000b400bbbb7a23 */ /* 0x000fe200000108bc */
[----:B------:R-:W-:Y:S01]  /*11370*/  FSEL R177, R177, RZ, P0 ;  /* 0x000000ffb1b17208 */ /* 0x000fe20000000000 */
[----:B------:R-:W1:Y:S01]  /*11380*/  MUFU.EX2 R181, R181 ;  /* 0x000000b500b57308 */ /* 0x000e620000000800 */
[----:B------:R-:W-:Y:S01]  /*11390*/  PLOP3.LUT P0, PT, PT, PT, UP2, 0x80, 0x0 ;  /* 0x000000000000781c */ /* 0x000fe20003f0f028 */
[----:B------:R-:W-:Y:S02]  /*113a0*/  FADD.FTZ R5, -R5, R2 ;  /* 0x0000000205057221 */ /* 0x000fe40000010100 */
[--C-:B------:R-:W-:Y:S02]  /*113b0*/  FFMA.FTZ R185, R10, c[0x0][0x2d0], -R177.reuse ;  /* 0x0000b4000ab97a23 */ /* 0x100fe400000108b1 */
[--C-:B------:R-:W-:Y:S01]  /*113c0*/  FFMA.FTZ R184, R168, c[0x0][0x2d0], -R177.reuse ;  /* 0x0000b400a8b87a23 */ /* 0x100fe200000108b1 */
[----:B--2---:R-:W-:Y:S01]  /*113d0*/  F2FP.BF16.PACK_AB R168, R167, R180 ;  /* 0x000000b4a7a8723e */ /* 0x004fe200000010ff */
[--C-:B------:R-:W-:Y:S02]  /*113e0*/  FFMA.FTZ R183, R8, c[0x0][0x2d0], -R177.reuse ;  /* 0x0000b40008b77a23 */ /* 0x100fe400000108b1 */
[--C-:B------:R-:W-:Y:S01]  /*113f0*/  FFMA.FTZ R182, R6, c[0x0][0x2d0], -R177.reuse ;  /* 0x0000b40006b67a23 */ /* 0x100fe200000108b1 */
[----:B------:R-:W2:Y:S01]  /*11400*/  MUFU.EX2 R3, R3 ;  /* 0x0000000300037308 */ /* 0x000ea20000000800 */
[----:B------:R-:W-:Y:S02]  /*11410*/  FMUL.FTZ R2, R5, c[0x0][0x2d0] ;  /* 0x0000b40005027a20 */ /* 0x000fe40000410000 */
[--C-:B------:R-:W-:Y:S02]  /*11420*/  FFMA.FTZ R199, R172, c[0x0][0x2d0], -R177.reuse ;  /* 0x0000b400acc77a23 */ /* 0x100fe400000108b1 */
[--C-:B------:R-:W-:Y:S02]  /*11430*/  FFMA.FTZ R176, R176, c[0x0][0x2d0], -R177.reuse ;  /* 0x0000b400b0b07a23 */ /* 0x100fe400000108b1 */
[--C-:B------:R-:W-:Y:S02]  /*11440*/  FFMA.FTZ R194, R194, c[0x0][0x2d0], -R177.reuse ;  /* 0x0000b400c2c27a23 */ /* 0x100fe400000108b1 */
[--C-:B------:R-:W-:Y:S01]  /*11450*/  FFMA.FTZ R197, R196, c[0x0][0x2d0], -R177.reuse ;  /* 0x0000b400c4c57a23 */ /* 0x100fe200000108b1 */
[----:B------:R-:W-:Y:S01]  /*11460*/  MUFU.EX2 R185, R185 ;  /* 0x000000b900b97308 */ /* 0x000fe20000000800 */
[--C-:B------:R-:W-:Y:S01]  /*11470*/  FFMA.FTZ R196, R174, c[0x0][0x2d0], -R177.reuse ;  /* 0x0000b400aec47a23 */ /* 0x100fe200000108b1 */
[----:B-1----:R-:W-:Y:S01]  /*11480*/  F2FP.BF16.PACK_AB R170, R181, R166 ;  /* 0x000000a6b5aa723e */ /* 0x002fe200000010ff */
[----:B------:R-:W-:Y:S01]  /*11490*/  LDSM.16.MT88.4 R172, [R226+0x4900] ;  /* 0x00490000e2ac783b */ /* 0x000fe20000004200 */
[--C-:B------:R-:W-:Y:S02]  /*114a0*/  FFMA.FTZ R204, R204, c[0x0][0x2d0], -R177.reuse ;  /* 0x0000b400cccc7a23 */ /* 0x100fe400000108b1 */
[--C-:B------:R-:W-:Y:S02]  /*114b0*/  FFMA.FTZ R207, R202, c[0x0][0x2d0], -R177.reuse ;  /* 0x0000b400cacf7a23 */ /* 0x100fe400000108b1 */
[--C-:B------:R-:W-:Y:S02]  /*114c0*/  FFMA.FTZ R200, R200, c[0x0][0x2d0], -R177.reuse ;  /* 0x0000b400c8c87a23 */ /* 0x100fe400000108b1 */
[----:B------:R-:W1:Y:S01]  /*114d0*/  MUFU.EX2 R184, R184 ;  /* 0x000000b800b87308 */ /* 0x000e620000000800 */
[--C-:B------:R-:W-:Y:S02]  /*114e0*/  FFMA.FTZ R198, R198, c[0x0][0x2d0], -R177.reuse ;  /* 0x0000b400c6c67a23 */ /* 0x100fe400000108b1 */
[--C-:B------:R-:W-:Y:S02]  /*114f0*/  FFMA.FTZ R202, R189, c[0x0][0x2d0], -R188.reuse ;  /* 0x0000b400bdca7a23 */ /* 0x100fe400000108bc */
[C---:B--2---:R-:W-:Y:S02]  /*11500*/  FMUL.FTZ R4, R3.reuse, R160 ;  /* 0x000000a003047220 */ /* 0x044fe40000410000 */
        /* <DEDUP_REMOVED lines=8> */
[----:B------:R-:W2:Y:S01]  /*11590*/  MUFU.EX2 R182, R182 ;  /* 0x000000b600b67308 */ /* 0x000ea20000000800 */
[C---:B------:R-:W-:Y:S02]  /*115a0*/  FMUL.FTZ R32, R3.reuse, R132 ;  /* 0x0000008403207220 */ /* 0x040fe40000410000 */
[----:B------:R-:W-:Y:S01]  /*115b0*/  FMUL.FTZ R33, R3, R133 ;  /* 0x0000008503217220 */ /* 0x000fe20000410000 */
[----:B-1----:R-:W-:Y:S01]  /*115c0*/  F2FP.BF16.PACK_AB R169, R184, R185 ;  /* 0x000000b9b8a9723e */ /* 0x002fe200000010ff */
[----:B------:R-:W-:Y:S02]  /*115d0*/  FFMA.FTZ R188, R179, c[0x0][0x2d0], -R188 ;  /* 0x0000b400b3bc7a23 */ /* 0x000fe400000108bc */
[--C-:B------:R-:W-:Y:S02]  /*115e0*/  FFMA.FTZ R189, R178, c[0x0][0x2d0], -R177.reuse ;  /* 0x0000b400b2bd7a23 */ /* 0x100fe400000108b1 */
        /* <DEDUP_REMOVED lines=10> */
[----:B--2---:R-:W-:Y:S01]  /*11690*/  F2FP.BF16.PACK_AB R171, R182, R183 ;  /* 0x000000b7b6ab723e */ /* 0x004fe200000010ff */
[C---:B------:R-:W-:Y:S02]  /*116a0*/  FMUL.FTZ R52, R3.reuse, R52 ;  /* 0x0000003403347220 */ /* 0x040fe40000410000 */
[C---:B------:R-:W-:Y:S02]  /*116b0*/  FMUL.FTZ R53, R3.reuse, R53 ;  /* 0x0000003503357220 */ /* 0x040fe40000410000 */
[C---:B------:R-:W-:Y:S01]  /*116c0*/  FMUL.FTZ R56, R3.reuse, R56 ;  /* 0x0000003803387220 */ /* 0x040fe20000410000 */
[----:B------:R-:W2:Y:S01]  /*116d0*/  MUFU.EX2 R193, R193 ;  /* 0x000000c100c17308 */ /* 0x000ea20000000800 */
[C---:B------:R-:W-:Y:S02]  /*116e0*/  FMUL.FTZ R57, R3.reuse, R57 ;  /* 0x0000003903397220 */ /* 0x040fe40000410000 */
[C---:B------:R-:W-:Y:S02]  /*116f0*/  FMUL.FTZ R60, R3.reuse, R60 ;  /* 0x0000003c033c7220 */ /* 0x040fe40000410000 */
[C---:B-1----:R-:W-:Y:S02]  /*11700*/  FMUL.FTZ R6, R2.reuse, R162 ;  /* 0x000000a202067220 */ /* 0x042fe40000410000 */
[C---:B------:R-:W-:Y:S02]  /*11710*/  FMUL.FTZ R7, R2.reuse, R163 ;  /* 0x000000a302077220 */ /* 0x040fe40000410000 */
[----:B------:R-:W-:Y:S01]  /*11720*/  LDSM.16.MT88.4 R160, [R225+0x2900] ;  /* 0x00290000e1a0783b */ /* 0x000fe20000004200 */
[C---:B------:R-:W-:Y:S01]  /*11730*/  FMUL.FTZ R10, R2.reuse, R158 ;  /* 0x0000009e020a7220 */ /* 0x040fe20000410000 */
[----:B------:R-:W-:Y:S01]  /*11740*/  MUFU.EX2 R192, R192 ;  /* 0x000000c000c07308 */ /* 0x000fe20000000800 */
[C---:B------:R-:W-:Y:S02]  /*11750*/  FMUL.FTZ R11, R2.reuse, R159 ;  /* 0x0000009f020b7220 */ /* 0x040fe40000410000 */
[C---:B------:R-:W-:Y:S03]  /*11760*/  HMMA.16816.F32.BF16 R4, R168.reuse, R12, R4 ;  /* 0x0000000ca804723c */ /* 0x040fe60000041804 */
[----:B------:R-:W-:Y:S02]  /*11770*/  LDSM.16.MT88.4 R156, [R226+0x2900] ;  /* 0x00290000e29c783b */ /* 0x000fe40000004200 */
[C---:B------:R-:W-:Y:S02]  /*11780*/  FMUL.FTZ R18, R2.reuse, R150 ;  /* 0x0000009602127220 */ /* 0x040fe40000410000 */
[C---:B------:R-:W-:Y:S01]  /*11790*/  FMUL.FTZ R12, R3.reuse, R152 ;  /* 0x00000098030c7220 */ /* 0x040fe20000410000 */
[C---:B------:R-:W-:Y:S01]  /*117a0*/  HMMA.16816.F32.BF16 R8, R168.reuse, R14, R8 ;  /* 0x0000000ea808723c */ /* 0x040fe20000041808 */
[----:B------:R-:W-:Y:S03]  /*117b0*/  MUFU.EX2 R195, R195 ;  /* 0x000000c300c37308 */ /* 0x000fe60000000800 */
[C---:B------:R-:W-:Y:S02]  /*117c0*/  FMUL.FTZ R13, R3.reuse, R153 ;  /* 0x00000099030d7220 */ /* 0x040fe40000410000 */
[C---:B------:R-:W-:Y:S02]  /*117d0*/  FMUL.FTZ R19, R2.reuse, R151 ;  /* 0x0000009702137220 */ /* 0x040fe40000410000 */
[C---:B------:R-:W-:Y:S01]  /*117e0*/  FMUL.FTZ R14, R2.reuse, R154 ;  /* 0x0000009a020e7220 */ /* 0x040fe20000410000 */
[----:B------:R-:W-:Y:S02]  /*117f0*/  LDSM.16.MT88.4 R148, [R224+0x900] ;  /* 0x00090000e094783b */ /* 0x000fe40000004200 */
[----:B------:R-:W-:Y:S01]  /*11800*/  MUFU.EX2 R194, R194 ;  /* 0x000000c200c27308 */ /* 0x000fe20000000800 */
[C---:B------:R-:W-:Y:S02]  /*11810*/  FMUL.FTZ R15, R2.reuse, R155 ;  /* 0x0000009b020f7220 */ /* 0x040fe40000410000 */
[C---:B------:R-:W-:Y:S02]  /*11820*/  FMUL.FTZ R26, R2.reuse, R142 ;  /* 0x0000008e021a7220 */ /* 0x040fe40000410000 */
[C---:B------:R-:W-:Y:S01]  /*11830*/  FMUL.FTZ R27, R2.reuse, R143 ;  /* 0x0000008f021b7220 */ /* 0x040fe20000410000 */
[----:B------:R-:W1:Y:S01]  /*11840*/  LDSM.16.MT88.4 R152, [R224+0x100] ;  /* 0x00010000e098783b */ /* 0x000e620000004200 */
[C---:B------:R-:W-:Y:S01]  /*11850*/  FMUL.FTZ R34, R2.reuse, R134 ;  /* 0x0000008602227220 */ /* 0x040fe20000410000 */
[C---:B------:R-:W-:Y:S02]  /*11860*/  HMMA.16816.F32.BF16 R12, R168.reuse, R20, R12 ;  /* 0x00000014a80c723c */ /* 0x040fe4000004180c */
[----:B------:R-:W3:Y:S01]  /*11870*/  MUFU.EX2 R197, R197 ;  /* 0x000000c500c57308 */ /* 0x000ee20000000800 */
[C---:B------:R-:W-:Y:S02]  /*11880*/  FMUL.FTZ R35, R2.reuse, R135 ;  /* 0x0000008702237220 */ /* 0x040fe40000410000 */
[C---:B------:R-:W-:Y:S01]  /*11890*/  FMUL.FTZ R38, R2.reuse, R38 ;  /* 0x0000002602267220 */ /* 0x040fe20000410000 */
[----:B------:R-:W-:Y:S01]  /*118a0*/  LDSM.16.MT88.4 R132, [R225+0x2100] ;  /* 0x00210000e184783b */ /* 0x000fe20000004200 */
[C---:B------:R-:W-:Y:S01]  /*118b0*/  FMUL.FTZ R20, R3.reuse, R144 ;  /* 0x0000009003147220 */ /* 0x040fe20000410000 */
[C---:B------:R-:W-:Y:S04]  /*118c0*/  HMMA.16816.F32.BF16 R16, R168.reuse, R22, R16 ;  /* 0x00000016a810723c */ /* 0x040fe80000041810 */
[C---:B------:R-:W-:Y:S01]  /*118d0*/  FMUL.FTZ R21, R3.reuse, R145 ;  /* 0x0000009103157220 */ /* 0x040fe20000410000 */
[----:B------:R-:W-:Y:S01]  /*118e0*/  MUFU.EX2 R196, R196 ;  /* 0x000000c400c47308 */ /* 0x000fe20000000800 */
[C---:B------:R-:W-:Y:S01]  /*118f0*/  FMUL.FTZ R39, R2.reuse, R39 ;  /* 0x0000002702277220 */ /* 0x040fe20000410000 */
[----:B------:R-:W-:Y:S01]  /*11900*/  LDSM.16.MT88.4 R140, [R224+0x2100] ;  /* 0x00210000e08c783b */ /* 0x000fe20000004200 */
[C---:B------:R-:W-:Y:S04]  /*11910*/  FMUL.FTZ R22, R2.reuse, R146 ;  /* 0x0000009202167220 */ /* 0x040fe80000410000 */
[C---:B------:R-:W-:Y:S02]  /*11920*/  FMUL.FTZ R23, R2.reuse, R147 ;  /* 0x0000009302177220 */ /* 0x040fe40000410000 */
[C---:B------:R-:W-:Y:S01]  /*11930*/  FMUL.FTZ R42, R2.reuse, R42 ;  /* 0x0000002a022a7220 */ /* 0x040fe20000410000 */
[----:B------:R-:W4:Y:S01]  /*11940*/  LDSM.16.MT88.4 R144, [R231+0x2100] ;  /* 0x00210000e790783b */ /* 0x000f220000004200 */
[C---:B------:R-:W-:Y:S01]  /*11950*/  FMUL.FTZ R43, R2.reuse, R43 ;  /* 0x0000002b022b7220 */ /* 0x040fe20000410000 */
[----:B------:R-:W5:Y:S01]  /*11960*/  MUFU.EX2 R199, R199 ;  /* 0x000000c700c77308 */ /* 0x000f620000000800 */
[C---:B------:R-:W-:Y:S01]  /*11970*/  FMUL.FTZ R46, R2.reuse, R46 ;  /* 0x0000002e022e7220 */ /* 0x040fe20000410000 */
[C---:B------:R-:W-:Y:S03]  /*11980*/  HMMA.16816.F32.BF16 R20, R168.reuse, R28, R20 ;  /* 0x0000001ca814723c */ /* 0x040fe60000041814 */
[C---:B------:R-:W-:Y:S02]  /*11990*/  FMUL.FTZ R47, R2.reuse, R47 ;  /* 0x0000002f022f7220 */ /* 0x040fe40000410000 */
[C---:B------:R-:W-:Y:S02]  /*119a0*/  FMUL.FTZ R50, R2.reuse, R50 ;  /* 0x0000003202327220 */ /* 0x040fe40000410000 */
[C---:B------:R-:W-:Y:S01]  /*119b0*/  FMUL.FTZ R28, R3.reuse, R136 ;  /* 0x00000088031c7220 */ /* 0x040fe20000410000 */
[C---:B------:R-:W-:Y:S01]  /*119c0*/  HMMA.16816.F32.BF16 R24, R168.reuse, R30, R24 ;  /* 0x0000001ea818723c */ /* 0x040fe20000041818 */
[----:B------:R-:W-:Y:S03]  /*119d0*/  MUFU.EX2 R206, R206 ;  /* 0x000000ce00ce7308 */ /* 0x000fe60000000800 */
[C---:B------:R-:W-:Y:S02]  /*119e0*/  FMUL.FTZ R29, R3.reuse, R137 ;  /* 0x00000089031d7220 */ /* 0x040fe40000410000 */
[C---:B------:R-:W-:Y:S02]  /*119f0*/  FMUL.FTZ R51, R2.reuse, R51 ;  /* 0x0000003302337220 */ /* 0x040fe40000410000 */
[C---:B------:R-:W-:Y:S03]  /*11a00*/  FMUL.FTZ R30, R2.reuse, R138 ;  /* 0x0000008a021e7220 */ /* 0x040fe60000410000 */
[----:B------:R-:W-:Y:S01]  /*11a10*/  MUFU.EX2 R205, R205 ;  /* 0x000000cd00cd7308 */ /* 0x000fe20000000800 */
[C---:B------:R-:W-:Y:S02]  /*11a20*/  FMUL.FTZ R31, R2.reuse, R139 ;  /* 0x0000008b021f7220 */ /* 0x040fe40000410000 */
[----:B------:R-:W2:Y:S01]  /*11a30*/  LDSM.16.MT88.4 R136, [R226+0x2100] ;  /* 0x00210000e288783b */ /* 0x000ea20000004200 */
[C---:B------:R-:W-:Y:S02]  /*11a40*/  FMUL.FTZ R54, R2.reuse, R54 ;  /* 0x0000003602367220 */ /* 0x040fe40000410000 */
[C---:B------:R-:W-:Y:S02]  /*11a50*/  FMUL.FTZ R55, R2.reuse, R55 ;  /* 0x0000003702377220 */ /* 0x040fe40000410000 */
[C---:B-1----:R-:W-:Y:S02]  /*11a60*/  HMMA.16816.F32.BF16 R28, R168.reuse, R152, R28 ;  /* 0x00000098a81c723c */ /* 0x042fe4000004181c */
[----:B------:R-:W-:Y:S01]  /*11a70*/  MUFU.EX2 R203, R203 ;  /* 0x000000cb00cb7308 */ /* 0x000fe20000000800 */
[C---:B------:R-:W-:Y:S02]  /*11a80*/  FMUL.FTZ R58, R2.reuse, R58 ;  /* 0x0000003a023a7220 */ /* 0x040fe40000410000 */
[C---:B------:R-:W-:Y:S02]  /*11a90*/  FMUL.FTZ R59, R2.reuse, R59 ;  /* 0x0000003b023b7220 */ /* 0x040fe40000410000 */
[C---:B------:R-:W-:Y:S01]  /*11aa0*/  FMUL.FTZ R61, R3.reuse, R61 ;  /* 0x0000003d033d7220 */ /* 0x040fe20000410000 */
[C---:B------:R-:W-:Y:S01]  /*11ab0*/  HMMA.16816.F32.BF16 R32, R168.reuse, R154, R32 ;  /* 0x0000009aa820723c */ /* 0x040fe20000041820 */
[----:B------:R-:W-:Y:S03]  /*11ac0*/  LDSM.16.MT88.4 R152, [R231+0x2900] ;  /* 0x00290000e798783b */ /* 0x000fe60000004200 */
[C---:B------:R-:W-:Y:S01]  /*11ad0*/  FMUL.FTZ R62, R2.reuse, R62 ;  /* 0x0000003e023e7220 */ /* 0x040fe20000410000 */
[----:B------:R-:W-:Y:S01]  /*11ae0*/  MUFU.EX2 R201, R201 ;  /* 0x000000c900c97308 */ /* 0x000fe20000000800 */
[C---:B------:R-:W-:Y:S02]  /*11af0*/  FMUL.FTZ R63, R2.reuse, R63 ;  /* 0x0000003f023f7220 */ /* 0x040fe40000410000 */
[C---:B----4-:R-:W-:Y:S04]  /*11b00*/  HMMA.16816.F32.BF16 R36, R168.reuse, R144, R36 ;  /* 0x00000090a824723c */ /* 0x050fe80000041824 */
[C---:B------:R-:W-:Y:S02]  /*11b10*/  FMUL.FTZ R64, R3.reuse, R64 ;  /* 0x0000004003407220 */ /* 0x040fe40000410000 */
[C---:B------:R-:W-:Y:S01]  /*11b20*/  FMUL.FTZ R65, R3.reuse, R65 ;  /* 0x0000004103417220 */ /* 0x040fe20000410000 */
[----:B------:R-:W-:Y:S01]  /*11b30*/  MUFU.EX2 R204, R204 ;  /* 0x000000cc00cc7308 */ /* 0x000fe20000000800 */
[C---:B------:R-:W-:Y:S01]  /*11b40*/  HMMA.16816.F32.BF16 R40, R168.reuse, R146, R40 ;  /* 0x00000092a828723c */ /* 0x040fe20000041828 */
[----:B------:R-:W-:Y:S03]  /*11b50*/  LDSM.16.MT88.4 R144, [R225+0x900] ;  /* 0x00090000e190783b */ /* 0x000fe60000004200 */
[C---:B------:R-:W-:Y:S02]  /*11b60*/  FMUL.FTZ R66, R2.reuse, R66 ;  /* 0x0000004202427220 */ /* 0x040fe40000410000 */
[C---:B------:R-:W-:Y:S02]  /*11b70*/  FMUL.FTZ R67, R2.reuse, R67 ;  /* 0x0000004302437220 */ /* 0x040fe40000410000 */
[C---:B------:R-:W-:Y:S01]  /*11b80*/  FMUL.FTZ R68, R3.reuse, R68 ;  /* 0x0000004403447220 */ /* 0x040fe20000410000 */
[----:B------:R-:W-:Y:S01]  /*11b90*/  MUFU.EX2 R207, R207 ;  /* 0x000000cf00cf7308 */ /* 0x000fe20000000800 */
[C---:B--2---:R-:W-:Y:S03]  /*11ba0*/  HMMA.16816.F32.BF16 R44, R168.reuse, R136, R44 ;  /* 0x00000088a82c723c */ /* 0x044fe6000004182c */
        /* <DEDUP_REMOVED lines=8> */
[C---:B------:R-:W-:Y:S04]  /*11c30*/  HMMA.16816.F32.BF16 R52, R168.reuse, R132, R52 ;  /* 0x00000084a834723c */ /* 0x040fe80000041834 */
[C---:B------:R-:W-:Y:S01]  /*11c40*/  FMUL.FTZ R74, R2.reuse, R74 ;  /* 0x0000004a024a7220 */ /* 0x040fe20000410000 */
[----:B------:R-:W-:Y:S01]  /*11c50*/  MUFU.EX2 R198, R198 ;  /* 0x000000c600c67308 */ /* 0x000fe20000000800 */
[C---:B------:R-:W-:Y:S02]  /*11c60*/  FMUL.FTZ R75, R2.reuse, R75 ;  /* 0x0000004b024b7220 */ /* 0x040fe40000410000 */
[C---:B------:R-:W-:Y:S01]  /*11c70*/  HMMA.16816.F32.BF16 R56, R168.reuse, R134, R56 ;  /* 0x00000086a838723c */ /* 0x040fe20000041838 */
[----:B------:R-:W2:Y:S03]  /*11c80*/  LDSM.16.MT88.4 R132, [R226+0x4100] ;  /* 0x00410000e284783b */ /* 0x000ea60000004200 */
[C---:B------:R-:W-:Y:S02]  /*11c90*/  FMUL.FTZ R76, R3.reuse, R76 ;  /* 0x0000004c034c7220 */ /* 0x040fe40000410000 */
[C---:B------:R-:W-:Y:S01]  /*11ca0*/  FMUL.FTZ R77, R3.reuse, R77 ;  /* 0x0000004d034d7220 */ /* 0x040fe20000410000 */
[----:B------:R-:W-:Y:S01]  /*11cb0*/  MUFU.EX2 R191, R191 ;  /* 0x000000bf00bf7308 */ /* 0x000fe20000000800 */
[C---:B------:R-:W-:Y:S04]  /*11cc0*/  HMMA.16816.F32.BF16 R60, R168.reuse, R140, R60 ;  /* 0x0000008ca83c723c */ /* 0x040fe8000004183c */
[C---:B------:R-:W-:Y:S02]  /*11cd0*/  FMUL.FTZ R78, R2.reuse, R78 ;  /* 0x0000004e024e7220 */ /* 0x040fe40000410000 */
[C---:B------:R-:W-:Y:S02]  /*11ce0*/  FMUL.FTZ R79, R2.reuse, R79 ;  /* 0x0000004f024f7220 */ /* 0x040fe40000410000 */
[C---:B------:R-:W-:Y:S01]  /*11cf0*/  HMMA.16816.F32.BF16 R64, R168.reuse, R142, R64 ;  /* 0x0000008ea840723c */ /* 0x040fe20000041840 */
[----:B------:R-:W4:Y:S01]  /*11d00*/  LDSM.16.MT88.4 R140, [R225+0x4100] ;  /* 0x00410000e18c783b */ /* 0x000f220000004200 */
[----:B------:R-:W3:Y:S02]  /*11d10*/  MUFU.EX2 R202, R202 ;  /* 0x000000ca00ca7308 */ /* 0x000ee40000000800 */
        /* <DEDUP_REMOVED lines=9> */
[----:B------:R-:W1:Y:S03]  /*11db0*/  LDSM.16.MT88.4 R136, [R224+0x4100] ;  /* 0x00410000e088783b */ /* 0x000e660000004200 */
[C---:B------:R-:W-:Y:S02]  /*11dc0*/  FMUL.FTZ R86, R2.reuse, R86 ;  /* 0x0000005602567220 */ /* 0x040fe40000410000 */
[C---:B------:R-:W-:Y:S01]  /*11dd0*/  FMUL.FTZ R87, R2.reuse, R87 ;  /* 0x0000005702577220 */ /* 0x040fe20000410000 */
[----:B------:R-:W1:Y:S01]  /*11de0*/  MUFU.EX2 R188, R188 ;  /* 0x000000bc00bc7308 */ /* 0x000e620000000800 */
[C---:B--2---:R-:W-:Y:S04]  /*11df0*/  HMMA.16816.F32.BF16 R76, R168.reuse, R132, R76 ;  /* 0x00000084a84c723c */ /* 0x044fe8000004184c */
[C---:B------:R-:W-:Y:S02]  /*11e00*/  FMUL.FTZ R88, R3.reuse, R88 ;  /* 0x0000005803587220 */ /* 0x040fe40000410000 */
[C---:B------:R-:W-:Y:S02]  /*11e10*/  FMUL.FTZ R89, R3.reuse, R89 ;  /* 0x0000005903597220 */ /* 0x040fe40000410000 */
[C---:B------:R-:W-:Y:S01]  /*11e20*/  HMMA.16816.F32.BF16 R80, R168.reuse, R134, R80 ;  /* 0x00000086a850723c */ /* 0x040fe20000041850 */
[----:B------:R-:W2:Y:S01]  /*11e30*/  LDSM.16.MT88.4 R132, [R231+0x6100] ;  /* 0x00610000e784783b */ /* 0x000ea20000004200 */
[----:B------:R-:W-:Y:S02]  /*11e40*/  MUFU.EX2 R189, R189 ;  /* 0x000000bd00bd7308 */ /* 0x000fe40000000800 */
        /* <DEDUP_REMOVED lines=9> */
[C---:B------:R-:W-:Y:S04]  /*11ee0*/  FMUL.FTZ R96, R3.reuse, R96 ;  /* 0x0000006003607220 */ /* 0x040fe80000410000 */
[C---:B------:R-:W-:Y:S01]  /*11ef0*/  FMUL.FTZ R97, R3.reuse, R97 ;  /* 0x0000006103617220 */ /* 0x040fe20000410000 */
[C---:B-1----:R-:W-:Y:S03]  /*11f00*/  HMMA.16816.F32.BF16 R92, R168.reuse, R136, R92 ;  /* 0x00000088a85c723c */ /* 0x042fe6000004185c */
[C---:B------:R-:W-:Y:S02]  /*11f10*/  FMUL.FTZ R98, R2.reuse, R98 ;  /* 0x0000006202627220 */ /* 0x040fe40000410000 */
[C---:B------:R-:W-:Y:S02]  /*11f20*/  FMUL.FTZ R99, R2.reuse, R99 ;  /* 0x0000006302637220 */ /* 0x040fe40000410000 */
[C---:B------:R-:W-:Y:S02]  /*11f30*/  FMUL.FTZ R100, R3.reuse, R100 ;  /* 0x0000006403647220 */ /* 0x040fe40000410000 */
[C---:B------:R-:W-:Y:S03]  /*11f40*/  FMUL.FTZ R101, R3.reuse, R101 ;  /* 0x0000006503657220 */ /* 0x040fe60000410000 */
[C---:B------:R-:W-:Y:S01]  /*11f50*/  HMMA.16816.F32.BF16 R96, R168.reuse, R138, R96 ;  /* 0x0000008aa860723c */ /* 0x040fe20000041860 */
[----:B------:R-:W1:Y:S02]  /*11f60*/  LDSM.16.MT88.4 R136, [R225+0x6100] ;  /* 0x00610000e188783b */ /* 0x000e640000004200 */
[C---:B------:R-:W-:Y:S02]  /*11f70*/  FMUL.FTZ R102, R2.reuse, R102 ;  /* 0x0000006602667220 */ /* 0x040fe40000410000 */
[C---:B------:R-:W-:Y:S02]  /*11f80*/  FMUL.FTZ R103, R2.reuse, R103 ;  /* 0x0000006702677220 */ /* 0x040fe40000410000 */
[C---:B------:R-:W-:Y:S02]  /*11f90*/  FMUL.FTZ R104, R3.reuse, R104 ;  /* 0x0000006803687220 */ /* 0x040fe40000410000 */
[C---:B------:R-:W-:Y:S03]  /*11fa0*/  FMUL.FTZ R105, R3.reuse, R105 ;  /* 0x0000006903697220 */ /* 0x040fe60000410000 */
[C---:B--2---:R-:W-:Y:S03]  /*11fb0*/  HMMA.16816.F32.BF16 R100, R168.reuse, R132, R100 ;  /* 0x00000084a864723c */ /* 0x044fe60000041864 */
[C---:B------:R-:W-:Y:S02]  /*11fc0*/  FMUL.FTZ R106, R2.reuse, R106 ;  /* 0x0000006a026a7220 */ /* 0x040fe40000410000 */
        /* <DEDUP_REMOVED lines=13> */
[C---:B------:R-:W-:Y:S03]  /*120a0*/  FMUL.FTZ R117, R3.reuse, R117 ;  /* 0x0000007503757220 */ /* 0x040fe60000410000 */
[C---:B------:R-:W-:Y:S01]  /*120b0*/  HMMA.16816.F32.BF16 R112, R168.reuse, R142, R112 ;  /* 0x0000008ea870723c */ /* 0x040fe20000041870 */
[----:B------:R-:W-:Y:S02]  /*120c0*/  LDSM.16.MT88.4 R140, [R226+0x900] ;  /* 0x00090000e28c783b */ /* 0x000fe40000004200 */
[C---:B------:R-:W-:Y:S02]  /*120d0*/  FMUL.FTZ R118, R2.reuse, R118 ;  /* 0x0000007602767220 */ /* 0x040fe40000410000 */
[C---:B------:R-:W-:Y:S02]  /*120e0*/  FMUL.FTZ R119, R2.reuse, R119 ;  /* 0x0000007702777220 */ /* 0x040fe40000410000 */
[C---:B------:R-:W-:Y:S02]  /*120f0*/  FMUL.FTZ R120, R3.reuse, R120 ;  /* 0x0000007803787220 */ /* 0x040fe40000410000 */
[C---:B------:R-:W-:Y:S03]  /*12100*/  FMUL.FTZ R121, R3.reuse, R121 ;  /* 0x0000007903797220 */ /* 0x040fe60000410000 */
        /* <DEDUP_REMOVED lines=10> */
[----:B------:R-:W-:Y:S03]  /*121b0*/  FMUL.FTZ R129, R3, R129 ;  /* 0x0000008103817220 */ /* 0x000fe60000410000 */
[C---:B--2---:R-:W-:Y:S03]  /*121c0*/  HMMA.16816.F32.BF16 R124, R168.reuse, R132, R124 ;  /* 0x00000084a87c723c */ /* 0x044fe6000004187c */
[C---:B------:R-:W-:Y:S02]  /*121d0*/  FMUL.FTZ R130, R2.reuse, R130 ;  /* 0x0000008202827220 */ /* 0x040fe40000410000 */
[----:B------:R-:W-:Y:S02]  /*121e0*/  FMUL.FTZ R131, R2, R131 ;  /* 0x0000008302837220 */ /* 0x000fe40000410000 */
[----:B------:R-:W-:Y:S01]  /*121f0*/  F2FP.BF16.PACK_AB R132, R193, R190 ;  /* 0x000000bec184723e */ /* 0x000fe200000010ff */
[--C-:B------:R-:W-:Y:S01]  /*12200*/  FFMA.FTZ R186, R186, c[0x0][0x2d0], -R177.reuse ;  /* 0x0000b400baba7a23 */ /* 0x100fe200000108b1 */
[----:B---3--:R-:W-:Y:S03]  /*12210*/  F2FP.BF16.PACK_AB R133, R197, R194 ;  /* 0x000000c2c585723e */ /* 0x008fe600000010ff */
[----:B------:R-:W-:Y:S01]  /*12220*/  HMMA.16816.F32.BF16 R128, R168, R134, R128 ;  /* 0x00000086a880723c */ /* 0x000fe20000041880 */
[----:B------:R-:W-:Y:S01]  /*12230*/  LDSM.16.MT88.4 R168, [R231+0x4900] ;  /* 0x00490000e7a8783b */ /* 0x000fe20000004200 */
[----:B------:R-:W-:Y:S01]  /*12240*/  MUFU.EX2 R186, R186 ;  /* 0x000000ba00ba7308 */ /* 0x000fe20000000800 */
[----:B------:R-:W-:Y:S02]  /*12250*/  FFMA.FTZ R177, R165, c[0x0][0x2d0], -R177 ;  /* 0x0000b400a5b17a23 */ /* 0x000fe400000108b1 */
[----:B------:R-:W-:Y:S02]  /*12260*/  FFMA.FTZ R180, R3, R244, R180 ;  /* 0x000000f403b47223 */ /* 0x000fe400000100b4 */
[----:B------:R-:W-:Y:S01]  /*12270*/  F2FP.BF16.PACK_AB R134, R195, R192 ;  /* 0x000000c0c386723e */ /* 0x000fe200000010ff */
[----:B------:R-:W-:Y:S01]  /*12280*/  FFMA.FTZ R185, R2, R243, R185 ;  /* 0x000000f302b97223 */ /* 0x000fe200000100b9 */
[----:B-----5:R-:W-:Y:S03]  /*12290*/  F2FP.BF16.PACK_AB R135, R199, R196 ;  /* 0x000000c4c787723e */ /* 0x020fe600000010ff */
[----:B------:R-:W-:Y:S01]  /*122a0*/  MUFU.EX2 R165, R177 ;  /* 0x000000b100a57308 */ /* 0x000fe20000000800 */
[----:B------:R-:W-:Y:S02]  /*122b0*/  FADD.FTZ R167, R167, R180 ;  /* 0x000000b4a7a77221 */ /* 0x000fe40000010000 */
[----:B------:R-:W-:Y:S01]  /*122c0*/  FADD.FTZ R184, R184, R185 ;  /* 0x000000b9b8b87221 */ /* 0x000fe20000010000 */
[C---:B-1----:R-:W-:Y:S05]  /*122d0*/  HMMA.16816.F32.BF16 R4, R132.reuse, R136, R4 ;  /* 0x000000888404723c */ /* 0x042fea0000041804 */
[----:B------:R-:W-:Y:S02]  /*122e0*/  FADD.FTZ R166, R166, R167 ;  /* 0x000000a7a6a67221 */ /* 0x000fe40000010000 */
[----:B------:R-:W-:Y:S01]  /*122f0*/  FADD.FTZ R3, R183, R184 ;  /* 0x000000b8b7037221 */ /* 0x000fe20000010000 */
[C---:B------:R-:W-:Y:S01]  /*12300*/  HMMA.16816.F32.BF16 R8, R132.reuse, R138, R8 ;  /* 0x0000008a8408723c */ /* 0x040fe20000041808 */
[----:B------:R-:W1:Y:S03]  /*12310*/  LDSM.16.MT88.4 R136, [R224+0x2900] ;  /* 0x00290000e088783b */ /* 0x000e660000004200 */
[----:B------:R-:W-:Y:S02]  /*12320*/  FADD.FTZ R181, R181, R166 ;  /* 0x000000a6b5b57221 */ /* 0x000fe40000010000 */
[----:B------:R-:W-:Y:S02]  /*12330*/  FADD.FTZ R3, R182, R3 ;  /* 0x00000003b6037221 */ /* 0x000fe40000010000 */
[C---:B------:R-:W-:Y:S04]  /*12340*/  HMMA.16816.F32.BF16 R12, R132.reuse, R140, R12 ;  /* 0x0000008c840c723c */ /* 0x040fe8000004180c */
[----:B------:R-:W-:Y:S02]  /*12350*/  FADD.FTZ R190, R190, R181 ;  /* 0x000000b5bebe7221 */ /* 0x000fe40000010000 */
[----:B------:R-:W-:Y:S02]  /*12360*/  FADD.FTZ R194, R194, R3 ;  /* 0x00000003c2c27221 */ /* 0x000fe40000010000 */
[C---:B------:R-:W-:Y:S01]  /*12370*/  HMMA.16816.F32.BF16 R16, R132.reuse, R142, R16 ;  /* 0x0000008e8410723c */ /* 0x040fe20000041810 */
[----:B------:R-:W2:Y:S03]  /*12380*/  LDSM.16.MT88.4 R140, [R225+0x4900] ;  /* 0x00490000e18c783b */ /* 0x000ea60000004200 */
[----:B------:R-:W-:Y:S02]  /*12390*/  FADD.FTZ R193, R193, R190 ;  /* 0x000000bec1c17221 */ /* 0x000fe40000010000 */
[----:B------:R-:W-:Y:S02]  /*123a0*/  FADD.FTZ R197, R197, R194 ;  /* 0x000000c2c5c57221 */ /* 0x000fe40000010000 */
[C---:B------:R-:W-:Y:S04]  /*123b0*/  HMMA.16816.F32.BF16 R20, R132.reuse, R144, R20 ;  /* 0x000000908414723c */ /* 0x040fe80000041814 */
[----:B------:R-:W-:Y:S02]  /*123c0*/  FADD.FTZ R192, R192, R193 ;  /* 0x000000c1c0c07221 */ /* 0x000fe40000010000 */
[----:B------:R-:W-:Y:S02]  /*123d0*/  FADD.FTZ R196, R196, R197 ;  /* 0x000000c5c4c47221 */ /* 0x000fe40000010000 */
[C---:B------:R-:W-:Y:S01]  /*123e0*/  HMMA.16816.F32.BF16 R24, R132.reuse, R146, R24 ;  /* 0x000000928418723c */ /* 0x040fe20000041818 */
[----:B------:R-:W3:Y:S03]  /*123f0*/  LDSM.16.MT88.4 R144, [R224+0x4900] ;  /* 0x00490000e090783b */ /* 0x000ee60000004200 */
[----:B------:R-:W-:Y:S02]  /*12400*/  FADD.FTZ R195, R195, R192 ;  /* 0x000000c0c3c37221 */ /* 0x000fe40000010000 */
[----:B------:R-:W-:Y:S02]  /*12410*/  FADD.FTZ R199, R199, R196 ;  /* 0x000000c4c7c77221 */ /* 0x000fe40000010000 */
[C---:B------:R-:W-:Y:S08]  /*12420*/  HMMA.16816.F32.BF16 R28, R132.reuse, R148, R28 ;  /* 0x00000094841c723c */ /* 0x040ff0000004181c */
[C---:B------:R-:W-:Y:S01]  /*12430*/  HMMA.16816.F32.BF16 R32, R132.reuse, R150, R32 ;  /* 0x000000968420723c */ /* 0x040fe20000041820 */
[----:B------:R-:W-:Y:S07]  /*12440*/  LDSM.16.MT88.4 R148, [R226+0x6900] ;  /* 0x00690000e294783b */ /* 0x000fee0000004200 */
        /* <DEDUP_REMOVED lines=12> */
[C---:B------:R-:W-:Y:S01]  /*12510*/  HMMA.16816.F32.BF16 R68, R132.reuse, R168, R68 ;  /* 0x000000a88444723c */ /* 0x040fe20000041844 */
[----:B------:R4:W5:Y:S06]  /*12520*/  MUFU.EX2 R169, R176 ;  /* 0x000000b000a97308 */ /* 0x00096c0000000800 */
[----:B------:R-:W-:Y:S01]  /*12530*/  F2FP.BF16.PACK_AB R168, R202, R191 ;  /* 0x000000bfcaa8723e */ /* 0x000fe200000010ff */
[C---:B------:R-:W-:Y:S07]  /*12540*/  HMMA.16816.F32.BF16 R72, R132.reuse, R170, R72 ;  /* 0x000000aa8448723c */ /* 0x040fee0000041848 */
[----:B------:R-:W-:Y:S01]  /*12550*/  F2FP.BF16.PACK_AB R170, R188, R187 ;  /* 0x000000bbbcaa723e */ /* 0x000fe200000010ff */
[C---:B------:R-:W-:Y:S08]  /*12560*/  HMMA.16816.F32.BF16 R76, R132.reuse, R172, R76 ;  /* 0x000000ac844c723c */ /* 0x040ff0000004184c */
[C---:B------:R-:W-:Y:S01]  /*12570*/  HMMA.16816.F32.BF16 R80, R132.reuse, R174, R80 ;  /* 0x000000ae8450723c */ /* 0x040fe20000041850 */
[----:B------:R-:W-:Y:S07]  /*12580*/  LDSM.16.MT88.4 R172, [R224+0x1900] ;  /* 0x00190000e0ac783b */ /* 0x000fee0000004200 */
[C---:B--2---:R-:W-:Y:S01]  /*12590*/  HMMA.16816.F32.BF16 R84, R132.reuse, R140, R84 ;  /* 0x0000008c8454723c */ /* 0x044fe20000041854 */
[----:B----4-:R-:W-:Y:S07]  /*125a0*/  LDSM.16.MT88.4 R176, [R231+0x5900] ;  /* 0x00590000e7b0783b */ /* 0x010fee0000004200 */
        /* <DEDUP_REMOVED lines=8> */
[C---:B------:R-:W-:Y:S08]  /*12630*/  HMMA.16816.F32.BF16 R108, R132.reuse, R148, R108 ;  /* 0x00000094846c723c */ /* 0x040ff0000004186c */
[C---:B------:R-:W-:Y:S01]  /*12640*/  HMMA.16816.F32.BF16 R112, R132.reuse, R150, R112 ;  /* 0x000000968470723c */ /* 0x040fe20000041870 */
[----:B------:R-:W4:Y:S07]  /*12650*/  LDSM.16.MT88.4 R148, [R226+0x1100] ;  /* 0x00110000e294783b */ /* 0x000f2e0000004200 */
[C---:B--2---:R-:W-:Y:S08]  /*12660*/  HMMA.16816.F32.BF16 R116, R132.reuse, R140, R116 ;  /* 0x0000008c8474723c */ /* 0x044ff00000041874 */
[C---:B------:R-:W-:Y:S01]  /*12670*/  HMMA.16816.F32.BF16 R120, R132.reuse, R142, R120 ;  /* 0x0000008e8478723c */ /* 0x040fe20000041878 */
[----:B------:R-:W2:Y:S07]  /*12680*/  LDSM.16.MT88.4 R140, [R225+0x1100] ;  /* 0x00110000e18c783b */ /* 0x000eae0000004200 */
[C---:B---3--:R-:W-:Y:S08]  /*12690*/  HMMA.16816.F32.BF16 R124, R132.reuse, R144, R124 ;  /* 0x00000090847c723c */ /* 0x048ff0000004187c */
[----:B------:R-:W-:Y:S01]  /*126a0*/  HMMA.16816.F32.BF16 R128, R132, R146, R128 ;  /* 0x000000928480723c */ /* 0x000fe20000041880 */
[----:B------:R-:W3:Y:S06]  /*126b0*/  LDSM.16.MT88.4 R144, [R224+0x1100] ;  /* 0x00110000e090783b */ /* 0x000eec0000004200 */
[----:B------:R-:W-:Y:S01]  /*126c0*/  F2FP.BF16.PACK_AB R132, R205, R206 ;  /* 0x000000cecd84723e */ /* 0x000fe200000010ff */
[----:B------:R-:W-:Y:S01]  /*126d0*/  FADD.FTZ R206, R206, R195 ;  /* 0x000000c3cece7221 */ /* 0x000fe20000010000 */
[----:B------:R-:W-:Y:S03]  /*126e0*/  F2FP.BF16.PACK_AB R134, R201, R203 ;  /* 0x000000cbc986723e */ /* 0x000fe600000010ff */
[----:B------:R-:W-:Y:S01]  /*126f0*/  F2FP.BF16.PACK_AB R133, R207, R204 ;  /* 0x000000cccf85723e */ /* 0x000fe200000010ff */
[----:B------:R-:W-:Y:S01]  /*12700*/  FADD.FTZ R204, R204, R199 ;  /* 0x000000c7cccc7221 */ /* 0x000fe20000010000 */
[----:B------:R-:W-:Y:S01]  /*12710*/  F2FP.BF16.PACK_AB R135, R198, R200 ;  /* 0x000000c8c687723e */ /* 0x000fe200000010ff */
[----:B------:R-:W-:Y:S02]  /*12720*/  FADD.FTZ R2, R205, R206 ;  /* 0x000000cecd027221 */ /* 0x000fe40000010000 */
[----:B------:R-:W-:Y:S02]  /*12730*/  FADD.FTZ R207, R207, R204 ;  /* 0x000000cccfcf7221 */ /* 0x000fe40000010000 */
[----:B------:R-:W-:Y:S02]  /*12740*/  FADD.FTZ R2, R203, R2 ;  /* 0x00000002cb027221 */ /* 0x000fe40000010000 */
[C---:B-1----:R-:W-:Y:S03]  /*12750*/  HMMA.16816.F32.BF16 R4, R132.reuse, R136, R4 ;  /* 0x000000888404723c */ /* 0x042fe60000041804 */
[----:B------:R-:W-:Y:S02]  /*12760*/  FADD.FTZ R3, R200, R207 ;  /* 0x000000cfc8037221 */ /* 0x000fe40000010000 */
[----:B------:R-:W-:Y:S02]  /*12770*/  FADD.FTZ R2, R201, R2 ;  /* 0x00000002c9027221 */ /* 0x000fe40000010000 */
[----:B------:R-:W-:Y:S01]  /*12780*/  FADD.FTZ R3, R198, R3 ;  /* 0x00000003c6037221 */ /* 0x000fe20000010000 */
[C---:B------:R-:W-:Y:S01]  /*12790*/  HMMA.16816.F32.BF16 R8, R132.reuse, R138, R8 ;  /* 0x0000008a8408723c */ /* 0x040fe20000041808 */
[----:B------:R-:W1:Y:S03]  /*127a0*/  LDSM.16.MT88.4 R136, [R225+0x3100] ;  /* 0x00310000e188783b */ /* 0x000e660000004200 */
[----:B------:R-:W-:Y:S01]  /*127b0*/  FADD.FTZ R191, R191, R2 ;  /* 0x00000002bfbf7221 */ /* 0x000fe20000010000 */
[----:B------:R-:W-:Y:S03]  /*127c0*/  MOV R2, R164 ;  /* 0x000000a400027202 */ /* 0x000fe60000000f00 */
[C---:B----4-:R-:W-:Y:S04]  /*127d0*/  HMMA.16816.F32.BF16 R12, R132.reuse, R148, R12 ;  /* 0x00000094840c723c */ /* 0x050fe8000004180c */
[----:B------:R-:W-:Y:S04]  /*127e0*/  FADD.FTZ R202, R202, R191 ;  /* 0x000000bfcaca7221 */ /* 0x000fe80000010000 */
[C---:B------:R-:W-:Y:S01]  /*127f0*/  HMMA.16816.F32.BF16 R16, R132.reuse, R150, R16 ;  /* 0x000000968410723c */ /* 0x040fe20000041810 */
[----:B------:R-:W4:Y:S03]  /*12800*/  LDSM.16.MT88.4 R148, [R224+0x3100] ;  /* 0x00310000e094783b */ /* 0x000f260000004200 */
[----:B------:R-:W-:Y:S04]  /*12810*/  FADD.FTZ R187, R187, R202 ;  /* 0x000000cabbbb7221 */ /* 0x000fe80000010000 */
[C---:B--2---:R-:W-:Y:S04]  /*12820*/  HMMA.16816.F32.BF16 R20, R132.reuse, R140, R20 ;  /* 0x0000008c8414723c */ /* 0x044fe80000041814 */
[----:B------:R-:W-:Y:S04]  /*12830*/  FADD.FTZ R244, R188, R187 ;  /* 0x000000bbbcf47221 */ /* 0x000fe80000010000 */
[C---:B------:R-:W-:Y:S01]  /*12840*/  HMMA.16816.F32.BF16 R24, R132.reuse, R142, R24 ;  /* 0x0000008e8418723c */ /* 0x040fe20000041818 */
[----:B------:R-:W2:Y:S07]  /*12850*/  LDSM.16.MT88.4 R140, [R231+0x5100] ;  /* 0x00510000e78c783b */ /* 0x000eae0000004200 */
[C---:B---3--:R-:W-:Y:S08]  /*12860*/  HMMA.16816.F32.BF16 R28, R132.reuse, R144, R28 ;  /* 0x00000090841c723c */ /* 0x048ff0000004181c */
[C---:B------:R-:W-:Y:S01]  /*12870*/  HMMA.16816.F32.BF16 R32, R132.reuse, R146, R32 ;  /* 0x000000928420723c */ /* 0x040fe20000041820 */
[----:B------:R-:W3:Y:S07]  /*12880*/  LDSM.16.MT88.4 R144, [R225+0x5100] ;  /* 0x00510000e190783b */ /* 0x000eee0000004200 */
[C---:B------:R-:W-:Y:S08]  /*12890*/  HMMA.16816.F32.BF16 R36, R132.reuse, R152, R36 ;  /* 0x000000988424723c */ /* 0x040ff00000041824 */
[C---:B------:R-:W-:Y:S08]  /*128a0*/  HMMA.16816.F32.BF16 R40, R132.reuse, R154, R40 ;  /* 0x0000009a8428723c */ /* 0x040ff00000041828 */
[C---:B------:R-:W-:Y:S08]  /*128b0*/  HMMA.16816.F32.BF16 R44, R132.reuse, R156, R44 ;  /* 0x0000009c842c723c */ /* 0x040ff0000004182c */
[C---:B------:R-:W-:Y:S01]  /*128c0*/  HMMA.16816.F32.BF16 R48, R132.reuse, R158, R48 ;  /* 0x0000009e8430723c */ /* 0x040fe20000041830 */
[----:B------:R-:W-:Y:S07]  /*128d0*/  LDSM.16.MT88.4 R156, [R231+0x1900] ;  /* 0x00190000e79c783b */ /* 0x000fee0000004200 */
        /* <DEDUP_REMOVED lines=10> */
[C---:B------:R-:W-:Y:S08]  /*12980*/  HMMA.16816.F32.BF16 R80, R132.reuse, R162, R80 ;  /* 0x000000a28450723c */ /* 0x040ff00000041850 */
        /* <DEDUP_REMOVED lines=8> */
[----:B------:R-:W-:Y:S07]  /*12a10*/  LDSM.16.MT88.4 R140, [R225+0x1900] ;  /* 0x00190000e18c783b */ /* 0x000fee0000004200 */
[C---:B------:R-:W-:Y:S08]  /*12a20*/  HMMA.16816.F32.BF16 R108, R132.reuse, R148, R108 ;  /* 0x00000094846c723c */ /* 0x040ff0000004186c */
[C---:B------:R-:W-:Y:S01]  /*12a30*/  HMMA.16816.F32.BF16 R112, R132.reuse, R150, R112 ;  /* 0x000000968470723c */ /* 0x040fe20000041870 */
[----:B------:R-:W2:Y:S07]  /*12a40*/  LDSM.16.MT88.4 R148, [R226+0x1900] ;  /* 0x00190000e294783b */ /* 0x000eae0000004200 */
[C---:B---3--:R-:W-:Y:S08]  /*12a50*/  HMMA.16816.F32.BF16 R116, R132.reuse, R144, R116 ;  /* 0x000000908474723c */ /* 0x048ff00000041874 */
[C---:B------:R-:W-:Y:S08]  /*12a60*/  HMMA.16816.F32.BF16 R120, R132.reuse, R146, R120 ;  /* 0x000000928478723c */ /* 0x040ff00000041878 */
[C---:B-1----:R-:W-:Y:S08]  /*12a70*/  HMMA.16816.F32.BF16 R124, R132.reuse, R136, R124 ;  /* 0x00000088847c723c */ /* 0x042ff0000004187c */
[----:B------:R-:W-:Y:S07]  /*12a80*/  HMMA.16816.F32.BF16 R128, R132, R138, R128 ;  /* 0x0000008a8480723c */ /* 0x000fee0000041880 */
[----:B-----5:R-:W-:Y:S02]  /*12a90*/  MOV R135, R169 ;  /* 0x000000a900877202 */ /* 0x020fe40000000f00 */
[----:B------:R-:W-:Y:S03]  /*12aa0*/  F2FP.BF16.PACK_AB R169, R189, R186 ;  /* 0x000000babda9723e */ /* 0x000fe600000010ff */
[-C--:B------:R-:W-:Y:S01]  /*12ab0*/  F2FP.BF16.PACK_AB R171, R165, R135.reuse ;  /* 0x00000087a5ab723e */ /* 0x080fe200000010ff */
[----:B------:R-:W-:Y:S01]  /*12ac0*/  FADD.FTZ R186, R186, R3 ;  /* 0x00000003baba7221 */ /* 0x000fe20000010000 */
[----:B------:R-:W-:Y:S03]  /*12ad0*/  MOV R3, R0 ;  /* 0x0000000000037202 */ /* 0x000fe60000000f00 */
[----:B------:R-:W-:Y:S02]  /*12ae0*/  FADD.FTZ R186, R189, R186 ;  /* 0x000000babdba7221 */ /* 0x000fe40000010000 */
[C---:B------:R-:W-:Y:S01]  /*12af0*/  HMMA.16816.F32.BF16 R160, R168.reuse, R156, R4 ;  /* 0x0000009ca8a0723c */ /* 0x040fe20000041804 */
[----:B------:R-:W1:Y:S07]  /*12b00*/  LDSM.16.MT88.4 R4, [R231+0x3900] ;  /* 0x00390000e704783b */ /* 0x000e6e0000004200 */
[C---:B------:R-:W-:Y:S01]  /*12b10*/  HMMA.16816.F32.BF16 R156, R168.reuse, R158, R8 ;  /* 0x0000009ea89c723c */ /* 0x040fe20000041808 */
[----:B------:R-:W3:Y:S07]  /*12b20*/  LDSM.16.MT88.4 R8, [R226+0x3900] ;  /* 0x00390000e208783b */ /* 0x000eee0000004200 */
[C---:B--2---:R-:W-:Y:S01]  /*12b30*/  HMMA.16816.F32.BF16 R152, R168.reuse, R148, R12 ;  /* 0x00000094a898723c */ /* 0x044fe2000004180c */
[----:B------:R-:W2:Y:S07]  /*12b40*/  LDSM.16.MT88.4 R12, [R225+0x3900] ;  /* 0x00390000e10c783b */ /* 0x000eae0000004200 */
[C---:B------:R-:W-:Y:S01]  /*12b50*/  HMMA.16816.F32.BF16 R148, R168.reuse, R150, R16 ;  /* 0x00000096a894723c */ /* 0x040fe20000041810 */
[----:B------:R-:W4:Y:S07]  /*12b60*/  LDSM.16.MT88.4 R16, [R224+0x3900] ;  /* 0x00390000e010783b */ /* 0x000f2e0000004200 */
[C---:B------:R-:W-:Y:S01]  /*12b70*/  HMMA.16816.F32.BF16 R144, R168.reuse, R140, R20 ;  /* 0x0000008ca890723c */ /* 0x040fe20000041814 */
[----:B------:R-:W5:Y:S07]  /*12b80*/  LDSM.16.MT88.4 R20, [R226+0x5900] ;  /* 0x00590000e214783b */ /* 0x000f6e0000004200 */
[C---:B------:R-:W-:Y:S01]  /*12b90*/  HMMA.16816.F32.BF16 R140, R168.reuse, R142, R24 ;  /* 0x0000008ea88c723c */ /* 0x040fe20000041818 */
[----:B------:R-:W2:Y:S07]  /*12ba0*/  LDSM.16.MT88.4 R24, [R225+0x5900] ;  /* 0x00590000e118783b */ /* 0x000eae0000004200 */
[C---:B------:R-:W-:Y:S01]  /*12bb0*/  HMMA.16816.F32.BF16 R136, R168.reuse, R172, R28 ;  /* 0x000000aca888723c */ /* 0x040fe2000004181c */
[----:B------:R-:W2:Y:S06]  /*12bc0*/  LDSM.16.MT88.4 R28, [R224+0x5900] ;  /* 0x00590000e01c783b */ /* 0x000eac0000004200 */
[----:B------:R-:W-:Y:S02]  /*12bd0*/  MOV R173, R135 ;  /* 0x0000008700ad7202 */ /* 0x000fe40000000f00 */
[C---:B------:R-:W-:Y:S01]  /*12be0*/  HMMA.16816.F32.BF16 R132, R168.reuse, R174, R32 ;  /* 0x000000aea884723c */ /* 0x040fe20000041820 */
[----:B------:R-:W4:Y:S02]  /*12bf0*/  LDSM.16.MT88.4 R32, [R231+0x7900] ;  /* 0x00790000e720783b */ /* 0x000f240000004200 */
[----:B------:R-:W-:Y:S04]  /*12c00*/  FADD.FTZ R186, R173, R186 ;  /* 0x000000baadba7221 */ /* 0x000fe80000010000 */
[----:B------:R-:W-:Y:S01]  /*12c10*/  FADD.FTZ R243, R165, R186 ;  /* 0x000000baa5f37221 */ /* 0x000fe20000010000 */
        /* <DEDUP_REMOVED lines=9> */
[C---:B----4-:R-:W-:Y:S08]  /*12cb0*/  HMMA.16816.F32.BF16 R60, R168.reuse, R16, R60 ;  /* 0x00000010a83c723c */ /* 0x050ff0000004183c */
[C---:B------:R-:W-:Y:S08]  /*12cc0*/  HMMA.16816.F32.BF16 R64, R168.reuse, R18, R64 ;  /* 0x00000012a840723c */ /* 0x040ff00000041840 */
[C---:B------:R-:W-:Y:S08]  /*12cd0*/  HMMA.16816.F32.BF16 R68, R168.reuse, R176, R68 ;  /* 0x000000b0a844723c */ /* 0x040ff00000041844 */
[C---:B------:R-:W-:Y:S08]  /*12ce0*/  HMMA.16816.F32.BF16 R72, R168.reuse, R178, R72 ;  /* 0x000000b2a848723c */ /* 0x040ff00000041848 */
[C---:B-----5:R-:W-:Y:S08]  /*12cf0*/  HMMA.16816.F32.BF16 R76, R168.reuse, R20, R76 ;  /* 0x00000014a84c723c */ /* 0x060ff0000004184c */
[C---:B------:R-:W-:Y:S08]  /*12d00*/  HMMA.16816.F32.BF16 R80, R168.reuse, R22, R80 ;  /* 0x00000016a850723c */ /* 0x040ff00000041850 */
[C---:B------:R-:W-:Y:S08]  /*12d10*/  HMMA.16816.F32.BF16 R84, R168.reuse, R24, R84 ;  /* 0x00000018a854723c */ /* 0x040ff00000041854 */
[C---:B------:R-:W-:Y:S08]  /*12d20*/  HMMA.16816.F32.BF16 R88, R168.reuse, R26, R88 ;  /* 0x0000001aa858723c */ /* 0x040ff00000041858 */
[C---:B------:R-:W-:Y:S08]  /*12d30*/  HMMA.16816.F32.BF16 R92, R168.reuse, R28, R92 ;  /* 0x0000001ca85c723c */ /* 0x040ff0000004185c */
[C---:B------:R-:W-:Y:S08]  /*12d40*/  HMMA.16816.F32.BF16 R96, R168.reuse, R30, R96 ;  /* 0x0000001ea860723c */ /* 0x040ff00000041860 */
[C---:B------:R-:W-:Y:S08]  /*12d50*/  HMMA.16816.F32.BF16 R100, R168.reuse, R32, R100 ;  /* 0x00000020a864723c */ /* 0x040ff00000041864 */
[C---:B------:R-:W-:Y:S08]  /*12d60*/  HMMA.16816.F32.BF16 R104, R168.reuse, R34, R104 ;  /* 0x00000022a868723c */ /* 0x040ff00000041868 */
[C---:B-1----:R-:W-:Y:S08]  /*12d70*/  HMMA.16816.F32.BF16 R108, R168.reuse, R4, R108 ;  /* 0x00000004a86c723c */ /* 0x042ff0000004186c */
[C---:B------:R-:W-:Y:S08]  /*12d80*/  HMMA.16816.F32.BF16 R112, R168.reuse, R6, R112 ;  /* 0x00000006a870723c */ /* 0x040ff00000041870 */
[C---:B---3--:R-:W-:Y:S08]  /*12d90*/  HMMA.16816.F32.BF16 R116, R168.reuse, R8, R116 ;  /* 0x00000008a874723c */ /* 0x048ff00000041874 */
[C---:B------:R-:W-:Y:S08]  /*12da0*/  HMMA.16816.F32.BF16 R120, R168.reuse, R10, R120 ;  /* 0x0000000aa878723c */ /* 0x040ff00000041878 */
[C---:B--2---:R-:W-:Y:S08]  /*12db0*/  HMMA.16816.F32.BF16 R124, R168.reuse, R12, R124 ;  /* 0x0000000ca87c723c */ /* 0x044ff0000004187c */
[----:B------:R-:W-:Y:S01]  /*12dc0*/  HMMA.16816.F32.BF16 R128, R168, R14, R128 ;  /* 0x0000000ea880723c */ /* 0x000fe20000041880 */
[----:B------:R-:W-:-:S07]  /*12dd0*/  @P0 BRA `(.L_x_2014) ;  /* 0xffffbc9000000947 */ /* 0x000fce000383ffff */
.L_x_2004:
[----:B------:R-:W1:Y:S01]  /*12de0*/  SHFL.BFLY PT, R3, R244, 0x2, 0x1f ;  /* 0x0c401f00f4037f89 */ /* 0x000e6200000e0000 */
[----:B------:R-:W-:-:S02]  /*12df0*/  MOV R2, RZ ;  /* 0x000000ff00027202 */ /* 0x000fc40000000f00 */
[----:B------:R-:W-:Y:S01]  /*12e00*/  MOV R4, RZ ;  /* 0x000000ff00047202 */ /* 0x000fe20000000f00 */
[----:B------:R-:W2:Y:S01]  /*12e10*/  SHFL.BFLY PT, R8, R243, 0x2, 0x1f ;  /* 0x0c401f00f3087f89 */ /* 0x000ea200000e0000 */
[----:B------:R-:W-:Y:S02]  /*12e20*/  MOV R7, 0xff800000 ;  /* 0xff80000000077802 */ /* 0x000fe40000000f00 */
[----:B------:R-:W-:Y:S01]  /*12e30*/  PLOP3.LUT P2, PT, PT, PT, PT, 0x8, 0x0 ;  /* 0x000000000000781c */ /* 0x000fe20003f4e170 */
[----:B-1----:R-:W-:Y:S02]  /*12e40*/  FADD.FTZ R3, R3, R244 ;  /* 0x000000f403037221 */ /* 0x002fe40000010000 */
[----:B--2---:R-:W-:-:S03]  /*12e50*/  FADD.FTZ R8, R8, R243 ;  /* 0x000000f308087221 */ /* 0x004fc60000010000 */
[----:B------:R-:W1:Y:S04]  /*12e60*/  SHFL.BFLY PT, R6, R3, 0x1, 0x1f ;  /* 0x0c201f0003067f89 */ /* 0x000e6800000e0000 */
[----:B------:R-:W2:Y:S01]  /*12e70*/  SHFL.BFLY PT, R5, R8, 0x1, 0x1f ;  /* 0x0c201f0008057f89 */ /* 0x000ea200000e0000 */
[----:B-1----:R-:W-:Y:S02]  /*12e80*/  FADD.FTZ R6, R3, R6 ;  /* 0x0000000603067221 */ /* 0x002fe40000010000 */
[----:B--2---:R-:W-:-:S03]  /*12e90*/  FADD.FTZ R5, R5, R8 ;  /* 0x0000000805057221 */ /* 0x004fc60000010000 */
[----:B------:R-:W-:Y:S02]  /*12ea0*/  FSETP.NE.FTZ.AND P1, PT, R6, RZ, PT ;  /* 0x000000ff0600720b */ /* 0x000fe40003f35000 */
[----:B------:R-:W-:-:S11]  /*12eb0*/  FSETP.NE.FTZ.AND P0, PT, R5, RZ, PT ;  /* 0x000000ff0500720b */ /* 0x000fd60003f15000 */
[----:B------:R-:W1:Y:S01]  /*12ec0*/  @P1 MUFU.RCP R2, R6 ;  /* 0x0000000600021308 */ /* 0x000e620000001000 */
[----:B------:R-:W-:Y:S02]  /*12ed0*/  @P1 MOV R10, 0x3f317218 ;  /* 0x3f317218000a1802 */ /* 0x000fe40000000f00 */
[----:B------:R-:W-:-:S05]  /*12ee0*/  @P0 MOV R11, 0x3f317218 ;  /* 0x3f317218000b0802 */ /* 0x000fca0000000f00 */
[----:B------:R-:W2:Y:S01]  /*12ef0*/  @P1 MUFU.LG2 R6, R6 ;  /* 0x0000000600061308 */ /* 0x000ea20000000c00 */
[----:B------:R-:W-:-:S07]  /*12f00*/  @P0 FMUL.FTZ R11, R11, c[0x0][0x2d0] ;  /* 0x0000b4000b0b0a20 */ /* 0x000fce0000410000 */
[----:B------:R-:W3:Y:S01]  /*12f10*/  @P0 MUFU.LG2 R8, R5 ;  /* 0x0000000500080308 */ /* 0x000ee20000000c00 */
[C---:B-1----:R-:W-:Y:S02]  /*12f20*/  FMUL.FTZ R160, R2.reuse, R160 ;  /* 0x000000a002a07220 */ /* 0x042fe40000410000 */
[C---:B------:R-:W-:Y:S02]  /*12f30*/  FMUL.FTZ R161, R2.reuse, R161 ;  /* 0x000000a102a17220 */ /* 0x040fe40000410000 */
[C---:B------:R-:W-:Y:S02]  /*12f40*/  FMUL.FTZ R156, R2.reuse, R156 ;  /* 0x0000009c029c7220 */ /* 0x040fe40000410000 */
[----:B------:R-:W-:Y:S01]  /*12f50*/  FMUL.FTZ R157, R2, R157 ;  /* 0x0000009d029d7220 */ /* 0x000fe20000410000 */
[----:B------:R1:W4:Y:S01]  /*12f60*/  @P0 MUFU.RCP R4, R5 ;  /* 0x0000000500040308 */ /* 0x0003220000001000 */
[----:B--2---:R-:W-:Y:S02]  /*12f70*/  @P1 FMUL.FTZ R9, R6, 0.69314718246459960938 ;  /* 0x3f31721806091820 */ /* 0x004fe40000410000 */
[----:B------:R-:W-:-:S02]  /*12f80*/  @P1 FMUL.FTZ R6, R10, c[0x0][0x2d0] ;  /* 0x0000b4000a061a20 */ /* 0x000fc40000410000 */
[C---:B------:R-:W-:Y:S02]  /*12f90*/  FMUL.FTZ R152, R2.reuse, R152 ;  /* 0x0000009802987220 */ /* 0x040fe40000410000 */
[----:B------:R-:W-:Y:S02]  /*12fa0*/  FMUL.FTZ R153, R2, R153 ;  /* 0x0000009902997220 */ /* 0x000fe40000410000 */
        /* <DEDUP_REMOVED lines=60> */
[C---:B----4-:R-:W-:Y:S02]  /*13370*/  FMUL.FTZ R162, R4.reuse, R162 ;  /* 0x000000a204a27220 */ /* 0x050fe40000410000 */
        /* <DEDUP_REMOVED lines=65> */
.L_x_1966:
[----:B------:R-:W-:Y:S05]  /*13790*/  @P2 BRA `(.L_x_2015) ;  /* 0x00001f9000002947 */ /* 0x000fea0003800000 */
[----:B------:R-:W1:Y:S01]  /*137a0*/  S2R R9, SR_CTAID.Y ;  /* 0x0000000000097919 */ /* 0x000e620000002600 */
[----:B------:R-:W-:Y:S01]  /*137b0*/  IMAD R8, RZ, RZ, -UR13 ;  /* 0x8000000dff087e24 */ /* 0x000fe2000f8e02ff */
[----:B------:R-:W-:Y:S01]  /*137c0*/  USHF.R.S32.HI UR6, URZ, 0x1f, UR13 ;  /* 0x0000001f3f067899 */ /* 0x000fe2000801140d */
[----:B------:R-:W-:Y:S01]  /*137d0*/  BSSY B0, `(.L_x_2016) ;  /* 0x0000132000007945 */ /* 0x000fe20003800000 */
[----:B------:R-:W3:Y:S01]  /*137e0*/  S2R R4, SR_TID.X ;  /* 0x0000000000047919 */ /* 0x000ee20000002100 */
[----:B------:R-:W-:-:S02]  /*137f0*/  ULDC.64 UR4, c[0x0][0x4d0] ;  /* 0x0001340000047ab9 */ /* 0x000fc40000000a00 */
[----:B------:R-:W-:Y:S01]  /*13800*/  UIMAD UR7, UR6, UR4, URZ ;  /* 0x00000004060772a4 */ /* 0x000fe2000f8e023f */
[----:B------:R-:W4:Y:S01]  /*13810*/  S2R R11, SR_CTAID.Z ;  /* 0x00000000000b7919 */ /* 0x000f220000002700 */
[----:B------:R-:W-:Y:S02]  /*13820*/  UIMAD.WIDE.U32 UR8, UR13, UR4, URZ ;  /* 0x000000040d0872a5 */ /* 0x000fe4000f8e003f */
[----:B------:R-:W-:Y:S01]  /*13830*/  UIMAD UR7, UR13, UR5, UR7 ;  /* 0x000000050d0772a4 */ /* 0x000fe2000f8e0207 */
[----:B------:R-:W5:Y:S02]  /*13840*/  S2R R12, SR_CTAID.X ;  /* 0x00000000000c7919 */ /* 0x000f640000002500 */
        /* <DEDUP_REMOVED lines=8> */
[----:B-1----:R-:W-:Y:S02]  /*138d0*/  IMAD R8, R8, c[0x0][0x550], R9 ;  /* 0x0001540008087a24 */ /* 0x002fe400078e0209 */
[----:B------:R-:W-:Y:S01]  /*138e0*/  UIADD3 UR4, UR11, UR4, URZ ;  /* 0x000000040b047290 */ /* 0x000fe2000fffe03f */
[----:B------:R-:W-:Y:S01]  /*138f0*/  IMAD.U32 R17, RZ, RZ, UR11 ;  /* 0x0000000bff117e24 */ /* 0x000fe2000f8e00ff */
[----:B---3--:R-:W-:Y:S01]  /*13900*/  SHF.R.S32.HI R9, RZ, 0x1f, R4 ;  /* 0x0000001fff097819 */ /* 0x008fe20000011404 */
[----:B------:R-:W-:-:S03]  /*13910*/  IMAD.U32 R19, RZ, RZ, UR7 ;  /* 0x00000007ff137e24 */ /* 0x000fc6000f8e00ff */
[CC--:B------:R-:W-:Y:S01]  /*13920*/  LEA.HI R0, R9.reuse, R4.reuse, RZ, 0x5 ;  /* 0x0000000409007211 */ /* 0x0c0fe200078f28ff */
[----:B------:R-:W-:Y:S01]  /*13930*/  IMAD.U32 R17, RZ, RZ, UR4 ;  /* 0x00000004ff117e24 */ /* 0x000fe2000f8e00ff */
[-C--:B------:R-:W-:Y:S01]  /*13940*/  LEA.HI R9, R9, R4.reuse, RZ, 0x2 ;  /* 0x0000000409097211 */ /* 0x080fe200078f10ff */
[C---:B----4-:R-:W-:Y:S01]  /*13950*/  IMAD.WIDE.U32 R18, R11.reuse, c[0x0][0x4d8], R18 ;  /* 0x000136000b127a25 */ /* 0x050fe200078e0012 */
[----:B------:R-:W-:Y:S02]  /*13960*/  LOP3.LUT R13, R0, 0xffffffe0, RZ, 0xc0, !PT ;  /* 0xffffffe0000d7812 */ /* 0x000fe400078ec0ff */
[----:B------:R-:W-:Y:S01]  /*13970*/  SHF.R.S32.HI R15, RZ, 0x5, R0 ;  /* 0x00000005ff0f7819 */ /* 0x000fe20000011400 */
[----:B------:R-:W-:Y:S01]  /*13980*/  IMAD.WIDE.U32 R16, R11, c[0x0][0x440], R16 ;  /* 0x000110000b107a25 */ /* 0x000fe200078e0010 */
[----:B------:R-:W-:Y:S02]  /*13990*/  SHF.R.S32.HI R0, RZ, 0x1f, R0 ;  /* 0x0000001fff007819 */ /* 0x000fe40000011400 */
[----:B------:R-:W-:Y:S01]  /*139a0*/  LOP3.LUT R9, R9, 0xfffffffc, RZ, 0xc0, !PT ;  /* 0xfffffffc09097812 */ /* 0x000fe200078ec0ff */
[----:B------:R-:W-:Y:S01]  /*139b0*/  IMAD.IADD R6, R4, 0x1, -R13 ;  /* 0x0000000104067824 */ /* 0x000fe200078e0a0d */
[----:B------:R-:W-:Y:S01]  /*139c0*/  LEA.HI R0, R0, R15, RZ, 0x3 ;  /* 0x0000000f00007211 */ /* 0x000fe200078f18ff */
[----:B------:R-:W-:Y:S01]  /*139d0*/  IMAD.MOV.U32 R20, RZ, RZ, R18 ;  /* 0x000000ffff147224 */ /* 0x000fe200078e0012 */
[----:B------:R-:W-:Y:S01]  /*139e0*/  IADD3 R9, -R9, R4, RZ ;  /* 0x0000000409097210 */ /* 0x000fe20007ffe1ff */
[----:B------:R-:W-:Y:S01]  /*139f0*/  IMAD.MOV.U32 R22, RZ, RZ, R16 ;  /* 0x000000ffff167224 */ /* 0x000fe200078e0010 */
[----:B------:R-:W-:-:S02]  /*13a00*/  LOP3.LUT R0, R0, 0xffffff8, RZ, 0xc0, !PT ;  /* 0x0ffffff800007812 */ /* 0x000fc400078ec0ff */
[----:B------:R-:W-:Y:S02]  /*13a10*/  SHF.R.S32.HI R13, RZ, 0x1f, R6 ;  /* 0x0000001fff0d7819 */ /* 0x000fe40000011406 */
[----:B------:R-:W-:Y:S01]  /*13a20*/  SHF.R.S32.HI R10, RZ, 0x1f, R11 ;  /* 0x0000001fff0a7819 */ /* 0x000fe2000001140b */
[----:B------:R-:W-:Y:S01]  /*13a30*/  IMAD.IADD R15, R15, 0x1, -R0 ;  /* 0x000000010f0f7824 */ /* 0x000fe200078e0a00 */
[----:B------:R-:W-:Y:S02]  /*13a40*/  LEA.HI R0, R9, R9, RZ, 0x1 ;  /* 0x0000000909007211 */ /* 0x000fe400078f08ff */
[----:B------:R-:W-:Y:S01]  /*13a50*/  LEA.HI R4, R13, R6, RZ, 0x2 ;  /* 0x000000060d047211 */ /* 0x000fe200078f10ff */
[----:B------:R-:W-:Y:S01]  /*13a60*/  IMAD.MOV.U32 R13, RZ, RZ, c[0x0][0x4e8] ;  /* 0x00013a00ff0d7624 */ /* 0x000fe200078e00ff */
[----:B------:R-:W-:Y:S02]  /*13a70*/  LOP3.LUT R0, R0, 0x1ffffffe, RZ, 0xc0, !PT ;  /* 0x1ffffffe00007812 */ /* 0x000fe400078ec0ff */
[----:B------:R-:W-:-:S02]  /*13a80*/  SHF.R.S32.HI R14, RZ, 0x2, R4 ;  /* 0x00000002ff0e7819 */ /* 0x000fc40000011404 */
[----:B------:R-:W-:Y:S01]  /*13a90*/  IADD3 R0, R9, -R0, RZ ;  /* 0x8000000009007210 */ /* 0x000fe20007ffe0ff */
[----:B------:R-:W-:Y:S01]  /*13aa0*/  BAR.SYNC.DEFER_BLOCKING 0x1, 0x100 ;  /* 0x0044000000007b1d */ /* 0x000fe20000010000 */
[----:B------:R-:W-:Y:S01]  /*13ab0*/  ISETP.NE.AND P1, PT, R13, 0x1, PT ;  /* 0x000000010d00780c */ /* 0x000fe20003f25270 */
[----:B------:R-:W-:Y:S02]  /*13ac0*/  IMAD R15, R15, 0x10, R14 ;  /* 0x000000100f0f7824 */ /* 0x000fe400078e020e */
[----:B------:R-:W-:Y:S02]  /*13ad0*/  IMAD R14, R10, c[0x0][0x4d8], RZ ;  /* 0x000136000a0e7a24 */ /* 0x000fe400078e02ff */
[----:B------:R-:W-:Y:S01]  /*13ae0*/  IMAD R9, R0, 0x8, R15 ;  /* 0x0000000800097824 */ /* 0x000fe200078e020f */
[----:B------:R-:W-:Y:S01]  /*13af0*/  SHF.R.S32.HI R0, RZ, 0x1f, R8 ;  /* 0x0000001fff007819 */ /* 0x000fe20000011408 */
[----:B------:R-:W-:Y:S02]  /*13b00*/  IMAD R10, R10, c[0x0][0x440], RZ ;  /* 0x000110000a0a7a24 */ /* 0x000fe400078e02ff */
[C---:B------:R-:W-:Y:S01]  /*13b10*/  IMAD R14, R11.reuse, c[0x0][0x4dc], R14 ;  /* 0x000137000b0e7a24 */ /* 0x040fe200078e020e */
[C---:B-----5:R-:W-:Y:S01]  /*13b20*/  LEA R9, R12.reuse, R9, 0x7 ;  /* 0x000000090c097211 */ /* 0x060fe200078e38ff */
[----:B------:R-:W-:Y:S01]  /*13b30*/  IMAD R10, R11, c[0x0][0x444], R10 ;  /* 0x000111000b0a7a24 */ /* 0x000fe200078e020a */
[----:B------:R-:W-:Y:S01]  /*13b40*/  LEA R12, R12, R15, 0x7 ;  /* 0x0000000f0c0c7211 */ /* 0x000fe200078e38ff */
[----:B------:R-:W-:Y:S01]  /*13b50*/  IMAD.IADD R21, R19, 0x1, R14 ;  /* 0x0000000113157824 */ /* 0x000fe200078e020e */
[----:B------:R-:W-:Y:S01]  /*13b60*/  MOV R11, R9 ;  /* 0x00000009000b7202 */ /* 0x000fe20000000f00 */
[----:B------:R-:W-:-:S02]  /*13b70*/  IMAD.IADD R23, R17, 0x1, R10 ;  /* 0x0000000111177824 */ /* 0x000fc400078e020a */
[----:B------:R-:W-:-:S04]  /*13b80*/  @P1 IMAD.HI.U32 R10, R9, c[0x0][0x4ec], RZ ;  /* 0x00013b00090a1a27 */ /* 0x000fc800078e00ff */
[C---:B------:R-:W-:Y:S01]  /*13b90*/  IMAD R17, R0.reuse, c[0x0][0x4e0], RZ ;  /* 0x0001380000117a24 */ /* 0x040fe200078e02ff */
[----:B------:R-:W-:Y:S01]  /*13ba0*/  @P1 SHF.R.U32.HI R11, RZ, c[0x0][0x4f0], R10 ;  /* 0x00013c00ff0b1a19 */ /* 0x000fe2000001160a */
[----:B------:R-:W-:Y:S02]  /*13bb0*/  IMAD R19, R0, c[0x0][0x448], RZ ;  /* 0x0001120000137a24 */ /* 0x000fe400078e02ff */
[C---:B------:R-:W-:Y:S01]  /*13bc0*/  IMAD R17, R8.reuse, c[0x0][0x4e4], R17 ;  /* 0x0001390008117a24 */ /* 0x040fe200078e0211 */
[----:B------:R-:W-:Y:S01]  /*13bd0*/  IADD3 R0, -R11, RZ, RZ ;  /* 0x000000ff0b007210 */ /* 0x000fe20007ffe1ff */
[C---:B------:R-:W-:Y:S01]  /*13be0*/  IMAD R19, R8.reuse, c[0x0][0x44c], R19 ;  /* 0x0001130008137a24 */ /* 0x040fe200078e0213 */
[----:B------:R-:W-:Y:S01]  /*13bf0*/  SHF.R.S32.HI R14, RZ, 0x1f, R11 ;  /* 0x0000001fff0e7819 */ /* 0x000fe2000001140b */
[----:B------:R-:W-:-:S04]  /*13c00*/  IMAD.WIDE.U32 R22, R8, c[0x0][0x448], R22 ;  /* 0x0001120008167a25 */ /* 0x000fc800078e0016 */
[----:B------:R-:W-:-:S04]  /*13c10*/  IMAD.WIDE.U32 R20, R8, c[0x0][0x4e0], R20 ;  /* 0x0001380008147a25 */ /* 0x000fc800078e0014 */
[----:B------:R-:W-:Y:S01]  /*13c20*/  @P1 IMAD.HI.U32 R8, R9, c[0x0][0x4ec], RZ ;  /* 0x00013b0009081a27 */ /* 0x000fe200078e00ff */
[----:B------:R-:W-:-:S03]  /*13c30*/  IADD3 R16, P0, R11, R20, RZ ;  /* 0x000000140b107210 */ /* 0x000fc60007f1e0ff */
[----:B------:R-:W-:Y:S01]  /*13c40*/  IMAD R0, R0, c[0x0][0x4e8], R9 ;  /* 0x00013a0000007a24 */ /* 0x000fe200078e0209 */
[----:B------:R-:W-:Y:S01]  /*13c50*/  IADD3.X R17, R14, R21, R17, P0, !PT ;  /* 0x000000150e117210 */ /* 0x000fe200007fe411 */
[----:B------:R-:W-:Y:S01]  /*13c60*/  IMAD.MOV.U32 R10, RZ, RZ, R9 ;  /* 0x000000ffff0a7224 */ /* 0x000fe200078e0009 */
[----:B------:R-:W-:Y:S01]  /*13c70*/  @P1 SHF.R.U32.HI R10, RZ, c[0x0][0x4f0], R8 ;  /* 0x00013c00ff0a1a19 */ /* 0x000fe20000011608 */
[----:B------:R-:W-:Y:S01]  /*13c80*/  IMAD.IADD R23, R23, 0x1, R19 ;  /* 0x0000000117177824 */ /* 0x000fe200078e0213 */
[----:B------:R-:W-:Y:S01]  /*13c90*/  SHF.R.S32.HI R8, RZ, 0x1f, R0 ;  /* 0x0000001fff087819 */ /* 0x000fe20000011400 */
[----:B------:R-:W-:Y:S01]  /*13ca0*/  IMAD.WIDE.U32 R16, R0, c[0x0][0x4c8], R16 ;  /* 0x0001320000107a25 */ /* 0x000fe200078e0010 */
[----:B------:R-:W-:-:S03]  /*13cb0*/  IADD3 R14, -R10, RZ, RZ ;  /* 0x000000ff0a0e7210 */ /* 0x000fc60007ffe1ff */
[----:B------:R-:W-:Y:S01]  /*13cc0*/  IMAD R11, R8, c[0x0][0x4c8], RZ ;  /* 0x00013200080b7a24 */ /* 0x000fe200078e02ff */
[----:B------:R-:W-:Y:S01]  /*13cd0*/  SHF.R.S32.HI R8, RZ, 0x1f, R10 ;  /* 0x0000001fff087819 */ /* 0x000fe2000001140a */
[----:B------:R-:W-:Y:S02]  /*13ce0*/  IMAD R14, R14, c[0x0][0x4e8], R9 ;  /* 0x00013a000e0e7a24 */ /* 0x000fe400078e0209 */
[----:B------:R-:W-:Y:S01]  /*13cf0*/  IMAD R11, R0, c[0x0][0x4cc], R11 ;  /* 0x00013300000b7a24 */ /* 0x000fe200078e020b */
[----:B------:R-:W-:Y:S01]  /*13d00*/  LEA R0, P0, R16, c[0x0][0x4a8], 0x2 ;  /* 0x00012a0010007a11 */ /* 0x000fe200078010ff */
[----:B------:R-:W-:Y:S01]  /*13d10*/  IMAD R9, R8, c[0x0][0x430], RZ ;  /* 0x00010c0008097a24 */ /* 0x000fe200078e02ff */
[----:B------:R-:W-:Y:S01]  /*13d20*/  SHF.R.S32.HI R8, RZ, 0x1f, R14 ;  /* 0x0000001fff087819 */ /* 0x000fe2000001140e */
[----:B------:R-:W-:Y:S02]  /*13d30*/  IMAD.IADD R11, R17, 0x1, R11 ;  /* 0x00000001110b7824 */ /* 0x000fe400078e020b */
[----:B------:R-:W-:Y:S01]  /*13d40*/  SHFL.IDX PT, R18, R0, 0x1, 0x1c1f ;  /* 0x003c1f0000127f89 */ /* 0x000fe200000e0000 */
[----:B------:R-:W-:-:S02]  /*13d50*/  IMAD.WIDE.U32 R22, R10, c[0x0][0x430], R22 ;  /* 0x00010c000a167a25 */ /* 0x000fc400078e0016 */
[----:B------:R-:W-:Y:S02]  /*13d60*/  LEA.HI.X R11, R16, c[0x0][0x4ac], R11, 0x2, P0 ;  /* 0x00012b00100b7a11 */ /* 0x000fe400000f140b */
[----:B------:R-:W-:Y:S01]  /*13d70*/  SHFL.IDX PT, R16, R0, RZ, 0x1c1f ;  /* 0x001c1fff00107589 */ /* 0x000fe200000e0000 */
[----:B------:R-:W-:Y:S01]  /*13d80*/  IMAD R9, R10, c[0x0][0x434], R9 ;  /* 0x00010d000a097a24 */ /* 0x000fe200078e0209 */
[----:B------:R-:W-:Y:S01]  /*13d90*/  LOP3.LUT P0, RZ, R6, 0x3, RZ, 0xc0, !PT ;  /* 0x0000000306ff7812 */ /* 0x000fe2000780c0ff */
[----:B------:R-:W-:Y:S01]  /*13da0*/  IMAD R13, R13, c[0x0][0x388], RZ ;  /* 0x0000e2000d0d7a24 */ /* 0x000fe200078e02ff */
[----:B------:R-:W1:Y:S01]  /*13db0*/  SHFL.IDX PT, R17, R11, RZ, 0x1c1f ;  /* 0x001c1fff0b117589 */ /* 0x000e6200000e0000 */
[----:B------:R-:W-:Y:S02]  /*13dc0*/  IMAD.IADD R23, R23, 0x1, R9 ;  /* 0x0000000117177824 */ /* 0x000fe400078e0209 */
[----:B------:R-:W-:Y:S01]  /*13dd0*/  IMAD R9, R8, c[0x0][0x428], RZ ;  /* 0x00010a0008097a24 */ /* 0x000fe200078e02ff */
[----:B------:R3:W4:Y:S01]  /*13de0*/  SHFL.IDX PT, R19, R11, 0x1, 0x1c1f ;  /* 0x003c1f000b137f89 */ /* 0x00072200000e0000 */
[----:B------:R-:W-:-:S02]  /*13df0*/  IADD3 R8, R12, 0x8, RZ ;  /* 0x000000080c087810 */ /* 0x000fc40007ffe0ff */
[-C--:B------:R-:W-:Y:S01]  /*13e00*/  ISETP.GE.OR P2, PT, R12, R13.reuse, P0 ;  /* 0x0000000d0c00720c */ /* 0x080fe20000746670 */
[----:B------:R-:W-:Y:S01]  /*13e10*/  IMAD R9, R14, c[0x0][0x42c], R9 ;  /* 0x00010b000e097a24 */ /* 0x000fe200078e0209 */
[----:B------:R-:W-:Y:S01]  /*13e20*/  ISETP.GE.OR P0, PT, R8, R13, P0 ;  /* 0x0000000d0800720c */ /* 0x000fe20000706670 */
[----:B------:R-:W-:-:S05]  /*13e30*/  IMAD.WIDE.U32 R14, R14, c[0x0][0x428], R22 ;  /* 0x00010a000e0e7a25 */ /* 0x000fca00078e0016 */
[----:B------:R-:W-:Y:S02]  /*13e40*/  IADD3 R10, R15, R9, RZ ;  /* 0x000000090f0a7210 */ /* 0x000fe40007ffe0ff */
[----:B------:R-:W-:-:S04]  /*13e50*/  LEA R9, P1, R14, c[0x0][0x400], 0x2 ;  /* 0x000100000e097a11 */ /* 0x000fc800078210ff */
[----:B------:R-:W-:Y:S02]  /*13e60*/  LEA.HI.X R10, R14, c[0x0][0x404], R10, 0x2, P1 ;  /* 0x000101000e0a7a11 */ /* 0x000fe400008f140a */
[----:B------:R-:W-:Y:S01]  /*13e70*/  ISETP.GE.AND P1, PT, R8, R13, PT ;  /* 0x0000000d0800720c */ /* 0x000fe20003f26270 */
[----:B-1----:R1:W-:Y:S01]  /*13e80*/  @!P2 ST.E [R16.64], R5 ;  /* 0x000000051000a985 */ /* 0x0023e2000c101912 */
[----:B---3--:R-:W-:-:S03]  /*13e90*/  LOP3.LUT R11, R4, 0x7ffffffc, RZ, 0xc0, !PT ;  /* 0x7ffffffc040b7812 */ /* 0x008fc600078ec0ff */
[----:B----4-:R3:W-:Y:S01]  /*13ea0*/  @!P0 ST.E [R18.64], R7 ;  /* 0x0000000712008985 */ /* 0x0107e2000c101912 */
[----:B------:R-:W-:Y:S01]  /*13eb0*/  ISETP.GE.AND P0, PT, R12, R13, PT ;  /* 0x0000000d0c00720c */ /* 0x000fe20003f06270 */
[----:B------:R-:W-:Y:S02]  /*13ec0*/  IMAD.IADD R11, R6, 0x1, -R11 ;  /* 0x00000001060b7824 */ /* 0x000fe400078e0a0b */
[----:B------:R3:W4:Y:S04]  /*13ed0*/  SHFL.IDX PT, R14, R9, RZ, 0x1c1f ;  /* 0x001c1fff090e7589 */ /* 0x00072800000e0000 */
[----:B------:R3:W2:Y:S01]  /*13ee0*/  SHFL.IDX PT, R15, R10, RZ, 0x1c1f ;  /* 0x001c1fff0a0f7589 */ /* 0x0006a200000e0000 */
[----:B------:R-:W-:Y:S02]  /*13ef0*/  SHF.L.U32 R11, R11, 0x1, RZ ;  /* 0x000000010b0b7819 */ /* 0x000fe400000006ff */
[----:B-1----:R-:W-:-:S03]  /*13f00*/  P2R R5, PR, RZ, 0x2 ;  /* 0x00000002ff057803 */ /* 0x002fc60000000000 */
[----:B------:R-:W-:Y:S05]  /*13f10*/  @P0 BRA `(.L_x_2017) ;  /* 0x00000bd000000947 */ /* 0x000fea0003800000 */
[C---:B------:R-:W-:Y:S02]  /*13f20*/  IADD3 R4, R11.reuse, 0x8, RZ ;  /* 0x000000080b047810 */ /* 0x040fe40007ffe0ff */
[C---:B------:R-:W-:Y:S02]  /*13f30*/  IADD3 R0, R11.reuse, 0x10, RZ ;  /* 0x000000100b007810 */ /* 0x040fe40007ffe0ff */
[----:B------:R-:W-:Y:S02]  /*13f40*/  ISETP.GE.AND P5, PT, R4, c[0x0][0x3c8], PT ;  /* 0x0000f20004007a0c */ /* 0x000fe40003fa6270 */
[C---:B------:R-:W-:Y:S02]  /*13f50*/  ISETP.GE.AND P0, PT, R11.reuse, c[0x0][0x3c8], PT ;  /* 0x0000f2000b007a0c */ /* 0x040fe40003f06270 */
[----:B------:R-:W-:Y:S02]  /*13f60*/  ISETP.GE.AND P4, PT, R0, c[0x0][0x3c8], PT ;  /* 0x0000f20000007a0c */ /* 0x000fe40003f86270 */
[----:B------:R-:W-:-:S02]  /*13f70*/  IADD3 R8, R11, 0x18, RZ ;  /* 0x000000180b087810 */ /* 0x000fc40007ffe0ff */
[C---:B---3--:R-:W-:Y:S02]  /*13f80*/  IADD3 R7, R11.reuse, 0x20, RZ ;  /* 0x000000200b077810 */ /* 0x048fe40007ffe0ff */
[C---:B------:R-:W-:Y:S02]  /*13f90*/  IADD3 R6, R11.reuse, 0x28, RZ ;  /* 0x000000280b067810 */ /* 0x040fe40007ffe0ff */
[----:B------:R-:W-:Y:S02]  /*13fa0*/  ISETP.GE.AND P3, PT, R8, c[0x0][0x3c8], PT ;  /* 0x0000f20008007a0c */ /* 0x000fe40003f66270 */
[----:B------:R-:W-:Y:S01]  /*13fb0*/  @!P5 LEA.HI R4, R4, R4, RZ, 0x1 ;  /* 0x000000040404d211 */ /* 0x000fe200078f08ff */
[----:B--2-4-:R-:W-:Y:S01]  /*13fc0*/  @!P0 IMAD.WIDE R18, R11, 0x4, R14 ;  /* 0x000000040b128825 */ /* 0x014fe200078e020e */
[----:B------:R-:W-:Y:S02]  /*13fd0*/  ISETP.GE.AND P2, PT, R7, c[0x0][0x3c8], PT ;  /* 0x0000f20007007a0c */ /* 0x000fe40003f46270 */
[----:B------:R-:W-:-:S02]  /*13fe0*/  @!P4 LEA.HI R12, R0, R0, RZ, 0x1 ;  /* 0x00000000000cc211 */ /* 0x000fc400078f08ff */
[----:B------:R-:W-:Y:S01]  /*13ff0*/  IADD3 R0, R11, 0x30, RZ ;  /* 0x000000300b007810 */ /* 0x000fe20007ffe0ff */
[----:B------:R1:W-:Y:S01]  /*14000*/  @!P0 ST.E.64 [R18.64], R160 ;  /* 0x000000a012008985 */ /* 0x0003e2000c101b12 */
[----:B------:R-:W-:Y:S02]  /*14010*/  @!P5 LOP3.LUT R13, R4, 0xfffffffe, RZ, 0xc0, !PT ;  /* 0xfffffffe040dd812 */ /* 0x000fe400078ec0ff */
[----:B------:R-:W-:Y:S02]  /*14020*/  ISETP.GE.AND P1, PT, R6, c[0x0][0x3c8], PT ;  /* 0x0000f20006007a0c */ /* 0x000fe40003f26270 */
[----:B------:R-:W-:Y:S01]  /*14030*/  @!P4 LOP3.LUT R17, R12, 0xfffffffe, RZ, 0xc0, !PT ;  /* 0xfffffffe0c11c812 */ /* 0x000fe200078ec0ff */
[--C-:B------:R-:W-:Y:S01]  /*14040*/  @!P5 IMAD.WIDE R12, R13, 0x4, R14.reuse ;  /* 0x000000040d0cd825 */ /* 0x100fe200078e020e */
[----:B------:R-:W-:Y:S02]  /*14050*/  ISETP.GE.AND P0, PT, R0, c[0x0][0x3c8], PT ;  /* 0x0000f20000007a0c */ /* 0x000fe40003f06270 */
[----:B------:R-:W-:Y:S01]  /*14060*/  IADD3 R4, R11, 0x38, RZ ;  /* 0x000000380b047810 */ /* 0x000fe20007ffe0ff */
[----:B------:R-:W-:Y:S01]  /*14070*/  @!P4 IMAD.WIDE R16, R17, 0x4, R14 ;  /* 0x000000041110c825 */ /* 0x000fe200078e020e */
[----:B------:R2:W-:Y:S01]  /*14080*/  @!P5 ST.E.64 [R12.64], R156 ;  /* 0x0000009c0c00d985 */ /* 0x0005e2000c101b12 */
[----:B------:R-:W-:-:S02]  /*14090*/  @!P3 LEA.HI R8, R8, R8, RZ, 0x1 ;  /* 0x000000080808b211 */ /* 0x000fc400078f08ff */
[----:B------:R-:W-:Y:S01]  /*140a0*/  ISETP.GE.AND P5, PT, R4, c[0x0][0x3c8], PT ;  /* 0x0000f20004007a0c */ /* 0x000fe20003fa6270 */
[----:B------:R3:W-:Y:S01]  /*140b0*/  @!P4 ST.E.64 [R16.64], R152 ;  /* 0x000000981000c985 */ /* 0x0007e2000c101b12 */
[----:B------:R-:W-:Y:S02]  /*140c0*/  @!P2 LEA.HI R7, R7, R7, RZ, 0x1 ;  /* 0x000000070707a211 */ /* 0x000fe400078f08ff */
[----:B------:R-:W-:Y:S02]  /*140d0*/  @!P1 LEA.HI R6, R6, R6, RZ, 0x1 ;  /* 0x0000000606069211 */ /* 0x000fe400078f08ff */
[----:B------:R-:W-:Y:S02]  /*140e0*/  @!P0 LEA.HI R0, R0, R0, RZ, 0x1 ;  /* 0x0000000000008211 */ /* 0x000fe400078f08ff */
[----:B------:R-:W-:Y:S02]  /*140f0*/  @!P2 LOP3.LUT R7, R7, 0xfffffffe, RZ, 0xc0, !PT ;  /* 0xfffffffe0707a812 */ /* 0x000fe400078ec0ff */
[----:B------:R-:W-:-:S03]  /*14100*/  @!P1 LOP3.LUT R21, R6, 0xfffffffe, RZ, 0xc0, !PT ;  /* 0xfffffffe06159812 */ /* 0x000fc600078ec0ff */
[--C-:B------:R-:W-:Y:S01]  /*14110*/  @!P2 IMAD.WIDE R6, R7, 0x4, R14.reuse ;  /* 0x000000040706a825 */ /* 0x100fe200078e020e */
[----:B------:R-:W-:Y:S02]  /*14120*/  @!P5 LEA.HI R4, R4, R4, RZ, 0x1 ;  /* 0x000000040404d211 */ /* 0x000fe400078f08ff */
[----:B-1----:R-:W-:Y:S01]  /*14130*/  IADD3 R18, R11, 0x40, RZ ;  /* 0x000000400b127810 */ /* 0x002fe20007ffe0ff */
[----:B------:R-:W-:Y:S01]  /*14140*/  @!P1 IMAD.WIDE R20, R21, 0x4, R14 ;  /* 0x0000000415149825 */ /* 0x000fe200078e020e */
[----:B------:R-:W-:Y:S02]  /*14150*/  @!P3 LOP3.LUT R19, R8, 0xfffffffe, RZ, 0xc0, !PT ;  /* 0xfffffffe0813b812 */ /* 0x000fe400078ec0ff */
[----:B------:R-:W-:Y:S02]  /*14160*/  ISETP.GE.AND P4, PT, R18, c[0x0][0x3c8], PT ;  /* 0x0000f20012007a0c */ /* 0x000fe40003f86270 */
[----:B------:R-:W-:Y:S02]  /*14170*/  IADD3 R8, R11, 0x50, RZ ;  /* 0x000000500b087810 */ /* 0x000fe40007ffe0ff */
[----:B--2---:R-:W-:-:S02]  /*14180*/  @!P0 LOP3.LUT R13, R0, 0xfffffffe, RZ, 0xc0, !PT ;  /* 0xfffffffe000d8812 */ /* 0x004fc400078ec0ff */
[----:B------:R-:W-:Y:S01]  /*14190*/  IADD3 R0, R11, 0x58, RZ ;  /* 0x000000580b007810 */ /* 0x000fe20007ffe0ff */
[----:B---3--:R-:W-:Y:S01]  /*141a0*/  @!P3 IMAD.WIDE R16, R19, 0x4, R14 ;  /* 0x000000041310b825 */ /* 0x008fe200078e020e */
[----:B------:R-:W-:-:S05]  /*141b0*/  IADD3 R19, R11, 0x48, RZ ;  /* 0x000000480b137810 */ /* 0x000fca0007ffe0ff */
[----:B------:R-:W-:Y:S01]  /*141c0*/  @!P4 LEA.HI R22, R18, R18, RZ, 0x1 ;  /* 0x000000121216c211 */ /* 0x000fe200078f08ff */
[----:B------:R-:W-:Y:S01]  /*141d0*/  @!P0 IMAD.WIDE R12, R13, 0x4, R14 ;  /* 0x000000040d0c8825 */ /* 0x000fe200078e020e */
[----:B------:R1:W-:Y:S01]  /*141e0*/  @!P3 ST.E.64 [R16.64], R148 ;  /* 0x000000941000b985 */ /* 0x0003e2000c101b12 */
[----:B------:R-:W-:Y:S02]  /*141f0*/  ISETP.GE.AND P3, PT, R19, c[0x0][0x3c8], PT ;  /* 0x0000f20013007a0c */ /* 0x000fe40003f66270 */
[----:B------:R-:W-:Y:S01]  /*14200*/  IADD3 R18, R11, 0x60, RZ ;  /* 0x000000600b127810 */ /* 0x000fe20007ffe0ff */
[----:B------:R2:W-:Y:S01]  /*14210*/  @!P2 ST.E.64 [R6.64], R144 ;  /* 0x000000900600a985 */ /* 0x0005e2000c101b12 */
[----:B------:R-:W-:-:S03]  /*14220*/  ISETP.GE.AND P2, PT, R8, c[0x0][0x3c8], PT ;  /* 0x0000f20008007a0c */ /* 0x000fc60003f46270 */
[----:B------:R3:W-:Y:S01]  /*14230*/  @!P1 ST.E.64 [R20.64], R140 ;  /* 0x0000008c14009985 */ /* 0x0007e2000c101b12 */
[----:B------:R-:W-:-:S03]  /*14240*/  ISETP.GE.AND P1, PT, R0, c[0x0][0x3c8], PT ;  /* 0x0000f20000007a0c */ /* 0x000fc60003f26270 */
[----:B------:R4:W-:Y:S01]  /*14250*/  @!P0 ST.E.64 [R12.64], R136 ;  /* 0x000000880c008985 */ /* 0x0009e2000c101b12 */
[----:B------:R-:W-:Y:S02]  /*14260*/  ISETP.GE.AND P0, PT, R18, c[0x0][0x3c8], PT ;  /* 0x0000f20012007a0c */ /* 0x000fe40003f06270 */
[----:B------:R-:W-:-:S03]  /*14270*/  @!P3 LEA.HI R19, R19, R19, RZ, 0x1 ;  /* 0x000000131313b211 */ /* 0x000fc600078f08ff */
[----:B------:R-:W-:Y:S02]  /*14280*/  @!P2 LEA.HI R8, R8, R8, RZ, 0x1 ;  /* 0x000000080808a211 */ /* 0x000fe400078f08ff */
[----:B------:R-:W-:Y:S02]  /*14290*/  @!P3 LOP3.LUT R19, R19, 0xfffffffe, RZ, 0xc0, !PT ;  /* 0xfffffffe1313b812 */ /* 0x000fe400078ec0ff */
[----:B------:R-:W-:-:S04]  /*142a0*/  @!P1 LEA.HI R0, R0, R0, RZ, 0x1 ;  /* 0x0000000000009211 */ /* 0x000fc800078f08ff */
[----:B------:R-:W-:Y:S02]  /*142b0*/  @!P0 LEA.HI R18, R18, R18, RZ, 0x1 ;  /* 0x0000001212128211 */ /* 0x000fe400078f08ff */
[----:B-1----:R-:W-:Y:S02]  /*142c0*/  @!P5 LOP3.LUT R17, R4, 0xfffffffe, RZ, 0xc0, !PT ;  /* 0xfffffffe0411d812 */ /* 0x002fe400078ec0ff */
[C---:B------:R-:W-:Y:S02]  /*142d0*/  IADD3 R4, R11.reuse, 0x68, RZ ;  /* 0x000000680b047810 */ /* 0x040fe40007ffe0ff */
[----:B--2---:R-:W-:Y:S02]  /*142e0*/  @!P4 LOP3.LUT R7, R22, 0xfffffffe, RZ, 0xc0, !PT ;  /* 0xfffffffe1607c812 */ /* 0x004fe400078ec0ff */
[----:B------:R-:W-:Y:S02]  /*142f0*/  IADD3 R16, R11, 0x70, RZ ;  /* 0x000000700b107810 */ /* 0x000fe40007ffe0ff */
[----:B---3--:R-:W-:Y:S01]  /*14300*/  @!P1 LOP3.LUT R21, R0, 0xfffffffe, RZ, 0xc0, !PT ;  /* 0xfffffffe00159812 */ /* 0x008fe200078ec0ff */
[----:B------:R-:W-:Y:S01]  /*14310*/  @!P4 IMAD.WIDE R6, R7, 0x4, R14 ;  /* 0x000000040706c825 */ /* 0x000fe200078e020e */
[----:B------:R-:W-:-:S02]  /*14320*/  IADD3 R22, R11, 0x78, RZ ;  /* 0x000000780b167810 */ /* 0x000fc40007ffe0ff */
[----:B------:R-:W-:Y:S01]  /*14330*/  IADD3 R0, R11, 0x90, RZ ;  /* 0x000000900b007810 */ /* 0x000fe20007ffe0ff */
[--C-:B----4-:R-:W-:Y:S01]  /*14340*/  @!P5 IMAD.WIDE R12, R17, 0x4, R14.reuse ;  /* 0x00000004110cd825 */ /* 0x110fe200078e020e */
[----:B------:R-:W-:Y:S02]  /*14350*/  @!P2 LOP3.LUT R17, R8, 0xfffffffe, RZ, 0xc0, !PT ;  /* 0xfffffffe0811a812 */ /* 0x000fe400078ec0ff */
[----:B------:R-:W-:Y:S01]  /*14360*/  IADD3 R8, R11, 0x88, RZ ;  /* 0x000000880b087810 */ /* 0x000fe20007ffe0ff */
[----:B------:R-:W-:Y:S01]  /*14370*/  @!P1 IMAD.WIDE R20, R21, 0x4, R14 ;  /* 0x0000000415149825 */ /* 0x000fe200078e020e */
[----:B------:R1:W-:Y:S01]  /*14380*/  @!P5 ST.E.64 [R12.64], R132 ;  /* 0x000000840c00d985 */ /* 0x0003e2000c101b12 */
[----:B------:R-:W-:-:S03]  /*14390*/  ISETP.GE.AND P5, PT, R4, c[0x0][0x3c8], PT ;  /* 0x0000f20004007a0c */ /* 0x000fc60003fa6270 */
[----:B------:R2:W-:Y:S01]  /*143a0*/  @!P4 ST.E.64 [R6.64], R36 ;  /* 0x000000240600c985 */ /* 0x0005e2000c101b12 */
[----:B------:R-:W-:-:S09]  /*143b0*/  ISETP.GE.AND P4, PT, R16, c[0x0][0x3c8], PT ;  /* 0x0000f20010007a0c */ /* 0x000fd20003f86270 */
[----:B------:R-:W-:-:S04]  /*143c0*/  @!P5 LEA.HI R4, R4, R4, RZ, 0x1 ;  /* 0x000000040404d211 */ /* 0x000fc800078f08ff */
[----:B------:R-:W-:Y:S02]  /*143d0*/  @!P4 LEA.HI R16, R16, R16, RZ, 0x1 ;  /* 0x000000101010c211 */ /* 0x000fe400078f08ff */
[----:B-1----:R-:W-:Y:S01]  /*143e0*/  @!P0 LOP3.LUT R13, R18, 0xfffffffe, RZ, 0xc0, !PT ;  /* 0xfffffffe120d8812 */ /* 0x002fe200078ec0ff */
[----:B--2---:R-:W-:-:S04]  /*143f0*/  @!P3 IMAD.WIDE R6, R19, 0x4, R14 ;  /* 0x000000041306b825 */ /* 0x004fc800078e020e */
[--C-:B------:R-:W-:Y:S01]  /*14400*/  @!P2 IMAD.WIDE R18, R17, 0x4, R14.reuse ;  /* 0x000000041112a825 */ /* 0x100fe200078e020e */
[----:B------:R1:W-:Y:S01]  /*14410*/  @!P3 ST.E.64 [R6.64], R40 ;  /* 0x000000280600b985 */ /* 0x0003e2000c101b12 */
[----:B------:R-:W-:Y:S02]  /*14420*/  IADD3 R17, R11, 0x80, RZ ;  /* 0x000000800b117810 */ /* 0x000fe40007ffe0ff */
[----:B------:R-:W-:Y:S01]  /*14430*/  @!P0 IMAD.WIDE R12, R13, 0x4, R14 ;  /* 0x000000040d0c8825 */ /* 0x000fe200078e020e */
[----:B------:R2:W-:Y:S01]  /*14440*/  @!P2 ST.E.64 [R18.64], R44 ;  /* 0x0000002c1200a985 */ /* 0x0005e2000c101b12 */
[----:B------:R-:W-:Y:S02]  /*14450*/  ISETP.GE.AND P3, PT, R22, c[0x0][0x3c8], PT ;  /* 0x0000f20016007a0c */ /* 0x000fe40003f66270 */
[----:B------:R-:W-:Y:S01]  /*14460*/  ISETP.GE.AND P2, PT, R17, c[0x0][0x3c8], PT ;  /* 0x0000f20011007a0c */ /* 0x000fe20003f46270 */
[----:B------:R3:W-:Y:S01]  /*14470*/  @!P1 ST.E.64 [R20.64], R48 ;  /* 0x0000003014009985 */ /* 0x0007e2000c101b12 */
[----:B------:R-:W-:-:S03]  /*14480*/  ISETP.GE.AND P1, PT, R8, c[0x0][0x3c8], PT ;  /* 0x0000f20008007a0c */ /* 0x000fc60003f26270 */
[----:B------:R4:W-:Y:S01]  /*14490*/  @!P0 ST.E.64 [R12.64], R52 ;  /* 0x000000340c008985 */ /* 0x0009e2000c101b12 */
[----:B------:R-:W-:-:S05]  /*144a0*/  ISETP.GE.AND P0, PT, R0, c[0x0][0x3c8], PT ;  /* 0x0000f20000007a0c */ /* 0x000fca0003f06270 */
[----:B------:R-:W-:Y:S02]  /*144b0*/  @!P3 LEA.HI R22, R22, R22, RZ, 0x1 ;  /* 0x000000161616b211 */ /* 0x000fe400078f08ff */
[----:B------:R-:W-:Y:S02]  /*144c0*/  @!P2 LEA.HI R17, R17, R17, RZ, 0x1 ;  /* 0x000000111111a211 */ /* 0x000fe400078f08ff */
[----:B------:R-:W-:Y:S02]  /*144d0*/  @!P1 LEA.HI R8, R8, R8, RZ, 0x1 ;  /* 0x0000000808089211 */ /* 0x000fe400078f08ff */
[----:B------:R-:W-:Y:S02]  /*144e0*/  @!P2 LOP3.LUT R17, R17, 0xfffffffe, RZ, 0xc0, !PT ;  /* 0xfffffffe1111a812 */ /* 0x000fe400078ec0ff */
[----:B------:R-:W-:Y:S02]  /*144f0*/  @!P0 LEA.HI R0, R0, R0, RZ, 0x1 ;  /* 0x0000000000008211 */ /* 0x000fe400078f08ff */
[----:B-1----:R-:W-:-:S02]  /*14500*/  @!P5 LOP3.LUT R7, R4, 0xfffffffe, RZ, 0xc0, !PT ;  /* 0xfffffffe0407d812 */ /* 0x002fc400078ec0ff */
[----:B------:R-:W-:Y:S02]  /*14510*/  IADD3 R4, R11, 0x98, RZ ;  /* 0x000000980b047810 */ /* 0x000fe40007ffe0ff */
[----:B--2---:R-:W-:Y:S01]  /*14520*/  @!P4 LOP3.LUT R19, R16, 0xfffffffe, RZ, 0xc0, !PT ;  /* 0xfffffffe1013c812 */ /* 0x004fe200078ec0ff */
[----:B------:R-:W-:Y:S01]  /*14530*/  @!P5 IMAD.WIDE R6, R7, 0x4, R14 ;  /* 0x000000040706d825 */ /* 0x000fe200078e020e */
[----:B---3--:R-:W-:-:S03]  /*14540*/  @!P1 LOP3.LUT R21, R8, 0xfffffffe, RZ, 0xc0, !PT ;  /* 0xfffffffe08159812 */ /* 0x008fc600078ec0ff */
[--C-:B------:R-:W-:Y:S01]  /*14550*/  @!P2 IMAD.WIDE R16, R17, 0x4, R14.reuse ;  /* 0x000000041110a825 */ /* 0x100fe200078e020e */
[----:B------:R1:W-:Y:S01]  /*14560*/  @!P5 ST.E.64 [R6.64], R56 ;  /* 0x000000380600d985 */ /* 0x0003e2000c101b12 */
[----:B------:R-:W-:Y:S02]  /*14570*/  ISETP.GE.AND P5, PT, R4, c[0x0][0x3c8], PT ;  /* 0x0000f20004007a0c */ /* 0x000fe40003fa6270 */
[----:B----4-:R-:W-:Y:S01]  /*14580*/  @!P4 IMAD.WIDE R12, R19, 0x4, R14 ;  /* 0x00000004130cc825 */ /* 0x010fe200078e020e */
[----:B------:R-:W-:Y:S02]  /*14590*/  @!P3 LOP3.LUT R19, R22, 0xfffffffe, RZ, 0xc0, !PT ;  /* 0xfffffffe1613b812 */ /* 0x000fe400078ec0ff */
[C---:B------:R-:W-:Y:S02]  /*145a0*/  IADD3 R8, R11.reuse, 0xa0, RZ ;  /* 0x000000a00b087810 */ /* 0x040fe40007ffe0ff */
[----:B------:R2:W-:Y:S01]  /*145b0*/  @!P4 ST.E.64 [R12.64], R60 ;  /* 0x0000003c0c00c985 */ /* 0x0005e2000c101b12 */
[----:B------:R-:W-:-:S02]  /*145c0*/  IADD3 R20, R11, 0xb0, RZ ;  /* 0x000000b00b147810 */ /* 0x000fc40007ffe0ff */
[----:B------:R-:W-:Y:S02]  /*145d0*/  ISETP.GE.AND P6, PT, R8, c[0x0][0x3c8], PT ;  /* 0x0000f20008007a0c */ /* 0x000fe40003fc6270 */
[----:B------:R-:W-:Y:S02]  /*145e0*/  IADD3 R22, R11, 0xc0, RZ ;  /* 0x000000c00b167810 */ /* 0x000fe40007ffe0ff */
[----:B------:R-:W-:-:S04]  /*145f0*/  @!P5 LEA.HI R4, R4, R4, RZ, 0x1 ;  /* 0x000000040404d211 */ /* 0x000fc800078f08ff */
[----:B------:R-:W-:Y:S02]  /*14600*/  @!P5 LOP3.LUT R23, R4, 0xfffffffe, RZ, 0xc0, !PT ;  /* 0xfffffffe0417d812 */ /* 0x000fe400078ec0ff */
[----:B------:R-:W-:-:S03]  /*14610*/  IADD3 R4, R11, 0xc8, RZ ;  /* 0x000000c80b047810 */ /* 0x000fc60007ffe0ff */
[----:B------:R-:W-:Y:S02]  /*14620*/  @!P6 LEA.HI R8, R8, R8, RZ, 0x1 ;  /* 0x000000080808e211 */ /* 0x000fe400078f08ff */
[----:B-1----:R-:W-:Y:S02]  /*14630*/  @!P0 LOP3.LUT R7, R0, 0xfffffffe, RZ, 0xc0, !PT ;  /* 0xfffffffe00078812 */ /* 0x002fe400078ec0ff */
[----:B------:R-:W-:-:S03]  /*14640*/  IADD3 R0, R11, 0xb8, RZ ;  /* 0x000000b80b007810 */ /* 0x000fc60007ffe0ff */
[----:B------:R-:W-:-:S04]  /*14650*/  @!P0 IMAD.WIDE R6, R7, 0x4, R14 ;  /* 0x0000000407068825 */ /* 0x000fc800078e020e */
[----:B--2---:R-:W-:-:S04]  /*14660*/  @!P3 IMAD.WIDE R12, R19, 0x4, R14 ;  /* 0x00000004130cb825 */ /* 0x004fc800078e020e */
[----:B------:R-:W-:Y:S01]  /*14670*/  @!P1 IMAD.WIDE R18, R21, 0x4, R14 ;  /* 0x0000000415129825 */ /* 0x000fe200078e020e */
[----:B------:R-:W-:Y:S01]  /*14680*/  IADD3 R21, R11, 0xa8, RZ ;  /* 0x000000a80b157810 */ /* 0x000fe20007ffe0ff */
[----:B------:R1:W-:Y:S01]  /*14690*/  @!P3 ST.E.64 [R12.64], R64 ;  /* 0x000000400c00b985 */ /* 0x0003e2000c101b12 */
[----:B------:R-:W-:Y:S02]  /*146a0*/  ISETP.GE.AND P3, PT, R20, c[0x0][0x3c8], PT ;  /* 0x0000f20014007a0c */ /* 0x000fe40003f66270 */
[----:B------:R-:W-:Y:S01]  /*146b0*/  ISETP.GE.AND P4, PT, R21, c[0x0][0x3c8], PT ;  /* 0x0000f20015007a0c */ /* 0x000fe20003f86270 */
[----:B------:R2:W-:Y:S01]  /*146c0*/  @!P2 ST.E.64 [R16.64], R68 ;  /* 0x000000441000a985 */ /* 0x0005e2000c101b12 */
[----:B------:R-:W-:-:S03]  /*146d0*/  ISETP.GE.AND P2, PT, R0, c[0x0][0x3c8], PT ;  /* 0x0000f20000007a0c */ /* 0x000fc60003f46270 */
[----:B------:R3:W-:Y:S01]  /*146e0*/  @!P1 ST.E.64 [R18.64], R72 ;  /* 0x0000004812009985 */ /* 0x0007e2000c101b12 */
[----:B------:R-:W-:-:S03]  /*146f0*/  ISETP.GE.AND P1, PT, R22, c[0x0][0x3c8], PT ;  /* 0x0000f20016007a0c */ /* 0x000fc60003f26270 */
[----:B------:R4:W-:Y:S01]  /*14700*/  @!P0 ST.E.64 [R6.64], R76 ;  /* 0x0000004c06008985 */ /* 0x0009e2000c101b12 */
[----:B------:R-:W-:Y:S02]  /*14710*/  ISETP.GE.AND P0, PT, R4, c[0x0][0x3c8], PT ;  /* 0x0000f20004007a0c */ /* 0x000fe40003f06270 */
[----:B------:R-:W-:Y:S02]  /*14720*/  @!P3 LEA.HI R20, R20, R20, RZ, 0x1 ;  /* 0x000000141414b211 */ /* 0x000fe400078f08ff */
[----:B------:R-:W-:Y:S02]  /*14730*/  @!P4 LEA.HI R21, R21, R21, RZ, 0x1 ;  /* 0x000000151515c211 */ /* 0x000fe400078f08ff */
[----:B------:R-:W-:Y:S02]  /*14740*/  @!P2 LEA.HI R0, R0, R0, RZ, 0x1 ;  /* 0x000000000000a211 */ /* 0x000fe400078f08ff */
[----:B------:R-:W-:Y:S02]  /*14750*/  @!P4 LOP3.LUT R21, R21, 0xfffffffe, RZ, 0xc0, !PT ;  /* 0xfffffffe1515c812 */ /* 0x000fe400078ec0ff */
[----:B------:R-:W-:-:S03]  /*14760*/  @!P1 LEA.HI R22, R22, R22, RZ, 0x1 ;  /* 0x0000001616169211 */ /* 0x000fc600078f08ff */
[----:B------:R-:W-:Y:S01]  /*14770*/  @!P0 LEA.HI R4, R4, R4, RZ, 0x1 ;  /* 0x0000000404048211 */ /* 0x000fe200078f08ff */
[--C-:B-1----:R-:W-:Y:S01]  /*14780*/  @!P5 IMAD.WIDE R12, R23, 0x4, R14.reuse ;  /* 0x00000004170cd825 */ /* 0x102fe200078e020e */
[----:B------:R-:W-:Y:S02]  /*14790*/  IADD3 R23, R11, 0xe0, RZ ;  /* 0x000000e00b177810 */ /* 0x000fe40007ffe0ff */
[----:B--2---:R-:W-:Y:S02]  /*147a0*/  @!P3 LOP3.LUT R17, R20, 0xfffffffe, RZ, 0xc0, !PT ;  /* 0xfffffffe1411b812 */ /* 0x004fe400078ec0ff */
[----:B------:R1:W-:Y:S01]  /*147b0*/  @!P5 ST.E.64 [R12.64], R80 ;  /* 0x000000500c00d985 */ /* 0x0003e2000c101b12 */
[----:B------:R-:W-:Y:S01]  /*147c0*/  @!P4 IMAD.WIDE R20, R21, 0x4, R14 ;  /* 0x000000041514c825 */ /* 0x000fe200078e020e */
[----:B---3--:R-:W-:-:S03]  /*147d0*/  @!P1 LOP3.LUT R19, R22, 0xfffffffe, RZ, 0xc0, !PT ;  /* 0xfffffffe16139812 */ /* 0x008fc600078ec0ff */
[--C-:B------:R-:W-:Y:S01]  /*147e0*/  @!P3 IMAD.WIDE R16, R17, 0x4, R14.reuse ;  /* 0x000000041110b825 */ /* 0x100fe200078e020e */
[----:B------:R-:W-:Y:S02]  /*147f0*/  IADD3 R22, R11, 0xe8, RZ ;  /* 0x000000e80b167810 */ /* 0x000fe40007ffe0ff */
[----:B----4-:R-:W-:Y:S01]  /*14800*/  @!P6 LOP3.LUT R7, R8, 0xfffffffe, RZ, 0xc0, !PT ;  /* 0xfffffffe0807e812 */ /* 0x010fe200078ec0ff */
[----:B------:R-:W-:Y:S01]  /*14810*/  @!P1 IMAD.WIDE R18, R19, 0x4, R14 ;  /* 0x0000000413129825 */ /* 0x000fe200078e020e */
[----:B------:R-:W-:-:S03]  /*14820*/  IADD3 R8, R11, 0xf8, RZ ;  /* 0x000000f80b087810 */ /* 0x000fc60007ffe0ff */
[----:B------:R-:W-:-:S05]  /*14830*/  @!P6 IMAD.WIDE R6, R7, 0x4, R14 ;  /* 0x000000040706e825 */ /* 0x000fca00078e020e */
[----:B------:R2:W-:Y:S04]  /*14840*/  @!P6 ST.E.64 [R6.64], R84 ;  /* 0x000000540600e985 */ /* 0x0005e8000c101b12 */
[----:B------:R3:W-:Y:S04]  /*14850*/  @!P4 ST.E.64 [R20.64], R88 ;  /* 0x000000581400c985 */ /* 0x0007e8000c101b12 */
[----:B------:R-:W-:Y:S01]  /*14860*/  @!P3 ST.E.64 [R16.64], R92 ;  /* 0x0000005c1000b985 */ /* 0x000fe2000c101b12 */
[----:B------:R-:W-:Y:S02]  /*14870*/  ISETP.GE.AND P3, PT, R23, c[0x0][0x3c8], PT ;  /* 0x0000f20017007a0c */ /* 0x000fe40003f66270 */
[----:B-1----:R-:W-:-:S02]  /*14880*/  @!P2 LOP3.LUT R13, R0, 0xfffffffe, RZ, 0xc0, !PT ;  /* 0xfffffffe000da812 */ /* 0x002fc400078ec0ff */
[----:B------:R-:W-:-:S03]  /*14890*/  IADD3 R0, R11, 0xd0, RZ ;  /* 0x000000d00b007810 */ /* 0x000fc60007ffe0ff */
[----:B------:R-:W-:Y:S01]  /*148a0*/  @!P2 IMAD.WIDE R12, R13, 0x4, R14 ;  /* 0x000000040d0ca825 */ /* 0x000fe200078e020e */
[----:B------:R-:W-:-:S04]  /*148b0*/  ISETP.GE.AND P5, PT, R0, c[0x0][0x3c8], PT ;  /* 0x0000f20000007a0c */ /* 0x000fc80003fa6270 */
[----:B------:R1:W-:Y:S01]  /*148c0*/  @!P2 ST.E.64 [R12.64], R96 ;  /* 0x000000600c00a985 */ /* 0x0003e2000c101b12 */
[----:B------:R-:W-:Y:S02]  /*148d0*/  ISETP.GE.AND P2, PT, R22, c[0x0][0x3c8], PT ;  /* 0x0000f20016007a0c */ /* 0x000fe40003f46270 */
[----:B------:R-:W-:Y:S01]  /*148e0*/  @!P3 LEA.HI R23, R23, R23, RZ, 0x1 ;  /* 0x000000171717b211 */ /* 0x000fe200078f08ff */
[----:B------:R4:W-:Y:S03]  /*148f0*/  @!P1 ST.E.64 [R18.64], R100 ;  /* 0x0000006412009985 */ /* 0x0009e6000c101b12 */
[----:B------:R-:W-:Y:S02]  /*14900*/  @!P3 LOP3.LUT R23, R23, 0xfffffffe, RZ, 0xc0, !PT ;  /* 0xfffffffe1717b812 */ /* 0x000fe400078ec0ff */
[----:B--2---:R-:W-:Y:S02]  /*14910*/  @!P0 LOP3.LUT R7, R4, 0xfffffffe, RZ, 0xc0, !PT ;  /* 0xfffffffe04078812 */ /* 0x004fe400078ec0ff */
[----:B------:R-:W-:-:S02]  /*14920*/  IADD3 R4, R11, 0xd8, RZ ;  /* 0x000000d80b047810 */ /* 0x000fc40007ffe0ff */
[----:B---3--:R-:W-:Y:S01]  /*14930*/  IADD3 R20, R11, 0xf0, RZ ;  /* 0x000000f00b147810 */ /* 0x008fe20007ffe0ff */
[----:B------:R-:W-:Y:S01]  /*14940*/  @!P0 IMAD.WIDE R6, R7, 0x4, R14 ;  /* 0x0000000407068825 */ /* 0x000fe200078e020e */
[----:B------:R-:W-:Y:S02]  /*14950*/  ISETP.GE.AND P4, PT, R4, c[0x0][0x3c8], PT ;  /* 0x0000f20004007a0c */ /* 0x000fe40003f86270 */
[----:B------:R-:W-:Y:S02]  /*14960*/  ISETP.GE.AND P1, PT, R20, c[0x0][0x3c8], PT ;  /* 0x0000f20014007a0c */ /* 0x000fe40003f26270 */
[----:B------:R2:W-:Y:S01]  /*14970*/  @!P0 ST.E.64 [R6.64], R104 ;  /* 0x0000006806008985 */ /* 0x0005e2000c101b12 */
[----:B------:R-:W-:Y:S02]  /*14980*/  ISETP.GE.AND P0, PT, R8, c[0x0][0x3c8], PT ;  /* 0x0000f20008007a0c */ /* 0x000fe40003f06270 */
[----:B------:R-:W-:Y:S02]  /*14990*/  @!P5 LEA.HI R0, R0, R0, RZ, 0x1 ;  /* 0x000000000000d211 */ /* 0x000fe400078f08ff */
[----:B------:R-:W-:-:S04]  /*149a0*/  @!P2 LEA.HI R22, R22, R22, RZ, 0x1 ;  /* 0x000000161616a211 */ /* 0x000fc800078f08ff */
[----:B------:R-:W-:Y:S02]  /*149b0*/  @!P4 LEA.HI R4, R4, R4, RZ, 0x1 ;  /* 0x000000040404c211 */ /* 0x000fe400078f08ff */
[----:B------:R-:W-:Y:S02]  /*149c0*/  @!P1 LEA.HI R20, R20, R20, RZ, 0x1 ;  /* 0x0000001414149211 */ /* 0x000fe400078f08ff */
[----:B-1----:R-:W-:Y:S02]  /*149d0*/  @!P4 LOP3.LUT R13, R4, 0xfffffffe, RZ, 0xc0, !PT ;  /* 0xfffffffe040dc812 */ /* 0x002fe400078ec0ff */
[----:B------:R-:W-:Y:S02]  /*149e0*/  @!P0 LEA.HI R8, R8, R8, RZ, 0x1 ;  /* 0x0000000808088211 */ /* 0x000fe400078f08ff */
[----:B------:R-:W-:Y:S01]  /*149f0*/  @!P2 LOP3.LUT R17, R22, 0xfffffffe, RZ, 0xc0, !PT ;  /* 0xfffffffe1611a812 */ /* 0x000fe200078ec0ff */
[----:B------:R-:W-:Y:S01]  /*14a00*/  @!P4 IMAD.WIDE R12, R13, 0x4, R14 ;  /* 0x000000040d0cc825 */ /* 0x000fe200078e020e */
[----:B----4-:R-:W-:-:S02]  /*14a10*/  @!P1 LOP3.LUT R19, R20, 0xfffffffe, RZ, 0xc0, !PT ;  /* 0xfffffffe14139812 */ /* 0x010fc400078ec0ff */
[----:B------:R-:W-:Y:S01]  /*14a20*/  @!P0 LOP3.LUT R21, R8, 0xfffffffe, RZ, 0xc0, !PT ;  /* 0xfffffffe08158812 */ /* 0x000fe200078ec0ff */
[----:B------:R-:W-:-:S04]  /*14a30*/  @!P3 IMAD.WIDE R22, R23, 0x4, R14 ;  /* 0x000000041716b825 */ /* 0x000fc800078e020e */
[----:B------:R-:W-:Y:S01]  /*14a40*/  @!P2 IMAD.WIDE R16, R17, 0x4, R14 ;  /* 0x000000041110a825 */ /* 0x000fe200078e020e */
[----:B--2---:R-:W-:-:S03]  /*14a50*/  @!P5 LOP3.LUT R7, R0, 0xfffffffe, RZ, 0xc0, !PT ;  /* 0xfffffffe0007d812 */ /* 0x004fc600078ec0ff */
[----:B------:R-:W-:-:S04]  /*14a60*/  @!P1 IMAD.WIDE R18, R19, 0x4, R14 ;  /* 0x0000000413129825 */ /* 0x000fc800078e020e */
[----:B------:R-:W-:-:S04]  /*14a70*/  @!P5 IMAD.WIDE R6, R7, 0x4, R14 ;  /* 0x000000040706d825 */ /* 0x000fc800078e020e */
[----:B------:R-:W-:Y:S01]  /*14a80*/  @!P0 IMAD.WIDE R14, R21, 0x4, R14 ;  /* 0x00000004150e8825 */ /* 0x000fe200078e020e */
[----:B------:R1:W-:Y:S04]  /*14a90*/  @!P5 ST.E.64 [R6.64], R108 ;  /* 0x0000006c0600d985 */ /* 0x0003e8000c101b12 */
[----:B------:R1:W-:Y:S04]  /*14aa0*/  @!P4 ST.E.64 [R12.64], R112 ;  /* 0x000000700c00c985 */ /* 0x0003e8000c101b12 */
[----:B------:R1:W-:Y:S04]  /*14ab0*/  @!P3 ST.E.64 [R22.64], R116 ;  /* 0x000000741600b985 */ /* 0x0003e8000c101b12 */
[----:B------:R1:W-:Y:S04]  /*14ac0*/  @!P2 ST.E.64 [R16.64], R120 ;  /* 0x000000781000a985 */ /* 0x0003e8000c101b12 */
[----:B------:R1:W-:Y:S04]  /*14ad0*/  @!P1 ST.E.64 [R18.64], R124 ;  /* 0x0000007c12009985 */ /* 0x0003e8000c101b12 */
[----:B------:R1:W-:Y:S02]  /*14ae0*/  @!P0 ST.E.64 [R14.64], R128 ;  /* 0x000000800e008985 */ /* 0x0003e4000c101b12 */
.L_x_2017:
[----:B------:R-:W-:Y:S05]  /*14af0*/  BSYNC B0 ;  /* 0x0000000000007941 */ /* 0x000fea0003800000 */
.L_x_2016:
[----:B------:R-:W-:Y:S01]  /*14b00*/  ISETP.NE.AND P0, PT, R5, RZ, PT ;  /* 0x000000ff0500720c */ /* 0x000fe20003f05270 */
[----:B-1----:R1:W3:Y:S04]  /*14b10*/  SHFL.IDX PT, R13, R10, 0x1, 0x1c1f ;  /* 0x003c1f000a0d7f89 */ /* 0x0022e800000e0000 */
[----:B------:R1:W4:Y:S08]  /*14b20*/  SHFL.IDX PT, R12, R9, 0x1, 0x1c1f ;  /* 0x003c1f00090c7f89 */ /* 0x00033000000e0000 */
        /* <DEDUP_REMOVED lines=12> */
[--C-:B-1-34-:R-:W-:Y:S01]  /*14bf0*/  @!P2 IMAD.WIDE R8, R11, 0x4, R12.reuse ;  /* 0x000000040b08a825 */ /* 0x11afe200078e020c */
[----:B------:R-:W-:Y:S02]  /*14c00*/  @!P1 LOP3.LUT R6, R6, 0xfffffffe, RZ, 0xc0, !PT ;  /* 0xfffffffe06069812 */ /* 0x000fe400078ec0ff */
[----:B------:R-:W-:Y:S02]  /*14c10*/  @!P0 LOP3.LUT R5, R5, 0xfffffffe, RZ, 0xc0, !PT ;  /* 0xfffffffe05058812 */ /* 0x000fe400078ec0ff */
[C---:B------:R-:W-:Y:S01]  /*14c20*/  IADD3 R18, R11.reuse, 0x28, RZ ;  /* 0x000000280b127810 */ /* 0x040fe20007ffe0ff */
[--C-:B------:R-:W-:Y:S01]  /*14c30*/  @!P1 IMAD.WIDE R6, R6, 0x4, R12.reuse ;  /* 0x0000000406069825 */ /* 0x100fe200078e020c */
[C---:B------:R-:W-:Y:S01]  /*14c40*/  IADD3 R17, R11.reuse, 0x30, RZ ;  /* 0x000000300b117810 */ /* 0x040fe20007ffe0ff */
[----:B------:R1:W-:Y:S01]  /*14c50*/  @!P2 ST.E.64 [R8.64], R162 ;  /* 0x000000a20800a985 */ /* 0x0003e2000c101b12 */
[----:B------:R-:W-:Y:S01]  /*14c60*/  IADD3 R16, R11, 0x38, RZ ;  /* 0x000000380b107810 */ /* 0x000fe20007ffe0ff */
[----:B--2---:R-:W-:Y:S01]  /*14c70*/  @!P0 IMAD.WIDE R14, R5, 0x4, R12 ;  /* 0x00000004050e8825 */ /* 0x004fe200078e020c */
[C---:B------:R-:W-:Y:S01]  /*14c80*/  IADD3 R10, R11.reuse, 0x40, RZ ;  /* 0x000000400b0a7810 */ /* 0x040fe20007ffe0ff */
[----:B------:R2:W-:Y:S01]  /*14c90*/  @!P1 ST.E.64 [R6.64], R158 ;  /* 0x0000009e06009985 */ /* 0x0005e2000c101b12 */
[----:B------:R-:W-:-:S02]  /*14ca0*/  IADD3 R5, R11, 0x48, RZ ;  /* 0x000000480b057810 */ /* 0x000fc40007ffe0ff */
[----:B------:R-:W-:Y:S01]  /*14cb0*/  ISETP.GE.AND P4, PT, R18, c[0x0][0x3c8], PT ;  /* 0x0000f20012007a0c */ /* 0x000fe20003f86270 */
[----:B------:R3:W-:Y:S01]  /*14cc0*/  @!P0 ST.E.64 [R14.64], R154 ;  /* 0x0000009a0e008985 */ /* 0x0007e2000c101b12 */
[----:B------:R-:W-:Y:S02]  /*14cd0*/  ISETP.GE.AND P3, PT, R17, c[0x0][0x3c8], PT ;  /* 0x0000f20011007a0c */ /* 0x000fe40003f66270 */
[----:B------:R-:W-:Y:S02]  /*14ce0*/  ISETP.GE.AND P2, PT, R16, c[0x0][0x3c8], PT ;  /* 0x0000f20010007a0c */ /* 0x000fe40003f46270 */
[----:B------:R-:W-:Y:S02]  /*14cf0*/  ISETP.GE.AND P1, PT, R10, c[0x0][0x3c8], PT ;  /* 0x0000f2000a007a0c */ /* 0x000fe40003f26270 */
[----:B------:R-:W-:Y:S02]  /*14d00*/  @!P6 LEA.HI R4, R4, R4, RZ, 0x1 ;  /* 0x000000040404e211 */ /* 0x000fe400078f08ff */
[----:B------:R-:W-:-:S02]  /*14d10*/  ISETP.GE.AND P0, PT, R5, c[0x0][0x3c8], PT ;  /* 0x0000f20005007a0c */ /* 0x000fc40003f06270 */
[----:B------:R-:W-:Y:S02]  /*14d20*/  @!P5 LEA.HI R0, R0, R0, RZ, 0x1 ;  /* 0x000000000000d211 */ /* 0x000fe400078f08ff */
[----:B------:R-:W-:Y:S02]  /*14d30*/  @!P4 LEA.HI R18, R18, R18, RZ, 0x1 ;  /* 0x000000121212c211 */ /* 0x000fe400078f08ff */
[----:B------:R-:W-:Y:S02]  /*14d40*/  @!P3 LEA.HI R17, R17, R17, RZ, 0x1 ;  /* 0x000000111111b211 */ /* 0x000fe400078f08ff */
[----:B------:R-:W-:Y:S02]  /*14d50*/  @!P2 LEA.HI R16, R16, R16, RZ, 0x1 ;  /* 0x000000101010a211 */ /* 0x000fe400078f08ff */
[----:B------:R-:W-:Y:S02]  /*14d60*/  @!P1 LEA.HI R10, R10, R10, RZ, 0x1 ;  /* 0x0000000a0a0a9211 */ /* 0x000fe400078f08ff */
[----:B-1----:R-:W-:-:S02]  /*14d70*/  @!P5 LOP3.LUT R9, R0, 0xfffffffe, RZ, 0xc0, !PT ;  /* 0xfffffffe0009d812 */ /* 0x002fc400078ec0ff */
[----:B------:R-:W-:Y:S02]  /*14d80*/  IADD3 R0, R11, 0x58, RZ ;  /* 0x000000580b007810 */ /* 0x000fe40007ffe0ff */
[----:B--2---:R-:W-:Y:S01]  /*14d90*/  @!P6 LOP3.LUT R7, R4, 0xfffffffe, RZ, 0xc0, !PT ;  /* 0xfffffffe0407e812 */ /* 0x004fe200078ec0ff */
[--C-:B------:R-:W-:Y:S01]  /*14da0*/  @!P5 IMAD.WIDE R8, R9, 0x4, R12.reuse ;  /* 0x000000040908d825 */ /* 0x100fe200078e020c */
[----:B------:R-:W-:Y:S02]  /*14db0*/  IADD3 R4, R11, 0x50, RZ ;  /* 0x000000500b047810 */ /* 0x000fe40007ffe0ff */
[----:B------:R-:W-:Y:S01]  /*14dc0*/  @!P0 LEA.HI R5, R5, R5, RZ, 0x1 ;  /* 0x0000000505058211 */ /* 0x000fe200078f08ff */
[----:B------:R-:W-:Y:S01]  /*14dd0*/  @!P6 IMAD.WIDE R6, R7, 0x4, R12 ;  /* 0x000000040706e825 */ /* 0x000fe200078e020c */
[----:B---3--:R-:W-:Y:S02]  /*14de0*/  @!P4 LOP3.LUT R15, R18, 0xfffffffe, RZ, 0xc0, !PT ;  /* 0xfffffffe120fc812 */ /* 0x008fe400078ec0ff */
[----:B------:R-:W-:-:S02]  /*14df0*/  @!P3 LOP3.LUT R17, R17, 0xfffffffe, RZ, 0xc0, !PT ;  /* 0xfffffffe1111b812 */ /* 0x000fc400078ec0ff */
[----:B------:R1:W-:Y:S01]  /*14e00*/  @!P6 ST.E.64 [R6.64], R150 ;  /* 0x000000960600e985 */ /* 0x0003e2000c101b12 */
[----:B------:R-:W-:Y:S01]  /*14e10*/  ISETP.GE.AND P6, PT, R4, c[0x0][0x3c8], PT ;  /* 0x0000f20004007a0c */ /* 0x000fe20003fc6270 */
[--C-:B------:R-:W-:Y:S01]  /*14e20*/  @!P4 IMAD.WIDE R14, R15, 0x4, R12.reuse ;  /* 0x000000040f0ec825 */ /* 0x100fe200078e020c */
[----:B------:R-:W-:Y:S01]  /*14e30*/  @!P0 LOP3.LUT R5, R5, 0xfffffffe, RZ, 0xc0, !PT ;  /* 0xfffffffe05058812 */ /* 0x000fe200078ec0ff */
[----:B------:R2:W-:Y:S01]  /*14e40*/  @!P5 ST.E.64 [R8.64], R146 ;  /* 0x000000920800d985 */ /* 0x0005e2000c101b12 */
[----:B------:R-:W-:Y:S02]  /*14e50*/  ISETP.GE.AND P5, PT, R0, c[0x0][0x3c8], PT ;  /* 0x0000f20000007a0c */ /* 0x000fe40003fa6270 */
[----:B------:R-:W-:Y:S01]  /*14e60*/  IADD3 R22, R11, 0x60, RZ ;  /* 0x000000600b167810 */ /* 0x000fe20007ffe0ff */
[----:B------:R-:W-:Y:S01]  /*14e70*/  @!P0 IMAD.WIDE R18, R5, 0x4, R12 ;  /* 0x0000000405128825 */ /* 0x000fe200078e020c */
[C---:B------:R-:W-:Y:S01]  /*14e80*/  IADD3 R21, R11.reuse, 0x68, RZ ;  /* 0x000000680b157810 */ /* 0x040fe20007ffe0ff */
[----:B------:R3:W-:Y:S01]  /*14e90*/  @!P4 ST.E.64 [R14.64], R142 ;  /* 0x0000008e0e00c985 */ /* 0x0007e2000c101b12 */
[----:B------:R-:W-:-:S02]  /*14ea0*/  IADD3 R20, R11, 0x70, RZ ;  /* 0x000000700b147810 */ /* 0x000fc40007ffe0ff */
[----:B------:R-:W-:Y:S02]  /*14eb0*/  IADD3 R5, R11, 0x80, RZ ;  /* 0x000000800b057810 */ /* 0x000fe40007ffe0ff */
[----:B------:R-:W-:Y:S02]  /*14ec0*/  ISETP.GE.AND P4, PT, R22, c[0x0][0x3c8], PT ;  /* 0x0000f20016007a0c */ /* 0x000fe40003f86270 */
[----:B------:R-:W-:Y:S02]  /*14ed0*/  @!P6 LEA.HI R4, R4, R4, RZ, 0x1 ;  /* 0x000000040404e211 */ /* 0x000fe400078f08ff */
[----:B------:R-:W-:-:S09]  /*14ee0*/  @!P5 LEA.HI R0, R0, R0, RZ, 0x1 ;  /* 0x000000000000d211 */ /* 0x000fd200078f08ff */
[----:B------:R-:W-:Y:S02]  /*14ef0*/  @!P4 LEA.HI R22, R22, R22, RZ, 0x1 ;  /* 0x000000161616c211 */ /* 0x000fe400078f08ff */
[----:B-1----:R-:W-:Y:S01]  /*14f00*/  @!P2 LOP3.LUT R7, R16, 0xfffffffe, RZ, 0xc0, !PT ;  /* 0xfffffffe1007a812 */ /* 0x002fe200078ec0ff */
[----:B------:R-:W-:Y:S01]  /*14f10*/  @!P3 IMAD.WIDE R16, R17, 0x4, R12 ;  /* 0x000000041110b825 */ /* 0x000fe200078e020c */
[----:B--2---:R-:W-:-:S03]  /*14f20*/  @!P1 LOP3.LUT R9, R10, 0xfffffffe, RZ, 0xc0, !PT ;  /* 0xfffffffe0a099812 */ /* 0x004fc600078ec0ff */
[--C-:B------:R-:W-:Y:S01]  /*14f30*/  @!P2 IMAD.WIDE R6, R7, 0x4, R12.reuse ;  /* 0x000000040706a825 */ /* 0x100fe200078e020c */
[----:B------:R-:W-:Y:S01]  /*14f40*/  IADD3 R10, R11, 0x78, RZ ;  /* 0x000000780b0a7810 */ /* 0x000fe20007ffe0ff */
[----:B------:R1:W-:Y:S01]  /*14f50*/  @!P3 ST.E.64 [R16.64], R138 ;  /* 0x0000008a1000b985 */ /* 0x0003e2000c101b12 */
[----:B------:R-:W-:Y:S01]  /*14f60*/  ISETP.GE.AND P3, PT, R21, c[0x0][0x3c8], PT ;  /* 0x0000f20015007a0c */ /* 0x000fe20003f66270 */
[--C-:B------:R-:W-:Y:S01]  /*14f70*/  @!P1 IMAD.WIDE R8, R9, 0x4, R12.reuse ;  /* 0x0000000409089825 */ /* 0x100fe200078e020c */
[----:B---3--:R-:W-:Y:S01]  /*14f80*/  @!P4 LOP3.LUT R15, R22, 0xfffffffe, RZ, 0xc0, !PT ;  /* 0xfffffffe160fc812 */ /* 0x008fe200078ec0ff */
[----:B------:R2:W-:Y:S01]  /*14f90*/  @!P2 ST.E.64 [R6.64], R134 ;  /* 0x000000860600a985 */ /* 0x0005e2000c101b12 */
[----:B------:R-:W-:Y:S02]  /*14fa0*/  ISETP.GE.AND P2, PT, R20, c[0x0][0x3c8], PT ;  /* 0x0000f20014007a0c */ /* 0x000fe40003f46270 */
[----:B------:R-:W-:Y:S01]  /*14fb0*/  IADD3 R22, R11, 0x98, RZ ;  /* 0x000000980b167810 */ /* 0x000fe20007ffe0ff */
[----:B------:R3:W-:Y:S01]  /*14fc0*/  @!P1 ST.E.64 [R8.64], R38 ;  /* 0x0000002608009985 */ /* 0x0007e2000c101b12 */
[----:B------:R-:W-:Y:S01]  /*14fd0*/  ISETP.GE.AND P1, PT, R10, c[0x0][0x3c8], PT ;  /* 0x0000f2000a007a0c */ /* 0x000fe20003f26270 */
[----:B------:R-:W-:-:S02]  /*14fe0*/  @!P4 IMAD.WIDE R14, R15, 0x4, R12 ;  /* 0x000000040f0ec825 */ /* 0x000fc400078e020c */
[----:B------:R4:W-:Y:S01]  /*14ff0*/  @!P0 ST.E.64 [R18.64], R42 ;  /* 0x0000002a12008985 */ /* 0x0009e2000c101b12 */
[----:B------:R-:W-:Y:S02]  /*15000*/  ISETP.GE.AND P0, PT, R5, c[0x0][0x3c8], PT ;  /* 0x0000f20005007a0c */ /* 0x000fe40003f06270 */
[----:B------:R-:W-:-:S03]  /*15010*/  @!P3 LEA.HI R21, R21, R21, RZ, 0x1 ;  /* 0x000000151515b211 */ /* 0x000fc600078f08ff */
[----:B------:R-:W-:Y:S02]  /*15020*/  @!P2 LEA.HI R20, R20, R20, RZ, 0x1 ;  /* 0x000000141414a211 */ /* 0x000fe400078f08ff */
[----:B------:R-:W-:Y:S02]  /*15030*/  @!P3 LOP3.LUT R21, R21, 0xfffffffe, RZ, 0xc0, !PT ;  /* 0xfffffffe1515b812 */ /* 0x000fe400078ec0ff */
[----:B------:R-:W-:-:S04]  /*15040*/  @!P1 LEA.HI R10, R10, R10, RZ, 0x1 ;  /* 0x0000000a0a0a9211 */ /* 0x000fc800078f08ff */
[----:B------:R-:W-:Y:S01]  /*15050*/  @!P0 LEA.HI R5, R5, R5, RZ, 0x1 ;  /* 0x0000000505058211 */ /* 0x000fe200078f08ff */
[----:B-1----:R-:W-:-:S03]  /*15060*/  @!P3 IMAD.WIDE R16, R21, 0x4, R12 ;  /* 0x000000041510b825 */ /* 0x002fc600078e020c */
[----:B------:R-:W-:Y:S02]  /*15070*/  @!P0 LOP3.LUT R5, R5, 0xfffffffe, RZ, 0xc0, !PT ;  /* 0xfffffffe05058812 */ /* 0x000fe400078ec0ff */
[C---:B------:R-:W-:Y:S02]  /*15080*/  IADD3 R21, R11.reuse, 0xa0, RZ ;  /* 0x000000a00b157810 */ /* 0x040fe40007ffe0ff */
[----:B--2---:R-:W-:Y:S02]  /*15090*/  @!P6 LOP3.LUT R7, R4, 0xfffffffe, RZ, 0xc0, !PT ;  /* 0xfffffffe0407e812 */ /* 0x004fe400078ec0ff */
[----:B------:R-:W-:Y:S02]  /*150a0*/  IADD3 R4, R11, 0x88, RZ ;  /* 0x000000880b047810 */ /* 0x000fe40007ffe0ff */
[----:B---3--:R-:W-:Y:S01]  /*150b0*/  @!P5 LOP3.LUT R9, R0, 0xfffffffe, RZ, 0xc0, !PT ;  /* 0xfffffffe0009d812 */ /* 0x008fe200078ec0ff */
[----:B------:R-:W-:Y:S01]  /*150c0*/  @!P6 IMAD.WIDE R6, R7, 0x4, R12 ;  /* 0x000000040706e825 */ /* 0x000fe200078e020c */
[----:B------:R-:W-:-:S03]  /*150d0*/  IADD3 R0, R11, 0x90, RZ ;  /* 0x000000900b007810 */ /* 0x000fc60007ffe0ff */
[--C-:B------:R-:W-:Y:S01]  /*150e0*/  @!P5 IMAD.WIDE R8, R9, 0x4, R12.reuse ;  /* 0x000000040908d825 */ /* 0x100fe200078e020c */
[----:B------:R1:W-:Y:S01]  /*150f0*/  @!P6 ST.E.64 [R6.64], R46 ;  /* 0x0000002e0600e985 */ /* 0x0003e2000c101b12 */
[----:B------:R-:W-:Y:S02]  /*15100*/  ISETP.GE.AND P6, PT, R4, c[0x0][0x3c8], PT ;  /* 0x0000f20004007a0c */ /* 0x000fe40003fc6270 */
[----:B----4-:R-:W-:Y:S01]  /*15110*/  @!P0 IMAD.WIDE R18, R5, 0x4, R12 ;  /* 0x0000000405128825 */ /* 0x010fe200078e020c */
[----:B------:R2:W-:Y:S01]  /*15120*/  @!P5 ST.E.64 [R8.64], R50 ;  /* 0x000000320800d985 */ /* 0x0005e2000c101b12 */
[----:B------:R-:W-:Y:S02]  /*15130*/  ISETP.GE.AND P5, PT, R0, c[0x0][0x3c8], PT ;  /* 0x0000f20000007a0c */ /* 0x000fe40003fa6270 */
[----:B------:R-:W-:Y:S01]  /*15140*/  IADD3 R5, R11, 0xb8, RZ ;  /* 0x000000b80b057810 */ /* 0x000fe20007ffe0ff */
[----:B------:R3:W-:Y:S01]  /*15150*/  @!P4 ST.E.64 [R14.64], R54 ;  /* 0x000000360e00c985 */ /* 0x0007e2000c101b12 */
[----:B------:R-:W-:-:S03]  /*15160*/  ISETP.GE.AND P4, PT, R22, c[0x0][0x3c8], PT ;  /* 0x0000f20016007a0c */ /* 0x000fc60003f86270 */
[----:B------:R4:W-:Y:S01]  /*15170*/  @!P3 ST.E.64 [R16.64], R58 ;  /* 0x0000003a1000b985 */ /* 0x0009e2000c101b12 */
[----:B------:R-:W-:Y:S02]  /*15180*/  ISETP.GE.AND P3, PT, R21, c[0x0][0x3c8], PT ;  /* 0x0000f20015007a0c */ /* 0x000fe40003f66270 */
[----:B------:R-:W-:-:S03]  /*15190*/  @!P6 LEA.HI R4, R4, R4, RZ, 0x1 ;  /* 0x000000040404e211 */ /* 0x000fc600078f08ff */
[----:B------:R-:W-:-:S04]  /*151a0*/  @!P5 LEA.HI R0, R0, R0, RZ, 0x1 ;  /* 0x000000000000d211 */ /* 0x000fc800078f08ff */
[----:B------:R-:W-:-:S04]  /*151b0*/  @!P4 LEA.HI R22, R22, R22, RZ, 0x1 ;  /* 0x000000161616c211 */ /* 0x000fc800078f08ff */
[----:B------:R-:W-:Y:S02]  /*151c0*/  @!P3 LEA.HI R21, R21, R21, RZ, 0x1 ;  /* 0x000000151515b211 */ /* 0x000fe400078f08ff */
[----:B-1----:R-:W-:Y:S02]  /*151d0*/  @!P2 LOP3.LUT R7, R20, 0xfffffffe, RZ, 0xc0, !PT ;  /* 0xfffffffe1407a812 */ /* 0x002fe400078ec0ff */
[----:B------:R-:W-:Y:S02]  /*151e0*/  IADD3 R20, R11, 0xa8, RZ ;  /* 0x000000a80b147810 */ /* 0x000fe40007ffe0ff */
[----:B--2---:R-:W-:Y:S01]  /*151f0*/  @!P1 LOP3.LUT R9, R10, 0xfffffffe, RZ, 0xc0, !PT ;  /* 0xfffffffe0a099812 */ /* 0x004fe200078ec0ff */
[--C-:B------:R-:W-:Y:S01]  /*15200*/  @!P2 IMAD.WIDE R6, R7, 0x4, R12.reuse ;  /* 0x000000040706a825 */ /* 0x100fe200078e020c */
[----:B------:R-:W-:Y:S02]  /*15210*/  IADD3 R10, R11, 0xb0, RZ ;  /* 0x000000b00b0a7810 */ /* 0x000fe40007ffe0ff */
[----:B---3--:R-:W-:Y:S01]  /*15220*/  @!P4 LOP3.LUT R15, R22, 0xfffffffe, RZ, 0xc0, !PT ;  /* 0xfffffffe160fc812 */ /* 0x008fe200078ec0ff */
[----:B------:R-:W-:Y:S01]  /*15230*/  @!P1 IMAD.WIDE R8, R9, 0x4, R12 ;  /* 0x0000000409089825 */ /* 0x000fe200078e020c */
[----:B------:R1:W-:Y:S01]  /*15240*/  @!P2 ST.E.64 [R6.64], R62 ;  /* 0x0000003e0600a985 */ /* 0x0003e2000c101b12 */
[----:B------:R-:W-:-:S02]  /*15250*/  ISETP.GE.AND P2, PT, R20, c[0x0][0x3c8], PT ;  /* 0x0000f20014007a0c */ /* 0x000fc40003f46270 */
[----:B------:R-:W-:Y:S01]  /*15260*/  @!P3 LOP3.LUT R21, R21, 0xfffffffe, RZ, 0xc0, !PT ;  /* 0xfffffffe1515b812 */ /* 0x000fe200078ec0ff */
[----:B------:R2:W-:Y:S01]  /*15270*/  @!P1 ST.E.64 [R8.64], R66 ;  /* 0x0000004208009985 */ /* 0x0005e2000c101b12 */
[----:B------:R-:W-:Y:S01]  /*15280*/  ISETP.GE.AND P1, PT, R10, c[0x0][0x3c8], PT ;  /* 0x0000f2000a007a0c */ /* 0x000fe20003f26270 */
[--C-:B------:R-:W-:Y:S01]  /*15290*/  @!P4 IMAD.WIDE R14, R15, 0x4, R12.reuse ;  /* 0x000000040f0ec825 */ /* 0x100fe200078e020c */
[----:B------:R-:W-:Y:S01]  /*152a0*/  IADD3 R22, R11, 0xd0, RZ ;  /* 0x000000d00b167810 */ /* 0x000fe20007ffe0ff */
[----:B------:R3:W-:Y:S01]  /*152b0*/  @!P0 ST.E.64 [R18.64], R70 ;  /* 0x0000004612008985 */ /* 0x0007e2000c101b12 */
[----:B------:R-:W-:Y:S01]  /*152c0*/  ISETP.GE.AND P0, PT, R5, c[0x0][0x3c8], PT ;  /* 0x0000f20005007a0c */ /* 0x000fe20003f06270 */
[----:B----4-:R-:W-:Y:S01]  /*152d0*/  @!P3 IMAD.WIDE R16, R21, 0x4, R12 ;  /* 0x000000041510b825 */ /* 0x010fe200078e020c */
[----:B------:R-:W-:-:S03]  /*152e0*/  IADD3 R21, R11, 0xd8, RZ ;  /* 0x000000d80b157810 */ /* 0x000fc60007ffe0ff */
[----:B------:R-:W-:-:S04]  /*152f0*/  @!P2 LEA.HI R20, R20, R20, RZ, 0x1 ;  /* 0x000000141414a211 */ /* 0x000fc800078f08ff */
[----:B------:R-:W-:-:S04]  /*15300*/  @!P1 LEA.HI R10, R10, R10, RZ, 0x1 ;  /* 0x0000000a0a0a9211 */ /* 0x000fc800078f08ff */
[----:B------:R-:W-:-:S04]  /*15310*/  @!P0 LEA.HI R5, R5, R5, RZ, 0x1 ;  /* 0x0000000505058211 */ /* 0x000fc800078f08ff */
[----:B------:R-:W-:Y:S02]  /*15320*/  @!P0 LOP3.LUT R5, R5, 0xfffffffe, RZ, 0xc0, !PT ;  /* 0xfffffffe05058812 */ /* 0x000fe400078ec0ff */
[----:B-1----:R-:W-:Y:S02]  /*15330*/  @!P6 LOP3.LUT R7, R4, 0xfffffffe, RZ, 0xc0, !PT ;  /* 0xfffffffe0407e812 */ /* 0x002fe400078ec0ff */
[----:B------:R-:W-:Y:S02]  /*15340*/  IADD3 R4, R11, 0xc0, RZ ;  /* 0x000000c00b047810 */ /* 0x000fe40007ffe0ff */
[----:B--2---:R-:W-:Y:S01]  /*15350*/  @!P5 LOP3.LUT R9, R0, 0xfffffffe, RZ, 0xc0, !PT ;  /* 0xfffffffe0009d812 */ /* 0x004fe200078ec0ff */
[----:B------:R-:W-:Y:S01]  /*15360*/  @!P6 IMAD.WIDE R6, R7, 0x4, R12 ;  /* 0x000000040706e825 */ /* 0x000fe200078e020c */
[----:B------:R-:W-:-:S03]  /*15370*/  IADD3 R0, R11, 0xc8, RZ ;  /* 0x000000c80b007810 */ /* 0x000fc60007ffe0ff */
[--C-:B------:R-:W-:Y:S01]  /*15380*/  @!P5 IMAD.WIDE R8, R9, 0x4, R12.reuse ;  /* 0x000000040908d825 */ /* 0x100fe200078e020c */
[----:B------:R1:W-:Y:S01]  /*15390*/  @!P6 ST.E.64 [R6.64], R74 ;  /* 0x0000004a0600e985 */ /* 0x0003e2000c101b12 */
[----:B------:R-:W-:Y:S02]  /*153a0*/  ISETP.GE.AND P6, PT, R4, c[0x0][0x3c8], PT ;  /* 0x0000f20004007a0c */ /* 0x000fe40003fc6270 */
[----:B---3--:R-:W-:Y:S01]  /*153b0*/  @!P0 IMAD.WIDE R18, R5, 0x4, R12 ;  /* 0x0000000405128825 */ /* 0x008fe200078e020c */
        /* <DEDUP_REMOVED lines=20> */
[----:B------:R-:W-:Y:S01]  /*15500*/  @!P6 IMAD.WIDE R2, R3, 0x4, R12 ;  /* 0x000000040302e825 */ /* 0x000fe200078e020c */
[----:B------:R2:W-:Y:S01]  /*15510*/  @!P1 ST.E.64 [R8.64], R94 ;  /* 0x0000005e08009985 */ /* 0x0005e2000c101b12 */
[----:B------:R-:W-:Y:S02]  /*15520*/  ISETP.GE.AND P1, PT, R10, c[0x0][0x3c8], PT ;  /* 0x0000f2000a007a0c */ /* 0x000fe40003f26270 */
[----:B------:R-:W-:Y:S01]  /*15530*/  @!P3 LOP3.LUT R21, R21, 0xfffffffe, RZ, 0xc0, !PT ;  /* 0xfffffffe1515b812 */ /* 0x000fe200078ec0ff */
[----:B------:R-:W-:Y:S01]  /*15540*/  @!P0 ST.E.64 [R18.64], R98 ;  /* 0x0000006212008985 */ /* 0x000fe2000c101b12 */
[----:B------:R-:W-:Y:S02]  /*15550*/  ISETP.GE.AND P0, PT, R5, c[0x0][0x3c8], PT ;  /* 0x0000f20005007a0c */ /* 0x000fe40003f06270 */
[----:B------:R-:W-:Y:S01]  /*15560*/  IADD3 R11, R11, 0xf8, RZ ;  /* 0x000000f80b0b7810 */ /* 0x000fe20007ffe0ff */
[----:B------:R3:W-:Y:S02]  /*15570*/  @!P6 ST.E.64 [R2.64], R102 ;  /* 0x000000660200e985 */ /* 0x0007e4000c101b12 */
[----:B------:R-:W-:-:S04]  /*15580*/  @!P2 LEA.HI R20, R20, R20, RZ, 0x1 ;  /* 0x000000141414a211 */ /* 0x000fc800078f08ff */
[----:B------:R-:W-:Y:S02]  /*15590*/  @!P1 LEA.HI R10, R10, R10, RZ, 0x1 ;  /* 0x0000000a0a0a9211 */ /* 0x000fe400078f08ff */
[----:B------:R-:W-:Y:S02]  /*155a0*/  @!P2 LOP3.LUT R15, R20, 0xfffffffe, RZ, 0xc0, !PT ;  /* 0xfffffffe140fa812 */ /* 0x000fe400078ec0ff */
[----:B------:R-:W-:Y:S02]  /*155b0*/  @!P0 LEA.HI R5, R5, R5, RZ, 0x1 ;  /* 0x0000000505058211 */ /* 0x000fe400078f08ff */
[----:B----4-:R-:W-:Y:S02]  /*155c0*/  @!P1 LOP3.LUT R17, R10, 0xfffffffe, RZ, 0xc0, !PT ;  /* 0xfffffffe0a119812 */ /* 0x010fe400078ec0ff */
[----:B------:R-:W-:Y:S02]  /*155d0*/  @!P0 LOP3.LUT R5, R5, 0xfffffffe, RZ, 0xc0, !PT ;  /* 0xfffffffe05058812 */ /* 0x000fe400078ec0ff */
[----:B-1----:R-:W-:-:S03]  /*155e0*/  @!P5 LOP3.LUT R7, R0, 0xfffffffe, RZ, 0xc0, !PT ;  /* 0xfffffffe0007d812 */ /* 0x002fc600078ec0ff */
[----:B------:R-:W-:Y:S01]  /*155f0*/  @!P0 IMAD.WIDE R4, R5, 0x4, R12 ;  /* 0x0000000405048825 */ /* 0x000fe200078e020c */
[----:B--2---:R-:W-:-:S03]  /*15600*/  @!P4 LOP3.LUT R9, R22, 0xfffffffe, RZ, 0xc0, !PT ;  /* 0xfffffffe1609c812 */ /* 0x004fc600078ec0ff */
[----:B------:R-:W-:-:S05]  /*15610*/  @!P5 IMAD.WIDE R6, R7, 0x4, R12 ;  /* 0x000000040706d825 */ /* 0x000fca00078e020c */
[----:B------:R1:W-:Y:S01]  /*15620*/  @!P5 ST.E.64 [R6.64], R106 ;  /* 0x0000006a0600d985 */ /* 0x0003e2000c101b12 */
[----:B---3--:R-:W-:-:S04]  /*15630*/  @!P4 IMAD.WIDE R2, R9, 0x4, R12 ;  /* 0x000000040902c825 */ /* 0x008fc800078e020c */
[--C-:B------:R-:W-:Y:S01]  /*15640*/  @!P2 IMAD.WIDE R8, R15, 0x4, R12.reuse ;  /* 0x000000040f08a825 */ /* 0x100fe200078e020c */
[----:B------:R2:W-:Y:S03]  /*15650*/  @!P4 ST.E.64 [R2.64], R110 ;  /* 0x0000006e0200c985 */ /* 0x0005e6000c101b12 */
[----:B------:R-:W-:-:S04]  /*15660*/  @!P1 IMAD.WIDE R14, R17, 0x4, R12 ;  /* 0x00000004110e9825 */ /* 0x000fc800078e020c */
[----:B-1----:R-:W-:-:S05]  /*15670*/  @!P3 IMAD.WIDE R6, R21, 0x4, R12 ;  /* 0x000000041506b825 */ /* 0x002fca00078e020c */
[----:B------:R2:W-:Y:S04]  /*15680*/  @!P3 ST.E.64 [R6.64], R114 ;  /* 0x000000720600b985 */ /* 0x0005e8000c101b12 */
[----:B------:R2:W-:Y:S04]  /*15690*/  @!P2 ST.E.64 [R8.64], R118 ;  /* 0x000000760800a985 */ /* 0x0005e8000c101b12 */
[----:B------:R2:W-:Y:S04]  /*156a0*/  @!P1 ST.E.64 [R14.64], R122 ;  /* 0x0000007a0e009985 */ /* 0x0005e8000c101b12 */
[----:B------:R2:W-:Y:S01]  /*156b0*/  @!P0 ST.E.64 [R4.64], R126 ;  /* 0x0000007e04008985 */ /* 0x0005e2000c101b12 */
[----:B------:R-:W-:-:S13]  /*156c0*/  ISETP.GE.AND P0, PT, R11, c[0x0][0x3c8], PT ;  /* 0x0000f2000b007a0c */ /* 0x000fda0003f06270 */
[----:B------:R-:W-:Y:S05]  /*156d0*/  @P0 EXIT ;  /* 0x000000000000094d */ /* 0x000fea0003800000 */
[----:B--2---:R-:W-:-:S04]  /*156e0*/  LEA.HI R3, R11, R11, RZ, 0x1 ;  /* 0x0000000b0b037211 */ /* 0x004fc800078f08ff */
[----:B------:R-:W-:-:S05]  /*156f0*/  LOP3.LUT R3, R3, 0xfffffffe, RZ, 0xc0, !PT ;  /* 0xfffffffe03037812 */ /* 0x000fca00078ec0ff */
[----:B------:R-:W-:-:S05]  /*15700*/  IMAD.WIDE R12, R3, 0x4, R12 ;  /* 0x00000004030c7825 */ /* 0x000fca00078e020c */
[----:B------:R-:W-:Y:S01]  /*15710*/  ST.E.64 [R12.64], R130 ;  /* 0x000000820c007985 */ /* 0x000fe2000c101b12 */
[----:B------:R-:W-:Y:S05]  /*15720*/  EXIT ;  /* 0x000000000000794d */ /* 0x000fea0003800000 */
.L_x_2015:
        /* <DEDUP_REMOVED lines=26> */
[----:B------:R-:W-:Y:S01]  /*158d0*/  IMAD.WIDE.U32 R8, R5, c[0x0][0x4d8], R8 ;  /* 0x0001360005087a25 */ /* 0x000fe200078e0008 */
[----:B------:R-:W-:-:S03]  /*158e0*/  IADD3 R4, -R6, RZ, RZ ;  /* 0x000000ff06047210 */ /* 0x000fc60007ffe1ff */
[----:B------:R-:W-:Y:S02]  /*158f0*/  IMAD R0, R0, c[0x0][0x4d8], RZ ;  /* 0x0001360000007a24 */ /* 0x000fe400078e02ff */
[----:B---3--:R-:W-:Y:S02]  /*15900*/  IMAD R2, R2, c[0x0][0x550], R3 ;  /* 0x0001540002027a24 */ /* 0x008fe400078e0203 */
[----:B------:R-:W-:Y:S02]  /*15910*/  IMAD R0, R5, c[0x0][0x4dc], R0 ;  /* 0x0001370005007a24 */ /* 0x000fe400078e0200 */
[----:B------:R-:W-:Y:S01]  /*15920*/  IMAD R4, R4, c[0x0][0x4e8], R7 ;  /* 0x00013a0004047a24 */ /* 0x000fe200078e0207 */
[----:B------:R-:W-:Y:S01]  /*15930*/  SHF.R.S32.HI R3, RZ, 0x1f, R2 ;  /* 0x0000001fff037819 */ /* 0x000fe20000011402 */
[----:B------:R-:W-:Y:S01]  /*15940*/  IMAD.IADD R9, R0, 0x1, R9 ;  /* 0x0000000100097824 */ /* 0x000fe200078e0209 */
[----:B------:R-:W-:-:S03]  /*15950*/  SHF.R.S32.HI R0, RZ, 0x1f, R6 ;  /* 0x0000001fff007819 */ /* 0x000fc60000011406 */
[----:B------:R-:W-:Y:S02]  /*15960*/  IMAD R3, R3, c[0x0][0x4e0], RZ ;  /* 0x0001380003037a24 */ /* 0x000fe400078e02ff */
        /* <DEDUP_REMOVED lines=14> */
.L_x_2018:
        /* <DEDUP_REMOVED lines=11> */
.L_x_6532:


//--------------------- .text._ZN7cutlass13device_kernelIN5flash19enable_sm80_to_sm89INS1_16FlashAttnFwdSm80INS1_25CollectiveMainloopFwdSm80ILi8ELi1ELb0EN4cute5tupleIJNS5_1CILi128EEENS7_ILi64EEENS7_ILi256EEEEEELi256ENS_10bfloat16_tEfNS_4arch4Sm80ELb0ELb1ELb1ELb1ELb1ELb0ELb1ELb1EEENS1_21CollectiveEpilogueFwdINS6_IJS8_SA_S9_EEENS6_IJNS7_ILi1EEESI_SI_EEESC_SE_Li256ELb1ELb1ELb1ELb0EEENS1_36VarlenDynamicPersistentTileSchedulerILi128ELi64ELi256ELi256ELb1ELb1ELb0ELb1ELb0ELb1EEEEEEEEEvNT_6ParamsE --------------------------
	.section	.text._ZN7cutlass13device_kernelIN5flash19enable_sm80_to_sm89INS1_16FlashAttnFwdSm80INS1_25CollectiveMainloopFwdSm80ILi8ELi1ELb0EN4cute5tupleIJNS5_1CILi128EEENS7_ILi64EEENS7_ILi256EEEEEELi256ENS_10bfloat16_tEfNS_4arch4Sm80ELb0ELb1ELb1ELb1ELb1ELb0ELb1ELb1EEENS1_21CollectiveEpilogueFwdINS6_IJS8_SA_S9_EEENS6_IJNS7_ILi1EEESI_SI_EEESC_SE_Li256ELb1ELb1ELb1ELb0EEENS1_36VarlenDynamicPersistentTileSchedulerILi128ELi64ELi256ELi256ELb1ELb1ELb0ELb1ELb0ELb1EEEEEEEEEvNT_6ParamsE,"ax",@progbits
	.sectioninfo	@"SHI_REGISTERS=255"
	.align	128
.text._ZN7cutlass13device_kernelIN5flash19enable_sm80_to_sm89INS1_16FlashAttnFwdSm80INS1_25CollectiveMainloopFwdSm80ILi8ELi1ELb0EN4cute5tupleIJNS5_1CILi128EEENS7_ILi64EEENS7_ILi256EEEEEELi256ENS_10bfloat16_tEfNS_4arch4Sm80ELb0ELb1ELb1ELb1ELb1ELb0ELb1ELb1EEENS1_21CollectiveEpilogueFwdINS6_IJS8_SA_S9_EEENS6_IJNS7_ILi1EEESI_SI_EEESC_SE_Li256ELb1ELb1ELb1ELb0EEENS1_36VarlenDynamicPersistentTileSchedulerILi128ELi64ELi256ELi256ELb1ELb1ELb0ELb1ELb0ELb1EEEEEEEEEvNT_6ParamsE:
        .type           _ZN7cutlass13device_kernelIN5flash19enable_sm80_to_sm89INS1_16FlashAttnFwdSm80INS1_25CollectiveMainloopFwdSm80ILi8ELi1ELb0EN4cute5tupleIJNS5_1CILi128EEENS7_ILi64EEENS7_ILi256EEEEEELi256ENS_10bfloat16_tEfNS_4arch4Sm80ELb0ELb1ELb1ELb1ELb1ELb0ELb1ELb1EEENS1_21CollectiveEpilogueFwdINS6_IJS8_SA_S9_EEENS6_IJNS7_ILi1EEESI_SI_EEESC_SE_Li256ELb1ELb1ELb1ELb0EEENS1_36VarlenDynamicPersistentTileSchedulerILi128ELi64ELi256ELi256ELb1ELb1ELb0ELb1ELb0ELb1EEEEEEEEEvNT_6ParamsE,@function
        .size           _ZN7cutlass13device_kernelIN5flash19enable_sm80_to_sm89INS1_16FlashAttnFwdSm80INS1_25CollectiveMainloopFwdSm80ILi8ELi1ELb0EN4cute5tupleIJNS5_1CILi128EEENS7_ILi64EEENS7_ILi256EEEEEELi256ENS_10bfloat16_tEfNS_4arch4Sm80ELb0ELb1ELb1ELb1ELb1ELb0ELb1ELb1EEENS1_21CollectiveEpilogueFwdINS6_IJS8_SA_S9_EEENS6_IJNS7_ILi1EEESI_SI_EEESC_SE_Li256ELb1ELb1ELb1ELb0EEENS1_36VarlenDynamicPersistentTileSchedulerILi128ELi64ELi256ELi256ELb1ELb1ELb0ELb1ELb0ELb1EEEEEEEEEvNT_6ParamsE,(.L_x_6533 - _ZN7cutlass13device_kernelIN5flash19enable_sm80_to_sm89INS1_16FlashAttnFwdSm80INS1_25CollectiveMainloopFwdSm80ILi8ELi1ELb0EN4cute5tupleIJNS5_1CILi128EEENS7_ILi64EEENS7_ILi256EEEEEELi256ENS_10bfloat16_tEfNS_4arch4Sm80ELb0ELb1ELb1ELb1ELb1ELb0ELb1ELb1EEENS1_21CollectiveEpilogueFwdINS6_IJS8_SA_S9_EEENS6_IJNS7_ILi1EEESI_SI_EEESC_SE_Li256ELb1ELb1ELb1ELb0EEENS1_36VarlenDynamicPersistentTileSchedulerILi128ELi64ELi256ELi256ELb1ELb1ELb0ELb1ELb0ELb1EEEEEEEEEvNT_6ParamsE)
        .other          _ZN7cutlass13device_kernelIN5flash19enable_sm80_to_sm89INS1_16FlashAttnFwdSm80INS1_25CollectiveMainloopFwdSm80ILi8ELi1ELb0EN4cute5tupleIJNS5_1CILi128EEENS7_ILi64EEENS7_ILi256EEEEEELi256ENS_10bfloat16_tEfNS_4arch4Sm80ELb0ELb1ELb1ELb1ELb1ELb0ELb1ELb1EEENS1_21CollectiveEpilogueFwdINS6_IJS8_SA_S9_EEENS6_IJNS7_ILi1EEESI_SI_EEESC_SE_Li256ELb1ELb1ELb1ELb0EEENS1_36VarlenDynamicPersistentTileSchedulerILi128ELi64ELi256ELi256ELb1ELb1ELb0ELb1ELb0ELb1EEEEEEEEEvNT_6ParamsE,@"STO_CUDA_ENTRY STV_DEFAULT"
_ZN7cutlass13device_kernelIN5flash19enable_sm80_to_sm89INS1_16FlashAttnFwdSm80INS1_25CollectiveMainloopFwdSm80ILi8ELi1ELb0EN4cute5tupleIJNS5_1CILi128EEENS7_ILi64EEENS7_ILi256EEEEEELi256ENS_10bfloat16_tEfNS_4arch4Sm80ELb0ELb1ELb1ELb1ELb1ELb0ELb1ELb1EEENS1_21CollectiveEpilogueFwdINS6_IJS8_SA_S9_EEENS6_IJNS7_ILi1EEESI_SI_EEESC_SE_Li256ELb1ELb1ELb1ELb0EEENS1_36VarlenDynamicPersistentTileSchedulerILi128ELi64ELi256ELi256ELb1ELb1ELb0ELb1ELb0ELb1EEEEEEEEEvNT_6ParamsE:
        /* <DEDUP_REMOVED lines=52> */
.L_x_2024:
        /* <DEDUP_REMOVED lines=16> */
.L_x_2200:
        /* <DEDUP_REMOVED lines=16> */
.L_x_2201:
[----:B---3--:R-:W-:-:S05]  /*0540*/  IMAD R0, R0, c[0x0][0x538], RZ ;  /* 0x00014e0000007a24 */ /* 0x008fca00078e02ff */
[----:B------:R-:W-:-:S04]  /*0550*/  IADD3 R6, R0, R6, RZ ;  /* 0x0000000600067210 */ /* 0x000fc80007ffe0ff */
[----:B------:R-:W-:-:S13]  /*0560*/  ISETP.GT.AND P0, PT, R6, UR4, PT ;  /* 0x0000000406007c0c */ /* 0x000fda000bf04270 */
[----:B-12---:R-:W-:Y:S05]  /*0570*/  @!P0 BRA `(.L_x_2024) ;  /* 0xfffffdc000008947 */ /* 0x006fea000383ffff */
.L_x_2020:
[----:B------:R-:W-:-:S05]  /*0580*/  IADD3 R10, -R0, R6, RZ ;  /* 0x00000006000a7210 */ /* 0x000fca0007ffe1ff */
[----:B------:R-:W-:-:S05]  /*0590*/  IMAD R0, R4, c[0x0][0x538], R10 ;  /* 0x00014e0004007a24 */ /* 0x000fca00078e020a */
[----:B------:R-:W-:Y:S01]  /*05a0*/  ISETP.GT.AND P0, PT, R0, UR4, PT ;  /* 0x0000000400007c0c */ /* 0x000fe2000bf04270 */
[----:B------:R-:W-:-:S12]  /*05b0*/  BRA.DIV ~URZ, `(.L_x_2025) ;  /* 0x00019f727f007947 */ /* 0x000fd8000b800000 */
[----:B------:R-:W-:-:S04]  /*05c0*/  VOTE.ANY R6, PT, !P0 ;  /* 0x0000000000067806 */ /* 0x000fc800040e0100 */
.L_x_2202:
[----:B------:R-:W1:Y:S02]  /*05d0*/  POPC R0, R6 ;  /* 0x0000000600007309 */ /* 0x000e640000000000 */
[----:B-12---:R-:W-:Y:S01]  /*05e0*/  IADD3 R251, R0, R7, RZ ;  /* 0x0000000700fb7210 */ /* 0x006fe20007ffe0ff */
[----:B------:R-:W-:Y:S05]  /*05f0*/  BRA.DIV ~URZ, `(.L_x_2026) ;  /* 0x00019f827f007947 */ /* 0x000fea000b800000 */
[----:B------:R1:W2:Y:S01]  /*0600*/  SHFL.IDX PT, R12, R9, R0, 0x1f ;  /* 0x00001f00090c7589 */ /* 0x0002a200000e0000 */
[----:B------:R-:W-:-:S03]  /*0610*/  MOV R5, RZ ;  /* 0x000000ff00057202 */ /* 0x000fc60000000f00 */
[----:B------:R1:W3:Y:S04]  /*0620*/  SHFL.IDX PT, R9, R8, R0, 0x1f ;  /* 0x00001f0008097589 */ /* 0x0002e800000e0000 */
.L_x_2203:
[----:B------:R-:W-:Y:S01]  /*0630*/  ISETP.NE.AND P0, PT, R6, RZ, PT ;  /* 0x000000ff0600720c */ /* 0x000fe20003f05270 */
[----:B------:R-:W-:-:S12]  /*0640*/  BSSY B0, `(.L_x_2027) ;  /* 0x0000005000007945 */ /* 0x000fd80003800000 */
[----:B------:R-:W-:Y:S05]  /*0650*/  @!P0 BRA `(.L_x_2028) ;  /* 0x0000003000008947 */ /* 0x000fea0003800000 */
[----:B-1----:R-:W-:Y:S01]  /*0660*/  IADD3 R0, R0, -0x1, RZ ;  /* 0xffffffff00007810 */ /* 0x002fe20007ffe0ff */
[----:B------:R-:W-:Y:S05]  /*0670*/  BRA.DIV ~URZ, `(.L_x_2029) ;  /* 0x00019fe27f007947 */ /* 0x000fea000b800000 */
[----:B------:R1:W4:Y:S02]  /*0680*/  SHFL.IDX PT, R5, R4, R0, 0x1f ;  /* 0x00001f0004057589 */ /* 0x00032400000e0000 */
.L_x_2028:
[----:B------:R-:W-:Y:S05]  /*0690*/  BSYNC B0 ;  /* 0x0000000000007941 */ /* 0x000fea0003800000 */
.L_x_2027:
[----:B---3--:R-:W-:Y:S01]  /*06a0*/  ISETP.NE.AND P0, PT, R9, 0x1, PT ;  /* 0x000000010900780c */ /* 0x008fe20003f05270 */
[----:B----4-:R-:W-:Y:S01]  /*06b0*/  IMAD R248, R5, c[0x0][0x538], R10 ;  /* 0x00014e0005f87a24 */ /* 0x010fe200078e020a */
[----:B------:R-:W-:Y:S04]  /*06c0*/  BSSY B0, `(.L_x_2030) ;  /* 0x0000085000007945 */ /* 0x000fe80003800000 */
[----:B------:R-:W-:-:S07]  /*06d0*/  IADD3 R11, -R248, UR4, RZ ;  /* 0x00000004f80b7c10 */ /* 0x000fce000fffe1ff */
[----:B------:R-:W-:Y:S05]  /*06e0*/  @!P0 BRA `(.L_x_2031) ;  /* 0x000003e000008947 */ /* 0x000fea0003800000 */
[-C--:B-12---:R-:W-:Y:S02]  /*06f0*/  IABS R0, R12.reuse ;  /* 0x0000000c00007213 */ /* 0x086fe40000000000 */
        /* <DEDUP_REMOVED lines=61> */
.L_x_2031:
[----:B------:R-:W-:-:S04]  /*0ad0*/  IMAD.MOV.U32 R2, RZ, RZ, 0x4 ;  /* 0x00000004ff027424 */ /* 0x000fc800078e00ff */
[----:B------:R-:W-:-:S05]  /*0ae0*/  IMAD.WIDE R2, R251, R2, c[0x0][0x590] ;  /* 0x00016400fb027625 */ /* 0x000fca00078e0202 */
[----:B------:R-:W3:Y:S02]  /*0af0*/  LDG.E R7, [R2.64] ;  /* 0x0000000602077981 */ /* 0x000ee4000c1e1900 */
[----:B-123--:R-:W-:-:S05]  /*0b00*/  IMAD R9, R7, R12, RZ ;  /* 0x0000000c07097224 */ /* 0x00efca00078e02ff */
        /* <DEDUP_REMOVED lines=64> */
.L_x_2032:
[----:B------:R-:W-:Y:S05]  /*0f10*/  BSYNC B0 ;  /* 0x0000000000007941 */ /* 0x000fea0003800000 */
.L_x_2030:
[----:B------:R-:W-:-:S04]  /*0f20*/  LOP3.LUT R0, RZ, R0, RZ, 0x33, !PT ;  /* 0x00000000ff007212 */ /* 0x000fc800078e33ff */
[----:B------:R-:W-:Y:S01]  /*0f30*/  IADD3 R249, R0, R12, RZ ;  /* 0x0000000c00f97210 */ /* 0x000fe20007ffe0ff */
[----:B------:R-:W-:Y:S05]  /*0f40*/  BRA `(.L_x_2033) ;  /* 0x0000004000007947 */ /* 0x000fea0003800000 */
.L_x_2021:
[----:B--2---:R-:W-:Y:S01]  /*0f50*/  IMAD.MOV.U32 R249, RZ, RZ, RZ ;  /* 0x000000fffff97224 */ /* 0x004fe200078e00ff */
[----:B------:R-:W-:Y:S01]  /*0f60*/  MOV R250, RZ ;  /* 0x000000ff00fa7202 */ /* 0x000fe20000000f00 */
[----:B------:R-:W-:Y:S01]  /*0f70*/  IMAD.U32 R248, RZ, RZ, UR4 ;  /* 0x00000004fff87e24 */ /* 0x000fe2000f8e00ff */
[----:B------:R-:W-:Y:S02]  /*0f80*/  MOV R251, c[0x0][0x53c] ;  /* 0x00014f0000fb7a02 */ /* 0x000fe40000000f00 */
.L_x_2033:
[----:B------:R-:W-:Y:S01]  /*0f90*/  ISETP.NE.AND P0, PT, R13, RZ, PT ;  /* 0x000000ff0d00720c */ /* 0x000fe20003f05270 */
[----:B------:R-:W-:-:S12]  /*0fa0*/  WARPSYNC 0xffffffff ;  /* 0xffffffff00007948 */ /* 0x000fd80003800000 */
[----:B------:R1:W-:Y:S04]  /*0fb0*/  @!P0 STS.128 [0x20100], R248 ;  /* 0x020100f8ff008388 */ /* 0x0003e80000000c00 */
[----:B------:R-:W-:Y:S06]  /*0fc0*/  BAR.ARV 0x5, 0x100 ;  /* 0x0144000000007b1d */ /* 0x000fec0000002000 */
.L_x_2019:
        /* <DEDUP_REMOVED lines=8> */
[CC--:B------:R-:W-:Y:S02]  /*1050*/  LEA.HI R13, R9.reuse, R17.reuse, RZ, 0x2 ;  /* 0x00000011090d7211 */ /* 0x0c0fe400078f10ff */
[----:B------:R-:W-:Y:S02]  /*1060*/  SHF.R.S32.HI R3, RZ, 0x4, R2 ;  /* 0x00000004ff037819 */ /* 0x000fe40000011402 */
[----:B------:R-:W-:Y:S02]  /*1070*/  LEA.HI R15, R9, R17, RZ, 0x3 ;  /* 0x00000011090f7211 */ /* 0x000fe400078f18ff */
[----:B------:R-:W-:Y:S02]  /*1080*/  LEA.HI R0, R2, R3, RZ, 0x1 ;  /* 0x0000000302007211 */ /* 0x000fe400078f08ff */
[----:B------:R-:W-:-:S02]  /*1090*/  SHF.R.S32.HI R7, RZ, 0x2, R13 ;  /* 0x00000002ff077819 */ /* 0x000fc4000001140d */
[----:B------:R-:W-:Y:S02]  /*10a0*/  LOP3.LUT R0, R0, 0xfffffffe, RZ, 0xc0, !PT ;  /* 0xfffffffe00007812 */ /* 0x000fe400078ec0ff */
[----:B------:R-:W-:Y:S02]  /*10b0*/  SHF.R.S32.HI R252, RZ, 0x3, R15 ;  /* 0x00000003fffc7819 */ /* 0x000fe4000001140f */
[----:B------:R-:W-:Y:S01]  /*10c0*/  LEA.HI R8, R9, R17, RZ, 0x5 ;  /* 0x0000001109087211 */ /* 0x000fe200078f28ff */
[----:B------:R-:W-:Y:S01]  /*10d0*/  IMAD.IADD R14, R3, 0x1, -R0 ;  /* 0x00000001030e7824 */ /* 0x000fe200078e0a00 */
[----:B------:R-:W-:Y:S01]  /*10e0*/  LOP3.LUT R0, R2, 0xfffffff0, RZ, 0xc0, !PT ;  /* 0xfffffff002007812 */ /* 0x000fe200078ec0ff */
[----:B------:R-:W-:Y:S01]  /*10f0*/  IMAD.SHL.U32 R4, R252, 0x40, RZ ;  /* 0x00000040fc047824 */ /* 0x000fe200078e00ff */
[----:B------:R-:W-:Y:S02]  /*1100*/  SHF.R.S32.HI R2, RZ, 0x1f, R13 ;  /* 0x0000001fff027819 */ /* 0x000fe4000001140d */
[----:B------:R-:W-:Y:S01]  /*1110*/  LOP3.LUT R3, R15, 0xfffffff8, RZ, 0xc0, !PT ;  /* 0xfffffff80f037812 */ /* 0x000fe200078ec0ff */
[----:B------:R-:W-:Y:S01]  /*1120*/  IMAD.IADD R0, R17, 0x1, -R0 ;  /* 0x0000000111007824 */ /* 0x000fe200078e0a00 */
[----:B------:R-:W-:-:S03]  /*1130*/  LEA.HI R2, R2, R7, RZ, 0x3 ;  /* 0x0000000702027211 */ /* 0x000fc600078f18ff */
[----:B------:R-:W-:Y:S01]  /*1140*/  IMAD.IADD R230, R17, 0x1, -R3 ;  /* 0x0000000111e67824 */ /* 0x000fe200078e0a03 */
[----:B------:R-:W-:Y:S02]  /*1150*/  SHF.R.S32.HI R5, RZ, 0x1f, R0 ;  /* 0x0000001fff057819 */ /* 0x000fe40000011400 */
[----:B------:R-:W-:Y:S01]  /*1160*/  LOP3.LUT R3, R2, 0xfffffff8, RZ, 0xc0, !PT ;  /* 0xfffffff802037812 */ /* 0x000fe200078ec0ff */
[C---:B------:R-:W-:Y:S01]  /*1170*/  IMAD.SHL.U32 R217, R230.reuse, 0x8, RZ ;  /* 0x00000008e6d97824 */ /* 0x040fe200078e00ff */
[----:B------:R-:W-:Y:S01]  /*1180*/  LEA.HI R10, R5, R0, RZ, 0x3 ;  /* 0x00000000050a7211 */ /* 0x000fe200078f18ff */
[----:B------:R-:W-:Y:S01]  /*1190*/  IMAD R229, R230, 0x20, R252 ;  /* 0x00000020e6e57824 */ /* 0x000fe200078e02fc */
        /* <DEDUP_REMOVED lines=8> */
[----:B------:R-:W-:Y:S01]  /*1220*/  SHF.R.S32.HI R4, RZ, 0x5, R8 ;  /* 0x00000005ff047819 */ /* 0x000fe20000011408 */
[----:B------:R-:W-:Y:S01]  /*1230*/  IMAD.IADD R16, R17, 0x1, -R0 ;  /* 0x0000000111107824 */ /* 0x000fe200078e0a00 */
[----:B------:R-:W-:Y:S01]  /*1240*/  SHF.R.S32.HI R2, RZ, 0x1f, R8 ;  /* 0x0000001fff027819 */ /* 0x000fe20000011408 */
[----:B------:R-:W-:Y:S01]  /*1250*/  IMAD.SHL.U32 R0, R230, 0x40, RZ ;  /* 0x00000040e6007824 */ /* 0x000fe200078e00ff */
[----:B------:R-:W-:-:S02]  /*1260*/  LOP3.LUT R6, R7, 0x1, RZ, 0xc0, !PT ;  /* 0x0000000107067812 */ /* 0x000fc400078ec0ff */
[----:B------:R-:W-:Y:S02]  /*1270*/  LEA.HI R2, R2, R4, RZ, 0x3 ;  /* 0x0000000402027211 */ /* 0x000fe400078f18ff */
[----:B------:R-:W-:Y:S02]  /*1280*/  SHF.R.S32.HI R12, RZ, 0x1f, R16 ;  /* 0x0000001fff0c7819 */ /* 0x000fe40000011410 */
[----:B------:R-:W-:Y:S02]  /*1290*/  LEA.HI R3, R9, R17, RZ, 0x6 ;  /* 0x0000001109037211 */ /* 0x000fe400078f30ff */
[----:B------:R-:W-:Y:S02]  /*12a0*/  LOP3.LUT R0, R0, 0x1c0, RZ, 0xc0, !PT ;  /* 0x000001c000007812 */ /* 0x000fe400078ec0ff */
[----:B------:R-:W-:Y:S01]  /*12b0*/  LOP3.LUT R2, R2, 0xffffff8, RZ, 0xc0, !PT ;  /* 0x0ffffff802027812 */ /* 0x000fe200078ec0ff */
[----:B------:R-:W-:Y:S01]  /*12c0*/  IMAD.SHL.U32 R9, R3, 0x8, RZ ;  /* 0x0000000803097824 */ /* 0x000fe200078e00ff */
[----:B------:R-:W-:-:S02]  /*12d0*/  ISETP.NE.U32.AND P0, PT, R6, 0x1, PT ;  /* 0x000000010600780c */ /* 0x000fc40003f05070 */
[----:B------:R-:W-:Y:S01]  /*12e0*/  LEA.HI R12, R12, R16, RZ, 0x2 ;  /* 0x000000100c0c7211 */ /* 0x000fe200078f10ff */
[----:B------:R-:W-:Y:S01]  /*12f0*/  IMAD.IADD R3, R4, 0x1, -R2 ;  /* 0x0000000104037824 */ /* 0x000fe200078e0a02 */
[----:B------:R-:W-:Y:S02]  /*1300*/  LOP3.LUT R8, R0, 0x8, R15, 0xf8, !PT ;  /* 0x0000000800087812 */ /* 0x000fe400078ef80f */
        /* <DEDUP_REMOVED lines=28> */
[----:B------:R-:W-:Y:S01]  /*14d0*/  IMAD.SHL.U32 R215, R11, 0x2, RZ ;  /* 0x000000020bd77824 */ /* 0x000fe200078e00ff */
[----:B------:R-:W-:Y:S01]  /*14e0*/  LOP3.LUT R4, R7, 0xfffffe00, RZ, 0xc0, !PT ;  /* 0xfffffe0007047812 */ /* 0x000fe200078ec0ff */
[----:B------:R-:W-:Y:S01]  /*14f0*/  IMAD.IADD R7, R5, 0x1, R3 ;  /* 0x0000000105077824 */ /* 0x000fe200078e0203 */
[----:B------:R-:W-:Y:S01]  /*1500*/  IADD3 R223, R217, 0x40, RZ ;  /* 0x00000040d9df7810 */ /* 0x000fe20007ffe0ff */
[----:B------:R-:W-:Y:S01]  /*1510*/  IMAD.MOV.U32 R10, RZ, RZ, 0x40 ;  /* 0x00000040ff0a7424 */ /* 0x000fe200078e00ff */
[CC--:B------:R-:W-:Y:S01]  /*1520*/  IADD3 R3, R2.reuse, R4.reuse, R8 ;  /* 0x0000000402037210 */ /* 0x0c0fe20007ffe008 */
[----:B------:R-:W-:Y:S01]  /*1530*/  IMAD.MOV.U32 R8, RZ, RZ, 0x20 ;  /* 0x00000020ff087424 */ /* 0x000fe200078e00ff */
[----:B------:R-:W-:-:S02]  /*1540*/  LOP3.LUT R4, R2, R4, RZ, 0xfc, !PT ;  /* 0x0000000402047212 */ /* 0x000fc400078efcff */
[----:B------:R-:W-:Y:S02]  /*1550*/  LOP3.LUT R2, R12, 0x7ffffffc, RZ, 0xc0, !PT ;  /* 0x7ffffffc0c027812 */ /* 0x000fe400078ec0ff */
[----:B------:R-:W-:Y:S02]  /*1560*/  LEA R9, R7, 0x80, 0x1 ;  /* 0x0000008007097811 */ /* 0x000fe400078e08ff */
[----:B------:R-:W-:Y:S01]  /*1570*/  IADD3 R222, R217, 0x80, RZ ;  /* 0x00000080d9de7810 */ /* 0x000fe20007ffe0ff */
[----:B------:R-:W-:Y:S01]  /*1580*/  IMAD.IADD R2, R16, 0x1, -R2 ;  /* 0x0000000110027824 */ /* 0x000fe200078e0a02 */
[----:B------:R-:W-:Y:S01]  /*1590*/  SHF.R.S32.HI R5, RZ, 0x1f, R217 ;  /* 0x0000001fff057819 */ /* 0x000fe200000114d9 */
[----:B------:R-:W-:Y:S01]  /*15a0*/  STL [R1+0x4], R9 ;  /* 0x0000040901007387 */ /* 0x000fe20000100800 */
[----:B------:R-:W-:Y:S01]  /*15b0*/  SHF.R.S32.HI R12, RZ, 0x1f, R223 ;  /* 0x0000001fff0c7819 */ /* 0x000fe200000114df */
[----:B------:R-:W-:Y:S01]  /*15c0*/  IMAD.SHL.U32 R231, R2, 0x2, RZ ;  /* 0x0000000202e77824 */ /* 0x000fe200078e00ff */
[----:B------:R-:W-:-:S02]  /*15d0*/  SHF.R.S32.HI R5, RZ, 0x1f, R222 ;  /* 0x0000001fff057819 */ /* 0x000fc400000114de */
[----:B------:R-:W-:Y:S02]  /*15e0*/  SEL R5, R8, 0xffffffe0, !P1 ;  /* 0xffffffe008057807 */ /* 0x000fe40004800000 */
[C---:B------:R-:W-:Y:S02]  /*15f0*/  IADD3 R38, R231.reuse, 0x10, RZ ;  /* 0x00000010e7267810 */ /* 0x040fe40007ffe0ff */
[C---:B------:R-:W-:Y:S02]  /*1600*/  IADD3 R36, R231.reuse, 0x20, RZ ;  /* 0x00000020e7247810 */ /* 0x040fe40007ffe0ff */
[C---:B------:R-:W-:Y:S02]  /*1610*/  IADD3 R33, R231.reuse, 0x38, RZ ;  /* 0x00000038e7217810 */ /* 0x040fe40007ffe0ff */
[C---:B------:R-:W-:Y:S02]  /*1620*/  IADD3 R30, R231.reuse, 0x50, RZ ;  /* 0x00000050e71e7810 */ /* 0x040fe40007ffe0ff */
[----:B------:R-:W-:-:S02]  /*1630*/  IADD3 R27, R231, 0x68, RZ ;  /* 0x00000068e71b7810 */ /* 0x000fc40007ffe0ff */
[----:B------:R-:W-:Y:S02]  /*1640*/  SHF.R.S32.HI R7, RZ, 0x1f, R38 ;  /* 0x0000001fff077819 */ /* 0x000fe40000011426 */
[C---:B------:R-:W-:Y:S02]  /*1650*/  IADD3 R24, R231.reuse, 0x80, RZ ;  /* 0x00000080e7187810 */ /* 0x040fe40007ffe0ff */
[----:B------:R-:W-:Y:S02]  /*1660*/  SHF.R.S32.HI R7, RZ, 0x1f, R36 ;  /* 0x0000001fff077819 */ /* 0x000fe40000011424 */
[C---:B------:R-:W-:Y:S02]  /*1670*/  IADD3 R21, R231.reuse, 0x98, RZ ;  /* 0x00000098e7157810 */ /* 0x040fe40007ffe0ff */
[----:B------:R-:W-:Y:S02]  /*1680*/  SHF.R.S32.HI R7, RZ, 0x1f, R33 ;  /* 0x0000001fff077819 */ /* 0x000fe40000011421 */
[----:B------:R-:W-:-:S02]  /*1690*/  IADD3 R18, R231, 0xb0, RZ ;  /* 0x000000b0e7127810 */ /* 0x000fc40007ffe0ff */
[----:B------:R-:W-:Y:S02]  /*16a0*/  SHF.R.S32.HI R7, RZ, 0x1f, R30 ;  /* 0x0000001fff077819 */ /* 0x000fe4000001141e */
[C---:B-1----:R-:W-:Y:S02]  /*16b0*/  IADD3 R15, R231.reuse, 0xc8, RZ ;  /* 0x000000c8e70f7810 */ /* 0x042fe40007ffe0ff */
[----:B------:R-:W-:Y:S02]  /*16c0*/  SHF.R.S32.HI R7, RZ, 0x1f, R27 ;  /* 0x0000001fff077819 */ /* 0x000fe4000001141b */
[----:B------:R-:W-:Y:S02]  /*16d0*/  SEL R2, R8, 0xffffffe0, !P4 ;  /* 0xffffffe008027807 */ /* 0x000fe40006000000 */
[----:B------:R-:W-:Y:S02]  /*16e0*/  IADD3 R12, R231, 0xe0, RZ ;  /* 0x000000e0e70c7810 */ /* 0x000fe40007ffe0ff */
[----:B------:R-:W-:-:S02]  /*16f0*/  SHF.R.S32.HI R7, RZ, 0x1f, R24 ;  /* 0x0000001fff077819 */ /* 0x000fc40000011418 */
[----:B------:R-:W-:Y:S02]  /*1700*/  IADD3 R224, R217, 0xc0, RZ ;  /* 0x000000c0d9e07810 */ /* 0x000fe40007ffe0ff */
[----:B------:R-:W-:Y:S02]  /*1710*/  SHF.R.S32.HI R8, RZ, 0x1f, R231 ;  /* 0x0000001fff087819 */ /* 0x000fe400000114e7 */
[C---:B------:R-:W-:Y:S02]  /*1720*/  IADD3 R11, R231.reuse, 0xe8, RZ ;  /* 0x000000e8e70b7810 */ /* 0x040fe40007ffe0ff */
[----:B------:R-:W-:Y:S02]  /*1730*/  SHF.R.S32.HI R7, RZ, 0x1f, R21 ;  /* 0x0000001fff077819 */ /* 0x000fe40000011415 */
[----:B------:R-:W-:Y:S02]  /*1740*/  IADD3 R8, R231, 0xf0, RZ ;  /* 0x000000f0e7087810 */ /* 0x000fe40007ffe0ff */
[----:B------:R-:W-:-:S02]  /*1750*/  SHF.R.S32.HI R7, RZ, 0x1f, R18 ;  /* 0x0000001fff077819 */ /* 0x000fc40000011412 */
[----:B------:R-:W-:Y:S02]  /*1760*/  SHF.R.S32.HI R7, RZ, 0x1f, R15 ;  /* 0x0000001fff077819 */ /* 0x000fe4000001140f */
[----:B------:R-:W-:Y:S02]  /*1770*/  SHF.R.S32.HI R7, RZ, 0x1f, R12 ;  /* 0x0000001fff077819 */ /* 0x000fe4000001140c */
[----:B------:R-:W-:Y:S02]  /*1780*/  SHF.R.S32.HI R6, RZ, 0x1f, R224 ;  /* 0x0000001fff067819 */ /* 0x000fe400000114e0 */
[----:B------:R-:W-:Y:S02]  /*1790*/  LEA R200, R0, 0x8100, 0x1 ;  /* 0x0000810000c87811 */ /* 0x000fe400078e08ff */
[----:B------:R-:W-:Y:S02]  /*17a0*/  SHF.R.S32.HI R12, RZ, 0x1f, R11 ;  /* 0x0000001fff0c7819 */ /* 0x000fe4000001140b */
[----:B------:R-:W-:-:S02]  /*17b0*/  SEL R6, R10, 0xffffffc0, !P2 ;  /* 0xffffffc00a067807 */ /* 0x000fc40005000000 */
[----:B------:R-:W-:Y:S02]  /*17c0*/  SEL R0, R10, 0xffffffc0, !P3 ;  /* 0xffffffc00a007807 */ /* 0x000fe40005800000 */
[----:B------:R-:W-:Y:S01]  /*17d0*/  SHF.R.S32.HI R11, RZ, 0x1f, R8 ;  /* 0x0000001fff0b7819 */ /* 0x000fe20000011408 */
[----:B------:R-:W-:Y:S01]  /*17e0*/  IMAD.IADD R8, R9, 0x1, R5 ;  /* 0x0000000109087824 */ /* 0x000fe200078e0205 */
[----:B------:R-:W-:Y:S02]  /*17f0*/  IADD3 R10, R231, 0xf8, RZ ;  /* 0x000000f8e70a7810 */ /* 0x000fe40007ffe0ff */
[C---:B------:R-:W-:Y:S02]  /*1800*/  IADD3 R7, R9.reuse, -0x10, RZ ;  /* 0xfffffff009077810 */ /* 0x040fe40007ffe0ff */
[C---:B------:R-:W-:Y:S01]  /*1810*/  @P0 IADD3 R7, R9.reuse, 0x10, RZ ;  /* 0x0000001009070810 */ /* 0x040fe20007ffe0ff */
[----:B------:R1:W-:Y:S01]  /*1820*/  STL [R1+0x10], R8 ;  /* 0x0000100801007387 */ /* 0x0003e20000100800 */
[----:B------:R-:W-:Y:S01]  /*1830*/  SHF.R.S32.HI R11, RZ, 0x1f, R10 ;  /* 0x0000001fff0b7819 */ /* 0x000fe2000001140a */
[----:B------:R-:W-:Y:S01]  /*1840*/  IMAD.IADD R10, R9, 0x1, R6 ;  /* 0x00000001090a7824 */ /* 0x000fe200078e0206 */
[----:B------:R-:W-:Y:S01]  /*1850*/  LEA R208, R3, 0x10100, 0x1 ;  /* 0x0001010003d07811 */ /* 0x000fe200078e08ff */
[--C-:B------:R-:W-:Y:S01]  /*1860*/  IMAD.IADD R5, R5, 0x1, R7.reuse ;  /* 0x0000000105057824 */ /* 0x100fe200078e0207 */
[----:B------:R-:W-:Y:S01]  /*1870*/  LEA R203, R4, 0x100, 0x1 ;  /* 0x0000010004cb7811 */ /* 0x000fe200078e08ff */
[----:B------:R-:W-:Y:S01]  /*1880*/  IMAD.IADD R3, R6, 0x1, R7 ;  /* 0x0000000106037824 */ /* 0x000fe200078e0207 */
[----:B------:R2:W-:Y:S01]  /*1890*/  STL [R1+0x20], R10 ;  /* 0x0000200a01007387 */ /* 0x0005e20000100800 */
[----:B------:R-:W-:Y:S01]  /*18a0*/  IMAD.IADD R209, R208, 0x1, R2 ;  /* 0x00000001d0d17824 */ /* 0x000fe200078e0202 */
[C---:B------:R-:W-:Y:S01]  /*18b0*/  IADD3 R39, R231.reuse, 0x8, RZ ;  /* 0x00000008e7277810 */ /* 0x040fe20007ffe0ff */
[--C-:B------:R-:W-:Y:S01]  /*18c0*/  IMAD.IADD R204, R2, 0x1, R203.reuse ;  /* 0x0000000102cc7824 */ /* 0x100fe200078e02cb */
[----:B------:R-:W-:Y:S01]  /*18d0*/  IADD3 R37, R231, 0x18, RZ ;  /* 0x00000018e7257810 */ /* 0x000fe20007ffe0ff */
[----:B------:R-:W-:Y:S01]  /*18e0*/  IMAD.IADD R2, R5, 0x1, R6 ;  /* 0x0000000105027824 */ /* 0x000fe200078e0206 */
[C---:B------:R-:W-:Y:S01]  /*18f0*/  IADD3 R35, R231.reuse, 0x28, RZ ;  /* 0x00000028e7237810 */ /* 0x040fe20007ffe0ff */
[--C-:B------:R-:W-:Y:S01]  /*1900*/  IMAD.IADD R211, R208, 0x1, R0.reuse ;  /* 0x00000001d0d37824 */ /* 0x100fe200078e0200 */
[C---:B------:R-:W-:Y:S01]  /*1910*/  IADD3 R34, R231.reuse, 0x30, RZ ;  /* 0x00000030e7227810 */ /* 0x040fe20007ffe0ff */
[C---:B------:R-:W-:Y:S01]  /*1920*/  IMAD.IADD R206, R0.reuse, 0x1, R203 ;  /* 0x0000000100ce7824 */ /* 0x040fe200078e02cb */
[----:B------:R-:W-:Y:S01]  /*1930*/  IADD3 R32, R231, 0x40, RZ ;  /* 0x00000040e7207810 */ /* 0x000fe20007ffe0ff */
[----:B------:R-:W-:Y:S01]  /*1940*/  IMAD.IADD R210, R209, 0x1, R0 ;  /* 0x00000001d1d27824 */ /* 0x000fe200078e0200 */
[C---:B------:R-:W-:Y:S01]  /*1950*/  IADD3 R31, R231.reuse, 0x48, RZ ;  /* 0x00000048e71f7810 */ /* 0x040fe20007ffe0ff */
[----:B------:R-:W-:Y:S01]  /*1960*/  IMAD.IADD R205, R0, 0x1, R204 ;  /* 0x0000000100cd7824 */ /* 0x000fe200078e02cc */
[----:B------:R-:W-:-:S02]  /*1970*/  IADD3 R29, R231, 0x58, RZ ;  /* 0x00000058e71d7810 */ /* 0x000fc40007ffe0ff */
[C---:B------:R-:W-:Y:S01]  /*1980*/  IADD3 R28, R231.reuse, 0x60, RZ ;  /* 0x00000060e71c7810 */ /* 0x040fe20007ffe0ff */
[----:B-1----:R-:W-:Y:S01]  /*1990*/  IMAD.IADD R8, R8, 0x1, R6 ;  /* 0x0000000108087824 */ /* 0x002fe200078e0206 */
[C---:B------:R-:W-:Y:S02]  /*19a0*/  IADD3 R26, R231.reuse, 0x70, RZ ;  /* 0x00000070e71a7810 */ /* 0x040fe40007ffe0ff */
[C---:B------:R-:W-:Y:S02]  /*19b0*/  IADD3 R25, R231.reuse, 0x78, RZ ;  /* 0x00000078e7197810 */ /* 0x040fe40007ffe0ff */
        /* <DEDUP_REMOVED lines=9> */
[----:B------:R2:W-:Y:S01]  /*1a50*/  STL [R1+0xc], R5 ;  /* 0x00000c0501007387 */ /* 0x0005e20000100800 */
[C---:B------:R-:W-:Y:S02]  /*1a60*/  IADD3 R14, R231.reuse, 0xd0, RZ ;  /* 0x000000d0e70e7810 */ /* 0x040fe40007ffe0ff */
[----:B------:R-:W-:Y:S01]  /*1a70*/  IADD3 R13, R231, 0xd8, RZ ;  /* 0x000000d8e70d7810 */ /* 0x000fe20007ffe0ff */
[----:B------:R2:W-:Y:S01]  /*1a80*/  STL [R1+0x14], R2 ;  /* 0x0000140201007387 */ /* 0x0005e20000100800 */
        /* <DEDUP_REMOVED lines=18> */
.L_x_2199:
[----:B------:R-:W-:Y:S01]  /*1bb0*/  ISETP.NE.U32.AND P0, PT, RZ, c[0x0][0x370], PT ;  /* 0x0000dc00ff007a0c */ /* 0x000fe20003f05070 */
[----:B------:R-:W-:Y:S01]  /*1bc0*/  IMAD.MOV.U32 R13, RZ, RZ, 0x4 ;  /* 0x00000004ff0d7424 */ /* 0x000fe200078e00ff */
[----:B------:R-:W-:Y:S01]  /*1bd0*/  ISETP.NE.U32.AND P2, PT, RZ, c[0x0][0x360], PT ;  /* 0x0000d800ff007a0c */ /* 0x000fe20003f45070 */
[----:B------:R-:W-:Y:S01]  /*1be0*/  IMAD.MOV.U32 R232, RZ, RZ, RZ ;  /* 0x000000ffffe87224 */ /* 0x000fe200078e00ff */
[----:B------:R-:W-:Y:S01]  /*1bf0*/  ISETP.NE.AND.EX P1, PT, RZ, c[0x0][0x374], PT, P0 ;  /* 0x0000dd00ff007a0c */ /* 0x000fe20003f25300 */
[----:B------:R-:W-:Y:S01]  /*1c00*/  IMAD.MOV.U32 R12, RZ, RZ, RZ ;  /* 0x000000ffff0c7224 */ /* 0x000fe200078e00ff */
[----:B------:R-:W-:Y:S01]  /*1c10*/  ISETP.NE.AND.EX P0, PT, RZ, c[0x0][0x364], PT, P2 ;  /* 0x0000d900ff007a0c */ /* 0x000fe20003f05320 */
[----:B------:R-:W-:Y:S01]  /*1c20*/  IMAD.WIDE R2, R251, R13, c[0x0][0x348] ;  /* 0x0000d200fb027625 */ /* 0x000fe200078e020d */
[----:B------:R-:W-:-:S04]  /*1c30*/  ISETP.NE.U32.AND P3, PT, RZ, c[0x0][0x348], PT ;  /* 0x0000d200ff007a0c */ /* 0x000fc80003f65070 */
[----:B------:R-:W-:-:S05]  /*1c40*/  ISETP.NE.AND.EX P3, PT, RZ, c[0x0][0x34c], PT, P3 ;  /* 0x0000d300ff007a0c */ /* 0x000fca0003f65330 */
[----:B------:R-:W-:-:S04]  /*1c50*/  @P1 IMAD.WIDE R6, R251, R13, c[0x0][0x370] ;  /* 0x0000dc00fb061625 */ /* 0x000fc800078e020d */
[----:B------:R-:W-:Y:S01]  /*1c60*/  @P0 IMAD.WIDE R4, R251, R13, c[0x0][0x360] ;  /* 0x0000d800fb040625 */ /* 0x000fe200078e020d */
[----:B------:R1:W5:Y:S04]  /*1c70*/  @P1 LDG.E R232, [R6.64] ;  /* 0x0000000606e81981 */ /* 0x000368000c1e1900 */
[----:B------:R1:W5:Y:S04]  /*1c80*/  @P3 LDG.E R12, [R2.64] ;  /* 0x00000006020c3981 */ /* 0x000368000c1e1900 */
[----:B------:R1:W5:Y:S01]  /*1c90*/  @P0 LDG.E R228, [R4.64] ;  /* 0x0000000604e40981 */ /* 0x000362000c1e1900 */
[----:B------:R-:W-:Y:S01]  /*1ca0*/  YIELD ;  /* 0x0000000000007946 */ /* 0x000fe20003800000 */
[----:B------:R-:W-:Y:S05]  /*1cb0*/  @P0 BRA `(.L_x_2034) ;  /* 0x0000005000000947 */ /* 0x000fea0003800000 */
[----:B-----5:R-:W-:Y:S01]  /*1cc0*/  MOV R228, c[0x0][0x168] ;  /* 0x00005a0000e47a02 */ /* 0x020fe20000000f00 */
[----:B------:R-:W-:Y:S05]  /*1cd0*/  @!P3 BRA `(.L_x_2034) ;  /* 0x000000300000b947 */ /* 0x000fea0003800000 */
[----:B------:R2:W3:Y:S04]  /*1ce0*/  LDG.E R0, [R2.64] ;  /* 0x0000000602007981 */ /* 0x0004e8000c1e1900 */
[----:B-12---:R-:W3:Y:S02]  /*1cf0*/  LDG.E R2, [R2.64+0x4] ;  /* 0x0000040602027981 */ /* 0x006ee4000c1e1900 */
[----:B---3--:R-:W-:-:S02]  /*1d00*/  IADD3 R228, -R0, R2, RZ ;  /* 0x0000000200e47210 */ /* 0x008fc40007ffe1ff */
.L_x_2034:
[----:B------:R-:W-:-:S04]  /*1d10*/  ISETP.NE.U32.AND P0, PT, RZ, c[0x0][0x368], PT ;  /* 0x0000da00ff007a0c */ /* 0x000fc80003f05070 */
[----:B------:R-:W-:-:S13]  /*1d20*/  ISETP.NE.AND.EX P0, PT, RZ, c[0x0][0x36c], PT, P0 ;  /* 0x0000db00ff007a0c */ /* 0x000fda0003f05300 */
[----:B------:R-:W-:Y:S05]  /*1d30*/  @!P0 BRA `(.L_x_2035) ;  /* 0x0000003000008947 */ /* 0x000fea0003800000 */
[----:B-1----:R-:W-:-:S05]  /*1d40*/  IMAD.WIDE R2, R251, R13, c[0x0][0x368] ;  /* 0x0000da00fb027625 */ /* 0x002fca00078e020d */
[----:B------:R1:W5:Y:S01]  /*1d50*/  LDG.E R0, [R2.64] ;  /* 0x0000000602007981 */ /* 0x000362000c1e1900 */
[----:B------:R-:W-:Y:S05]  /*1d60*/  BRA `(.L_x_2036) ;  /* 0x0000008000007947 */ /* 0x000fea0003800000 */
.L_x_2035:
[----:B------:R-:W-:Y:S01]  /*1d70*/  ISETP.NE.U32.AND P0, PT, RZ, c[0x0][0x350], PT ;  /* 0x0000d400ff007a0c */ /* 0x000fe20003f05070 */
[----:B------:R-:W-:-:S03]  /*1d80*/  IMAD.U32 R0, RZ, RZ, UR5 ;  /* 0x00000005ff007e24 */ /* 0x000fc6000f8e00ff */
[----:B------:R-:W-:-:S13]  /*1d90*/  ISETP.NE.AND.EX P0, PT, RZ, c[0x0][0x354], PT, P0 ;  /* 0x0000d500ff007a0c */ /* 0x000fda0003f05300 */
[----:B------:R-:W-:Y:S05]  /*1da0*/  @!P0 BRA `(.L_x_2036) ;  /* 0x0000004000008947 */ /* 0x000fea0003800000 */
[----:B-1----:R-:W-:-:S05]  /*1db0*/  IMAD.WIDE R2, R251, R13, c[0x0][0x350] ;  /* 0x0000d400fb027625 */ /* 0x002fca00078e020d */
[----:B------:R-:W2:Y:S04]  /*1dc0*/  LDG.E R4, [R2.64] ;  /* 0x0000000602047981 */ /* 0x000ea8000c1e1900 */
[----:B------:R-:W2:Y:S02]  /*1dd0*/  LDG.E R0, [R2.64+0x4] ;  /* 0x0000040602007981 */ /* 0x000ea4000c1e1900 */
[----:B--2---:R-:W-:Y:S02]  /*1de0*/  IADD3 R0, -R4, R0, RZ ;  /* 0x0000000004007210 */ /* 0x004fe40007ffe1ff */
.L_x_2036:
[----:B-1----:R-:W2:Y:S01]  /*1df0*/  LDL.LU R4, [R1] ;  /* 0x0000000001047983 */ /* 0x002ea20000300800 */
[----:B------:R-:W-:Y:S02]  /*1e00*/  IMAD.MOV.U32 R2, RZ, RZ, c[0x0][0x2c4] ;  /* 0x0000b100ff027624 */ /* 0x000fe400078e00ff */
[----:B------:R-:W-:Y:S02]  /*1e10*/  IMAD.MOV.U32 R7, RZ, RZ, c[0x0][0x32c] ;  /* 0x0000cb00ff077624 */ /* 0x000fe400078e00ff */
[----:B------:R-:W-:Y:S01]  /*1e20*/  IMAD.SHL.U32 R242, R249, 0x80, RZ ;  /* 0x00000080f9f27824 */ /* 0x000fe200078e00ff */
[----:B------:R-:W-:Y:S01]  /*1e30*/  ISETP.NE.AND P4, PT, R2, 0x1, PT ;  /* 0x000000010200780c */ /* 0x000fe20003f85270 */
[----:B-----5:R-:W-:Y:S01]  /*1e40*/  IMAD.IADD R227, R0, 0x1, -R232 ;  /* 0x0000000100e37824 */ /* 0x020fe200078e0ae8 */
[----:B------:R-:W-:-:S02]  /*1e50*/  ISETP.GE.AND P1, PT, R7, 0x1, PT ;  /* 0x000000010700780c */ /* 0x000fc40003f26270 */
[----:B------:R-:W-:-:S05]  /*1e60*/  IADD3 R2, R242, 0x7f, RZ ;  /* 0x0000007ff2027810 */ /* 0x000fca0007ffe0ff */
[----:B------:R-:W-:-:S04]  /*1e70*/  IMAD.MOV.U32 R0, RZ, RZ, R2 ;  /* 0x000000ffff007224 */ /* 0x000fc800078e0002 */
[----:B------:R-:W-:Y:S01]  /*1e80*/  @P4 IMAD.HI.U32 R3, R2, c[0x0][0x2c8], RZ ;  /* 0x0000b20002034a27 */ /* 0x000fe200078e00ff */
[----:B------:R-:W-:-:S04]  /*1e90*/  IADD3 R2, R227, 0x1, -R228 ;  /* 0x00000001e3027810 */ /* 0x000fc80007ffe8e4 */
[----:B------:R-:W-:-:S05]  /*1ea0*/  @P4 SHF.R.U32.HI R0, RZ, c[0x0][0x2cc], R3 ;  /* 0x0000b300ff004a19 */ /* 0x000fca0000011603 */
[----:B------:R-:W-:-:S05]  /*1eb0*/  IMAD.IADD R0, R2, 0x1, R0 ;  /* 0x0000000102007824 */ /* 0x000fca00078e0200 */
[----:B------:R-:W-:Y:S02]  /*1ec0*/  IADD3 R3, R0, c[0x0][0x328], RZ ;  /* 0x0000ca0000037a10 */ /* 0x000fe40007ffe0ff */
[----:B--2---:R-:W-:-:S04]  /*1ed0*/  LOP3.LUT R4, R4, 0xfffffffd, RZ, 0xc0, !PT ;  /* 0xfffffffd04047812 */ /* 0x004fc800078ec0ff */
[----:B------:R-:W-:-:S04]  /*1ee0*/  @P4 LOP3.LUT R4, R4, 0x2, RZ, 0xfc, !PT ;  /* 0x0000000204044812 */ /* 0x000fc800078efcff */
[----:B------:R-:W-:-:S04]  /*1ef0*/  LOP3.LUT R4, R4, 0xfffffffb, RZ, 0xc0, !PT ;  /* 0xfffffffb04047812 */ /* 0x000fc800078ec0ff */
[----:B------:R-:W-:-:S05]  /*1f00*/  @P1 LOP3.LUT R4, R4, 0x4, RZ, 0xfc, !PT ;  /* 0x0000000404041812 */ /* 0x000fca00078efcff */
[----:B------:R1:W-:Y:S01]  /*1f10*/  STL [R1], R4 ;  /* 0x0000000401007387 */ /* 0x0003e20000100800 */
        /* <DEDUP_REMOVED lines=11> */
.L_x_2039:
[----:B------:R-:W-:-:S13]  /*1fd0*/  ISETP.NE.AND P0, PT, R7, 0x1, PT ;  /* 0x000000010700780c */ /* 0x000fda0003f05270 */
[----:B------:R-:W-:-:S05]  /*1fe0*/  @P0 IMAD.HI.U32 R0, R2, c[0x0][0x330], RZ ;  /* 0x0000cc0002000a27 */ /* 0x000fca00078e00ff */
[----:B------:R-:W-:Y:S02]  /*1ff0*/  @P0 SHF.R.U32.HI R2, RZ, c[0x0][0x334], R0 ;  /* 0x0000cd00ff020a19 */ /* 0x000fe40000011600 */
.L_x_2040:
[----:B------:R-:W-:Y:S05]  /*2000*/  BSYNC B0 ;  /* 0x0000000000007941 */ /* 0x000fea0003800000 */
.L_x_2038:
[----:B------:R-:W-:-:S05]  /*2010*/  IMAD R2, R2, R7, c[0x0][0x32c] ;  /* 0x0000cb0002027624 */ /* 0x000fca00078e0207 */
[----:B------:R-:W-:-:S04]  /*2020*/  IMNMX R3, R3, R2, PT ;  /* 0x0000000203037217 */ /* 0x000fc80003800200 */
.L_x_2037:
[----:B------:R-:W-:Y:S01]  /*2030*/  IADD3 R3, R3, 0x3f, RZ ;  /* 0x0000003f03037810 */ /* 0x000fe20007ffe0ff */
[----:B-1----:R-:W-:Y:S01]  /*2040*/  @P4 IMAD.HI.U32 R4, R242, c[0x0][0x2c8], RZ ;  /* 0x0000b200f2044a27 */ /* 0x002fe200078e00ff */
[C---:B------:R-:W-:Y:S02]  /*2050*/  IADD3 R2, R227.reuse, 0x3f, RZ ;  /* 0x0000003fe3027810 */ /* 0x040fe40007ffe0ff */
[----:B------:R-:W-:Y:S01]  /*2060*/  SHF.R.S32.HI R5, RZ, 0x1f, R3 ;  /* 0x0000001fff057819 */ /* 0x000fe20000011403 */
[----:B------:R-:W-:Y:S01]  /*2070*/  IMAD.MOV.U32 R0, RZ, RZ, R242 ;  /* 0x000000ffff007224 */ /* 0x000fe200078e00f2 */
[----:B------:R-:W-:Y:S01]  /*2080*/  SHF.R.S32.HI R6, RZ, 0x1f, R2 ;  /* 0x0000001fff067819 */ /* 0x000fe20000011402 */
[----:B------:R-:W-:Y:S01]  /*2090*/  IMAD.IADD R213, R227, 0x1, -R228 ;  /* 0x00000001e3d57824 */ /* 0x000fe200078e0ae4 */
[----:B------:R-:W-:Y:S02]  /*20a0*/  @P4 SHF.R.U32.HI R0, RZ, c[0x0][0x2cc], R4 ;  /* 0x0000b300ff004a19 */ /* 0x000fe40000011604 */
[----:B------:R-:W-:-:S02]  /*20b0*/  LEA.HI R3, R5, R3, RZ, 0x6 ;  /* 0x0000000305037211 */ /* 0x000fc400078f30ff */
[----:B------:R-:W-:Y:S01]  /*20c0*/  LEA.HI R2, R6, R2, RZ, 0x6 ;  /* 0x0000000206027211 */ /* 0x000fe200078f30ff */
[----:B------:R-:W-:Y:S01]  /*20d0*/  IMAD.IADD R0, R213, 0x1, R0 ;  /* 0x00000001d5007824 */ /* 0x000fe200078e0200 */
[----:B------:R-:W-:Y:S02]  /*20e0*/  SHF.R.S32.HI R3, RZ, 0x6, R3 ;  /* 0x00000006ff037819 */ /* 0x000fe40000011403 */
[----:B------:R-:W-:Y:S02]  /*20f0*/  SHF.R.S32.HI R4, RZ, 0x6, R2 ;  /* 0x00000006ff047819 */ /* 0x000fe40000011402 */
        /* <DEDUP_REMOVED lines=12> */
.L_x_2043:
[----:B------:R-:W-:-:S13]  /*21c0*/  ISETP.NE.AND P0, PT, R7, 0x1, PT ;  /* 0x000000010700780c */ /* 0x000fda0003f05270 */
[----:B------:R-:W-:-:S05]  /*21d0*/  @P0 IMAD.HI.U32 R3, R0, c[0x0][0x330], RZ ;  /* 0x0000cc0000030a27 */ /* 0x000fca00078e00ff */
[----:B------:R-:W-:Y:S02]  /*21e0*/  @P0 SHF.R.U32.HI R0, RZ, c[0x0][0x334], R3 ;  /* 0x0000cd00ff000a19 */ /* 0x000fe40000011603 */
.L_x_2044:
[----:B------:R-:W-:Y:S05]  /*21f0*/  BSYNC B0 ;  /* 0x0000000000007941 */ /* 0x000fea0003800000 */
.L_x_2042:
[----:B------:R-:W-:-:S05]  /*2200*/  IMAD R0, R0, c[0x0][0x32c], RZ ;  /* 0x0000cb0000007a24 */ /* 0x000fca00078e02ff */
[----:B------:R-:W-:-:S04]  /*2210*/  IMNMX R2, R2, R0, !PT ;  /* 0x0000000002027217 */ /* 0x000fc80007800200 */
.L_x_2041:
[----:B------:R-:W-:Y:S01]  /*2220*/  SHF.R.S32.HI R0, RZ, 0x1f, R2 ;  /* 0x0000001fff007819 */ /* 0x000fe20000011402 */
[----:B------:R-:W-:Y:S01]  /*2230*/  BSSY B0, `(.L_x_2045) ;  /* 0x000002d000007945 */ /* 0x000fe20003800000 */
[----:B------:R-:W-:Y:S02]  /*2240*/  LOP3.LUT R3, R250, 0xff0000, RZ, 0xc0, !PT ;  /* 0x00ff0000fa037812 */ /* 0x000fe400078ec0ff */
[----:B------:R-:W-:Y:S02]  /*2250*/  LEA.HI R0, R0, R2, RZ, 0x6 ;  /* 0x0000000200007211 */ /* 0x000fe400078f30ff */
[----:B------:R-:W-:Y:S02]  /*2260*/  LOP3.LUT R2, R250, 0xff000000, RZ, 0xc0, !PT ;  /* 0xff000000fa027812 */ /* 0x000fe400078ec0ff */
[----:B------:R-:W-:-:S04]  /*2270*/  SHF.R.S32.HI R0, RZ, 0x6, R0 ;  /* 0x00000006ff007819 */ /* 0x000fc80000011400 */
[----:B------:R-:W-:Y:S02]  /*2280*/  IMNMX R7, RZ, R0, !PT ;  /* 0x00000000ff077217 */ /* 0x000fe40007800200 */
[----:B------:R-:W-:Y:S01]  /*2290*/  SHF.R.U32.HI R0, RZ, 0x8, R2 ;  /* 0x00000008ff007819 */ /* 0x000fe20000011602 */
[----:B------:R-:W-:Y:S01]  /*22a0*/  IMAD.MOV.U32 R2, RZ, RZ, RZ ;  /* 0x000000ffff027224 */ /* 0x000fe200078e00ff */
[----:B------:R-:W-:Y:S02]  /*22b0*/  ISETP.GT.AND P0, PT, R11, R7, PT ;  /* 0x000000070b00720c */ /* 0x000fe40003f04270 */
[----:B------:R-:W-:-:S04]  /*22c0*/  LEA.HI R0, R3, R0, RZ, 0x10 ;  /* 0x0000000003007211 */ /* 0x000fc800078f80ff */
[----:B------:R-:W-:Y:S02]  /*22d0*/  LOP3.LUT R14, R0, 0xff, RZ, 0xc0, !PT ;  /* 0x000000ff000e7812 */ /* 0x000fe400078ec0ff */
[----:B------:R-:W-:-:S03]  /*22e0*/  SHF.R.U32.HI R249, RZ, 0x10, R0 ;  /* 0x00000010fff97819 */ /* 0x000fc60000011600 */
[----:B------:R1:W-:Y:S02]  /*22f0*/  STL [R1+0x24], R14 ;  /* 0x0000240e01007387 */ /* 0x0003e40000100800 */
[----:B------:R-:W-:Y:S05]  /*2300*/  @!P0 BRA `(.L_x_2046) ;  /* 0x000001f000008947 */ /* 0x000fea0003800000 */
[----:B------:R-:W-:-:S04]  /*2310*/  ISETP.NE.AND P0, PT, R249, RZ, PT ;  /* 0x000000fff900720c */ /* 0x000fc80003f05270 */
[----:B------:R-:W-:-:S04]  /*2320*/  SEL R0, R249, c[0x0][0x338], P0 ;  /* 0x0000ce00f9007a07 */ /* 0x000fc80000000000 */
[----:B------:R-:W-:Y:S02]  /*2330*/  IABS R3, R0 ;  /* 0x0000000000037213 */ /* 0x000fe40000000000 */
[----:B------:R-:W-:Y:S02]  /*2340*/  IADD3 R6, R0, -0x1, R11 ;  /* 0xffffffff00067810 */ /* 0x000fe40007ffe00b */
[----:B------:R-:W2:Y:S03]  /*2350*/  I2F.RP R2, R3 ;  /* 0x0000000300027306 */ /* 0x000ea60000209400 */
[----:B------:R-:W-:-:S05]  /*2360*/  IMAD.IADD R6, R6, 0x1, -R7 ;  /* 0x0000000106067824 */ /* 0x000fca00078e0a07 */
[----:B------:R-:W-:Y:S01]  /*2370*/  IABS R10, R6 ;  /* 0x00000006000a7213 */ /* 0x000fe20000000000 */
[----:B--2---:R-:W2:Y:S02]  /*2380*/  MUFU.RCP R2, R2 ;  /* 0x0000000200027308 */ /* 0x004ea40000001000 */
[----:B--2---:R-:W-:-:S06]  /*2390*/  IADD3 R2, R2, 0xffffffe, RZ ;  /* 0x0ffffffe02027810 */ /* 0x004fcc0007ffe0ff */
[----:B------:R-:W2:Y:S02]  /*23a0*/  F2I.FTZ.U32.TRUNC.NTZ R5, R2 ;  /* 0x0000000200057305 */ /* 0x000ea4000021f000 */
        /* <DEDUP_REMOVED lines=21> */
.L_x_2046:
[----:B------:R-:W-:Y:S05]  /*2500*/  BSYNC B0 ;  /* 0x0000000000007941 */ /* 0x000fea0003800000 */
.L_x_2045:
[----:B------:R-:W-:Y:S01]  /*2510*/  IMAD R226, R14, R2, R7 ;  /* 0x000000020ee27224 */ /* 0x000fe200078e0207 */
[----:B------:R-:W-:Y:S01]  /*2520*/  PRMT R0, RZ, 0x7610, R0 ;  /* 0x00007610ff007816 */ /* 0x000fe20000000000 */
[----:B------:R-:W-:Y:S01]  /*2530*/  CS2R R18, SRZ ;  /* 0x0000000000127805 */ /* 0x000fe2000001ff00 */
[----:B------:R-:W-:Y:S01]  /*2540*/  CS2R R74, SRZ ;  /* 0x00000000004a7805 */ /* 0x000fe2000001ff00 */
        /* <DEDUP_REMOVED lines=69> */
[----:B------:R-:W-:-:S05]  /*29a0*/  @P1 IMAD.WIDE R2, R251, R13, c[0x0][0x340] ;  /* 0x0000d000fb021625 */ /* 0x000fca00078e020d */
[----:B------:R2:W5:Y:S01]  /*29b0*/  @P1 LDG.E R15, [R2.64] ;  /* 0x00000006020f1981 */ /* 0x000562000c1e1900 */
[----:B------:R-:W-:Y:S01]  /*29c0*/  SHF.R.S32.HI R0, RZ, 0x1f, R12 ;  /* 0x0000001fff007819 */ /* 0x000fe2000001140c */
[----:B------:R-:W-:Y:S01]  /*29d0*/  IMAD.IADD R5, R229, 0x1, R242 ;  /* 0x00000001e5057824 */ /* 0x000fe200078e02f2 */
[----:B------:R-:W-:Y:S02]  /*29e0*/  LOP3.LUT R16, R250, 0xffff, RZ, 0xc0, !PT ;  /* 0x0000fffffa107812 */ /* 0x000fe400078ec0ff */
[----:B------:R-:W-:Y:S01]  /*29f0*/  SEL R4, R251, RZ, !P3 ;  /* 0x000000fffb047207 */ /* 0x000fe20005800000 */
[----:B------:R-:W-:Y:S01]  /*2a00*/  IMAD R0, R0, c[0x0][0x178], RZ ;  /* 0x00005e0000007a24 */ /* 0x000fe200078e02ff */
[----:B------:R-:W-:Y:S01]  /*2a10*/  ISETP.GE.AND P2, PT, R217, c[0x0][0x198], PT ;  /* 0x00006600d9007a0c */ /* 0x000fe20003f46270 */
[----:B------:R-:W-:Y:S01]  /*2a20*/  @P4 IMAD.HI.U32 R7, R5, c[0x0][0x2c8], RZ ;  /* 0x0000b20005074a27 */ /* 0x000fe200078e00ff */
[----:B------:R-:W-:Y:S02]  /*2a30*/  ISETP.GE.AND P5, PT, R223, c[0x0][0x198], PT ;  /* 0x00006600df007a0c */ /* 0x000fe40003fa6270 */
[----:B------:R-:W-:Y:S01]  /*2a40*/  IADD3 R102, R214, -0x1, RZ ;  /* 0xffffffffd6667810 */ /* 0x000fe20007ffe0ff */
[----:B------:R-:W-:-:S02]  /*2a50*/  IMAD R0, R12, c[0x0][0x17c], R0 ;  /* 0x00005f000c007a24 */ /* 0x000fc400078e0200 */
[----:B--2---:R-:W-:-:S04]  /*2a60*/  IMAD.WIDE.U32 R2, R12, c[0x0][0x178], RZ ;  /* 0x00005e000c027a25 */ /* 0x004fc800078e00ff */
[----:B------:R-:W-:Y:S01]  /*2a70*/  IMAD.IADD R3, R3, 0x1, R0 ;  /* 0x0000000103037824 */ /* 0x000fe200078e0200 */
[----:B------:R-:W-:-:S03]  /*2a80*/  SHF.R.S32.HI R0, RZ, 0x1f, R251 ;  /* 0x0000001fff007819 */ /* 0x000fc600000114fb */
[----:B------:R-:W-:Y:S01]  /*2a90*/  IMAD.WIDE.U32 R2, R16, c[0x0][0x1b8], R2 ;  /* 0x00006e0010027a25 */ /* 0x000fe200078e0002 */
[----:B------:R-:W-:Y:S02]  /*2aa0*/  SEL R6, R0, RZ, !P3 ;  /* 0x000000ff00067207 */ /* 0x000fe40005800000 */
[----:B------:R-:W-:Y:S01]  /*2ab0*/  MOV R0, R5 ;  /* 0x0000000500007202 */ /* 0x000fe20000000f00 */
[----:B------:R-:W-:Y:S01]  /*2ac0*/  IMAD R3, R16, c[0x0][0x1bc], R3 ;  /* 0x00006f0010037a24 */ /* 0x000fe200078e0203 */
[----:B------:R-:W-:Y:S01]  /*2ad0*/  @P4 SHF.R.U32.HI R0, RZ, c[0x0][0x2cc], R7 ;  /* 0x0000b300ff004a19 */ /* 0x000fe20000011607 */
[----:B------:R-:W-:Y:S01]  /*2ae0*/  IMAD R6, R6, c[0x0][0x1c0], RZ ;  /* 0x0000700006067a24 */ /* 0x000fe200078e02ff */
[----:B------:R-:W-:Y:S01]  /*2af0*/  ISETP.GE.AND P4, PT, R222, c[0x0][0x198], PT ;  /* 0x00006600de007a0c */ /* 0x000fe20003f86270 */
[----:B------:R-:W-:Y:S01]  /*2b00*/  IMAD.WIDE.U32 R2, R4, c[0x0][0x1c0], R2 ;  /* 0x0000700004027a25 */ /* 0x000fe200078e0002 */
[----:B------:R-:W-:Y:S02]  /*2b10*/  SHF.R.S32.HI R7, RZ, 0x1f, R0 ;  /* 0x0000001fff077819 */ /* 0x000fe40000011400 */
[----:B------:R-:W-:Y:S01]  /*2b20*/  ISETP.GE.AND P3, PT, R224, c[0x0][0x198], PT ;  /* 0x00006600e0007a0c */ /* 0x000fe20003f66270 */
[----:B------:R-:W-:-:S02]  /*2b30*/  IMAD R6, R4, c[0x0][0x1c4], R6 ;  /* 0x0000710004067a24 */ /* 0x000fc400078e0206 */
[----:B------:R-:W-:-:S03]  /*2b40*/  IMAD.MOV R4, RZ, RZ, -R0 ;  /* 0x000000ffff047224 */ /* 0x000fc600078e0a00 */
[----:B------:R-:W-:Y:S01]  /*2b50*/  IADD3 R3, R3, R6, RZ ;  /* 0x0000000603037210 */ /* 0x000fe20007ffe0ff */
        /* <DEDUP_REMOVED lines=9> */
[----:B-1----:R-:W-:-:S04]  /*2bf0*/  LEA R14, P0, R2, c[0x0][0x160], 0x1 ;  /* 0x00005800020e7a11 */ /* 0x002fc800078008ff */
[----:B------:R-:W-:-:S04]  /*2c00*/  IADD3 R0, R3, R0, RZ ;  /* 0x0000000003007210 */ /* 0x000fc80007ffe0ff */
[----:B------:R-:W-:Y:S02]  /*2c10*/  LEA.HI.X R5, R2, c[0x0][0x164], R0, 0x1, P0 ;  /* 0x0000590002057a11 */ /* 0x000fe400000f0c00 */
[----:B------:R-:W-:Y:S01]  /*2c20*/  @!P1 MOV R15, R251 ;  /* 0x000000fb000f9202 */ /* 0x000fe20000000f00 */
[----:B------:R-:W-:Y:S05]  /*2c30*/  BRA.DIV ~URZ, `(.L_x_2048) ;  /* 0x00017a927f007947 */ /* 0x000fea000b800000 */
[----:B------:R1:W2:Y:S02]  /*2c40*/  SHFL.IDX PT, R4, R5, RZ, 0x181f ;  /* 0x00181fff05047589 */ /* 0x0002a400000e0000 */
.L_x_2204:
[----:B------:R-:W-:Y:S05]  /*2c50*/  BRA.DIV ~URZ, `(.L_x_2049) ;  /* 0x00017ae27f007947 */ /* 0x000fea000b800000 */
[----:B------:R3:W4:Y:S02]  /*2c60*/  SHFL.IDX PT, R0, R14, RZ, 0x181f ;  /* 0x00181fff0e007589 */ /* 0x00072400000e0000 */
.L_x_2205:
[----:B------:R-:W-:Y:S01]  /*2c70*/  IMAD R13, R228, c[0x0][0x2c4], RZ ;  /* 0x0000b100e40d7a24 */ /* 0x000fe200078e02ff */
[----:B------:R-:W-:Y:S01]  /*2c80*/  IADD3 R12, R252, R242, RZ ;  /* 0x000000f2fc0c7210 */ /* 0x000fe20007ffe0ff */
[----:B------:R-:W-:Y:S03]  /*2c90*/  BSSY B0, `(.L_x_2050) ;  /* 0x0000016000007945 */ /* 0x000fe60003800000 */
[----:B------:R-:W-:-:S13]  /*2ca0*/  ISETP.GE.AND P0, PT, R12, R13, PT ;  /* 0x0000000d0c00720c */ /* 0x000fda0003f06270 */
[----:B------:R-:W-:Y:S05]  /*2cb0*/  @P0 BRA `(.L_x_2051) ;  /* 0x0000013000000947 */ /* 0x000fea0003800000 */
[----:B------:R-:W-:Y:S02]  /*2cc0*/  SHF.R.S32.HI R2, RZ, 0x1f, R217 ;  /* 0x0000001fff027819 */ /* 0x000fe400000114d9 */
[C---:B----4-:R-:W-:Y:S02]  /*2cd0*/  LEA R10, P0, R217.reuse, R0, 0x1 ;  /* 0x00000000d90a7211 */ /* 0x050fe400078008ff */
[----:B------:R-:W-:Y:S02]  /*2ce0*/  SHF.R.S32.HI R3, RZ, 0x1f, R223 ;  /* 0x0000001fff037819 */ /* 0x000fe400000114df */
[----:B--2---:R-:W-:Y:S02]  /*2cf0*/  LEA.HI.X R11, R217, R4, R2, 0x1, P0 ;  /* 0x00000004d90b7211 */ /* 0x004fe400000f0c02 */
[C---:B------:R-:W-:Y:S02]  /*2d00*/  LEA R8, P0, R223.reuse, R0, 0x1 ;  /* 0x00000000df087211 */ /* 0x040fe400078008ff */
[----:B------:R-:W-:Y:S01]  /*2d10*/  SHF.R.S32.HI R2, RZ, 0x1f, R222 ;  /* 0x0000001fff027819 */ /* 0x000fe200000114de */
[----:B------:R-:W-:Y:S01]  /*2d20*/  @!PT LDS RZ, [RZ] ;  /* 0x00000000fffff984 */ /* 0x000fe20000000800 */
[----:B------:R-:W-:Y:S01]  /*2d30*/  @!PT LDS RZ, [RZ] ;  /* 0x00000000fffff984 */ /* 0x000fe20000000800 */
[----:B------:R-:W-:Y:S01]  /*2d40*/  @!PT LDS RZ, [RZ] ;  /* 0x00000000fffff984 */ /* 0x000fe20000000800 */
[----:B------:R2:W-:Y:S01]  /*2d50*/  LDGSTS.E.BYPASS.LTC128B.128 [R215+0x10100], [R10.64], !P2 ;  /* 0x101000000ad77fae */ /* 0x0005e2000d101d46 */
[----:B------:R-:W-:-:S02]  /*2d60*/  LEA.HI.X R9, R223, R4, R3, 0x1, P0 ;  /* 0x00000004df097211 */ /* 0x000fc400000f0c03 */
[C---:B------:R-:W-:Y:S02]  /*2d70*/  LEA R6, P0, R222.reuse, R0, 0x1 ;  /* 0x00000000de067211 */ /* 0x040fe400078008ff */
[----:B------:R-:W-:Y:S01]  /*2d80*/  SHF.R.S32.HI R17, RZ, 0x1f, R224 ;  /* 0x0000001fff117819 */ /* 0x000fe200000114e0 */
[----:B------:R2:W-:Y:S01]  /*2d90*/  LDGSTS.E.BYPASS.LTC128B.128 [R215+0x14100], [R8.64], !P5 ;  /* 0x1410000008d77fae */ /* 0x0005e2000e901d46 */
[----:B------:R-:W-:Y:S02]  /*2da0*/  LEA.HI.X R7, R222, R4, R2, 0x1, P0 ;  /* 0x00000004de077211 */ /* 0x000fe400000f0c02 */
[----:B------:R-:W-:-:S03]  /*2db0*/  LEA R2, P0, R224, R0, 0x1 ;  /* 0x00000000e0027211 */ /* 0x000fc600078008ff */
[----:B------:R2:W-:Y:S01]  /*2dc0*/  LDGSTS.E.BYPASS.LTC128B.128 [R215+0x18100], [R6.64], !P4 ;  /* 0x1810000006d77fae */ /* 0x0005e2000e101d46 */
[----:B------:R-:W-:-:S05]  /*2dd0*/  LEA.HI.X R3, R224, R4, R17, 0x1, P0 ;  /* 0x00000004e0037211 */ /* 0x000fca00000f0c11 */
[----:B------:R2:W-:Y:S04]  /*2de0*/  LDGSTS.E.BYPASS.LTC128B.128 [R215+0x1c100], [R2.64], !P3 ;  /* 0x1c10000002d77fae */ /* 0x0005e8000d901d46 */
.L_x_2051:
[----:B------:R-:W-:Y:S05]  /*2df0*/  BSYNC B0 ;  /* 0x0000000000007941 */ /* 0x000fea0003800000 */
.L_x_2050:
[----:B------:R-:W-:Y:S05]  /*2e00*/  BRA.DIV ~URZ, `(.L_x_2052) ;  /* 0x000179a27f007947 */ /* 0x000fea000b800000 */
[----:B--2---:R2:W1:Y:S04]  /*2e10*/  SHFL.IDX PT, R4, R5, 0x1, 0x181f ;  /* 0x00381f0005047f89 */ /* 0x00446800000e0000 */
[----:B----4-:R2:W4:Y:S02]  /*2e20*/  SHFL.IDX PT, R0, R14, 0x1, 0x181f ;  /* 0x00381f000e007f89 */ /* 0x01052400000e0000 */
.L_x_2206:
[----:B------:R-:W-:Y:S01]  /*2e30*/  IADD3 R2, R12, 0x20, RZ ;  /* 0x000000200c027810 */ /* 0x000fe20007ffe0ff */
[----:B------:R-:W-:Y:S03]  /*2e40*/  BSSY B0, `(.L_x_2053) ;  /* 0x0000016000007945 */ /* 0x000fe60003800000 */
[----:B------:R-:W-:-:S13]  /*2e50*/  ISETP.GE.AND P0, PT, R2, R13, PT ;  /* 0x0000000d0200720c */ /* 0x000fda0003f06270 */
[----:B------:R-:W-:Y:S05]  /*2e60*/  @P0 BRA `(.L_x_2054) ;  /* 0x0000013000000947 */ /* 0x000fea0003800000 */
[----:B------:R-:W-:Y:S02]  /*2e70*/  SHF.R.S32.HI R3, RZ, 0x1f, R217 ;  /* 0x0000001fff037819 */ /* 0x000fe400000114d9 */
[C---:B----4-:R-:W-:Y:S02]  /*2e80*/  LEA R10, P0, R217.reuse, R0, 0x1 ;  /* 0x00000000d90a7211 */ /* 0x050fe400078008ff */
[----:B------:R-:W-:Y:S02]  /*2e90*/  SHF.R.S32.HI R6, RZ, 0x1f, R223 ;  /* 0x0000001fff067819 */ /* 0x000fe400000114df */
[----:B-1----:R-:W-:Y:S02]  /*2ea0*/  LEA.HI.X R11, R217, R4, R3, 0x1, P0 ;  /* 0x00000004d90b7211 */ /* 0x002fe400000f0c03 */
        /* <DEDUP_REMOVED lines=15> */
.L_x_2054:
[----:B------:R-:W-:Y:S05]  /*2fa0*/  BSYNC B0 ;  /* 0x0000000000007941 */ /* 0x000fea0003800000 */
.L_x_2053:
[----:B------:R-:W-:Y:S05]  /*2fb0*/  BRA.DIV ~URZ, `(.L_x_2055) ;  /* 0x000178c27f007947 */ /* 0x000fea000b800000 */
[----:B-1----:R1:W2:Y:S02]  /*2fc0*/  SHFL.IDX PT, R4, R5, 0x2, 0x181f ;  /* 0x00581f0005047f89 */ /* 0x0022a400000e0000 */
.L_x_2207:
[----:B------:R-:W-:Y:S05]  /*2fd0*/  BRA.DIV ~URZ, `(.L_x_2056) ;  /* 0x000179127f007947 */ /* 0x000fea000b800000 */
[----:B----4-:R4:W1:Y:S02]  /*2fe0*/  SHFL.IDX PT, R0, R14, 0x2, 0x181f ;  /* 0x00581f000e007f89 */ /* 0x01086400000e0000 */
.L_x_2208:
[----:B------:R-:W-:Y:S01]  /*2ff0*/  IADD3 R2, R12, 0x40, RZ ;  /* 0x000000400c027810 */ /* 0x000fe20007ffe0ff */
[----:B------:R-:W-:Y:S03]  /*3000*/  BSSY B0, `(.L_x_2057) ;  /* 0x0000016000007945 */ /* 0x000fe60003800000 */
[----:B------:R-:W-:-:S13]  /*3010*/  ISETP.GE.AND P0, PT, R2, R13, PT ;  /* 0x0000000d0200720c */ /* 0x000fda0003f06270 */
[----:B------:R-:W-:Y:S05]  /*3020*/  @P0 BRA `(.L_x_2058) ;  /* 0x0000013000000947 */ /* 0x000fea0003800000 */
[----:B------:R-:W-:Y:S02]  /*3030*/  SHF.R.S32.HI R3, RZ, 0x1f, R217 ;  /* 0x0000001fff037819 */ /* 0x000fe400000114d9 */
[C---:B-1----:R-:W-:Y:S02]  /*3040*/  LEA R10, P0, R217.reuse, R0, 0x1 ;  /* 0x00000000d90a7211 */ /* 0x042fe400078008ff */
        /* <DEDUP_REMOVED lines=17> */
.L_x_2058:
[----:B------:R-:W-:Y:S05]  /*3160*/  BSYNC B0 ;  /* 0x0000000000007941 */ /* 0x000fea0003800000 */
.L_x_2057:
[----:B------:R-:W-:Y:S05]  /*3170*/  BRA.DIV ~URZ, `(.L_x_2059) ;  /* 0x000177e27f007947 */ /* 0x000fea000b800000 */
[----:B--2---:R2:W3:Y:S04]  /*3180*/  SHFL.IDX PT, R4, R5, 0x3, 0x181f ;  /* 0x00781f0005047f89 */ /* 0x0044e800000e0000 */
[----:B-1----:R2:W1:Y:S02]  /*3190*/  SHFL.IDX PT, R0, R14, 0x3, 0x181f ;  /* 0x00781f000e007f89 */ /* 0x00246400000e0000 */
.L_x_2209:
[----:B------:R-:W-:Y:S01]  /*31a0*/  IADD3 R2, R12, 0x60, RZ ;  /* 0x000000600c027810 */ /* 0x000fe20007ffe0ff */
[----:B-----5:R-:W-:Y:S01]  /*31b0*/  IMAD.WIDE.U32 R236, R15, c[0x0][0x2b0], RZ ;  /* 0x0000ac000fec7a25 */ /* 0x020fe200078e00ff */
[----:B------:R-:W-:Y:S02]  /*31c0*/  SHF.R.S32.HI R19, RZ, 0x1f, R217 ;  /* 0x0000001fff137819 */ /* 0x000fe400000114d9 */
[----:B------:R-:W-:Y:S02]  /*31d0*/  ISETP.GE.AND P0, PT, R2, R13, PT ;  /* 0x0000000d0200720c */ /* 0x000fe40003f06270 */
[----:B------:R-:W-:-:S02]  /*31e0*/  SHF.R.S32.HI R18, RZ, 0x1f, R223 ;  /* 0x0000001fff127819 */ /* 0x000fc400000114df */
[----:B------:R-:W-:Y:S02]  /*31f0*/  SHF.R.S32.HI R17, RZ, 0x1f, R222 ;  /* 0x0000001fff117819 */ /* 0x000fe400000114de */
[----:B--234-:R-:W-:-:S07]  /*3200*/  SHF.R.S32.HI R14, RZ, 0x1f, R224 ;  /* 0x0000001fff0e7819 */ /* 0x01cfce00000114e0 */
[----:B-1----:R-:W-:-:S04]  /*3210*/  @!P0 LEA R2, P1, R217, R0, 0x1 ;  /* 0x00000000d9028211 */ /* 0x002fc800078208ff */
[----:B------:R-:W-:Y:S02]  /*3220*/  @!P0 LEA.HI.X R3, R217, R4, R19, 0x1, P1 ;  /* 0x00000004d9038211 */ /* 0x000fe400008f0c13 */
        /* <DEDUP_REMOVED lines=19> */
[----:B------:R-:W3:Y:S01]  /*3360*/  LDL.LU R5, [R1] ;  /* 0x0000000001057983 */ /* 0x000ee20000300800 */
[----:B------:R-:W-:Y:S02]  /*3370*/  IMAD.MOV.U32 R107, RZ, RZ, c[0x0][0x2b8] ;  /* 0x0000ae00ff6b7624 */ /* 0x000fe400078e00ff */
[----:B------:R-:W-:-:S02]  /*3380*/  IMAD.SHL.U32 R100, R102, 0x40, RZ ;  /* 0x0000004066647824 */ /* 0x000fc400078e00ff */
[----:B------:R-:W-:Y:S01]  /*3390*/  IMAD.MOV.U32 R216, RZ, RZ, RZ ;  /* 0x000000ffffd87224 */ /* 0x000fe200078e00ff */
[----:B------:R-:W-:Y:S01]  /*33a0*/  ISETP.NE.AND P1, PT, R107, 0x1, PT ;  /* 0x000000016b00780c */ /* 0x000fe20003f25270 */
[----:B--2---:R-:W-:-:S05]  /*33b0*/  IMAD.IADD R2, R229, 0x1, R100 ;  /* 0x00000001e5027824 */ /* 0x004fca00078e0264 */
[C---:B------:R-:W-:Y:S01]  /*33c0*/  ISETP.GE.AND P0, PT, R2.reuse, R227, PT ;  /* 0x000000e30200720c */ /* 0x040fe20003f06270 */
[----:B------:R-:W-:-:S03]  /*33d0*/  IMAD.IADD R2, R2, 0x1, R232 ;  /* 0x0000000102027824 */ /* 0x000fc600078e02e8 */
[----:B------:R-:W-:Y:S01]  /*33e0*/  ISETP.GT.OR P0, PT, R229, 0x3f, P0 ;  /* 0x0000003fe500780c */ /* 0x000fe20000704670 */
[----:B------:R-:W-:Y:S02]  /*33f0*/  IMAD.MOV.U32 R0, RZ, RZ, R2 ;  /* 0x000000ffff007224 */ /* 0x000fe400078e0002 */
[----:B------:R-:W-:-:S05]  /*3400*/  @P1 IMAD.HI.U32 R3, R2, c[0x0][0x2bc], RZ ;  /* 0x0000af0002031a27 */ /* 0x000fca00078e00ff */
[----:B------:R-:W-:Y:S01]  /*3410*/  @P1 SHF.R.U32.HI R0, RZ, c[0x0][0x2c0], R3 ;  /* 0x0000b000ff001a19 */ /* 0x000fe20000011603 */
[----:B------:R-:W-:Y:S01]  /*3420*/  BAR.SYNC.DEFER_BLOCKING 0x0 ;  /* 0x0000000000007b1d */ /* 0x000fe20000010000 */
[----:B---3--:R-:W-:-:S04]  /*3430*/  LOP3.LUT R5, R5, 0xfffffffe, RZ, 0xc0, !PT ;  /* 0xfffffffe05057812 */ /* 0x008fc800078ec0ff */
[----:B------:R-:W-:Y:S02]  /*3440*/  @P1 LOP3.LUT R5, R5, 0x1, RZ, 0xfc, !PT ;  /* 0x0000000105051812 */ /* 0x000fe400078efcff */
[----:B------:R-:W-:-:S03]  /*3450*/  @!P0 IADD3 R3, P1, R0, R236, RZ ;  /* 0x000000ec00038210 */ /* 0x000fc60007f3e0ff */
[----:B------:R1:W-:Y:S02]  /*3460*/  STL [R1], R5 ;  /* 0x0000000501007387 */ /* 0x0003e40000100800 */
[----:B-1----:R-:W-:Y:S02]  /*3470*/  @!P0 LEA.HI.X.SX32 R5, R0, R240, 0x1, P1 ;  /* 0x000000f000058211 */ /* 0x002fe400008f0eff */
[----:B------:R-:W-:-:S04]  /*3480*/  @!P0 LEA R4, P1, R3, c[0x0][0x2a0], 0x2 ;  /* 0x0000a80003048a11 */ /* 0x000fc800078210ff */
[----:B------:R-:W-:-:S05]  /*3490*/  @!P0 LEA.HI.X R5, R3, c[0x0][0x2a4], R5, 0x2, P1 ;  /* 0x0000a90003058a11 */ /* 0x000fca00008f1405 */
[----:B------:R-:W2:Y:S01]  /*34a0*/  @!P0 LDG.E R216, [R4.64] ;  /* 0x0000000604d88981 */ /* 0x000ea2000c1e1900 */
[----:B------:R-:W-:Y:S01]  /*34b0*/  IMAD.MOV R0, RZ, RZ, -R0 ;  /* 0x000000ffff007224 */ /* 0x000fe200078e0a00 */
[----:B------:R-:W-:Y:S01]  /*34c0*/  SHF.L.U64.HI R97, R223, 0x1, R18 ;  /* 0x00000001df617819 */ /* 0x000fe20000010212 */
[----:B------:R-:W-:Y:S01]  /*34d0*/  IMAD.WIDE.U32 R234, R16, c[0x0][0x1e8], RZ ;  /* 0x00007a0010ea7a25 */ /* 0x000fe200078e00ff */
[----:B------:R-:W-:Y:S01]  /*34e0*/  SHF.L.U64.HI R96, R217, 0x1, R19 ;  /* 0x00000001d9607819 */ /* 0x000fe20000010213 */
[----:B------:R-:W-:Y:S01]  /*34f0*/  BSSY B0, `(.L_x_2060) ;  /* 0x00001ee000007945 */ /* 0x000fe20003800000 */
[----:B------:R-:W-:Y:S01]  /*3500*/  IADD3 R135, R200, 0x20, RZ ;  /* 0x00000020c8877810 */ /* 0x000fe20007ffe0ff */
[----:B------:R-:W-:Y:S01]  /*3510*/  IMAD R218, R0, c[0x0][0x2b8], R2 ;  /* 0x0000ae0000da7a24 */ /* 0x000fe200078e0202 */
[----:B------:R-:W-:Y:S01]  /*3520*/  SHF.L.U64.HI R99, R224, 0x1, R14 ;  /* 0x00000001e0637819 */ /* 0x000fe2000001020e */
[----:B------:R-:W-:Y:S01]  /*3530*/  IMAD R233, R16, c[0x0][0x1ec], R235 ;  /* 0x00007b0010e97a24 */ /* 0x000fe200078e02eb */
[----:B------:R-:W-:Y:S01]  /*3540*/  SHF.L.U64.HI R98, R222, 0x1, R17 ;  /* 0x00000001de627819 */ /* 0x000fe20000010211 */
[----:B------:R-:W-:Y:S01]  /*3550*/  IMAD.WIDE.U32 R2, R218, c[0x0][0x1e0], RZ ;  /* 0x00007800da027a25 */ /* 0x000fe200078e00ff */
[----:B------:R-:W-:-:S03]  /*3560*/  SHF.R.S32.HI R9, RZ, 0x1f, R218 ;  /* 0x0000001fff097819 */ /* 0x000fc600000114da */
[----:B------:R-:W-:Y:S02]  /*3570*/  IMAD.IADD R101, R227, 0x1, -R100 ;  /* 0x00000001e3657824 */ /* 0x000fe400078e0a64 */
[----:B------:R-:W-:Y:S02]  /*3580*/  IMAD R0, R9, c[0x0][0x1e0], RZ ;  /* 0x0000780009007a24 */ /* 0x000fe400078e02ff */
[----:B------:R-:W-:Y:S02]  /*3590*/  IMAD.IADD R13, R101, 0x1, -R252 ;  /* 0x00000001650d7824 */ /* 0x000fe400078e0afc */
[----:B------:R-:W-:Y:S02]  /*35a0*/  IMAD R0, R218, c[0x0][0x1e4], R0 ;  /* 0x00007900da007a24 */ /* 0x000fe400078e0200 */
[----:B------:R-:W-:-:S04]  /*35b0*/  IMAD.WIDE.U32 R238, R16, c[0x0][0x210], RZ ;  /* 0x0000840010ee7a25 */ /* 0x000fc800078e00ff */
[----:B------:R-:W-:Y:S02]  /*35c0*/  IMAD.IADD R3, R3, 0x1, R0 ;  /* 0x0000000103037824 */ /* 0x000fe400078e0200 */
[----:B------:R-:W-:Y:S02]  /*35d0*/  IMAD R241, R16, c[0x0][0x214], R239 ;  /* 0x0000850010f17a24 */ /* 0x000fe400078e02ef */
[----:B------:R-:W-:Y:S02]  /*35e0*/  IMAD.SHL.U32 R104, R223, 0x2, RZ ;  /* 0x00000002df687824 */ /* 0x000fe400078e00ff */
[----:B------:R-:W-:Y:S02]  /*35f0*/  IMAD.SHL.U32 R103, R217, 0x2, RZ ;  /* 0x00000002d9677824 */ /* 0x000fe400078e00ff */
[----:B------:R-:W-:Y:S02]  /*3600*/  IMAD.SHL.U32 R106, R224, 0x2, RZ ;  /* 0x00000002e06a7824 */ /* 0x000fe400078e00ff */
[----:B------:R-:W-:Y:S01]  /*3610*/  IMAD.SHL.U32 R105, R222, 0x2, RZ ;  /* 0x00000002de697824 */ /* 0x000fe200078e00ff */
[----:B--2---:R-:W-:Y:S01]  /*3620*/  SHF.R.S32.HI R10, RZ, 0x1f, R216 ;  /* 0x0000001fff0a7819 */ /* 0x004fe200000114d8 */
[----:B------:R-:W-:-:S04]  /*3630*/  IMAD.WIDE.U32 R2, R216, c[0x0][0x1f0], R2 ;  /* 0x00007c00d8027a25 */ /* 0x000fc800078e0002 */
[----:B------:R-:W-:-:S04]  /*3640*/  IMAD R0, R10, c[0x0][0x1f0], RZ ;  /* 0x00007c000a007a24 */ /* 0x000fc800078e02ff */
[----:B------:R-:W-:Y:S01]  /*3650*/  IMAD R4, R216, c[0x0][0x1f4], R0 ;  /* 0x00007d00d8047a24 */ /* 0x000fe200078e0200 */
[----:B------:R-:W-:-:S04]  /*3660*/  IADD3 R0, P0, R2, R234, RZ ;  /* 0x000000ea02007210 */ /* 0x000fc80007f1e0ff */
[----:B------:R-:W-:Y:S02]  /*3670*/  IADD3.X R2, R233, R3, R4, P0, !PT ;  /* 0x00000003e9027210 */ /* 0x000fe400007fe404 */
[----:B------:R-:W-:-:S04]  /*3680*/  LEA R3, P0, R0, c[0x0][0x1c8], 0x1 ;  /* 0x0000720000037a11 */ /* 0x000fc800078008ff */
[----:B------:R-:W-:Y:S01]  /*3690*/  LEA.HI.X R11, R0, c[0x0][0x1cc], R2, 0x1, P0 ;  /* 0x00007300000b7a11 */ /* 0x000fe200000f0c02 */
[----:B------:R-:W-:Y:S01]  /*36a0*/  SHFL.IDX PT, R8, R3, 0x1, 0x181f ;  /* 0x00381f0003087f89 */ /* 0x000fe200000e0000 */
[----:B------:R-:W-:-:S03]  /*36b0*/  ISETP.GE.AND P0, PT, R13, 0x1, PT ;  /* 0x000000010d00780c */ /* 0x000fc60003f06270 */
[----:B------:R1:W2:Y:S04]  /*36c0*/  SHFL.IDX PT, R0, R3, RZ, 0x181f ;  /* 0x00181fff03007589 */ /* 0x0002a800000e0000 */
[----:B------:R-:W3:Y:S06]  /*36d0*/  SHFL.IDX PT, R2, R11, RZ, 0x181f ;  /* 0x00181fff0b027589 */ /* 0x000eec00000e0000 */
[----:B------:R-:W-:-:S02]  /*36e0*/  @P0 ISETP.GE.AND P2, PT, R217, c[0x0][0x1d4], PT ;  /* 0x00007500d9000a0c */ /* 0x000fc40003f46270 */
[----:B------:R-:W-:Y:S01]  /*36f0*/  @P0 ISETP.GE.AND P3, PT, R223, c[0x0][0x1d4], PT ;  /* 0x00007500df000a0c */ /* 0x000fe20003f66270 */
[----:B-1----:R-:W-:Y:S01]  /*3700*/  IMAD R3, R9, c[0x0][0x208], RZ ;  /* 0x0000820009037a24 */ /* 0x002fe200078e02ff */
[C---:B--2---:R-:W-:Y:S01]  /*3710*/  @P0 LEA R4, P1, R217.reuse, R0, 0x1 ;  /* 0x00000000d9040211 */ /* 0x044fe200078208ff */
[----:B------:R-:W1:Y:S02]  /*3720*/  SHFL.IDX PT, R9, R11, 0x1, 0x181f ;  /* 0x00381f000b097f89 */ /* 0x000e6400000e0000 */
[----:B------:R-:W-:Y:S01]  /*3730*/  IMAD R3, R218, c[0x0][0x20c], R3 ;  /* 0x00008300da037a24 */ /* 0x000fe200078e0203 */
[----:B---3--:R-:W-:Y:S02]  /*3740*/  @P0 LEA.HI.X R5, R217, R2, R19, 0x1, P1 ;  /* 0x00000002d9050211 */ /* 0x008fe400008f0c13 */
[----:B------:R-:W-:-:S03]  /*3750*/  @P0 LEA R6, P1, R223, R0, 0x1 ;  /* 0x00000000df060211 */ /* 0x000fc600078208ff */
[----:B------:R2:W-:Y:S01]  /*3760*/  @P0 LDGSTS.E.BYPASS.LTC128B.128 [R215+0x8100], [R4.64], !P2 ;  /* 0x0810000004d70fae */ /* 0x0005e2000d101d46 */
[----:B------:R-:W-:Y:S02]  /*3770*/  @P0 ISETP.GE.AND P2, PT, R222, c[0x0][0x1d4], PT ;  /* 0x00007500de000a0c */ /* 0x000fe40003f46270 */
[----:B------:R-:W-:-:S05]  /*3780*/  @P0 LEA.HI.X R7, R223, R2, R18, 0x1, P1 ;  /* 0x00000002df070211 */ /* 0x000fca00008f0c12 */
[----:B------:R3:W-:Y:S01]  /*3790*/  @P0 LDGSTS.E.BYPASS.LTC128B.128 [R215+0xa100], [R6.64], !P3 ;  /* 0x0a10000006d70fae */ /* 0x0007e2000d901d46 */
[----:B------:R-:W-:-:S13]  /*37a0*/  ISETP.GE.AND P3, PT, R13, 0x21, PT ;  /* 0x000000210d00780c */ /* 0x000fda0003f66270 */
[----:B------:R-:W-:Y:S02]  /*37b0*/  @P3 ISETP.GE.AND P4, PT, R224, c[0x0][0x1d4], PT ;  /* 0x00007500e0003a0c */ /* 0x000fe40003f86270 */
[----:B--2---:R-:W-:-:S04]  /*37c0*/  @P0 LEA R4, P1, R222, R0, 0x1 ;  /* 0x00000000de040211 */ /* 0x004fc800078208ff */
[----:B------:R-:W-:Y:S02]  /*37d0*/  @P0 LEA.HI.X R5, R222, R2, R17, 0x1, P1 ;  /* 0x00000002de050211 */ /* 0x000fe400008f0c11 */
[----:B---3--:R-:W-:-:S03]  /*37e0*/  @P0 LEA R6, P1, R224, R0, 0x1 ;  /* 0x00000000e0060211 */ /* 0x008fc600078208ff */
[----:B------:R2:W-:Y:S01]  /*37f0*/  @P0 LDGSTS.E.BYPASS.LTC128B.128 [R215+0xc100], [R4.64], !P2 ;  /* 0x0c10000004d70fae */ /* 0x0005e2000d101d46 */
[----:B------:R-:W-:Y:S01]  /*3800*/  @P0 ISETP.GE.AND P2, PT, R224, c[0x0][0x1d4], PT ;  /* 0x00007500e0000a0c */ /* 0x000fe20003f46270 */
[----:B------:R-:W-:Y:S01]  /*3810*/  IMAD R0, R10, c[0x0][0x218], RZ ;  /* 0x000086000a007a24 */ /* 0x000fe200078e02ff */
[----:B------:R-:W-:-:S03]  /*3820*/  @P0 LEA.HI.X R7, R224, R2, R14, 0x1, P1 ;  /* 0x00000002e0070211 */ /* 0x000fc600008f0c0e */
[----:B------:R-:W-:-:S08]  /*3830*/  IMAD R10, R216, c[0x0][0x21c], R0 ;  /* 0x00008700d80a7a24 */ /* 0x000fd000078e0200 */
[----:B------:R3:W-:Y:S01]  /*3840*/  @P0 LDGSTS.E.BYPASS.LTC128B.128 [R215+0xe100], [R6.64], !P2 ;  /* 0x0e10000006d70fae */ /* 0x0007e2000d101d46 */
[----:B------:R-:W-:Y:S01]  /*3850*/  @P3 ISETP.GE.AND P2, PT, R217, c[0x0][0x1d4], PT ;  /* 0x00007500d9003a0c */ /* 0x000fe20003f46270 */
[----:B--2---:R-:W-:-:S04]  /*3860*/  IMAD.WIDE.U32 R4, R218, c[0x0][0x208], RZ ;  /* 0x00008200da047a25 */ /* 0x004fc800078e00ff */
[----:B------:R-:W-:Y:S02]  /*3870*/  IMAD.IADD R3, R5, 0x1, R3 ;  /* 0x0000000105037824 */ /* 0x000fe400078e0203 */
[----:B------:R-:W-:Y:S01]  /*3880*/  IMAD.MOV.U32 R2, RZ, RZ, R4 ;  /* 0x000000ffff027224 */ /* 0x000fe200078e0004 */
[----:B------:R-:W-:-:S03]  /*3890*/  @P3 LEA R4, P0, R223, R8, 0x1 ;  /* 0x00000008df043211 */ /* 0x000fc600078008ff */
[----:B------:R-:W-:Y:S01]  /*38a0*/  IMAD.WIDE.U32 R2, R216, c[0x0][0x218], R2 ;  /* 0x00008600d8027a25 */ /* 0x000fe200078e0002 */
[-C--:B-1----:R-:W-:Y:S02]  /*38b0*/  @P3 LEA.HI.X R5, R223, R9.reuse, R18, 0x1, P0 ;  /* 0x00000009df053211 */ /* 0x082fe400000f0c12 */
[C---:B---3--:R-:W-:Y:S02]  /*38c0*/  @P3 LEA R6, P1, R217.reuse, R8, 0x1 ;  /* 0x00000008d9063211 */ /* 0x048fe400078208ff */
[----:B------:R-:W-:Y:S02]  /*38d0*/  IADD3 R0, P0, R2, R238, RZ ;  /* 0x000000ee02007210 */ /* 0x000fe40007f1e0ff */
[----:B------:R-:W-:Y:S02]  /*38e0*/  @P3 LEA.HI.X R7, R217, R9, R19, 0x1, P1 ;  /* 0x00000009d9073211 */ /* 0x000fe400008f0c13 */
[----:B------:R-:W-:Y:S02]  /*38f0*/  @P3 ISETP.GE.AND P1, PT, R223, c[0x0][0x1d4], PT ;  /* 0x00007500df003a0c */ /* 0x000fe40003f26270 */
[----:B------:R-:W-:Y:S01]  /*3900*/  IADD3.X R2, R241, R3, R10, P0, !PT ;  /* 0x00000003f1027210 */ /* 0x000fe200007fe40a */
[----:B------:R1:W-:Y:S01]  /*3910*/  @P3 LDGSTS.E.BYPASS.LTC128B.128 [R215+0x9100], [R6.64], !P2 ;  /* 0x0910000006d73fae */ /* 0x0003e2000d101d46 */
[----:B------:R-:W-:-:S02]  /*3920*/  LEA R3, P0, R0, c[0x0][0x1f8], 0x1 ;  /* 0x00007e0000037a11 */ /* 0x000fc400078008ff */
[----:B------:R-:W-:Y:S02]  /*3930*/  @P3 ISETP.GE.AND P2, PT, R222, c[0x0][0x1d4], PT ;  /* 0x00007500de003a0c */ /* 0x000fe40003f46270 */
[----:B------:R-:W-:Y:S01]  /*3940*/  LEA.HI.X R10, R0, c[0x0][0x1fc], R2, 0x1, P0 ;  /* 0x00007f00000a7a11 */ /* 0x000fe200000f0c02 */
[----:B------:R-:W-:Y:S04]  /*3950*/  SHFL.IDX PT, R12, R3, 0x1, 0x181f ;  /* 0x00381f00030c7f89 */ /* 0x000fe800000e0000 */
[----:B------:R2:W-:Y:S04]  /*3960*/  @P3 LDGSTS.E.BYPASS.LTC128B.128 [R215+0xb100], [R4.64], !P1 ;  /* 0x0b10000004d73fae */ /* 0x0005e8000c901d46 */
[----:B------:R-:W3:Y:S04]  /*3970*/  SHFL.IDX PT, R0, R3, RZ, 0x181f ;  /* 0x00181fff03007589 */ /* 0x000ee800000e0000 */
[----:B------:R-:W4:Y:S04]  /*3980*/  SHFL.IDX PT, R2, R10, RZ, 0x181f ;  /* 0x00181fff0a027589 */ /* 0x000f2800000e0000 */
[----:B------:R-:W5:Y:S01]  /*3990*/  SHFL.IDX PT, R3, R10, 0x1, 0x181f ;  /* 0x00381f000a037f89 */ /* 0x000f6200000e0000 */
[----:B-1----:R-:W-:-:S04]  /*39a0*/  @P3 LEA R6, P0, R224, R8, 0x1 ;  /* 0x00000008e0063211 */ /* 0x002fc800078008ff */
[----:B------:R-:W-:Y:S02]  /*39b0*/  @P3 LEA.HI.X R7, R224, R9, R14, 0x1, P0 ;  /* 0x00000009e0073211 */ /* 0x000fe400000f0c0e */
[----:B--2---:R-:W-:-:S04]  /*39c0*/  @P3 LEA R4, P1, R222, R8, 0x1 ;  /* 0x00000008de043211 */ /* 0x004fc800078208ff */
[----:B------:R-:W-:-:S05]  /*39d0*/  @P3 LEA.HI.X R5, R222, R9, R17, 0x1, P1 ;  /* 0x00000009de053211 */ /* 0x000fca00008f0c11 */
[----:B------:R1:W-:Y:S04]  /*39e0*/  @P3 LDGSTS.E.BYPASS.LTC128B.128 [R215+0xd100], [R4.64], !P2 ;  /* 0x0d10000004d73fae */ /* 0x0003e8000d101d46 */
[----:B------:R1:W-:Y:S01]  /*39f0*/  @P3 LDGSTS.E.BYPASS.LTC128B.128 [R215+0xf100], [R6.64], !P4 ;  /* 0x0f10000006d73fae */ /* 0x0003e2000e101d46 */
[----:B------:R-:W-:Y:S02]  /*3a00*/  R2P PR, R230, 0x6 ;  /* 0x00000006e6007804 */ /* 0x000fe40000000000 */
[C---:B---3--:R-:W-:Y:S01]  /*3a10*/  IADD3 R18, P0, R0.reuse, R104, RZ ;  /* 0x0000006800127210 */ /* 0x048fe20007f1e0ff */
[----:B------:R-:W0:Y:S01]  /*3a20*/  LDGDEPBAR ;  /* 0x00000000000079af */ /* 0x000e220000000000 */
[-C--:B------:R-:W-:Y:S02]  /*3a30*/  IADD3 R20, P3, R0, R103.reuse, RZ ;  /* 0x0000006700147210 */ /* 0x080fe40007f7e0ff */
[----:B------:R-:W-:Y:S01]  /*3a40*/  ISETP.GE.AND P5, PT, R223, c[0x0][0x1d4], PT ;  /* 0x00007500df007a0c */ /* 0x000fe20003fa6270 */
[----:B----4-:R-:W-:Y:S01]  /*3a50*/  IMAD.X R19, R2, 0x1, R97, P0 ;  /* 0x0000000102137824 */ /* 0x010fe200000e0661 */
[----:B------:R-:W-:Y:S01]  /*3a60*/  IADD3 R22, P0, R12, R103, RZ ;  /* 0x000000670c167210 */ /* 0x000fe20007f1e0ff */
[----:B------:R-:W-:Y:S01]  /*3a70*/  IMAD.X R21, R2, 0x1, R96, P3 ;  /* 0x0000000102157824 */ /* 0x000fe200018e0660 */
[----:B------:R-:W-:-:S02]  /*3a80*/  ISETP.GE.AND P3, PT, R217, c[0x0][0x1d4], PT ;  /* 0x00007500d9007a0c */ /* 0x000fc40003f66270 */
[----:B------:R-:W-:Y:S01]  /*3a90*/  IADD3 R16, P4, R0, R105, RZ ;  /* 0x0000006900107210 */ /* 0x000fe20007f9e0ff */
[----:B-----5:R-:W-:Y:S01]  /*3aa0*/  IMAD.X R23, R3, 0x1, R96, P0 ;  /* 0x0000000103177824 */ /* 0x020fe200000e0660 */
[----:B------:R-:W-:Y:S02]  /*3ab0*/  ISETP.LT.OR P0, PT, R13, 0x1, P3 ;  /* 0x000000010d00780c */ /* 0x000fe40001f01670 */
[----:B------:R-:W-:Y:S01]  /*3ac0*/  @P1 IADD3 R135, R200, -0x20, RZ ;  /* 0xffffffe0c8871810 */ /* 0x000fe20007ffe0ff */
[----:B------:R-:W-:Y:S01]  /*3ad0*/  IMAD.X R17, R2, 0x1, R98, P4 ;  /* 0x0000000102117824 */ /* 0x000fe200020e0662 */
[----:B------:R-:W-:Y:S01]  /*3ae0*/  IADD3 R14, P1, R0, R106, RZ ;  /* 0x0000006a000e7210 */ /* 0x000fe20007f3e0ff */
[----:B------:R-:W-:Y:S01]  /*3af0*/  IMAD.MOV.U32 R0, RZ, RZ, 0x40 ;  /* 0x00000040ff007424 */ /* 0x000fe200078e00ff */
[----:B------:R-:W-:Y:S02]  /*3b00*/  ISETP.GE.AND P4, PT, R224, c[0x0][0x1d4], PT ;  /* 0x00007500e0007a0c */ /* 0x000fe40003f86270 */
[----:B------:R-:W-:Y:S01]  /*3b10*/  ISETP.GT.AND P6, PT, R229, 0x3f, PT ;  /* 0x0000003fe500780c */ /* 0x000fe20003fc4270 */
[----:B------:R-:W-:Y:S01]  /*3b20*/  IMAD.X R15, R2, 0x1, R99, P1 ;  /* 0x00000001020f7824 */ /* 0x000fe200008e0663 */
[----:B------:R-:W-:-:S02]  /*3b30*/  ISETP.GE.AND P1, PT, R222, c[0x0][0x1d4], PT ;  /* 0x00007500de007a0c */ /* 0x000fc40003f26270 */
[----:B------:R-:W-:Y:S01]  /*3b40*/  SEL R0, R0, 0xffffffc0, !P2 ;  /* 0xffffffc000007807 */ /* 0x000fe20005000000 */
[----:B------:R-:W-:-:S04]  /*3b50*/  DEPBAR.LE SB0, 0x1 ;  /* 0x000080400000791a */ /* 0x000fc80000000000 */
[----:B------:R-:W-:-:S04]  /*3b60*/  DEPBAR.LE SB0, 0x0 ;  /* 0x000080000000791a */ /* 0x000fc80000000000 */
[----:B------:R-:W-:Y:S01]  /*3b70*/  BAR.SYNC.DEFER_BLOCKING 0x0 ;  /* 0x0000000000007b1d */ /* 0x000fe20000010000 */
[----:B------:R-:W-:-:S05]  /*3b80*/  IMAD.IADD R202, R200, 0x1, R0 ;  /* 0x00000001c8ca7824 */ /* 0x000fca00078e0200 */
[----:B-1----:R-:W-:Y:S04]  /*3b90*/  LDSM.16.M88.4 R4, [R208] ;  /* 0x00000000d004783b */ /* 0x002fe80000000200 */
[----:B------:R-:W-:Y:S04]  /*3ba0*/  LDSM.16.M88.4 R24, [R200] ;  /* 0x00000000c818783b */ /* 0x000fe80000000200 */
[----:B------:R-:W1:Y:S04]  /*3bb0*/  LDSM.16.M88.4 R32, [R200+0x800] ;  /* 0x00080000c820783b */ /* 0x000e680000000200 */
[----:B------:R-:W2:Y:S04]  /*3bc0*/  LDSM.16.M88.4 R40, [R200+0x1000] ;  /* 0x00100000c828783b */ /* 0x000ea80000000200 */
[----:B------:R-:W3:Y:S04]  /*3bd0*/  LDSM.16.M88.4 R36, [R200+0x1800] ;  /* 0x00180000c824783b */ /* 0x000ee80000000200 */
[----:B------:R-:W-:Y:S04]  /*3be0*/  LDSM.16.M88.4 R8, [R209] ;  /* 0x00000000d108783b */ /* 0x000fe80000000200 */
[----:B------:R-:W-:Y:S04]  /*3bf0*/  LDSM.16.M88.4 R48, [R135] ;  /* 0x000000008730783b */ /* 0x000fe80000000200 */
[----:B------:R-:W-:Y:S04]  /*3c00*/  LDSM.16.M88.4 R64, [R135+0x800] ;  /* 0x000800008740783b */ /* 0x000fe80000000200 */
[----:B------:R-:W-:Y:S04]  /*3c10*/  LDSM.16.M88.4 R76, [R135+0x1000] ;  /* 0x00100000874c783b */ /* 0x000fe80000000200 */
[----:B------:R-:W4:Y:S04]  /*3c20*/  LDSM.16.M88.4 R84, [R135+0x1800] ;  /* 0x001800008754783b */ /* 0x000f280000000200 */
[----:B------:R-:W-:Y:S01]  /*3c30*/  @!PT LDS RZ, [RZ] ;  /* 0x00000000fffff984 */ /* 0x000fe20000000800 */
[----:B------:R-:W-:Y:S01]  /*3c40*/  @!PT LDS RZ, [RZ] ;  /* 0x00000000fffff984 */ /* 0x000fe20000000800 */
[----:B------:R-:W-:Y:S01]  /*3c50*/  @!PT LDS RZ, [RZ] ;  /* 0x00000000fffff984 */ /* 0x000fe20000000800 */
[----:B------:R5:W-:Y:S01]  /*3c60*/  LDGSTS.E.BYPASS.LTC128B.128 [R215+0x100], [R20.64], !P0 ;  /* 0x0010000014d77fae */ /* 0x000be2000c101d46 */
[C---:B------:R-:W-:Y:S01]  /*3c70*/  ISETP.LT.OR P0, PT, R13.reuse, 0x1, P5 ;  /* 0x000000010d00780c */ /* 0x040fe20002f01670 */
[C---:B-1----:R-:W-:Y:S11]  /*3c80*/  HMMA.16816.F32.BF16 R28, R4.reuse, R32, RZ ;  /* 0x00000020041c723c */ /* 0x042ff600000418ff */
[----:B------:R-:W-:Y:S01]  /*3c90*/  @!UPT UIADD3 URZ, URZ, URZ, URZ ;  /* 0x0000003f3f3ff290 */ /* 0x000fe2000fffe03f */
[----:B------:R1:W-:Y:S01]  /*3ca0*/  LDGSTS.E.BYPASS.LTC128B.128 [R215+0x2100], [R18.64], !P0 ;  /* 0x0210000012d77fae */ /* 0x0003e2000c101d46 */
[C---:B------:R-:W-:Y:S01]  /*3cb0*/  ISETP.LT.OR P0, PT, R13.reuse, 0x1, P1 ;  /* 0x000000010d00780c */ /* 0x040fe20000f01670 */
[----:B------:R-:W-:Y:S01]  /*3cc0*/  HMMA.16816.F32.BF16 R32, R4, R34, RZ ;  /* 0x000000220420723c */ /* 0x000fe200000418ff */
[----:B------:R-:W-:-:S07]  /*3cd0*/  ISETP.LT.OR P1, PT, R13, 0x21, P1 ;  /* 0x000000210d00780c */ /* 0x000fce0000f21670 */
[C---:B--2---:R-:W-:Y:S04]  /*3ce0*/  HMMA.16816.F32.BF16 R44, R4.reuse, R40, RZ ;  /* 0x00000028042c723c */ /* 0x044fe800000418ff */
[----:B------:R2:W-:Y:S04]  /*3cf0*/  LDGSTS.E.BYPASS.LTC128B.128 [R215+0x4100], [R16.64], !P0 ;  /* 0x0410000010d77fae */ /* 0x0005e8000c101d46 */
[C---:B------:R-:W-:Y:S08]  /*3d00*/  HMMA.16816.F32.BF16 R52, R4.reuse, R42, RZ ;  /* 0x0000002a0434723c */ /* 0x040ff000000418ff */
[C---:B---3--:R-:W-:Y:S08]  /*3d10*/  HMMA.16816.F32.BF16 R60, R4.reuse, R36, RZ ;  /* 0x00000024043c723c */ /* 0x048ff000000418ff */
[----:B------:R-:W-:Y:S01]  /*3d20*/  HMMA.16816.F32.BF16 R36, R4, R38, RZ ;  /* 0x000000260424723c */ /* 0x000fe200000418ff */
[----:B--2---:R-:W-:-:S05]  /*3d30*/  IADD3 R16, P0, R12, R104, RZ ;  /* 0x000000680c107210 */ /* 0x004fca0007f1e0ff */
[----:B------:R-:W-:Y:S01]  /*3d40*/  IMAD.X R17, R3, 0x1, R97, P0 ;  /* 0x0000000103117824 */ /* 0x000fe200000e0661 */
[----:B------:R-:W-:Y:S11]  /*3d50*/  ISETP.LT.OR P0, PT, R13, 0x1, P4 ;  /* 0x000000010d00780c */ /* 0x000ff60002701670 */
[----:B------:R-:W-:Y:S06]  /*3d60*/  @!UPT UIADD3 URZ, URZ, URZ, URZ ;  /* 0x0000003f3f3ff290 */ /* 0x000fec000fffe03f */
[----:B----4-:R-:W-:Y:S01]  /*3d70*/  HMMA.16816.F32.BF16 R36, R8, R86, R36 ;  /* 0x000000560824723c */ /* 0x010fe20000041824 */
[----:B------:R2:W-:Y:S02]  /*3d80*/  LDGSTS.E.BYPASS.LTC128B.128 [R215+0x6100], [R14.64], !P0 ;  /* 0x061000000ed77fae */ /* 0x0005e4000c101d46 */
[----:B--2---:R-:W-:-:S05]  /*3d90*/  IADD3 R14, P0, R12, R105, RZ ;  /* 0x000000690c0e7210 */ /* 0x004fca0007f1e0ff */
[----:B------:R-:W-:Y:S01]  /*3da0*/  IMAD.X R15, R3, 0x1, R98, P0 ;  /* 0x00000001030f7824 */ /* 0x000fe200000e0662 */
[C---:B------:R-:W-:Y:S02]  /*3db0*/  ISETP.LT.OR P0, PT, R13.reuse, 0x21, P3 ;  /* 0x000000210d00780c */ /* 0x040fe40001f01670 */
[----:B------:R-:W-:-:S11]  /*3dc0*/  ISETP.LT.OR P3, PT, R13, 0x21, P5 ;  /* 0x000000210d00780c */ /* 0x000fd60002f61670 */
[----:B------:R5:W-:Y:S01]  /*3dd0*/  LDGSTS.E.BYPASS.LTC128B.128 [R215+0x1100], [R22.64], !P0 ;  /* 0x0110000016d77fae */ /* 0x000be2000c101d46 */
[----:B------:R-:W-:-:S03]  /*3de0*/  IADD3 R2, P0, R12, R106, RZ ;  /* 0x0000006a0c027210 */ /* 0x000fc60007f1e0ff */
[----:B------:R1:W-:Y:S02]  /*3df0*/  LDGSTS.E.BYPASS.LTC128B.128 [R215+0x3100], [R16.64], !P3 ;  /* 0x0310000010d77fae */ /* 0x0003e4000d901d46 */
[----:B------:R-:W-:Y:S01]  /*3e00*/  IMAD.X R3, R3, 0x1, R99, P0 ;  /* 0x0000000103037824 */ /* 0x000fe200000e0663 */
[----:B------:R-:W-:Y:S01]  /*3e10*/  ISETP.LT.OR P0, PT, R13, 0x21, P4 ;  /* 0x000000210d00780c */ /* 0x000fe20002701670 */
[----:B------:R2:W-:Y:S11]  /*3e20*/  LDGSTS.E.BYPASS.LTC128B.128 [R215+0x5100], [R14.64], !P1 ;  /* 0x051000000ed77fae */ /* 0x0005f6000c901d46 */
[----:B------:R-:W-:Y:S01]  /*3e30*/  @!UPT UIADD3 URZ, URZ, URZ, URZ ;  /* 0x0000003f3f3ff290 */ /* 0x000fe2000fffe03f */
[----:B------:R3:W-:Y:S01]  /*3e40*/  LDGSTS.E.BYPASS.LTC128B.128 [R215+0x7100], [R2.64], !P0 ;  /* 0x0710000002d77fae */ /* 0x0007e2000c101d46 */
[----:B------:R-:W-:-:S03]  /*3e50*/  ISETP.GT.AND P0, PT, R102, R226, PT ;  /* 0x000000e26600720c */ /* 0x000fc60003f04270 */
[----:B------:R-:W-:Y:S01]  /*3e60*/  LDSM.16.M88.4 R56, [R202+0x800] ;  /* 0x00080000ca38783b */ /* 0x000fe20000000200 */
[C---:B-----5:R-:W-:Y:S03]  /*3e70*/  HMMA.16816.F32.BF16 R20, R4.reuse, R24, RZ ;  /* 0x000000180414723c */ /* 0x060fe600000418ff */
[----:B------:R-:W-:Y:S04]  /*3e80*/  LDSM.16.M88.4 R68, [R202+0x1000] ;  /* 0x00100000ca44783b */ /* 0x000fe80000000200 */
[----:B------:R-:W0:Y:S01]  /*3e90*/  LDGDEPBAR ;  /* 0x00000000000079af */ /* 0x000e220000000000 */
[----:B------:R-:W-:Y:S03]  /*3ea0*/  HMMA.16816.F32.BF16 R24, R4, R26, RZ ;  /* 0x0000001a0418723c */ /* 0x000fe600000418ff */
[----:B------:R-:W-:Y:S04]  /*3eb0*/  LDSM.16.M88.4 R4, [R211] ;  /* 0x00000000d304783b */ /* 0x000fe80000000200 */
[----:B--2---:R-:W-:Y:S01]  /*3ec0*/  LDSM.16.M88.4 R12, [R210] ;  /* 0x00000000d20c783b */ /* 0x004fe20000000200 */
[----:B---3--:R-:W-:-:S08]  /*3ed0*/  IADD3 R2, R135, 0x6000, RZ ;  /* 0x0000600087027810 */ /* 0x008fd00007ffe0ff */
[----:B------:R-:W-:Y:S01]  /*3ee0*/  HMMA.16816.F32.BF16 R40, R8, R48, R20 ;  /* 0x000000300828723c */ /* 0x000fe20000041814 */
[----:B------:R-:W2:Y:S01]  /*3ef0*/  LDSM.16.M88.4 R20, [R202] ;  /* 0x00000000ca14783b */ /* 0x000ea20000000200 */
[----:B------:R-:W-:-:S05]  /*3f00*/  IMAD.IADD R201, R2, 0x1, R0 ;  /* 0x0000000102c97824 */ /* 0x000fca00078e0200 */
[----:B------:R-:W-:Y:S01]  /*3f10*/  LDSM.16.M88.4 R72, [R201+-0x6000] ;  /* 0xffa00000c948783b */ /* 0x000fe20000000200 */
[C---:B-1----:R-:W-:Y:S03]  /*3f20*/  HMMA.16816.F32.BF16 R16, R8.reuse, R50, R24 ;  /* 0x000000320810723c */ /* 0x042fe60000041818 */
[----:B------:R-:W-:Y:S04]  /*3f30*/  LDSM.16.M88.4 R80, [R201+-0x5800] ;  /* 0xffa80000c950783b */ /* 0x000fe80000000200 */
[----:B------:R-:W-:Y:S01]  /*3f40*/  LDSM.16.M88.4 R88, [R201+-0x5000] ;  /* 0xffb00000c958783b */ /* 0x000fe20000000200 */
[C---:B------:R-:W-:Y:S08]  /*3f50*/  HMMA.16816.F32.BF16 R24, R8.reuse, R64, R28 ;  /* 0x000000400818723c */ /* 0x040ff0000004181c */
[C---:B------:R-:W-:Y:S01]  /*3f60*/  HMMA.16816.F32.BF16 R28, R8.reuse, R66, R32 ;  /* 0x00000042081c723c */ /* 0x040fe20000041820 */
[----:B------:R-:W1:Y:S07]  /*3f70*/  LDSM.16.M88.4 R64, [R202+0x1800] ;  /* 0x00180000ca40783b */ /* 0x000e6e0000000200 */
[C---:B------:R-:W-:Y:S08]  /*3f80*/  HMMA.16816.F32.BF16 R32, R8.reuse, R76, R44 ;  /* 0x0000004c0820723c */ /* 0x040ff0000004182c */
[C---:B------:R-:W-:Y:S01]  /*3f90*/  HMMA.16816.F32.BF16 R44, R8.reuse, R78, R52 ;  /* 0x0000004e082c723c */ /* 0x040fe20000041834 */
[----:B------:R-:W-:Y:S04]  /*3fa0*/  LDSM.16.M88.4 R52, [R200+0x2000] ;  /* 0x00200000c834783b */ /* 0x000fe80000000200 */
[----:B------:R-:W-:Y:S03]  /*3fb0*/  LDSM.16.M88.4 R76, [R200+0x3000] ;  /* 0x00300000c84c783b */ /* 0x000fe60000000200 */
[----:B------:R-:W-:Y:S01]  /*3fc0*/  HMMA.16816.F32.BF16 R48, R8, R84, R60 ;  /* 0x000000540830723c */ /* 0x000fe2000004183c */
[----:B------:R-:W-:Y:S04]  /*3fd0*/  LDSM.16.M88.4 R8, [R208+0x4000] ;  /* 0x00400000d008783b */ /* 0x000fe80000000200 */
[----:B------:R-:W-:Y:S03]  /*3fe0*/  LDSM.16.M88.4 R60, [R200+0x2800] ;  /* 0x00280000c83c783b */ /* 0x000fe60000000200 */
[C---:B--2---:R-:W-:Y:S01]  /*3ff0*/  HMMA.16816.F32.BF16 R40, R4.reuse, R20, R40 ;  /* 0x000000140428723c */ /* 0x044fe20000041828 */
[----:B------:R-:W-:Y:S07]  /*4000*/  LDSM.16.M88.4 R84, [R201+-0x3000] ;  /* 0xffd00000c954783b */ /* 0x000fee0000000200 */
[C---:B------:R-:W-:Y:S08]  /*4010*/  HMMA.16816.F32.BF16 R16, R4.reuse, R22, R16 ;  /* 0x000000160410723c */ /* 0x040ff00000041810 */
[C---:B------:R-:W-:Y:S01]  /*4020*/  HMMA.16816.F32.BF16 R20, R4.reuse, R56, R24 ;  /* 0x000000380414723c */ /* 0x040fe20000041818 */
[----:B------:R-:W2:Y:S07]  /*4030*/  LDSM.16.M88.4 R24, [R201+-0x4800] ;  /* 0xffb80000c918783b */ /* 0x000eae0000000200 */
[C---:B------:R-:W-:Y:S01]  /*4040*/  HMMA.16816.F32.BF16 R28, R4.reuse, R58, R28 ;  /* 0x0000003a041c723c */ /* 0x040fe2000004181c */
[----:B------:R-:W3:Y:S07]  /*4050*/  LDSM.16.M88.4 R56, [R200+0x3800] ;  /* 0x00380000c838783b */ /* 0x000eee0000000200 */
[C---:B------:R-:W-:Y:S08]  /*4060*/  HMMA.16816.F32.BF16 R32, R4.reuse, R68, R32 ;  /* 0x000000440420723c */ /* 0x040ff00000041820 */
[C---:B------:R-:W-:Y:S01]  /*4070*/  HMMA.16816.F32.BF16 R44, R4.reuse, R70, R44 ;  /* 0x00000046042c723c */ /* 0x040fe2000004182c */
[----:B------:R-:W-:Y:S07]  /*4080*/  LDSM.16.M88.4 R68, [R202+0x2800] ;  /* 0x00280000ca44783b */ /* 0x000fee0000000200 */
[C---:B-1----:R-:W-:Y:S08]  /*4090*/  HMMA.16816.F32.BF16 R48, R4.reuse, R64, R48 ;  /* 0x000000400430723c */ /* 0x042ff00000041830 */
[----:B------:R-:W-:Y:S01]  /*40a0*/  HMMA.16816.F32.BF16 R36, R4, R66, R36 ;  /* 0x000000420424723c */ /* 0x000fe20000041824 */
[----:B------:R-:W-:Y:S04]  /*40b0*/  LDSM.16.M88.4 R4, [R209+0x4000] ;  /* 0x00400000d104783b */ /* 0x000fe80000000200 */
[----:B------:R-:W1:Y:S03]  /*40c0*/  LDSM.16.M88.4 R64, [R135+0x2000] ;  /* 0x002000008740783b */ /* 0x000e660000000200 */
[C---:B------:R-:W-:Y:S08]  /*40d0*/  HMMA.16816.F32.BF16 R40, R12.reuse, R72, R40 ;  /* 0x000000480c28723c */ /* 0x040ff00000041828 */
[C---:B------:R-:W-:Y:S01]  /*40e0*/  HMMA.16816.F32.BF16 R16, R12.reuse, R74, R16 ;  /* 0x0000004a0c10723c */ /* 0x040fe20000041810 */
[----:B------:R-:W4:Y:S07]  /*40f0*/  LDSM.16.M88.4 R72, [R135+0x2800] ;  /* 0x002800008748783b */ /* 0x000f2e0000000200 */
[C---:B------:R-:W-:Y:S08]  /*4100*/  HMMA.16816.F32.BF16 R20, R12.reuse, R80, R20 ;  /* 0x000000500c14723c */ /* 0x040ff00000041814 */
[C---:B------:R-:W-:Y:S01]  /*4110*/  HMMA.16816.F32.BF16 R28, R12.reuse, R82, R28 ;  /* 0x000000520c1c723c */ /* 0x040fe2000004181c */
[----:B------:R-:W5:Y:S07]  /*4120*/  LDSM.16.M88.4 R80, [R135+0x3000] ;  /* 0x003000008750783b */ /* 0x000f6e0000000200 */
[C---:B------:R-:W-:Y:S08]  /*4130*/  HMMA.16816.F32.BF16 R32, R12.reuse, R88, R32 ;  /* 0x000000580c20723c */ /* 0x040ff00000041820 */
[C---:B------:R-:W-:Y:S08]  /*4140*/  HMMA.16816.F32.BF16 R44, R12.reuse, R90, R44 ;  /* 0x0000005a0c2c723c */ /* 0x040ff0000004182c */
[C---:B--2---:R-:W-:Y:S08]  /*4150*/  HMMA.16816.F32.BF16 R48, R12.reuse, R24, R48 ;  /* 0x000000180c30723c */ /* 0x044ff00000041830 */
[----:B------:R-:W-:Y:S08]  /*4160*/  HMMA.16816.F32.BF16 R36, R12, R26, R36 ;  /* 0x0000001a0c24723c */ /* 0x000ff00000041824 */
[C---:B------:R-:W-:Y:S08]  /*4170*/  HMMA.16816.F32.BF16 R40, R8.reuse, R52, R40 ;  /* 0x000000340828723c */ /* 0x040ff00000041828 */
[C---:B------:R-:W-:Y:S01]  /*4180*/  HMMA.16816.F32.BF16 R16, R8.reuse, R54, R16 ;  /* 0x000000360810723c */ /* 0x040fe20000041810 */
[----:B------:R-:W2:Y:S07]  /*4190*/  LDSM.16.M88.4 R52, [R135+0x3800] ;  /* 0x003800008734783b */ /* 0x000eae0000000200 */
[C---:B------:R-:W-:Y:S01]  /*41a0*/  HMMA.16816.F32.BF16 R12, R8.reuse, R60, R20 ;  /* 0x0000003c080c723c */ /* 0x040fe20000041814 */
[----:B------:R-:W-:Y:S07]  /*41b0*/  LDSM.16.M88.4 R20, [R211+0x4000] ;  /* 0x00400000d314783b */ /* 0x000fee0000000200 */
[C---:B------:R-:W-:Y:S01]  /*41c0*/  HMMA.16816.F32.BF16 R28, R8.reuse, R62, R28 ;  /* 0x0000003e081c723c */ /* 0x040fe2000004181c */
[----:B------:R-:W2:Y:S07]  /*41d0*/  LDSM.16.M88.4 R60, [R202+0x2000] ;  /* 0x00200000ca3c783b */ /* 0x000eae0000000200 */
[C---:B------:R-:W-:Y:S08]  /*41e0*/  HMMA.16816.F32.BF16 R32, R8.reuse, R76, R32 ;  /* 0x0000004c0820723c */ /* 0x040ff00000041820 */
[C---:B------:R-:W-:Y:S01]  /*41f0*/  HMMA.16816.F32.BF16 R44, R8.reuse, R78, R44 ;  /* 0x0000004e082c723c */ /* 0x040fe2000004182c */
[----:B------:R-:W2:Y:S07]  /*4200*/  LDSM.16.M88.4 R76, [R202+0x3000] ;  /* 0x00300000ca4c783b */ /* 0x000eae0000000200 */
[C---:B---3--:R-:W-:Y:S08]  /*4210*/  HMMA.16816.F32.BF16 R48, R8.reuse, R56, R48 ;  /* 0x000000380830723c */ /* 0x048ff00000041830 */
[----:B------:R-:W-:Y:S01]  /*4220*/  HMMA.16816.F32.BF16 R36, R8, R58, R36 ;  /* 0x0000003a0824723c */ /* 0x000fe20000041824 */
[----:B------:R-:W3:Y:S07]  /*4230*/  LDSM.16.M88.4 R56, [R202+0x3800] ;  /* 0x00380000ca38783b */ /* 0x000eee0000000200 */
[C---:B-1----:R-:W-:Y:S08]  /*4240*/  HMMA.16816.F32.BF16 R40, R4.reuse, R64, R40 ;  /* 0x000000400428723c */ /* 0x042ff00000041828 */
[C---:B------:R-:W-:Y:S01]  /*4250*/  HMMA.16816.F32.BF16 R24, R4.reuse, R66, R16 ;  /* 0x000000420418723c */ /* 0x040fe20000041810 */
[----:B------:R-:W-:Y:S04]  /*4260*/  LDSM.16.M88.4 R16, [R210+0x4000] ;  /* 0x00400000d210783b */ /* 0x000fe80000000200 */
[----:B------:R-:W1:Y:S03]  /*4270*/  LDSM.16.M88.4 R64, [R201+-0x4000] ;  /* 0xffc00000c940783b */ /* 0x000e660000000200 */
        /* <DEDUP_REMOVED lines=8> */
[----:B------:R-:W2:Y:S07]  /*4300*/  LDSM.16.M88.4 R52, [R201+-0x2800] ;  /* 0xffd80000c934783b */ /* 0x000eae0000000200 */
[C---:B------:R-:W-:Y:S08]  /*4310*/  HMMA.16816.F32.BF16 R40, R20.reuse, R60, R40 ;  /* 0x0000003c1428723c */ /* 0x040ff00000041828 */
[C---:B------:R-:W-:Y:S01]  /*4320*/  HMMA.16816.F32.BF16 R28, R20.reuse, R62, R24 ;  /* 0x0000003e141c723c */ /* 0x040fe20000041818 */
[----:B------:R-:W-:Y:S07]  /*4330*/  LDSM.16.M88.4 R60, [R200+0x4000] ;  /* 0x00400000c83c783b */ /* 0x000fee0000000200 */
[C---:B------:R-:W-:Y:S01]  /*4340*/  HMMA.16816.F32.BF16 R24, R20.reuse, R68, R12 ;  /* 0x000000441418723c */ /* 0x040fe2000004180c */
[----:B------:R-:W5:Y:S07]  /*4350*/  LDSM.16.M88.4 R12, [R208+0x8000] ;  /* 0x00800000d00c783b */ /* 0x000f6e0000000200 */
[C---:B------:R-:W-:Y:S01]  /*4360*/  HMMA.16816.F32.BF16 R8, R20.reuse, R70, R8 ;  /* 0x000000461408723c */ /* 0x040fe20000041808 */
[----:B------:R-:W2:Y:S07]  /*4370*/  LDSM.16.M88.4 R68, [R200+0x4800] ;  /* 0x00480000c844783b */ /* 0x000eae0000000200 */
[C---:B------:R-:W-:Y:S08]  /*4380*/  HMMA.16816.F32.BF16 R4, R20.reuse, R76, R32 ;  /* 0x0000004c1404723c */ /* 0x040ff00000041820 */
[C---:B------:R-:W-:Y:S01]  /*4390*/  HMMA.16816.F32.BF16 R44, R20.reuse, R78, R44 ;  /* 0x0000004e142c723c */ /* 0x040fe2000004182c */
[----:B------:R-:W-:Y:S07]  /*43a0*/  LDSM.16.M88.4 R76, [R202+0x4800] ;  /* 0x00480000ca4c783b */ /* 0x000fee0000000200 */
[C---:B---3--:R-:W-:Y:S08]  /*43b0*/  HMMA.16816.F32.BF16 R48, R20.reuse, R56, R48 ;  /* 0x000000381430723c */ /* 0x048ff00000041830 */
[----:B------:R-:W-:Y:S01]  /*43c0*/  HMMA.16816.F32.BF16 R32, R20, R58, R36 ;  /* 0x0000003a1420723c */ /* 0x000fe20000041824 */
[----:B------:R-:W3:Y:S07]  /*43d0*/  LDSM.16.M88.4 R56, [R200+0x5800] ;  /* 0x00580000c838783b */ /* 0x000eee0000000200 */
[C---:B-1----:R-:W-:Y:S08]  /*43e0*/  HMMA.16816.F32.BF16 R36, R16.reuse, R64, R40 ;  /* 0x000000401024723c */ /* 0x042ff00000041828 */
[C---:B------:R-:W-:Y:S01]  /*43f0*/  HMMA.16816.F32.BF16 R28, R16.reuse, R66, R28 ;  /* 0x00000042101c723c */ /* 0x040fe2000004181c */
[----:B------:R-:W-:Y:S07]  /*4400*/  LDSM.16.M88.4 R64, [R135+0x4000] ;  /* 0x004000008740783b */ /* 0x000fee0000000200 */
[C---:B----4-:R-:W-:Y:S08]  /*4410*/  HMMA.16816.F32.BF16 R24, R16.reuse, R72, R24 ;  /* 0x000000481018723c */ /* 0x050ff00000041818 */
[C---:B------:R-:W-:Y:S01]  /*4420*/  HMMA.16816.F32.BF16 R20, R16.reuse, R74, R8 ;  /* 0x0000004a1014723c */ /* 0x040fe20000041808 */
[----:B------:R-:W1:Y:S04]  /*4430*/  LDSM.16.M88.4 R8, [R209+0x8000] ;  /* 0x00800000d108783b */ /* 0x000e680000000200 */
[----:B------:R-:W4:Y:S03]  /*4440*/  LDSM.16.M88.4 R72, [R135+0x4800] ;  /* 0x004800008748783b */ /* 0x000f260000000200 */
[C---:B------:R-:W-:Y:S08]  /*4450*/  HMMA.16816.F32.BF16 R4, R16.reuse, R84, R4 ;  /* 0x000000541004723c */ /* 0x040ff00000041804 */
[C---:B------:R-:W-:Y:S01]  /*4460*/  HMMA.16816.F32.BF16 R40, R16.reuse, R86, R44 ;  /* 0x000000561028723c */ /* 0x040fe2000004182c */
[----:B------:R-:W1:Y:S07]  /*4470*/  LDSM.16.M88.4 R84, [R135+0x5000] ;  /* 0x005000008754783b */ /* 0x000e6e0000000200 */
[C---:B--2---:R-:W-:Y:S08]  /*4480*/  HMMA.16816.F32.BF16 R48, R16.reuse, R52, R48 ;  /* 0x000000341030723c */ /* 0x044ff00000041830 */
[----:B------:R-:W-:Y:S01]  /*4490*/  HMMA.16816.F32.BF16 R16, R16, R54, R32 ;  /* 0x000000361010723c */ /* 0x000fe20000041820 */
[----:B------:R-:W2:Y:S07]  /*44a0*/  LDSM.16.M88.4 R52, [R135+0x5800] ;  /* 0x005800008734783b */ /* 0x000eae0000000200 */
[C---:B-----5:R-:W-:Y:S08]  /*44b0*/  HMMA.16816.F32.BF16 R36, R12.reuse, R60, R36 ;  /* 0x0000003c0c24723c */ /* 0x060ff00000041824 */
[C---:B------:R-:W-:Y:S01]  /*44c0*/  HMMA.16816.F32.BF16 R32, R12.reuse, R62, R28 ;  /* 0x0000003e0c20723c */ /* 0x040fe2000004181c */
[----:B------:R-:W-:Y:S07]  /*44d0*/  LDSM.16.M88.4 R60, [R202+0x4000] ;  /* 0x00400000ca3c783b */ /* 0x000fee0000000200 */
[C---:B------:R-:W-:Y:S08]  /*44e0*/  HMMA.16816.F32.BF16 R28, R12.reuse, R68, R24 ;  /* 0x000000440c1c723c */ /* 0x040ff00000041818 */
[C---:B------:R-:W-:Y:S01]  /*44f0*/  HMMA.16816.F32.BF16 R24, R12.reuse, R70, R20 ;  /* 0x000000460c18723c */ /* 0x040fe20000041814 */
[----:B------:R-:W-:Y:S07]  /*4500*/  LDSM.16.M88.4 R68, [R201+-0x2000] ;  /* 0xffe00000c944783b */ /* 0x000fee0000000200 */
[C---:B------:R-:W-:Y:S01]  /*4510*/  HMMA.16816.F32.BF16 R20, R12.reuse, R80, R4 ;  /* 0x000000500c14723c */ /* 0x040fe20000041804 */
[----:B------:R-:W5:Y:S07]  /*4520*/  LDSM.16.M88.4 R4, [R211+0x8000] ;  /* 0x00800000d304783b */ /* 0x000f6e0000000200 */
[C---:B------:R-:W-:Y:S01]  /*4530*/  HMMA.16816.F32.BF16 R44, R12.reuse, R82, R40 ;  /* 0x000000520c2c723c */ /* 0x040fe20000041828 */
[----:B------:R-:W2:Y:S07]  /*4540*/  LDSM.16.M88.4 R80, [R202+0x5000] ;  /* 0x00500000ca50783b */ /* 0x000eae0000000200 */
[C---:B---3--:R-:W-:Y:S08]  /*4550*/  HMMA.16816.F32.BF16 R40, R12.reuse, R56, R48 ;  /* 0x000000380c28723c */ /* 0x048ff00000041830 */
[----:B------:R-:W-:Y:S08]  /*4560*/  HMMA.16816.F32.BF16 R16, R12, R58, R16 ;  /* 0x0000003a0c10723c */ /* 0x000ff00000041810 */
[C---:B-1----:R-:W-:Y:S08]  /*4570*/  HMMA.16816.F32.BF16 R12, R8.reuse, R64, R36 ;  /* 0x00000040080c723c */ /* 0x042ff00000041824 */
[C---:B----4-:R-:W-:Y:S08]  /*4580*/  HMMA.16816.F32.BF16 R36, R8.reuse, R72, R28 ;  /* 0x000000480824723c */ /* 0x050ff0000004181c */
[C---:B------:R-:W-:Y:S01]  /*4590*/  HMMA.16816.F32.BF16 R32, R8.reuse, R66, R32 ;  /* 0x000000420820723c */ /* 0x040fe20000041820 */
[----:B------:R-:W1:Y:S07]  /*45a0*/  LDSM.16.M88.4 R64, [R202+0x5800] ;  /* 0x00580000ca40783b */ /* 0x000e6e0000000200 */
[C---:B------:R-:W-:Y:S01]  /*45b0*/  HMMA.16816.F32.BF16 R28, R8.reuse, R74, R24 ;  /* 0x0000004a081c723c */ /* 0x040fe20000041818 */
[----:B------:R-:W-:Y:S07]  /*45c0*/  LDSM.16.M88.4 R72, [R201+-0x1800] ;  /* 0xffe80000c948783b */ /* 0x000fee0000000200 */
[C---:B------:R-:W-:Y:S01]  /*45d0*/  HMMA.16816.F32.BF16 R24, R8.reuse, R84, R20 ;  /* 0x000000540818723c */ /* 0x040fe20000041814 */
[----:B------:R-:W3:Y:S07]  /*45e0*/  LDSM.16.M88.4 R20, [R210+0x8000] ;  /* 0x00800000d214783b */ /* 0x000eee0000000200 */
[C---:B------:R-:W-:Y:S01]  /*45f0*/  HMMA.16816.F32.BF16 R56, R8.reuse, R86, R44 ;  /* 0x000000560838723c */ /* 0x040fe2000004182c */
[----:B------:R-:W-:Y:S07]  /*4600*/  LDSM.16.M88.4 R84, [R201+-0x800] ;  /* 0xfff80000c954783b */ /* 0x000fee0000000200 */
[C---:B--2---:R-:W-:Y:S01]  /*4610*/  HMMA.16816.F32.BF16 R48, R8.reuse, R52, R40 ;  /* 0x000000340830723c */ /* 0x044fe20000041828 */
[----:B------:R-:W-:Y:S07]  /*4620*/  LDSM.16.M88.4 R40, [R201+-0x1000] ;  /* 0xfff00000c928783b */ /* 0x000fee0000000200 */
[----:B------:R-:W-:Y:S01]  /*4630*/  HMMA.16816.F32.BF16 R44, R8, R54, R16 ;  /* 0x00000036082c723c */ /* 0x000fe20000041810 */
[----:B------:R-:W-:Y:S07]  /*4640*/  LDSM.16.M88.4 R16, [R208+0xc000] ;  /* 0x00c00000d010783b */ /* 0x000fee0000000200 */
[C---:B-----5:R-:W-:Y:S08]  /*4650*/  HMMA.16816.F32.BF16 R8, R4.reuse, R60, R12 ;  /* 0x0000003c0408723c */ /* 0x060ff0000004180c */
[C---:B------:R-:W-:Y:S01]  /*4660*/  HMMA.16816.F32.BF16 R12, R4.reuse, R62, R32 ;  /* 0x0000003e040c723c */ /* 0x040fe20000041820 */
[----:B------:R-:W2:Y:S07]  /*4670*/  LDSM.16.M88.4 R60, [R200+0x6000] ;  /* 0x00600000c83c783b */ /* 0x000eae0000000200 */
[C---:B------:R-:W-:Y:S08]  /*4680*/  HMMA.16816.F32.BF16 R52, R4.reuse, R78, R28 ;  /* 0x0000004e0434723c */ /* 0x040ff0000004181c */
[C---:B------:R-:W-:Y:S08]  /*4690*/  HMMA.16816.F32.BF16 R36, R4.reuse, R76, R36 ;  /* 0x0000004c0424723c */ /* 0x040ff00000041824 */
[C---:B------:R-:W-:Y:S08]  /*46a0*/  HMMA.16816.F32.BF16 R32, R4.reuse, R80, R24 ;  /* 0x000000500420723c */ /* 0x040ff00000041818 */
[C---:B------:R-:W-:Y:S01]  /*46b0*/  HMMA.16816.F32.BF16 R28, R4.reuse, R82, R56 ;  /* 0x00000052041c723c */ /* 0x040fe20000041838 */
[----:B------:R-:W-:Y:S07]  /*46c0*/  LDSM.16.M88.4 R56, [R201] ;  /* 0x00000000c938783b */ /* 0x000fee0000000200 */
[C---:B-1----:R-:W-:Y:S08]  /*46d0*/  HMMA.16816.F32.BF16 R48, R4.reuse, R64, R48 ;  /* 0x000000400430723c */ /* 0x042ff00000041830 */
[----:B------:R-:W-:Y:S01]  /*46e0*/  HMMA.16816.F32.BF16 R92, R4, R66, R44 ;  /* 0x00000042045c723c */ /* 0x000fe2000004182c */
[----:B------:R-:W-:Y:S04]  /*46f0*/  LDSM.16.M88.4 R44, [R135+0x6000] ;  /* 0x00600000872c783b */ /* 0x000fe80000000200 */
[----:B------:R-:W-:Y:S03]  /*4700*/  LDSM.16.M88.4 R64, [R135+0x6800] ;  /* 0x006800008740783b */ /* 0x000fe60000000200 */
[C---:B---3--:R-:W-:Y:S01]  /*4710*/  HMMA.16816.F32.BF16 R4, R20.reuse, R68, R8 ;  /* 0x000000441404723c */ /* 0x048fe20000041808 */
[----:B------:R-:W-:Y:S07]  /*4720*/  LDSM.16.M88.4 R8, [R211+0xc000] ;  /* 0x00c00000d308783b */ /* 0x000fee0000000200 */
[C---:B------:R-:W-:Y:S01]  /*4730*/  HMMA.16816.F32.BF16 R24, R20.reuse, R70, R12 ;  /* 0x000000461418723c */ /* 0x040fe2000004180c */
[----:B------:R-:W1:Y:S07]  /*4740*/  LDSM.16.M88.4 R12, [R209+0xc000] ;  /* 0x00c00000d10c783b */ /* 0x000e6e0000000200 */
[----:B------:R-:W-:Y:S01]  /*4750*/  HMMA.16816.F32.BF16 R68, R20, R74, R52 ;  /* 0x0000004a1444723c */ /* 0x000fe20000041834 */
[----:B------:R-:W3:Y:S07]  /*4760*/  LDSM.16.M88.4 R52, [R200+0x6800] ;  /* 0x00680000c834783b */ /* 0x000eee0000000200 */
[----:B--2---:R-:W-:Y:S08]  /*4770*/  HMMA.16816.F32.BF16 R4, R16, R60, R4 ;  /* 0x0000003c1004723c */ /* 0x004ff00000041804 */
[C---:B------:R-:W-:Y:S01]  /*4780*/  HMMA.16816.F32.BF16 R88, R20.reuse, R84, R48 ;  /* 0x000000541458723c */ /* 0x040fe20000041830 */
[----:B------:R-:W2:Y:S07]  /*4790*/  LDSM.16.M88.4 R48, [R202+0x6000] ;  /* 0x00600000ca30783b */ /* 0x000eae0000000200 */
[----:B------:R-:W-:Y:S08]  /*47a0*/  HMMA.16816.F32.BF16 R76, R20, R42, R28 ;  /* 0x0000002a144c723c */ /* 0x000ff0000004181c */
[----:B------:R-:W-:Y:S01]  /*47b0*/  HMMA.16816.F32.BF16 R28, R16, R62, R24 ;  /* 0x0000003e101c723c */ /* 0x000fe20000041818 */
[----:B------:R-:W-:Y:S07]  /*47c0*/  LDSM.16.M88.4 R60, [R202+0x6800] ;  /* 0x00680000ca3c783b */ /* 0x000fee0000000200 */
[----:B------:R-:W-:Y:S01]  /*47d0*/  HMMA.16816.F32.BF16 R36, R20, R72, R36 ;  /* 0x000000481424723c */ /* 0x000fe20000041824 */
[----:B------:R-:W-:Y:S07]  /*47e0*/  LDSM.16.M88.4 R72, [R200+0x7800] ;  /* 0x00780000c848783b */ /* 0x000fee0000000200 */
[C---:B-1----:R-:W-:Y:S01]  /*47f0*/  HMMA.16816.F32.BF16 R24, R12.reuse, R44, R4 ;  /* 0x0000002c0c18723c */ /* 0x042fe20000041804 */
[----:B------:R-:W1:Y:S07]  /*4800*/  LDSM.16.M88.4 R4, [R210+0xc000] ;  /* 0x00c00000d204783b */ /* 0x000e6e0000000200 */
[----:B------:R-:W-:Y:S01]  /*4810*/  HMMA.16816.F32.BF16 R28, R12, R46, R28 ;  /* 0x0000002e0c1c723c */ /* 0x000fe2000004181c */
[----:B------:R-:W4:Y:S07]  /*4820*/  LDSM.16.M88.4 R44, [R200+0x7000] ;  /* 0x00700000c82c783b */ /* 0x000f2e0000000200 */
[----:B------:R-:W-:Y:S08]  /*4830*/  HMMA.16816.F32.BF16 R80, R20, R40, R32 ;  /* 0x000000281450723c */ /* 0x000ff00000041820 */
[----:B---3--:R-:W-:Y:S08]  /*4840*/  HMMA.16816.F32.BF16 R32, R16, R52, R36 ;  /* 0x000000341020723c */ /* 0x008ff00000041824 */
        /* <DEDUP_REMOVED lines=8> */
[----:B----4-:R-:W-:Y:S08]  /*48d0*/  HMMA.16816.F32.BF16 R20, R16, R44, R80 ;  /* 0x0000002c1014723c */ /* 0x010ff00000041850 */
[----:B------:R-:W-:Y:S01]  /*48e0*/  HMMA.16816.F32.BF16 R32, R12, R66, R40 ;  /* 0x000000420c20723c */ /* 0x000fe20000041828 */
[----:B------:R-:W-:-:S07]  /*48f0*/  FMUL.FTZ R0, R48, c[0x0][0x320] ;  /* 0x0000c80030007a20 */ /* 0x000fce0000410000 */
[----:B------:R-:W-:Y:S01]  /*4900*/  HMMA.16816.F32.BF16 R28, R4, R58, R28 ;  /* 0x0000003a041c723c */ /* 0x000fe2000004181c */
[----:B------:R-:W1:Y:S07]  /*4910*/  LDSM.16.M88.4 R56, [R202+0x7000] ;  /* 0x00700000ca38783b */ /* 0x000e6e0000000200 */
[----:B------:R-:W-:Y:S08]  /*4920*/  HMMA.16816.F32.BF16 R36, R8, R60, R36 ;  /* 0x0000003c0824723c */ /* 0x000ff00000041824 */
[----:B------:R-:W-:Y:S01]  /*4930*/  HMMA.16816.F32.BF16 R44, R16, R46, R76 ;  /* 0x0000002e102c723c */ /* 0x000fe2000004184c */
[----:B------:R4:W1:Y:S07]  /*4940*/  MUFU.TANH R76, R0 ;  /* 0x00000000004c7308 */ /* 0x00086e0000002400 */
[----:B--2---:R-:W-:Y:S08]  /*4950*/  HMMA.16816.F32.BF16 R24, R12, R68, R20 ;  /* 0x000000440c18723c */ /* 0x004ff00000041814 */
[----:B------:R-:W-:Y:S01]  /*4960*/  HMMA.16816.F32.BF16 R20, R8, R62, R32 ;  /* 0x0000003e0814723c */ /* 0x000fe20000041820 */
[----:B----4-:R-:W-:Y:S01]  /*4970*/  FMUL.FTZ R0, R49, c[0x0][0x320] ;  /* 0x0000c80031007a20 */ /* 0x010fe20000410000 */
[----:B------:R-:W2:Y:S06]  /*4980*/  LDSM.16.M88.4 R60, [R135+0x7800] ;  /* 0x00780000873c783b */ /* 0x000eac0000000200 */
[----:B------:R-:W-:Y:S01]  /*4990*/  HMMA.16816.F32.BF16 R64, R16, R72, R88 ;  /* 0x000000481040723c */ /* 0x000fe20000041858 */
[----:B------:R4:W1:Y:S07]  /*49a0*/  MUFU.TANH R72, R0 ;  /* 0x0000000000487308 */ /* 0x00086e0000002400 */
[----:B---3--:R-:W-:Y:S08]  /*49b0*/  HMMA.16816.F32.BF16 R36, R4, R52, R36 ;  /* 0x000000340424723c */ /* 0x008ff00000041824 */
[----:B------:R-:W-:Y:S01]  /*49c0*/  HMMA.16816.F32.BF16 R40, R12, R70, R44 ;  /* 0x000000460c28723c */ /* 0x000fe2000004182c */
[----:B----4-:R-:W-:Y:S01]  /*49d0*/  FMUL.FTZ R0, R50, c[0x0][0x320] ;  /* 0x0000c80032007a20 */ /* 0x010fe20000410000 */
[----:B------:R-:W3:Y:S03]  /*49e0*/  LDSM.16.M88.4 R44, [R202+0x7800] ;  /* 0x00780000ca2c783b */ /* 0x000ee60000000200 */
[----:B------:R4:W2:Y:S03]  /*49f0*/  MUFU.TANH R77, R0 ;  /* 0x00000000004d7308 */ /* 0x0008a60000002400 */
[----:B-1----:R-:W-:Y:S08]  /*4a00*/  HMMA.16816.F32.BF16 R32, R8, R56, R24 ;  /* 0x000000380820723c */ /* 0x002ff00000041818 */
[----:B------:R-:W-:Y:S01]  /*4a10*/  HMMA.16816.F32.BF16 R24, R4, R54, R20 ;  /* 0x000000360418723c */ /* 0x000fe20000041814 */
[----:B----4-:R-:W-:-:S02]  /*4a20*/  FMUL.FTZ R0, R51, c[0x0][0x320] ;  /* 0x0000c80033007a20 */ /* 0x010fc40000410000 */
[----:B------:R-:W1:Y:S05]  /*4a30*/  LDSM.16.M88.4 R48, [R201+0x1000] ;  /* 0x00100000c930783b */ /* 0x000e6a0000000200 */
[----:B------:R-:W-:Y:S01]  /*4a40*/  HMMA.16816.F32.BF16 R16, R16, R74, R84 ;  /* 0x0000004a1010723c */ /* 0x000fe20000041854 */
[----:B------:R4:W1:Y:S07]  /*4a50*/  MUFU.TANH R73, R0 ;  /* 0x0000000000497308 */ /* 0x00086e0000002400 */
[----:B--2---:R-:W-:Y:S01]  /*4a60*/  HMMA.16816.F32.BF16 R20, R12, R60, R64 ;  /* 0x0000003c0c14723c */ /* 0x004fe20000041840 */
[----:B----4-:R-:W-:-:S04]  /*4a70*/  FMUL.FTZ R0, R28, c[0x0][0x320] ;  /* 0x0000c8001c007a20 */ /* 0x010fc80000410000 */
[----:B------:R2:W4:Y:S11]  /*4a80*/  MUFU.TANH R69, R0 ;  /* 0x0000000000457308 */ /* 0x0005360000002400 */
[----:B------:R-:W-:Y:S08]  /*4a90*/  HMMA.16816.F32.BF16 R12, R12, R62, R16 ;  /* 0x0000003e0c0c723c */ /* 0x000ff00000041810 */
[----:B---3--:R-:W-:Y:S01]  /*4aa0*/  HMMA.16816.F32.BF16 R16, R8, R44, R20 ;  /* 0x0000002c0810723c */ /* 0x008fe20000041814 */
[----:B--2---:R-:W-:-:S07]  /*4ab0*/  FMUL.FTZ R0, R29, c[0x0][0x320] ;  /* 0x0000c8001d007a20 */ /* 0x004fce0000410000 */
[----:B-1----:R-:W-:Y:S01]  /*4ac0*/  HMMA.16816.F32.BF16 R32, R4, R48, R32 ;  /* 0x000000300420723c */ /* 0x002fe20000041820 */
[----:B------:R1:W2:Y:S02]  /*4ad0*/  MUFU.TANH R68, R0 ;  /* 0x0000000000447308 */ /* 0x0002a40000002400 */
[----:B-1----:R-:W-:-:S06]  /*4ae0*/  FMUL.FTZ R0, R30, c[0x0][0x320] ;  /* 0x0000c8001e007a20 */ /* 0x002fcc0000410000 */
[----:B------:R1:W3:Y:S02]  /*4af0*/  MUFU.TANH R70, R0 ;  /* 0x0000000000467308 */ /* 0x0002e40000002400 */
[----:B-1----:R-:W-:Y:S02]  /*4b00*/  FMUL.FTZ R0, R31, c[0x0][0x320] ;  /* 0x0000c8001f007a20 */ /* 0x002fe40000410000 */
[C---:B------:R-:W-:Y:S04]  /*4b10*/  HMMA.16816.F32.BF16 R28, R8.reuse, R58, R40 ;  /* 0x0000003a081c723c */ /* 0x040fe80000041828 */
[----:B------:R1:W1:Y:S04]  /*4b20*/  MUFU.TANH R56, R0 ;  /* 0x0000000000387308 */ /* 0x0002680000002400 */
[----:B------:R-:W-:Y:S01]  /*4b30*/  HMMA.16816.F32.BF16 R8, R8, R46, R12 ;  /* 0x0000002e0808723c */ /* 0x000fe2000004180c */
[----:B-1----:R-:W-:-:S04]  /*4b40*/  FMUL.FTZ R0, R36, c[0x0][0x320] ;  /* 0x0000c80024007a20 */ /* 0x002fc80000410000 */
[----:B------:R1:W1:Y:S11]  /*4b50*/  MUFU.TANH R54, R0 ;  /* 0x0000000000367308 */ /* 0x0002760000002400 */
[----:B------:R-:W-:Y:S01]  /*4b60*/  HMMA.16816.F32.BF16 R20, R4, R50, R28 ;  /* 0x000000320414723c */ /* 0x000fe2000004181c */
[----:B-1----:R-:W-:-:S04]  /*4b70*/  FMUL.FTZ R0, R37, c[0x0][0x320] ;  /* 0x0000c80025007a20 */ /* 0x002fc80000410000 */
[----:B------:R1:W1:Y:S02]  /*4b80*/  MUFU.TANH R52, R0 ;  /* 0x0000000000347308 */ /* 0x0002640000002400 */
[----:B-1----:R-:W-:-:S06]  /*4b90*/  FMUL.FTZ R0, R38, c[0x0][0x320] ;  /* 0x0000c80026007a20 */ /* 0x002fcc0000410000 */
[----:B------:R1:W1:Y:S02]  /*4ba0*/  MUFU.TANH R55, R0 ;  /* 0x0000000000377308 */ /* 0x0002640000002400 */
[----:B-1----:R-:W-:Y:S02]  /*4bb0*/  FMUL.FTZ R0, R39, c[0x0][0x320] ;  /* 0x0000c80027007a20 */ /* 0x002fe40000410000 */
[----:B------:R-:W1:Y:S01]  /*4bc0*/  LDSM.16.M88.4 R36, [R201+0x1800] ;  /* 0x00180000c924783b */ /* 0x000e620000000200 */
[----:B------:R-:W-:-:S04]  /*4bd0*/  DEPBAR.LE SB0, 0x0 ;  /* 0x000080000000791a */ /* 0x000fc80000000000 */
[----:B------:R5:W1:Y:S02]  /*4be0*/  MUFU.TANH R53, R0 ;  /* 0x0000000000357308 */ /* 0x000a640000002400 */
[----:B-----5:R-:W-:-:S06]  /*4bf0*/  FMUL.FTZ R0, R24, c[0x0][0x320] ;  /* 0x0000c80018007a20 */ /* 0x020fcc0000410000 */
[----:B------:R5:W2:Y:S01]  /*4c00*/  MUFU.TANH R42, R0 ;  /* 0x00000000002a7308 */ /* 0x000aa20000002400 */
[----:B-1----:R-:W-:Y:S01]  /*4c10*/  HMMA.16816.F32.BF16 R12, R4, R36, R16 ;  /* 0x00000024040c723c */ /* 0x002fe20000041810 */
[----:B-----5:R-:W-:-:S06]  /*4c20*/  FMUL.FTZ R0, R25, c[0x0][0x320] ;  /* 0x0000c80019007a20 */ /* 0x020fcc0000410000 */
        /* <DEDUP_REMOVED lines=69> */
.L_x_2210:
[----:B------:R-:W-:Y:S05]  /*5080*/  BRA.DIV ~URZ, `(.L_x_2063) ;  /* 0x00015a127f007947 */ /* 0x000fea000b800000 */
[----:B------:R-:W3:Y:S01]  /*5090*/  SHFL.IDX PT, R0, R10, RZ, 0x181f ;  /* 0x00181fff0a007589 */ /* 0x000ee200000e0000 */
[----:B------:R-:W-:Y:S02]  /*50a0*/  ISETP.GE.AND P0, PT, R217, c[0x0][0x1d4], PT ;  /* 0x00007500d9007a0c */ /* 0x000fe40003f06270 */
[----:B------:R-:W-:Y:S02]  /*50b0*/  ISETP.GE.AND P2, PT, R223, c[0x0][0x1d4], PT ;  /* 0x00007500df007a0c */ /* 0x000fe40003f46270 */
[----:B------:R-:W-:Y:S02]  /*50c0*/  SEL R14, RZ, 0x10, P0 ;  /* 0x00000010ff0e7807 */ /* 0x000fe40000000000 */
[----:B------:R-:W-:Y:S02]  /*50d0*/  SEL R13, RZ, 0x10, P2 ;  /* 0x00000010ff0d7807 */ /* 0x000fe40001000000 */
[----:B---3--:R-:W-:-:S05]  /*50e0*/  IADD3 R2, P1, R0, R103, RZ ;  /* 0x0000006700027210 */ /* 0x008fca0007f3e0ff */
[----:B--2---:R-:W-:Y:S01]  /*50f0*/  IMAD.X R3, R4, 0x1, R96, P1 ;  /* 0x0000000104037824 */ /* 0x004fe200008e0660 */
[----:B------:R-:W-:-:S04]  /*5100*/  IADD3 R8, P1, R0, R104, RZ ;  /* 0x0000006800087210 */ /* 0x000fc80007f3e0ff */
[----:B------:R-:W-:Y:S01]  /*5110*/  @!PT LDS RZ, [RZ] ;  /* 0x00000000fffff984 */ /* 0x000fe20000000800 */
[----:B------:R-:W-:Y:S01]  /*5120*/  @!PT LDS RZ, [RZ] ;  /* 0x00000000fffff984 */ /* 0x000fe20000000800 */
[----:B------:R2:W-:Y:S01]  /*5130*/  LDGSTS.E.BYPASS.LTC128B.128 [R215+0x8100], [R2.64], !P0 ;  /* 0x0810000002d77fae */ /* 0x0005e2000c101d46 */
[----:B------:R-:W-:Y:S01]  /*5140*/  IADD3 R6, P0, R0, R105, RZ ;  /* 0x0000006900067210 */ /* 0x000fe20007f1e0ff */
[----:B------:R-:W-:Y:S01]  /*5150*/  IMAD.X R9, R4, 0x1, R97, P1 ;  /* 0x0000000104097824 */ /* 0x000fe200008e0661 */
[----:B------:R-:W-:-:S03]  /*5160*/  ISETP.GE.AND P1, PT, R222, c[0x0][0x1d4], PT ;  /* 0x00007500de007a0c */ /* 0x000fc60003f26270 */
[----:B------:R-:W-:Y:S01]  /*5170*/  IMAD.X R7, R4, 0x1, R98, P0 ;  /* 0x0000000104077824 */ /* 0x000fe200000e0662 */
[----:B------:R-:W-:Y:S01]  /*5180*/  ISETP.GE.AND P0, PT, R224, c[0x0][0x1d4], PT ;  /* 0x00007500e0007a0c */ /* 0x000fe20003f06270 */
[----:B------:R3:W-:Y:S01]  /*5190*/  LDGSTS.E.BYPASS.LTC128B.128 [R215+0xa100], [R8.64], !P2 ;  /* 0x0a10000008d77fae */ /* 0x0007e2000d101d46 */
[----:B------:R-:W-:-:S07]  /*51a0*/  SEL R12, RZ, 0x10, P1 ;  /* 0x00000010ff0c7807 */ /* 0x000fce0000800000 */
[----:B------:R3:W-:Y:S01]  /*51b0*/  LDGSTS.E.BYPASS.LTC128B.128 [R215+0xc100], [R6.64], !P1 ;  /* 0x0c10000006d77fae */ /* 0x0007e2000c901d46 */
[----:B--2---:R-:W-:-:S03]  /*51c0*/  IADD3 R2, P3, R0, R106, RZ ;  /* 0x0000006a00027210 */ /* 0x004fc60007f7e0ff */
[----:B------:R-:W2:Y:S02]  /*51d0*/  SHFL.IDX PT, R0, R10, 0x1, 0x181f ;  /* 0x00381f000a007f89 */ /* 0x000ea400000e0000 */
[----:B------:R-:W-:Y:S02]  /*51e0*/  IMAD.X R3, R4, 0x1, R99, P3 ;  /* 0x0000000104037824 */ /* 0x000fe400018e0663 */
[----:B------:R4:W1:Y:S04]  /*51f0*/  SHFL.IDX PT, R4, R5, 0x1, 0x181f ;  /* 0x00381f0005047f89 */ /* 0x00086800000e0000 */
[----:B------:R3:W-:Y:S01]  /*5200*/  LDGSTS.E.BYPASS.LTC128B.128 [R215+0xe100], [R2.64], !P0 ;  /* 0x0e10000002d77fae */ /* 0x0007e2000c101d46 */
[----:B-1--4-:R-:W-:-:S03]  /*5210*/  SEL R5, RZ, 0x10, P0 ;  /* 0x00000010ff057807 */ /* 0x012fc60000000000 */
.L_x_2211:
[----:B--23--:R-:W-:Y:S02]  /*5220*/  IADD3 R2, -R14, 0x10, RZ ;  /* 0x000000100e027810 */ /* 0x00cfe40007ffe1ff */
[----:B------:R-:W-:-:S02]  /*5230*/  IADD3 R3, -R13, 0x10, RZ ;  /* 0x000000100d037810 */ /* 0x000fc40007ffe1ff */
[----:B------:R-:W-:Y:S02]  /*5240*/  LOP3.LUT R2, R2, 0xf, RZ, 0xc0, !PT ;  /* 0x0000000f02027812 */ /* 0x000fe400078ec0ff */
[----:B------:R-:W-:Y:S02]  /*5250*/  ISETP.NE.U32.AND P3, PT, R14, RZ, PT ;  /* 0x000000ff0e00720c */ /* 0x000fe40003f65070 */
[----:B------:R-:W-:Y:S02]  /*5260*/  IADD3 R10, P1, P0, R2, R0, R103 ;  /* 0x00000000020a7210 */ /* 0x000fe4000783e067 */
[----:B------:R-:W-:Y:S02]  /*5270*/  LOP3.LUT R2, R3, 0xf, RZ, 0xc0, !PT ;  /* 0x0000000f03027812 */ /* 0x000fe400078ec0ff */
[----:B------:R-:W-:Y:S02]  /*5280*/  IADD3 R3, -R12, 0x10, RZ ;  /* 0x000000100c037810 */ /* 0x000fe40007ffe1ff */
[----:B------:R-:W-:-:S02]  /*5290*/  IADD3.X R11, RZ, R4, R96, P1, P0 ;  /* 0x00000004ff0b7210 */ /* 0x000fc40000fe0460 */
[----:B------:R-:W-:Y:S02]  /*52a0*/  IADD3 R8, P1, P0, R2, R0, R104 ;  /* 0x0000000002087210 */ /* 0x000fe4000783e068 */
[----:B------:R-:W-:Y:S01]  /*52b0*/  LOP3.LUT R2, R3, 0xf, RZ, 0xc0, !PT ;  /* 0x0000000f03027812 */ /* 0x000fe200078ec0ff */
[----:B------:R-:W-:Y:S01]  /*52c0*/  @!PT LDS RZ, [RZ] ;  /* 0x00000000fffff984 */ /* 0x000fe20000000800 */
[----:B------:R-:W-:Y:S01]  /*52d0*/  @!PT LDS RZ, [RZ] ;  /* 0x00000000fffff984 */ /* 0x000fe20000000800 */
[----:B------:R-:W-:Y:S01]  /*52e0*/  @!PT LDS RZ, [RZ] ;  /* 0x00000000fffff984 */ /* 0x000fe20000000800 */
[----:B------:R1:W-:Y:S01]  /*52f0*/  LDGSTS.E.BYPASS.LTC128B.128.ZFILL [R215+0x9100], [R10.64], P3 ;  /* 0x091000000ad77fae */ /* 0x0003e20009941d46 */
[----:B------:R-:W-:Y:S02]  /*5300*/  IADD3 R3, -R5, 0x10, RZ ;  /* 0x0000001005037810 */ /* 0x000fe40007ffe1ff */
[----:B------:R-:W-:Y:S02]  /*5310*/  IADD3.X R9, RZ, R4, R97, P1, P0 ;  /* 0x00000004ff097210 */ /* 0x000fe40000fe0461 */
[----:B------:R-:W-:Y:S02]  /*5320*/  IADD3 R6, P1, P0, R2, R0, R105 ;  /* 0x0000000002067210 */ /* 0x000fe4000783e069 */
[----:B------:R-:W-:-:S02]  /*5330*/  LOP3.LUT R2, R3, 0xf, RZ, 0xc0, !PT ;  /* 0x0000000f03027812 */ /* 0x000fc400078ec0ff */
[----:B------:R-:W-:Y:S02]  /*5340*/  IADD3.X R7, RZ, R4, R98, P1, P0 ;  /* 0x00000004ff077210 */ /* 0x000fe40000fe0462 */
[----:B------:R-:W-:Y:S02]  /*5350*/  IADD3 R2, P1, P0, R2, R0, R106 ;  /* 0x0000000002027210 */ /* 0x000fe4000783e06a */
[----:B------:R-:W-:Y:S02]  /*5360*/  ISETP.NE.U32.AND P2, PT, R13, RZ, PT ;  /* 0x000000ff0d00720c */ /* 0x000fe40003f45070 */
[----:B------:R-:W-:Y:S02]  /*5370*/  IADD3.X R3, RZ, R4, R99, P1, P0 ;  /* 0x00000004ff037210 */ /* 0x000fe40000fe0463 */
[----:B------:R-:W-:Y:S02]  /*5380*/  ISETP.NE.U32.AND P1, PT, R12, RZ, PT ;  /* 0x000000ff0c00720c */ /* 0x000fe40003f25070 */
[----:B------:R-:W-:-:S07]  /*5390*/  ISETP.NE.U32.AND P0, PT, R5, RZ, PT ;  /* 0x000000ff0500720c */ /* 0x000fce0003f05070 */
[----:B------:R1:W-:Y:S04]  /*53a0*/  LDGSTS.E.BYPASS.LTC128B.128.ZFILL [R215+0xb100], [R8.64], P2 ;  /* 0x0b10000008d77fae */ /* 0x0003e80009141d46 */
[----:B------:R1:W-:Y:S04]  /*53b0*/  LDGSTS.E.BYPASS.LTC128B.128.ZFILL [R215+0xd100], [R6.64], P1 ;  /* 0x0d10000006d77fae */ /* 0x0003e80008941d46 */
[----:B------:R1:W-:Y:S02]  /*53c0*/  LDGSTS.E.BYPASS.LTC128B.128.ZFILL [R215+0xf100], [R2.64], P0 ;  /* 0x0f10000002d77fae */ /* 0x0003e40008141d46 */
.L_x_2061:
[----:B--234-:R-:W-:Y:S05]  /*53d0*/  BSYNC B0 ;  /* 0x0000000000007941 */ /* 0x01cfea0003800000 */
.L_x_2060:
[----:B-1----:R-:W-:Y:S01]  /*53e0*/  IMAD.MOV.U32 R0, RZ, RZ, c[0x0][0x2c4] ;  /* 0x0000b100ff007624 */ /* 0x002fe200078e00ff */
[----:B------:R-:W-:Y:S01]  /*53f0*/  ULDC UR4, c[0x0][0x324] ;  /* 0x0000c90000047ab9 */ /* 0x000fe20000000800 */
[----:B------:R-:W-:Y:S01]  /*5400*/  IADD3 R2, R227, 0x1, -R100 ;  /* 0x00000001e3027810 */ /* 0x000fe20007ffe864 */
[----:B------:R-:W-:Y:S01]  /*5410*/  ULOP3.LUT UR4, URZ, UR4, URZ, 0x33, !UPT ;  /* 0x000000043f047292 */ /* 0x000fe2000f8e333f */
[----:B------:R-:W0:Y:S01]  /*5420*/  LDGDEPBAR ;  /* 0x00000000000079af */ /* 0x000e220000000000 */
[----:B------:R-:W-:Y:S01]  /*5430*/  ISETP.NE.AND P0, PT, R0, 0x1, PT ;  /* 0x000000010000780c */ /* 0x000fe20003f05270 */
[----:B------:R-:W-:-:S02]  /*5440*/  IMAD.IADD R0, R243, 0x1, R242 ;  /* 0x00000001f3007824 */ /* 0x000fc400078e02f2 */
        /* <DEDUP_REMOVED lines=9> */
.L_x_2212:
        /* <DEDUP_REMOVED lines=17> */
.L_x_2067:
[----:B------:R-:W-:-:S04]  /*55f0*/  MOV R5, 0x1 ;  /* 0x0000000100057802 */ /* 0x000fc80000000f00 */
[----:B------:R-:W-:-:S13]  /*5600*/  ISETP.NE.AND P0, PT, R5, c[0x0][0x32c], PT ;  /* 0x0000cb0005007a0c */ /* 0x000fda0003f05270 */
[----:B------:R-:W-:-:S05]  /*5610*/  @P0 IMAD.HI.U32 R5, R3, c[0x0][0x330], RZ ;  /* 0x0000cc0003050a27 */ /* 0x000fca00078e00ff */
[----:B------:R-:W-:Y:S02]  /*5620*/  @P0 SHF.R.U32.HI R3, RZ, c[0x0][0x334], R5 ;  /* 0x0000cd00ff030a19 */ /* 0x000fe40000011605 */
.L_x_2068:
[----:B------:R-:W-:Y:S05]  /*5630*/  BSYNC B0 ;  /* 0x0000000000007941 */ /* 0x000fea0003800000 */
.L_x_2066:
[----:B------:R-:W-:-:S04]  /*5640*/  IMAD R3, R3, c[0x0][0x32c], -R100 ;  /* 0x0000cb0003037a24 */ /* 0x000fc800078e0a64 */
[----:B------:R-:W-:-:S05]  /*5650*/  IMAD.IADD R3, R3, 0x1, -R231 ;  /* 0x0000000103037824 */ /* 0x000fca00078e0ae7 */
[----:B------:R-:W-:Y:S02]  /*5660*/  IADD3 R5, R3, c[0x0][0x32c], RZ ;  /* 0x0000cb0003057a10 */ /* 0x000fe40007ffe0ff */
[----:B------:R-:W-:Y:S02]  /*5670*/  IMNMX R0, R0, R3, !PT ;  /* 0x0000000300007217 */ /* 0x000fe40007800200 */
[----:B------:R-:W-:Y:S02]  /*5680*/  IMNMX R2, R2, R5, PT ;  /* 0x0000000502027217 */ /* 0x000fe40003800200 */
.L_x_2065:
        /* <DEDUP_REMOVED lines=51> */
.L_x_2213:
        /* <DEDUP_REMOVED lines=10> */
[----:B-12---:R-:W-:Y:S01]  /*5a60*/  IMAD.MOV.U32 R4, RZ, RZ, 0x1 ;  /* 0x00000001ff047424 */ /* 0x006fe200078e00ff */
[----:B------:R-:W-:-:S04]  /*5a70*/  LOP3.LUT R3, RZ, R3, RZ, 0x33, !PT ;  /* 0x00000003ff037212 */ /* 0x000fc800078e33ff */
[----:B------:R-:W-:-:S13]  /*5a80*/  ISETP.NE.AND P0, PT, R4, c[0x0][0x32c], PT ;  /* 0x0000cb0004007a0c */ /* 0x000fda0003f05270 */
[----:B------:R-:W-:-:S05]  /*5a90*/  @P0 IMAD.HI.U32 R4, R3, c[0x0][0x330], RZ ;  /* 0x0000cc0003040a27 */ /* 0x000fca00078e00ff */
[----:B------:R-:W-:-:S04]  /*5aa0*/  @P0 SHF.R.U32.HI R3, RZ, c[0x0][0x334], R4 ;  /* 0x0000cd00ff030a19 */ /* 0x000fc80000011604 */
[----:B------:R-:W-:Y:S01]  /*5ab0*/  LOP3.LUT R3, RZ, R3, RZ, 0x33, !PT ;  /* 0x00000003ff037212 */ /* 0x000fe200078e33ff */
[----:B------:R-:W-:Y:S05]  /*5ac0*/  BRA `(.L_x_2073) ;  /* 0x0000004000007947 */ /* 0x000fea0003800000 */
.L_x_2072:
[----:B-12---:R-:W-:-:S04]  /*5ad0*/  MOV R4, 0x1 ;  /* 0x0000000100047802 */ /* 0x006fc80000000f00 */
[----:B------:R-:W-:-:S13]  /*5ae0*/  ISETP.NE.AND P0, PT, R4, c[0x0][0x32c], PT ;  /* 0x0000cb0004007a0c */ /* 0x000fda0003f05270 */
[----:B------:R-:W-:-:S05]  /*5af0*/  @P0 IMAD.HI.U32 R4, R3, c[0x0][0x330], RZ ;  /* 0x0000cc0003040a27 */ /* 0x000fca00078e00ff */
[----:B------:R-:W-:Y:S02]  /*5b00*/  @P0 SHF.R.U32.HI R3, RZ, c[0x0][0x334], R4 ;  /* 0x0000cd00ff030a19 */ /* 0x000fe40000011604 */
.L_x_2073:
[----:B------:R-:W-:Y:S05]  /*5b10*/  BSYNC B0 ;  /* 0x0000000000007941 */ /* 0x000fea0003800000 */
.L_x_2071:
[----:B------:R-:W-:-:S04]  /*5b20*/  IMAD R3, R3, c[0x0][0x32c], -R100 ;  /* 0x0000cb0003037a24 */ /* 0x000fc800078e0a64 */
[----:B------:R-:W-:-:S05]  /*5b30*/  IMAD.IADD R3, R3, 0x1, -R231 ;  /* 0x0000000103037824 */ /* 0x000fca00078e0ae7 */
[----:B------:R-:W-:Y:S02]  /*5b40*/  IADD3 R4, R3, c[0x0][0x32c], RZ ;  /* 0x0000cb0003047a10 */ /* 0x000fe40007ffe0ff */
[----:B------:R-:W-:Y:S02]  /*5b50*/  IMNMX R0, R0, R3, !PT ;  /* 0x0000000300007217 */ /* 0x000fe40007800200 */
[----:B------:R-:W-:Y:S02]  /*5b60*/  IMNMX R2, R2, R4, PT ;  /* 0x0000000402027217 */ /* 0x000fe40003800200 */
.L_x_2070:
[C---:B------:R-:W-:Y:S02]  /*5b70*/  ISETP.GT.AND P0, PT, R0.reuse, 0x1, P1 ;  /* 0x000000010000780c */ /* 0x040fe40000f04270 */
[----:B------:R-:W-:Y:S02]  /*5b80*/  ISETP.GT.AND P2, PT, R0, 0x8, P1 ;  /* 0x000000080000780c */ /* 0x000fe40000f44270 */
[C---:B------:R-:W-:Y:S02]  /*5b90*/  ISETP.LT.OR P0, PT, R2.reuse, 0x2, P0 ;  /* 0x000000020200780c */ /* 0x040fe40000701670 */
[----:B------:R-:W-:-:S02]  /*5ba0*/  ISETP.LT.OR P2, PT, R2, 0x9, P2 ;  /* 0x000000090200780c */ /* 0x000fc40001741670 */
[----:B------:R-:W-:Y:S02]  /*5bb0*/  FSEL R7, R73, -INF , !P0 ;  /* 0xff80000049077808 */ /* 0x000fe40004000000 */
[----:B------:R-:W-:Y:S02]  /*5bc0*/  ISETP.GT.AND P0, PT, R0, 0x9, P1 ;  /* 0x000000090000780c */ /* 0x000fe40000f04270 */
[----:B------:R-:W-:Y:S02]  /*5bd0*/  FSEL R12, R70, -INF , !P2 ;  /* 0xff800000460c7808 */ /* 0x000fe40005000000 */
[----:B------:R-:W-:Y:S02]  /*5be0*/  ISETP.LT.OR P0, PT, R2, 0xa, P0 ;  /* 0x0000000a0200780c */ /* 0x000fe40000701670 */
[----:B------:R-:W-:Y:S02]  /*5bf0*/  FMNMX.FTZ R3, R9, R10, !PT ;  /* 0x0000000a09037209 */ /* 0x000fe40007810000 */
[----:B------:R-:W-:-:S02]  /*5c00*/  FSEL R13, R56, -INF , !P0 ;  /* 0xff800000380d7808 */ /* 0x000fc40004000000 */
[C---:B------:R-:W-:Y:S02]  /*5c10*/  ISETP.GT.AND P0, PT, R0.reuse, 0x11, P1 ;  /* 0x000000110000780c */ /* 0x040fe40000f04270 */
[----:B------:R-:W-:Y:S02]  /*5c20*/  ISETP.GT.AND P3, PT, R0, 0x10, P1 ;  /* 0x000000100000780c */ /* 0x000fe40000f64270 */
[----:B------:R-:W-:Y:S02]  /*5c30*/  ISETP.LT.OR P2, PT, R2, 0x12, P0 ;  /* 0x000000120200780c */ /* 0x000fe40000741670 */
[C---:B------:R-:W-:Y:S02]  /*5c40*/  ISETP.GT.AND P0, PT, R0.reuse, 0x18, P1 ;  /* 0x000000180000780c */ /* 0x040fe40000f04270 */
[----:B------:R-:W-:Y:S02]  /*5c50*/  FSEL R17, R53, -INF , !P2 ;  /* 0xff80000035117808 */ /* 0x000fe40005000000 */
[----:B------:R-:W-:-:S02]  /*5c60*/  ISETP.GT.AND P2, PT, R0, RZ, P1 ;  /* 0x000000ff0000720c */ /* 0x000fc40000f44270 */
[----:B------:R-:W-:Y:S02]  /*5c70*/  FMNMX.FTZ R3, R11, R3, !PT ;  /* 0x000000030b037209 */ /* 0x000fe40007810000 */
[C---:B------:R-:W-:Y:S02]  /*5c80*/  ISETP.LT.OR P2, PT, R2.reuse, 0x1, P2 ;  /* 0x000000010200780c */ /* 0x040fe40001741670 */
[C---:B------:R-:W-:Y:S02]  /*5c90*/  ISETP.LT.OR P3, PT, R2.reuse, 0x11, P3 ;  /* 0x000000110200780c */ /* 0x040fe40001f61670 */
[----:B------:R-:W-:Y:S02]  /*5ca0*/  FSEL R6, R77, -INF , !P2 ;  /* 0xff8000004d067808 */ /* 0x000fe40005000000 */
[----:B------:R-:W-:Y:S02]  /*5cb0*/  ISETP.LT.OR P0, PT, R2, 0x19, P0 ;  /* 0x000000190200780c */ /* 0x000fe40000701670 */
[----:B-12---:R-:W-:-:S02]  /*5cc0*/  FMNMX.FTZ R4, R6, R7, !PT ;  /* 0x0000000706047209 */ /* 0x006fc40007810000 */
[----:B------:R-:W-:Y:S02]  /*5cd0*/  FMNMX.FTZ R3, R15, R3, !PT ;  /* 0x000000030f037209 */ /* 0x000fe40007810000 */
[----:B------:R-:W-:Y:S02]  /*5ce0*/  FMNMX.FTZ R4, R12, R4, !PT ;  /* 0x000000040c047209 */ /* 0x000fe40007810000 */
[----:B------:R-:W-:Y:S02]  /*5cf0*/  FSEL R14, R55, -INF , !P3 ;  /* 0xff800000370e7808 */ /* 0x000fe40005800000 */
[----:B------:R-:W-:Y:S02]  /*5d00*/  FMNMX.FTZ R4, R13, R4, !PT ;  /* 0x000000040d047209 */ /* 0x000fe40007810000 */
[----:B------:R-:W-:Y:S02]  /*5d10*/  FSEL R24, R48, -INF , !P0 ;  /* 0xff80000030187808 */ /* 0x000fe40004000000 */
[----:B------:R-:W-:-:S02]  /*5d20*/  ISETP.GT.AND P2, PT, R0, 0x19, P1 ;  /* 0x000000190000780c */ /* 0x000fc40000f44270 */
[----:B------:R-:W-:Y:S02]  /*5d30*/  ISETP.GT.AND P0, PT, R0, 0x20, P1 ;  /* 0x000000200000780c */ /* 0x000fe40000f04270 */
[----:B------:R-:W-:Y:S02]  /*5d40*/  FMNMX.FTZ R3, R16, R3, !PT ;  /* 0x0000000310037209 */ /* 0x000fe40007810000 */
[----:B------:R-:W-:Y:S02]  /*5d50*/  FMNMX.FTZ R4, R14, R4, !PT ;  /* 0x000000040e047209 */ /* 0x000fe40007810000 */
[C---:B------:R-:W-:Y:S02]  /*5d60*/  ISETP.LT.OR P2, PT, R2.reuse, 0x1a, P2 ;  /* 0x0000001a0200780c */ /* 0x040fe40001741670 */
[----:B------:R-:W-:Y:S02]  /*5d70*/  ISETP.LT.OR P0, PT, R2, 0x21, P0 ;  /* 0x000000210200780c */ /* 0x000fe40000701670 */
[----:B------:R-:W-:-:S02]  /*5d80*/  FMNMX.FTZ R3, R18, R3, !PT ;  /* 0x0000000312037209 */ /* 0x000fc40007810000 */
[----:B------:R-:W-:Y:S02]  /*5d90*/  FMNMX.FTZ R4, R17, R4, !PT ;  /* 0x0000000411047209 */ /* 0x000fe40007810000 */
[----:B------:R-:W-:Y:S02]  /*5da0*/  FSEL R25, R43, -INF , !P2 ;  /* 0xff8000002b197808 */ /* 0x000fe40005000000 */
[----:B------:R-:W-:Y:S02]  /*5db0*/  ISETP.GT.AND P2, PT, R0, 0x21, P1 ;  /* 0x000000210000780c */ /* 0x000fe40000f44270 */
[----:B------:R-:W-:Y:S02]  /*5dc0*/  FSEL R91, R40, -INF , !P0 ;  /* 0xff800000285b7808 */ /* 0x000fe40004000000 */
[----:B------:R-:W-:Y:S02]  /*5dd0*/  FMNMX.FTZ R3, R19, R3, !PT ;  /* 0x0000000313037209 */ /* 0x000fe40007810000 */
[----:B------:R-:W-:-:S02]  /*5de0*/  ISETP.GT.AND P0, PT, R0, 0x28, P1 ;  /* 0x000000280000780c */ /* 0x000fc40000f04270 */
[----:B------:R-:W-:Y:S02]  /*5df0*/  FMNMX.FTZ R4, R24, R4, !PT ;  /* 0x0000000418047209 */ /* 0x000fe40007810000 */
[----:B------:R-:W-:Y:S02]  /*5e00*/  ISETP.LT.OR P2, PT, R2, 0x22, P2 ;  /* 0x000000220200780c */ /* 0x000fe40001741670 */
[----:B------:R-:W-:Y:S02]  /*5e10*/  FMNMX.FTZ R3, R20, R3, !PT ;  /* 0x0000000314037209 */ /* 0x000fe40007810000 */
[----:B------:R-:W-:Y:S02]  /*5e20*/  ISETP.LT.OR P0, PT, R2, 0x29, P0 ;  /* 0x000000290200780c */ /* 0x000fe40000701670 */
[----:B------:R-:W-:Y:S02]  /*5e30*/  FMNMX.FTZ R4, R25, R4, !PT ;  /* 0x0000000419047209 */ /* 0x000fe40007810000 */
[----:B------:R-:W-:-:S02]  /*5e40*/  FSEL R90, R34, -INF , !P2 ;  /* 0xff800000225a7808 */ /* 0x000fc40005000000 */
[----:B------:R-:W-:Y:S02]  /*5e50*/  FMNMX.FTZ R3, R99, R3, !PT ;  /* 0x0000000363037209 */ /* 0x000fe40007810000 */
[----:B------:R-:W-:Y:S02]  /*5e60*/  ISETP.GT.AND P2, PT, R0, 0x29, P1 ;  /* 0x000000290000780c */ /* 0x000fe40000f44270 */
[----:B------:R-:W-:Y:S02]  /*5e70*/  FSEL R89, R32, -INF , !P0 ;  /* 0xff80000020597808 */ /* 0x000fe40004000000 */
[----:B------:R-:W-:Y:S02]  /*5e80*/  FMNMX.FTZ R4, R91, R4, !PT ;  /* 0x000000045b047209 */ /* 0x000fe40007810000 */
[----:B------:R-:W-:Y:S02]  /*5e90*/  ISETP.GT.AND P0, PT, R0, 0x30, P1 ;  /* 0x000000300000780c */ /* 0x000fe40000f04270 */
[----:B------:R-:W-:-:S02]  /*5ea0*/  FMNMX.FTZ R3, R98, R3, !PT ;  /* 0x0000000362037209 */ /* 0x000fc40007810000 */
[----:B------:R-:W-:Y:S02]  /*5eb0*/  ISETP.LT.OR P2, PT, R2, 0x2a, P2 ;  /* 0x0000002a0200780c */ /* 0x000fe40001741670 */
[----:B------:R-:W-:Y:S02]  /*5ec0*/  FMNMX.FTZ R4, R90, R4, !PT ;  /* 0x000000045a047209 */ /* 0x000fe40007810000 */
[----:B------:R-:W-:Y:S02]  /*5ed0*/  ISETP.LT.OR P0, PT, R2, 0x31, P0 ;  /* 0x000000310200780c */ /* 0x000fe40000701670 */
[----:B------:R-:W-:Y:S02]  /*5ee0*/  FMNMX.FTZ R3, R97, R3, !PT ;  /* 0x0000000361037209 */ /* 0x000fe40007810000 */
[----:B------:R-:W-:Y:S02]  /*5ef0*/  FSEL R88, R33, -INF , !P2 ;  /* 0xff80000021587808 */ /* 0x000fe40005000000 */
[----:B------:R-:W-:-:S02]  /*5f00*/  ISETP.GT.AND P3, PT, R0, 0x31, P1 ;  /* 0x000000310000780c */ /* 0x000fc40000f64270 */
[----:B------:R-:W-:Y:S02]  /*5f10*/  FMNMX.FTZ R4, R89, R4, !PT ;  /* 0x0000000459047209 */ /* 0x000fe40007810000 */
[----:B------:R-:W-:Y:S02]  /*5f20*/  FSEL R87, R28, -INF , !P0 ;  /* 0xff8000001c577808 */ /* 0x000fe40004000000 */
[C---:B------:R-:W-:Y:S02]  /*5f30*/  ISETP.GT.AND P2, PT, R0.reuse, 0x38, P1 ;  /* 0x000000380000780c */ /* 0x040fe40000f44270 */
[----:B------:R-:W-:Y:S02]  /*5f40*/  ISETP.GT.AND P0, PT, R0, 0x39, P1 ;  /* 0x000000390000780c */ /* 0x000fe40000f04270 */
[----:B------:R-:W-:Y:S02]  /*5f50*/  FMNMX.FTZ R0, R96, R3, !PT ;  /* 0x0000000360007209 */ /* 0x000fe40007810000 */
[----:B------:R-:W-:-:S02]  /*5f60*/  ISETP.LT.OR P3, PT, R2, 0x32, P3 ;  /* 0x000000320200780c */ /* 0x000fc40001f61670 */
[----:B------:R-:W-:Y:S02]  /*5f70*/  FMNMX.FTZ R3, R88, R4, !PT ;  /* 0x0000000458037209 */ /* 0x000fe40007810000 */
[C---:B------:R-:W-:Y:S02]  /*5f80*/  ISETP.LT.OR P1, PT, R2.reuse, 0x39, P2 ;  /* 0x000000390200780c */ /* 0x040fe40001721670 */
[----:B------:R-:W-:Y:S02]  /*5f90*/  FSEL R86, R29, -INF , !P3 ;  /* 0xff8000001d567808 */ /* 0x000fe40005800000 */
[----:B------:R-:W-:Y:S02]  /*5fa0*/  FMNMX.FTZ R0, R95, R0, !PT ;  /* 0x000000005f007209 */ /* 0x000fe40007810000 */
[----:B------:R-:W-:Y:S02]  /*5fb0*/  FMNMX.FTZ R3, R87, R3, !PT ;  /* 0x0000000357037209 */ /* 0x000fe40007810000 */
[----:B------:R-:W-:-:S02]  /*5fc0*/  ISETP.LT.OR P0, PT, R2, 0x3a, P0 ;  /* 0x0000003a0200780c */ /* 0x000fc40000701670 */
[----:B------:R-:W-:Y:S02]  /*5fd0*/  FSEL R85, R27, -INF , !P1 ;  /* 0xff8000001b557808 */ /* 0x000fe40004800000 */
[----:B------:R-:W-:Y:S02]  /*5fe0*/  FMNMX.FTZ R0, R94, R0, !PT ;  /* 0x000000005e007209 */ /* 0x000fe40007810000 */
[----:B------:R-:W-:Y:S02]  /*5ff0*/  FMNMX.FTZ R2, R86, R3, !PT ;  /* 0x0000000356027209 */ /* 0x000fe40007810000 */
[----:B------:R-:W-:Y:S02]  /*6000*/  FSEL R84, R26, -INF , !P0 ;  /* 0xff8000001a547808 */ /* 0x000fe40004000000 */
[----:B------:R-:W-:Y:S02]  /*6010*/  FMNMX.FTZ R0, R93, R0, !PT ;  /* 0x000000005d007209 */ /* 0x000fe40007810000 */
[----:B------:R-:W-:-:S02]  /*6020*/  FMNMX.FTZ R2, R85, R2, !PT ;  /* 0x0000000255027209 */ /* 0x000fc40007810000 */
[----:B------:R-:W-:Y:S02]  /*6030*/  FMNMX.FTZ R4, R92, R0, !PT ;  /* 0x000000005c047209 */ /* 0x000fe40007810000 */
[----:B------:R-:W-:Y:S01]  /*6040*/  FMNMX.FTZ R5, R84, R2, !PT ;  /* 0x0000000254057209 */ /* 0x000fe20007810000 */
[----:B------:R-:W-:Y:S05]  /*6050*/  BRA.DIV ~URZ, `(.L_x_2074) ;  /* 0x00014db27f007947 */ /* 0x000fea000b800000 */
[----:B------:R1:W2:Y:S02]  /*6060*/  SHFL.BFLY PT, R0, R4, 0x2, 0x1f ;  /* 0x0c401f0004007f89 */ /* 0x0002a400000e0000 */
.L_x_2214:
[----:B-12---:R-:W-:Y:S01]  /*6070*/  FMNMX.FTZ R4, R4, R0, !PT ;  /* 0x0000000004047209 */ /* 0x006fe20007810000 */
[----:B------:R-:W-:Y:S05]  /*6080*/  BRA.DIV ~URZ, `(.L_x_2075) ;  /* 0x00014dc27f007947 */ /* 0x000fea000b800000 */
[----:B------:R-:W1:Y:S04]  /*6090*/  SHFL.BFLY PT, R0, R5, 0x2, 0x1f ;  /* 0x0c401f0005007f89 */ /* 0x000e6800000e0000 */
[----:B------:R-:W2:Y:S01]  /*60a0*/  SHFL.BFLY PT, R2, R4, 0x1, 0x1f ;  /* 0x0c201f0004027f89 */ /* 0x000ea200000e0000 */
[----:B-1----:R-:W-:Y:S02]  /*60b0*/  FMNMX.FTZ R5, R5, R0, !PT ;  /* 0x0000000005057209 */ /* 0x002fe40007810000 */
[----:B--2---:R-:W-:-:S03]  /*60c0*/  FMNMX.FTZ R132, R4, R2, !PT ;  /* 0x0000000204847209 */ /* 0x004fc60007810000 */
[----:B------:R1:W2:Y:S04]  /*60d0*/  SHFL.BFLY PT, R3, R5, 0x1, 0x1f ;  /* 0x0c201f0005037f89 */ /* 0x0002a800000e0000 */
.L_x_2215:
[C---:B------:R-:W-:Y:S01]  /*60e0*/  FMUL.FTZ R2, R132.reuse, c[0x0][0x2d0] ;  /* 0x0000b40084027a20 */ /* 0x040fe20000410000 */
[----:B------:R-:W-:Y:S01]  /*60f0*/  FSETP.NEU.FTZ.AND P0, PT, R132, -INF , PT ;  /* 0xff8000008400780b */ /* 0x000fe20003f1d000 */
[----:B------:R-:W-:Y:S01]  /*6100*/  WARPSYNC 0xffffffff ;  /* 0xffffffff00007948 */ /* 0x000fe20003800000 */
[----:B------:R-:W-:Y:S01]  /*6110*/  LDSM.16.MT88.4 R36, [R203+0x800] ;  /* 0x00080000cb24783b */ /* 0x000fe20000004200 */
[----:B------:R-:W-:Y:S02]  /*6120*/  MOV R219, c[0x0][0x2c4] ;  /* 0x0000b10000db7a02 */ /* 0x000fe40000000f00 */
[----:B------:R-:W-:Y:S01]  /*6130*/  FSEL R2, R2, RZ, P0 ;  /* 0x000000ff02027208 */ /* 0x000fe20000000000 */
[----:B------:R-:W-:Y:S01]  /*6140*/  LDSM.16.MT88.4 R44, [R206] ;  /* 0x00000000ce2c783b */ /* 0x000fe20000004200 */
[----:B------:R-:W-:Y:S02]  /*6150*/  ISETP.NE.AND P1, PT, R219, 0x1, PT ;  /* 0x00000001db00780c */ /* 0x000fe40003f25270 */
[----:B------:R-:W-:Y:S01]  /*6160*/  MOV R219, c[0x0][0x32c] ;  /* 0x0000cb0000db7a02 */ /* 0x000fe20000000f00 */
[----:B------:R-:W-:Y:S01]  /*6170*/  FFMA.FTZ R0, R9, c[0x0][0x2d0], -R2 ;  /* 0x0000b40009007a23 */ /* 0x000fe20000010802 */
[----:B------:R-:W-:Y:S01]  /*6180*/  LDSM.16.MT88.4 R40, [R204+0x800] ;  /* 0x00080000cc28783b */ /* 0x000fe20000004200 */
[----:B------:R-:W-:-:S02]  /*6190*/  IADD3 R214, R214, -0x2, RZ ;  /* 0xfffffffed6d67810 */ /* 0x000fc40007ffe0ff */
[----:B------:R3:W-:Y:S01]  /*61a0*/  MUFU.EX2 R113, R0 ;  /* 0x0000000000717308 */ /* 0x0007e20000000800 */
[----:B------:R-:W-:Y:S04]  /*61b0*/  LDSM.16.MT88.4 R28, [R205] ;  /* 0x00000000cd1c783b */ /* 0x000fe80000004200 */
[----:B------:R-:W-:Y:S04]  /*61c0*/  LDSM.16.MT88.4 R68, [R204+0x2000] ;  /* 0x00200000cc44783b */ /* 0x000fe80000004200 */
[----:B------:R-:W-:Y:S04]  /*61d0*/  LDSM.16.MT88.4 R60, [R206+0x800] ;  /* 0x00080000ce3c783b */ /* 0x000fe80000004200 */
[----:B------:R-:W-:Y:S01]  /*61e0*/  LDSM.16.MT88.4 R64, [R205+0x800] ;  /* 0x00080000cd40783b */ /* 0x000fe20000004200 */
[----:B---3--:R-:W-:-:S03]  /*61f0*/  FFMA.FTZ R0, R10, c[0x0][0x2d0], -R2 ;  /* 0x0000b4000a007a23 */ /* 0x008fc60000010802 */
[----:B------:R-:W-:Y:S01]  /*6200*/  LDSM.16.MT88.4 R72, [R206+0x2000] ;  /* 0x00200000ce48783b */ /* 0x000fe20000004200 */
[----:B------:R3:W4:Y:S03]  /*6210*/  MUFU.EX2 R112, R0 ;  /* 0x0000000000707308 */ /* 0x0007260000000800 */
[----:B------:R-:W-:Y:S04]  /*6220*/  LDSM.16.MT88.4 R48, [R203+0x2800] ;  /* 0x00280000cb30783b */ /* 0x000fe80000004200 */
[----:B------:R-:W-:Y:S04]  /*6230*/  LDSM.16.MT88.4 R56, [R205+0x2000] ;  /* 0x00200000cd38783b */ /* 0x000fe80000004200 */
[----:B------:R-:W-:Y:S04]  /*6240*/  LDSM.16.MT88.4 R76, [R206+0x2800] ;  /* 0x00280000ce4c783b */ /* 0x000fe80000004200 */
[----:B------:R-:W-:Y:S01]  /*6250*/  LDSM.16.MT88.4 R80, [R203+0x4000] ;  /* 0x00400000cb50783b */ /* 0x000fe20000004200 */
[----:B---3--:R-:W-:-:S03]  /*6260*/  FFMA.FTZ R0, R11, c[0x0][0x2d0], -R2 ;  /* 0x0000b4000b007a23 */ /* 0x008fc60000010802 */
[----:B------:R-:W3:Y:S01]  /*6270*/  LDSM.16.MT88.4 R8, [R203] ;  /* 0x00000000cb08783b */ /* 0x000ee20000004200 */
[----:B------:R5:W-:Y:S02]  /*6280*/  MUFU.EX2 R117, R0 ;  /* 0x0000000000757308 */ /* 0x000be40000000800 */
[----:B-----5:R-:W-:-:S06]  /*6290*/  FFMA.FTZ R0, R15, c[0x0][0x2d0], -R2 ;  /* 0x0000b4000f007a23 */ /* 0x020fcc0000010802 */
[----:B------:R5:W-:Y:S02]  /*62a0*/  MUFU.EX2 R119, R0 ;  /* 0x0000000000777308 */ /* 0x000be40000000800 */
[--C-:B-----5:R-:W-:Y:S01]  /*62b0*/  FFMA.FTZ R0, R16, c[0x0][0x2d0], -R2.reuse ;  /* 0x0000b40010007a23 */ /* 0x120fe20000010802 */
[----:B--2---:R-:W-:Y:S01]  /*62c0*/  FMNMX.FTZ R16, R3, R5, !PT ;  /* 0x0000000503107209 */ /* 0x004fe20007810000 */
[----:B------:R-:W-:-:S04]  /*62d0*/  FFMA.FTZ R3, R19, c[0x0][0x2d0], -R2 ;  /* 0x0000b40013037a23 */ /* 0x000fc80000010802 */
[----:B------:R2:W-:Y:S01]  /*62e0*/  MUFU.EX2 R129, R0 ;  /* 0x0000000000817308 */ /* 0x0005e20000000800 */
[----:B------:R-:W-:-:S07]  /*62f0*/  FSETP.NEU.FTZ.AND P0, PT, R16, -INF , PT ;  /* 0xff8000001000780b */ /* 0x000fce0003f1d000 */
[----:B------:R5:W-:Y:S01]  /*6300*/  MUFU.EX2 R131, R3 ;  /* 0x0000000300837308 */ /* 0x000be20000000800 */
[----:B--2---:R-:W-:-:S07]  /*6310*/  FFMA.FTZ R0, R18, c[0x0][0x2d0], -R2 ;  /* 0x0000b40012007a23 */ /* 0x004fce0000010802 */
[----:B------:R2:W-:Y:S01]  /*6320*/  MUFU.EX2 R130, R0 ;  /* 0x0000000000827308 */ /* 0x0005e20000000800 */
[----:B-----5:R-:W-:Y:S02]  /*6330*/  FFMA.FTZ R3, R20, c[0x0][0x2d0], -R2 ;  /* 0x0000b40014037a23 */ /* 0x020fe40000010802 */
[----:B------:R-:W5:Y:S05]  /*6340*/  LDSM.16.MT88.4 R20, [R204] ;  /* 0x00000000cc14783b */ /* 0x000f6a0000004200 */
[----:B------:R1:W-:Y:S01]  /*6350*/  MUFU.EX2 R207, R3 ;  /* 0x0000000300cf7308 */ /* 0x0003e20000000800 */
[----:B--2---:R-:W-:-:S05]  /*6360*/  FMUL.FTZ R0, R16, c[0x0][0x2d0] ;  /* 0x0000b40010007a20 */ /* 0x004fca0000410000 */
[----:B------:R-:W-:-:S05]  /*6370*/  FSEL R0, R0, RZ, P0 ;  /* 0x000000ff00007208 */ /* 0x000fca0000000000 */
[----:B-1----:R-:W-:-:S04]  /*6380*/  FFMA.FTZ R3, R6, c[0x0][0x2d0], -R0 ;  /* 0x0000b40006037a23 */ /* 0x002fc80000010800 */
[----:B------:R1:W-:Y:S02]  /*6390*/  MUFU.EX2 R19, R3 ;  /* 0x0000000300137308 */ /* 0x0003e40000000800 */
[----:B-1----:R-:W-:-:S06]  /*63a0*/  FFMA.FTZ R3, R7, c[0x0][0x2d0], -R0 ;  /* 0x0000b40007037a23 */ /* 0x002fcc0000010800 */
[----:B------:R1:W2:Y:S02]  /*63b0*/  MUFU.EX2 R18, R3 ;  /* 0x0000000300127308 */ /* 0x0002a40000000800 */
[----:B-1----:R-:W-:Y:S01]  /*63c0*/  FFMA.FTZ R3, R12, c[0x0][0x2d0], -R0 ;  /* 0x0000b4000c037a23 */ /* 0x002fe20000010800 */
[----:B----4-:R-:W-:-:S05]  /*63d0*/  F2FP.BF16.PACK_AB R12, R112, R113 ;  /* 0x00000071700c723e */ /* 0x010fca00000010ff */
[----:B------:R1:W-:Y:S02]  /*63e0*/  MUFU.EX2 R116, R3 ;  /* 0x0000000300747308 */ /* 0x0003e40000000800 */
[----:B-1----:R-:W-:Y:S01]  /*63f0*/  FFMA.FTZ R3, R13, c[0x0][0x2d0], -R0 ;  /* 0x0000b4000d037a23 */ /* 0x002fe20000010800 */
[----:B--2---:R-:W-:-:S05]  /*6400*/  F2FP.BF16.PACK_AB R13, R18, R19 ;  /* 0x00000013120d723e */ /* 0x004fca00000010ff */
[----:B------:R1:W2:Y:S02]  /*6410*/  MUFU.EX2 R118, R3 ;  /* 0x0000000300767308 */ /* 0x0002a40000000800 */
[----:B-1----:R-:W-:Y:S01]  /*6420*/  FFMA.FTZ R3, R14, c[0x0][0x2d0], -R0 ;  /* 0x0000b4000e037a23 */ /* 0x002fe20000010800 */
[----:B------:R-:W-:Y:S02]  /*6430*/  F2FP.BF16.PACK_AB R14, R119, R117 ;  /* 0x00000075770e723e */ /* 0x000fe400000010ff */
[----:B--2---:R-:W-:-:S03]  /*6440*/  F2FP.BF16.PACK_AB R15, R118, R116 ;  /* 0x00000074760f723e */ /* 0x004fc600000010ff */
[----:B------:R1:W-:Y:S04]  /*6450*/  MUFU.EX2 R128, R3 ;  /* 0x0000000300807308 */ /* 0x0003e80000000800 */
[C---:B---3--:R-:W-:Y:S07]  /*6460*/  HMMA.16816.F32.BF16 R4, R12.reuse, R8, RZ ;  /* 0x000000080c04723c */ /* 0x048fee00000418ff */
[----:B------:R-:W-:Y:S01]  /*6470*/  F2FP.BF16.PACK_AB R8, R130, R129 ;  /* 0x000000818208723e */ /* 0x000fe200000010ff */
[----:B-----5:R-:W-:Y:S01]  /*6480*/  HMMA.16816.F32.BF16 R32, R12, R20, RZ ;  /* 0x000000140c20723c */ /* 0x020fe200000418ff */
[----:B-1----:R-:W-:-:S02]  /*6490*/  FFMA.FTZ R3, R17, c[0x0][0x2d0], -R0 ;  /* 0x0000b40011037a23 */ /* 0x002fc40000010800 */
[----:B------:R-:W-:Y:S02]  /*64a0*/  FADD.FTZ R17, R19, R18 ;  /* 0x0000001213117221 */ /* 0x000fe40000010000 */
[----:B------:R1:W2:Y:S01]  /*64b0*/  MUFU.EX2 R133, R3 ;  /* 0x0000000300857308 */ /* 0x0002a20000000800 */
[--C-:B------:R-:W-:Y:S02]  /*64c0*/  FFMA.FTZ R19, R97, c[0x0][0x2d0], -R2.reuse ;  /* 0x0000b40061137a23 */ /* 0x100fe40000010802 */
[----:B------:R-:W-:Y:S01]  /*64d0*/  HMMA.16816.F32.BF16 R20, R12, R22, RZ ;  /* 0x000000160c14723c */ /* 0x000fe200000418ff */
[----:B------:R-:W-:Y:S02]  /*64e0*/  FADD.FTZ R17, R116, R17 ;  /* 0x0000001174117221 */ /* 0x000fe40000010000 */
[----:B------:R-:W-:-:S05]  /*64f0*/  FFMA.FTZ R18, R96, c[0x0][0x2d0], -R2 ;  /* 0x0000b40060127a23 */ /* 0x000fca0000010802 */
[----:B------:R-:W-:Y:S01]  /*6500*/  HMMA.16816.F32.BF16 R52, R12, R46, RZ ;  /* 0x0000002e0c34723c */ /* 0x000fe200000418ff */
[----:B-1----:R-:W-:Y:S01]  /*6510*/  FFMA.FTZ R3, R24, c[0x0][0x2d0], -R0 ;  /* 0x0000b40018037a23 */ /* 0x002fe20000010800 */
[----:B--2---:R-:W-:-:S03]  /*6520*/  F2FP.BF16.PACK_AB R9, R133, R128 ;  /* 0x000000808509723e */ /* 0x004fc600000010ff */
[----:B------:R1:W-:Y:S02]  /*6530*/  MUFU.EX2 R134, R3 ;  /* 0x0000000300867308 */ /* 0x0003e40000000800 */
[----:B-1----:R-:W-:Y:S02]  /*6540*/  FFMA.FTZ R3, R25, c[0x0][0x2d0], -R0 ;  /* 0x0000b40019037a23 */ /* 0x002fe40000010800 */
[----:B------:R-:W-:Y:S04]  /*6550*/  HMMA.16816.F32.BF16 R24, R12, R10, RZ ;  /* 0x0000000a0c18723c */ /* 0x000fe800000418ff */
[----:B------:R-:W1:Y:S03]  /*6560*/  MUFU.EX2 R212, R3 ;  /* 0x0000000300d47308 */ /* 0x000e660000000800 */
[----:B------:R-:W-:-:S02]  /*6570*/  F2FP.BF16.PACK_AB R10, R207, R131 ;  /* 0x00000083cf0a723e */ /* 0x000fc400000010ff */
        /* <DEDUP_REMOVED lines=49> */
[--C-:B------:R-:W-:Y:S01]  /*6890*/  FFMA.FTZ R32, R86, c[0x0][0x2d0], -R0.reuse ;  /* 0x0000b40056207a23 */ /* 0x100fe20000010800 */
[----:B------:R-:W-:Y:S01]  /*68a0*/  HMMA.16816.F32.BF16 R28, R12, R82, RZ ;  /* 0x000000520c1c723c */ /* 0x000fe200000418ff */
[----:B------:R-:W-:-:S07]  /*68b0*/  FFMA.FTZ R33, R84, c[0x0][0x2d0], -R0 ;  /* 0x0000b40054217a23 */ /* 0x000fce0000010800 */
[----:B------:R-:W-:Y:S07]  /*68c0*/  HMMA.16816.F32.BF16 R144, R8, R36, R4 ;  /* 0x000000240890723c */ /* 0x000fee0000041804 */
[--C-:B------:R-:W-:Y:S01]  /*68d0*/  FFMA.FTZ R36, R93, c[0x0][0x2d0], -R2.reuse ;  /* 0x0000b4005d247a23 */ /* 0x100fe20000010802 */
[----:B-1----:R-:W-:Y:S08]  /*68e0*/  HMMA.16816.F32.BF16 R4, R12, R40, RZ ;  /* 0x000000280c04723c */ /* 0x002ff000000418ff */
[C---:B------:R-:W-:Y:S07]  /*68f0*/  HMMA.16816.F32.BF16 R100, R8.reuse, R34, R20 ;  /* 0x000000220864723c */ /* 0x040fee0000041814 */
[----:B------:R-:W-:Y:S01]  /*6900*/  FFMA.FTZ R35, R92, c[0x0][0x2d0], -R2 ;  /* 0x0000b4005c237a23 */ /* 0x000fe20000010802 */
[----:B------:R-:W-:Y:S01]  /*6910*/  HMMA.16816.F32.BF16 R136, R8, R62, R28 ;  /* 0x0000003e0888723c */ /* 0x000fe2000004181c */
[----:B------:R-:W1:Y:S01]  /*6920*/  LDSM.16.MT88.4 R28, [R203+0x6000] ;  /* 0x00600000cb1c783b */ /* 0x000e620000004200 */
[----:B------:R-:W-:-:S06]  /*6930*/  FFMA.FTZ R34, R85, c[0x0][0x2d0], -R0 ;  /* 0x0000b40055227a23 */ /* 0x000fcc0000010800 */
[----:B------:R-:W-:Y:S08]  /*6940*/  HMMA.16816.F32.BF16 R20, R12, R46, RZ ;  /* 0x0000002e0c14723c */ /* 0x000ff000000418ff */
[----:B--2---:R-:W-:Y:S08]  /*6950*/  HMMA.16816.F32.BF16 R108, R8, R24, R4 ;  /* 0x00000018086c723c */ /* 0x004ff00000041804 */
[----:B------:R-:W-:Y:S08]  /*6960*/  HMMA.16816.F32.BF16 R4, R12, R42, RZ ;  /* 0x0000002a0c04723c */ /* 0x000ff000000418ff */
[C---:B------:R-:W-:Y:S01]  /*6970*/  HMMA.16816.F32.BF16 R104, R8.reuse, R38, R20 ;  /* 0x000000260868723c */ /* 0x040fe20000041814 */
[----:B------:R-:W2:Y:S11]  /*6980*/  LDSM.16.MT88.4 R20, [R203+0x6800] ;  /* 0x00680000cb14783b */ /* 0x000eb60000004200 */
[----:B------:R-:W-:Y:S04]  /*6990*/  @!UPT UIADD3 URZ, URZ, URZ, URZ ;  /* 0x0000003f3f3ff290 */ /* 0x000fe8000fffe03f */
[----:B------:R-:W-:Y:S01]  /*69a0*/  HMMA.16816.F32.BF16 R112, R8, R26, R4 ;  /* 0x0000001a0870723c */ /* 0x000fe20000041804 */
[----:B------:R-:W3:Y:S07]  /*69b0*/  LDSM.16.MT88.4 R24, [R204+0x6000] ;  /* 0x00600000cc18783b */ /* 0x000eee0000004200 */
[----:B-1----:R-:W-:Y:S07]  /*69c0*/  HMMA.16816.F32.BF16 R4, R12, R28, RZ ;  /* 0x0000001c0c04723c */ /* 0x002fee00000418ff */
[----:B------:R-:W-:-:S02]  /*69d0*/  FFMA.FTZ R29, R99, c[0x0][0x2d0], -R2 ;  /* 0x0000b400631d7a23 */ /* 0x000fc40000010802 */
[--C-:B------:R-:W-:Y:S11]  /*69e0*/  FFMA.FTZ R28, R98, c[0x0][0x2d0], -R2.reuse ;  /* 0x0000b400621c7a23 */ /* 0x100ff60000010802 */
[----:B------:R-:W-:Y:S04]  /*69f0*/  @!UPT UIADD3 URZ, URZ, URZ, URZ ;  /* 0x0000003f3f3ff290 */ /* 0x000fe8000fffe03f */
[----:B--2---:R-:W-:Y:S08]  /*6a00*/  HMMA.16816.F32.BF16 R124, R8, R20, R4 ;  /* 0x00000014087c723c */ /* 0x004ff00000041804 */
[----:B------:R-:W-:Y:S07]  /*6a10*/  HMMA.16816.F32.BF16 R4, R12, R30, RZ ;  /* 0x0000001e0c04723c */ /* 0x000fee00000418ff */
[----:B------:R-:W-:-:S02]  /*6a20*/  FFMA.FTZ R30, R95, c[0x0][0x2d0], -R2 ;  /* 0x0000b4005f1e7a23 */ /* 0x000fc40000010802 */
[----:B------:R-:W-:Y:S02]  /*6a30*/  FFMA.FTZ R31, R94, c[0x0][0x2d0], -R2 ;  /* 0x0000b4005e1f7a23 */ /* 0x000fe40000010802 */
[----:B------:R-:W-:-:S04]  /*6a40*/  FADD.FTZ R2, R131, R3 ;  /* 0x0000000383027221 */ /* 0x000fc80000010000 */
[----:B------:R-:W-:-:S09]  /*6a50*/  FADD.FTZ R2, R207, R2 ;  /* 0x00000002cf027221 */ /* 0x000fd20000010000 */
[----:B------:R-:W-:Y:S01]  /*6a60*/  HMMA.16816.F32.BF16 R120, R8, R22, R4 ;  /* 0x000000160878723c */ /* 0x000fe20000041804 */
[----:B------:R-:W1:Y:S06]  /*6a70*/  LDSM.16.MT88.4 R20, [R204+0x6800] ;  /* 0x00680000cc14783b */ /* 0x000e6c0000004200 */
[----:B------:R-:W-:-:S04]  /*6a80*/  FADD.FTZ R4, R118, R17 ;  /* 0x0000001176047221 */ /* 0x000fc80000010000 */
[----:B------:R-:W-:Y:S02]  /*6a90*/  FADD.FTZ R17, R128, R4 ;  /* 0x0000000480117221 */ /* 0x000fe40000010000 */
[----:B---3--:R-:W-:Y:S01]  /*6aa0*/  HMMA.16816.F32.BF16 R4, R12, R24, RZ ;  /* 0x000000180c04723c */ /* 0x008fe200000418ff */
[----:B------:R-:W-:Y:S01]  /*6ab0*/  MUFU.EX2 R25, R28 ;  /* 0x0000001c00197308 */ /* 0x000fe20000000800 */
[----:B------:R-:W-:Y:S02]  /*6ac0*/  FADD.FTZ R3, R133, R17 ;  /* 0x0000001185037221 */ /* 0x000fe40000010000 */
[----:B------:R-:W-:Y:S02]  /*6ad0*/  FFMA.FTZ R17, R89, c[0x0][0x2d0], -R0 ;  /* 0x0000b40059117a23 */ /* 0x000fe40000010800 */
[----:B------:R-:W-:-:S03]  /*6ae0*/  FADD.FTZ R3, R134, R3 ;  /* 0x0000000386037221 */ /* 0x000fc60000010000 */
[----:B------:R2:W-:Y:S02]  /*6af0*/  MUFU.EX2 R24, R18 ;  /* 0x0000001200187308 */ /* 0x0005e40000000800 */
[--C-:B--2---:R-:W-:Y:S11]  /*6b00*/  FFMA.FTZ R18, R90, c[0x0][0x2d0], -R0.reuse ;  /* 0x0000b4005a127a23 */ /* 0x104ff60000010800 */
[----:B------:R-:W-:Y:S02]  /*6b10*/  @!UPT UIADD3 URZ, URZ, URZ, URZ ;  /* 0x0000003f3f3ff290 */ /* 0x000fe4000fffe03f */
[----:B-1----:R-:W-:Y:S01]  /*6b20*/  HMMA.16816.F32.BF16 R116, R8, R20, R4 ;  /* 0x000000140874723c */ /* 0x002fe20000041804 */
[----:B------:R-:W-:Y:S07]  /*6b30*/  MUFU.EX2 R21, R30 ;  /* 0x0000001e00157308 */ /* 0x000fee0000000800 */
[----:B------:R-:W-:Y:S01]  /*6b40*/  HMMA.16816.F32.BF16 R4, R12, R26, RZ ;  /* 0x0000001a0c04723c */ /* 0x000fe200000418ff */
[----:B------:R-:W-:Y:S08]  /*6b50*/  MUFU.EX2 R27, R29 ;  /* 0x0000001d001b7308 */ /* 0x000ff00000000800 */
[----:B------:R1:W2:Y:S08]  /*6b60*/  MUFU.EX2 R20, R31 ;  /* 0x0000001f00147308 */ /* 0x0002b00000000800 */
[----:B------:R3:W4:Y:S07]  /*6b70*/  MUFU.EX2 R26, R19 ;  /* 0x00000013001a7308 */ /* 0x00072e0000000800 */
[----:B------:R-:W-:Y:S01]  /*6b80*/  HMMA.16816.F32.BF16 R64, R8, R22, R4 ;  /* 0x000000160840723c */ /* 0x000fe20000041804 */
[----:B-1----:R-:W1:Y:S01]  /*6b90*/  LDSM.16.MT88.4 R28, [R206+0x6000] ;  /* 0x00600000ce1c783b */ /* 0x002e620000004200 */
[----:B--2---:R-:W-:Y:S01]  /*6ba0*/  F2FP.BF16.PACK_AB R128, R20, R21 ;  /* 0x000000151480723e */ /* 0x004fe200000010ff */
[----:B------:R-:W-:Y:S04]  /*6bb0*/  MUFU.EX2 R18, R18 ;  /* 0x0000001200127308 */ /* 0x000fe80000000800 */
[--C-:B------:R-:W-:Y:S01]  /*6bc0*/  FFMA.FTZ R7, R88, c[0x0][0x2d0], -R0.reuse ;  /* 0x0000b40058077a23 */ /* 0x100fe20000010800 */
[----:B------:R-:W-:Y:S01]  /*6bd0*/  F2FP.BF16.PACK_AB R4, R25, R27 ;  /* 0x0000001b1904723e */ /* 0x000fe200000010ff */
[--C-:B---3--:R-:W-:Y:S01]  /*6be0*/  FFMA.FTZ R19, R91, c[0x0][0x2d0], -R0.reuse ;  /* 0x0000b4005b137a23 */ /* 0x108fe20000010800 */
[----:B----4-:R-:W-:Y:S01]  /*6bf0*/  F2FP.BF16.PACK_AB R6, R24, R26 ;  /* 0x0000001a1806723e */ /* 0x010fe200000010ff */
[----:B------:R-:W-:-:S02]  /*6c00*/  FFMA.FTZ R5, R87, c[0x0][0x2d0], -R0 ;  /* 0x0000b40057057a23 */ /* 0x000fc40000010800 */
[----:B------:R-:W-:Y:S01]  /*6c10*/  FADD.FTZ R0, R27, R2 ;  /* 0x000000021b007221 */ /* 0x000fe20000010000 */
[----:B------:R-:W-:Y:S01]  /*6c20*/  MUFU.EX2 R7, R7 ;  /* 0x0000000700077308 */ /* 0x000fe20000000800 */
[----:B------:R-:W-:Y:S02]  /*6c30*/  FADD.FTZ R2, R212, R3 ;  /* 0x00000003d4027221 */ /* 0x000fe40000010000 */
[----:B------:R-:W-:-:S04]  /*6c40*/  FADD.FTZ R0, R25, R0 ;  /* 0x0000000019007221 */ /* 0x000fc80000010000 */
[----:B------:R-:W-:-:S04]  /*6c50*/  FADD.FTZ R0, R26, R0 ;  /* 0x000000001a007221 */ /* 0x000fc80000010000 */
[----:B------:R-:W-:Y:S02]  /*6c60*/  FADD.FTZ R0, R24, R0 ;  /* 0x0000000018007221 */ /* 0x000fe40000010000 */
[----:B------:R-:W2:Y:S02]  /*6c70*/  LDSM.16.MT88.4 R24, [R206+0x6800] ;  /* 0x00680000ce18783b */ /* 0x000ea40000004200 */
[----:B------:R-:W-:-:S04]  /*6c80*/  FADD.FTZ R0, R21, R0 ;  /* 0x0000000015007221 */ /* 0x000fc80000010000 */
[----:B------:R-:W-:Y:S02]  /*6c90*/  FADD.FTZ R3, R20, R0 ;  /* 0x0000000014037221 */ /* 0x000fe40000010000 */
[----:B-1----:R-:W-:Y:S01]  /*6ca0*/  HMMA.16816.F32.BF16 R20, R12, R28, RZ ;  /* 0x0000001c0c14723c */ /* 0x002fe200000418ff */
[----:B------:R-:W-:Y:S08]  /*6cb0*/  MUFU.EX2 R29, R36 ;  /* 0x00000024001d7308 */ /* 0x000ff00000000800 */
[----:B------:R-:W1:Y:S02]  /*6cc0*/  MUFU.EX2 R28, R35 ;  /* 0x00000023001c7308 */ /* 0x000e640000000800 */
[----:B-1----:R-:W-:Y:S11]  /*6cd0*/  F2FP.BF16.PACK_AB R130, R28, R29 ;  /* 0x0000001d1c82723e */ /* 0x002ff600000010ff */
[----:B------:R-:W-:Y:S02]  /*6ce0*/  @!UPT UIADD3 URZ, URZ, URZ, URZ ;  /* 0x0000003f3f3ff290 */ /* 0x000fe4000fffe03f */
[----:B--2---:R-:W-:Y:S01]  /*6cf0*/  HMMA.16816.F32.BF16 R48, R8, R24, R20 ;  /* 0x000000180830723c */ /* 0x004fe20000041814 */
[----:B------:R-:W1:Y:S07]  /*6d00*/  MUFU.EX2 R25, R19 ;  /* 0x0000001300197308 */ /* 0x000e6e0000000800 */
[----:B------:R-:W-:Y:S01]  /*6d10*/  HMMA.16816.F32.BF16 R20, R12, R30, RZ ;  /* 0x0000001e0c14723c */ /* 0x000fe200000418ff */
[----:B------:R-:W2:Y:S01]  /*6d20*/  MUFU.EX2 R24, R17 ;  /* 0x0000001100187308 */ /* 0x000ea20000000800 */
[----:B-1----:R-:W-:-:S07]  /*6d30*/  FADD.FTZ R0, R25, R2 ;  /* 0x0000000219007221 */ /* 0x002fce0000010000 */
[----:B------:R1:W3:Y:S01]  /*6d40*/  MUFU.EX2 R19, R5 ;  /* 0x0000000500137308 */ /* 0x0002e20000000800 */
[----:B------:R-:W-:Y:S02]  /*6d50*/  FADD.FTZ R2, R18, R0 ;  /* 0x0000000012027221 */ /* 0x000fe40000010000 */
[----:B------:R-:W-:Y:S02]  /*6d60*/  FADD.FTZ R0, R29, R3 ;  /* 0x000000031d007221 */ /* 0x000fe40000010000 */
[----:B--2---:R-:W-:-:S03]  /*6d70*/  FADD.FTZ R2, R24, R2 ;  /* 0x0000000218027221 */ /* 0x004fc60000010000 */
[----:B------:R-:W2:Y:S01]  /*6d80*/  MUFU.EX2 R17, R32 ;  /* 0x0000002000117308 */ /* 0x000ea20000000800 */
[----:B------:R-:W-:Y:S02]  /*6d90*/  FADD.FTZ R225, R28, R0 ;  /* 0x000000001ce17221 */ /* 0x000fe40000010000 */
[C---:B------:R-:W-:Y:S01]  /*6da0*/  FADD.FTZ R0, R7.reuse, R2 ;  /* 0x0000000207007221 */ /* 0x040fe20000010000 */
[----:B------:R-:W-:-:S03]  /*6db0*/  F2FP.BF16.PACK_AB R7, R7, R24 ;  /* 0x000000180707723e */ /* 0x000fc600000010ff */
[----:B------:R-:W-:Y:S01]  /*6dc0*/  HMMA.16816.F32.BF16 R40, R8, R26, R20 ;  /* 0x0000001a0828723c */ /* 0x000fe20000041814 */
[----:B------:R-:W4:Y:S01]  /*6dd0*/  LDSM.16.MT88.4 R20, [R205+0x6000] ;  /* 0x00600000cd14783b */ /* 0x000f220000004200 */
[----:B-1----:R-:W-:Y:S01]  /*6de0*/  F2FP.BF16.PACK_AB R5, R18, R25 ;  /* 0x000000191205723e */ /* 0x002fe200000010ff */
[----:B------:R-:W1:Y:S01]  /*6df0*/  MUFU.EX2 R3, R34 ;  /* 0x0000002200037308 */ /* 0x000e620000000800 */
[----:B---3--:R-:W-:Y:S01]  /*6e00*/  FADD.FTZ R0, R19, R0 ;  /* 0x0000000013007221 */ /* 0x008fe20000010000 */
[----:B--2---:R-:W-:-:S06]  /*6e10*/  F2FP.BF16.PACK_AB R129, R17, R19 ;  /* 0x000000131181723e */ /* 0x004fcc00000010ff */
[----:B------:R-:W2:Y:S01]  /*6e20*/  MUFU.EX2 R2, R33 ;  /* 0x0000002100027308 */ /* 0x000ea20000000800 */
[----:B------:R-:W-:-:S04]  /*6e30*/  FADD.FTZ R0, R17, R0 ;  /* 0x0000000011007221 */ /* 0x000fc80000010000 */
[----:B-1----:R-:W-:Y:S01]  /*6e40*/  FADD.FTZ R0, R3, R0 ;  /* 0x0000000003007221 */ /* 0x002fe20000010000 */
[----:B--2---:R-:W-:-:S03]  /*6e50*/  F2FP.BF16.PACK_AB R131, R2, R3 ;  /* 0x000000030283723e */ /* 0x004fc600000010ff */
[----:B------:R-:W-:Y:S01]  /*6e60*/  FADD.FTZ R221, R2, R0 ;  /* 0x0000000002dd7221 */ /* 0x000fe20000010000 */
[----:B------:R-:W-:Y:S01]  /*6e70*/  MOV R0, R242 ;  /* 0x000000f200007202 */ /* 0x000fe20000000f00 */
[----:B------:R-:W-:-:S05]  /*6e80*/  @P1 IMAD.HI.U32 R2, R242, c[0x0][0x2c8], RZ ;  /* 0x0000b200f2021a27 */ /* 0x000fca00078e00ff */
[----:B------:R-:W-:Y:S02]  /*6e90*/  @P1 SHF.R.U32.HI R0, RZ, c[0x0][0x2cc], R2 ;  /* 0x0000b300ff001a19 */ /* 0x000fe40000011602 */
[----:B------:R-:W-:Y:S02]  /*6ea0*/  ISETP.GE.AND P1, PT, R219, 0x1, PT ;  /* 0x00000001db00780c */ /* 0x000fe40003f26270 */
[----:B------:R-:W-:Y:S01]  /*6eb0*/  IADD3 R2, R213, R0, RZ ;  /* 0x00000000d5027210 */ /* 0x000fe20007ffe0ff */
[----:B----4-:R-:W-:Y:S03]  /*6ec0*/  HMMA.16816.F32.BF16 R24, R12, R20, RZ ;  /* 0x000000140c18723c */ /* 0x010fe600000418ff */
[----:B------:R-:W-:-:S05]  /*6ed0*/  IADD3 R0, R2, c[0x0][0x328], RZ ;  /* 0x0000ca0002007a10 */ /* 0x000fca0007ffe0ff */
        /* <DEDUP_REMOVED lines=113> */
.L_x_2078:
[----:B------:R-:W-:-:S04]  /*75f0*/  MOV R2, 0x1 ;  /* 0x0000000100027802 */ /* 0x000fc80000000f00 */
[----:B------:R-:W-:-:S13]  /*7600*/  ISETP.NE.AND P0, PT, R2, c[0x0][0x32c], PT ;  /* 0x0000cb0002007a0c */ /* 0x000fda0003f05270 */
[----:B------:R-:W-:-:S05]  /*7610*/  @P0 IMAD.HI.U32 R2, R3, c[0x0][0x330], RZ ;  /* 0x0000cc0003020a27 */ /* 0x000fca00078e00ff */
[----:B------:R-:W-:Y:S02]  /*7620*/  @P0 SHF.R.U32.HI R3, RZ, c[0x0][0x334], R2 ;  /* 0x0000cd00ff030a19 */ /* 0x000fe40000011602 */
.L_x_2079:
[----:B------:R-:W-:Y:S05]  /*7630*/  BSYNC B0 ;  /* 0x0000000000007941 */ /* 0x000fea0003800000 */
.L_x_2077:
[----:B------:R-:W-:-:S05]  /*7640*/  MOV R2, c[0x0][0x32c] ;  /* 0x0000cb0000027a02 */ /* 0x000fca0000000f00 */
[----:B------:R-:W-:-:S05]  /*7650*/  IMAD R3, R3, R2, c[0x0][0x32c] ;  /* 0x0000cb0003037624 */ /* 0x000fca00078e0202 */
[----:B------:R-:W-:-:S04]  /*7660*/  IMNMX R0, R0, R3, PT ;  /* 0x0000000300007217 */ /* 0x000fc80003800200 */
.L_x_2076:
        /* <DEDUP_REMOVED lines=8> */
.L_x_2101:
        /* <DEDUP_REMOVED lines=8> */
[----:B------:R1:W1:Y:S04]  /*7770*/  LDSM.16.M88.4 R24, [R200+0x1000] ;  /* 0x00100000c818783b */ /* 0x0002680000000200 */
[----:B------:R1:W1:Y:S04]  /*7780*/  LDSM.16.M88.4 R168, [R200+0x1800] ;  /* 0x00180000c8a8783b */ /* 0x0002680000000200 */
[----:B------:R1:W1:Y:S04]  /*7790*/  LDSM.16.M88.4 R172, [R209] ;  /* 0x00000000d1ac783b */ /* 0x0002680000000200 */
[----:B------:R1:W1:Y:S04]  /*77a0*/  LDSM.16.M88.4 R176, [R135] ;  /* 0x0000000087b0783b */ /* 0x0002680000000200 */
[----:B------:R1:W1:Y:S04]  /*77b0*/  LDSM.16.M88.4 R180, [R135+0x800] ;  /* 0x0008000087b4783b */ /* 0x0002680000000200 */
[----:B------:R1:W1:Y:S04]  /*77c0*/  LDSM.16.M88.4 R184, [R135+0x1000] ;  /* 0x0010000087b8783b */ /* 0x0002680000000200 */
[----:B------:R1:W1:Y:S01]  /*77d0*/  LDSM.16.M88.4 R188, [R135+0x1800] ;  /* 0x0018000087bc783b */ /* 0x0002620000000200 */
[----:B------:R-:W-:-:S05]  /*77e0*/  @P0 BRA `(.L_x_2082) ;  /* 0x0000050000000947 */ /* 0x000fca0003800000 */
[----:B------:R-:W-:Y:S01]  /*77f0*/  SHF.R.S32.HI R0, RZ, 0x1f, R218 ;  /* 0x0000001fff007819 */ /* 0x000fe200000114da */
[----:B------:R-:W-:Y:S01]  /*7800*/  IMAD.WIDE.U32 R2, R218, c[0x0][0x208], RZ ;  /* 0x00008200da027a25 */ /* 0x000fe200078e00ff */
[----:B------:R-:W-:Y:S02]  /*7810*/  SHF.R.S32.HI R4, RZ, 0x1f, R216 ;  /* 0x0000001fff047819 */ /* 0x000fe400000114d8 */
[----:B------:R-:W-:Y:S01]  /*7820*/  SHF.R.S32.HI R6, RZ, 0x1f, R222 ;  /* 0x0000001fff067819 */ /* 0x000fe200000114de */
[----:B------:R-:W-:Y:S01]  /*7830*/  IMAD R0, R0, c[0x0][0x208], RZ ;  /* 0x0000820000007a24 */ /* 0x000fe200078e02ff */
[----:B------:R-:W-:Y:S01]  /*7840*/  SHF.R.S32.HI R5, RZ, 0x1f, R224 ;  /* 0x0000001fff057819 */ /* 0x000fe200000114e0 */
[----:B------:R-:W-:Y:S01]  /*7850*/  IMAD R4, R4, c[0x0][0x218], RZ ;  /* 0x0000860004047a24 */ /* 0x000fe200078e02ff */
[----:B------:R-:W-:Y:S01]  /*7860*/  SHF.R.S32.HI R7, RZ, 0x1f, R223 ;  /* 0x0000001fff077819 */ /* 0x000fe200000114df */
[----:B------:R-:W-:Y:S01]  /*7870*/  IMAD R0, R218, c[0x0][0x20c], R0 ;  /* 0x00008300da007a24 */ /* 0x000fe200078e0200 */
[----:B------:R-:W-:Y:S01]  /*7880*/  SHF.L.U64.HI R23, R222, 0x1, R6 ;  /* 0x00000001de177819 */ /* 0x000fe20000010206 */
[----:B------:R-:W-:Y:S01]  /*7890*/  IMAD R4, R216, c[0x0][0x21c], R4 ;  /* 0x00008700d8047a24 */ /* 0x000fe200078e0204 */
[----:B------:R-:W-:Y:S01]  /*78a0*/  SHF.R.S32.HI R6, RZ, 0x1f, R217 ;  /* 0x0000001fff067819 */ /* 0x000fe200000114d9 */
[----:B------:R-:W-:Y:S01]  /*78b0*/  IMAD.IADD R3, R3, 0x1, R0 ;  /* 0x0000000103037824 */ /* 0x000fe200078e0200 */
[C---:B------:R-:W-:Y:S01]  /*78c0*/  SHF.L.U64.HI R28, R224.reuse, 0x1, R5 ;  /* 0x00000001e01c7819 */ /* 0x040fe20000010205 */
[----:B------:R-:W-:Y:S01]  /*78d0*/  IMAD.SHL.U32 R132, R224, 0x2, RZ ;  /* 0x00000002e0847824 */ /* 0x000fe200078e00ff */
[----:B------:R-:W-:Y:S01]  /*78e0*/  SHF.L.U64.HI R22, R223, 0x1, R7 ;  /* 0x00000001df167819 */ /* 0x000fe20000010207 */
[----:B------:R-:W-:Y:S01]  /*78f0*/  IMAD.WIDE.U32 R2, R216, c[0x0][0x218], R2 ;  /* 0x00008600d8027a25 */ /* 0x000fe200078e0002 */
[----:B------:R-:W-:Y:S03]  /*7900*/  SHF.L.U64.HI R21, R217, 0x1, R6 ;  /* 0x00000001d9157819 */ /* 0x000fe60000010206 */
[----:B------:R-:W-:Y:S01]  /*7910*/  IMAD.SHL.U32 R31, R222, 0x2, RZ ;  /* 0x00000002de1f7824 */ /* 0x000fe200078e00ff */
[----:B------:R-:W-:Y:S01]  /*7920*/  IADD3 R0, P0, R238, R2, RZ ;  /* 0x00000002ee007210 */ /* 0x000fe20007f1e0ff */
[----:B------:R-:W-:Y:S02]  /*7930*/  IMAD.SHL.U32 R30, R223, 0x2, RZ ;  /* 0x00000002df1e7824 */ /* 0x000fe400078e00ff */
[----:B------:R-:W-:Y:S01]  /*7940*/  IMAD.SHL.U32 R29, R217, 0x2, RZ ;  /* 0x00000002d91d7824 */ /* 0x000fe200078e00ff */
[----:B------:R-:W-:Y:S02]  /*7950*/  IADD3.X R2, R241, R3, R4, P0, !PT ;  /* 0x00000003f1027210 */ /* 0x000fe400007fe404 */
[C---:B------:R-:W-:Y:S04]  /*7960*/  LEA R20, P0, R0.reuse, c[0x0][0x1f8], 0x1 ;  /* 0x00007e0000147a11 */ /* 0x040fe800078008ff */
[----:B------:R-:W-:Y:S01]  /*7970*/  LEA.HI.X R5, R0, c[0x0][0x1fc], R2, 0x1, P0 ;  /* 0x00007f0000057a11 */ /* 0x000fe200000f0c02 */
[----:B------:R-:W-:-:S06]  /*7980*/  BRA.DIV ~URZ, `(.L_x_2083) ;  /* 0x000135b27f007947 */ /* 0x000fcc000b800000 */
[----:B------:R4:W3:Y:S02]  /*7990*/  SHFL.IDX PT, R4, R5, RZ, 0x181f ;  /* 0x00181fff05047589 */ /* 0x0008e400000e0000 */
.L_x_2216:
[----:B------:R-:W-:-:S05]  /*79a0*/  BRA.DIV ~URZ, `(.L_x_2084) ;  /* 0x000136027f007947 */ /* 0x000fca000b800000 */
[----:B------:R-:W5:Y:S01]  /*79b0*/  SHFL.IDX PT, R0, R20, RZ, 0x181f ;  /* 0x00181fff14007589 */ /* 0x000f6200000e0000 */
[----:B------:R-:W-:Y:S02]  /*79c0*/  ISETP.GE.AND P1, PT, R217, c[0x0][0x1d4], PT ;  /* 0x00007500d9007a0c */ /* 0x000fe40003f26270 */
[----:B------:R-:W-:Y:S04]  /*79d0*/  ISETP.GE.AND P3, PT, R223, c[0x0][0x1d4], PT ;  /* 0x00007500df007a0c */ /* 0x000fe80003f66270 */
[----:B------:R-:W-:Y:S02]  /*79e0*/  SEL R15, RZ, 0x10, P3 ;  /* 0x00000010ff0f7807 */ /* 0x000fe40001800000 */
[C---:B-----5:R-:W-:Y:S02]  /*79f0*/  IADD3 R2, P0, R0.reuse, R29, RZ ;  /* 0x0000001d00027210 */ /* 0x060fe40007f1e0ff */
[----:B------:R-:W-:Y:S03]  /*7a00*/  IADD3 R6, P2, R0, R31, RZ ;  /* 0x0000001f00067210 */ /* 0x000fe60007f5e0ff */
[----:B---3--:R-:W-:Y:S01]  /*7a10*/  IMAD.X R3, R4, 0x1, R21, P0 ;  /* 0x0000000104037824 */ /* 0x008fe200000e0615 */
[----:B------:R-:W-:Y:S01]  /*7a20*/  IADD3 R12, P0, R0, R30, RZ ;  /* 0x0000001e000c7210 */ /* 0x000fe20007f1e0ff */
[C---:B------:R-:W-:Y:S03]  /*7a30*/  IMAD.X R7, R4.reuse, 0x1, R23, P2 ;  /* 0x0000000104077824 */ /* 0x040fe600010e0617 */
[----:B------:R-:W-:Y:S01]  /*7a40*/  @!PT LDS RZ, [RZ] ;  /* 0x00000000fffff984 */ /* 0x000fe20000000800 */
[----:B------:R-:W-:Y:S01]  /*7a50*/  @!PT LDS RZ, [RZ] ;  /* 0x00000000fffff984 */ /* 0x000fe20000000800 */
[----:B------:R3:W-:Y:S01]  /*7a60*/  LDGSTS.E.BYPASS.LTC128B.128 [R215+0x100], [R2.64], !P1 ;  /* 0x0010000002d77fae */ /* 0x0007e2000c901d46 */
[----:B------:R-:W-:Y:S05]  /*7a70*/  IMAD.X R13, R4, 0x1, R22, P0 ;  /* 0x00000001040d7824 */ /* 0x000fea00000e0616 */
[----:B------:R5:W-:Y:S01]  /*7a80*/  LDGSTS.E.BYPASS.LTC128B.128 [R215+0x2100], [R12.64], !P3 ;  /* 0x021000000cd77fae */ /* 0x000be2000d901d46 */
[----:B---3--:R-:W-:Y:S03]  /*7a90*/  IADD3 R2, P0, R0, R132, RZ ;  /* 0x0000008400027210 */ /* 0x008fe60007f1e0ff */
[----:B------:R-:W3:Y:S02]  /*7aa0*/  SHFL.IDX PT, R0, R20, 0x1, 0x181f ;  /* 0x00381f0014007f89 */ /* 0x000ee400000e0000 */
[----:B------:R-:W-:Y:S01]  /*7ab0*/  IMAD.X R3, R4, 0x1, R28, P0 ;  /* 0x0000000104037824 */ /* 0x000fe200000e061c */
[----:B-----5:R-:W-:Y:S01]  /*7ac0*/  SEL R12, RZ, 0x10, P1 ;  /* 0x00000010ff0c7807 */ /* 0x020fe20000800000 */
[----:B------:R5:W4:Y:S01]  /*7ad0*/  SHFL.IDX PT, R4, R5, 0x1, 0x181f ;  /* 0x00381f0005047f89 */ /* 0x000b2200000e0000 */
[----:B------:R-:W-:Y:S02]  /*7ae0*/  ISETP.GE.AND P1, PT, R222, c[0x0][0x1d4], PT ;  /* 0x00007500de007a0c */ /* 0x000fe40003f26270 */
[----:B------:R-:W-:Y:S02]  /*7af0*/  ISETP.GE.AND P0, PT, R224, c[0x0][0x1d4], PT ;  /* 0x00007500e0007a0c */ /* 0x000fe40003f06270 */
[----:B------:R-:W-:Y:S09]  /*7b00*/  SEL R14, RZ, 0x10, P1 ;  /* 0x00000010ff0e7807 */ /* 0x000ff20000800000 */
[----:B------:R2:W-:Y:S04]  /*7b10*/  LDGSTS.E.BYPASS.LTC128B.128 [R215+0x4100], [R6.64], !P1 ;  /* 0x0410000006d77fae */ /* 0x0005e8000c901d46 */
[----:B------:R2:W-:Y:S01]  /*7b20*/  LDGSTS.E.BYPASS.LTC128B.128 [R215+0x6100], [R2.64], !P0 ;  /* 0x0610000002d77fae */ /* 0x0005e2000c101d46 */
[----:B----45:R-:W-:Y:S03]  /*7b30*/  SEL R5, RZ, 0x10, P0 ;  /* 0x00000010ff057807 */ /* 0x030fe60000000000 */
.L_x_2217:
[C---:B--23--:R-:W-:Y:S02]  /*7b40*/  IADD3 R2, -R12.reuse, 0x10, RZ ;  /* 0x000000100c027810 */ /* 0x04cfe40007ffe1ff */
[----:B------:R-:W-:Y:S02]  /*7b50*/  ISETP.NE.U32.AND P2, PT, R12, RZ, PT ;  /* 0x000000ff0c00720c */ /* 0x000fe40003f45070 */
[----:B------:R-:W-:Y:S04]  /*7b60*/  LOP3.LUT R2, R2, 0xf, RZ, 0xc0, !PT ;  /* 0x0000000f02027812 */ /* 0x000fe800078ec0ff */
[----:B------:R-:W-:Y:S04]  /*7b70*/  IADD3 R2, P1, P0, R2, R0, R29 ;  /* 0x0000000002027210 */ /* 0x000fe8000783e01d */
[----:B------:R-:W-:Y:S05]  /*7b80*/  IADD3.X R3, RZ, R4, R21, P1, P0 ;  /* 0x00000004ff037210 */ /* 0x000fea0000fe0415 */
[----:B------:R-:W-:Y:S01]  /*7b90*/  @!PT LDS RZ, [RZ] ;  /* 0x00000000fffff984 */ /* 0x000fe20000000800 */
[----:B------:R-:W-:Y:S01]  /*7ba0*/  @!PT LDS RZ, [RZ] ;  /* 0x00000000fffff984 */ /* 0x000fe20000000800 */
[----:B------:R-:W-:Y:S01]  /*7bb0*/  @!PT LDS RZ, [RZ] ;  /* 0x00000000fffff984 */ /* 0x000fe20000000800 */
[----:B------:R2:W-:Y:S01]  /*7bc0*/  LDGSTS.E.BYPASS.LTC128B.128.ZFILL [R215+0x1100], [R2.64], P2 ;  /* 0x0110000002d77fae */ /* 0x0005e20009141d46 */
[C---:B------:R-:W-:Y:S02]  /*7bd0*/  ISETP.NE.U32.AND P2, PT, R15.reuse, RZ, PT ;  /* 0x000000ff0f00720c */ /* 0x040fe40003f45070 */
[----:B--2---:R-:W-:Y:S04]  /*7be0*/  IADD3 R2, -R15, 0x10, RZ ;  /* 0x000000100f027810 */ /* 0x004fe80007ffe1ff */
[----:B------:R-:W-:Y:S04]  /*7bf0*/  LOP3.LUT R2, R2, 0xf, RZ, 0xc0, !PT ;  /* 0x0000000f02027812 */ /* 0x000fe800078ec0ff */
[----:B------:R-:W-:Y:S02]  /*7c00*/  IADD3 R12, P1, P0, R2, R0, R30 ;  /* 0x00000000020c7210 */ /* 0x000fe4000783e01e */
[----:B------:R-:W-:Y:S02]  /*7c10*/  IADD3 R2, -R14, 0x10, RZ ;  /* 0x000000100e027810 */ /* 0x000fe40007ffe1ff */
[----:B------:R-:W-:Y:S02]  /*7c20*/  IADD3.X R13, RZ, R4, R22, P1, P0 ;  /* 0x00000004ff0d7210 */ /* 0x000fe40000fe0416 */
[----:B------:R-:W-:Y:S03]  /*7c30*/  LOP3.LUT R2, R2, 0xf, RZ, 0xc0, !PT ;  /* 0x0000000f02027812 */ /* 0x000fe600078ec0ff */
[----:B------:R2:W-:Y:S01]  /*7c40*/  LDGSTS.E.BYPASS.LTC128B.128.ZFILL [R215+0x3100], [R12.64], P2 ;  /* 0x031000000cd77fae */ /* 0x0005e20009141d46 */
[----:B------:R-:W-:Y:S02]  /*7c50*/  IADD3 R6, P1, P0, R2, R0, R31 ;  /* 0x0000000002067210 */ /* 0x000fe4000783e01f */
[C---:B------:R-:W-:Y:S02]  /*7c60*/  IADD3 R2, -R5.reuse, 0x10, RZ ;  /* 0x0000001005027810 */ /* 0x040fe40007ffe1ff */
[----:B------:R-:W-:Y:S02]  /*7c70*/  IADD3.X R7, RZ, R4, R23, P1, P0 ;  /* 0x00000004ff077210 */ /* 0x000fe40000fe0417 */
[----:B------:R-:W-:Y:S04]  /*7c80*/  LOP3.LUT R2, R2, 0xf, RZ, 0xc0, !PT ;  /* 0x0000000f02027812 */ /* 0x000fe800078ec0ff */
[----:B------:R-:W-:Y:S04]  /*7c90*/  IADD3 R2, P1, P0, R2, R0, R132 ;  /* 0x0000000002027210 */ /* 0x000fe8000783e084 */
[----:B------:R-:W-:Y:S02]  /*7ca0*/  IADD3.X R3, RZ, R4, R28, P1, P0 ;  /* 0x00000004ff037210 */ /* 0x000fe40000fe041c */
[----:B------:R-:W-:Y:S02]  /*7cb0*/  ISETP.NE.U32.AND P1, PT, R14, RZ, PT ;  /* 0x000000ff0e00720c */ /* 0x000fe40003f25070 */
[----:B------:R-:W-:Y:S11]  /*7cc0*/  ISETP.NE.U32.AND P0, PT, R5, RZ, PT ;  /* 0x000000ff0500720c */ /* 0x000ff60003f05070 */
[----:B------:R2:W-:Y:S04]  /*7cd0*/  LDGSTS.E.BYPASS.LTC128B.128.ZFILL [R215+0x5100], [R6.64], P1 ;  /* 0x0510000006d77fae */ /* 0x0005e80008941d46 */
[----:B------:R2:W-:Y:S02]  /*7ce0*/  LDGSTS.E.BYPASS.LTC128B.128.ZFILL [R215+0x7100], [R2.64], P0 ;  /* 0x0710000002d77fae */ /* 0x0005e40008141d46 */
.L_x_2082:
[----:B------:R-:W-:Y:S05]  /*7cf0*/  BSYNC B0 ;  /* 0x0000000000007941 */ /* 0x000fea0003800000 */
.L_x_2081:
[----:B------:R-:W0:Y:S01]  /*7d00*/  LDGDEPBAR ;  /* 0x00000000000079af */ /* 0x000e220000000000 */
[----:B------:R-:W-:Y:S01]  /*7d10*/  WARPSYNC 0xffffffff ;  /* 0xffffffff00007948 */ /* 0x000fe20003800000 */
[C---:B--23--:R-:W-:Y:S01]  /*7d20*/  HMMA.16816.F32.BF16 R4, R32.reuse, R8, RZ ;  /* 0x000000082004723c */ /* 0x04cfe200000418ff */
[----:B------:R-:W-:Y:S02]  /*7d30*/  BSSY B0, `(.L_x_2085) ;  /* 0x0000169000007945 */ /* 0x000fe40003800000 */
[----:B------:R-:W-:Y:S05]  /*7d40*/  ISETP.GT.AND P0, PT, R214, R226, PT ;  /* 0x000000e2d600720c */ /* 0x000fea0003f04270 */
[C---:B------:R-:W-:Y:S08]  /*7d50*/  HMMA.16816.F32.BF16 R8, R32.reuse, R10, RZ ;  /* 0x0000000a2008723c */ /* 0x040ff000000418ff */
[C---:B----4-:R-:W-:Y:S08]  /*7d60*/  HMMA.16816.F32.BF16 R12, R32.reuse, R16, RZ ;  /* 0x00000010200c723c */ /* 0x050ff000000418ff */
[C---:B------:R-:W-:Y:S08]  /*7d70*/  HMMA.16816.F32.BF16 R16, R32.reuse, R18, RZ ;  /* 0x000000122010723c */ /* 0x040ff000000418ff */
[C---:B-1----:R-:W-:Y:S08]  /*7d80*/  HMMA.16816.F32.BF16 R20, R32.reuse, R24, RZ ;  /* 0x000000182014723c */ /* 0x042ff000000418ff */
        /* <DEDUP_REMOVED lines=15> */
[----:B------:R-:W3:Y:S07]  /*7e80*/  LDSM.16.M88.4 R172, [R202+0x1000] ;  /* 0x00100000caac783b */ /* 0x000eee0000000200 */
[C---:B-1----:R-:W-:Y:S08]  /*7e90*/  HMMA.16816.F32.BF16 R4, R168.reuse, R176, R4 ;  /* 0x000000b0a804723c */ /* 0x042ff00000041804 */
[C---:B------:R-:W-:Y:S01]  /*7ea0*/  HMMA.16816.F32.BF16 R8, R168.reuse, R178, R8 ;  /* 0x000000b2a808723c */ /* 0x040fe20000041808 */
[----:B------:R-:W-:Y:S07]  /*7eb0*/  LDSM.16.M88.4 R176, [R201+-0x6000] ;  /* 0xffa00000c9b0783b */ /* 0x000fee0000000200 */
[C---:B--2---:R-:W-:Y:S08]  /*7ec0*/  HMMA.16816.F32.BF16 R12, R168.reuse, R180, R12 ;  /* 0x000000b4a80c723c */ /* 0x044ff0000004180c */
[C---:B------:R-:W-:Y:S01]  /*7ed0*/  HMMA.16816.F32.BF16 R16, R168.reuse, R182, R16 ;  /* 0x000000b6a810723c */ /* 0x040fe20000041810 */
[----:B------:R-:W-:Y:S07]  /*7ee0*/  LDSM.16.M88.4 R180, [R201+-0x5800] ;  /* 0xffa80000c9b4783b */ /* 0x000fee0000000200 */
[C---:B---3--:R-:W-:Y:S08]  /*7ef0*/  HMMA.16816.F32.BF16 R20, R168.reuse, R172, R20 ;  /* 0x000000aca814723c */ /* 0x048ff00000041814 */
[C---:B------:R-:W-:Y:S01]  /*7f00*/  HMMA.16816.F32.BF16 R24, R168.reuse, R174, R24 ;  /* 0x000000aea818723c */ /* 0x040fe20000041818 */
[----:B------:R-:W1:Y:S07]  /*7f10*/  LDSM.16.M88.4 R172, [R210] ;  /* 0x00000000d2ac783b */ /* 0x000e6e0000000200 */
[C---:B------:R-:W-:Y:S08]  /*7f20*/  HMMA.16816.F32.BF16 R28, R168.reuse, R184, R28 ;  /* 0x000000b8a81c723c */ /* 0x040ff0000004181c */
[----:B------:R-:W-:Y:S01]  /*7f30*/  HMMA.16816.F32.BF16 R32, R168, R186, R32 ;  /* 0x000000baa820723c */ /* 0x000fe20000041820 */
[----:B------:R-:W2:Y:S08]  /*7f40*/  LDSM.16.M88.4 R168, [R201+-0x5000] ;  /* 0xffb00000c9a8783b */ /* 0x000eb00000000200 */
[----:B------:R-:W3:Y:S01]  /*7f50*/  LDSM.16.M88.4 R184, [R201+-0x4800] ;  /* 0xffb80000c9b8783b */ /* 0x000ee20000000200 */
[C---:B-1----:R-:W-:Y:S08]  /*7f60*/  HMMA.16816.F32.BF16 R4, R172.reuse, R176, R4 ;  /* 0x000000b0ac04723c */ /* 0x042ff00000041804 */
        /* <DEDUP_REMOVED lines=10> */
[----:B------:R-:W2:Y:S08]  /*8010*/  LDSM.16.M88.4 R172, [R200+0x3000] ;  /* 0x00300000c8ac783b */ /* 0x000eb00000000200 */
[----:B------:R-:W3:Y:S01]  /*8020*/  LDSM.16.M88.4 R184, [R200+0x3800] ;  /* 0x00380000c8b8783b */ /* 0x000ee20000000200 */
        /* <DEDUP_REMOVED lines=28> */
[----:B------:R-:W-:Y:S07]  /*81f0*/  LDSM.16.M88.4 R176, [R201+-0x4000] ;  /* 0xffc00000c9b0783b */ /* 0x000fee0000000200 */
[C---:B------:R-:W-:Y:S08]  /*8200*/  HMMA.16816.F32.BF16 R12, R168.reuse, R180, R12 ;  /* 0x000000b4a80c723c */ /* 0x040ff0000004180c */
[C---:B------:R-:W-:Y:S01]  /*8210*/  HMMA.16816.F32.BF16 R16, R168.reuse, R182, R16 ;  /* 0x000000b6a810723c */ /* 0x040fe20000041810 */
[----:B------:R-:W-:Y:S07]  /*8220*/  LDSM.16.M88.4 R180, [R201+-0x3800] ;  /* 0xffc80000c9b4783b */ /* 0x000fee0000000200 */
[C---:B--2---:R-:W-:Y:S08]  /*8230*/  HMMA.16816.F32.BF16 R20, R168.reuse, R172, R20 ;  /* 0x000000aca814723c */ /* 0x044ff00000041814 */
[C---:B------:R-:W-:Y:S01]  /*8240*/  HMMA.16816.F32.BF16 R24, R168.reuse, R174, R24 ;  /* 0x000000aea818723c */ /* 0x040fe20000041818 */
[----:B------:R-:W1:Y:S07]  /*8250*/  LDSM.16.M88.4 R172, [R210+0x4000] ;  /* 0x00400000d2ac783b */ /* 0x000e6e0000000200 */
[C---:B---3--:R-:W-:Y:S08]  /*8260*/  HMMA.16816.F32.BF16 R28, R168.reuse, R184, R28 ;  /* 0x000000b8a81c723c */ /* 0x048ff0000004181c */
        /* <DEDUP_REMOVED lines=80> */
[----:B------:R-:W-:Y:S01]  /*8770*/  LDSM.16.M88.4 R184, [R202+0x6000] ;  /* 0x00600000cab8783b */ /* 0x000fe20000000200 */
[C---:B-1----:R-:W-:Y:S08]  /*8780*/  HMMA.16816.F32.BF16 R4, R172.reuse, R176, R4 ;  /* 0x000000b0ac04723c */ /* 0x042ff00000041804 */
[C---:B------:R-:W-:Y:S01]  /*8790*/  HMMA.16816.F32.BF16 R8, R172.reuse, R178, R8 ;  /* 0x000000b2ac08723c */ /* 0x040fe20000041808 */
[----:B------:R-:W1:Y:S07]  /*87a0*/  LDSM.16.M88.4 R176, [R135+0x7800] ;  /* 0x0078000087b0783b */ /* 0x000e6e0000000200 */
[C---:B------:R-:W-:Y:S08]  /*87b0*/  HMMA.16816.F32.BF16 R12, R172.reuse, R180, R12 ;  /* 0x000000b4ac0c723c */ /* 0x040ff0000004180c */
[C---:B------:R-:W-:Y:S01]  /*87c0*/  HMMA.16816.F32.BF16 R16, R172.reuse, R182, R16 ;  /* 0x000000b6ac10723c */ /* 0x040fe20000041810 */
[----:B------:R-:W3:Y:S07]  /*87d0*/  LDSM.16.M88.4 R180, [R211+0xc000] ;  /* 0x00c00000d3b4783b */ /* 0x000eee0000000200 */
[C---:B--2---:R-:W-:Y:S08]  /*87e0*/  HMMA.16816.F32.BF16 R20, R172.reuse, R168, R20 ;  /* 0x000000a8ac14723c */ /* 0x044ff00000041814 */
[C---:B------:R-:W-:Y:S01]  /*87f0*/  HMMA.16816.F32.BF16 R24, R172.reuse, R170, R24 ;  /* 0x000000aaac18723c */ /* 0x040fe20000041818 */
[----:B------:R-:W2:Y:S07]  /*8800*/  LDSM.16.M88.4 R168, [R202+0x6800] ;  /* 0x00680000caa8783b */ /* 0x000eae0000000200 */
[C---:B-1----:R-:W-:Y:S08]  /*8810*/  HMMA.16816.F32.BF16 R28, R172.reuse, R176, R28 ;  /* 0x000000b0ac1c723c */ /* 0x042ff0000004181c */
[----:B------:R-:W-:Y:S01]  /*8820*/  HMMA.16816.F32.BF16 R32, R172, R178, R32 ;  /* 0x000000b2ac20723c */ /* 0x000fe20000041820 */
[----:B------:R-:W1:Y:S07]  /*8830*/  LDSM.16.M88.4 R172, [R202+0x7000] ;  /* 0x00700000caac783b */ /* 0x000e6e0000000200 */
[C---:B---3--:R-:W-:Y:S01]  /*8840*/  HMMA.16816.F32.BF16 R4, R180.reuse, R184, R4 ;  /* 0x000000b8b404723c */ /* 0x048fe20000041804 */
[----:B------:R-:W3:Y:S07]  /*8850*/  LDSM.16.M88.4 R176, [R202+0x7800] ;  /* 0x00780000cab0783b */ /* 0x000eee0000000200 */
[C---:B------:R-:W-:Y:S01]  /*8860*/  HMMA.16816.F32.BF16 R8, R180.reuse, R186, R8 ;  /* 0x000000bab408723c */ /* 0x040fe20000041808 */
[----:B------:R-:W-:Y:S07]  /*8870*/  LDSM.16.M88.4 R184, [R201] ;  /* 0x00000000c9b8783b */ /* 0x000fee0000000200 */
[C---:B--2---:R-:W-:Y:S08]  /*8880*/  HMMA.16816.F32.BF16 R12, R180.reuse, R168, R12 ;  /* 0x000000a8b40c723c */ /* 0x044ff0000004180c */
[C---:B------:R-:W-:Y:S01]  /*8890*/  HMMA.16816.F32.BF16 R16, R180.reuse, R170, R16 ;  /* 0x000000aab410723c */ /* 0x040fe20000041810 */
[----:B------:R-:W2:Y:S07]  /*88a0*/  LDSM.16.M88.4 R168, [R210+0xc000] ;  /* 0x00c00000d2a8783b */ /* 0x000eae0000000200 */
[C---:B-1----:R-:W-:Y:S08]  /*88b0*/  HMMA.16816.F32.BF16 R20, R180.reuse, R172, R20 ;  /* 0x000000acb414723c */ /* 0x042ff00000041814 */
[C---:B------:R-:W-:Y:S01]  /*88c0*/  HMMA.16816.F32.BF16 R24, R180.reuse, R174, R24 ;  /* 0x000000aeb418723c */ /* 0x040fe20000041818 */
[----:B------:R-:W1:Y:S07]  /*88d0*/  LDSM.16.M88.4 R172, [R201+0x800] ;  /* 0x00080000c9ac783b */ /* 0x000e6e0000000200 */
[C---:B---3--:R-:W-:Y:S08]  /*88e0*/  HMMA.16816.F32.BF16 R28, R180.reuse, R176, R28 ;  /* 0x000000b0b41c723c */ /* 0x048ff0000004181c */
[----:B------:R-:W-:Y:S08]  /*88f0*/  HMMA.16816.F32.BF16 R32, R180, R178, R32 ;  /* 0x000000b2b420723c */ /* 0x000ff00000041820 */
[C---:B--2---:R-:W-:Y:S08]  /*8900*/  HMMA.16816.F32.BF16 R4, R168.reuse, R184, R4 ;  /* 0x000000b8a804723c */ /* 0x044ff00000041804 */
[C---:B------:R-:W-:Y:S08]  /*8910*/  HMMA.16816.F32.BF16 R8, R168.reuse, R186, R8 ;  /* 0x000000baa808723c */ /* 0x040ff00000041808 */
[C---:B-1----:R-:W-:Y:S08]  /*8920*/  HMMA.16816.F32.BF16 R12, R168.reuse, R172, R12 ;  /* 0x000000aca80c723c */ /* 0x042ff0000004180c */
[----:B------:R-:W-:Y:S01]  /*8930*/  FMUL.FTZ R0, R4, c[0x0][0x320] ;  /* 0x0000c80004007a20 */ /* 0x000fe20000410000 */
[C---:B------:R-:W-:Y:S03]  /*8940*/  HMMA.16816.F32.BF16 R16, R168.reuse, R174, R16 ;  /* 0x000000aea810723c */ /* 0x040fe60000041810 */
[----:B------:R1:W2:Y:S04]  /*8950*/  MUFU.TANH R189, R0 ;  /* 0x0000000000bd7308 */ /* 0x0002a80000002400 */
[----:B------:R-:W-:Y:S06]  /*8960*/  FMUL.FTZ R2, R11, c[0x0][0x320] ;  /* 0x0000c8000b027a20 */ /* 0x000fec0000410000 */
[----:B------:R3:W4:Y:S11]  /*8970*/  MUFU.TANH R190, R2 ;  /* 0x0000000200be7308 */ /* 0x0007360000002400 */
[----:B------:R-:W-:Y:S02]  /*8980*/  FMUL.FTZ R3, R18, c[0x0][0x320] ;  /* 0x0000c80012037a20 */ /* 0x000fe40000410000 */
[----:B-1----:R-:W-:Y:S02]  /*8990*/  FMUL.FTZ R0, R5, c[0x0][0x320] ;  /* 0x0000c80005007a20 */ /* 0x002fe40000410000 */
[----:B------:R-:W1:Y:S01]  /*89a0*/  MUFU.TANH R183, R3 ;  /* 0x0000000300b77308 */ /* 0x000e620000002400 */
[----:B---3--:R-:W-:Y:S09]  /*89b0*/  FMUL.FTZ R2, R19, c[0x0][0x320] ;  /* 0x0000c80013027a20 */ /* 0x008ff20000410000 */
[----:B------:R3:W1:Y:S10]  /*89c0*/  MUFU.TANH R188, R0 ;  /* 0x0000000000bc7308 */ /* 0x0006740000002400 */
[----:B------:R-:W1:Y:S01]  /*89d0*/  MUFU.TANH R182, R2 ;  /* 0x0000000200b67308 */ /* 0x000e620000002400 */
[----:B---3--:R-:W-:Y:S09]  /*89e0*/  FMUL.FTZ R0, R6, c[0x0][0x320] ;  /* 0x0000c80006007a20 */ /* 0x008ff20000410000 */
[----:B------:R3:W1:Y:S02]  /*89f0*/  MUFU.TANH R193, R0 ;  /* 0x0000000000c17308 */ /* 0x0006640000002400 */
[----:B---3--:R-:W-:Y:S02]  /*8a00*/  FMUL.FTZ R0, R7, c[0x0][0x320] ;  /* 0x0000c80007007a20 */ /* 0x008fe40000410000 */
[----:B------:R-:W3:Y:S06]  /*8a10*/  LDSM.16.M88.4 R4, [R201+0x1000] ;  /* 0x00100000c904783b */ /* 0x000eec0000000200 */
[----:B------:R5:W1:Y:S02]  /*8a20*/  MUFU.TANH R192, R0 ;  /* 0x0000000000c07308 */ /* 0x000a640000002400 */
[----:B-----5:R-:W-:Y:S08]  /*8a30*/  FMUL.FTZ R0, R8, c[0x0][0x320] ;  /* 0x0000c80008007a20 */ /* 0x020ff00000410000 */
[----:B------:R5:W1:Y:S01]  /*8a40*/  MUFU.TANH R185, R0 ;  /* 0x0000000000b97308 */ /* 0x000a620000002400 */
[C---:B---3--:R-:W-:Y:S08]  /*8a50*/  HMMA.16816.F32.BF16 R20, R168.reuse, R4, R20 ;  /* 0x00000004a814723c */ /* 0x048ff00000041814 */
[C---:B------:R-:W-:Y:S04]  /*8a60*/  HMMA.16816.F32.BF16 R24, R168.reuse, R6, R24 ;  /* 0x00000006a818723c */ /* 0x040fe80000041818 */
[----:B-----5:R-:W-:Y:S04]  /*8a70*/  FMUL.FTZ R0, R9, c[0x0][0x320] ;  /* 0x0000c80009007a20 */ /* 0x020fe80000410000 */
[----:B------:R3:W1:Y:S04]  /*8a80*/  MUFU.TANH R184, R0 ;  /* 0x0000000000b87308 */ /* 0x0006680000002400 */
[----:B---3--:R-:W-:Y:S02]  /*8a90*/  FMUL.FTZ R0, R10, c[0x0][0x320] ;  /* 0x0000c8000a007a20 */ /* 0x008fe40000410000 */
[----:B------:R-:W3:Y:S01]  /*8aa0*/  LDSM.16.M88.4 R8, [R201+0x1800] ;  /* 0x00180000c908783b */ /* 0x000ee20000000200 */
[----:B------:R-:W-:Y:S04]  /*8ab0*/  DEPBAR.LE SB0, 0x0 ;  /* 0x000080000000791a */ /* 0x000fe80000000000 */
[----:B------:R5:W1:Y:S03]  /*8ac0*/  MUFU.TANH R191, R0 ;  /* 0x0000000000bf7308 */ /* 0x000a660000002400 */
[----:B------:R-:W-:Y:S01]  /*8ad0*/  BAR.SYNC.DEFER_BLOCKING 0x0 ;  /* 0x0000000000007b1d */ /* 0x000fe20000010000 */
[----:B-----5:R-:W-:Y:S06]  /*8ae0*/  FMUL.FTZ R0, R12, c[0x0][0x320] ;  /* 0x0000c8000c007a20 */ /* 0x020fec0000410000 */
[----:B------:R5:W1:Y:S01]  /*8af0*/  MUFU.TANH R181, R0 ;  /* 0x0000000000b57308 */ /* 0x000a620000002400 */
[C---:B---3--:R-:W-:Y:S08]  /*8b00*/  HMMA.16816.F32.BF16 R28, R168.reuse, R8, R28 ;  /* 0x00000008a81c723c */ /* 0x048ff0000004181c */
[----:B------:R-:W-:Y:S04]  /*8b10*/  HMMA.16816.F32.BF16 R32, R168, R10, R32 ;  /* 0x0000000aa820723c */ /* 0x000fe80000041820 */
[----:B-----5:R-:W-:Y:S04]  /*8b20*/  FMUL.FTZ R0, R13, c[0x0][0x320] ;  /* 0x0000c8000d007a20 */ /* 0x020fe80000410000 */
[----:B------:R3:W1:Y:S04]  /*8b30*/  MUFU.TANH R180, R0 ;  /* 0x0000000000b47308 */ /* 0x0006680000002400 */
[----:B---3--:R-:W-:Y:S06]  /*8b40*/  FMUL.FTZ R0, R14, c[0x0][0x320] ;  /* 0x0000c8000e007a20 */ /* 0x008fec0000410000 */
[----:B------:R3:W1:Y:S02]  /*8b50*/  MUFU.TANH R187, R0 ;  /* 0x0000000000bb7308 */ /* 0x0006640000002400 */
[----:B---3--:R-:W-:Y:S08]  /*8b60*/  FMUL.FTZ R0, R15, c[0x0][0x320] ;  /* 0x0000c8000f007a20 */ /* 0x008ff00000410000 */
        /* <DEDUP_REMOVED lines=36> */
[----:B------:R3:W1:Y:S01]  /*8db0*/  MUFU.TANH R175, R0 ;  /* 0x0000000000af7308 */ /* 0x0006620000002400 */
[----:B------:R-:W-:-:S05]  /*8dc0*/  @!P0 BRA `(.L_x_2086) ;  /* 0x000005f000008947 */ /* 0x000fca0003800000 */
[----:B--2-4-:R-:W-:Y:S01]  /*8dd0*/  SHF.R.S32.HI R6, RZ, 0x1f, R222 ;  /* 0x0000001fff067819 */ /* 0x014fe200000114de */
[----:B------:R-:W-:Y:S01]  /*8de0*/  IMAD.MOV.U32 R194, RZ, RZ, c[0x0][0x2b8] ;  /* 0x0000ae00ffc27624 */ /* 0x000fe200078e00ff */
[----:B------:R-:W-:Y:S01]  /*8df0*/  SHF.R.S32.HI R7, RZ, 0x1f, R223 ;  /* 0x0000001fff077819 */ /* 0x000fe200000114df */
[----:B------:R-:W-:Y:S01]  /*8e00*/  IMAD R2, R214, 0x40, R232 ;  /* 0x00000040d6027824 */ /* 0x000fe200078e02e8 */
[----:B------:R-:W-:Y:S01]  /*8e10*/  SHF.L.U64.HI R13, R222, 0x1, R6 ;  /* 0x00000001de0d7819 */ /* 0x000fe20000010206 */
[----:B------:R-:W-:Y:S01]  /*8e20*/  IMAD.MOV.U32 R216, RZ, RZ, RZ ;  /* 0x000000ffffd87224 */ /* 0x000fe200078e00ff */
[----:B------:R-:W-:Y:S01]  /*8e30*/  ISETP.NE.AND P1, PT, R194, 0x1, PT ;  /* 0x00000001c200780c */ /* 0x000fe20003f25270 */
[----:B------:R-:W-:Y:S01]  /*8e40*/  IMAD.SHL.U32 R25, R224, 0x2, RZ ;  /* 0x00000002e0197824 */ /* 0x000fe200078e00ff */
[----:B------:R-:W-:Y:S01]  /*8e50*/  IADD3 R2, R2, -0x40, R229 ;  /* 0xffffffc002027810 */ /* 0x000fe20007ffe0e5 */
[----:B------:R-:W-:Y:S01]  /*8e60*/  IMAD.SHL.U32 R24, R222, 0x2, RZ ;  /* 0x00000002de187824 */ /* 0x000fe200078e00ff */
[----:B------:R-:W-:Y:S01]  /*8e70*/  SHF.R.S32.HI R194, RZ, 0x1f, R224 ;  /* 0x0000001fffc27819 */ /* 0x000fe200000114e0 */
[----:B------:R-:W-:Y:S01]  /*8e80*/  IMAD.SHL.U32 R23, R223, 0x2, RZ ;  /* 0x00000002df177824 */ /* 0x000fe200078e00ff */
[----:B------:R-:W-:Y:S01]  /*8e90*/  SHF.R.S32.HI R6, RZ, 0x1f, R217 ;  /* 0x0000001fff067819 */ /* 0x000fe200000114d9 */
[----:B---3--:R-:W-:Y:S01]  /*8ea0*/  IMAD.MOV.U32 R0, RZ, RZ, R2 ;  /* 0x000000ffff007224 */ /* 0x008fe200078e0002 */
[----:B------:R-:W-:Y:S01]  /*8eb0*/  SHF.L.U64.HI R14, R224, 0x1, R194 ;  /* 0x00000001e00e7819 */ /* 0x000fe200000102c2 */
[----:B------:R-:W-:Y:S01]  /*8ec0*/  IMAD.SHL.U32 R22, R217, 0x2, RZ ;  /* 0x00000002d9167824 */ /* 0x000fe200078e00ff */
[----:B------:R-:W-:Y:S02]  /*8ed0*/  SHF.L.U64.HI R12, R223, 0x1, R7 ;  /* 0x00000001df0c7819 */ /* 0x000fe40000010207 */
[----:B------:R-:W-:Y:S01]  /*8ee0*/  SHF.L.U64.HI R9, R217, 0x1, R6 ;  /* 0x00000001d9097819 */ /* 0x000fe20000010206 */
[----:B------:R-:W-:Y:S05]  /*8ef0*/  @P1 IMAD.HI.U32 R3, R2, c[0x0][0x2bc], RZ ;  /* 0x0000af0002031a27 */ /* 0x000fea00078e00ff */
[----:B------:R-:W-:Y:S04]  /*8f00*/  @P1 SHF.R.U32.HI R0, RZ, c[0x0][0x2c0], R3 ;  /* 0x0000b000ff001a19 */ /* 0x000fe80000011603 */
[C---:B------:R-:W-:Y:S04]  /*8f10*/  @!P6 IADD3 R3, P0, R0.reuse, R236, RZ ;  /* 0x000000ec0003e210 */ /* 0x040fe80007f1e0ff */
[----:B------:R-:W-:Y:S01]  /*8f20*/  @!P6 LEA.HI.X.SX32 R5, R0, R240, 0x1, P0 ;  /* 0x000000f00005e211 */ /* 0x000fe200000f0eff */
[----:B------:R-:W-:Y:S01]  /*8f30*/  IMAD.MOV R0, RZ, RZ, -R0 ;  /* 0x000000ffff007224 */ /* 0x000fe200078e0a00 */
[C---:B------:R-:W-:Y:S03]  /*8f40*/  @!P6 LEA R4, P0, R3.reuse, c[0x0][0x2a0], 0x2 ;  /* 0x0000a8000304ea11 */ /* 0x040fe600078010ff */
[----:B------:R-:W-:Y:S01]  /*8f50*/  IMAD R218, R0, c[0x0][0x2b8], R2 ;  /* 0x0000ae0000da7a24 */ /* 0x000fe200078e0202 */
[----:B------:R-:W-:Y:S03]  /*8f60*/  @!P6 LEA.HI.X R5, R3, c[0x0][0x2a4], R5, 0x2, P0 ;  /* 0x0000a9000305ea11 */ /* 0x000fe600000f1405 */
[----:B------:R-:W-:Y:S01]  /*8f70*/  IMAD.WIDE.U32 R2, R218, c[0x0][0x1e0], RZ ;  /* 0x00007800da027a25 */ /* 0x000fe200078e00ff */
        /* <DEDUP_REMOVED lines=15> */
.L_x_2218:
[----:B------:R-:W-:-:S05]  /*9070*/  BRA.DIV ~URZ, `(.L_x_2088) ;  /* 0x000122327f007947 */ /* 0x000fca000b800000 */
[----:B------:R-:W4:Y:S01]  /*9080*/  SHFL.IDX PT, R0, R8, RZ, 0x181f ;  /* 0x00181fff08007589 */ /* 0x000f2200000e0000 */
[----:B------:R-:W-:Y:S02]  /*9090*/  ISETP.GE.AND P2, PT, R217, c[0x0][0x1d4], PT ;  /* 0x00007500d9007a0c */ /* 0x000fe40003f46270 */
[----:B------:R-:W-:Y:S02]  /*90a0*/  ISETP.GE.AND P3, PT, R223, c[0x0][0x1d4], PT ;  /* 0x00007500df007a0c */ /* 0x000fe40003f66270 */
[----:B------:R-:W-:Y:S04]  /*90b0*/  ISETP.GE.AND P1, PT, R222, c[0x0][0x1d4], PT ;  /* 0x00007500de007a0c */ /* 0x000fe80003f26270 */
[----:B------:R-:W-:Y:S02]  /*90c0*/  SEL R11, RZ, 0x10, P1 ;  /* 0x00000010ff0b7807 */ /* 0x000fe40000800000 */
[----:B----4-:R-:W-:Y:S05]  /*90d0*/  IADD3 R6, P0, R0, R22, RZ ;  /* 0x0000001600067210 */ /* 0x010fea0007f1e0ff */
[----:B---3--:R-:W-:Y:S01]  /*90e0*/  IMAD.X R7, R4, 0x1, R9, P0 ;  /* 0x0000000104077824 */ /* 0x008fe200000e0609 */
[----:B------:R-:W-:Y:S04]  /*90f0*/  IADD3 R2, P0, R0, R23, RZ ;  /* 0x0000001700027210 */ /* 0x000fe80007f1e0ff */
[----:B------:R-:W-:Y:S01]  /*9100*/  @!PT LDS RZ, [RZ] ;  /* 0x00000000fffff984 */ /* 0x000fe20000000800 */
[----:B------:R-:W-:Y:S01]  /*9110*/  @!PT LDS RZ, [RZ] ;  /* 0x00000000fffff984 */ /* 0x000fe20000000800 */
[----:B------:R3:W-:Y:S01]  /*9120*/  LDGSTS.E.BYPASS.LTC128B.128 [R215+0x8100], [R6.64], !P2 ;  /* 0x0810000006d77fae */ /* 0x0007e2000d101d46 */
[----:B------:R-:W-:Y:S05]  /*9130*/  IMAD.X R3, R4, 0x1, R12, P0 ;  /* 0x0000000104037824 */ /* 0x000fea00000e060c */
[----:B------:R4:W-:Y:S01]  /*9140*/  LDGSTS.E.BYPASS.LTC128B.128 [R215+0xa100], [R2.64], !P3 ;  /* 0x0a10000002d77fae */ /* 0x0009e2000d901d46 */
[----:B---3--:R-:W-:Y:S02]  /*9150*/  SEL R6, RZ, 0x10, P2 ;  /* 0x00000010ff067807 */ /* 0x008fe40001000000 */
[----:B----4-:R-:W-:Y:S05]  /*9160*/  IADD3 R2, P0, R0, R24, RZ ;  /* 0x0000001800027210 */ /* 0x010fea0007f1e0ff */
[----:B------:R-:W-:Y:S05]  /*9170*/  IMAD.X R3, R4, 0x1, R13, P0 ;  /* 0x0000000104037824 */ /* 0x000fea00000e060d */
[----:B------:R3:W-:Y:S02]  /*9180*/  LDGSTS.E.BYPASS.LTC128B.128 [R215+0xc100], [R2.64], !P1 ;  /* 0x0c10000002d77fae */ /* 0x0007e4000c901d46 */
[----:B---3--:R-:W-:Y:S02]  /*9190*/  IADD3 R2, P0, R0, R25, RZ ;  /* 0x0000001900027210 */ /* 0x008fe40007f1e0ff */
[----:B------:R-:W3:Y:S03]  /*91a0*/  SHFL.IDX PT, R0, R8, 0x1, 0x181f ;  /* 0x00381f0008007f89 */ /* 0x000ee600000e0000 */
[----:B------:R-:W-:Y:S01]  /*91b0*/  IMAD.X R3, R4, 0x1, R14, P0 ;  /* 0x0000000104037824 */ /* 0x000fe200000e060e */
[----:B------:R-:W-:Y:S01]  /*91c0*/  ISETP.GE.AND P0, PT, R224, c[0x0][0x1d4], PT ;  /* 0x00007500e0007a0c */ /* 0x000fe20003f06270 */
[----:B------:R4:W2:Y:S03]  /*91d0*/  SHFL.IDX PT, R4, R5, 0x1, 0x181f ;  /* 0x00381f0005047f89 */ /* 0x0008a600000e0000 */
[----:B------:R-:W-:Y:S09]  /*91e0*/  SEL R10, RZ, 0x10, P0 ;  /* 0x00000010ff0a7807 */ /* 0x000ff20000000000 */
[----:B------:R1:W-:Y:S01]  /*91f0*/  LDGSTS.E.BYPASS.LTC128B.128 [R215+0xe100], [R2.64], !P0 ;  /* 0x0e10000002d77fae */ /* 0x0003e2000c101d46 */
[----:B--2-4-:R-:W-:Y:S03]  /*9200*/  SEL R5, RZ, 0x10, P3 ;  /* 0x00000010ff057807 */ /* 0x014fe60001800000 */
.L_x_2219:
[C---:B-1-3--:R-:W-:Y:S02]  /*9210*/  IADD3 R2, -R6.reuse, 0x10, RZ ;  /* 0x0000001006027810 */ /* 0x04afe40007ffe1ff */
        /* <DEDUP_REMOVED lines=9> */
[----:B-1----:R-:W-:Y:S04]  /*92b0*/  IADD3 R2, -R5, 0x10, RZ ;  /* 0x0000001005027810 */ /* 0x002fe80007ffe1ff */
[----:B------:R-:W-:Y:S04]  /*92c0*/  LOP3.LUT R2, R2, 0xf, RZ, 0xc0, !PT ;  /* 0x0000000f02027812 */ /* 0x000fe800078ec0ff */
[----:B------:R-:W-:Y:S02]  /*92d0*/  IADD3 R8, P1, P0, R2, R0, R23 ;  /* 0x0000000002087210 */ /* 0x000fe4000783e017 */
[C---:B------:R-:W-:Y:S02]  /*92e0*/  IADD3 R2, -R11.reuse, 0x10, RZ ;  /* 0x000000100b027810 */ /* 0x040fe40007ffe1ff */
[----:B------:R-:W-:Y:S02]  /*92f0*/  IADD3.X R9, RZ, R4, R12, P1, P0 ;  /* 0x00000004ff097210 */ /* 0x000fe40000fe040c */
[----:B------:R-:W-:Y:S03]  /*9300*/  LOP3.LUT R2, R2, 0xf, RZ, 0xc0, !PT ;  /* 0x0000000f02027812 */ /* 0x000fe600078ec0ff */
[----:B------:R1:W-:Y:S01]  /*9310*/  LDGSTS.E.BYPASS.LTC128B.128.ZFILL [R215+0xb100], [R8.64], P2 ;  /* 0x0b10000008d77fae */ /* 0x0003e20009141d46 */
[----:B------:R-:W-:Y:S02]  /*9320*/  IADD3 R6, P1, P0, R2, R0, R24 ;  /* 0x0000000002067210 */ /* 0x000fe4000783e018 */
[----:B------:R-:W-:Y:S02]  /*9330*/  IADD3 R2, -R10, 0x10, RZ ;  /* 0x000000100a027810 */ /* 0x000fe40007ffe1ff */
        /* <DEDUP_REMOVED lines=8> */
.L_x_2086:
[----:B--2-4-:R-:W-:Y:S05]  /*93c0*/  BSYNC B0 ;  /* 0x0000000000007941 */ /* 0x014fea0003800000 */
.L_x_2085:
[----:B---3--:R-:W-:Y:S01]  /*93d0*/  IMAD.MOV.U32 R0, RZ, RZ, c[0x0][0x2c4] ;  /* 0x0000b100ff007624 */ /* 0x008fe200078e00ff */
        /* <DEDUP_REMOVED lines=11> */
[C---:B-1----:R-:W-:Y:S02]  /*9490*/  IADD3 R6, R0.reuse, UR4, RZ ;  /* 0x0000000400067c10 */ /* 0x042fe4000fffe0ff */
[----:B------:R-:W-:Y:S01]  /*94a0*/  IADD3 R7, R0, c[0x0][0x328], RZ ;  /* 0x0000ca0000077a10 */ /* 0x000fe20007ffe0ff */
[----:B------:R-:W-:-:S05]  /*94b0*/  BRA.DIV ~URZ, `(.L_x_2089) ;  /* 0x000120827f007947 */ /* 0x000fca000b800000 */
[----:B------:R1:W2:Y:S02]  /*94c0*/  SHFL.IDX PT, R3, R4, RZ, 0x1c1f ;  /* 0x001c1fff04037589 */ /* 0x0002a400000e0000 */
.L_x_2220:
        /* <DEDUP_REMOVED lines=19> */
.L_x_2092:
[----:B------:R-:W-:Y:S04]  /*9600*/  MOV R8, 0x1 ;  /* 0x0000000100087802 */ /* 0x000fe80000000f00 */
[----:B------:R-:W-:Y:S11]  /*9610*/  ISETP.NE.AND P0, PT, R8, c[0x0][0x32c], PT ;  /* 0x0000cb0008007a0c */ /* 0x000ff60003f05270 */
[----:B------:R-:W-:Y:S02]  /*9620*/  @!UPT UIADD3 URZ, URZ, URZ, URZ ;  /* 0x0000003f3f3ff290 */ /* 0x000fe4000fffe03f */
[----:B------:R-:W-:Y:S05]  /*9630*/  @P0 IMAD.HI.U32 R8, R3, c[0x0][0x330], RZ ;  /* 0x0000cc0003080a27 */ /* 0x000fea00078e00ff */
[----:B------:R-:W-:Y:S02]  /*9640*/  @P0 SHF.R.U32.HI R3, RZ, c[0x0][0x334], R8 ;  /* 0x0000cd00ff030a19 */ /* 0x000fe40000011608 */
.L_x_2093:
[----:B------:R-:W-:Y:S05]  /*9650*/  BSYNC B0 ;  /* 0x0000000000007941 */ /* 0x000fea0003800000 */
.L_x_2091:
[----:B------:R-:W-:Y:S04]  /*9660*/  IMAD R3, R3, c[0x0][0x32c], -R5 ;  /* 0x0000cb0003037a24 */ /* 0x000fe800078e0a05 */
[----:B------:R-:W-:Y:S05]  /*9670*/  IMAD.IADD R3, R3, 0x1, -R231 ;  /* 0x0000000103037824 */ /* 0x000fea00078e0ae7 */
[----:B------:R-:W-:Y:S02]  /*9680*/  IMNMX R0, R0, R3, !PT ;  /* 0x0000000300007217 */ /* 0x000fe40007800200 */
[----:B------:R-:W-:Y:S04]  /*9690*/  IADD3 R3, R3, c[0x0][0x32c], RZ ;  /* 0x0000cb0003037a10 */ /* 0x000fe80007ffe0ff */
[----:B------:R-:W-:Y:S02]  /*96a0*/  IMNMX R2, R2, R3, PT ;  /* 0x0000000302027217 */ /* 0x000fe40003800200 */
.L_x_2090:
        /* <DEDUP_REMOVED lines=50> */
[----:B------:R2:W3:Y:S02]  /*99d0*/  SHFL.IDX PT, R3, R4, 0x1, 0x1c1f ;  /* 0x003c1f0004037f89 */ /* 0x0004e400000e0000 */
.L_x_2221:
        /* <DEDUP_REMOVED lines=12> */
[----:B-12---:R-:W-:Y:S05]  /*9aa0*/  IMAD.MOV.U32 R4, RZ, RZ, 0x1 ;  /* 0x00000001ff047424 */ /* 0x006fea00078e00ff */
[----:B------:R-:W-:Y:S11]  /*9ab0*/  ISETP.NE.AND P0, PT, R4, c[0x0][0x32c], PT ;  /* 0x0000cb0004007a0c */ /* 0x000ff60003f05270 */
[----:B------:R-:W-:Y:S02]  /*9ac0*/  @!UPT UIADD3 URZ, URZ, URZ, URZ ;  /* 0x0000003f3f3ff290 */ /* 0x000fe4000fffe03f */
[----:B------:R-:W-:Y:S05]  /*9ad0*/  @P0 IMAD.HI.U32 R4, R3, c[0x0][0x330], RZ ;  /* 0x0000cc0003040a27 */ /* 0x000fea00078e00ff */
[----:B------:R-:W-:Y:S04]  /*9ae0*/  @P0 SHF.R.U32.HI R3, RZ, c[0x0][0x334], R4 ;  /* 0x0000cd00ff030a19 */ /* 0x000fe80000011604 */
[----:B------:R-:W-:Y:S01]  /*9af0*/  LOP3.LUT R3, RZ, R3, RZ, 0x33, !PT ;  /* 0x00000003ff037212 */ /* 0x000fe200078e33ff */
[----:B------:R-:W-:-:S05]  /*9b00*/  BRA `(.L_x_2098) ;  /* 0x0000005000007947 */ /* 0x000fca0003800000 */
.L_x_2097:
[----:B-12---:R-:W-:Y:S04]  /*9b10*/  MOV R4, 0x1 ;  /* 0x0000000100047802 */ /* 0x006fe80000000f00 */
[----:B------:R-:W-:Y:S11]  /*9b20*/  ISETP.NE.AND P0, PT, R4, c[0x0][0x32c], PT ;  /* 0x0000cb0004007a0c */ /* 0x000ff60003f05270 */
[----:B------:R-:W-:Y:S02]  /*9b30*/  @!UPT UIADD3 URZ, URZ, URZ, URZ ;  /* 0x0000003f3f3ff290 */ /* 0x000fe4000fffe03f */
[----:B------:R-:W-:Y:S05]  /*9b40*/  @P0 IMAD.HI.U32 R4, R3, c[0x0][0x330], RZ ;  /* 0x0000cc0003040a27 */ /* 0x000fea00078e00ff */
[----:B------:R-:W-:Y:S02]  /*9b50*/  @P0 SHF.R.U32.HI R3, RZ, c[0x0][0x334], R4 ;  /* 0x0000cd00ff030a19 */ /* 0x000fe40000011604 */
.L_x_2098:
[----:B------:R-:W-:Y:S05]  /*9b60*/  BSYNC B0 ;  /* 0x0000000000007941 */ /* 0x000fea0003800000 */
.L_x_2096:
[----:B------:R-:W-:Y:S04]  /*9b70*/  IMAD R5, R3, c[0x0][0x32c], -R5 ;  /* 0x0000cb0003057a24 */ /* 0x000fe800078e0a05 */
[----:B------:R-:W-:Y:S05]  /*9b80*/  IMAD.IADD R3, R5, 0x1, -R231 ;  /* 0x0000000105037824 */ /* 0x000fea00078e0ae7 */
[----:B------:R-:W-:Y:S02]  /*9b90*/  IMNMX R0, R0, R3, !PT ;  /* 0x0000000300007217 */ /* 0x000fe40007800200 */
[----:B------:R-:W-:Y:S04]  /*9ba0*/  IADD3 R3, R3, c[0x0][0x32c], RZ ;  /* 0x0000cb0003037a10 */ /* 0x000fe80007ffe0ff */
[----:B------:R-:W-:Y:S02]  /*9bb0*/  IMNMX R2, R2, R3, PT ;  /* 0x0000000302027217 */ /* 0x000fe40003800200 */
.L_x_2095:
        /* <DEDUP_REMOVED lines=82> */
.L_x_2222:
[----:B-12---:R-:W-:Y:S01]  /*a0e0*/  FMNMX.FTZ R4, R4, R0, !PT ;  /* 0x0000000004047209 */ /* 0x006fe20007810000 */
[----:B------:R-:W-:-:S05]  /*a0f0*/  BRA.DIV ~URZ, `(.L_x_2100) ;  /* 0x000115627f007947 */ /* 0x000fca000b800000 */
[----:B------:R-:W1:Y:S02]  /*a100*/  SHFL.BFLY PT, R0, R4, 0x1, 0x1f ;  /* 0x0c201f0004007f89 */ /* 0x000e6400000e0000 */
[----:B-1----:R-:W-:Y:S02]  /*a110*/  FMNMX.FTZ R132, R4, R0, !PT ;  /* 0x0000000004847209 */ /* 0x002fe40007810000 */
[----:B------:R-:W1:Y:S02]  /*a120*/  SHFL.BFLY PT, R0, R5, 0x2, 0x1f ;  /* 0x0c401f0005007f89 */ /* 0x000e6400000e0000 */
[----:B-1----:R-:W-:Y:S05]  /*a130*/  FMNMX.FTZ R4, R5, R0, !PT ;  /* 0x0000000005047209 */ /* 0x002fea0007810000 */
[----:B------:R1:W2:Y:S02]  /*a140*/  SHFL.BFLY PT, R0, R4, 0x1, 0x1f ;  /* 0x0c201f0004007f89 */ /* 0x0002a400000e0000 */
.L_x_2223:
        /* <DEDUP_REMOVED lines=23> */
[----:B------:R-:W2:Y:S01]  /*a2c0*/  MUFU.EX2 R5, R5 ;  /* 0x0000000500057308 */ /* 0x000ea20000000800 */
[--C-:B------:R-:W-:Y:S02]  /*a2d0*/  FFMA.FTZ R193, R25, c[0x0][0x2d0], -R2.reuse ;  /* 0x0000b40019c17a23 */ /* 0x100fe40000010802 */
[--C-:B------:R-:W-:Y:S02]  /*a2e0*/  FFMA.FTZ R196, R24, c[0x0][0x2d0], -R2.reuse ;  /* 0x0000b40018c47a23 */ /* 0x100fe40000010802 */
[--C-:B------:R-:W-:Y:S02]  /*a2f0*/  FFMA.FTZ R133, R168, c[0x0][0x2d0], -R2.reuse ;  /* 0x0000b400a8857a23 */ /* 0x100fe40000010802 */
[----:B------:R-:W-:Y:S03]  /*a300*/  FFMA.FTZ R194, R23, c[0x0][0x2d0], -R2 ;  /* 0x0000b40017c27a23 */ /* 0x000fe60000010802 */
[----:B------:R3:W-:Y:S01]  /*a310*/  MUFU.EX2 R23, R133 ;  /* 0x0000008500177308 */ /* 0x0007e20000000800 */
[C---:B-1----:R-:W-:Y:S02]  /*a320*/  FFMA.FTZ R2, R0.reuse, R225, R4 ;  /* 0x000000e100027223 */ /* 0x042fe40000010004 */
[C---:B------:R-:W-:Y:S02]  /*a330*/  FMUL.FTZ R32, R0.reuse, R136 ;  /* 0x0000008800207220 */ /* 0x040fe40000410000 */
[C---:B------:R-:W-:Y:S02]  /*a340*/  FMUL.FTZ R33, R0.reuse, R137 ;  /* 0x0000008900217220 */ /* 0x040fe40000410000 */
[C---:B------:R-:W-:Y:S02]  /*a350*/  FMUL.FTZ R25, R0.reuse, R145 ;  /* 0x0000009100197220 */ /* 0x040fe40000410000 */
[C---:B------:R-:W-:Y:S02]  /*a360*/  FMUL.FTZ R24, R0.reuse, R144 ;  /* 0x0000009000187220 */ /* 0x040fe40000410000 */
[----:B--2---:R-:W-:Y:S01]  /*a370*/  FADD.FTZ R22, R5, R2 ;  /* 0x0000000205167221 */ /* 0x004fe20000010000 */
[----:B------:R-:W-:Y:S01]  /*a380*/  FSEL R2, R3, RZ, P0 ;  /* 0x000000ff03027208 */ /* 0x000fe20000000000 */
[----:B------:R-:W-:Y:S01]  /*a390*/  FMUL.FTZ R28, R0, R140 ;  /* 0x0000008c001c7220 */ /* 0x000fe20000410000 */
[----:B------:R-:W-:Y:S01]  /*a3a0*/  F2FP.BF16.PACK_AB R168, R5, R4 ;  /* 0x0000000405a8723e */ /* 0x000fe200000010ff */
[----:B------:R-:W-:Y:S01]  /*a3b0*/  FMUL.FTZ R4, R3, c[0x0][0x2d0] ;  /* 0x0000b40003047a20 */ /* 0x000fe20000410000 */
[----:B------:R-:W-:Y:S01]  /*a3c0*/  MUFU.EX2 R144, R178 ;  /* 0x000000b200907308 */ /* 0x000fe20000000800 */
[----:B------:R-:W-:Y:S02]  /*a3d0*/  FADD.FTZ R2, -R2, R134 ;  /* 0x0000008602027221 */ /* 0x000fe40000010100 */
[----:B------:R-:W-:Y:S01]  /*a3e0*/  FMUL.FTZ R29, R0, R141 ;  /* 0x0000008d001d7220 */ /* 0x000fe20000410000 */
[----:B------:R-:W-:Y:S01]  /*a3f0*/  FSEL R4, R4, RZ, P0 ;  /* 0x000000ff04047208 */ /* 0x000fe20000000000 */
[----:B------:R-:W-:Y:S01]  /*a400*/  FMUL.FTZ R2, R2, c[0x0][0x2d0] ;  /* 0x0000b40002027a20 */ /* 0x000fe20000410000 */
[----:B------:R-:W-:Y:S01]  /*a410*/  ISETP.GT.AND P0, PT, R214, R207, PT ;  /* 0x000000cfd600720c */ /* 0x000fe20003f04270 */
[----:B------:R-:W-:Y:S01]  /*a420*/  FMUL.FTZ R36, R0, R36 ;  /* 0x0000002400247220 */ /* 0x000fe20000410000 */
[----:B------:R-:W-:Y:S01]  /*a430*/  IADD3 R214, R214, -0x1, RZ ;  /* 0xffffffffd6d67810 */ /* 0x000fe20007ffe0ff */
[--C-:B------:R-:W-:Y:S02]  /*a440*/  FFMA.FTZ R5, R21, c[0x0][0x2d0], -R4.reuse ;  /* 0x0000b40015057a23 */ /* 0x100fe40000010804 */
[----:B------:R-:W1:Y:S01]  /*a450*/  MUFU.EX2 R21, R35 ;  /* 0x0000002300157308 */ /* 0x000e620000000800 */
[--C-:B------:R-:W-:Y:S02]  /*a460*/  FFMA.FTZ R6, R6, c[0x0][0x2d0], -R4.reuse ;  /* 0x0000b40006067a23 */ /* 0x100fe40000010804 */
[--C-:B------:R-:W-:Y:S02]  /*a470*/  FFMA.FTZ R195, R7, c[0x0][0x2d0], -R4.reuse ;  /* 0x0000b40007c37a23 */ /* 0x100fe40000010804 */
[--C-:B---3--:R-:W-:Y:S02]  /*a480*/  FFMA.FTZ R133, R20, c[0x0][0x2d0], -R4.reuse ;  /* 0x0000b40014857a23 */ /* 0x108fe40000010804 */
[--C-:B------:R-:W-:Y:S02]  /*a490*/  FFMA.FTZ R134, R19, c[0x0][0x2d0], -R4.reuse ;  /* 0x0000b40013867a23 */ /* 0x100fe40000010804 */
[--C-:B------:R-:W-:Y:S01]  /*a4a0*/  FFMA.FTZ R175, R16, c[0x0][0x2d0], -R4.reuse ;  /* 0x0000b40010af7a23 */ /* 0x100fe20000010804 */
[----:B------:R-:W2:Y:S01]  /*a4b0*/  MUFU.EX2 R2, R2 ;  /* 0x0000000200027308 */ /* 0x000ea20000000800 */
[----:B------:R-:W-:Y:S02]  /*a4c0*/  FMUL.FTZ R16, R0, R152 ;  /* 0x0000009800107220 */ /* 0x000fe40000410000 */
[--C-:B------:R-:W-:Y:S02]  /*a4d0*/  FFMA.FTZ R183, R12, c[0x0][0x2d0], -R4.reuse ;  /* 0x0000b4000cb77a23 */ /* 0x100fe40000010804 */
[----:B------:R-:W-:Y:S02]  /*a4e0*/  FMUL.FTZ R12, R0, R156 ;  /* 0x0000009c000c7220 */ /* 0x000fe40000410000 */
[--C-:B------:R-:W-:Y:S02]  /*a4f0*/  FFMA.FTZ R174, R18, c[0x0][0x2d0], -R4.reuse ;  /* 0x0000b40012ae7a23 */ /* 0x100fe40000010804 */
[--C-:B------:R-:W-:Y:S01]  /*a500*/  FFMA.FTZ R173, R17, c[0x0][0x2d0], -R4.reuse ;  /* 0x0000b40011ad7a23 */ /* 0x100fe20000010804 */
[----:B------:R-:W-:Y:S01]  /*a510*/  MUFU.EX2 R7, R6 ;  /* 0x0000000600077308 */ /* 0x000fe20000000800 */
[--C-:B------:R-:W-:Y:S02]  /*a520*/  FFMA.FTZ R184, R11, c[0x0][0x2d0], -R4.reuse ;  /* 0x0000b4000bb87a23 */ /* 0x100fe40000010804 */
[--C-:B------:R-:W-:Y:S01]  /*a530*/  FFMA.FTZ R189, R10, c[0x0][0x2d0], -R4.reuse ;  /* 0x0000b4000abd7a23 */ /* 0x100fe20000010804 */
[----:B-1----:R-:W-:Y:S01]  /*a540*/  F2FP.BF16.PACK_AB R170, R21, R23 ;  /* 0x0000001715aa723e */ /* 0x002fe200000010ff */
[--C-:B------:R-:W-:Y:S02]  /*a550*/  FFMA.FTZ R190, R9, c[0x0][0x2d0], -R4.reuse ;  /* 0x0000b40009be7a23 */ /* 0x100fe40000010804 */
[--C-:B------:R-:W-:Y:S02]  /*a560*/  FFMA.FTZ R191, R8, c[0x0][0x2d0], -R4.reuse ;  /* 0x0000b40008bf7a23 */ /* 0x100fe40000010804 */
[--C-:B------:R-:W-:Y:S01]  /*a570*/  FFMA.FTZ R176, R15, c[0x0][0x2d0], -R4.reuse ;  /* 0x0000b4000fb07a23 */ /* 0x100fe20000010804 */
[----:B------:R-:W1:Y:S01]  /*a580*/  MUFU.EX2 R6, R5 ;  /* 0x0000000500067308 */ /* 0x000e620000000800 */
[--C-:B------:R-:W-:Y:S02]  /*a590*/  FFMA.FTZ R182, R14, c[0x0][0x2d0], -R4.reuse ;  /* 0x0000b4000eb67a23 */ /* 0x100fe40000010804 */
[----:B------:R-:W-:Y:S02]  /*a5a0*/  FFMA.FTZ R181, R13, c[0x0][0x2d0], -R4 ;  /* 0x0000b4000db57a23 */ /* 0x000fe40000010804 */
[C---:B--2---:R-:W-:Y:S02]  /*a5b0*/  FMUL.FTZ R34, R2.reuse, R138 ;  /* 0x0000008a02227220 */ /* 0x044fe40000410000 */
[----:B------:R-:W-:Y:S02]  /*a5c0*/  FMUL.FTZ R35, R2, R139 ;  /* 0x0000008b02237220 */ /* 0x000fe40000410000 */
[----:B------:R-:W2:Y:S01]  /*a5d0*/  LDSM.16.MT88.4 R136, [R203] ;  /* 0x00000000cb88783b */ /* 0x000ea20000004200 */
[----:B------:R-:W-:Y:S01]  /*a5e0*/  MUFU.EX2 R152, R133 ;  /* 0x0000008500987308 */ /* 0x000fe20000000800 */
[----:B------:R-:W-:Y:S02]  /*a5f0*/  FADD.FTZ R4, R23, R22 ;  /* 0x0000001617047221 */ /* 0x000fe40000010000 */
[C---:B------:R-:W-:Y:S02]  /*a600*/  FMUL.FTZ R8, R0.reuse, R160 ;  /* 0x000000a000087220 */ /* 0x040fe40000410000 */
[----:B------:R-:W-:Y:S02]  /*a610*/  FADD.FTZ R172, R21, R4 ;  /* 0x0000000415ac7221 */ /* 0x000fe40000010000 */
[C---:B------:R-:W-:Y:S02]  /*a620*/  FMUL.FTZ R4, R0.reuse, R164 ;  /* 0x000000a400047220 */ /* 0x040fe40000410000 */
[----:B------:R-:W-:Y:S01]  /*a630*/  FMUL.FTZ R9, R0, R161 ;  /* 0x000000a100097220 */ /* 0x000fe20000410000 */
[----:B------:R-:W3:Y:S01]  /*a640*/  MUFU.EX2 R156, R134 ;  /* 0x00000086009c7308 */ /* 0x000ee20000000800 */
[C---:B------:R-:W-:Y:S02]  /*a650*/  FMUL.FTZ R10, R2.reuse, R162 ;  /* 0x000000a2020a7220 */ /* 0x040fe40000410000 */
[----:B------:R-:W-:Y:S01]  /*a660*/  FMUL.FTZ R11, R2, R163 ;  /* 0x000000a3020b7220 */ /* 0x000fe20000410000 */
[----:B-1----:R-:W-:Y:S01]  /*a670*/  F2FP.BF16.PACK_AB R169, R6, R7 ;  /* 0x0000000706a9723e */ /* 0x002fe200000010ff */
[C---:B------:R-:W-:Y:S01]  /*a680*/  FFMA.FTZ R5, R2.reuse, R221, R7 ;  /* 0x000000dd02057223 */ /* 0x040fe20000010007 */
[----:B------:R-:W-:Y:S01]  /*a690*/  LDSM.16.MT88.4 R160, [R203+0x1800] ;  /* 0x00180000cba0783b */ /* 0x000fe20000004200 */
[----:B------:R-:W-:Y:S02]  /*a6a0*/  FMUL.FTZ R7, R2, R167 ;  /* 0x000000a702077220 */ /* 0x000fe40000410000 */
[----:B------:R-:W-:Y:S01]  /*a6b0*/  FADD.FTZ R197, R6, R5 ;  /* 0x0000000506c57221 */ /* 0x000fe20000010000 */
[----:B------:R-:W-:Y:S01]  /*a6c0*/  MUFU.EX2 R134, R177 ;  /* 0x000000b100867308 */ /* 0x000fe20000000800 */
[----:B------:R-:W-:Y:S02]  /*a6d0*/  FMUL.FTZ R5, R0, R165 ;  /* 0x000000a500057220 */ /* 0x000fe40000410000 */
[----:B------:R-:W-:Y:S02]  /*a6e0*/  FMUL.FTZ R6, R2, R166 ;  /* 0x000000a602067220 */ /* 0x000fe40000410000 */
[----:B------:R-:W-:Y:S02]  /*a6f0*/  FMUL.FTZ R13, R0, R157 ;  /* 0x0000009d000d7220 */ /* 0x000fe40000410000 */
[C---:B------:R-:W-:Y:S02]  /*a700*/  FMUL.FTZ R14, R2.reuse, R158 ;  /* 0x0000009e020e7220 */ /* 0x040fe40000410000 */
[----:B------:R-:W-:Y:S01]  /*a710*/  FMUL.FTZ R15, R2, R159 ;  /* 0x0000009f020f7220 */ /* 0x000fe20000410000 */
[----:B------:R-:W-:Y:S01]  /*a720*/  MUFU.EX2 R178, R182 ;  /* 0x000000b600b27308 */ /* 0x000fe20000000800 */
[----:B------:R-:W-:Y:S02]  /*a730*/  FMUL.FTZ R17, R0, R153 ;  /* 0x0000009900117220 */ /* 0x000fe40000410000 */
[----:B------:R-:W-:Y:S01]  /*a740*/  FMUL.FTZ R18, R2, R154 ;  /* 0x0000009a02127220 */ /* 0x000fe20000410000 */
[----:B---3--:R-:W-:Y:S01]  /*a750*/  F2FP.BF16.PACK_AB R171, R156, R152 ;  /* 0x000000989cab723e */ /* 0x008fe200000010ff */
[----:B------:R-:W-:Y:S02]  /*a760*/  FMUL.FTZ R19, R2, R155 ;  /* 0x0000009b02137220 */ /* 0x000fe40000410000 */
[----:B------:R-:W-:Y:S02]  /*a770*/  FMUL.FTZ R21, R0, R149 ;  /* 0x0000009500157220 */ /* 0x000fe40000410000 */
[C---:B------:R-:W-:Y:S01]  /*a780*/  FMUL.FTZ R22, R2.reuse, R150 ;  /* 0x0000009602167220 */ /* 0x040fe20000410000 */
[----:B------:R-:W-:Y:S01]  /*a790*/  MUFU.EX2 R177, R181 ;  /* 0x000000b500b17308 */ /* 0x000fe20000000800 */
[C---:B--2---:R-:W-:Y:S05]  /*a7a0*/  HMMA.16816.F32.BF16 R4, R168.reuse, R136, R4 ;  /* 0x00000088a804723c */ /* 0x044fea0000041804 */
[C---:B------:R-:W-:Y:S02]  /*a7b0*/  FMUL.FTZ R23, R2.reuse, R151 ;  /* 0x0000009702177220 */ /* 0x040fe40000410000 */
[C---:B------:R-:W-:Y:S01]  /*a7c0*/  FMUL.FTZ R26, R2.reuse, R146 ;  /* 0x00000092021a7220 */ /* 0x040fe20000410000 */
[C---:B------:R-:W-:Y:S01]  /*a7d0*/  HMMA.16816.F32.BF16 R8, R168.reuse, R138, R8 ;  /* 0x0000008aa808723c */ /* 0x040fe20000041808 */
[----:B------:R-:W1:Y:S01]  /*a7e0*/  LDSM.16.MT88.4 R136, [R204] ;  /* 0x00000000cc88783b */ /* 0x000e620000004200 */
[----:B------:R-:W2:Y:S02]  /*a7f0*/  MUFU.EX2 R133, R180 ;  /* 0x000000b400857308 */ /* 0x000ea40000000800 */
[C---:B------:R-:W-:Y:S02]  /*a800*/  FMUL.FTZ R27, R2.reuse, R147 ;  /* 0x00000093021b7220 */ /* 0x040fe40000410000 */
[C---:B------:R-:W-:Y:S02]  /*a810*/  FMUL.FTZ R30, R2.reuse, R142 ;  /* 0x0000008e021e7220 */ /* 0x040fe40000410000 */
[----:B------:R-:W-:Y:S02]  /*a820*/  FMUL.FTZ R31, R2, R143 ;  /* 0x0000008f021f7220 */ /* 0x000fe40000410000 */
[----:B------:R-:W-:Y:S02]  /*a830*/  LDSM.16.MT88.4 R140, [R203+0x800] ;  /* 0x00080000cb8c783b */ /* 0x000fe40000004200 */
        /* <DEDUP_REMOVED lines=17> */
[C---:B------:R-:W-:Y:S01]  /*a950*/  FMUL.FTZ R50, R2.reuse, R50 ;  /* 0x0000003202327220 */ /* 0x040fe20000410000 */
[C---:B-1----:R-:W-:Y:S02]  /*a960*/  HMMA.16816.F32.BF16 R12, R168.reuse, R136, R12 ;  /* 0x00000088a80c723c */ /* 0x042fe4000004180c */
[----:B------:R-:W-:Y:S01]  /*a970*/  MUFU.EX2 R180, R175 ;  /* 0x000000af00b47308 */ /* 0x000fe20000000800 */
[----:B------:R-:W-:Y:S02]  /*a980*/  FMUL.FTZ R51, R2, R51 ;  /* 0x0000003302337220 */ /* 0x000fe40000410000 */
[C---:B------:R-:W-:Y:S02]  /*a990*/  FMUL.FTZ R52, R0.reuse, R52 ;  /* 0x0000003400347220 */ /* 0x040fe40000410000 */
[----:B------:R-:W-:Y:S01]  /*a9a0*/  FMUL.FTZ R53, R0, R53 ;  /* 0x0000003500357220 */ /* 0x000fe20000410000 */
[C---:B------:R-:W-:Y:S01]  /*a9b0*/  HMMA.16816.F32.BF16 R16, R168.reuse, R138, R16 ;  /* 0x0000008aa810723c */ /* 0x040fe20000041810 */
[----:B------:R-:W1:Y:S03]  /*a9c0*/  LDSM.16.MT88.4 R136, [R206] ;  /* 0x00000000ce88783b */ /* 0x000e660000004200 */
[C---:B------:R-:W-:Y:S01]  /*a9d0*/  FMUL.FTZ R54, R2.reuse, R54 ;  /* 0x0000003602367220 */ /* 0x040fe20000410000 */
[----:B------:R-:W-:Y:S01]  /*a9e0*/  MUFU.EX2 R175, R184 ;  /* 0x000000b800af7308 */ /* 0x000fe20000000800 */
[----:B------:R-:W-:Y:S02]  /*a9f0*/  FMUL.FTZ R55, R2, R55 ;  /* 0x0000003702377220 */ /* 0x000fe40000410000 */
[C---:B------:R-:W-:Y:S04]  /*aa00*/  FMUL.FTZ R56, R0.reuse, R56 ;  /* 0x0000003800387220 */ /* 0x040fe80000410000 */
        /* <DEDUP_REMOVED lines=87> */
[----:B--2---:R-:W-:Y:S01]  /*af80*/  FADD.FTZ R0, R133, R172 ;  /* 0x000000ac85007221 */ /* 0x004fe20000010000 */
[----:B------:R-:W2:Y:S01]  /*af90*/  MUFU.EX2 R179, R176 ;  /* 0x000000b000b37308 */ /* 0x000ea20000000800 */
[C---:B-1----:R-:W-:Y:S09]  /*afa0*/  HMMA.16816.F32.BF16 R44, R168.reuse, R136, R44 ;  /* 0x00000088a82c723c */ /* 0x042ff2000004182c */
[----:B------:R-:W-:Y:S01]  /*afb0*/  MUFU.EX2 R176, R183 ;  /* 0x000000b700b07308 */ /* 0x000fe20000000800 */
[C---:B------:R-:W-:Y:S01]  /*afc0*/  HMMA.16816.F32.BF16 R48, R168.reuse, R138, R48 ;  /* 0x0000008aa830723c */ /* 0x040fe20000041830 */
[----:B------:R-:W1:Y:S02]  /*afd0*/  LDSM.16.MT88.4 R136, [R206+0x2000] ;  /* 0x00200000ce88783b */ /* 0x000e640000004200 */
[----:B---3--:R-:W-:Y:S04]  /*afe0*/  FADD.FTZ R0, R2, R0 ;  /* 0x0000000002007221 */ /* 0x008fe80000010000 */
[----:B------:R-:W-:Y:S02]  /*aff0*/  FADD.FTZ R0, R144, R0 ;  /* 0x0000000090007221 */ /* 0x000fe40000010000 */
[----:B------:R-:W-:Y:S03]  /*b000*/  MUFU.EX2 R172, R191 ;  /* 0x000000bf00ac7308 */ /* 0x000fe60000000800 */
        /* <DEDUP_REMOVED lines=34> */
[----:B------:R-:W3:Y:S02]  /*b230*/  LDSM.16.MT88.4 R144, [R204+0x800] ;  /* 0x00080000cc90783b */ /* 0x000ee40000004200 */
[----:B------:R-:W4:Y:S01]  /*b240*/  MUFU.EX2 R2, R187 ;  /* 0x000000bb00027308 */ /* 0x000f220000000800 */
[----:B--2---:R-:W-:Y:S02]  /*b250*/  F2FP.BF16.PACK_AB R139, R179, R180 ;  /* 0x000000b4b38b723e */ /* 0x004fe400000010ff */
[----:B------:R-:W-:Y:S05]  /*b260*/  F2FP.BF16.PACK_AB R169, R173, R174 ;  /* 0x000000aeada9723e */ /* 0x000fea00000010ff */
[C---:B------:R-:W-:Y:S02]  /*b270*/  HMMA.16816.F32.BF16 R4, R136.reuse, R140, R4 ;  /* 0x0000008c8804723c */ /* 0x040fe40000041804 */
[----:B------:R-:W2:Y:S03]  /*b280*/  MUFU.EX2 R134, R185 ;  /* 0x000000b900867308 */ /* 0x000ea60000000800 */
[----:B-1----:R-:W-:Y:S03]  /*b290*/  FADD.FTZ R0, R133, R0 ;  /* 0x0000000085007221 */ /* 0x002fe60000010000 */
[C---:B------:R-:W-:Y:S01]  /*b2a0*/  HMMA.16816.F32.BF16 R8, R136.reuse, R142, R8 ;  /* 0x0000008e8808723c */ /* 0x040fe20000041808 */
[----:B------:R-:W1:Y:S03]  /*b2b0*/  LDSM.16.MT88.4 R140, [R206+0x800] ;  /* 0x00080000ce8c783b */ /* 0x000e660000004200 */
[----:B----4-:R-:W-:Y:S04]  /*b2c0*/  FADD.FTZ R0, R2, R0 ;  /* 0x0000000002007221 */ /* 0x010fe80000010000 */
[----:B------:R-:W-:Y:S04]  /*b2d0*/  FADD.FTZ R0, R148, R0 ;  /* 0x0000000094007221 */ /* 0x000fe80000010000 */
[C---:B--2---:R-:W-:Y:S01]  /*b2e0*/  FADD.FTZ R0, R134.reuse, R0 ;  /* 0x0000000086007221 */ /* 0x044fe20000010000 */
        /* <DEDUP_REMOVED lines=59> */
[C---:B-1----:R-:W-:Y:S01]  /*b6a0*/  F2FP.BF16.PACK_AB R168, R2.reuse, R133 ;  /* 0x0000008502a8723e */ /* 0x042fe200000010ff */
[----:B------:R-:W-:Y:S03]  /*b6b0*/  FADD.FTZ R0, R133, R0 ;  /* 0x0000000085007221 */ /* 0x000fe60000010000 */
[C---:B---3--:R-:W-:Y:S01]  /*b6c0*/  HMMA.16816.F32.BF16 R20, R136.reuse, R148, R20 ;  /* 0x000000948814723c */ /* 0x048fe20000041814 */
[----:B------:R-:W1:Y:S03]  /*b6d0*/  MUFU.EX2 R133, R195 ;  /* 0x000000c300857308 */ /* 0x000e660000000800 */
        /* <DEDUP_REMOVED lines=8> */
[----:B-1----:R-:W-:Y:S04]  /*b760*/  F2FP.BF16.PACK_AB R171, R133, R172 ;  /* 0x000000ac85ab723e */ /* 0x002fe800000010ff */
[C---:B--2---:R-:W-:Y:S08]  /*b770*/  HMMA.16816.F32.BF16 R36, R136.reuse, R144, R36 ;  /* 0x000000908824723c */ /* 0x044ff00000041824 */
        /* <DEDUP_REMOVED lines=58> */
[----:B------:R-:W-:Y:S04]  /*bb20*/  FADD.FTZ R0, R175, R0 ;  /* 0x00000000af007221 */ /* 0x000fe80000010000 */
[C---:B------:R-:W-:Y:S04]  /*bb30*/  HMMA.16816.F32.BF16 R136, R168.reuse, R138, R32 ;  /* 0x0000008aa888723c */ /* 0x040fe80000041820 */
[----:B------:R-:W-:Y:S04]  /*bb40*/  FADD.FTZ R0, R174, R0 ;  /* 0x00000000ae007221 */ /* 0x000fe80000010000 */
[C---:B---3--:R-:W-:Y:S04]  /*bb50*/  HMMA.16816.F32.BF16 R36, R168.reuse, R4, R36 ;  /* 0x00000004a824723c */ /* 0x048fe80000041824 */
[----:B------:R-:W-:Y:S04]  /*bb60*/  FADD.FTZ R0, R173, R0 ;  /* 0x00000000ad007221 */ /* 0x000fe80000010000 */
[C---:B------:R-:W-:Y:S01]  /*bb70*/  HMMA.16816.F32.BF16 R40, R168.reuse, R6, R40 ;  /* 0x00000006a828723c */ /* 0x040fe20000041828 */
[----:B------:R-:W1:Y:S03]  /*bb80*/  LDSM.16.MT88.4 R4, [R203+0x5800] ;  /* 0x00580000cb04783b */ /* 0x000e660000004200 */
[----:B------:R-:W-:Y:S04]  /*bb90*/  FADD.FTZ R0, R172, R0 ;  /* 0x00000000ac007221 */ /* 0x000fe80000010000 */
[C---:B----4-:R-:W-:Y:S04]  /*bba0*/  HMMA.16816.F32.BF16 R44, R168.reuse, R8, R44 ;  /* 0x00000008a82c723c */ /* 0x050fe8000004182c */
[----:B------:R-:W-:Y:S01]  /*bbb0*/  FADD.FTZ R221, R133, R0 ;  /* 0x0000000085dd7221 */ /* 0x000fe20000010000 */
[----:B------:R-:W-:Y:S03]  /*bbc0*/  MOV R133, R132 ;  /* 0x0000008400857202 */ /* 0x000fe60000000f00 */
        /* <DEDUP_REMOVED lines=26> */
[C---:B----4-:R-:W-:Y:S07]  /*bd70*/  HMMA.16816.F32.BF16 R124, R168.reuse, R16, R124 ;  /* 0x00000010a87c723c */ /* 0x050fee000004187c */
[----:B------:R-:W-:Y:S01]  /*bd80*/  MOV R16, R3 ;  /* 0x0000000300107202 */ /* 0x000fe20000000f00 */
[----:B------:R-:W-:Y:S01]  /*bd90*/  HMMA.16816.F32.BF16 R128, R168, R18, R128 ;  /* 0x00000012a880723c */ /* 0x000fe20000041880 */
[----:B------:R-:W-:-:S07]  /*bda0*/  @P0 BRA `(.L_x_2101) ;  /* 0xffffb94000000947 */ /* 0x000fce000383ffff */
.L_x_2080:
        /* <DEDUP_REMOVED lines=21> */
.L_x_2104:
[----:B------:R-:W-:-:S04]  /*bf00*/  MOV R3, 0x1 ;  /* 0x0000000100037802 */ /* 0x000fc80000000f00 */
[----:B------:R-:W-:-:S13]  /*bf10*/  ISETP.NE.AND P0, PT, R3, c[0x0][0x32c], PT ;  /* 0x0000cb0003007a0c */ /* 0x000fda0003f05270 */
[----:B------:R-:W-:-:S05]  /*bf20*/  @P0 IMAD.HI.U32 R3, R0, c[0x0][0x330], RZ ;  /* 0x0000cc0000030a27 */ /* 0x000fca00078e00ff */
[----:B------:R-:W-:Y:S02]  /*bf30*/  @P0 SHF.R.U32.HI R0, RZ, c[0x0][0x334], R3 ;  /* 0x0000cd00ff000a19 */ /* 0x000fe40000011603 */
.L_x_2105:
[----:B------:R-:W-:Y:S05]  /*bf40*/  BSYNC B0 ;  /* 0x0000000000007941 */ /* 0x000fea0003800000 */
.L_x_2103:
[----:B------:R-:W-:-:S05]  /*bf50*/  IMAD R0, R0, c[0x0][0x32c], RZ ;  /* 0x0000cb0000007a24 */ /* 0x000fca00078e02ff */
[----:B------:R-:W-:-:S04]  /*bf60*/  IMNMX R2, R2, R0, !PT ;  /* 0x0000000002027217 */ /* 0x000fc80007800200 */
.L_x_2102:
        /* <DEDUP_REMOVED lines=9> */
.L_x_2117:
        /* <DEDUP_REMOVED lines=43> */
.L_x_2224:
        /* <DEDUP_REMOVED lines=26> */
.L_x_2225:
        /* <DEDUP_REMOVED lines=27> */
.L_x_2108:
[----:B------:R-:W-:Y:S05]  /*c600*/  BSYNC B0 ;  /* 0x0000000000007941 */ /* 0x000fea0003800000 */
.L_x_2107:
        /* <DEDUP_REMOVED lines=198> */
[----:B------:R-:W-:Y:S02]  /*d270*/  FMUL.FTZ R10, R10, c[0x0][0x320] ;  /* 0x0000c8000a0a7a20 */ /* 0x000fe40000410000 */
[----:B------:R-:W-:Y:S04]  /*d280*/  FMUL.FTZ R3, R11, c[0x0][0x320] ;  /* 0x0000c8000b037a20 */ /* 0x000fe80000410000 */
        /* <DEDUP_REMOVED lines=69> */
[----:B--234-:R-:W-:Y:S01]  /*d6e0*/  SHF.R.S32.HI R6, RZ, 0x1f, R222 ;  /* 0x0000001fff067819 */ /* 0x01cfe200000114de */
        /* <DEDUP_REMOVED lines=12> */
[----:B-1----:R-:W-:Y:S01]  /*d7b0*/  IMAD.MOV.U32 R0, RZ, RZ, R2 ;  /* 0x000000ffff007224 */ /* 0x002fe200078e0002 */
        /* <DEDUP_REMOVED lines=28> */
.L_x_2226:
[----:B------:R-:W-:-:S05]  /*d980*/  BRA.DIV ~URZ, `(.L_x_2114) ;  /* 0x0000e1127f007947 */ /* 0x000fca000b800000 */
[----:B------:R-:W3:Y:S01]  /*d990*/  SHFL.IDX PT, R0, R8, RZ, 0x181f ;  /* 0x00181fff08007589 */ /* 0x000ee200000e0000 */
[----:B------:R-:W-:Y:S02]  /*d9a0*/  ISETP.GE.AND P2, PT, R217, c[0x0][0x1d4], PT ;  /* 0x00007500d9007a0c */ /* 0x000fe40003f46270 */
[----:B------:R-:W-:Y:S02]  /*d9b0*/  ISETP.GE.AND P3, PT, R223, c[0x0][0x1d4], PT ;  /* 0x00007500df007a0c */ /* 0x000fe40003f66270 */
[----:B------:R-:W-:Y:S04]  /*d9c0*/  ISETP.GE.AND P1, PT, R222, c[0x0][0x1d4], PT ;  /* 0x00007500de007a0c */ /* 0x000fe80003f26270 */
[----:B------:R-:W-:Y:S02]  /*d9d0*/  SEL R11, RZ, 0x10, P1 ;  /* 0x00000010ff0b7807 */ /* 0x000fe40000800000 */
[----:B---3--:R-:W-:Y:S05]  /*d9e0*/  IADD3 R6, P0, R0, R26, RZ ;  /* 0x0000001a00067210 */ /* 0x008fea0007f1e0ff */
[----:B--2---:R-:W-:Y:S01]  /*d9f0*/  IMAD.X R7, R4, 0x1, R9, P0 ;  /* 0x0000000104077824 */ /* 0x004fe200000e0609 */
[----:B------:R-:W-:Y:S04]  /*da00*/  IADD3 R2, P0, R0, R27, RZ ;  /* 0x0000001b00027210 */ /* 0x000fe80007f1e0ff */
[----:B------:R-:W-:Y:S01]  /*da10*/  @!PT LDS RZ, [RZ] ;  /* 0x00000000fffff984 */ /* 0x000fe20000000800 */
[----:B------:R-:W-:Y:S01]  /*da20*/  @!PT LDS RZ, [RZ] ;  /* 0x00000000fffff984 */ /* 0x000fe20000000800 */
[----:B------:R2:W-:Y:S01]  /*da30*/  LDGSTS.E.BYPASS.LTC128B.128 [R215+0x8100], [R6.64], !P2 ;  /* 0x0810000006d77fae */ /* 0x0005e2000d101d46 */
[----:B------:R-:W-:Y:S05]  /*da40*/  IMAD.X R3, R4, 0x1, R12, P0 ;  /* 0x0000000104037824 */ /* 0x000fea00000e060c */
[----:B------:R3:W-:Y:S01]  /*da50*/  LDGSTS.E.BYPASS.LTC128B.128 [R215+0xa100], [R2.64], !P3 ;  /* 0x0a10000002d77fae */ /* 0x0007e2000d901d46 */
[----:B--2---:R-:W-:Y:S02]  /*da60*/  SEL R6, RZ, 0x10, P2 ;  /* 0x00000010ff067807 */ /* 0x004fe40001000000 */
[----:B---3--:R-:W-:Y:S05]  /*da70*/  IADD3 R2, P0, R0, R28, RZ ;  /* 0x0000001c00027210 */ /* 0x008fea0007f1e0ff */
[----:B------:R-:W-:Y:S05]  /*da80*/  IMAD.X R3, R4, 0x1, R13, P0 ;  /* 0x0000000104037824 */ /* 0x000fea00000e060d */
[----:B------:R2:W-:Y:S02]  /*da90*/  LDGSTS.E.BYPASS.LTC128B.128 [R215+0xc100], [R2.64], !P1 ;  /* 0x0c10000002d77fae */ /* 0x0005e4000c901d46 */
[----:B--2---:R-:W-:Y:S02]  /*daa0*/  IADD3 R2, P0, R0, R29, RZ ;  /* 0x0000001d00027210 */ /* 0x004fe40007f1e0ff */
[----:B------:R-:W2:Y:S03]  /*dab0*/  SHFL.IDX PT, R0, R8, 0x1, 0x181f ;  /* 0x00381f0008007f89 */ /* 0x000ea600000e0000 */
[----:B------:R-:W-:Y:S01]  /*dac0*/  IMAD.X R3, R4, 0x1, R14, P0 ;  /* 0x0000000104037824 */ /* 0x000fe200000e060e */
[----:B------:R-:W-:Y:S01]  /*dad0*/  ISETP.GE.AND P0, PT, R224, c[0x0][0x1d4], PT ;  /* 0x00007500e0007a0c */ /* 0x000fe20003f06270 */
[----:B------:R3:W4:Y:S03]  /*dae0*/  SHFL.IDX PT, R4, R5, 0x1, 0x181f ;  /* 0x00381f0005047f89 */ /* 0x00072600000e0000 */
[----:B------:R-:W-:Y:S09]  /*daf0*/  SEL R10, RZ, 0x10, P0 ;  /* 0x00000010ff0a7807 */ /* 0x000ff20000000000 */
[----:B------:R1:W-:Y:S02]  /*db00*/  LDGSTS.E.BYPASS.LTC128B.128 [R215+0xe100], [R2.64], !P0 ;  /* 0x0e10000002d77fae */ /* 0x0003e4000c101d46 */
[----:B-1-3--:R-:W-:Y:S02]  /*db10*/  SEL R5, RZ, 0x10, P3 ;  /* 0x00000010ff057807 */ /* 0x00afe40001800000 */
.L_x_2227:
[C---:B--2---:R-:W-:Y:S02]  /*db20*/  IADD3 R2, -R6.reuse, 0x10, RZ ;  /* 0x0000001006027810 */ /* 0x044fe40007ffe1ff */
[----:B------:R-:W-:Y:S02]  /*db30*/  ISETP.NE.U32.AND P2, PT, R6, RZ, PT ;  /* 0x000000ff0600720c */ /* 0x000fe40003f45070 */
[----:B------:R-:W-:Y:S04]  /*db40*/  LOP3.LUT R2, R2, 0xf, RZ, 0xc0, !PT ;  /* 0x0000000f02027812 */ /* 0x000fe800078ec0ff */
[----:B------:R-:W-:Y:S04]  /*db50*/  IADD3 R2, P1, P0, R2, R0, R26 ;  /* 0x0000000002027210 */ /* 0x000fe8000783e01a */
[----:B----4-:R-:W-:Y:S05]  /*db60*/  IADD3.X R3, RZ, R4, R9, P1, P0 ;  /* 0x00000004ff037210 */ /* 0x010fea0000fe0409 */
        /* <DEDUP_REMOVED lines=22> */
.L_x_2112:
[----:B--234-:R-:W-:Y:S05]  /*dcd0*/  BSYNC B0 ;  /* 0x0000000000007941 */ /* 0x01cfea0003800000 */
.L_x_2111:
[----:B-1----:R-:W-:Y:S01]  /*dce0*/  FMNMX.FTZ R2, R186, R133, !PT ;  /* 0x00000085ba027209 */ /* 0x002fe20007810000 */
[----:B------:R-:W0:Y:S01]  /*dcf0*/  LDGDEPBAR ;  /* 0x00000000000079af */ /* 0x000e220000000000 */
        /* <DEDUP_REMOVED lines=33> */
.L_x_2228:
[----:B-12---:R-:W-:Y:S01]  /*df10*/  FMNMX.FTZ R4, R4, R0, !PT ;  /* 0x0000000004047209 */ /* 0x006fe20007810000 */
[----:B------:R-:W-:-:S05]  /*df20*/  BRA.DIV ~URZ, `(.L_x_2116) ;  /* 0x0000de427f007947 */ /* 0x000fca000b800000 */
[----:B------:R-:W1:Y:S02]  /*df30*/  SHFL.BFLY PT, R0, R4, 0x1, 0x1f ;  /* 0x0c201f0004007f89 */ /* 0x000e6400000e0000 */
[----:B-1----:R-:W-:Y:S02]  /*df40*/  FMNMX.FTZ R132, R4, R0, !PT ;  /* 0x0000000004847209 */ /* 0x002fe40007810000 */
[----:B------:R-:W1:Y:S02]  /*df50*/  SHFL.BFLY PT, R0, R5, 0x2, 0x1f ;  /* 0x0c401f0005007f89 */ /* 0x000e6400000e0000 */
[----:B-1----:R-:W-:Y:S05]  /*df60*/  FMNMX.FTZ R4, R5, R0, !PT ;  /* 0x0000000005047209 */ /* 0x002fea0007810000 */
[----:B------:R1:W2:Y:S02]  /*df70*/  SHFL.BFLY PT, R0, R4, 0x1, 0x1f ;  /* 0x0c201f0004007f89 */ /* 0x0002a400000e0000 */
.L_x_2229:
[----:B--2---:R-:W-:Y:S01]  /*df80*/  FMNMX.FTZ R3, R0, R4, !PT ;  /* 0x0000000400037209 */ /* 0x004fe20007810000 */
[C---:B------:R-:W-:Y:S01]  /*df90*/  FADD.FTZ R0, -R132.reuse, R133 ;  /* 0x0000008584007221 */ /* 0x040fe20000010100 */
[----:B------:R-:W-:Y:S01]  /*dfa0*/  WARPSYNC 0xffffffff ;  /* 0xffffffff00007948 */ /* 0x000fe20003800000 */
[----:B-1----:R-:W-:Y:S01]  /*dfb0*/  FMUL.FTZ R4, R132, c[0x0][0x2d0] ;  /* 0x0000b40084047a20 */ /* 0x002fe20000410000 */
[----:B------:R-:W-:Y:S01]  /*dfc0*/  ISETP.GT.AND P0, PT, R214, R197, PT ;  /* 0x000000c5d600720c */ /* 0x000fe20003f04270 */
[----:B------:R-:W-:Y:S01]  /*dfd0*/  FMUL.FTZ R0, R0, c[0x0][0x2d0] ;  /* 0x0000b40000007a20 */ /* 0x000fe20000410000 */
[----:B------:R-:W-:Y:S01]  /*dfe0*/  IADD3 R214, R214, -0x1, RZ ;  /* 0xffffffffd6d67810 */ /* 0x000fe20007ffe0ff */
[--C-:B------:R-:W-:Y:S02]  /*dff0*/  FFMA.FTZ R7, R186, c[0x0][0x2d0], -R4.reuse ;  /* 0x0000b400ba077a23 */ /* 0x100fe40000010804 */
[--C-:B------:R-:W-:Y:S01]  /*e000*/  FFMA.FTZ R180, R180, c[0x0][0x2d0], -R4.reuse ;  /* 0x0000b400b4b47a23 */ /* 0x100fe20000010804 */
[----:B------:R-:W-:Y:S01]  /*e010*/  MUFU.EX2 R2, R0 ;  /* 0x0000000000027308 */ /* 0x000fe20000000800 */
        /* <DEDUP_REMOVED lines=15> */
[----:B------:R-:W-:Y:S05]  /*e110*/  FFMA.FTZ R181, R181, c[0x0][0x2d0], -R4 ;  /* 0x0000b400b5b57a23 */ /* 0x000fea0000010804 */
[----:B------:R-:W-:Y:S10]  /*e120*/  MUFU.EX2 R4, R7 ;  /* 0x0000000700047308 */ /* 0x000ff40000000800 */
[----:B------:R-:W1:Y:S02]  /*e130*/  MUFU.EX2 R6, R6 ;  /* 0x0000000600067308 */ /* 0x000e640000000800 */
[----:B-1----:R-:W-:Y:S01]  /*e140*/  F2FP.BF16.PACK_AB R168, R6, R4 ;  /* 0x0000000406a8723e */ /* 0x002fe200000010ff */
[----:B------:R-:W-:Y:S01]  /*e150*/  FFMA.FTZ R0, R2, R225, R4 ;  /* 0x000000e102007223 */ /* 0x000fe20000010004 */
[----:B------:R-:W-:Y:S01]  /*e160*/  F2FP.BF16.PACK_AB R170, R8, R9 ;  /* 0x0000000908aa723e */ /* 0x000fe200000010ff */
[C---:B------:R-:W-:Y:S02]  /*e170*/  FMUL.FTZ R4, R3.reuse, c[0x0][0x2d0] ;  /* 0x0000b40003047a20 */ /* 0x040fe40000410000 */
[----:B------:R-:W-:Y:S02]  /*e180*/  FADD.FTZ R7, R6, R0 ;  /* 0x0000000006077221 */ /* 0x000fe40000010000 */
[----:B------:R-:W-:Y:S02]  /*e190*/  FADD.FTZ R0, -R3, R134 ;  /* 0x0000008603007221 */ /* 0x000fe40000010100 */
[----:B------:R-:W-:Y:S02]  /*e1a0*/  FMUL.FTZ R32, R2, R136 ;  /* 0x0000008802207220 */ /* 0x000fe40000410000 */
[----:B------:R-:W-:Y:S02]  /*e1b0*/  FMUL.FTZ R0, R0, c[0x0][0x2d0] ;  /* 0x0000b40000007a20 */ /* 0x000fe40000410000 */
[----:B------:R-:W-:Y:S02]  /*e1c0*/  FMUL.FTZ R33, R2, R137 ;  /* 0x0000008902217220 */ /* 0x000fe40000410000 */
[--C-:B------:R-:W-:Y:S02]  /*e1d0*/  FFMA.FTZ R5, R191, c[0x0][0x2d0], -R4.reuse ;  /* 0x0000b400bf057a23 */ /* 0x100fe40000010804 */
        /* <DEDUP_REMOVED lines=8> */
[--C-:B------:R-:W-:Y:S02]  /*e260*/  FFMA.FTZ R173, R184, c[0x0][0x2d0], -R4.reuse ;  /* 0x0000b400b8ad7a23 */ /* 0x100fe40000010804 */
[--C-:B------:R-:W-:Y:S02]  /*e270*/  FFMA.FTZ R172, R183, c[0x0][0x2d0], -R4.reuse ;  /* 0x0000b400b7ac7a23 */ /* 0x100fe40000010804 */
[--C-:B------:R-:W-:Y:S02]  /*e280*/  FFMA.FTZ R183, R25, c[0x0][0x2d0], -R4.reuse ;  /* 0x0000b40019b77a23 */ /* 0x100fe40000010804 */
[--C-:B------:R-:W-:Y:S02]  /*e290*/  FFMA.FTZ R174, R179, c[0x0][0x2d0], -R4.reuse ;  /* 0x0000b400b3ae7a23 */ /* 0x100fe40000010804 */
[--C-:B------:R-:W-:Y:S02]  /*e2a0*/  FFMA.FTZ R178, R178, c[0x0][0x2d0], -R4.reuse ;  /* 0x0000b400b2b27a23 */ /* 0x100fe40000010804 */
[--C-:B------:R-:W-:Y:S02]  /*e2b0*/  FFMA.FTZ R179, R176, c[0x0][0x2d0], -R4.reuse ;  /* 0x0000b400b0b37a23 */ /* 0x100fe40000010804 */
[C---:B-1----:R-:W-:Y:S02]  /*e2c0*/  FMUL.FTZ R34, R0.reuse, R138 ;  /* 0x0000008a00227220 */ /* 0x042fe40000410000 */
[----:B------:R-:W-:Y:S01]  /*e2d0*/  FMUL.FTZ R35, R0, R139 ;  /* 0x0000008b00237220 */ /* 0x000fe20000410000 */
[----:B------:R-:W-:Y:S01]  /*e2e0*/  MUFU.EX2 R178, R178 ;  /* 0x000000b200b27308 */ /* 0x000fe20000000800 */
[----:B------:R-:W1:Y:S01]  /*e2f0*/  LDSM.16.MT88.4 R136, [R203] ;  /* 0x00000000cb88783b */ /* 0x000e620000004200 */
[--C-:B------:R-:W-:Y:S02]  /*e300*/  FFMA.FTZ R176, R175, c[0x0][0x2d0], -R4.reuse ;  /* 0x0000b400afb07a23 */ /* 0x100fe40000010804 */
[--C-:B------:R-:W-:Y:S02]  /*e310*/  FFMA.FTZ R184, R24, c[0x0][0x2d0], -R4.reuse ;  /* 0x0000b40018b87a23 */ /* 0x100fe40000010804 */
[----:B------:R-:W-:Y:S02]  /*e320*/  FFMA.FTZ R191, R20, c[0x0][0x2d0], -R4 ;  /* 0x0000b40014bf7a23 */ /* 0x000fe40000010804 */
[----:B------:R-:W-:Y:S02]  /*e330*/  FADD.FTZ R4, R9, R7 ;  /* 0x0000000709047221 */ /* 0x000fe40000010000 */
[----:B------:R-:W3:Y:S01]  /*e340*/  MUFU.EX2 R7, R6 ;  /* 0x0000000600077308 */ /* 0x000ee20000000800 */
[C---:B------:R-:W-:Y:S02]  /*e350*/  FMUL.FTZ R12, R2.reuse, R156 ;  /* 0x0000009c020c7220 */ /* 0x040fe40000410000 */
[----:B------:R-:W-:Y:S02]  /*e360*/  FMUL.FTZ R17, R2, R153 ;  /* 0x0000009902117220 */ /* 0x000fe40000410000 */
[----:B------:R-:W-:Y:S02]  /*e370*/  FADD.FTZ R175, R8, R4 ;  /* 0x0000000408af7221 */ /* 0x000fe40000010000 */
[C---:B------:R-:W-:Y:S02]  /*e380*/  FMUL.FTZ R4, R2.reuse, R164 ;  /* 0x000000a402047220 */ /* 0x040fe40000410000 */
[C---:B--2---:R-:W-:Y:S01]  /*e390*/  FMUL.FTZ R5, R2.reuse, R165 ;  /* 0x000000a502057220 */ /* 0x044fe20000410000 */
[----:B------:R-:W-:Y:S01]  /*e3a0*/  MUFU.EX2 R153, R133 ;  /* 0x0000008500997308 */ /* 0x000fe20000000800 */
[C---:B------:R-:W-:Y:S02]  /*e3b0*/  FMUL.FTZ R16, R2.reuse, R152 ;  /* 0x0000009802107220 */ /* 0x040fe40000410000 */
[C---:B------:R-:W-:Y:S02]  /*e3c0*/  FMUL.FTZ R8, R2.reuse, R160 ;  /* 0x000000a002087220 */ /* 0x040fe40000410000 */
[----:B------:R-:W-:Y:S02]  /*e3d0*/  FMUL.FTZ R9, R2, R161 ;  /* 0x000000a102097220 */ /* 0x000fe40000410000 */
[----:B------:R-:W-:Y:S02]  /*e3e0*/  FMUL.FTZ R11, R0, R163 ;  /* 0x000000a3000b7220 */ /* 0x000fe40000410000 */
[----:B------:R-:W-:Y:S01]  /*e3f0*/  FMUL.FTZ R13, R2, R157 ;  /* 0x0000009d020d7220 */ /* 0x000fe20000410000 */
[----:B------:R-:W2:Y:S01]  /*e400*/  MUFU.EX2 R156, R134 ;  /* 0x00000086009c7308 */ /* 0x000ea20000000800 */
[C---:B------:R-:W-:Y:S02]  /*e410*/  FMUL.FTZ R14, R0.reuse, R158 ;  /* 0x0000009e000e7220 */ /* 0x040fe40000410000 */
[C---:B------:R-:W-:Y:S01]  /*e420*/  FMUL.FTZ R15, R0.reuse, R159 ;  /* 0x0000009f000f7220 */ /* 0x040fe20000410000 */
[C---:B---3--:R-:W-:Y:S01]  /*e430*/  F2FP.BF16.PACK_AB R169, R7.reuse, R10 ;  /* 0x0000000a07a9723e */ /* 0x048fe200000010ff */
[C---:B------:R-:W-:Y:S02]  /*e440*/  FFMA.FTZ R6, R0.reuse, R221, R10 ;  /* 0x000000dd00067223 */ /* 0x040fe4000001000a */
[C---:B------:R-:W-:Y:S02]  /*e450*/  FMUL.FTZ R10, R0.reuse, R162 ;  /* 0x000000a2000a7220 */ /* 0x040fe40000410000 */
[----:B------:R-:W-:Y:S01]  /*e460*/  FADD.FTZ R152, R7, R6 ;  /* 0x0000000607987221 */ /* 0x000fe20000010000 */
[----:B------:R-:W-:Y:S01]  /*e470*/  LDSM.16.MT88.4 R160, [R203+0x1800] ;  /* 0x00180000cba0783b */ /* 0x000fe20000004200 */
[C---:B------:R-:W-:Y:S01]  /*e480*/  FMUL.FTZ R6, R0.reuse, R166 ;  /* 0x000000a600067220 */ /* 0x040fe20000410000 */
[----:B------:R-:W-:Y:S01]  /*e490*/  MUFU.EX2 R134, R177 ;  /* 0x000000b100867308 */ /* 0x000fe20000000800 */
[C---:B------:R-:W-:Y:S02]  /*e4a0*/  FMUL.FTZ R7, R0.reuse, R167 ;  /* 0x000000a700077220 */ /* 0x040fe40000410000 */
[C---:B------:R-:W-:Y:S02]  /*e4b0*/  FMUL.FTZ R18, R0.reuse, R154 ;  /* 0x0000009a00127220 */ /* 0x040fe40000410000 */
[----:B------:R-:W-:Y:S02]  /*e4c0*/  FMUL.FTZ R19, R0, R155 ;  /* 0x0000009b00137220 */ /* 0x000fe40000410000 */
[----:B------:R-:W-:Y:S02]  /*e4d0*/  FMUL.FTZ R21, R2, R149 ;  /* 0x0000009502157220 */ /* 0x000fe40000410000 */
[C---:B------:R-:W-:Y:S01]  /*e4e0*/  FMUL.FTZ R22, R0.reuse, R150 ;  /* 0x0000009600167220 */ /* 0x040fe20000410000 */
[----:B------:R-:W-:Y:S01]  /*e4f0*/  MUFU.EX2 R179, R179 ;  /* 0x000000b300b37308 */ /* 0x000fe20000000800 */
[----:B------:R-:W-:Y:S01]  /*e500*/  FMUL.FTZ R23, R0, R151 ;  /* 0x0000009700177220 */ /* 0x000fe20000410000 */
[----:B--2---:R-:W-:Y:S01]  /*e510*/  F2FP.BF16.PACK_AB R171, R156, R153 ;  /* 0x000000999cab723e */ /* 0x004fe200000010ff */
[----:B------:R-:W-:Y:S02]  /*e520*/  FMUL.FTZ R25, R2, R145 ;  /* 0x0000009102197220 */ /* 0x000fe40000410000 */
[C---:B------:R-:W-:Y:S02]  /*e530*/  FMUL.FTZ R26, R0.reuse, R146 ;  /* 0x00000092001a7220 */ /* 0x040fe40000410000 */
[----:B------:R-:W-:Y:S02]  /*e540*/  FMUL.FTZ R27, R0, R147 ;  /* 0x00000093001b7220 */ /* 0x000fe40000410000 */
[C---:B-1----:R-:W-:Y:S01]  /*e550*/  HMMA.16816.F32.BF16 R4, R168.reuse, R136, R4 ;  /* 0x00000088a804723c */ /* 0x042fe20000041804 */
[----:B------:R-:W-:Y:S04]  /*e560*/  MUFU.EX2 R177, R176 ;  /* 0x000000b000b17308 */ /* 0x000fe80000000800 */
[C---:B------:R-:W-:Y:S02]  /*e570*/  FMUL.FTZ R28, R2.reuse, R140 ;  /* 0x0000008c021c7220 */ /* 0x040fe40000410000 */
[----:B------:R-:W-:Y:S01]  /*e580*/  FMUL.FTZ R29, R2, R141 ;  /* 0x0000008d021d7220 */ /* 0x000fe20000410000 */
[C---:B------:R-:W-:Y:S01]  /*e590*/  HMMA.16816.F32.BF16 R8, R168.reuse, R138, R8 ;  /* 0x0000008aa808723c */ /* 0x040fe20000041808 */
[----:B------:R-:W1:Y:S02]  /*e5a0*/  LDSM.16.MT88.4 R136, [R204] ;  /* 0x00000000cc88783b */ /* 0x000e640000004200 */
[----:B------:R-:W-:Y:S01]  /*e5b0*/  MUFU.EX2 R176, R183 ;  /* 0x000000b700b07308 */ /* 0x000fe20000000800 */
[C---:B------:R-:W-:Y:S02]  /*e5c0*/  FMUL.FTZ R30, R0.reuse, R142 ;  /* 0x0000008e001e7220 */ /* 0x040fe40000410000 */
[----:B------:R-:W-:Y:S02]  /*e5d0*/  FMUL.FTZ R31, R0, R143 ;  /* 0x0000008f001f7220 */ /* 0x000fe40000410000 */
[C---:B------:R-:W-:Y:S01]  /*e5e0*/  FMUL.FTZ R20, R2.reuse, R148 ;  /* 0x0000009402147220 */ /* 0x040fe20000410000 */
[----:B------:R-:W-:Y:S03]  /*e5f0*/  LDSM.16.MT88.4 R140, [R203+0x800] ;  /* 0x00080000cb8c783b */ /* 0x000fe60000004200 */
[C---:B------:R-:W-:Y:S01]  /*e600*/  FMUL.FTZ R24, R2.reuse, R144 ;  /* 0x0000009002187220 */ /* 0x040fe20000410000 */
        /* <DEDUP_REMOVED lines=12> */
[----:B------:R-:W2:Y:S01]  /*e6d0*/  MUFU.EX2 R133, R182 ;  /* 0x000000b600857308 */ /* 0x000ea20000000800 */
[C---:B------:R-:W-:Y:S02]  /*e6e0*/  FMUL.FTZ R46, R0.reuse, R46 ;  /* 0x0000002e002e7220 */ /* 0x040fe40000410000 */
[----:B------:R-:W-:Y:S02]  /*e6f0*/  FMUL.FTZ R47, R0, R47 ;  /* 0x0000002f002f7220 */ /* 0x000fe40000410000 */
[C---:B------:R-:W-:Y:S02]  /*e700*/  FMUL.FTZ R48, R2.reuse, R48 ;  /* 0x0000003002307220 */ /* 0x040fe40000410000 */
[----:B------:R-:W-:Y:S01]  /*e710*/  FMUL.FTZ R49, R2, R49 ;  /* 0x0000003102317220 */ /* 0x000fe20000410000 */
[C---:B-1----:R-:W-:Y:S02]  /*e720*/  HMMA.16816.F32.BF16 R12, R168.reuse, R136, R12 ;  /* 0x00000088a80c723c */ /* 0x042fe4000004180c */
[----:B------:R-:W-:Y:S01]  /*e730*/  MUFU.EX2 R182, R173 ;  /* 0x000000ad00b67308 */ /* 0x000fe20000000800 */
[C---:B------:R-:W-:Y:S02]  /*e740*/  FMUL.FTZ R50, R0.reuse, R50 ;  /* 0x0000003200327220 */ /* 0x040fe40000410000 */
[----:B------:R-:W-:Y:S02]  /*e750*/  FMUL.FTZ R51, R0, R51 ;  /* 0x0000003300337220 */ /* 0x000fe40000410000 */
[C---:B------:R-:W-:Y:S01]  /*e760*/  FMUL.FTZ R52, R2.reuse, R52 ;  /* 0x0000003402347220 */ /* 0x040fe20000410000 */
[C---:B------:R-:W-:Y:S01]  /*e770*/  HMMA.16816.F32.BF16 R16, R168.reuse, R138, R16 ;  /* 0x0000008aa810723c */ /* 0x040fe20000041810 */
[----:B------:R-:W1:Y:S03]  /*e780*/  LDSM.16.MT88.4 R136, [R206] ;  /* 0x00000000ce88783b */ /* 0x000e660000004200 */
        /* <DEDUP_REMOVED lines=94> */
[C---:B-1----:R-:W-:Y:S08]  /*ed70*/  HMMA.16816.F32.BF16 R44, R168.reuse, R136, R44 ;  /* 0x00000088a82c723c */ /* 0x042ff0000004182c */
[C---:B------:R-:W-:Y:S01]  /*ed80*/  HMMA.16816.F32.BF16 R48, R168.reuse, R138, R48 ;  /* 0x0000008aa830723c */ /* 0x040fe20000041830 */
[----:B------:R-:W1:Y:S01]  /*ed90*/  LDSM.16.MT88.4 R136, [R206+0x2000] ;  /* 0x00200000ce88783b */ /* 0x000e620000004200 */
[----:B------:R-:W-:Y:S02]  /*eda0*/  MUFU.EX2 R175, R184 ;  /* 0x000000b800af7308 */ /* 0x000fe40000000800 */
[----:B---3--:R-:W-:Y:S04]  /*edb0*/  FADD.FTZ R0, R2, R0 ;  /* 0x0000000002007221 */ /* 0x008fe80000010000 */
[----:B------:R-:W-:Y:S04]  /*edc0*/  FADD.FTZ R0, R144, R0 ;  /* 0x0000000090007221 */ /* 0x000fe80000010000 */
[----:B------:R-:W-:Y:S01]  /*edd0*/  MUFU.EX2 R172, R191 ;  /* 0x000000bf00ac7308 */ /* 0x000fe20000000800 */
        /* <DEDUP_REMOVED lines=43> */
[----:B---3--:R-:W-:Y:S04]  /*f090*/  FADD.FTZ R0, R2, R0 ;  /* 0x0000000002007221 */ /* 0x008fe80000010000 */
[----:B------:R-:W-:Y:S04]  /*f0a0*/  FADD.FTZ R0, R148, R0 ;  /* 0x0000000094007221 */ /* 0x000fe80000010000 */
        /* <DEDUP_REMOVED lines=173> */
.L_x_2106:
[----:B------:R-:W-:-:S13]  /*fb80*/  ISETP.GE.AND P0, PT, R214, R226, PT ;  /* 0x000000e2d600720c */ /* 0x000fda0003f06270 */
[----:B------:R-:W-:Y:S05]  /*fb90*/  @!P0 BRA `(.L_x_2118) ;  /* 0x0000467000008947 */ /* 0x000fea0003800000 */
[----:B------:R-:W-:Y:S02]  /*fba0*/  MOV R134, R16 ;  /* 0x0000001000867202 */ /* 0x000fe40000000f00 */
[----:B------:R-:W-:Y:S02]  /*fbb0*/  MOV R133, R132 ;  /* 0x0000008400857202 */ /* 0x000fe40000000f00 */
.L_x_2136:
        /* <DEDUP_REMOVED lines=8> */
[----:B------:R-:W-:Y:S01]  /*fc40*/  SHF.L.U64.HI R29, R224, 0x1, R6 ;  /* 0x00000001e01d7819 */ /* 0x000fe20000010206 */
[----:B------:R-:W-:Y:S01]  /*fc50*/  IMAD.WIDE.U32 R2, R218, c[0x0][0x208], RZ ;  /* 0x00008200da027a25 */ /* 0x000fe200078e00ff */
[----:B------:R-:W-:Y:S02]  /*fc60*/  SHF.R.S32.HI R6, RZ, 0x1f, R223 ;  /* 0x0000001fff067819 */ /* 0x000fe400000114df */
[----:B------:R-:W-:Y:S01]  /*fc70*/  SHF.L.U64.HI R28, R222, 0x1, R5 ;  /* 0x00000001de1c7819 */ /* 0x000fe20000010205 */
[----:B------:R-:W-:Y:S01]  /*fc80*/  IMAD R0, R218, c[0x0][0x20c], R0 ;  /* 0x00008300da007a24 */ /* 0x000fe200078e0200 */
[----:B------:R-:W-:Y:S01]  /*fc90*/  SHF.R.S32.HI R5, RZ, 0x1f, R217 ;  /* 0x0000001fff057819 */ /* 0x000fe200000114d9 */
[----:B------:R-:W-:Y:S01]  /*fca0*/  IMAD R4, R4, c[0x0][0x218], RZ ;  /* 0x0000860004047a24 */ /* 0x000fe200078e02ff */
[----:B------:R-:W-:Y:S01]  /*fcb0*/  IADD3 R212, R135, 0x7800, RZ ;  /* 0x0000780087d47810 */ /* 0x000fe20007ffe0ff */
[----:B------:R-:W-:Y:S01]  /*fcc0*/  IMAD.IADD R3, R3, 0x1, R0 ;  /* 0x0000000103037824 */ /* 0x000fe200078e0200 */
[C---:B------:R-:W-:Y:S01]  /*fcd0*/  IADD3 R207, R135.reuse, 0x7000, RZ ;  /* 0x0000700087cf7810 */ /* 0x040fe20007ffe0ff */
[C---:B------:R-:W-:Y:S01]  /*fce0*/  IMAD R4, R216.reuse, c[0x0][0x21c], R4 ;  /* 0x00008700d8047a24 */ /* 0x040fe200078e0204 */
[C---:B------:R-:W-:Y:S01]  /*fcf0*/  IADD3 R199, R135.reuse, 0x6800, RZ ;  /* 0x0000680087c77810 */ /* 0x040fe20007ffe0ff */
[----:B------:R-:W-:Y:S01]  /*fd00*/  IMAD.WIDE.U32 R2, R216, c[0x0][0x218], R2 ;  /* 0x00008600d8027a25 */ /* 0x000fe200078e0002 */
[C---:B------:R-:W-:Y:S02]  /*fd10*/  IADD3 R198, R135.reuse, 0x6000, RZ ;  /* 0x0000600087c67810 */ /* 0x040fe40007ffe0ff */
[C---:B------:R-:W-:Y:S01]  /*fd20*/  IADD3 R197, R135.reuse, 0x5800, RZ ;  /* 0x0000580087c57810 */ /* 0x040fe20007ffe0ff */
[----:B------:R-:W-:Y:S01]  /*fd30*/  IMAD.SHL.U32 R31, R224, 0x2, RZ ;  /* 0x00000002e01f7824 */ /* 0x000fe200078e00ff */
[----:B------:R-:W-:Y:S01]  /*fd40*/  IADD3 R0, P0, R238, R2, RZ ;  /* 0x00000002ee007210 */ /* 0x000fe20007f1e0ff */
[----:B------:R-:W-:Y:S01]  /*fd50*/  IMAD.SHL.U32 R30, R222, 0x2, RZ ;  /* 0x00000002de1e7824 */ /* 0x000fe200078e00ff */
[----:B------:R-:W-:Y:S01]  /*fd60*/  IADD3 R196, R135, 0x5000, RZ ;  /* 0x0000500087c47810 */ /* 0x000fe20007ffe0ff */
[----:B------:R1:W2:Y:S01]  /*fd70*/  LDSM.16.M88.4 R32, [R208] ;  /* 0x00000000d020783b */ /* 0x0002a20000000200 */
[----:B------:R-:W-:Y:S01]  /*fd80*/  IADD3.X R2, R241, R3, R4, P0, !PT ;  /* 0x00000003f1027210 */ /* 0x000fe200007fe404 */
[----:B------:R-:W-:Y:S01]  /*fd90*/  IMAD.SHL.U32 R20, R223, 0x2, RZ ;  /* 0x00000002df147824 */ /* 0x000fe200078e00ff */
[C---:B------:R-:W-:Y:S01]  /*fda0*/  LEA R13, P0, R0.reuse, c[0x0][0x1f8], 0x1 ;  /* 0x00007e00000d7a11 */ /* 0x040fe200078008ff */
[----:B------:R1:W3:Y:S01]  /*fdb0*/  LDSM.16.M88.4 R8, [R200] ;  /* 0x00000000c808783b */ /* 0x0002e20000000200 */
[----:B------:R-:W-:Y:S01]  /*fdc0*/  IADD3 R195, R135, 0x4800, RZ ;  /* 0x0000480087c37810 */ /* 0x000fe20007ffe0ff */
[----:B------:R-:W-:Y:S01]  /*fdd0*/  IMAD.SHL.U32 R22, R217, 0x2, RZ ;  /* 0x00000002d9167824 */ /* 0x000fe200078e00ff */
[----:B------:R-:W-:Y:S01]  /*fde0*/  LEA.HI.X R4, R0, c[0x0][0x1fc], R2, 0x1, P0 ;  /* 0x00007f0000047a11 */ /* 0x000fe200000f0c02 */
[----:B------:R1:W4:Y:S01]  /*fdf0*/  LDSM.16.M88.4 R16, [R200+0x800] ;  /* 0x00080000c810783b */ /* 0x0003220000000200 */
[C---:B------:R-:W-:Y:S02]  /*fe00*/  IADD3 R194, R135.reuse, 0x4000, RZ ;  /* 0x0000400087c27810 */ /* 0x040fe40007ffe0ff */
[C---:B------:R-:W-:Y:S01]  /*fe10*/  IADD3 R193, R135.reuse, 0x3800, RZ ;  /* 0x0000380087c17810 */ /* 0x040fe20007ffe0ff */
[----:B------:R1:W1:Y:S01]  /*fe20*/  LDSM.16.M88.4 R24, [R200+0x1000] ;  /* 0x00100000c818783b */ /* 0x0002620000000200 */
[C---:B------:R-:W-:Y:S02]  /*fe30*/  IADD3 R192, R135.reuse, 0x3000, RZ ;  /* 0x0000300087c07810 */ /* 0x040fe40007ffe0ff */
[C---:B------:R-:W-:Y:S01]  /*fe40*/  IADD3 R132, R135.reuse, 0x2800, RZ ;  /* 0x0000280087847810 */ /* 0x040fe20007ffe0ff */
[----:B------:R1:W1:Y:S01]  /*fe50*/  LDSM.16.M88.4 R168, [R200+0x1800] ;  /* 0x00180000c8a8783b */ /* 0x0002620000000200 */
[----:B------:R-:W-:Y:S02]  /*fe60*/  IADD3 R0, R135, 0x2000, RZ ;  /* 0x0000200087007810 */ /* 0x000fe40007ffe0ff */
[----:B------:R-:W-:Y:S01]  /*fe70*/  SHF.L.U64.HI R15, R223, 0x1, R6 ;  /* 0x00000001df0f7819 */ /* 0x000fe20000010206 */
[----:B------:R1:W1:Y:S01]  /*fe80*/  LDSM.16.M88.4 R172, [R209] ;  /* 0x00000000d1ac783b */ /* 0x0002620000000200 */
[----:B------:R-:W-:Y:S03]  /*fe90*/  SHF.L.U64.HI R14, R217, 0x1, R5 ;  /* 0x00000001d90e7819 */ /* 0x000fe60000010205 */
[----:B------:R1:W1:Y:S04]  /*fea0*/  LDSM.16.M88.4 R176, [R135] ;  /* 0x0000000087b0783b */ /* 0x0002680000000200 */
[----:B------:R1:W1:Y:S04]  /*feb0*/  LDSM.16.M88.4 R180, [R135+0x800] ;  /* 0x0008000087b4783b */ /* 0x0002680000000200 */
[----:B------:R1:W1:Y:S04]  /*fec0*/  LDSM.16.M88.4 R184, [R135+0x1000] ;  /* 0x0010000087b8783b */ /* 0x0002680000000200 */
[----:B------:R1:W1:Y:S01]  /*fed0*/  LDSM.16.M88.4 R188, [R135+0x1800] ;  /* 0x0018000087bc783b */ /* 0x0002620000000200 */
[----:B------:R-:W-:-:S05]  /*fee0*/  BRA.DIV ~URZ, `(.L_x_2119) ;  /* 0x0000bf527f007947 */ /* 0x000fca000b800000 */
[----:B------:R4:W3:Y:S02]  /*fef0*/  SHFL.IDX PT, R2, R4, RZ, 0x181f ;  /* 0x00181fff04027589 */ /* 0x0008e400000e0000 */
.L_x_2230:
[----:B------:R-:W5:Y:S01]  /*ff00*/  SHFL.IDX PT, R5, R13, RZ, 0x181f ;  /* 0x00181fff0d057589 */ /* 0x000f6200000e0000 */
[----:B------:R-:W-:Y:S01]  /*ff10*/  ISETP.GE.AND P1, PT, R217, c[0x0][0x1d4], PT ;  /* 0x00007500d9007a0c */ /* 0x000fe20003f26270 */
[----:B------:R-:W-:Y:S01]  /*ff20*/  BSSY B0, `(.L_x_2120) ;  /* 0x0000190000007945 */ /* 0x000fe20003800000 */
[----:B------:R-:W-:Y:S02]  /*ff30*/  ISETP.GE.AND P5, PT, R223, c[0x0][0x1d4], PT ;  /* 0x00007500df007a0c */ /* 0x000fe40003fa6270 */
[----:B------:R-:W-:Y:S02]  /*ff40*/  SEL R213, RZ, 0x10, P1 ;  /* 0x00000010ffd57807 */ /* 0x000fe40000800000 */
[----:B------:R4:W3:Y:S01]  /*ff50*/  SHFL.IDX PT, R3, R13, 0x1, 0x181f ;  /* 0x00381f000d037f89 */ /* 0x0008e200000e0000 */
[----:B------:R-:W-:Y:S02]  /*ff60*/  ISETP.GE.AND P4, PT, R222, c[0x0][0x1d4], PT ;  /* 0x00007500de007a0c */ /* 0x000fe40003f86270 */
[----:B------:R-:W-:Y:S04]  /*ff70*/  ISETP.GE.AND P3, PT, R224, c[0x0][0x1d4], PT ;  /* 0x00007500e0007a0c */ /* 0x000fe80003f66270 */
[----:B----4-:R-:W4:Y:S01]  /*ff80*/  SHFL.IDX PT, R4, R4, 0x1, 0x181f ;  /* 0x00381f0004047f89 */ /* 0x010f2200000e0000 */
[C---:B-----5:R-:W-:Y:S05]  /*ff90*/  IADD3 R6, P0, R5.reuse, R22, RZ ;  /* 0x0000001605067210 */ /* 0x060fea0007f1e0ff */
[C---:B---3--:R-:W-:Y:S05]  /*ffa0*/  IMAD.X R7, R2.reuse, 0x1, R14, P0 ;  /* 0x0000000102077824 */ /* 0x048fea00000e060e */
[----:B------:R3:W-:Y:S02]  /*ffb0*/  LDGSTS.E.BYPASS.LTC128B.128 [R215+0x100], [R6.64], !P1 ;  /* 0x0010000006d77fae */ /* 0x0007e4000c901d46 */
[C---:B---3--:R-:W-:Y:S05]  /*ffc0*/  IADD3 R6, P0, R5.reuse, R20, RZ ;  /* 0x0000001405067210 */ /* 0x048fea0007f1e0ff */
[C-C-:B------:R-:W-:Y:S01]  /*ffd0*/  IMAD.X R7, R2.reuse, 0x1, R15.reuse, P0 ;  /* 0x0000000102077824 */ /* 0x140fe200000e060f */
[----:B------:R-:W-:Y:S04]  /*ffe0*/  IADD3 R12, P0, R5, R30, RZ ;  /* 0x0000001e050c7210 */ /* 0x000fe80007f1e0ff */
[----:B------:R3:W-:Y:S01]  /*fff0*/  LDGSTS.E.BYPASS.LTC128B.128 [R215+0x2100], [R6.64], !P5 ;  /* 0x0210000006d77fae */ /* 0x0007e2000e901d46 */
[----:B------:R-:W-:Y:S06]  /*10000*/  IADD3.X R13, R2, R28, RZ, P0, !PT ;  /* 0x0000001c020d7210 */ /* 0x000fec00007fe4ff */
[----:B------:R5:W-:Y:S01]  /*10010*/  LDGSTS.E.BYPASS.LTC128B.128 [R215+0x4100], [R12.64], !P4 ;  /* 0x041000000cd77fae */ /* 0x000be2000e101d46 */
[----:B---3--:R-:W-:Y:S04]  /*10020*/  IADD3 R6, -R213, 0x10, RZ ;  /* 0x00000010d5067810 */ /* 0x008fe80007ffe1ff */
[----:B------:R-:W-:Y:S04]  /*10030*/  LOP3.LUT R6, R6, 0xf, RZ, 0xc0, !PT ;  /* 0x0000000f06067812 */ /* 0x000fe800078ec0ff */
[----:B------:R-:W-:Y:S04]  /*10040*/  IADD3 R22, P1, P0, R6, R3, R22 ;  /* 0x0000000306167210 */ /* 0x000fe8000783e016 */
[-C--:B----4-:R-:W-:Y:S02]  /*10050*/  IADD3.X R23, RZ, R4.reuse, R14, P1, P0 ;  /* 0x00000004ff177210 */ /* 0x090fe40000fe040e */
[----:B------:R-:W-:Y:S02]  /*10060*/  IADD3 R6, P0, R5, R31, RZ ;  /* 0x0000001f05067210 */ /* 0x000fe40007f1e0ff */
[----:B------:R-:W-:Y:S02]  /*10070*/  SEL R5, RZ, 0x10, P4 ;  /* 0x00000010ff057807 */ /* 0x000fe40002000000 */
[----:B------:R-:W-:Y:S05]  /*10080*/  IADD3.X R7, R2, R29, RZ, P0, !PT ;  /* 0x0000001d02077210 */ /* 0x000fea00007fe4ff */
[----:B------:R3:W-:Y:S02]  /*10090*/  LDGSTS.E.BYPASS.LTC128B.128 [R215+0x6100], [R6.64], !P3 ;  /* 0x0610000006d77fae */ /* 0x0007e4000d901d46 */
[----:B---3--:R-:W-:Y:S04]  /*100a0*/  SEL R6, RZ, 0x10, P5 ;  /* 0x00000010ff067807 */ /* 0x008fe80002800000 */
[----:B------:R-:W-:Y:S04]  /*100b0*/  IADD3 R2, -R6, 0x10, RZ ;  /* 0x0000001006027810 */ /* 0x000fe80007ffe1ff */
[----:B------:R-:W-:Y:S04]  /*100c0*/  LOP3.LUT R2, R2, 0xf, RZ, 0xc0, !PT ;  /* 0x0000000f02027812 */ /* 0x000fe800078ec0ff */
[-C--:B------:R-:W-:Y:S02]  /*100d0*/  IADD3 R20, P1, P0, R2, R3.reuse, R20 ;  /* 0x0000000302147210 */ /* 0x080fe4000783e014 */
[----:B------:R-:W-:Y:S02]  /*100e0*/  IADD3 R2, -R5, 0x10, RZ ;  /* 0x0000001005027810 */ /* 0x000fe40007ffe1ff */
[-C--:B------:R-:W-:Y:S02]  /*100f0*/  IADD3.X R21, RZ, R4.reuse, R15, P1, P0 ;  /* 0x00000004ff157210 */ /* 0x080fe40000fe040f */
[----:B------:R-:W-:Y:S04]  /*10100*/  LOP3.LUT R2, R2, 0xf, RZ, 0xc0, !PT ;  /* 0x0000000f02027812 */ /* 0x000fe800078ec0ff */
[-C--:B------:R-:W-:Y:S02]  /*10110*/  IADD3 R14, P1, P0, R2, R3.reuse, R30 ;  /* 0x00000003020e7210 */ /* 0x080fe4000783e01e */
[----:B------:R-:W-:Y:S02]  /*10120*/  SEL R2, RZ, 0x10, P3 ;  /* 0x00000010ff027807 */ /* 0x000fe40001800000 */
[-C--:B------:R-:W-:Y:S02]  /*10130*/  IADD3.X R15, RZ, R4.reuse, R28, P1, P0 ;  /* 0x00000004ff0f7210 */ /* 0x080fe40000fe041c */
[----:B------:R-:W-:Y:S04]  /*10140*/  IADD3 R7, -R2, 0x10, RZ ;  /* 0x0000001002077810 */ /* 0x000fe80007ffe1ff */
[----:B------:R-:W-:Y:S04]  /*10150*/  LOP3.LUT R7, R7, 0xf, RZ, 0xc0, !PT ;  /* 0x0000000f07077812 */ /* 0x000fe800078ec0ff */
[----:B-----5:R-:W-:Y:S04]  /*10160*/  IADD3 R12, P1, P0, R7, R3, R31 ;  /* 0x00000003070c7210 */ /* 0x020fe8000783e01f */
[----:B------:R-:W-:Y:S02]  /*10170*/  IADD3.X R13, RZ, R4, R29, P1, P0 ;  /* 0x00000004ff0d7210 */ /* 0x000fe40000fe041d */
[----:B------:R-:W-:Y:S11]  /*10180*/  ISETP.NE.U32.AND P0, PT, R213, RZ, PT ;  /* 0x000000ffd500720c */ /* 0x000ff60003f05070 */
[----:B------:R-:W-:Y:S02]  /*10190*/  @!UPT UIADD3 URZ, URZ, URZ, URZ ;  /* 0x0000003f3f3ff290 */ /* 0x000fe4000fffe03f */
[----:B------:R3:W-:Y:S01]  /*101a0*/  LDGSTS.E.BYPASS.LTC128B.128.ZFILL [R215+0x1100], [R22.64], P0 ;  /* 0x0110000016d77fae */ /* 0x0007e20008141d46 */
[----:B------:R-:W-:Y:S11]  /*101b0*/  ISETP.NE.U32.AND P0, PT, R6, RZ, PT ;  /* 0x000000ff0600720c */ /* 0x000ff60003f05070 */
[----:B------:R-:W-:Y:S02]  /*101c0*/  @!UPT UIADD3 URZ, URZ, URZ, URZ ;  /* 0x0000003f3f3ff290 */ /* 0x000fe4000fffe03f */
[----:B------:R3:W-:Y:S01]  /*101d0*/  LDGSTS.E.BYPASS.LTC128B.128.ZFILL [R215+0x3100], [R20.64], P0 ;  /* 0x0310000014d77fae */ /* 0x0007e20008141d46 */
[----:B------:R-:W-:Y:S02]  /*101e0*/  ISETP.NE.U32.AND P0, PT, R5, RZ, PT ;  /* 0x000000ff0500720c */ /* 0x000fe40003f05070 */
[C---:B--2---:R-:W-:Y:S08]  /*101f0*/  HMMA.16816.F32.BF16 R4, R32.reuse, R8, RZ ;  /* 0x000000082004723c */ /* 0x044ff000000418ff */
[C---:B------:R-:W-:Y:S03]  /*10200*/  HMMA.16816.F32.BF16 R8, R32.reuse, R10, RZ ;  /* 0x0000000a2008723c */ /* 0x040fe600000418ff */
[----:B------:R2:W-:Y:S01]  /*10210*/  LDGSTS.E.BYPASS.LTC128B.128.ZFILL [R215+0x5100], [R14.64], P0 ;  /* 0x051000000ed77fae */ /* 0x0005e20008141d46 */
[----:B------:R-:W-:Y:S11]  /*10220*/  ISETP.NE.U32.AND P0, PT, R2, RZ, PT ;  /* 0x000000ff0200720c */ /* 0x000ff60003f05070 */
[----:B------:R-:W-:Y:S02]  /*10230*/  @!UPT UIADD3 URZ, URZ, URZ, URZ ;  /* 0x0000003f3f3ff290 */ /* 0x000fe4000fffe03f */
[----:B------:R2:W-:Y:S01]  /*10240*/  LDGSTS.E.BYPASS.LTC128B.128.ZFILL [R215+0x7100], [R12.64], P0 ;  /* 0x071000000cd77fae */ /* 0x0005e20008141d46 */
[----:B------:R-:W-:Y:S06]  /*10250*/  ISETP.GT.AND P0, PT, R214, R226, PT ;  /* 0x000000e2d600720c */ /* 0x000fec0003f04270 */
[----:B------:R-:W0:Y:S01]  /*10260*/  LDGDEPBAR ;  /* 0x00000000000079af */ /* 0x000e220000000000 */
[C---:B--2---:R-:W-:Y:S08]  /*10270*/  HMMA.16816.F32.BF16 R12, R32.reuse, R16, RZ ;  /* 0x00000010200c723c */ /* 0x044ff000000418ff */
[C---:B------:R-:W-:Y:S08]  /*10280*/  HMMA.16816.F32.BF16 R16, R32.reuse, R18, RZ ;  /* 0x000000122010723c */ /* 0x040ff000000418ff */
[C---:B-1-3--:R-:W-:Y:S08]  /*10290*/  HMMA.16816.F32.BF16 R20, R32.reuse, R24, RZ ;  /* 0x000000182014723c */ /* 0x04aff000000418ff */
        /* <DEDUP_REMOVED lines=16> */
[C---:B-1----:R-:W-:Y:S01]  /*103a0*/  HMMA.16816.F32.BF16 R4, R168.reuse, R176, R4 ;  /* 0x000000b0a804723c */ /* 0x042fe20000041804 */
[----:B------:R-:W-:Y:S07]  /*103b0*/  LDSM.16.M88.4 R188, [R192] ;  /* 0x00000000c0bc783b */ /* 0x000fee0000000200 */
        /* <DEDUP_REMOVED lines=10> */
[----:B------:R-:W2:Y:S07]  /*10460*/  LDSM.16.M88.4 R168, [R201+-0x5000] ;  /* 0xffb00000c9a8783b */ /* 0x000eae0000000200 */
[----:B------:R-:W3:Y:S01]  /*10470*/  LDSM.16.M88.4 R184, [R201+-0x4800] ;  /* 0xffb80000c9b8783b */ /* 0x000ee20000000200 */
[C---:B-1----:R-:W-:Y:S08]  /*10480*/  HMMA.16816.F32.BF16 R4, R172.reuse, R176, R4 ;  /* 0x000000b0ac04723c */ /* 0x042ff00000041804 */
        /* <DEDUP_REMOVED lines=11> */
[----:B------:R-:W4:Y:S01]  /*10540*/  LDSM.16.M88.4 R184, [R200+0x3800] ;  /* 0x00380000c8b8783b */ /* 0x000f220000000200 */
[C---:B-1----:R-:W-:Y:S08]  /*10550*/  HMMA.16816.F32.BF16 R4, R176.reuse, R180, R4 ;  /* 0x000000b4b004723c */ /* 0x042ff00000041804 */
[C---:B------:R-:W-:Y:S01]  /*10560*/  HMMA.16816.F32.BF16 R8, R176.reuse, R182, R8 ;  /* 0x000000b6b008723c */ /* 0x040fe20000041808 */
[----:B------:R-:W-:Y:S07]  /*10570*/  LDSM.16.M88.4 R180, [R0] ;  /* 0x0000000000b4783b */ /* 0x000fee0000000200 */
[C---:B--2---:R-:W-:Y:S08]  /*10580*/  HMMA.16816.F32.BF16 R12, R176.reuse, R168, R12 ;  /* 0x000000a8b00c723c */ /* 0x044ff0000004180c */
[C---:B------:R-:W-:Y:S01]  /*10590*/  HMMA.16816.F32.BF16 R16, R176.reuse, R170, R16 ;  /* 0x000000aab010723c */ /* 0x040fe20000041810 */
[----:B------:R-:W1:Y:S07]  /*105a0*/  LDSM.16.M88.4 R168, [R209+0x4000] ;  /* 0x00400000d1a8783b */ /* 0x000e6e0000000200 */
[C---:B---3--:R-:W-:Y:S08]  /*105b0*/  HMMA.16816.F32.BF16 R20, R176.reuse, R172, R20 ;  /* 0x000000acb014723c */ /* 0x048ff00000041814 */
[C---:B------:R-:W-:Y:S01]  /*105c0*/  HMMA.16816.F32.BF16 R24, R176.reuse, R174, R24 ;  /* 0x000000aeb018723c */ /* 0x040fe20000041818 */
[----:B------:R-:W2:Y:S07]  /*105d0*/  LDSM.16.M88.4 R172, [R132] ;  /* 0x0000000084ac783b */ /* 0x000eae0000000200 */
[C---:B----4-:R-:W-:Y:S08]  /*105e0*/  HMMA.16816.F32.BF16 R28, R176.reuse, R184, R28 ;  /* 0x000000b8b01c723c */ /* 0x050ff0000004181c */
[----:B------:R-:W-:Y:S01]  /*105f0*/  HMMA.16816.F32.BF16 R32, R176, R186, R32 ;  /* 0x000000bab020723c */ /* 0x000fe20000041820 */
[----:B------:R-:W3:Y:S07]  /*10600*/  LDSM.16.M88.4 R176, [R193] ;  /* 0x00000000c1b0783b */ /* 0x000eee0000000200 */
[----:B------:R-:W-:Y:S01]  /*10610*/  LDSM.16.M88.4 R184, [R202+0x2000] ;  /* 0x00200000cab8783b */ /* 0x000fe20000000200 */
[C---:B-1----:R-:W-:Y:S08]  /*10620*/  HMMA.16816.F32.BF16 R4, R168.reuse, R180, R4 ;  /* 0x000000b4a804723c */ /* 0x042ff00000041804 */
[C---:B------:R-:W-:Y:S01]  /*10630*/  HMMA.16816.F32.BF16 R8, R168.reuse, R182, R8 ;  /* 0x000000b6a808723c */ /* 0x040fe20000041808 */
[----:B------:R-:W1:Y:S07]  /*10640*/  LDSM.16.M88.4 R180, [R211+0x4000] ;  /* 0x00400000d3b4783b */ /* 0x000e6e0000000200 */
[C---:B--2---:R-:W-:Y:S08]  /*10650*/  HMMA.16816.F32.BF16 R12, R168.reuse, R172, R12 ;  /* 0x000000aca80c723c */ /* 0x044ff0000004180c */
[C---:B------:R-:W-:Y:S01]  /*10660*/  HMMA.16816.F32.BF16 R16, R168.reuse, R174, R16 ;  /* 0x000000aea810723c */ /* 0x040fe20000041810 */
[----:B------:R-:W2:Y:S07]  /*10670*/  LDSM.16.M88.4 R172, [R202+0x2800] ;  /* 0x00280000caac783b */ /* 0x000eae0000000200 */
[C---:B------:R-:W-:Y:S08]  /*10680*/  HMMA.16816.F32.BF16 R20, R168.reuse, R188, R20 ;  /* 0x000000bca814723c */ /* 0x040ff00000041814 */
[C---:B------:R-:W-:Y:S01]  /*10690*/  HMMA.16816.F32.BF16 R24, R168.reuse, R190, R24 ;  /* 0x000000bea818723c */ /* 0x040fe20000041818 */
[----:B------:R-:W4:Y:S07]  /*106a0*/  LDSM.16.M88.4 R188, [R202+0x3000] ;  /* 0x00300000cabc783b */ /* 0x000f2e0000000200 */
[C---:B---3--:R-:W-:Y:S08]  /*106b0*/  HMMA.16816.F32.BF16 R28, R168.reuse, R176, R28 ;  /* 0x000000b0a81c723c */ /* 0x048ff0000004181c */
[----:B------:R-:W-:Y:S01]  /*106c0*/  HMMA.16816.F32.BF16 R32, R168, R178, R32 ;  /* 0x000000b2a820723c */ /* 0x000fe20000041820 */
[----:B------:R-:W3:Y:S07]  /*106d0*/  LDSM.16.M88.4 R168, [R202+0x3800] ;  /* 0x00380000caa8783b */ /* 0x000eee0000000200 */
[C---:B-1----:R-:W-:Y:S01]  /*106e0*/  HMMA.16816.F32.BF16 R4, R180.reuse, R184, R4 ;  /* 0x000000b8b404723c */ /* 0x042fe20000041804 */
[----:B------:R-:W-:Y:S07]  /*106f0*/  LDSM.16.M88.4 R176, [R210+0x4000] ;  /* 0x00400000d2b0783b */ /* 0x000fee0000000200 */
[C---:B------:R-:W-:Y:S01]  /*10700*/  HMMA.16816.F32.BF16 R8, R180.reuse, R186, R8 ;  /* 0x000000bab408723c */ /* 0x040fe20000041808 */
[----:B------:R-:W1:Y:S07]  /*10710*/  LDSM.16.M88.4 R184, [R201+-0x4000] ;  /* 0xffc00000c9b8783b */ /* 0x000e6e0000000200 */
[C---:B--2---:R-:W-:Y:S08]  /*10720*/  HMMA.16816.F32.BF16 R12, R180.reuse, R172, R12 ;  /* 0x000000acb40c723c */ /* 0x044ff0000004180c */
[C---:B------:R-:W-:Y:S01]  /*10730*/  HMMA.16816.F32.BF16 R16, R180.reuse, R174, R16 ;  /* 0x000000aeb410723c */ /* 0x040fe20000041810 */
[----:B------:R-:W2:Y:S07]  /*10740*/  LDSM.16.M88.4 R172, [R201+-0x3800] ;  /* 0xffc80000c9ac783b */ /* 0x000eae0000000200 */
[C---:B----4-:R-:W-:Y:S08]  /*10750*/  HMMA.16816.F32.BF16 R20, R180.reuse, R188, R20 ;  /* 0x000000bcb414723c */ /* 0x050ff00000041814 */
[C---:B------:R-:W-:Y:S01]  /*10760*/  HMMA.16816.F32.BF16 R24, R180.reuse, R190, R24 ;  /* 0x000000beb418723c */ /* 0x040fe20000041818 */
[----:B------:R-:W4:Y:S07]  /*10770*/  LDSM.16.M88.4 R188, [R201+-0x3000] ;  /* 0xffd00000c9bc783b */ /* 0x000f2e0000000200 */
[C---:B---3--:R-:W-:Y:S08]  /*10780*/  HMMA.16816.F32.BF16 R28, R180.reuse, R168, R28 ;  /* 0x000000a8b41c723c */ /* 0x048ff0000004181c */
[----:B------:R-:W-:Y:S01]  /*10790*/  HMMA.16816.F32.BF16 R32, R180, R170, R32 ;  /* 0x000000aab420723c */ /* 0x000fe20000041820 */
[----:B------:R-:W3:Y:S07]  /*107a0*/  LDSM.16.M88.4 R168, [R201+-0x2800] ;  /* 0xffd80000c9a8783b */ /* 0x000eee0000000200 */
[C---:B-1----:R-:W-:Y:S01]  /*107b0*/  HMMA.16816.F32.BF16 R4, R176.reuse, R184, R4 ;  /* 0x000000b8b004723c */ /* 0x042fe20000041804 */
[----:B------:R-:W-:Y:S07]  /*107c0*/  LDSM.16.M88.4 R180, [R208+0x8000] ;  /* 0x00800000d0b4783b */ /* 0x000fee0000000200 */
[C---:B------:R-:W-:Y:S01]  /*107d0*/  HMMA.16816.F32.BF16 R8, R176.reuse, R186, R8 ;  /* 0x000000bab008723c */ /* 0x040fe20000041808 */
[----:B------:R-:W1:Y:S07]  /*107e0*/  LDSM.16.M88.4 R184, [R200+0x4000] ;  /* 0x00400000c8b8783b */ /* 0x000e6e0000000200 */
[C---:B--2---:R-:W-:Y:S08]  /*107f0*/  HMMA.16816.F32.BF16 R12, R176.reuse, R172, R12 ;  /* 0x000000acb00c723c */ /* 0x044ff0000004180c */
[C---:B------:R-:W-:Y:S01]  /*10800*/  HMMA.16816.F32.BF16 R16, R176.reuse, R174, R16 ;  /* 0x000000aeb010723c */ /* 0x040fe20000041810 */
[----:B------:R-:W2:Y:S07]  /*10810*/  LDSM.16.M88.4 R172, [R200+0x4800] ;  /* 0x00480000c8ac783b */ /* 0x000eae0000000200 */
[C---:B----4-:R-:W-:Y:S08]  /*10820*/  HMMA.16816.F32.BF16 R20, R176.reuse, R188, R20 ;  /* 0x000000bcb014723c */ /* 0x050ff00000041814 */
        /* <DEDUP_REMOVED lines=8> */
[----:B------:R-:W1:Y:S07]  /*108b0*/  LDSM.16.M88.4 R184, [R194] ;  /* 0x00000000c2b8783b */ /* 0x000e6e0000000200 */
[C---:B--2---:R-:W-:Y:S08]  /*108c0*/  HMMA.16816.F32.BF16 R12, R180.reuse, R172, R12 ;  /* 0x000000acb40c723c */ /* 0x044ff0000004180c */
[C---:B------:R-:W-:Y:S01]  /*108d0*/  HMMA.16816.F32.BF16 R16, R180.reuse, R174, R16 ;  /* 0x000000aeb410723c */ /* 0x040fe20000041810 */
[----:B------:R-:W2:Y:S07]  /*108e0*/  LDSM.16.M88.4 R172, [R195] ;  /* 0x00000000c3ac783b */ /* 0x000eae0000000200 */
[C---:B----4-:R-:W-:Y:S01]  /*108f0*/  HMMA.16816.F32.BF16 R20, R180.reuse, R188, R20 ;  /* 0x000000bcb414723c */ /* 0x050fe20000041814 */
[----:B------:R-:W4:Y:S07]  /*10900*/  LDSM.16.M88.4 R192, [R196] ;  /* 0x00000000c4c0783b */ /* 0x000f2e0000000200 */
[C---:B------:R-:W-:Y:S01]  /*10910*/  HMMA.16816.F32.BF16 R24, R180.reuse, R190, R24 ;  /* 0x000000beb418723c */ /* 0x040fe20000041818 */
[----:B------:R-:W5:Y:S07]  /*10920*/  LDSM.16.M88.4 R188, [R197] ;  /* 0x00000000c5bc783b */ /* 0x000f6e0000000200 */
[C---:B---3--:R-:W-:Y:S08]  /*10930*/  HMMA.16816.F32.BF16 R28, R180.reuse, R168, R28 ;  /* 0x000000a8b41c723c */ /* 0x048ff0000004181c */
[----:B------:R-:W-:Y:S01]  /*10940*/  HMMA.16816.F32.BF16 R32, R180, R170, R32 ;  /* 0x000000aab420723c */ /* 0x000fe20000041820 */
[----:B------:R-:W-:Y:S07]  /*10950*/  LDSM.16.M88.4 R168, [R211+0x8000] ;  /* 0x00800000d3a8783b */ /* 0x000fee0000000200 */
[C---:B-1----:R-:W-:Y:S01]  /*10960*/  HMMA.16816.F32.BF16 R4, R176.reuse, R184, R4 ;  /* 0x000000b8b004723c */ /* 0x042fe20000041804 */
[----:B------:R-:W1:Y:S07]  /*10970*/  LDSM.16.M88.4 R180, [R202+0x4000] ;  /* 0x00400000cab4783b */ /* 0x000e6e0000000200 */
[C---:B------:R-:W-:Y:S01]  /*10980*/  HMMA.16816.F32.BF16 R8, R176.reuse, R186, R8 ;  /* 0x000000bab008723c */ /* 0x040fe20000041808 */
[----:B------:R-:W3:Y:S07]  /*10990*/  LDSM.16.M88.4 R184, [R202+0x4800] ;  /* 0x00480000cab8783b */ /* 0x000eee0000000200 */
[C---:B--2---:R-:W-:Y:S08]  /*109a0*/  HMMA.16816.F32.BF16 R12, R176.reuse, R172, R12 ;  /* 0x000000acb00c723c */ /* 0x044ff0000004180c */
[C---:B------:R-:W-:Y:S01]  /*109b0*/  HMMA.16816.F32.BF16 R16, R176.reuse, R174, R16 ;  /* 0x000000aeb010723c */ /* 0x040fe20000041810 */
[----:B------:R-:W2:Y:S07]  /*109c0*/  LDSM.16.M88.4 R172, [R202+0x5000] ;  /* 0x00500000caac783b */ /* 0x000eae0000000200 */
[C---:B----4-:R-:W-:Y:S08]  /*109d0*/  HMMA.16816.F32.BF16 R20, R176.reuse, R192, R20 ;  /* 0x000000c0b014723c */ /* 0x050ff00000041814 */
[C---:B------:R-:W-:Y:S01]  /*109e0*/  HMMA.16816.F32.BF16 R24, R176.reuse, R194, R24 ;  /* 0x000000c2b018723c */ /* 0x040fe20000041818 */
[----:B------:R-:W-:Y:S07]  /*109f0*/  LDSM.16.M88.4 R192, [R201+-0x2000] ;  /* 0xffe00000c9c0783b */ /* 0x000fee0000000200 */
[C---:B-----5:R-:W-:Y:S08]  /*10a00*/  HMMA.16816.F32.BF16 R28, R176.reuse, R188, R28 ;  /* 0x000000bcb01c723c */ /* 0x060ff0000004181c */
[----:B------:R-:W-:Y:S01]  /*10a10*/  HMMA.16816.F32.BF16 R32, R176, R190, R32 ;  /* 0x000000beb020723c */ /* 0x000fe20000041820 */
[----:B------:R-:W4:Y:S07]  /*10a20*/  LDSM.16.M88.4 R176, [R202+0x5800] ;  /* 0x00580000cab0783b */ /* 0x000f2e0000000200 */
[C---:B-1----:R-:W-:Y:S01]  /*10a30*/  HMMA.16816.F32.BF16 R4, R168.reuse, R180, R4 ;  /* 0x000000b4a804723c */ /* 0x042fe20000041804 */
[----:B------:R-:W1:Y:S07]  /*10a40*/  LDSM.16.M88.4 R188, [R210+0x8000] ;  /* 0x00800000d2bc783b */ /* 0x000e6e0000000200 */
[C---:B------:R-:W-:Y:S01]  /*10a50*/  HMMA.16816.F32.BF16 R8, R168.reuse, R182, R8 ;  /* 0x000000b6a808723c */ /* 0x040fe20000041808 */
[----:B------:R-:W5:Y:S07]  /*10a60*/  LDSM.16.M88.4 R180, [R201+-0x1800] ;  /* 0xffe80000c9b4783b */ /* 0x000f6e0000000200 */
[C---:B---3--:R-:W-:Y:S08]  /*10a70*/  HMMA.16816.F32.BF16 R12, R168.reuse, R184, R12 ;  /* 0x000000b8a80c723c */ /* 0x048ff0000004180c */
[C---:B------:R-:W-:Y:S01]  /*10a80*/  HMMA.16816.F32.BF16 R16, R168.reuse, R186, R16 ;  /* 0x000000baa810723c */ /* 0x040fe20000041810 */
[----:B------:R-:W3:Y:S07]  /*10a90*/  LDSM.16.M88.4 R184, [R201+-0x1000] ;  /* 0xfff00000c9b8783b */ /* 0x000eee0000000200 */
[C---:B--2---:R-:W-:Y:S08]  /*10aa0*/  HMMA.16816.F32.BF16 R20, R168.reuse, R172, R20 ;  /* 0x000000aca814723c */ /* 0x044ff00000041814 */
[C---:B------:R-:W-:Y:S01]  /*10ab0*/  HMMA.16816.F32.BF16 R24, R168.reuse, R174, R24 ;  /* 0x000000aea818723c */ /* 0x040fe20000041818 */
[----:B------:R-:W-:Y:S07]  /*10ac0*/  LDSM.16.M88.4 R172, [R208+0xc000] ;  /* 0x00c00000d0ac783b */ /* 0x000fee0000000200 */
[C---:B----4-:R-:W-:Y:S08]  /*10ad0*/  HMMA.16816.F32.BF16 R28, R168.reuse, R176, R28 ;  /* 0x000000b0a81c723c */ /* 0x050ff0000004181c */
[----:B------:R-:W-:Y:S01]  /*10ae0*/  HMMA.16816.F32.BF16 R32, R168, R178, R32 ;  /* 0x000000b2a820723c */ /* 0x000fe20000041820 */
[----:B------:R-:W2:Y:S07]  /*10af0*/  LDSM.16.M88.4 R168, [R201+-0x800] ;  /* 0xfff80000c9a8783b */ /* 0x000eae0000000200 */
[C---:B-1----:R-:W-:Y:S01]  /*10b00*/  HMMA.16816.F32.BF16 R4, R188.reuse, R192, R4 ;  /* 0x000000c0bc04723c */ /* 0x042fe20000041804 */
[----:B------:R-:W1:Y:S07]  /*10b10*/  LDSM.16.M88.4 R176, [R200+0x6000] ;  /* 0x00600000c8b0783b */ /* 0x000e6e0000000200 */
[C---:B------:R-:W-:Y:S01]  /*10b20*/  HMMA.16816.F32.BF16 R8, R188.reuse, R194, R8 ;  /* 0x000000c2bc08723c */ /* 0x040fe20000041808 */
[----:B------:R-:W4:Y:S07]  /*10b30*/  LDSM.16.M88.4 R192, [R200+0x6800] ;  /* 0x00680000c8c0783b */ /* 0x000f2e0000000200 */
[C---:B-----5:R-:W-:Y:S08]  /*10b40*/  HMMA.16816.F32.BF16 R12, R188.reuse, R180, R12 ;  /* 0x000000b4bc0c723c */ /* 0x060ff0000004180c */
[C---:B------:R-:W-:Y:S01]  /*10b50*/  HMMA.16816.F32.BF16 R16, R188.reuse, R182, R16 ;  /* 0x000000b6bc10723c */ /* 0x040fe20000041810 */
[----:B------:R-:W5:Y:S07]  /*10b60*/  LDSM.16.M88.4 R180, [R200+0x7000] ;  /* 0x00700000c8b4783b */ /* 0x000f6e0000000200 */
[C---:B---3--:R-:W-:Y:S08]  /*10b70*/  HMMA.16816.F32.BF16 R20, R188.reuse, R184, R20 ;  /* 0x000000b8bc14723c */ /* 0x048ff00000041814 */
[C---:B------:R-:W-:Y:S01]  /*10b80*/  HMMA.16816.F32.BF16 R24, R188.reuse, R186, R24 ;  /* 0x000000babc18723c */ /* 0x040fe20000041818 */
[----:B------:R-:W3:Y:S07]  /*10b90*/  LDSM.16.M88.4 R184, [R200+0x7800] ;  /* 0x00780000c8b8783b */ /* 0x000eee0000000200 */
[C---:B--2---:R-:W-:Y:S08]  /*10ba0*/  HMMA.16816.F32.BF16 R28, R188.reuse, R168, R28 ;  /* 0x000000a8bc1c723c */ /* 0x044ff0000004181c */
[----:B------:R-:W-:Y:S01]  /*10bb0*/  HMMA.16816.F32.BF16 R32, R188, R170, R32 ;  /* 0x000000aabc20723c */ /* 0x000fe20000041820 */
[----:B------:R-:W-:Y:S07]  /*10bc0*/  LDSM.16.M88.4 R168, [R209+0xc000] ;  /* 0x00c00000d1a8783b */ /* 0x000fee0000000200 */
[C---:B-1----:R-:W-:Y:S01]  /*10bd0*/  HMMA.16816.F32.BF16 R4, R172.reuse, R176, R4 ;  /* 0x000000b0ac04723c */ /* 0x042fe20000041804 */
[----:B------:R-:W-:Y:S07]  /*10be0*/  LDSM.16.M88.4 R188, [R199] ;  /* 0x00000000c7bc783b */ /* 0x000fee0000000200 */
[C---:B------:R-:W-:Y:S01]  /*10bf0*/  HMMA.16816.F32.BF16 R8, R172.reuse, R178, R8 ;  /* 0x000000b2ac08723c */ /* 0x040fe20000041808 */
[----:B------:R-:W1:Y:S07]  /*10c00*/  LDSM.16.M88.4 R176, [R198] ;  /* 0x00000000c6b0783b */ /* 0x000e6e0000000200 */
[C---:B----4-:R-:W-:Y:S01]  /*10c10*/  HMMA.16816.F32.BF16 R12, R172.reuse, R192, R12 ;  /* 0x000000c0ac0c723c */ /* 0x050fe2000004180c */
[----:B------:R-:W2:Y:S07]  /*10c20*/  LDSM.16.M88.4 R196, [R207] ;  /* 0x00000000cfc4783b */ /* 0x000eae0000000200 */
[C---:B------:R-:W-:Y:S01]  /*10c30*/  HMMA.16816.F32.BF16 R16, R172.reuse, R194, R16 ;  /* 0x000000c2ac10723c */ /* 0x040fe20000041810 */
[----:B------:R-:W4:Y:S07]  /*10c40*/  LDSM.16.M88.4 R192, [R212] ;  /* 0x00000000d4c0783b */ /* 0x000f2e0000000200 */
[C---:B-----5:R-:W-:Y:S08]  /*10c50*/  HMMA.16816.F32.BF16 R20, R172.reuse, R180, R20 ;  /* 0x000000b4ac14723c */ /* 0x060ff00000041814 */
[C---:B------:R-:W-:Y:S01]  /*10c60*/  HMMA.16816.F32.BF16 R24, R172.reuse, R182, R24 ;  /* 0x000000b6ac18723c */ /* 0x040fe20000041818 */
[----:B------:R-:W-:Y:S07]  /*10c70*/  LDSM.16.M88.4 R180, [R202+0x6000] ;  /* 0x00600000cab4783b */ /* 0x000fee0000000200 */
[C---:B---3--:R-:W-:Y:S08]  /*10c80*/  HMMA.16816.F32.BF16 R28, R172.reuse, R184, R28 ;  /* 0x000000b8ac1c723c */ /* 0x048ff0000004181c */
[----:B------:R-:W-:Y:S01]  /*10c90*/  HMMA.16816.F32.BF16 R32, R172, R186, R32 ;  /* 0x000000baac20723c */ /* 0x000fe20000041820 */
[----:B------:R-:W3:Y:S07]  /*10ca0*/  LDSM.16.M88.4 R172, [R211+0xc000] ;  /* 0x00c00000d3ac783b */ /* 0x000eee0000000200 */
[C---:B-1----:R-:W-:Y:S01]  /*10cb0*/  HMMA.16816.F32.BF16 R4, R168.reuse, R176, R4 ;  /* 0x000000b0a804723c */ /* 0x042fe20000041804 */
[----:B------:R-:W-:Y:S07]  /*10cc0*/  LDSM.16.M88.4 R184, [R202+0x7000] ;  /* 0x00700000cab8783b */ /* 0x000fee0000000200 */
[C---:B------:R-:W-:Y:S01]  /*10cd0*/  HMMA.16816.F32.BF16 R8, R168.reuse, R178, R8 ;  /* 0x000000b2a808723c */ /* 0x040fe20000041808 */
[----:B------:R-:W1:Y:S07]  /*10ce0*/  LDSM.16.M88.4 R176, [R202+0x6800] ;  /* 0x00680000cab0783b */ /* 0x000e6e0000000200 */
[C---:B------:R-:W-:Y:S08]  /*10cf0*/  HMMA.16816.F32.BF16 R12, R168.reuse, R188, R12 ;  /* 0x000000bca80c723c */ /* 0x040ff0000004180c */
[C---:B------:R-:W-:Y:S01]  /*10d00*/  HMMA.16816.F32.BF16 R16, R168.reuse, R190, R16 ;  /* 0x000000bea810723c */ /* 0x040fe20000041810 */
[----:B------:R-:W-:Y:S07]  /*10d10*/  LDSM.16.M88.4 R188, [R210+0xc000] ;  /* 0x00c00000d2bc783b */ /* 0x000fee0000000200 */
[C---:B--2---:R-:W-:Y:S08]  /*10d20*/  HMMA.16816.F32.BF16 R20, R168.reuse, R196, R20 ;  /* 0x000000c4a814723c */ /* 0x044ff00000041814 */
[C---:B------:R-:W-:Y:S08]  /*10d30*/  HMMA.16816.F32.BF16 R24, R168.reuse, R198, R24 ;  /* 0x000000c6a818723c */ /* 0x040ff00000041818 */
[C---:B----4-:R-:W-:Y:S08]  /*10d40*/  HMMA.16816.F32.BF16 R28, R168.reuse, R192, R28 ;  /* 0x000000c0a81c723c */ /* 0x050ff0000004181c */
[----:B------:R-:W-:Y:S01]  /*10d50*/  HMMA.16816.F32.BF16 R32, R168, R194, R32 ;  /* 0x000000c2a820723c */ /* 0x000fe20000041820 */
[----:B------:R-:W2:Y:S07]  /*10d60*/  LDSM.16.M88.4 R168, [R202+0x7800] ;  /* 0x00780000caa8783b */ /* 0x000eae0000000200 */
[C---:B---3--:R-:W-:Y:S01]  /*10d70*/  HMMA.16816.F32.BF16 R4, R172.reuse, R180, R4 ;  /* 0x000000b4ac04723c */ /* 0x048fe20000041804 */
[----:B------:R-:W3:Y:S07]  /*10d80*/  LDSM.16.M88.4 R192, [R201] ;  /* 0x00000000c9c0783b */ /* 0x000eee0000000200 */
[C---:B------:R-:W-:Y:S08]  /*10d90*/  HMMA.16816.F32.BF16 R8, R172.reuse, R182, R8 ;  /* 0x000000b6ac08723c */ /* 0x040ff00000041808 */
[C---:B-1----:R-:W-:Y:S08]  /*10da0*/  HMMA.16816.F32.BF16 R12, R172.reuse, R176, R12 ;  /* 0x000000b0ac0c723c */ /* 0x042ff0000004180c */
[C---:B------:R-:W-:Y:S08]  /*10db0*/  HMMA.16816.F32.BF16 R16, R172.reuse, R178, R16 ;  /* 0x000000b2ac10723c */ /* 0x040ff00000041810 */
[C---:B------:R-:W-:Y:S08]  /*10dc0*/  HMMA.16816.F32.BF16 R20, R172.reuse, R184, R20 ;  /* 0x000000b8ac14723c */ /* 0x040ff00000041814 */
[C---:B------:R-:W-:Y:S08]  /*10dd0*/  HMMA.16816.F32.BF16 R24, R172.reuse, R186, R24 ;  /* 0x000000baac18723c */ /* 0x040ff00000041818 */
[C---:B--2---:R-:W-:Y:S08]  /*10de0*/  HMMA.16816.F32.BF16 R28, R172.reuse, R168, R28 ;  /* 0x000000a8ac1c723c */ /* 0x044ff0000004181c */
[----:B------:R-:W-:Y:S01]  /*10df0*/  HMMA.16816.F32.BF16 R32, R172, R170, R32 ;  /* 0x000000aaac20723c */ /* 0x000fe20000041820 */
[----:B------:R-:W1:Y:S07]  /*10e00*/  LDSM.16.M88.4 R168, [R201+0x800] ;  /* 0x00080000c9a8783b */ /* 0x000e6e0000000200 */
[C---:B---3--:R-:W-:Y:S08]  /*10e10*/  HMMA.16816.F32.BF16 R4, R188.reuse, R192, R4 ;  /* 0x000000c0bc04723c */ /* 0x048ff00000041804 */
[C---:B------:R-:W-:Y:S11]  /*10e20*/  HMMA.16816.F32.BF16 R8, R188.reuse, R194, R8 ;  /* 0x000000c2bc08723c */ /* 0x040ff60000041808 */
[----:B------:R-:W-:Y:S05]  /*10e30*/  @!UPT UIADD3 URZ, URZ, URZ, URZ ;  /* 0x0000003f3f3ff290 */ /* 0x000fea000fffe03f */
[----:B------:R-:W-:Y:S04]  /*10e40*/  FMUL.FTZ R0, R4, c[0x0][0x320] ;  /* 0x0000c80004007a20 */ /* 0x000fe80000410000 */
[----:B------:R2:W3:Y:S04]  /*10e50*/  MUFU.TANH R192, R0 ;  /* 0x0000000000c07308 */ /* 0x0004e80000002400 */
[----:B------:R-:W-:Y:S01]  /*10e60*/  FMUL.FTZ R2, R11, c[0x0][0x320] ;  /* 0x0000c8000b027a20 */ /* 0x000fe20000410000 */
[C---:B-1----:R-:W-:Y:S05]  /*10e70*/  HMMA.16816.F32.BF16 R12, R188.reuse, R168, R12 ;  /* 0x000000a8bc0c723c */ /* 0x042fea000004180c */
[----:B------:R1:W4:Y:S03]  /*10e80*/  MUFU.TANH R193, R2 ;  /* 0x0000000200c17308 */ /* 0x0003260000002400 */
[C---:B------:R-:W-:Y:S04]  /*10e90*/  HMMA.16816.F32.BF16 R16, R188.reuse, R170, R16 ;  /* 0x000000aabc10723c */ /* 0x040fe80000041810 */
[----:B--2---:R-:W-:Y:S04]  /*10ea0*/  FMUL.FTZ R0, R5, c[0x0][0x320] ;  /* 0x0000c80005007a20 */ /* 0x004fe80000410000 */
[----:B------:R2:W2:Y:S11]  /*10eb0*/  MUFU.TANH R187, R0 ;  /* 0x0000000000bb7308 */ /* 0x0004b60000002400 */
[----:B------:R-:W-:Y:S05]  /*10ec0*/  @!UPT UIADD3 URZ, URZ, URZ, URZ ;  /* 0x0000003f3f3ff290 */ /* 0x000fea000fffe03f */
[----:B-1----:R-:W-:Y:S02]  /*10ed0*/  FMUL.FTZ R2, R19, c[0x0][0x320] ;  /* 0x0000c80013027a20 */ /* 0x002fe40000410000 */
[----:B------:R-:W-:Y:S02]  /*10ee0*/  FMUL.FTZ R3, R18, c[0x0][0x320] ;  /* 0x0000c80012037a20 */ /* 0x000fe40000410000 */
[----:B------:R-:W1:Y:S10]  /*10ef0*/  MUFU.TANH R181, R2 ;  /* 0x0000000200b57308 */ /* 0x000e740000002400 */
[----:B------:R-:W1:Y:S01]  /*10f00*/  MUFU.TANH R182, R3 ;  /* 0x0000000300b67308 */ /* 0x000e620000002400 */
[----:B--2---:R-:W-:Y:S09]  /*10f10*/  FMUL.FTZ R0, R6, c[0x0][0x320] ;  /* 0x0000c80006007a20 */ /* 0x004ff20000410000 */
[----:B------:R2:W1:Y:S02]  /*10f20*/  MUFU.TANH R196, R0 ;  /* 0x0000000000c47308 */ /* 0x0004640000002400 */
[----:B--2---:R-:W-:Y:S02]  /*10f30*/  FMUL.FTZ R0, R7, c[0x0][0x320] ;  /* 0x0000c80007007a20 */ /* 0x004fe40000410000 */
[----:B------:R-:W2:Y:S06]  /*10f40*/  LDSM.16.M88.4 R4, [R201+0x1000] ;  /* 0x00100000c904783b */ /* 0x000eac0000000200 */
[----:B------:R5:W1:Y:S02]  /*10f50*/  MUFU.TANH R195, R0 ;  /* 0x0000000000c37308 */ /* 0x000a640000002400 */
[----:B-----5:R-:W-:Y:S08]  /*10f60*/  FMUL.FTZ R0, R8, c[0x0][0x320] ;  /* 0x0000c80008007a20 */ /* 0x020ff00000410000 */
[----:B------:R5:W1:Y:S01]  /*10f70*/  MUFU.TANH R184, R0 ;  /* 0x0000000000b87308 */ /* 0x000a620000002400 */
[C---:B--2---:R-:W-:Y:S08]  /*10f80*/  HMMA.16816.F32.BF16 R20, R188.reuse, R4, R20 ;  /* 0x00000004bc14723c */ /* 0x044ff00000041814 */
[C---:B------:R-:W-:Y:S04]  /*10f90*/  HMMA.16816.F32.BF16 R24, R188.reuse, R6, R24 ;  /* 0x00000006bc18723c */ /* 0x040fe80000041818 */
[----:B-----5:R-:W-:Y:S04]  /*10fa0*/  FMUL.FTZ R0, R9, c[0x0][0x320] ;  /* 0x0000c80009007a20 */ /* 0x020fe80000410000 */
[----:B------:R2:W1:Y:S04]  /*10fb0*/  MUFU.TANH R183, R0 ;  /* 0x0000000000b77308 */ /* 0x0004680000002400 */
[----:B--2---:R-:W-:Y:S02]  /*10fc0*/  FMUL.FTZ R0, R10, c[0x0][0x320] ;  /* 0x0000c8000a007a20 */ /* 0x004fe40000410000 */
[----:B------:R-:W2:Y:S01]  /*10fd0*/  LDSM.16.M88.4 R8, [R201+0x1800] ;  /* 0x00180000c908783b */ /* 0x000ea20000000200 */
[----:B------:R-:W-:Y:S04]  /*10fe0*/  DEPBAR.LE SB0, 0x0 ;  /* 0x000080000000791a */ /* 0x000fe80000000000 */
[----:B------:R5:W1:Y:S02]  /*10ff0*/  MUFU.TANH R194, R0 ;  /* 0x0000000000c27308 */ /* 0x000a640000002400 */
[----:B------:R-:W-:Y:S01]  /*11000*/  BAR.SYNC.DEFER_BLOCKING 0x0 ;  /* 0x0000000000007b1d */ /* 0x000fe20000010000 */
[----:B-----5:R-:W-:Y:S07]  /*11010*/  FMUL.FTZ R0, R12, c[0x0][0x320] ;  /* 0x0000c8000c007a20 */ /* 0x020fee0000410000 */
        /* <DEDUP_REMOVED lines=46> */
[----:B---34-:R-:W-:Y:S01]  /*11300*/  SHF.R.S32.HI R6, RZ, 0x1f, R222 ;  /* 0x0000001fff067819 */ /* 0x018fe200000114de */
        /* <DEDUP_REMOVED lines=12> */
[----:B--2---:R-:W-:Y:S01]  /*113d0*/  IMAD.MOV.U32 R0, RZ, RZ, R2 ;  /* 0x000000ffff007224 */ /* 0x004fe200078e0002 */
        /* <DEDUP_REMOVED lines=28> */
.L_x_2231:
[----:B------:R-:W-:-:S05]  /*115a0*/  BRA.DIV ~URZ, `(.L_x_2123) ;  /* 0x0000a9727f007947 */ /* 0x000fca000b800000 */
[----:B------:R-:W4:Y:S01]  /*115b0*/  SHFL.IDX PT, R0, R8, RZ, 0x181f ;  /* 0x00181fff08007589 */ /* 0x000f2200000e0000 */
[C---:B------:R-:W-:Y:S04]  /*115c0*/  IADD3 R2, -R213.reuse, 0x10, RZ ;  /* 0x00000010d5027810 */ /* 0x040fe80007ffe1ff */
[----:B------:R-:W-:Y:S04]  /*115d0*/  LOP3.LUT R2, R2, 0xf, RZ, 0xc0, !PT ;  /* 0x0000000f02027812 */ /* 0x000fe800078ec0ff */
[----:B----4-:R-:W-:Y:S04]  /*115e0*/  IADD3 R6, P1, P0, R2, R0, R21 ;  /* 0x0000000002067210 */ /* 0x010fe8000783e015 */
[----:B---3--:R-:W-:Y:S02]  /*115f0*/  IADD3.X R7, RZ, R4, R9, P1, P0 ;  /* 0x00000004ff077210 */ /* 0x008fe40000fe0409 */
[----:B------:R-:W-:Y:S11]  /*11600*/  ISETP.NE.U32.AND P0, PT, R213, RZ, PT ;  /* 0x000000ffd500720c */ /* 0x000ff60003f05070 */
[----:B------:R-:W-:Y:S02]  /*11610*/  @!UPT UIADD3 URZ, URZ, URZ, URZ ;  /* 0x0000003f3f3ff290 */ /* 0x000fe4000fffe03f */
[----:B------:R-:W-:Y:S01]  /*11620*/  @!PT LDS RZ, [RZ] ;  /* 0x00000000fffff984 */ /* 0x000fe20000000800 */
[----:B------:R-:W-:Y:S01]  /*11630*/  @!PT LDS RZ, [RZ] ;  /* 0x00000000fffff984 */ /* 0x000fe20000000800 */
[----:B------:R3:W-:Y:S01]  /*11640*/  LDGSTS.E.BYPASS.LTC128B.128.ZFILL [R215+0x8100], [R6.64], P0 ;  /* 0x0810000006d77fae */ /* 0x0007e20008141d46 */
[----:B------:R-:W-:Y:S05]  /*11650*/  IADD3 R2, P0, R0, R22, RZ ;  /* 0x0000001600027210 */ /* 0x000fea0007f1e0ff */
[----:B------:R-:W-:Y:S05]  /*11660*/  IMAD.X R3, R4, 0x1, R10, P0 ;  /* 0x0000000104037824 */ /* 0x000fea00000e060a */
[----:B------:R4:W-:Y:S02]  /*11670*/  LDGSTS.E.BYPASS.LTC128B.128 [R215+0xa100], [R2.64], !P5 ;  /* 0x0a10000002d77fae */ /* 0x0009e4000e901d46 */
[----:B----4-:R-:W-:Y:S05]  /*11680*/  IADD3 R2, P0, R0, R23, RZ ;  /* 0x0000001700027210 */ /* 0x010fea0007f1e0ff */
[----:B------:R-:W-:Y:S05]  /*11690*/  IMAD.X R3, R4, 0x1, R11, P0 ;  /* 0x0000000104037824 */ /* 0x000fea00000e060b */
[----:B------:R4:W-:Y:S02]  /*116a0*/  LDGSTS.E.BYPASS.LTC128B.128 [R215+0xc100], [R2.64], !P4 ;  /* 0x0c10000002d77fae */ /* 0x0009e4000e101d46 */
[----:B----4-:R-:W-:Y:S02]  /*116b0*/  IADD3 R2, P0, R0, R24, RZ ;  /* 0x0000001800027210 */ /* 0x010fe40007f1e0ff */
[----:B------:R3:W4:Y:S03]  /*116c0*/  SHFL.IDX PT, R0, R8, 0x1, 0x181f ;  /* 0x00381f0008007f89 */ /* 0x00072600000e0000 */
[----:B------:R-:W-:Y:S02]  /*116d0*/  IMAD.X R3, R4, 0x1, R12, P0 ;  /* 0x0000000104037824 */ /* 0x000fe400000e060c */
[----:B------:R3:W2:Y:S04]  /*116e0*/  SHFL.IDX PT, R4, R5, 0x1, 0x181f ;  /* 0x00381f0005047f89 */ /* 0x0006a800000e0000 */
[----:B------:R3:W-:Y:S02]  /*116f0*/  LDGSTS.E.BYPASS.LTC128B.128 [R215+0xe100], [R2.64], !P3 ;  /* 0x0e10000002d77fae */ /* 0x0007e4000d901d46 */
.L_x_2232:
[C---:B---3--:R-:W-:Y:S02]  /*11700*/  IADD3 R2, -R213.reuse, 0x10, RZ ;  /* 0x00000010d5027810 */ /* 0x048fe40007ffe1ff */
[----:B------:R-:W-:Y:S02]  /*11710*/  ISETP.NE.U32.AND P0, PT, R213, RZ, PT ;  /* 0x000000ffd500720c */ /* 0x000fe40003f05070 */
[----:B------:R-:W-:Y:S04]  /*11720*/  LOP3.LUT R2, R2, 0xf, RZ, 0xc0, !PT ;  /* 0x0000000f02027812 */ /* 0x000fe800078ec0ff */
[----:B----4-:R-:W-:Y:S04]  /*11730*/  IADD3 R2, P2, P1, R2, R0, R21 ;  /* 0x0000000002027210 */ /* 0x010fe8000795e015 */
[----:B--2---:R-:W-:Y:S05]  /*11740*/  IADD3.X R3, RZ, R4, R9, P2, P1 ;  /* 0x00000004ff037210 */ /* 0x004fea00017e2409 */
[----:B------:R-:W-:Y:S01]  /*11750*/  @!PT LDS RZ, [RZ] ;  /* 0x00000000fffff984 */ /* 0x000fe20000000800 */
[----:B------:R-:W-:Y:S01]  /*11760*/  @!PT LDS RZ, [RZ] ;  /* 0x00000000fffff984 */ /* 0x000fe20000000800 */
[----:B------:R-:W-:Y:S01]  /*11770*/  @!PT LDS RZ, [RZ] ;  /* 0x00000000fffff984 */ /* 0x000fe20000000800 */
[----:B------:R2:W-:Y:S01]  /*11780*/  LDGSTS.E.BYPASS.LTC128B.128.ZFILL [R215+0x9100], [R2.64], P0 ;  /* 0x0910000002d77fae */ /* 0x0005e20008141d46 */
[----:B------:R-:W-:Y:S05]  /*11790*/  IADD3 R8, P0, R0, R22, RZ ;  /* 0x0000001600087210 */ /* 0x000fea0007f1e0ff */
        /* <DEDUP_REMOVED lines=8> */
.L_x_2121:
[----:B---34-:R-:W-:Y:S05]  /*11820*/  BSYNC B0 ;  /* 0x0000000000007941 */ /* 0x018fea0003800000 */
.L_x_2120:
        /* <DEDUP_REMOVED lines=14> */
.L_x_2233:
[----:B------:R-:W-:Y:S02]  /*11910*/  IMAD.MOV.U32 R2, RZ, RZ, c[0x0][0x32c] ;  /* 0x0000cb00ff027624 */ /* 0x000fe400078e00ff */
[----:B------:R-:W-:Y:S03]  /*11920*/  IMAD.IADD R6, R6, 0x1, R0 ;  /* 0x0000000106067824 */ /* 0x000fe600078e0200 */
[----:B------:R-:W-:Y:S02]  /*11930*/  ISETP.GE.AND P0, PT, R2, 0x1, PT ;  /* 0x000000010200780c */ /* 0x000fe40003f06270 */
[-C--:B---3--:R-:W-:Y:S02]  /*11940*/  IADD3 R2, R7, R3.reuse, RZ ;  /* 0x0000000307027210 */ /* 0x088fe40007ffe0ff */
[----:B------:R-:W-:Y:S09]  /*11950*/  IADD3 R0, R6, R3, RZ ;  /* 0x0000000306007210 */ /* 0x000ff20007ffe0ff */
        /* <DEDUP_REMOVED lines=14> */
.L_x_2127:
[----:B------:R-:W-:Y:S04]  /*11a40*/  MOV R8, 0x1 ;  /* 0x0000000100087802 */ /* 0x000fe80000000f00 */
[----:B------:R-:W-:Y:S11]  /*11a50*/  ISETP.NE.AND P0, PT, R8, c[0x0][0x32c], PT ;  /* 0x0000cb0008007a0c */ /* 0x000ff60003f05270 */
[----:B------:R-:W-:Y:S02]  /*11a60*/  @!UPT UIADD3 URZ, URZ, URZ, URZ ;  /* 0x0000003f3f3ff290 */ /* 0x000fe4000fffe03f */
[----:B------:R-:W-:Y:S05]  /*11a70*/  @P0 IMAD.HI.U32 R8, R3, c[0x0][0x330], RZ ;  /* 0x0000cc0003080a27 */ /* 0x000fea00078e00ff */
[----:B------:R-:W-:Y:S02]  /*11a80*/  @P0 SHF.R.U32.HI R3, RZ, c[0x0][0x334], R8 ;  /* 0x0000cd00ff030a19 */ /* 0x000fe40000011608 */
.L_x_2128:
[----:B------:R-:W-:Y:S05]  /*11a90*/  BSYNC B0 ;  /* 0x0000000000007941 */ /* 0x000fea0003800000 */
.L_x_2126:
[----:B------:R-:W-:Y:S04]  /*11aa0*/  IMAD R3, R3, c[0x0][0x32c], -R5 ;  /* 0x0000cb0003037a24 */ /* 0x000fe800078e0a05 */
[----:B------:R-:W-:Y:S05]  /*11ab0*/  IMAD.IADD R3, R3, 0x1, -R231 ;  /* 0x0000000103037824 */ /* 0x000fea00078e0ae7 */
[----:B------:R-:W-:Y:S02]  /*11ac0*/  IMNMX R0, R0, R3, !PT ;  /* 0x0000000300007217 */ /* 0x000fe40007800200 */
[----:B------:R-:W-:Y:S04]  /*11ad0*/  IADD3 R3, R3, c[0x0][0x32c], RZ ;  /* 0x0000cb0003037a10 */ /* 0x000fe80007ffe0ff */
[----:B------:R-:W-:Y:S02]  /*11ae0*/  IMNMX R2, R2, R3, PT ;  /* 0x0000000302027217 */ /* 0x000fe40003800200 */
.L_x_2125:
[----:B------:R-:W-:Y:S04]  /*11af0*/  ISETP.GT.AND P1, PT, R214, -0x1, PT ;  /* 0xffffffffd600780c */ /* 0x000fe80003f24270 */
[C---:B------:R-:W-:Y:S02]  /*11b00*/  ISETP.GT.AND P2, PT, R0.reuse, RZ, P1 ;  /* 0x000000ff0000720c */ /* 0x040fe40000f44270 */
        /* <DEDUP_REMOVED lines=9> */
[----:B-1----:R-:W-:Y:S02]  /*11ba0*/  FSEL R168, R184, -INF , !P2 ;  /* 0xff800000b8a87808 */ /* 0x002fe40005000000 */
        /* <DEDUP_REMOVED lines=39> */
.L_x_2234:
        /* <DEDUP_REMOVED lines=19> */
.L_x_2132:
[----:B-12---:R-:W-:Y:S04]  /*11f50*/  MOV R4, 0x1 ;  /* 0x0000000100047802 */ /* 0x006fe80000000f00 */
[----:B------:R-:W-:Y:S11]  /*11f60*/  ISETP.NE.AND P0, PT, R4, c[0x0][0x32c], PT ;  /* 0x0000cb0004007a0c */ /* 0x000ff60003f05270 */
[----:B------:R-:W-:Y:S02]  /*11f70*/  @!UPT UIADD3 URZ, URZ, URZ, URZ ;  /* 0x0000003f3f3ff290 */ /* 0x000fe4000fffe03f */
[----:B------:R-:W-:Y:S05]  /*11f80*/  @P0 IMAD.HI.U32 R4, R3, c[0x0][0x330], RZ ;  /* 0x0000cc0003040a27 */ /* 0x000fea00078e00ff */
[----:B------:R-:W-:Y:S02]  /*11f90*/  @P0 SHF.R.U32.HI R3, RZ, c[0x0][0x334], R4 ;  /* 0x0000cd00ff030a19 */ /* 0x000fe40000011604 */
.L_x_2133:
[----:B------:R-:W-:Y:S05]  /*11fa0*/  BSYNC B0 ;  /* 0x0000000000007941 */ /* 0x000fea0003800000 */
.L_x_2131:
[----:B------:R-:W-:Y:S04]  /*11fb0*/  IMAD R5, R3, c[0x0][0x32c], -R5 ;  /* 0x0000cb0003057a24 */ /* 0x000fe800078e0a05 */
[----:B------:R-:W-:Y:S05]  /*11fc0*/  IMAD.IADD R3, R5, 0x1, -R231 ;  /* 0x0000000105037824 */ /* 0x000fea00078e0ae7 */
[----:B------:R-:W-:Y:S02]  /*11fd0*/  IMNMX R0, R0, R3, !PT ;  /* 0x0000000300007217 */ /* 0x000fe40007800200 */
[----:B------:R-:W-:Y:S04]  /*11fe0*/  IADD3 R3, R3, c[0x0][0x32c], RZ ;  /* 0x0000cb0003037a10 */ /* 0x000fe80007ffe0ff */
[----:B------:R-:W-:Y:S02]  /*11ff0*/  IMNMX R2, R2, R3, PT ;  /* 0x0000000302027217 */ /* 0x000fe40003800200 */
.L_x_2130:
        /* <DEDUP_REMOVED lines=82> */
.L_x_2235:
[----:B-12---:R-:W-:Y:S01]  /*12520*/  FMNMX.FTZ R4, R4, R0, !PT ;  /* 0x0000000004047209 */ /* 0x006fe20007810000 */
[----:B------:R-:W-:-:S05]  /*12530*/  BRA.DIV ~URZ, `(.L_x_2135) ;  /* 0x00009d527f007947 */ /* 0x000fca000b800000 */
[----:B------:R-:W1:Y:S02]  /*12540*/  SHFL.BFLY PT, R0, R4, 0x1, 0x1f ;  /* 0x0c201f0004007f89 */ /* 0x000e6400000e0000 */
[----:B-1----:R-:W-:Y:S02]  /*12550*/  FMNMX.FTZ R132, R4, R0, !PT ;  /* 0x0000000004847209 */ /* 0x002fe40007810000 */
[----:B------:R-:W1:Y:S02]  /*12560*/  SHFL.BFLY PT, R0, R5, 0x2, 0x1f ;  /* 0x0c401f0005007f89 */ /* 0x000e6400000e0000 */
[----:B-1----:R-:W-:Y:S05]  /*12570*/  FMNMX.FTZ R4, R5, R0, !PT ;  /* 0x0000000005047209 */ /* 0x002fea0007810000 */
[----:B------:R1:W2:Y:S02]  /*12580*/  SHFL.BFLY PT, R0, R4, 0x1, 0x1f ;  /* 0x0c201f0004007f89 */ /* 0x0002a400000e0000 */
.L_x_2236:
        /* <DEDUP_REMOVED lines=45> */
[----:B------:R-:W-:Y:S02]  /*12860*/  FMUL.FTZ R36, R0, R36 ;  /* 0x0000002400247220 */ /* 0x000fe40000410000 */
        /* <DEDUP_REMOVED lines=408> */
[----:B------:R-:W-:Y:S07]  /*141f0*/  @!UPT UIADD3 URZ, URZ, URZ, URZ ;  /* 0x0000003f3f3ff290 */ /* 0x000fee000fffe03f */
[----:B------:R-:W-:-:S11]  /*14200*/  @P0 BRA `(.L_x_2136) ;  /* 0xffffb9b000000947 */ /* 0x000fd6000383ffff */
.L_x_2118:
[----:B------:R-:W-:Y:S05]  /*14210*/  BRA.DIV ~URZ, `(.L_x_2137) ;  /* 0x000081427f007947 */ /* 0x000fea000b800000 */
[----:B------:R1:W2:Y:S02]  /*14220*/  SHFL.BFLY PT, R0, R225, 0x2, 0x1f ;  /* 0x0c401f00e1007f89 */ /* 0x0002a400000e0000 */
.L_x_2237:
[----:B--2---:R-:W-:Y:S01]  /*14230*/  FADD.FTZ R5, R0, R225 ;  /* 0x000000e100057221 */ /* 0x004fe20000010000 */
[----:B------:R-:W-:Y:S05]  /*14240*/  BRA.DIV ~URZ, `(.L_x_2138) ;  /* 0x000081627f007947 */ /* 0x000fea000b800000 */
[----:B------:R-:W2:Y:S02]  /*14250*/  SHFL.BFLY PT, R0, R221, 0x2, 0x1f ;  /* 0x0c401f00dd007f89 */ /* 0x000ea400000e0000 */
[----:B--2---:R-:W-:-:S02]  /*14260*/  FADD.FTZ R4, R0, R221 ;  /* 0x000000dd00047221 */ /* 0x004fc40000010000 */
[----:B------:R-:W2:Y:S04]  /*14270*/  SHFL.BFLY PT, R0, R5, 0x1, 0x1f ;  /* 0x0c201f0005007f89 */ /* 0x000ea800000e0000 */
[----:B------:R3:W4:Y:S01]  /*14280*/  SHFL.BFLY PT, R3, R4, 0x1, 0x1f ;  /* 0x0c201f0004037f89 */ /* 0x00072200000e0000 */
[----:B--2---:R-:W-:-:S05]  /*14290*/  FADD.FTZ R5, R5, R0 ;  /* 0x0000000005057221 */ /* 0x004fca0000010000 */
.L_x_2238:
        /* <DEDUP_REMOVED lines=35> */
[C---:B--2---:R-:W-:Y:S02]  /*144d0*/  FMUL.FTZ R124, R0.reuse, R38 ;  /* 0x00000026007c7220 */ /* 0x044fe40000410000 */
        /* <DEDUP_REMOVED lines=112> */
.L_x_2047:
        /* <DEDUP_REMOVED lines=16> */
[----:B---3--:R-:W-:-:S06]  /*14ce0*/  IADD3 R248, R3, c[0x0][0xc], R2 ;  /* 0x0000030003f87a10 */ /* 0x008fcc0007ffe002 */
.L_x_2140:
[----:B------:R-:W-:Y:S05]  /*14cf0*/  BSYNC B0 ;  /* 0x0000000000007941 */ /* 0x000fea0003800000 */
.L_x_2139:
[----:B------:R-:W-:Y:S01]  /*14d00*/  PRMT R0, R0, 0x9910, RZ ;  /* 0x0000991000007816 */ /* 0x000fe200000000ff */
[----:B------:R-:W-:Y:S01]  /*14d10*/  BSSY B1, `(.L_x_2141) ;  /* 0x000045e000017945 */ /* 0x000fe20003800000 */
[----:B------:R-:W-:Y:S02]  /*14d20*/  IMAD.MOV.U32 R110, RZ, RZ, R248 ;  /* 0x000000ffff6e7224 */ /* 0x000fe400078e00f8 */
        /* <DEDUP_REMOVED lines=11> */
[----:B------:R-:W-:Y:S01]  /*14de0*/  F2FP.BF16.PACK_AB R2, R23, R22 ;  /* 0x000000161702723e */ /* 0x000fe200000010ff */
[----:B-1----:R-:W-:Y:S01]  /*14df0*/  IMAD.MOV.U32 R14, RZ, RZ, c[0x0][0x388] ;  /* 0x0000e200ff0e7624 */ /* 0x002fe200078e00ff */
[----:B------:R-:W-:Y:S01]  /*14e00*/  BAR.SYNC.DEFER_BLOCKING 0x1, 0x100 ;  /* 0x0044000000007b1d */ /* 0x000fe20000010000 */
[----:B------:R-:W-:-:S02]  /*14e10*/  F2FP.BF16.PACK_AB R0, R29, R28 ;  /* 0x0000001c1d00723e */ /* 0x000fc400000010ff */
[----:B------:R-:W-:Y:S02]  /*14e20*/  ISETP.NE.U32.AND P0, PT, RZ, c[0x0][0x508], PT ;  /* 0x00014200ff007a0c */ /* 0x000fe40003f05070 */
[----:B------:R-:W-:Y:S02]  /*14e30*/  ISETP.NE.U32.AND P2, PT, RZ, c[0x0][0x500], PT ;  /* 0x00014000ff007a0c */ /* 0x000fe40003f45070 */
[----:B------:R-:W-:Y:S02]  /*14e40*/  ISETP.NE.AND.EX P1, PT, RZ, c[0x0][0x50c], PT, P0 ;  /* 0x00014300ff007a0c */ /* 0x000fe40003f25300 */
[----:B------:R-:W-:Y:S01]  /*14e50*/  ISETP.NE.AND.EX P2, PT, RZ, c[0x0][0x504], PT, P2 ;  /* 0x00014100ff007a0c */ /* 0x000fe20003f45320 */
[----:B--2---:R1:W-:Y:S04]  /*14e60*/  STS [R10], R2 ;  /* 0x000000020a007388 */ /* 0x0043e80000000800 */
[----:B------:R2:W-:Y:S01]  /*14e70*/  STS [R10+0x400], R0 ;  /* 0x000400000a007388 */ /* 0x0005e20000000800 */
[----:B-1----:R-:W-:-:S02]  /*14e80*/  F2FP.BF16.PACK_AB R2, R25, R24 ;  /* 0x000000181902723e */ /* 0x002fc400000010ff */
        /* <DEDUP_REMOVED lines=121> */
[----:B------:R-:W-:Y:S01]  /*15620*/  STS [R3+0xc000], R2 ;  /* 0x00c0000203007388 */ /* 0x000fe20000000800 */
[----:B------:R-:W-:-:S03]  /*15630*/  IMAD.MOV.U32 R4, RZ, RZ, 0x4 ;  /* 0x00000004ff047424 */ /* 0x000fc600078e00ff */
[----:B------:R1:W-:Y:S02]  /*15640*/  STS [R3+0xc400], R0 ;  /* 0x00c4000003007388 */ /* 0x0003e40000000800 */
[----:B-1----:R-:W-:Y:S02]  /*15650*/  @P1 IMAD.WIDE R2, R251, R4, c[0x0][0x508] ;  /* 0x00014200fb021625 */ /* 0x002fe400078e0204 */
[----:B------:R-:W-:Y:S02]  /*15660*/  BAR.SYNC.DEFER_BLOCKING 0x1, 0x100 ;  /* 0x0044000000007b1d */ /* 0x000fe40000010000 */
[----:B------:R-:W-:-:S04]  /*15670*/  IMAD.MOV.U32 R0, RZ, RZ, RZ ;  /* 0x000000ffff007224 */ /* 0x000fc800078e00ff */
[----:B------:R1:W5:Y:S02]  /*15680*/  @P1 LDG.E R14, [R2.64] ;  /* 0x00000006020e1981 */ /* 0x000364000c1e1900 */
[----:B-1----:R-:W-:-:S05]  /*15690*/  IMAD.WIDE R2, R251, R4, c[0x0][0x500] ;  /* 0x00014000fb027625 */ /* 0x002fca00078e0204 */
        /* <DEDUP_REMOVED lines=8> */
.L_x_2143:
[----:B------:R-:W2:Y:S01]  /*15720*/  LDL R9, [R1+0x24] ;  /* 0x0000240001097983 */ /* 0x000ea20000100800 */
[----:B------:R-:W-:Y:S01]  /*15730*/  IMAD.MOV.U32 R15, RZ, RZ, 0x368 ;  /* 0x00000368ff0f7424 */ /* 0x000fe200078e00ff */
[----:B------:R-:W-:Y:S02]  /*15740*/  ISETP.GT.AND P2, PT, R5, 0x1, PT ;  /* 0x000000010500780c */ /* 0x000fe40003f44270 */
[----:B------:R-:W3:Y:S01]  /*15750*/  LDL R114, [R1+0x2c] ;  /* 0x00002c0001727983 */ /* 0x000ee20000100800 */
[----:B------:R-:W-:-:S02]  /*15760*/  ISETP.NE.U32.AND P0, PT, RZ, c[0x0][0x500], PT ;  /* 0x00014000ff007a0c */ /* 0x000fc40003f05070 */
[----:B------:R-:W-:Y:S02]  /*15770*/  SEL R15, R15, 0x328, P2 ;  /* 0x000003280f0f7807 */ /* 0x000fe40001000000 */
[----:B------:R-:W-:Y:S02]  /*15780*/  ISETP.NE.AND.EX P0, PT, RZ, c[0x0][0x504], PT, P0 ;  /* 0x00014100ff007a0c */ /* 0x000fe40003f05300 */
[----:B------:R-:W4:Y:S01]  /*15790*/  LDC.64 R4, c[0x0][R15+0x170] ;  /* 0x00005c000f047b82 */ /* 0x000f220000000a00 */
[----:B-1----:R-:W-:Y:S02]  /*157a0*/  SHF.R.S32.HI R2, RZ, 0x1f, R251 ;  /* 0x0000001fff027819 */ /* 0x002fe400000114fb */
[----:B------:R-:W-:Y:S02]  /*157b0*/  SEL R8, R251, RZ, !P0 ;  /* 0x000000fffb087207 */ /* 0x000fe40004000000 */
[----:B------:R-:W-:Y:S02]  /*157c0*/  SEL R3, R2, RZ, !P0 ;  /* 0x000000ff02037207 */ /* 0x000fe40004000000 */
[----:B------:R-:W-:Y:S01]  /*157d0*/  LOP3.LUT R11, R250, 0xffff, RZ, 0xc0, !PT ;  /* 0x0000fffffa0b7812 */ /* 0x000fe200078ec0ff */
[----:B------:R-:W1:Y:S01]  /*157e0*/  LDC.64 R12, c[0x0][R15+0x168] ;  /* 0x00005a000f0c7b82 */ /* 0x000e620000000a00 */
[----:B-----5:R-:W-:-:S07]  /*157f0*/  SHF.R.S32.HI R10, RZ, 0x1f, R0 ;  /* 0x0000001fff0a7819 */ /* 0x020fce0000011400 */
[----:B------:R-:W2:Y:S01]  /*15800*/  LDC.64 R16, c[0x0][R15+0x178] ;  /* 0x00005e000f107b82 */ /* 0x000ea20000000a00 */
[----:B----4-:R-:W-:-:S04]  /*15810*/  IMAD R2, R5, R8, RZ ;  /* 0x0000000805027224 */ /* 0x010fc800078e02ff */
[C---:B------:R-:W-:Y:S02]  /*15820*/  IMAD R7, R4.reuse, R3, R2 ;  /* 0x0000000304077224 */ /* 0x040fe400078e0202 */
[----:B------:R-:W-:-:S04]  /*15830*/  IMAD.WIDE.U32 R2, R4, R8, RZ ;  /* 0x0000000804027225 */ /* 0x000fc800078e00ff */
[----:B-1----:R-:W-:-:S04]  /*15840*/  IMAD.WIDE.U32 R4, R12, R11, RZ ;  /* 0x0000000b0c047225 */ /* 0x002fc800078e00ff */
[----:B------:R-:W-:Y:S01]  /*15850*/  IMAD R6, R13, R11, RZ ;  /* 0x0000000b0d067224 */ /* 0x000fe200078e02ff */
[----:B------:R-:W-:Y:S01]  /*15860*/  IADD3 R12, P1, P0, R2, R4, R0 ;  /* 0x00000004020c7210 */ /* 0x000fe2000783e000 */
[----:B------:R-:W-:Y:S02]  /*15870*/  IMAD.MOV.U32 R2, RZ, RZ, c[0x0][0x4e8] ;  /* 0x00013a00ff027624 */ /* 0x000fe400078e00ff */
[----:B------:R-:W-:Y:S02]  /*15880*/  IMAD.IADD R7, R3, 0x1, R7 ;  /* 0x0000000103077824 */ /* 0x000fe400078e0207 */
[----:B------:R-:W-:Y:S01]  /*15890*/  IMAD.IADD R4, R5, 0x1, R6 ;  /* 0x0000000105047824 */ /* 0x000fe200078e0206 */
[----:B------:R-:W-:-:S04]  /*158a0*/  ISETP.NE.AND P3, PT, R2, 0x1, PT ;  /* 0x000000010200780c */ /* 0x000fc80003f65270 */
[----:B------:R-:W-:Y:S01]  /*158b0*/  IADD3.X R7, R7, R4, R10, P1, P0 ;  /* 0x0000000407077210 */ /* 0x000fe20000fe040a */
[----:B------:R-:W1:Y:S02]  /*158c0*/  S2R R115, SR_TID.X ;  /* 0x0000000000737919 */ /* 0x000e640000002100 */
[----:B-1----:R-:W-:-:S04]  /*158d0*/  SHF.R.S32.HI R111, RZ, 0x1f, R115 ;  /* 0x0000001fff6f7819 */ /* 0x002fc80000011473 */
[----:B------:R-:W-:-:S04]  /*158e0*/  LEA.HI R111, R111, R115, RZ, 0x5 ;  /* 0x000000736f6f7211 */ /* 0x000fc800078f28ff */
[----:B------:R-:W-:-:S05]  /*158f0*/  LOP3.LUT R111, R111, 0xffffffe0, RZ, 0xc0, !PT ;  /* 0xffffffe06f6f7812 */ /* 0x000fca00078ec0ff */
[----:B------:R-:W-:Y:S01]  /*15900*/  IMAD.IADD R111, R115, 0x1, -R111 ;  /* 0x00000001736f7824 */ /* 0x000fe200078e0a6f */
[----:B--2---:R-:W-:Y:S01]  /*15910*/  SEL R2, R9, RZ, P2 ;  /* 0x000000ff09027207 */ /* 0x004fe20001000000 */
[----:B------:R-:W-:-:S04]  /*15920*/  IMAD.IADD R9, R243, 0x1, R242 ;  /* 0x00000001f3097824 */ /* 0x000fc800078e02f2 */
[----:B------:R-:W-:-:S04]  /*15930*/  @P3 IMAD.HI.U32 R3, R9, c[0x0][0x4ec], RZ ;  /* 0x00013b0009033a27 */ /* 0x000fc800078e00ff */
[-C--:B------:R-:W-:Y:S02]  /*15940*/  IMAD R6, R17, R2.reuse, RZ ;  /* 0x0000000211067224 */ /* 0x080fe400078e02ff */
[----:B------:R-:W-:-:S04]  /*15950*/  IMAD.WIDE.U32 R4, R16, R2, RZ ;  /* 0x0000000210047225 */ /* 0x000fc800078e00ff */
[----:B------:R-:W-:Y:S01]  /*15960*/  IMAD.MOV.U32 R2, RZ, RZ, R9 ;  /* 0x000000ffff027224 */ /* 0x000fe200078e0009 */
[----:B------:R-:W-:-:S04]  /*15970*/  @P3 SHF.R.U32.HI R2, RZ, c[0x0][0x4f0], R3 ;  /* 0x00013c00ff023a19 */ /* 0x000fc80000011603 */
[----:B------:R-:W-:Y:S02]  /*15980*/  IADD3 R4, P1, P0, R2, R12, R4 ;  /* 0x0000000c02047210 */ /* 0x000fe4000783e004 */
[----:B------:R-:W1:Y:S01]  /*15990*/  LDC.64 R12, c[0x0][R15+0x160] ;  /* 0x000058000f0c7b82 */ /* 0x000e620000000a00 */
[--C-:B------:R-:W-:Y:S01]  /*159a0*/  SHF.R.S32.HI R3, RZ, 0x1f, R2.reuse ;  /* 0x0000001fff037819 */ /* 0x100fe20000011402 */
[----:B------:R-:W-:Y:S02]  /*159b0*/  IMAD.MOV R2, RZ, RZ, -R2 ;  /* 0x000000ffff027224 */ /* 0x000fe400078e0a02 */
[----:B------:R-:W-:Y:S02]  /*159c0*/  IMAD.IADD R6, R5, 0x1, R6 ;  /* 0x0000000105067824 */ /* 0x000fe400078e0206 */
[----:B------:R-:W-:-:S03]  /*159d0*/  IMAD R2, R2, c[0x0][0x4e8], R9 ;  /* 0x00013a0002027a24 */ /* 0x000fc600078e0209 */
[----:B------:R-:W-:Y:S02]  /*159e0*/  IADD3.X R5, R3, R7, R6, P1, P0 ;  /* 0x0000000703057210 */ /* 0x000fe40000fe0406 */
[----:B------:R-:W-:Y:S01]  /*159f0*/  SHF.R.S32.HI R6, RZ, 0x1f, R2 ;  /* 0x0000001fff067819 */ /* 0x000fe20000011402 */
        /* <DEDUP_REMOVED lines=8> */
[----:B------:R-:W-:-:S04]  /*15a80*/  LEA R4, P0, R2, R4, 0x2 ;  /* 0x0000000402047211 */ /* 0x000fc800078010ff */
[----:B------:R-:W-:Y:S01]  /*15a90*/  LEA.HI.X R2, R2, R5, R3, 0x2, P0 ;  /* 0x0000000502027211 */ /* 0x000fe200000f1403 */
[----:B------:R-:W-:Y:S04]  /*15aa0*/  SHFL.IDX PT, R6, R4, RZ, 0x1c1f ;  /* 0x001c1fff04067589 */ /* 0x000fe800000e0000 */
[----:B------:R-:W1:Y:S01]  /*15ab0*/  SHFL.IDX PT, R7, R2, RZ, 0x1c1f ;  /* 0x001c1fff02077589 */ /* 0x000e6200000e0000 */
[----:B------:R-:W-:-:S03]  /*15ac0*/  IMAD R13, R14, c[0x0][0x4e8], RZ ;  /* 0x00013a000e0d7a24 */ /* 0x000fc600078e02ff */
[----:B------:R-:W-:Y:S01]  /*15ad0*/  SHFL.IDX PT, R4, R4, 0x1, 0x1c1f ;  /* 0x003c1f0004047f89 */ /* 0x000fe200000e0000 */
[----:B------:R-:W-:-:S03]  /*15ae0*/  LOP3.LUT P0, RZ, R111, 0x3, RZ, 0xc0, !PT ;  /* 0x000000036fff7812 */ /* 0x000fc6000780c0ff */
[----:B------:R3:W2:Y:S02]  /*15af0*/  SHFL.IDX PT, R5, R2, 0x1, 0x1c1f ;  /* 0x003c1f0002057f89 */ /* 0x0006a400000e0000 */
[----:B---3--:R-:W-:-:S05]  /*15b00*/  IMAD.IADD R2, R114, 0x1, R242 ;  /* 0x0000000172027824 */ /* 0x008fca00078e02f2 */
        /* <DEDUP_REMOVED lines=9> */
[----:B-1----:R-:W-:Y:S01]  /*15ba0*/  IMAD R4, R10, c[0x0][0x3a0], RZ ;  /* 0x0000e8000a047a24 */ /* 0x002fe200078e02ff */
[----:B------:R-:W-:Y:S01]  /*15bb0*/  SHF.R.S32.HI R5, RZ, 0x1f, R8 ;  /* 0x0000001fff057819 */ /* 0x000fe20000011408 */
[C---:B------:R-:W-:Y:S01]  /*15bc0*/  IMAD.WIDE.U32 R2, R0.reuse, c[0x0][0x3a0], RZ ;  /* 0x0000e80000027a25 */ /* 0x040fe200078e00ff */
[----:B------:R1:W2:Y:S03]  /*15bd0*/  LDS.128 R28, [R215+0x80] ;  /* 0x00008000d71c7984 */ /* 0x0002a60000000c00 */
[----:B------:R-:W-:Y:S01]  /*15be0*/  IMAD R0, R0, c[0x0][0x3a4], R4 ;  /* 0x0000e90000007a24 */ /* 0x000fe200078e0204 */
[----:B------:R-:W-:Y:S01]  /*15bf0*/  IADD3 R4, R229, R242, RZ ;  /* 0x000000f2e5047210 */ /* 0x000fe20007ffe0ff */
[----:B------:R1:W3:Y:S01]  /*15c00*/  LDS.128 R44, [R215+0x1080] ;  /* 0x00108000d72c7984 */ /* 0x0002e20000000c00 */
[----:B------:R-:W-:-:S02]  /*15c10*/  IMAD R5, R5, c[0x0][0x3f0], RZ ;  /* 0x0000fc0005057a24 */ /* 0x000fc400078e02ff */
[----:B------:R-:W-:Y:S01]  /*15c20*/  IADD3 R3, R3, R0, RZ ;  /* 0x0000000003037210 */ /* 0x000fe20007ffe0ff */
[----:B------:R-:W-:Y:S01]  /*15c30*/  @P3 IMAD.HI.U32 R6, R4, c[0x0][0x4ec], RZ ;  /* 0x00013b0004063a27 */ /* 0x000fe200078e00ff */
[----:B------:R1:W4:Y:S01]  /*15c40*/  LDS.128 R60, [R215+0x2080] ;  /* 0x00208000d73c7984 */ /* 0x0003220000000c00 */
[----:B------:R-:W-:Y:S02]  /*15c50*/  MOV R0, R4 ;  /* 0x0000000400007202 */ /* 0x000fe40000000f00 */
[C---:B------:R-:W-:Y:S01]  /*15c60*/  IMAD.WIDE.U32 R2, R11.reuse, c[0x0][0x3e8], R2 ;  /* 0x0000fa000b027a25 */ /* 0x040fe200078e0002 */
[----:B------:R1:W1:Y:S01]  /*15c70*/  LDS.128 R72, [R215+0x3080] ;  /* 0x00308000d7487984 */ /* 0x0002620000000c00 */
[----:B------:R-:W-:Y:S02]  /*15c80*/  @P3 SHF.R.U32.HI R0, RZ, c[0x0][0x4f0], R6 ;  /* 0x00013c00ff003a19 */ /* 0x000fe40000011606 */
[----:B------:R-:W-:Y:S01]  /*15c90*/  IMAD R3, R11, c[0x0][0x3ec], R3 ;  /* 0x0000fb000b037a24 */ /* 0x000fe200078e0203 */
[----:B------:R1:W1:Y:S01]  /*15ca0*/  LDS.128 R24, [R215+0x4080] ;  /* 0x00408000d7187984 */ /* 0x0002620000000c00 */
[C---:B------:R-:W-:Y:S01]  /*15cb0*/  IMAD R7, R8.reuse, c[0x0][0x3f4], R5 ;  /* 0x0000fd0008077a24 */ /* 0x040fe200078e0205 */
[----:B------:R-:W-:Y:S01]  /*15cc0*/  SHF.R.S32.HI R6, RZ, 0x1f, R0 ;  /* 0x0000001fff067819 */ /* 0x000fe20000011400 */
[----:B------:R-:W-:Y:S01]  /*15cd0*/  IMAD.WIDE.U32 R2, R8, c[0x0][0x3f0], R2 ;  /* 0x0000fc0008027a25 */ /* 0x000fe200078e0002 */
[----:B------:R1:W1:Y:S01]  /*15ce0*/  LDS.128 R40, [R215+0x5080] ;  /* 0x00508000d7287984 */ /* 0x0002620000000c00 */
[----:B------:R-:W-:-:S02]  /*15cf0*/  IADD3 R5, -R0, RZ, RZ ;  /* 0x000000ff00057210 */ /* 0x000fc40007ffe1ff */
[----:B------:R-:W-:Y:S01]  /*15d00*/  IMAD R6, R6, c[0x0][0x3e0], RZ ;  /* 0x0000f80006067a24 */ /* 0x000fe200078e02ff */
[----:B------:R1:W1:Y:S01]  /*15d10*/  LDS.128 R56, [R215+0x6080] ;  /* 0x00608000d7387984 */ /* 0x0002620000000c00 */
[----:B------:R-:W-:Y:S01]  /*15d20*/  IADD3 R3, R3, R7, RZ ;  /* 0x0000000703037210 */ /* 0x000fe20007ffe0ff */
[----:B------:R-:W-:Y:S02]  /*15d30*/  IMAD R4, R5, c[0x0][0x4e8], R4 ;  /* 0x00013a0005047a24 */ /* 0x000fe400078e0204 */
        /* <DEDUP_REMOVED lines=21> */
.L_x_2239:
[----:B------:R-:W-:Y:S05]  /*15e90*/  BRA.DIV ~URZ, `(.L_x_2146) ;  /* 0x000066727f007947 */ /* 0x000fea000b800000 */
[----:B------:R4:W2:Y:S02]  /*15ea0*/  SHFL.IDX PT, R0, R14, RZ, 0x181f ;  /* 0x00181fff0e007589 */ /* 0x0008a400000e0000 */
.L_x_2240:
[----:B------:R-:W-:Y:S01]  /*15eb0*/  IADD3 R12, R252, R242, RZ ;  /* 0x000000f2fc0c7210 */ /* 0x000fe20007ffe0ff */
        /* <DEDUP_REMOVED lines=23> */
.L_x_2148:
[----:B------:R-:W-:Y:S05]  /*16030*/  BSYNC B0 ;  /* 0x0000000000007941 */ /* 0x000fea0003800000 */
.L_x_2147:
[----:B------:R-:W-:Y:S05]  /*16040*/  BRA.DIV ~URZ, `(.L_x_2149) ;  /* 0x000065327f007947 */ /* 0x000fea000b800000 */
[----:B---3--:R3:W4:Y:S04]  /*16050*/  SHFL.IDX PT, R4, R5, 0x1, 0x181f ;  /* 0x00381f0005047f89 */ /* 0x00872800000e0000 */
[----:B--2---:R3:W2:Y:S02]  /*16060*/  SHFL.IDX PT, R0, R14, 0x1, 0x181f ;  /* 0x00381f000e007f89 */ /* 0x0046a400000e0000 */
.L_x_2241:
        /* <DEDUP_REMOVED lines=24> */
.L_x_2151:
[----:B------:R-:W-:Y:S05]  /*161f0*/  BSYNC B0 ;  /* 0x0000000000007941 */ /* 0x000fea0003800000 */
.L_x_2150:
[----:B------:R-:W-:Y:S05]  /*16200*/  BRA.DIV ~URZ, `(.L_x_2152) ;  /* 0x000064427f007947 */ /* 0x000fea000b800000 */
[----:B----4-:R4:W3:Y:S02]  /*16210*/  SHFL.IDX PT, R4, R5, 0x2, 0x181f ;  /* 0x00581f0005047f89 */ /* 0x0108e400000e0000 */
.L_x_2242:
[----:B------:R-:W-:Y:S05]  /*16220*/  BRA.DIV ~URZ, `(.L_x_2153) ;  /* 0x000064927f007947 */ /* 0x000fea000b800000 */
[----:B--2---:R2:W4:Y:S02]  /*16230*/  SHFL.IDX PT, R0, R14, 0x2, 0x181f ;  /* 0x00581f000e007f89 */ /* 0x00452400000e0000 */
.L_x_2243:
        /* <DEDUP_REMOVED lines=24> */
.L_x_2155:
[----:B------:R-:W-:Y:S05]  /*163c0*/  BSYNC B0 ;  /* 0x0000000000007941 */ /* 0x000fea0003800000 */
.L_x_2154:
[----:B------:R-:W-:Y:S05]  /*163d0*/  BRA.DIV ~URZ, `(.L_x_2156) ;  /* 0x000063527f007947 */ /* 0x000fea000b800000 */
[----:B---3--:R3:W1:Y:S04]  /*163e0*/  SHFL.IDX PT, R4, R5, 0x3, 0x181f ;  /* 0x00781f0005047f89 */ /* 0x00866800000e0000 */
[----:B----4-:R3:W4:Y:S02]  /*163f0*/  SHFL.IDX PT, R0, R14, 0x3, 0x181f ;  /* 0x00781f000e007f89 */ /* 0x01072400000e0000 */
.L_x_2244:
        /* <DEDUP_REMOVED lines=25> */
.L_x_2144:
        /* <DEDUP_REMOVED lines=33> */
.L_x_2245:
[----:B------:R-:W-:Y:S05]  /*167a0*/  BRA.DIV ~URZ, `(.L_x_2159) ;  /* 0x000060c27f007947 */ /* 0x000fea000b800000 */
[----:B------:R3:W4:Y:S02]  /*167b0*/  SHFL.IDX PT, R0, R12, RZ, 0x1c1f ;  /* 0x001c1fff0c007589 */ /* 0x00072400000e0000 */
.L_x_2246:
[----:B------:R-:W-:Y:S01]  /*167c0*/  BSSY B0, `(.L_x_2160) ;  /* 0x00000e0000007945 */ /* 0x000fe20003800000 */
[----:B------:R-:W-:Y:S05]  /*167d0*/  @P0 BRA `(.L_x_2161) ;  /* 0x00000de000000947 */ /* 0x000fea0003800000 */
[C---:B------:R-:W-:Y:S02]  /*167e0*/  ISETP.GE.AND P0, PT, R231.reuse, c[0x0][0x3c8], PT ;  /* 0x0000f200e7007a0c */ /* 0x040fe40003f06270 */
[C---:B------:R-:W-:Y:S02]  /*167f0*/  IADD3 R8, R231.reuse, 0x8, RZ ;  /* 0x00000008e7087810 */ /* 0x040fe40007ffe0ff */
[----:B------:R-:W-:Y:S02]  /*16800*/  SHF.R.S32.HI R6, RZ, 0x1f, R231 ;  /* 0x0000001fff067819 */ /* 0x000fe400000114e7 */
[----:B------:R-:W-:Y:S02]  /*16810*/  ISETP.GE.AND P2, PT, R8, c[0x0][0x3c8], PT ;  /* 0x0000f20008007a0c */ /* 0x000fe40003f46270 */
[----:B------:R-:W-:-:S02]  /*16820*/  IADD3 R7, R231, 0x10, RZ ;  /* 0x00000010e7077810 */ /* 0x000fc40007ffe0ff */
[C---:B------:R-:W-:Y:S02]  /*16830*/  IADD3 R9, R231.reuse, 0x8, RZ ;  /* 0x00000008e7097810 */ /* 0x040fe40007ffe0ff */
[C---:B------:R-:W-:Y:S02]  /*16840*/  IADD3 R13, R231.reuse, 0x20, RZ ;  /* 0x00000020e70d7810 */ /* 0x040fe40007ffe0ff */
[C---:B----4-:R-:W-:Y:S02]  /*16850*/  @!P0 LEA R2, P1, R231.reuse, R0, 0x2 ;  /* 0x00000000e7028211 */ /* 0x050fe400078210ff */
[----:B------:R-:W-:Y:S02]  /*16860*/  SHF.R.S32.HI R9, RZ, 0x1f, R9 ;  /* 0x0000001fff097819 */ /* 0x000fe40000011409 */
[----:B--2---:R-:W-:Y:S02]  /*16870*/  @!P0 LEA.HI.X R3, R231, R4, R6, 0x2, P1 ;  /* 0x00000004e7038211 */ /* 0x004fe400008f1406 */
[----:B------:R-:W-:-:S02]  /*16880*/  ISETP.GE.AND P1, PT, R7, c[0x0][0x3c8], PT ;  /* 0x0000f20007007a0c */ /* 0x000fc40003f26270 */
[----:B------:R-:W-:Y:S01]  /*16890*/  IADD3 R6, R231, 0x18, RZ ;  /* 0x00000018e7067810 */ /* 0x000fe20007ffe0ff */
[----:B------:R2:W-:Y:S01]  /*168a0*/  @!P0 ST.E.64 [R2.64], R22 ;  /* 0x0000001602008985 */ /* 0x0005e2000c101b06 */
[----:B------:R-:W-:Y:S02]  /*168b0*/  ISETP.GE.AND P3, PT, R13, c[0x0][0x3c8], PT ;  /* 0x0000f2000d007a0c */ /* 0x000fe40003f66270 */
[C---:B------:R-:W-:Y:S02]  /*168c0*/  IADD3 R10, R231.reuse, 0x30, RZ ;  /* 0x00000030e70a7810 */ /* 0x040fe40007ffe0ff */
[C---:B------:R-:W-:Y:S02]  /*168d0*/  IADD3 R15, R231.reuse, 0x20, RZ ;  /* 0x00000020e70f7810 */ /* 0x040fe40007ffe0ff */
[----:B------:R-:W-:Y:S02]  /*168e0*/  IADD3 R11, R231, 0x28, RZ ;  /* 0x00000028e70b7810 */ /* 0x000fe40007ffe0ff */
[----:B------:R-:W-:-:S02]  /*168f0*/  ISETP.GE.AND P4, PT, R10, c[0x0][0x3c8], PT ;  /* 0x0000f2000a007a0c */ /* 0x000fc40003f86270 */
[----:B------:R-:W-:Y:S02]  /*16900*/  SHF.R.S32.HI R15, RZ, 0x1f, R15 ;  /* 0x0000001fff0f7819 */ /* 0x000fe4000001140f */
[----:B------:R-:W-:Y:S02]  /*16910*/  SHF.R.S32.HI R11, RZ, 0x1f, R11 ;  /* 0x0000001fff0b7819 */ /* 0x000fe4000001140b */
[C---:B------:R-:W-:Y:S02]  /*16920*/  IADD3 R16, R231.reuse, 0xa0, RZ ;  /* 0x000000a0e7107810 */ /* 0x040fe40007ffe0ff */
[----:B------:R-:W-:Y:S02]  /*16930*/  IADD3 R17, R231, 0xc0, RZ ;  /* 0x000000c0e7117810 */ /* 0x000fe40007ffe0ff */
[----:B------:R-:W-:Y:S02]  /*16940*/  SHF.R.S32.HI R16, RZ, 0x1f, R16 ;  /* 0x0000001fff107819 */ /* 0x000fe40000011410 */
[----:B------:R-:W-:-:S02]  /*16950*/  SHF.R.S32.HI R17, RZ, 0x1f, R17 ;  /* 0x0000001fff117819 */ /* 0x000fc40000011411 */
[C---:B------:R-:W-:Y:S02]  /*16960*/  IADD3 R18, R231.reuse, 0xe8, RZ ;  /* 0x000000e8e7127810 */ /* 0x040fe40007ffe0ff */
[C---:B------:R-:W-:Y:S02]  /*16970*/  IADD3 R19, R231.reuse, 0xe8, RZ ;  /* 0x000000e8e7137810 */ /* 0x040fe40007ffe0ff */
[C---:B--2---:R-:W-:Y:S02]  /*16980*/  @!P2 LEA R2, P0, R8.reuse, R0, 0x2 ;  /* 0x000000000802a211 */ /* 0x044fe400078010ff */
[----:B------:R-:W-:Y:S02]  /*16990*/  SHF.R.S32.HI R19, RZ, 0x1f, R19 ;  /* 0x0000001fff137819 */ /* 0x000fe40000011413 */
[----:B------:R-:W-:Y:S02]  /*169a0*/  @!P2 LEA.HI.X R3, R8, R4, R9, 0x2, P0 ;  /* 0x000000040803a211 */ /* 0x000fe400000f1409 */
[----:B------:R-:W-:-:S02]  /*169b0*/  IADD3 R8, R231, 0x10, RZ ;  /* 0x00000010e7087810 */ /* 0x000fc40007ffe0ff */
        /* <DEDUP_REMOVED lines=142> */
[----:B------:R-:W-:Y:S02]  /*172a0*/  ISETP.GE.AND P6, PT, R11, c[0x0][0x3c8], PT ;  /* 0x0000f2000b007a0c */ /* 0x000fe40003fc6270 */
[C---:B------:R-:W-:Y:S01]  /*172b0*/  IADD3 R16, R231.reuse, 0xc8, RZ ;  /* 0x000000c8e7107810 */ /* 0x040fe20007ffe0ff */
[----:B------:R4:W-:Y:S01]  /*172c0*/  @!P4 ST.E.64 [R6.64], R92 ;  /* 0x0000005c0600c985 */ /* 0x0009e2000c101b06 */
[----:B------:R-:W-:Y:S02]  /*172d0*/  IADD3 R10, R231, 0xd8, RZ ;  /* 0x000000d8e70a7810 */ /* 0x000fe40007ffe0ff */
[----:B------:R-:W-:Y:S02]  /*172e0*/  SHF.R.S32.HI R16, RZ, 0x1f, R16 ;  /* 0x0000001fff107819 */ /* 0x000fe40000011410 */
[----:B------:R-:W-:-:S02]  /*172f0*/  ISETP.GE.AND P5, PT, R10, c[0x0][0x3c8], PT ;  /* 0x0000f2000a007a0c */ /* 0x000fc40003fa6270 */
[----:B--2---:R-:W-:-:S04]  /*17300*/  @!P2 LEA R2, P0, R8, R0, 0x2 ;  /* 0x000000000802a211 */ /* 0x004fc800078010ff */
[----:B------:R-:W-:Y:S02]  /*17310*/  @!P2 LEA.HI.X R3, R8, R4, R9, 0x2, P0 ;  /* 0x000000040803a211 */ /* 0x000fe400000f1409 */
[----:B------:R-:W-:-:S03]  /*17320*/  @!P3 LEA R8, P0, R15, R0, 0x2 ;  /* 0x000000000f08b211 */ /* 0x000fc600078010ff */
[----:B------:R2:W-:Y:S01]  /*17330*/  @!P2 ST.E.64 [R2.64], R96 ;  /* 0x000000600200a985 */ /* 0x0005e2000c101b06 */
[----:B------:R-:W-:Y:S02]  /*17340*/  @!P3 LEA.HI.X R9, R15, R4, R17, 0x2, P0 ;  /* 0x000000040f09b211 */ /* 0x000fe400000f1411 */
[----:B------:R-:W-:Y:S02]  /*17350*/  IADD3 R15, R231, 0xe0, RZ ;  /* 0x000000e0e70f7810 */ /* 0x000fe40007ffe0ff */
[----:B----4-:R-:W-:Y:S01]  /*17360*/  @!P6 LEA R6, P0, R11, R0, 0x2 ;  /* 0x000000000b06e211 */ /* 0x010fe200078010ff */
[----:B------:R-:W-:Y:S01]  /*17370*/  @!P3 ST.E.64 [R8.64], R144 ;  /* 0x000000900800b985 */ /* 0x000fe2000c101b06 */
[----:B------:R-:W-:Y:S02]  /*17380*/  ISETP.GE.AND P4, PT, R15, c[0x0][0x3c8], PT ;  /* 0x0000f2000f007a0c */ /* 0x000fe40003f86270 */
[----:B------:R-:W-:-:S04]  /*17390*/  IADD3 R17, R231, 0xe0, RZ ;  /* 0x000000e0e7117810 */ /* 0x000fc80007ffe0ff */
[----:B------:R-:W-:Y:S02]  /*173a0*/  SHF.R.S32.HI R17, RZ, 0x1f, R17 ;  /* 0x0000001fff117819 */ /* 0x000fe40000011411 */
[----:B--2---:R-:W-:-:S04]  /*173b0*/  @!P1 LEA R2, P2, R13, R0, 0x2 ;  /* 0x000000000d029211 */ /* 0x004fc800078410ff */
[-C--:B------:R-:W-:Y:S02]  /*173c0*/  @!P1 LEA.HI.X R3, R13, R4.reuse, R16, 0x2, P2 ;  /* 0x000000040d039211 */ /* 0x080fe400010f1410 */
[C---:B------:R-:W-:Y:S02]  /*173d0*/  IADD3 R13, R231.reuse, 0xd0, RZ ;  /* 0x000000d0e70d7810 */ /* 0x040fe40007ffe0ff */
[----:B------:R-:W-:Y:S01]  /*173e0*/  IADD3 R16, R231, 0xf0, RZ ;  /* 0x000000f0e7107810 */ /* 0x000fe20007ffe0ff */
[----:B------:R2:W-:Y:S01]  /*173f0*/  @!P1 ST.E.64 [R2.64], R100 ;  /* 0x0000006402009985 */ /* 0x0005e2000c101b06 */
[----:B------:R-:W-:Y:S02]  /*17400*/  SHF.R.S32.HI R13, RZ, 0x1f, R13 ;  /* 0x0000001fff0d7819 */ /* 0x000fe4000001140d */
[----:B------:R-:W-:Y:S02]  /*17410*/  ISETP.GE.AND P2, PT, R18, c[0x0][0x3c8], PT ;  /* 0x0000f20012007a0c */ /* 0x000fe40003f46270 */
[----:B------:R-:W-:-:S02]  /*17420*/  @!P6 LEA.HI.X R7, R11, R4, R13, 0x2, P0 ;  /* 0x000000040b07e211 */ /* 0x000fc400000f140d */
[C---:B------:R-:W-:Y:S02]  /*17430*/  IADD3 R11, R231.reuse, 0xd8, RZ ;  /* 0x000000d8e70b7810 */ /* 0x040fe40007ffe0ff */
[----:B------:R-:W-:Y:S01]  /*17440*/  IADD3 R13, R231, 0xf8, RZ ;  /* 0x000000f8e70d7810 */ /* 0x000fe20007ffe0ff */
[----:B------:R4:W-:Y:S01]  /*17450*/  @!P6 ST.E.64 [R6.64], R104 ;  /* 0x000000680600e985 */ /* 0x0009e2000c101b06 */
[----:B------:R-:W-:Y:S02]  /*17460*/  SHF.R.S32.HI R11, RZ, 0x1f, R11 ;  /* 0x0000001fff0b7819 */ /* 0x000fe4000001140b */
[----:B------:R-:W-:Y:S02]  /*17470*/  ISETP.GE.AND P1, PT, R16, c[0x0][0x3c8], PT ;  /* 0x0000f20010007a0c */ /* 0x000fe40003f26270 */
[----:B------:R-:W-:Y:S02]  /*17480*/  ISETP.GE.AND P0, PT, R13, c[0x0][0x3c8], PT ;  /* 0x0000f2000d007a0c */ /* 0x000fe40003f06270 */
[----:B--2---:R-:W-:-:S04]  /*17490*/  @!P5 LEA R2, P3, R10, R0, 0x2 ;  /* 0x000000000a02d211 */ /* 0x004fc800078610ff */
[----:B------:R-:W-:Y:S02]  /*174a0*/  @!P5 LEA.HI.X R3, R10, R4, R11, 0x2, P3 ;  /* 0x000000040a03d211 */ /* 0x000fe400018f140b */
[CC--:B------:R-:W-:Y:S02]  /*174b0*/  @!P4 LEA R10, P6, R15.reuse, R0.reuse, 0x2 ;  /* 0x000000000f0ac211 */ /* 0x0c0fe400078c10ff */
[----:B------:R-:W-:Y:S01]  /*174c0*/  @!P2 LEA R8, P3, R18, R0, 0x2 ;  /* 0x000000001208a211 */ /* 0x000fe200078610ff */
[----:B------:R2:W-:Y:S01]  /*174d0*/  @!P5 ST.E.64 [R2.64], R108 ;  /* 0x0000006c0200d985 */ /* 0x0005e2000c101b06 */
[----:B------:R-:W-:Y:S02]  /*174e0*/  @!P4 LEA.HI.X R11, R15, R4, R17, 0x2, P6 ;  /* 0x000000040f0bc211 */ /* 0x000fe400030f1411 */
[C---:B------:R-:W-:Y:S02]  /*174f0*/  IADD3 R17, R231.reuse, 0xf0, RZ ;  /* 0x000000f0e7117810 */ /* 0x040fe40007ffe0ff */
[----:B------:R-:W-:Y:S01]  /*17500*/  IADD3 R15, R231, 0xf8, RZ ;  /* 0x000000f8e70f7810 */ /* 0x000fe20007ffe0ff */
[----:B------:R1:W-:Y:S01]  /*17510*/  @!P4 ST.E.64 [R10.64], R152 ;  /* 0x000000980a00c985 */ /* 0x0003e2000c101b06 */
[----:B----4-:R-:W-:-:S02]  /*17520*/  @!P1 LEA R6, P5, R16, R0, 0x2 ;  /* 0x0000000010069211 */ /* 0x010fc400078a10ff */
[----:B------:R-:W-:Y:S02]  /*17530*/  SHF.R.S32.HI R17, RZ, 0x1f, R17 ;  /* 0x0000001fff117819 */ /* 0x000fe40000011411 */
[-C--:B------:R-:W-:Y:S02]  /*17540*/  @!P2 LEA.HI.X R9, R18, R4.reuse, R19, 0x2, P3 ;  /* 0x000000041209a211 */ /* 0x080fe400018f1413 */
[----:B------:R-:W-:Y:S02]  /*17550*/  SHF.R.S32.HI R15, RZ, 0x1f, R15 ;  /* 0x0000001fff0f7819 */ /* 0x000fe4000001140f */
[----:B------:R-:W-:Y:S01]  /*17560*/  @!P1 LEA.HI.X R7, R16, R4, R17, 0x2, P5 ;  /* 0x0000000410079211 */ /* 0x000fe200028f1411 */
[----:B------:R1:W-:Y:S04]  /*17570*/  @!P2 ST.E.64 [R8.64], R148 ;  /* 0x000000940800a985 */ /* 0x0003e8000c101b06 */
[----:B------:R1:W-:Y:S01]  /*17580*/  @!P1 ST.E.64 [R6.64], R112 ;  /* 0x0000007006009985 */ /* 0x0003e2000c101b06 */
[----:B--2---:R-:W-:-:S04]  /*17590*/  @!P0 LEA R2, P3, R13, R0, 0x2 ;  /* 0x000000000d028211 */ /* 0x004fc800078610ff */
[----:B------:R-:W-:-:S05]  /*175a0*/  @!P0 LEA.HI.X R3, R13, R4, R15, 0x2, P3 ;  /* 0x000000040d038211 */ /* 0x000fca00018f140f */
[----:B------:R1:W-:Y:S04]  /*175b0*/  @!P0 ST.E.64 [R2.64], R20 ;  /* 0x0000001402008985 */ /* 0x0003e8000c101b06 */
.L_x_2161:
[----:B------:R-:W-:Y:S05]  /*175c0*/  BSYNC B0 ;  /* 0x0000000000007941 */ /* 0x000fea0003800000 */
.L_x_2160:
[----:B------:R-:W-:Y:S05]  /*175d0*/  BRA.DIV ~URZ, `(.L_x_2162) ;  /* 0x000053027f007947 */ /* 0x000fea000b800000 */
[----:B--2---:R2:W1:Y:S04]  /*175e0*/  SHFL.IDX PT, R4, R5, 0x1, 0x1c1f ;  /* 0x003c1f0005047f89 */ /* 0x00446800000e0000 */
[----:B----4-:R2:W4:Y:S02]  /*175f0*/  SHFL.IDX PT, R0, R12, 0x1, 0x1c1f ;  /* 0x003c1f000c007f89 */ /* 0x01052400000e0000 */
.L_x_2247:
[----:B------:R-:W-:-:S13]  /*17600*/  ISETP.NE.AND P0, PT, R14, RZ, PT ;  /* 0x000000ff0e00720c */ /* 0x000fda0003f05270 */
[----:B------:R-:W-:Y:S05]  /*17610*/  @P0 BRA `(.L_x_2157) ;  /* 0x00001cd000000947 */ /* 0x000fea0003800000 */
[C---:B------:R-:W-:Y:S02]  /*17620*/  ISETP.GE.AND P3, PT, R231.reuse, c[0x0][0x3c8], PT ;  /* 0x0000f200e7007a0c */ /* 0x040fe40003f66270 */
[C---:B-1----:R-:W-:Y:S02]  /*17630*/  IADD3 R11, R231.reuse, 0x8, RZ ;  /* 0x00000008e70b7810 */ /* 0x042fe40007ffe0ff */
[----:B--23--:R-:W-:Y:S02]  /*17640*/  IADD3 R12, R231, 0x10, RZ ;  /* 0x00000010e70c7810 */ /* 0x00cfe40007ffe0ff */
[----:B------:R-:W-:Y:S02]  /*17650*/  ISETP.GE.AND P2, PT, R11, c[0x0][0x3c8], PT ;  /* 0x0000f2000b007a0c */ /* 0x000fe40003f46270 */
[----:B------:R-:W-:Y:S02]  /*17660*/  SHF.R.S32.HI R5, RZ, 0x1f, R231 ;  /* 0x0000001fff057819 */ /* 0x000fe400000114e7 */
[----:B------:R-:W-:-:S02]  /*17670*/  ISETP.GE.AND P1, PT, R12, c[0x0][0x3c8], PT ;  /* 0x0000f2000c007a0c */ /* 0x000fc40003f26270 */
[C---:B------:R-:W-:Y:S02]  /*17680*/  IADD3 R10, R231.reuse, 0x18, RZ ;  /* 0x00000018e70a7810 */ /* 0x040fe40007ffe0ff */
[C---:B----4-:R-:W-:Y:S02]  /*17690*/  @!P3 LEA R2, P4, R231.reuse, R0, 0x2 ;  /* 0x00000000e702b211 */ /* 0x050fe400078810ff */
[----:B------:R-:W-:Y:S02]  /*176a0*/  ISETP.GE.AND P0, PT, R10, c[0x0][0x3c8], PT ;  /* 0x0000f2000a007a0c */ /* 0x000fe40003f06270 */
[C---:B------:R-:W-:Y:S02]  /*176b0*/  @!P3 LEA.HI.X R3, R231.reuse, R4, R5, 0x2, P4 ;  /* 0x00000004e703b211 */ /* 0x040fe400020f1405 */
[C---:B------:R-:W-:Y:S02]  /*176c0*/  IADD3 R13, R231.reuse, 0x8, RZ ;  /* 0x00000008e70d7810 */ /* 0x040fe40007ffe0ff */
[----:B------:R-:W-:Y:S01]  /*176d0*/  IADD3 R15, R231, 0x10, RZ ;  /* 0x00000010e70f7810 */ /* 0x000fe20007ffe0ff */
[----:B------:R1:W-:Y:S01]  /*176e0*/  @!P3 ST.E.64 [R2.64], R28 ;  /* 0x0000001c0200b985 */ /* 0x0003e2000c101b06 */
[----:B------:R-:W-:-:S02]  /*176f0*/  SHF.R.S32.HI R13, RZ, 0x1f, R13 ;  /* 0x0000001fff0d7819 */ /* 0x000fc4000001140d */
[CC--:B------:R-:W-:Y:S02]  /*17700*/  @!P2 LEA R8, P3, R11.reuse, R0.reuse, 0x2 ;  /* 0x000000000b08a211 */ /* 0x0c0fe400078610ff */
[----:B------:R-:W-:Y:S02]  /*17710*/  @!P1 LEA R6, P4, R12, R0, 0x2 ;  /* 0x000000000c069211 */ /* 0x000fe400078810ff */
[----:B------:R-:W-:Y:S02]  /*17720*/  @!P2 LEA.HI.X R9, R11, R4, R13, 0x2, P3 ;  /* 0x000000040b09a211 */ /* 0x000fe400018f140d */
[----:B------:R-:W-:Y:S02]  /*17730*/  SHF.R.S32.HI R15, RZ, 0x1f, R15 ;  /* 0x0000001fff0f7819 */ /* 0x000fe4000001140f */
[C---:B------:R-:W-:Y:S01]  /*17740*/  IADD3 R11, R231.reuse, 0x18, RZ ;  /* 0x00000018e70b7810 */ /* 0x040fe20007ffe0ff */
[----:B------:R2:W-:Y:S01]  /*17750*/  @!P2 ST.E.64 [R8.64], R128 ;  /* 0x000000800800a985 */ /* 0x0005e2000c101b06 */
[----:B------:R-:W-:-:S02]  /*17760*/  IADD3 R13, R231, 0x20, RZ ;  /* 0x00000020e70d7810 */ /* 0x000fc40007ffe0ff */
[----:B------:R-:W-:Y:S02]  /*17770*/  @!P1 LEA.HI.X R7, R12, R4, R15, 0x2, P4 ;  /* 0x000000040c079211 */ /* 0x000fe400020f140f */
[----:B------:R-:W-:Y:S02]  /*17780*/  SHF.R.S32.HI R11, RZ, 0x1f, R11 ;  /* 0x0000001fff0b7819 */ /* 0x000fe4000001140b */
[----:B------:R-:W-:Y:S01]  /*17790*/  ISETP.GE.AND P4, PT, R13, c[0x0][0x3c8], PT ;  /* 0x0000f2000d007a0c */ /* 0x000fe20003f86270 */
[----:B------:R3:W-:Y:S01]  /*177a0*/  @!P1 ST.E.64 [R6.64], R116 ;  /* 0x0000007406009985 */ /* 0x0007e2000c101b06 */
[C---:B------:R-:W-:Y:S02]  /*177b0*/  IADD3 R16, R231.reuse, 0x28, RZ ;  /* 0x00000028e7107810 */ /* 0x040fe40007ffe0ff */
[C---:B------:R-:W-:Y:S02]  /*177c0*/  IADD3 R5, R231.reuse, 0x30, RZ ;  /* 0x00000030e7057810 */ /* 0x040fe40007ffe0ff */
[----:B------:R-:W-:-:S02]  /*177d0*/  IADD3 R17, R231, 0x28, RZ ;  /* 0x00000028e7117810 */ /* 0x000fc40007ffe0ff */
[----:B------:R-:W-:Y:S02]  /*177e0*/  ISETP.GE.AND P6, PT, R5, c[0x0][0x3c8], PT ;  /* 0x0000f20005007a0c */ /* 0x000fe40003fc6270 */
[C---:B-1----:R-:W-:Y:S02]  /*177f0*/  @!P0 LEA R2, P3, R10.reuse, R0, 0x2 ;  /* 0x000000000a028211 */ /* 0x042fe400078610ff */
[----:B------:R-:W-:Y:S02]  /*17800*/  SHF.R.S32.HI R17, RZ, 0x1f, R17 ;  /* 0x0000001fff117819 */ /* 0x000fe40000011411 */
[----:B------:R-:W-:Y:S02]  /*17810*/  @!P0 LEA.HI.X R3, R10, R4, R11, 0x2, P3 ;  /* 0x000000040a038211 */ /* 0x000fe400018f140b */
[----:B------:R-:W-:Y:S02]  /*17820*/  ISETP.GE.AND P3, PT, R16, c[0x0][0x3c8], PT ;  /* 0x0000f20010007a0c */ /* 0x000fe40003f66270 */
[C---:B------:R-:W-:Y:S01]  /*17830*/  IADD3 R11, R231.reuse, 0x20, RZ ;  /* 0x00000020e70b7810 */ /* 0x040fe20007ffe0ff */
[----:B------:R1:W-:Y:S01]  /*17840*/  @!P0 ST.E.64 [R2.64], R30 ;  /* 0x0000001e02008985 */ /* 0x0003e2000c101b06 */
[----:B------:R-:W-:-:S02]  /*17850*/  IADD3 R15, R231, 0x40, RZ ;  /* 0x00000040e70f7810 */ /* 0x000fc40007ffe0ff */
[----:B--2---:R-:W-:Y:S02]  /*17860*/  @!P4 LEA R8, P0, R13, R0, 0x2 ;  /* 0x000000000d08c211 */ /* 0x004fe400078010ff */
[----:B------:R-:W-:Y:S02]  /*17870*/  SHF.R.S32.HI R11, RZ, 0x1f, R11 ;  /* 0x0000001fff0b7819 */ /* 0x000fe4000001140b */
[----:B------:R-:W-:Y:S02]  /*17880*/  IADD3 R12, R231, 0x30, RZ ;  /* 0x00000030e70c7810 */ /* 0x000fe40007ffe0ff */
[----:B------:R-:W-:Y:S02]  /*17890*/  @!P4 LEA.HI.X R9, R13, R4, R11, 0x2, P0 ;  /* 0x000000040d09c211 */ /* 0x000fe400000f140b */
[C---:B---3--:R-:W-:Y:S02]  /*178a0*/  @!P3 LEA R6, P1, R16.reuse, R0, 0x2 ;  /* 0x000000001006b211 */ /* 0x048fe400078210ff */
[----:B------:R-:W-:-:S02]  /*178b0*/  ISETP.GE.AND P0, PT, R16, c[0x0][0x3c8], PT ;  /* 0x0000f20010007a0c */ /* 0x000fc40003f06270 */
[----:B------:R-:W-:Y:S02]  /*178c0*/  ISETP.GE.AND P4, PT, R15, c[0x0][0x3c8], PT ;  /* 0x0000f2000f007a0c */ /* 0x000fe40003f86270 */
[----:B------:R-:W-:Y:S02]  /*178d0*/  SHF.R.S32.HI R12, RZ, 0x1f, R12 ;  /* 0x0000001fff0c7819 */ /* 0x000fe4000001140c */
[C---:B------:R-:W-:Y:S02]  /*178e0*/  IADD3 R10, R231.reuse, 0x38, RZ ;  /* 0x00000038e70a7810 */ /* 0x040fe40007ffe0ff */
[----:B------:R-:W-:Y:S02]  /*178f0*/  IADD3 R11, R231, 0x48, RZ ;  /* 0x00000048e70b7810 */ /* 0x000fe40007ffe0ff */
[----:B------:R-:W-:Y:S02]  /*17900*/  ISETP.GE.AND P5, PT, R10, c[0x0][0x3c8], PT ;  /* 0x0000f2000a007a0c */ /* 0x000fe40003fa6270 */
[----:B------:R-:W-:-:S02]  /*17910*/  ISETP.GE.AND P3, PT, R11, c[0x0][0x3c8], PT ;  /* 0x0000f2000b007a0c */ /* 0x000fc40003f66270 */
[----:B------:R-:W-:Y:S02]  /*17920*/  @!P0 LEA.HI.X R7, R16, R4, R17, 0x2, P1 ;  /* 0x0000000410078211 */ /* 0x000fe400008f1411 */
[----:B------:R-:W-:Y:S02]  /*17930*/  ISETP.GE.AND P1, PT, R13, c[0x0][0x3c8], PT ;  /* 0x0000f2000d007a0c */ /* 0x000fe40003f26270 */
[----:B-1----:R-:W-:Y:S02]  /*17940*/  @!P6 LEA R2, P2, R5, R0, 0x2 ;  /* 0x000000000502e211 */ /* 0x002fe400078410ff */
[----:B------:R-:W-:Y:S02]  /*17950*/  IADD3 R13, R231, 0x58, RZ ;  /* 0x00000058e70d7810 */ /* 0x000fe40007ffe0ff */
[----:B------:R-:W-:Y:S02]  /*17960*/  @!P6 LEA.HI.X R3, R5, R4, R12, 0x2, P2 ;  /* 0x000000040503e211 */ /* 0x000fe400010f140c */
[----:B------:R-:W-:-:S02]  /*17970*/  IADD3 R12, R231, 0x38, RZ ;  /* 0x00000038e70c7810 */ /* 0x000fc40007ffe0ff */
[----:B------:R-:W-:Y:S02]  /*17980*/  IADD3 R14, R231, 0x40, RZ ;  /* 0x00000040e70e7810 */ /* 0x000fe40007ffe0ff */
[----:B------:R-:W-:Y:S01]  /*17990*/  SHF.R.S32.HI R12, RZ, 0x1f, R12 ;  /* 0x0000001fff0c7819 */ /* 0x000fe2000001140c */
[----:B------:R1:W-:Y:S01]  /*179a0*/  @!P1 ST.E.64 [R8.64], R150 ;  /* 0x0000009608009985 */ /* 0x0003e2000c101b06 */
[----:B------:R-:W-:Y:S02]  /*179b0*/  ISETP.GE.AND P1, PT, R13, c[0x0][0x3c8], PT ;  /* 0x0000f2000d007a0c */ /* 0x000fe40003f26270 */
[----:B------:R-:W-:Y:S01]  /*179c0*/  SHF.R.S32.HI R14, RZ, 0x1f, R14 ;  /* 0x0000001fff0e7819 */ /* 0x000fe2000001140e */
[----:B------:R2:W-:Y:S01]  /*179d0*/  @!P0 ST.E.64 [R6.64], R120 ;  /* 0x0000007806008985 */ /* 0x0005e2000c101b06 */
[C---:B------:R-:W-:Y:S02]  /*179e0*/  IADD3 R5, R231.reuse, 0x50, RZ ;  /* 0x00000050e7057810 */ /* 0x040fe40007ffe0ff */
[----:B------:R-:W-:Y:S01]  /*179f0*/  IADD3 R16, R231, 0xc8, RZ ;  /* 0x000000c8e7107810 */ /* 0x000fe20007ffe0ff */
[----:B------:R3:W-:Y:S01]  /*17a00*/  @!P6 ST.E.64 [R2.64], R32 ;  /* 0x000000200200e985 */ /* 0x0007e2000c101b06 */
[----:B------:R-:W-:-:S02]  /*17a10*/  ISETP.GE.AND P2, PT, R5, c[0x0][0x3c8], PT ;  /* 0x0000f20005007a0c */ /* 0x000fc40003f46270 */
[----:B------:R-:W-:Y:S02]  /*17a20*/  SHF.R.S32.HI R16, RZ, 0x1f, R16 ;  /* 0x0000001fff107819 */ /* 0x000fe40000011410 */
[CC--:B-1----:R-:W-:Y:S02]  /*17a30*/  @!P5 LEA R8, P0, R10.reuse, R0.reuse, 0x2 ;  /* 0x000000000a08d211 */ /* 0x0c2fe400078010ff */
        /* <DEDUP_REMOVED lines=115> */
[C---:B------:R-:W-:Y:S02]  /*18170*/  IADD3 R10, R231.reuse, 0xd0, RZ ;  /* 0x000000d0e70a7810 */ /* 0x040fe40007ffe0ff */
[----:B------:R-:W-:Y:S02]  /*18180*/  SHF.R.S32.HI R13, RZ, 0x1f, R13 ;  /* 0x0000001fff0d7819 */ /* 0x000fe4000001140d */
[----:B------:R-:W-:Y:S02]  /*18190*/  SHF.R.S32.HI R11, RZ, 0x1f, R11 ;  /* 0x0000001fff0b7819 */ /* 0x000fe4000001140b */
[----:B------:R-:W-:-:S04]  /*181a0*/  IADD3 R15, R231, 0xe0, RZ ;  /* 0x000000e0e70f7810 */ /* 0x000fc80007ffe0ff */
        /* <DEDUP_REMOVED lines=14> */
[C---:B------:R-:W-:Y:S02]  /*18290*/  IADD3 R13, R231.reuse, 0xe8, RZ ;  /* 0x000000e8e70d7810 */ /* 0x040fe40007ffe0ff */
[----:B------:R-:W-:Y:S02]  /*182a0*/  IADD3 R5, R231, 0xf0, RZ ;  /* 0x000000f0e7057810 */ /* 0x000fe40007ffe0ff */
[----:B------:R-:W-:-:S02]  /*182b0*/  ISETP.GE.AND P1, PT, R13, c[0x0][0x3c8], PT ;  /* 0x0000f2000d007a0c */ /* 0x000fc40003f26270 */
[----:B-1----:R-:W-:-:S04]  /*182c0*/  @!P5 LEA R6, P0, R14, R0, 0x2 ;  /* 0x000000000e06d211 */ /* 0x002fc800078010ff */
[----:B------:R-:W-:Y:S02]  /*182d0*/  @!P5 LEA.HI.X R7, R14, R4, R16, 0x2, P0 ;  /* 0x000000040e07d211 */ /* 0x000fe400000f1410 */
[C---:B--2---:R-:W-:Y:S02]  /*182e0*/  @!P4 LEA R2, P6, R10.reuse, R0, 0x2 ;  /* 0x000000000a02c211 */ /* 0x044fe400078c10ff */
[----:B------:R-:W-:Y:S01]  /*182f0*/  IADD3 R14, R231, 0xd8, RZ ;  /* 0x000000d8e70e7810 */ /* 0x000fe20007ffe0ff */
[----:B------:R-:W-:Y:S01]  /*18300*/  @!P5 ST.E.64 [R6.64], R90 ;  /* 0x0000005a0600d985 */ /* 0x000fe2000c101b06 */
[----:B------:R-:W-:Y:S02]  /*18310*/  @!P4 LEA.HI.X R3, R10, R4, R11, 0x2, P6 ;  /* 0x000000040a03c211 */ /* 0x000fe400030f140b */
[----:B------:R-:W-:Y:S02]  /*18320*/  @!P3 LEA R10, P5, R12, R0, 0x2 ;  /* 0x000000000c0ab211 */ /* 0x000fe400078a10ff */
[----:B------:R-:W-:Y:S01]  /*18330*/  ISETP.GE.AND P0, PT, R5, c[0x0][0x3c8], PT ;  /* 0x0000f20005007a0c */ /* 0x000fe20003f06270 */
[----:B------:R1:W-:Y:S01]  /*18340*/  @!P4 ST.E.64 [R2.64], R94 ;  /* 0x0000005e0200c985 */ /* 0x0003e2000c101b06 */
[----:B------:R-:W-:-:S02]  /*18350*/  SHF.R.S32.HI R14, RZ, 0x1f, R14 ;  /* 0x0000001fff0e7819 */ /* 0x000fc4000001140e */
[----:B------:R-:W-:Y:S02]  /*18360*/  IADD3 R16, R231, 0xe0, RZ ;  /* 0x000000e0e7107810 */ /* 0x000fe40007ffe0ff */
[----:B------:R-:W-:Y:S02]  /*18370*/  @!P2 LEA R8, P6, R15, R0, 0x2 ;  /* 0x000000000f08a211 */ /* 0x000fe400078c10ff */
[----:B------:R-:W-:-:S04]  /*18380*/  SHF.R.S32.HI R16, RZ, 0x1f, R16 ;  /* 0x0000001fff107819 */ /* 0x000fc80000011410 */
[----:B------:R-:W-:Y:S02]  /*18390*/  @!P2 LEA.HI.X R9, R15, R4, R16, 0x2, P6 ;  /* 0x000000040f09a211 */ /* 0x000fe400030f1410 */
[----:B-1----:R-:W-:Y:S02]  /*183a0*/  P2R R2, PR, RZ, 0x20 ;  /* 0x00000020ff027803 */ /* 0x002fe40000000000 */
[----:B------:R-:W-:Y:S02]  /*183b0*/  @!P1 LEA R6, P5, R13, R0, 0x2 ;  /* 0x000000000d069211 */ /* 0x000fe400078a10ff */
[----:B------:R-:W-:-:S04]  /*183c0*/  ISETP.NE.AND P4, PT, R2, RZ, PT ;  /* 0x000000ff0200720c */ /* 0x000fc80003f85270 */
[----:B------:R-:W-:Y:S02]  /*183d0*/  @!P3 LEA.HI.X R11, R12, R4, R14, 0x2, P4 ;  /* 0x000000040c0bb211 */ /* 0x000fe400020f140e */
[C---:B------:R-:W-:Y:S02]  /*183e0*/  IADD3 R14, R231.reuse, 0xe8, RZ ;  /* 0x000000e8e70e7810 */ /* 0x040fe40007ffe0ff */
[----:B------:R-:W-:Y:S01]  /*183f0*/  IADD3 R12, R231, 0xf0, RZ ;  /* 0x000000f0e70c7810 */ /* 0x000fe20007ffe0ff */
[----:B------:R1:W-:Y:S01]  /*18400*/  @!P3 ST.E.64 [R10.64], R106 ;  /* 0x0000006a0a00b985 */ /* 0x0003e2000c101b06 */
[----:B------:R-:W-:Y:S02]  /*18410*/  SHF.R.S32.HI R14, RZ, 0x1f, R14 ;  /* 0x0000001fff0e7819 */ /* 0x000fe4000001140e */
[----:B------:R-:W-:Y:S01]  /*18420*/  SHF.R.S32.HI R12, RZ, 0x1f, R12 ;  /* 0x0000001fff0c7819 */ /* 0x000fe2000001140c */
[----:B------:R1:W-:Y:S01]  /*18430*/  @!P2 ST.E.64 [R8.64], R102 ;  /* 0x000000660800a985 */ /* 0x0003e2000c101b06 */
[----:B------:R-:W-:-:S02]  /*18440*/  @!P0 LEA R2, P4, R5, R0, 0x2 ;  /* 0x0000000005028211 */ /* 0x000fc400078810ff */
[-C--:B------:R-:W-:Y:S02]  /*18450*/  @!P1 LEA.HI.X R7, R13, R4.reuse, R14, 0x2, P5 ;  /* 0x000000040d079211 */ /* 0x080fe400028f140e */
[----:B------:R-:W-:Y:S02]  /*18460*/  @!P0 LEA.HI.X R3, R5, R4, R12, 0x2, P4 ;  /* 0x0000000405038211 */ /* 0x000fe400020f140c */
[----:B------:R-:W-:Y:S01]  /*18470*/  IADD3 R5, R231, 0xf8, RZ ;  /* 0x000000f8e7057810 */ /* 0x000fe20007ffe0ff */
[----:B------:R1:W-:Y:S04]  /*18480*/  @!P1 ST.E.64 [R6.64], R98 ;  /* 0x0000006206009985 */ /* 0x0003e8000c101b06 */
[----:B------:R1:W-:Y:S01]  /*18490*/  @!P0 ST.E.64 [R2.64], R82 ;  /* 0x0000005202008985 */ /* 0x0003e2000c101b06 */
[----:B------:R-:W-:-:S13]  /*184a0*/  ISETP.GE.AND P0, PT, R5, c[0x0][0x3c8], PT ;  /* 0x0000f20005007a0c */ /* 0x000fda0003f06270 */
[----:B------:R-:W-:Y:S05]  /*184b0*/  @P0 BRA `(.L_x_2157) ;  /* 0x00000e3000000947 */ /* 0x000fea0003800000 */
[----:B------:R-:W-:Y:S02]  /*184c0*/  IADD3 R12, R231, 0xf8, RZ ;  /* 0x000000f8e70c7810 */ /* 0x000fe40007ffe0ff */
[----:B-1----:R-:W-:Y:S02]  /*184d0*/  LEA R2, P0, R5, R0, 0x2 ;  /* 0x0000000005027211 */ /* 0x002fe400078010ff */
[----:B------:R-:W-:-:S04]  /*184e0*/  SHF.R.S32.HI R12, RZ, 0x1f, R12 ;  /* 0x0000001fff0c7819 */ /* 0x000fc8000001140c */
[----:B------:R-:W-:-:S05]  /*184f0*/  LEA.HI.X R3, R5, R4, R12, 0x2, P0 ;  /* 0x0000000405037211 */ /* 0x000fca00000f140c */
[----:B------:R1:W-:Y:S01]  /*18500*/  ST.E.64 [R2.64], R74 ;  /* 0x0000004a02007985 */ /* 0x0003e2000c101b06 */
[----:B------:R-:W-:Y:S05]  /*18510*/  BRA `(.L_x_2157) ;  /* 0x00000dd000007947 */ /* 0x000fea0003800000 */
.L_x_2142:
        /* <DEDUP_REMOVED lines=18> */
.L_x_2163:
[----:B--2---:R-:W2:Y:S01]  /*18640*/  S2R R2, SR_TID.X ;  /* 0x0000000000027919 */ /* 0x004ea20000002100 */
[----:B------:R-:W-:Y:S01]  /*18650*/  SHF.R.S32.HI R0, RZ, 0x1f, R251 ;  /* 0x0000001fff007819 */ /* 0x000fe200000114fb */
[----:B------:R-:W-:Y:S01]  /*18660*/  BSSY B0, `(.L_x_2164) ;  /* 0x0000037000007945 */ /* 0x000fe20003800000 */
[----:B-1----:R-:W-:-:S02]  /*18670*/  LOP3.LUT R14, R250, 0xffff, RZ, 0xc0, !PT ;  /* 0x0000fffffa0e7812 */ /* 0x002fc400078ec0ff */
        /* <DEDUP_REMOVED lines=53> */
.L_x_2165:
[----:B------:R-:W-:Y:S05]  /*189d0*/  BSYNC B0 ;  /* 0x0000000000007941 */ /* 0x000fea0003800000 */
.L_x_2164:
        /* <DEDUP_REMOVED lines=8> */
[----:B------:R-:W-:Y:S02]  /*18a60*/  IMAD R0, R10, c[0x0][0x3a4], R0 ;  /* 0x0000e9000a007a24 */ /* 0x000fe400078e0200 */
        /* <DEDUP_REMOVED lines=9> */
[----:B------:R-:W-:-:S04]  /*18b00*/  IMAD.WIDE.U32 R2, R15, c[0x0][0x3f0], R2 ;  /* 0x0000fc000f027a25 */ /* 0x000fc800078e0002 */
        /* <DEDUP_REMOVED lines=15> */
.L_x_2248:
[----:B------:R-:W-:Y:S05]  /*18c00*/  BRA.DIV ~URZ, `(.L_x_2167) ;  /* 0x00003e127f007947 */ /* 0x000fea000b800000 */
[----:B------:R3:W4:Y:S02]  /*18c10*/  SHFL.IDX PT, R0, R14, RZ, 0x181f ;  /* 0x00181fff0e007589 */ /* 0x00072400000e0000 */
.L_x_2249:
[----:B------:R-:W-:Y:S01]  /*18c20*/  IMAD R13, R20, c[0x0][0x4e8], RZ ;  /* 0x00013a00140d7a24 */ /* 0x000fe200078e02ff */
        /* <DEDUP_REMOVED lines=24> */
.L_x_2169:
[----:B------:R-:W-:Y:S05]  /*18db0*/  BSYNC B0 ;  /* 0x0000000000007941 */ /* 0x000fea0003800000 */
.L_x_2168:
[----:B------:R-:W-:Y:S05]  /*18dc0*/  BRA.DIV ~URZ, `(.L_x_2170) ;  /* 0x00003cc27f007947 */ /* 0x000fea000b800000 */
[----:B--2---:R2:W1:Y:S04]  /*18dd0*/  SHFL.IDX PT, R4, R5, 0x1, 0x181f ;  /* 0x00381f0005047f89 */ /* 0x00446800000e0000 */
[----:B----4-:R2:W4:Y:S02]  /*18de0*/  SHFL.IDX PT, R0, R14, 0x1, 0x181f ;  /* 0x00381f000e007f89 */ /* 0x01052400000e0000 */
.L_x_2250:
        /* <DEDUP_REMOVED lines=24> */
.L_x_2172:
[----:B------:R-:W-:Y:S05]  /*18f70*/  BSYNC B0 ;  /* 0x0000000000007941 */ /* 0x000fea0003800000 */
.L_x_2171:
[----:B------:R-:W-:Y:S05]  /*18f80*/  BRA.DIV ~URZ, `(.L_x_2173) ;  /* 0x00003bd27f007947 */ /* 0x000fea000b800000 */
[----:B-1----:R1:W2:Y:S02]  /*18f90*/  SHFL.IDX PT, R4, R5, 0x2, 0x181f ;  /* 0x00581f0005047f89 */ /* 0x0022a400000e0000 */
.L_x_2251:
[----:B------:R-:W-:Y:S05]  /*18fa0*/  BRA.DIV ~URZ, `(.L_x_2174) ;  /* 0x00003c227f007947 */ /* 0x000fea000b800000 */
[----:B----4-:R4:W1:Y:S02]  /*18fb0*/  SHFL.IDX PT, R0, R14, 0x2, 0x181f ;  /* 0x00581f000e007f89 */ /* 0x01086400000e0000 */
.L_x_2252:
        /* <DEDUP_REMOVED lines=24> */
.L_x_2176:
[----:B------:R-:W-:Y:S05]  /*19140*/  BSYNC B0 ;  /* 0x0000000000007941 */ /* 0x000fea0003800000 */
.L_x_2175:
[----:B------:R-:W-:Y:S05]  /*19150*/  BRA.DIV ~URZ, `(.L_x_2177) ;  /* 0x00003ae27f007947 */ /* 0x000fea000b800000 */
[----:B--2---:R2:W3:Y:S04]  /*19160*/  SHFL.IDX PT, R4, R5, 0x3, 0x181f ;  /* 0x00781f0005047f89 */ /* 0x0044e800000e0000 */
[----:B-1----:R2:W1:Y:S02]  /*19170*/  SHFL.IDX PT, R0, R14, 0x3, 0x181f ;  /* 0x00781f000e007f89 */ /* 0x00246400000e0000 */
.L_x_2253:
        /* <DEDUP_REMOVED lines=23> */
.L_x_2157:
[----:B------:R-:W-:Y:S05]  /*192f0*/  BSYNC B1 ;  /* 0x0000000000017941 */ /* 0x000fea0003800000 */
.L_x_2141:
        /* <DEDUP_REMOVED lines=9> */
[----:B--234-:R-:W-:-:S04]  /*19390*/  LOP3.LUT R12, R0, 0x1f, RZ, 0xc0, !PT ;  /* 0x0000001f000c7812 */ /* 0x01cfc800078ec0ff */
[----:B------:R-:W-:Y:S01]  /*193a0*/  ISETP.NE.AND P6, PT, R12, 0x1f, PT ;  /* 0x0000001f0c00780c */ /* 0x000fe20003fc5270 */
[----:B------:R-:W-:Y:S10]  /*193b0*/  BRA.DIV ~URZ, `(.L_x_2179) ;  /* 0x000039527f007947 */ /* 0x000ff4000b800000 */
[----:B------:R2:W3:Y:S02]  /*193c0*/  SHFL.IDX PT, R9, R110, RZ, 0x1f ;  /* 0x00001fff6e097589 */ /* 0x0004e400000e0000 */
.L_x_2254:
[----:B------:R-:W-:Y:S05]  /*193d0*/  BRA.DIV ~URZ, `(.L_x_2180) ;  /* 0x000039a27f007947 */ /* 0x000fea000b800000 */
[----:B------:R4:W2:Y:S02]  /*193e0*/  SHFL.IDX PT, R8, R110, 0x1, 0x1f ;  /* 0x00201f006e087f89 */ /* 0x0008a400000e0000 */
.L_x_2255:
[----:B-1----:R-:W-:Y:S02]  /*193f0*/  IMAD.IADD R0, R251, 0x1, R12 ;  /* 0x00000001fb007824 */ /* 0x002fe400078e020c */
[----:B------:R-:W-:-:S03]  /*19400*/  IMAD.MOV.U32 R6, RZ, RZ, RZ ;  /* 0x000000ffff067224 */ /* 0x000fc600078e00ff */
        /* <DEDUP_REMOVED lines=15> */
[----:B------:R1:W4:Y:S02]  /*19500*/  SHFL.UP PT, R4, R0, 0x1, RZ ;  /* 0x0420000000047989 */ /* 0x00032400000e00ff */
.L_x_2256:
[----:B----4-:R-:W-:-:S04]  /*19510*/  SEL R4, R4, RZ, P5 ;  /* 0x000000ff04047207 */ /* 0x010fc80002800000 */
        /* <DEDUP_REMOVED lines=14> */
[----:B------:R1:W4:Y:S02]  /*19600*/  SHFL.IDX PT, R0, R4, 0x1f, 0x1f ;  /* 0x03e01f0004007f89 */ /* 0x00032400000e0000 */
.L_x_2257:
[----:B----4-:R-:W-:Y:S01]  /*19610*/  IMAD R0, R0, c[0x0][0x538], RZ ;  /* 0x00014e0000007a24 */ /* 0x010fe200078e02ff */
[----:B------:R-:W-:Y:S04]  /*19620*/  BSSY B1, `(.L_x_2183) ;  /* 0x00000c5000017945 */ /* 0x000fe80003800000 */
[----:B--2---:R-:W-:-:S04]  /*19630*/  IADD3 R8, R0, R8, RZ ;  /* 0x0000000800087210 */ /* 0x004fc80007ffe0ff */
[----:B---3--:R-:W-:-:S13]  /*19640*/  ISETP.GT.AND P0, PT, R8, R9, PT ;  /* 0x000000090800720c */ /* 0x008fda0003f04270 */
[----:B------:R-:W-:Y:S05]  /*19650*/  @P0 BRA `(.L_x_2184) ;  /* 0x0000024000000947 */ /* 0x000fea0003800000 */
.L_x_2188:
        /* <DEDUP_REMOVED lines=16> */
.L_x_2258:
        /* <DEDUP_REMOVED lines=16> */
.L_x_2259:
[----:B--2---:R-:W-:-:S05]  /*19860*/  IMAD R0, R0, c[0x0][0x538], RZ ;  /* 0x00014e0000007a24 */ /* 0x004fca00078e02ff */
[----:B------:R-:W-:-:S04]  /*19870*/  IADD3 R8, R0, R8, RZ ;  /* 0x0000000800087210 */ /* 0x000fc80007ffe0ff */
[----:B------:R-:W-:-:S13]  /*19880*/  ISETP.GT.AND P0, PT, R8, R9, PT ;  /* 0x000000090800720c */ /* 0x000fda0003f04270 */
[----:B-1----:R-:W-:Y:S05]  /*19890*/  @!P0 BRA `(.L_x_2188) ;  /* 0xfffffdc000008947 */ /* 0x002fea000383ffff */
.L_x_2184:
[----:B------:R-:W-:-:S05]  /*198a0*/  IADD3 R8, -R0, R8, RZ ;  /* 0x0000000800087210 */ /* 0x000fca0007ffe1ff */
[----:B------:R-:W-:-:S05]  /*198b0*/  IMAD R0, R4, c[0x0][0x538], R8 ;  /* 0x00014e0004007a24 */ /* 0x000fca00078e0208 */
[----:B------:R-:W-:Y:S01]  /*198c0*/  ISETP.GT.AND P0, PT, R0, R9, PT ;  /* 0x000000090000720c */ /* 0x000fe20003f04270 */
[----:B------:R-:W-:-:S12]  /*198d0*/  BRA.DIV ~URZ, `(.L_x_2189) ;  /* 0x000039027f007947 */ /* 0x000fd8000b800000 */
[----:B------:R-:W-:-:S04]  /*198e0*/  VOTE.ANY R5, PT, !P0 ;  /* 0x0000000000057806 */ /* 0x000fc800040e0100 */
.L_x_2260:
[----:B------:R-:W2:Y:S02]  /*198f0*/  POPC R0, R5 ;  /* 0x0000000500007309 */ /* 0x000ea40000000000 */
[----:B--2---:R-:W-:Y:S01]  /*19900*/  IADD3 R251, R0, R251, RZ ;  /* 0x000000fb00fb7210 */ /* 0x004fe20007ffe0ff */
[----:B------:R-:W-:Y:S05]  /*19910*/  BRA.DIV ~URZ, `(.L_x_2190) ;  /* 0x000039127f007947 */ /* 0x000fea000b800000 */
[----:B------:R2:W3:Y:S04]  /*19920*/  SHFL.IDX PT, R10, R6, R0, 0x1f ;  /* 0x00001f00060a7589 */ /* 0x0004e800000e0000 */
[----:B------:R2:W4:Y:S02]  /*19930*/  SHFL.IDX PT, R7, R7, R0, 0x1f ;  /* 0x00001f0007077589 */ /* 0x00052400000e0000 */
.L_x_2261:
[----:B------:R-:W-:Y:S01]  /*19940*/  ISETP.NE.AND P0, PT, R5, RZ, PT ;  /* 0x000000ff0500720c */ /* 0x000fe20003f05270 */
[----:B------:R-:W-:-:S12]  /*19950*/  BSSY B0, `(.L_x_2191) ;  /* 0x0000005000007945 */ /* 0x000fd80003800000 */
[----:B------:R-:W-:Y:S05]  /*19960*/  @!P0 BRA `(.L_x_2192) ;  /* 0x0000003000008947 */ /* 0x000fea0003800000 */
[----:B--2---:R-:W-:Y:S01]  /*19970*/  IADD3 R0, R0, -0x1, RZ ;  /* 0xffffffff00007810 */ /* 0x004fe20007ffe0ff */
[----:B------:R-:W-:Y:S05]  /*19980*/  BRA.DIV ~URZ, `(.L_x_2193) ;  /* 0x000039727f007947 */ /* 0x000fea000b800000 */
[----:B------:R2:W1:Y:S02]  /*19990*/  SHFL.IDX PT, R11, R4, R0, 0x1f ;  /* 0x00001f00040b7589 */ /* 0x00046400000e0000 */
.L_x_2192:
[----:B------:R-:W-:Y:S05]  /*199a0*/  BSYNC B0 ;  /* 0x0000000000007941 */ /* 0x000fea0003800000 */
.L_x_2191:
[----:B----4-:R-:W-:Y:S01]  /*199b0*/  ISETP.NE.AND P0, PT, R7, 0x1, PT ;  /* 0x000000010700780c */ /* 0x010fe20003f05270 */
[----:B-1----:R-:W-:Y:S01]  /*199c0*/  IMAD R248, R11, c[0x0][0x538], R8 ;  /* 0x00014e000bf87a24 */ /* 0x002fe200078e0208 */
[----:B------:R-:W-:Y:S04]  /*199d0*/  BSSY B0, `(.L_x_2194) ;  /* 0x0000082000007945 */ /* 0x000fe80003800000 */
[----:B------:R-:W-:-:S07]  /*199e0*/  IADD3 R9, -R248, R9, RZ ;  /* 0x00000009f8097210 */ /* 0x000fce0007ffe1ff */
[----:B------:R-:W-:Y:S05]  /*199f0*/  @!P0 BRA `(.L_x_2195) ;  /* 0x000003d000008947 */ /* 0x000fea0003800000 */
[-C--:B---3--:R-:W-:Y:S02]  /*19a00*/  IABS R2, R10.reuse ;  /* 0x0000000a00027213 */ /* 0x088fe40000000000 */
[----:B------:R-:W-:Y:S02]  /*19a10*/  IABS R8, R10 ;  /* 0x0000000a00087213 */ /* 0x000fe40000000000 */
[----:B--2---:R-:W1:Y:S08]  /*19a20*/  I2F.RP R0, R2 ;  /* 0x0000000200007306 */ /* 0x004e700000209400 */
        /* <DEDUP_REMOVED lines=52> */
[--C-:B------:R-:W-:Y:S02]  /*19d70*/  IMAD.MOV R3, RZ, RZ, -R2.reuse ;  /* 0x000000ffff037224 */ /* 0x100fe400078e0a02 */
[C---:B------:R-:W-:Y:S02]  /*19d80*/  IMAD R2, R7.reuse, 0x1000000, R2 ;  /* 0x0100000007027824 */ /* 0x040fe400078e0202 */
[----:B------:R-:W-:Y:S02]  /*19d90*/  IMAD R3, R7, R3, R0 ;  /* 0x0000000307037224 */ /* 0x000fe400078e0200 */
[----:B------:R-:W-:Y:S02]  /*19da0*/  IMAD R0, R10, R4, R9 ;  /* 0x000000040a007224 */ /* 0x000fe400078e0209 */
[----:B------:R-:W-:Y:S01]  /*19db0*/  IMAD R250, R3, 0x10000, R2 ;  /* 0x0001000003fa7824 */ /* 0x000fe200078e0202 */
[----:B------:R-:W-:Y:S05]  /*19dc0*/  BRA `(.L_x_2196) ;  /* 0x0000042000007947 */ /* 0x000fea0003800000 */
.L_x_2195:
[----:B------:R-:W-:-:S04]  /*19dd0*/  IMAD.MOV.U32 R2, RZ, RZ, 0x4 ;  /* 0x00000004ff027424 */ /* 0x000fc800078e00ff */
[----:B------:R-:W-:-:S05]  /*19de0*/  IMAD.WIDE R2, R251, R2, c[0x0][0x590] ;  /* 0x00016400fb027625 */ /* 0x000fca00078e0202 */
[----:B--2---:R-:W2:Y:S02]  /*19df0*/  LDG.E R4, [R2.64] ;  /* 0x0000000602047981 */ /* 0x004ea4000c1e1900 */
        /* <DEDUP_REMOVED lines=28> */
[----:B------:R-:W-:Y:S02]  /*19fc0*/  IMAD R11, R4, R0, RZ ;  /* 0x00000000040b7224 */ /* 0x000fe400078e02ff */
[----:B------:R-:W-:-:S03]  /*19fd0*/  IMAD.MOV R0, RZ, RZ, -R0 ;  /* 0x000000ffff007224 */ /* 0x000fc600078e0a00 */
[----:B------:R-:W-:Y:S01]  /*19fe0*/  IADD3 R2, -R11, c[0x0][0x538], RZ ;  /* 0x00014e000b027a10 */ /* 0x000fe20007ffe1ff */
[----:B------:R-:W-:-:S03]  /*19ff0*/  IMAD R7, R8, R0, R9 ;  /* 0x0000000008077224 */ /* 0x000fc600078e0209 */
[----:B------:R-:W-:Y:S01]  /*1a000*/  IMNMX R2, R4, R2, PT ;  /* 0x0000000204027217 */ /* 0x000fe20003800200 */
[----:B------:R-:W-:-:S03]  /*1a010*/  IMAD.MOV.U32 R4, RZ, RZ, RZ ;  /* 0x000000ffff047224 */ /* 0x000fc600078e00ff */
[-C--:B------:R-:W-:Y:S02]  /*1a020*/  IABS R3, R2.reuse ;  /* 0x0000000200037213 */ /* 0x080fe40000000000 */
[----:B------:R-:W-:-:S03]  /*1a030*/  IABS R8, R2 ;  /* 0x0000000200087213 */ /* 0x000fc60000000000 */
[----:B------:R-:W-:-:S04]  /*1a040*/  IMAD.MOV.U32 R6, RZ, RZ, R3 ;  /* 0x000000ffff067224 */ /* 0x000fc800078e0003 */
[----:B------:R-:W1:Y:S08]  /*1a050*/  I2F.RP R3, R6 ;  /* 0x0000000600037306 */ /* 0x000e700000209400 */
[----:B-1----:R-:W1:Y:S02]  /*1a060*/  MUFU.RCP R3, R3 ;  /* 0x0000000300037308 */ /* 0x002e640000001000 */
[----:B-1----:R-:W-:-:S06]  /*1a070*/  IADD3 R3, R3, 0xffffffe, RZ ;  /* 0x0ffffffe03037810 */ /* 0x002fcc0007ffe0ff */
[----:B------:R-:W1:Y:S02]  /*1a080*/  F2I.FTZ.U32.TRUNC.NTZ R5, R3 ;  /* 0x0000000300057305 */ /* 0x000e64000021f000 */
[----:B-1----:R-:W-:-:S05]  /*1a090*/  IMAD.MOV R3, RZ, RZ, -R5 ;  /* 0x000000ffff037224 */ /* 0x002fca00078e0a05 */
[----:B------:R-:W-:Y:S02]  /*1a0a0*/  MOV R0, R3 ;  /* 0x0000000300007202 */ /* 0x000fe40000000f00 */
[----:B------:R-:W-:-:S03]  /*1a0b0*/  IABS R3, R7 ;  /* 0x0000000700037213 */ /* 0x000fc60000000000 */
[----:B------:R-:W-:-:S04]  /*1a0c0*/  IMAD R0, R0, R6, RZ ;  /* 0x0000000600007224 */ /* 0x000fc800078e02ff */
        /* <DEDUP_REMOVED lines=18> */
.L_x_2196:
[----:B------:R-:W-:Y:S05]  /*1a1f0*/  BSYNC B0 ;  /* 0x0000000000007941 */ /* 0x000fea0003800000 */
.L_x_2194:
[----:B------:R-:W-:-:S04]  /*1a200*/  LOP3.LUT R0, RZ, R0, RZ, 0x33, !PT ;  /* 0x00000000ff007212 */ /* 0x000fc800078e33ff */
[----:B------:R-:W-:Y:S01]  /*1a210*/  IADD3 R249, R0, R10, RZ ;  /* 0x0000000a00f97210 */ /* 0x000fe20007ffe0ff */
[----:B------:R-:W-:Y:S05]  /*1a220*/  BRA `(.L_x_2197) ;  /* 0x0000004000007947 */ /* 0x000fea0003800000 */
.L_x_2185:
[----:B------:R-:W-:Y:S01]  /*1a230*/  IMAD.MOV.U32 R248, RZ, RZ, R9 ;  /* 0x000000fffff87224 */ /* 0x000fe200078e0009 */
[----:B------:R-:W-:Y:S01]  /*1a240*/  MOV R250, RZ ;  /* 0x000000ff00fa7202 */ /* 0x000fe20000000f00 */
[----:B------:R-:W-:Y:S01]  /*1a250*/  IMAD.MOV.U32 R249, RZ, RZ, RZ ;  /* 0x000000fffff97224 */ /* 0x000fe200078e00ff */
[----:B------:R-:W-:Y:S02]  /*1a260*/  MOV R251, c[0x0][0x53c] ;  /* 0x00014f0000fb7a02 */ /* 0x000fe40000000f00 */
.L_x_2197:
[----:B------:R-:W-:Y:S05]  /*1a270*/  BSYNC B1 ;  /* 0x0000000000017941 */ /* 0x000fea0003800000 */
.L_x_2183:
[----:B------:R-:W-:Y:S01]  /*1a280*/  WARPSYNC 0xffffffff ;  /* 0xffffffff00007948 */ /* 0x000fe20003800000 */
[----:B------:R-:W-:Y:S01]  /*1a290*/  BAR.SYNC.DEFER_BLOCKING 0x4, 0x100 ;  /* 0x0104000000007b1d */ /* 0x000fe20000010000 */
[----:B------:R-:W-:-:S13]  /*1a2a0*/  ISETP.NE.AND P0, PT, R12, RZ, PT ;  /* 0x000000ff0c00720c */ /* 0x000fda0003f05270 */
[----:B------:R2:W-:Y:S04]  /*1a2b0*/  @!P0 STS.128 [0x20100], R248 ;  /* 0x020100f8ff008388 */ /* 0x0005e80000000c00 */
[----:B------:R-:W-:Y:S06]  /*1a2c0*/  BAR.ARV 0x5, 0x100 ;  /* 0x0144000000007b1d */ /* 0x000fec0000002000 */
.L_x_2178:
[----:B-1----:R-:W-:-:S13]  /*1a2d0*/  ISETP.GE.AND P0, PT, R251, c[0x0][0x53c], PT ;  /* 0x00014f00fb007a0c */ /* 0x002fda0003f06270 */
[----:B--23--:R-:W-:Y:S01]  /*1a2e0*/  @P0 CALL.REL.NOINC `(.L_x_2198) ;  /* 0x0000001000000944 */ /* 0x00cfe20003c00000 */
[----:B------:R-:W-:Y:S05]  /*1a2f0*/  BRA `(.L_x_2199) ;  /* 0xfffe78b000007947 */ /* 0x000fea000383ffff */
.L_x_2198:
[----:B------:R-:W-:Y:S05]  /*1a300*/  EXIT ;  /* 0x000000000000794d */ /* 0x000fea0003800000 */
.L_x_2022:
[----:B------:R-:W-:Y:S01]  /*1a310*/  IMAD.MOV.U32 R0, RZ, RZ, R5 ;  /* 0x000000ffff007224 */ /* 0x000fe200078e0005 */
[----:B------:R-:W-:Y:S02]  /*1a320*/  MOV R3, 0x1 ;  /* 0x0000000100037802 */ /* 0x000fe40000000f00 */
[----:B------:R-:W-:Y:S02]  /*1a330*/  MOV R2, 0x1a350 ;  /* 0x0001a35000027802 */ /* 0x000fe40000000f00 */
[----:B--2---:R-:W-:Y:S05]  /*1a340*/  CALL.REL.NOINC `($__internal_37_$__cuda_sm70_shflsync_up_p) ;  /* 0x000030e000007944 */ /* 0x004fea0003c00000 */
[----:B------:R-:W-:Y:S01]  /*1a350*/  MOV R0, R4 ;  /* 0x0000000400007202 */ /* 0x000fe20000000f00 */
[----:B------:R-:W-:Y:S05]  /*1a360*/  BRA `(.L_x_2200) ;  /* 0xfffe60d000007947 */ /* 0x000fea000383ffff */
.L_x_2023:
[----:B------:R-:W-:Y:S01]  /*1a370*/  IMAD.MOV.U32 R0, RZ, RZ, R5 ;  /* 0x000000ffff007224 */ /* 0x000fe200078e0005 */
[----:B------:R-:W-:Y:S02]  /*1a380*/  MOV R3, 0x2 ;  /* 0x0000000200037802 */ /* 0x000fe40000000f00 */
[----:B------:R-:W-:Y:S02]  /*1a390*/  MOV R2, 0x1a3b0 ;  /* 0x0001a3b000027802 */ /* 0x000fe40000000f00 */
[----:B--2---:R-:W-:Y:S05]  /*1a3a0*/  CALL.REL.NOINC `($__internal_37_$__cuda_sm70_shflsync_up_p) ;  /* 0x0000308000007944 */ /* 0x004fea0003c00000 */
[----:B------:R-:W-:Y:S01]  /*1a3b0*/  SEL R4, R4, RZ, P4 ;  /* 0x000000ff04047207 */ /* 0x000fe20002000000 */
[----:B------:R-:W-:Y:S01]  /*1a3c0*/  IMAD.MOV.U32 R3, RZ, RZ, 0x4 ;  /* 0x00000004ff037424 */ /* 0x000fe200078e00ff */
[----:B------:R-:W-:-:S03]  /*1a3d0*/  MOV R2, 0x1a400 ;  /* 0x0001a40000027802 */ /* 0x000fc60000000f00 */
[----:B------:R-:W-:Y:S02]  /*1a3e0*/  IMAD.IADD R0, R5, 0x1, R4 ;  /* 0x0000000105007824 */ /* 0x000fe400078e0204 */
[----:B------:R-:W-:Y:S05]  /*1a3f0*/  CALL.REL.NOINC `($__internal_37_$__cuda_sm70_shflsync_up_p) ;  /* 0x0000303000007944 */ /* 0x000fea0003c00000 */
        /* <DEDUP_REMOVED lines=12> */
[----:B------:R-:W-:Y:S02]  /*1a4c0*/  MOV R220, 0x1f ;  /* 0x0000001f00dc7802 */ /* 0x000fe40000000f00 */
[----:B------:R-:W-:Y:S01]  /*1a4d0*/  MOV R3, 0x1a510 ;  /* 0x0001a51000037802 */ /* 0x000fe20000000f00 */
[----:B------:R-:W-:-:S04]  /*1a4e0*/  IMAD.IADD R4, R0, 0x1, R4 ;  /* 0x0000000100047824 */ /* 0x000fc800078e0204 */
[----:B------:R-:W-:Y:S02]  /*1a4f0*/  IMAD.MOV.U32 R219, RZ, RZ, R4 ;  /* 0x000000ffffdb7224 */ /* 0x000fe400078e0004 */
[----:B------:R-:W-:Y:S05]  /*1a500*/  CALL.REL.NOINC `($__internal_36_$__cuda_sm70_shflsync_idx_p) ;  /* 0x00002ec000007944 */ /* 0x000fea0003c00000 */
[----:B------:R-:W-:Y:S01]  /*1a510*/  MOV R0, R219 ;  /* 0x000000db00007202 */ /* 0x000fe20000000f00 */
[----:B------:R-:W-:Y:S05]  /*1a520*/  BRA `(.L_x_2201) ;  /* 0xfffe601000007947 */ /* 0x000fea000383ffff */
.L_x_2025:
[----:B------:R-:W-:Y:S02]  /*1a530*/  SEL R0, RZ, 0x1, P0 ;  /* 0x00000001ff007807 */ /* 0x000fe40000000000 */
[----:B------:R-:W-:Y:S02]  /*1a540*/  MOV R2, 0x1a560 ;  /* 0x0001a56000027802 */ /* 0x000fe40000000f00 */
[----:B--2---:R-:W-:Y:S05]  /*1a550*/  CALL.REL.NOINC `($__internal_38_$__cuda_sm70_votesync_ballot) ;  /* 0x00002f3000007944 */ /* 0x004fea0003c00000 */
[----:B------:R-:W-:Y:S01]  /*1a560*/  MOV R6, R0 ;  /* 0x0000000000067202 */ /* 0x000fe20000000f00 */
[----:B------:R-:W-:Y:S05]  /*1a570*/  BRA `(.L_x_2202) ;  /* 0xfffe605000007947 */ /* 0x000fea000383ffff */
.L_x_2026:
[----:B------:R-:W-:Y:S01]  /*1a580*/  IMAD.MOV.U32 R219, RZ, RZ, R9 ;  /* 0x000000ffffdb7224 */ /* 0x000fe200078e0009 */
[----:B------:R-:W-:Y:S01]  /*1a590*/  MOV R2, R0 ;  /* 0x0000000000027202 */ /* 0x000fe20000000f00 */
[----:B------:R-:W-:Y:S01]  /*1a5a0*/  IMAD.MOV.U32 R220, RZ, RZ, 0x1f ;  /* 0x0000001fffdc7424 */ /* 0x000fe200078e00ff */
[----:B------:R-:W-:Y:S02]  /*1a5b0*/  MOV R3, 0x1a5d0 ;  /* 0x0001a5d000037802 */ /* 0x000fe40000000f00 */
[----:B------:R-:W-:Y:S05]  /*1a5c0*/  CALL.REL.NOINC `($__internal_36_$__cuda_sm70_shflsync_idx_p) ;  /* 0x00002e0000007944 */ /* 0x000fea0003c00000 */
[----:B------:R-:W-:Y:S01]  /*1a5d0*/  IMAD.MOV.U32 R12, RZ, RZ, R219 ;  /* 0x000000ffff0c7224 */ /* 0x000fe200078e00db */
[----:B------:R-:W-:Y:S01]  /*1a5e0*/  MOV R219, R8 ;  /* 0x0000000800db7202 */ /* 0x000fe20000000f00 */
[----:B------:R-:W-:Y:S01]  /*1a5f0*/  IMAD.MOV.U32 R5, RZ, RZ, RZ ;  /* 0x000000ffff057224 */ /* 0x000fe200078e00ff */
[----:B------:R-:W-:Y:S01]  /*1a600*/  MOV R2, R0 ;  /* 0x0000000000027202 */ /* 0x000fe20000000f00 */
[----:B------:R-:W-:Y:S01]  /*1a610*/  IMAD.MOV.U32 R220, RZ, RZ, 0x1f ;  /* 0x0000001fffdc7424 */ /* 0x000fe200078e00ff */
[----:B------:R-:W-:-:S02]  /*1a620*/  MOV R3, 0x1a640 ;  /* 0x0001a64000037802 */ /* 0x000fc40000000f00 */
[----:B------:R-:W-:Y:S05]  /*1a630*/  CALL.REL.NOINC `($__internal_36_$__cuda_sm70_shflsync_idx_p) ;  /* 0x00002d9000007944 */ /* 0x000fea0003c00000 */
[----:B------:R-:W-:Y:S01]  /*1a640*/  MOV R9, R219 ;  /* 0x000000db00097202 */ /* 0x000fe20000000f00 */
[----:B------:R-:W-:Y:S05]  /*1a650*/  BRA `(.L_x_2203) ;  /* 0xfffe5fd000007947 */ /* 0x000fea000383ffff */
.L_x_2029:
[----:B------:R-:W-:Y:S01]  /*1a660*/  IMAD.MOV.U32 R219, RZ, RZ, R4 ;  /* 0x000000ffffdb7224 */ /* 0x000fe200078e0004 */
[----:B------:R-:W-:Y:S01]  /*1a670*/  MOV R2, R0 ;  /* 0x0000000000027202 */ /* 0x000fe20000000f00 */
[----:B------:R-:W-:Y:S01]  /*1a680*/  IMAD.MOV.U32 R220, RZ, RZ, 0x1f ;  /* 0x0000001fffdc7424 */ /* 0x000fe200078e00ff */
[----:B------:R-:W-:-:S02]  /*1a690*/  MOV R3, 0x1a6b0 ;  /* 0x0001a6b000037802 */ /* 0x000fc40000000f00 */
[----:B--23--:R-:W-:Y:S05]  /*1a6a0*/  CALL.REL.NOINC `($__internal_36_$__cuda_sm70_shflsync_idx_p) ;  /* 0x00002d2000007944 */ /* 0x00cfea0003c00000 */
[----:B------:R-:W-:Y:S01]  /*1a6b0*/  MOV R5, R219 ;  /* 0x000000db00057202 */ /* 0x000fe20000000f00 */
[----:B------:R-:W-:Y:S05]  /*1a6c0*/  BRA `(.L_x_2028) ;  /* 0xfffe5fc000007947 */ /* 0x000fea000383ffff */
.L_x_2048:
[----:B------:R-:W-:Y:S01]  /*1a6d0*/  IMAD.MOV.U32 R219, RZ, RZ, R5 ;  /* 0x000000ffffdb7224 */ /* 0x000fe200078e0005 */
[----:B------:R-:W-:Y:S01]  /*1a6e0*/  MOV R2, RZ ;  /* 0x000000ff00027202 */ /* 0x000fe20000000f00 */
[----:B------:R-:W-:Y:S01]  /*1a6f0*/  IMAD.MOV.U32 R220, RZ, RZ, 0x181f ;  /* 0x0000181fffdc7424 */ /* 0x000fe200078e00ff */
[----:B------:R-:W-:-:S02]  /*1a700*/  MOV R3, 0x1a720 ;  /* 0x0001a72000037802 */ /* 0x000fc40000000f00 */
[----:B-----5:R-:W-:Y:S05]  /*1a710*/  CALL.REL.NOINC `($__internal_36_$__cuda_sm70_shflsync_idx_p) ;  /* 0x00002cb000007944 */ /* 0x020fea0003c00000 */
[----:B------:R-:W-:Y:S01]  /*1a720*/  MOV R4, R219 ;  /* 0x000000db00047202 */ /* 0x000fe20000000f00 */
[----:B------:R-:W-:Y:S05]  /*1a730*/  BRA `(.L_x_2204) ;  /* 0xfffe851000007947 */ /* 0x000fea000383ffff */
.L_x_2049:
[----:B------:R-:W-:Y:S01]  /*1a740*/  IMAD.MOV.U32 R219, RZ, RZ, R14 ;  /* 0x000000ffffdb7224 */ /* 0x000fe200078e000e */
[----:B------:R-:W-:Y:S01]  /*1a750*/  MOV R2, RZ ;  /* 0x000000ff00027202 */ /* 0x000fe20000000f00 */
[----:B------:R-:W-:Y:S01]  /*1a760*/  IMAD.MOV.U32 R220, RZ, RZ, 0x181f ;  /* 0x0000181fffdc7424 */ /* 0x000fe200078e00ff */
[----:B------:R-:W-:-:S02]  /*1a770*/  MOV R3, 0x1a790 ;  /* 0x0001a79000037802 */ /* 0x000fc40000000f00 */
[----:B-12--5:R-:W-:Y:S05]  /*1a780*/  CALL.REL.NOINC `($__internal_36_$__cuda_sm70_shflsync_idx_p) ;  /* 0x00002c4000007944 */ /* 0x026fea0003c00000 */
[----:B------:R-:W-:Y:S01]  /*1a790*/  MOV R0, R219 ;  /* 0x000000db00007202 */ /* 0x000fe20000000f00 */
[----:B------:R-:W-:Y:S05]  /*1a7a0*/  BRA `(.L_x_2205) ;  /* 0xfffe84c000007947 */ /* 0x000fea000383ffff */
.L_x_2052:
[----:B------:R-:W-:Y:S01]  /*1a7b0*/  IMAD.MOV.U32 R219, RZ, RZ, R5 ;  /* 0x000000ffffdb7224 */ /* 0x000fe200078e0005 */
[----:B--2---:R-:W-:Y:S01]  /*1a7c0*/  MOV R2, 0x1 ;  /* 0x0000000100027802 */ /* 0x004fe20000000f00 */
[----:B------:R-:W-:Y:S01]  /*1a7d0*/  IMAD.MOV.U32 R220, RZ, RZ, 0x181f ;  /* 0x0000181fffdc7424 */ /* 0x000fe200078e00ff */
[----:B------:R-:W-:-:S02]  /*1a7e0*/  MOV R3, 0x1a800 ;  /* 0x0001a80000037802 */ /* 0x000fc40000000f00 */
[----:B-1-345:R-:W-:Y:S05]  /*1a7f0*/  CALL.REL.NOINC `($__internal_36_$__cuda_sm70_shflsync_idx_p) ;  /* 0x00002bd000007944 */ /* 0x03afea0003c00000 */
[----:B------:R-:W-:Y:S01]  /*1a800*/  IMAD.MOV.U32 R4, RZ, RZ, R219 ;  /* 0x000000ffff047224 */ /* 0x000fe200078e00db */
[----:B------:R-:W-:Y:S01]  /*1a810*/  MOV R2, 0x1 ;  /* 0x0000000100027802 */ /* 0x000fe20000000f00 */
[----:B------:R-:W-:Y:S01]  /*1a820*/  IMAD.MOV.U32 R219, RZ, RZ, R14 ;  /* 0x000000ffffdb7224 */ /* 0x000fe200078e000e */
[----:B------:R-:W-:-:S02]  /*1a830*/  MOV R220, 0x181f ;  /* 0x0000181f00dc7802 */ /* 0x000fc40000000f00 */
[----:B------:R-:W-:Y:S02]  /*1a840*/  MOV R3, 0x1a860 ;  /* 0x0001a86000037802 */ /* 0x000fe40000000f00 */
[----:B------:R-:W-:Y:S05]  /*1a850*/  CALL.REL.NOINC `($__internal_36_$__cuda_sm70_shflsync_idx_p) ;  /* 0x00002b7000007944 */ /* 0x000fea0003c00000 */
[----:B------:R-:W-:Y:S01]  /*1a860*/  MOV R0, R219 ;  /* 0x000000db00007202 */ /* 0x000fe20000000f00 */
[----:B------:R-:W-:Y:S05]  /*1a870*/  BRA `(.L_x_2206) ;  /* 0xfffe85b000007947 */ /* 0x000fea000383ffff */
.L_x_2055:
[----:B------:R-:W-:Y:S01]  /*1a880*/  IMAD.MOV.U32 R219, RZ, RZ, R5 ;  /* 0x000000ffffdb7224 */ /* 0x000fe200078e0005 */
[----:B-1----:R-:W-:Y:S01]  /*1a890*/  MOV R2, 0x2 ;  /* 0x0000000200027802 */ /* 0x002fe20000000f00 */
[----:B------:R-:W-:Y:S01]  /*1a8a0*/  IMAD.MOV.U32 R220, RZ, RZ, 0x181f ;  /* 0x0000181fffdc7424 */ /* 0x000fe200078e00ff */
[----:B------:R-:W-:Y:S02]  /*1a8b0*/  MOV R3, 0x1a8d0 ;  /* 0x0001a8d000037802 */ /* 0x000fe40000000f00 */
[----:B--2345:R-:W-:Y:S05]  /*1a8c0*/  CALL.REL.NOINC `($__internal_36_$__cuda_sm70_shflsync_idx_p) ;  /* 0x00002b0000007944 */ /* 0x03cfea0003c00000 */
[----:B------:R-:W-:Y:S01]  /*1a8d0*/  MOV R4, R219 ;  /* 0x000000db00047202 */ /* 0x000fe20000000f00 */
[----:B------:R-:W-:Y:S05]  /*1a8e0*/  BRA `(.L_x_2207) ;  /* 0xfffe86e000007947 */ /* 0x000fea000383ffff */
.L_x_2056:
[----:B------:R-:W-:Y:S01]  /*1a8f0*/  IMAD.MOV.U32 R219, RZ, RZ, R14 ;  /* 0x000000ffffdb7224 */ /* 0x000fe200078e000e */
[----:B------:R-:W-:Y:S01]  /*1a900*/  MOV R2, 0x2 ;  /* 0x0000000200027802 */ /* 0x000fe20000000f00 */
[----:B------:R-:W-:Y:S01]  /*1a910*/  IMAD.MOV.U32 R220, RZ, RZ, 0x181f ;  /* 0x0000181fffdc7424 */ /* 0x000fe200078e00ff */
[----:B------:R-:W-:Y:S02]  /*1a920*/  MOV R3, 0x1a940 ;  /* 0x0001a94000037802 */ /* 0x000fe40000000f00 */
[----:B-12345:R-:W-:Y:S05]  /*1a930*/  CALL.REL.NOINC `($__internal_36_$__cuda_sm70_shflsync_idx_p) ;  /* 0x00002a9000007944 */ /* 0x03efea0003c00000 */
[----:B------:R-:W-:Y:S01]  /*1a940*/  MOV R0, R219 ;  /* 0x000000db00007202 */ /* 0x000fe20000000f00 */
[----:B------:R-:W-:Y:S05]  /*1a950*/  BRA `(.L_x_2208) ;  /* 0xfffe869000007947 */ /* 0x000fea000383ffff */
.L_x_2059:
[----:B------:R-:W-:Y:S01]  /*1a960*/  IMAD.MOV.U32 R219, RZ, RZ, R5 ;  /* 0x000000ffffdb7224 */ /* 0x000fe200078e0005 */
[----:B-1----:R-:W-:Y:S01]  /*1a970*/  MOV R2, 0x3 ;  /* 0x0000000300027802 */ /* 0x002fe20000000f00 */
[----:B------:R-:W-:Y:S01]  /*1a980*/  IMAD.MOV.U32 R220, RZ, RZ, 0x181f ;  /* 0x0000181fffdc7424 */ /* 0x000fe200078e00ff */
[----:B------:R-:W-:-:S02]  /*1a990*/  MOV R3, 0x1a9b0 ;  /* 0x0001a9b000037802 */ /* 0x000fc40000000f00 */
[----:B--2345:R-:W-:Y:S05]  /*1a9a0*/  CALL.REL.NOINC `($__internal_36_$__cuda_sm70_shflsync_idx_p) ;  /* 0x00002a2000007944 */ /* 0x03cfea0003c00000 */
        /* <DEDUP_REMOVED lines=8> */
.L_x_2062:
[----:B------:R-:W-:Y:S01]  /*1aa30*/  IMAD.MOV.U32 R219, RZ, RZ, R5 ;  /* 0x000000ffffdb7224 */ /* 0x000fe200078e0005 */
[----:B------:R-:W-:Y:S01]  /*1aa40*/  MOV R2, RZ ;  /* 0x000000ff00027202 */ /* 0x000fe20000000f00 */
[----:B------:R-:W-:Y:S01]  /*1aa50*/  IMAD.MOV.U32 R220, RZ, RZ, 0x181f ;  /* 0x0000181fffdc7424 */ /* 0x000fe200078e00ff */
[----:B------:R-:W-:Y:S02]  /*1aa60*/  MOV R3, 0x1aa80 ;  /* 0x0001aa8000037802 */ /* 0x000fe40000000f00 */
[----:B------:R-:W-:Y:S05]  /*1aa70*/  CALL.REL.NOINC `($__internal_36_$__cuda_sm70_shflsync_idx_p) ;  /* 0x0000295000007944 */ /* 0x000fea0003c00000 */
[----:B------:R-:W-:Y:S01]  /*1aa80*/  MOV R4, R219 ;  /* 0x000000db00047202 */ /* 0x000fe20000000f00 */
[----:B------:R-:W-:Y:S05]  /*1aa90*/  BRA `(.L_x_2210) ;  /* 0xfffea5e000007947 */ /* 0x000fea000383ffff */
.L_x_2063:
[----:B------:R-:W-:Y:S01]  /*1aaa0*/  IMAD.MOV.U32 R219, RZ, RZ, R10 ;  /* 0x000000ffffdb7224 */ /* 0x000fe200078e000a */
[----:B------:R-:W-:Y:S01]  /*1aab0*/  MOV R2, RZ ;  /* 0x000000ff00027202 */ /* 0x000fe20000000f00 */
[----:B------:R-:W-:Y:S01]  /*1aac0*/  IMAD.MOV.U32 R220, RZ, RZ, 0x181f ;  /* 0x0000181fffdc7424 */ /* 0x000fe200078e00ff */
[----:B------:R-:W-:Y:S02]  /*1aad0*/  MOV R3, 0x1aaf0 ;  /* 0x0001aaf000037802 */ /* 0x000fe40000000f00 */
[----:B-12---:R-:W-:Y:S05]  /*1aae0*/  CALL.REL.NOINC `($__internal_36_$__cuda_sm70_shflsync_idx_p) ;  /* 0x000028e000007944 */ /* 0x006fea0003c00000 */
[----:B------:R-:W-:Y:S01]  /*1aaf0*/  ISETP.GE.AND P0, PT, R217, c[0x0][0x1d4], PT ;  /* 0x00007500d9007a0c */ /* 0x000fe20003f06270 */
[----:B------:R-:W-:Y:S01]  /*1ab00*/  IMAD.MOV.U32 R220, RZ, RZ, 0x181f ;  /* 0x0000181fffdc7424 */ /* 0x000fe200078e00ff */
[----:B------:R-:W-:-:S02]  /*1ab10*/  IADD3 R2, P1, R219, R103, RZ ;  /* 0x00000067db027210 */ /* 0x000fc40007f3e0ff */
[----:B------:R-:W-:Y:S02]  /*1ab20*/  SEL R14, RZ, 0x10, P0 ;  /* 0x00000010ff0e7807 */ /* 0x000fe40000000000 */
[----:B------:R-:W-:Y:S01]  /*1ab30*/  ISETP.GE.AND P2, PT, R223, c[0x0][0x1d4], PT ;  /* 0x00007500df007a0c */ /* 0x000fe20003f46270 */
[----:B------:R-:W-:Y:S01]  /*1ab40*/  IMAD.X R3, R4, 0x1, R96, P1 ;  /* 0x0000000104037824 */ /* 0x000fe200008e0660 */
[----:B------:R-:W-:Y:S02]  /*1ab50*/  IADD3 R8, P1, R219, R104, RZ ;  /* 0x00000068db087210 */ /* 0x000fe40007f3e0ff */
[----:B------:R-:W-:-:S03]  /*1ab60*/  SEL R13, RZ, 0x10, P2 ;  /* 0x00000010ff0d7807 */ /* 0x000fc60001000000 */
[----:B------:R-:W-:Y:S01]  /*1ab70*/  @!PT LDS RZ, [RZ] ;  /* 0x00000000fffff984 */ /* 0x000fe20000000800 */
        /* <DEDUP_REMOVED lines=11> */
[----:B-1----:R-:W-:Y:S01]  /*1ac30*/  IADD3 R2, P3, R219, R106, RZ ;  /* 0x0000006adb027210 */ /* 0x002fe20007f7e0ff */
[----:B------:R-:W-:Y:S01]  /*1ac40*/  IMAD.MOV.U32 R219, RZ, RZ, R5 ;  /* 0x000000ffffdb7224 */ /* 0x000fe200078e0005 */
[----:B------:R-:W-:-:S03]  /*1ac50*/  SEL R5, RZ, 0x10, P0 ;  /* 0x00000010ff057807 */ /* 0x000fc60000000000 */
[----:B------:R-:W-:-:S05]  /*1ac60*/  IMAD.X R3, R4, 0x1, R99, P3 ;  /* 0x0000000104037824 */ /* 0x000fca00018e0663 */
[----:B------:R1:W-:Y:S02]  /*1ac70*/  LDGSTS.E.BYPASS.LTC128B.128 [R215+0xe100], [R2.64], !P0 ;  /* 0x0e10000002d77fae */ /* 0x0003e4000c101d46 */
[----:B-1----:R-:W-:Y:S01]  /*1ac80*/  IMAD.MOV.U32 R2, RZ, RZ, 0x1 ;  /* 0x00000001ff027424 */ /* 0x002fe200078e00ff */
[----:B------:R-:W-:Y:S02]  /*1ac90*/  MOV R3, 0x1acb0 ;  /* 0x0001acb000037802 */ /* 0x000fe40000000f00 */
[----:B--2---:R-:W-:Y:S05]  /*1aca0*/  CALL.REL.NOINC `($__internal_36_$__cuda_sm70_shflsync_idx_p) ;  /* 0x0000272000007944 */ /* 0x004fea0003c00000 */
[----:B------:R-:W-:Y:S01]  /*1acb0*/  IMAD.MOV.U32 R4, RZ, RZ, R219 ;  /* 0x000000ffff047224 */ /* 0x000fe200078e00db */
[----:B------:R-:W-:Y:S01]  /*1acc0*/  MOV R2, 0x1 ;  /* 0x0000000100027802 */ /* 0x000fe20000000f00 */
[----:B------:R-:W-:Y:S01]  /*1acd0*/  IMAD.MOV.U32 R219, RZ, RZ, R10 ;  /* 0x000000ffffdb7224 */ /* 0x000fe200078e000a */
[----:B------:R-:W-:Y:S02]  /*1ace0*/  MOV R220, 0x181f ;  /* 0x0000181f00dc7802 */ /* 0x000fe40000000f00 */
[----:B------:R-:W-:Y:S02]  /*1acf0*/  MOV R3, 0x1ad10 ;  /* 0x0001ad1000037802 */ /* 0x000fe40000000f00 */
[----:B------:R-:W-:Y:S05]  /*1ad00*/  CALL.REL.NOINC `($__internal_36_$__cuda_sm70_shflsync_idx_p) ;  /* 0x000026c000007944 */ /* 0x000fea0003c00000 */
[----:B------:R-:W-:Y:S01]  /*1ad10*/  MOV R0, R219 ;  /* 0x000000db00007202 */ /* 0x000fe20000000f00 */
[----:B------:R-:W-:Y:S05]  /*1ad20*/  BRA `(.L_x_2211) ;  /* 0xfffea4f000007947 */ /* 0x000fea000383ffff */
.L_x_2064:
[----:B------:R-:W-:Y:S01]  /*1ad30*/  IMAD.MOV.U32 R219, RZ, RZ, R4 ;  /* 0x000000ffffdb7224 */ /* 0x000fe200078e0004 */
[----:B------:R-:W-:Y:S01]  /*1ad40*/  MOV R2, RZ ;  /* 0x000000ff00027202 */ /* 0x000fe20000000f00 */
[----:B------:R-:W-:Y:S01]  /*1ad50*/  IMAD.MOV.U32 R220, RZ, RZ, 0x1c1f ;  /* 0x00001c1fffdc7424 */ /* 0x000fe200078e00ff */
[----:B------:R-:W-:-:S02]  /*1ad60*/  MOV R3, 0x1ad80 ;  /* 0x0001ad8000037802 */ /* 0x000fc40000000f00 */
[----:B------:R-:W-:Y:S05]  /*1ad70*/  CALL.REL.NOINC `($__internal_36_$__cuda_sm70_shflsync_idx_p) ;  /* 0x0000265000007944 */ /* 0x000fea0003c00000 */
[----:B------:R-:W-:Y:S01]  /*1ad80*/  MOV R3, R219 ;  /* 0x000000db00037202 */ /* 0x000fe20000000f00 */
[----:B------:R-:W-:Y:S05]  /*1ad90*/  BRA `(.L_x_2212) ;  /* 0xfffea74000007947 */ /* 0x000fea000383ffff */
.L_x_2069:
[----:B------:R-:W-:Y:S01]  /*1ada0*/  IMAD.MOV.U32 R219, RZ, RZ, R4 ;  /* 0x000000ffffdb7224 */ /* 0x000fe200078e0004 */
[----:B------:R-:W-:Y:S01]  /*1adb0*/  MOV R2, 0x1 ;  /* 0x0000000100027802 */ /* 0x000fe20000000f00 */
[----:B------:R-:W-:Y:S01]  /*1adc0*/  IMAD.MOV.U32 R220, RZ, RZ, 0x1c1f ;  /* 0x00001c1fffdc7424 */ /* 0x000fe200078e00ff */
[----:B------:R-:W-:-:S02]  /*1add0*/  MOV R3, 0x1adf0 ;  /* 0x0001adf000037802 */ /* 0x000fc40000000f00 */
[----:B-1----:R-:W-:Y:S05]  /*1ade0*/  CALL.REL.NOINC `($__internal_36_$__cuda_sm70_shflsync_idx_p) ;  /* 0x000025e000007944 */ /* 0x002fea0003c00000 */
[----:B------:R-:W-:Y:S01]  /*1adf0*/  MOV R3, R219 ;  /* 0x000000db00037202 */ /* 0x000fe20000000f00 */
[----:B------:R-:W-:Y:S05]  /*1ae00*/  BRA `(.L_x_2213) ;  /* 0xfffeabb000007947 */ /* 0x000fea000383ffff */
.L_x_2074:
[----:B------:R-:W-:Y:S02]  /*1ae10*/  MOV R0, 0x2 ;  /* 0x0000000200007802 */ /* 0x000fe40000000f00 */
[----:B------:R-:W-:-:S02]  /*1ae20*/  MOV R2, 0x1ae40 ;  /* 0x0001ae4000027802 */ /* 0x000fc40000000f00 */
[----:B------:R-:W-:Y:S05]  /*1ae30*/  CALL.REL.NOINC `($__internal_35_$__cuda_sm70_shflsync_bfly_p) ;  /* 0x0000253000007944 */ /* 0x000fea0003c00000 */
[----:B------:R-:W-:Y:S05]  /*1ae40*/  BRA `(.L_x_2214) ;  /* 0xfffeb22000007947 */ /* 0x000fea000383ffff */
.L_x_2075:
[----:B------:R-:W-:Y:S02]  /*1ae50*/  MOV R0, 0x1 ;  /* 0x0000000100007802 */ /* 0x000fe40000000f00 */
[----:B------:R-:W-:-:S02]  /*1ae60*/  MOV R2, 0x1ae80 ;  /* 0x0001ae8000027802 */ /* 0x000fc40000000f00 */
[----:B------:R-:W-:Y:S05]  /*1ae70*/  CALL.REL.NOINC `($__internal_35_$__cuda_sm70_shflsync_bfly_p) ;  /* 0x000024f000007944 */ /* 0x000fea0003c00000 */
[----:B------:R-:W-:Y:S01]  /*1ae80*/  FMNMX.FTZ R132, R4, R0, !PT ;  /* 0x0000000004847209 */ /* 0x000fe20007810000 */
[----:B------:R-:W-:Y:S01]  /*1ae90*/  IMAD.MOV.U32 R4, RZ, RZ, R5 ;  /* 0x000000ffff047224 */ /* 0x000fe200078e0005 */
[----:B------:R-:W-:Y:S01]  /*1aea0*/  MOV R2, 0x1aed0 ;  /* 0x0001aed000027802 */ /* 0x000fe20000000f00 */
[----:B------:R-:W-:-:S02]  /*1aeb0*/  IMAD.MOV.U32 R0, RZ, RZ, 0x2 ;  /* 0x00000002ff007424 */ /* 0x000fc400078e00ff */
[----:B------:R-:W-:Y:S05]  /*1aec0*/  CALL.REL.NOINC `($__internal_35_$__cuda_sm70_shflsync_bfly_p) ;  /* 0x000024a000007944 */ /* 0x000fea0003c00000 */
[----:B------:R-:W-:Y:S01]  /*1aed0*/  FMNMX.FTZ R5, R5, R0, !PT ;  /* 0x0000000005057209 */ /* 0x000fe20007810000 */
[----:B------:R-:W-:Y:S01]  /*1aee0*/  IMAD.MOV.U32 R0, RZ, RZ, 0x1 ;  /* 0x00000001ff007424 */ /* 0x000fe200078e00ff */
[----:B------:R-:W-:-:S03]  /*1aef0*/  MOV R2, 0x1af20 ;  /* 0x0001af2000027802 */ /* 0x000fc60000000f00 */
[----:B------:R-:W-:Y:S02]  /*1af00*/  IMAD.MOV.U32 R4, RZ, RZ, R5 ;  /* 0x000000ffff047224 */ /* 0x000fe400078e0005 */
[----:B------:R-:W-:Y:S05]  /*1af10*/  CALL.REL.NOINC `($__internal_35_$__cuda_sm70_shflsync_bfly_p) ;  /* 0x0000245000007944 */ /* 0x000fea0003c00000 */
[----:B------:R-:W-:Y:S01]  /*1af20*/  MOV R3, R0 ;  /* 0x0000000000037202 */ /* 0x000fe20000000f00 */
[----:B------:R-:W-:Y:S05]  /*1af30*/  BRA `(.L_x_2215) ;  /* 0xfffeb1a000007947 */ /* 0x000fea000383ffff */
.L_x_2083:
[----:B------:R-:W-:Y:S01]  /*1af40*/  MOV R2, RZ ;  /* 0x000000ff00027202 */ /* 0x000fe20000000f00 */
[----:B------:R-:W-:Y:S01]  /*1af50*/  IMAD.MOV.U32 R219, RZ, RZ, R5 ;  /* 0x000000ffffdb7224 */ /* 0x000fe200078e0005 */
[----:B------:R-:W-:Y:S01]  /*1af60*/  MOV R3, 0x1af90 ;  /* 0x0001af9000037802 */ /* 0x000fe20000000f00 */
[----:B------:R-:W-:Y:S02]  /*1af70*/  IMAD.MOV.U32 R220, RZ, RZ, 0x181f ;  /* 0x0000181fffdc7424 */ /* 0x000fe400078e00ff */
[----:B-1234-:R-:W-:Y:S05]  /*1af80*/  CALL.REL.NOINC `($__internal_36_$__cuda_sm70_shflsync_idx_p) ;  /* 0x0000244000007944 */ /* 0x01efea0003c00000 */
[----:B------:R-:W-:Y:S01]  /*1af90*/  MOV R4, R219 ;  /* 0x000000db00047202 */ /* 0x000fe20000000f00 */
[----:B------:R-:W-:-:S05]  /*1afa0*/  BRA `(.L_x_2216) ;  /* 0xfffec9f000007947 */ /* 0x000fca000383ffff */
.L_x_2084:
[----:B------:R-:W-:Y:S01]  /*1afb0*/  MOV R2, RZ ;  /* 0x000000ff00027202 */ /* 0x000fe20000000f00 */
[----:B------:R-:W-:Y:S01]  /*1afc0*/  IMAD.MOV.U32 R219, RZ, RZ, R20 ;  /* 0x000000ffffdb7224 */ /* 0x000fe200078e0014 */
[----:B------:R-:W-:Y:S01]  /*1afd0*/  MOV R3, 0x1b000 ;  /* 0x0001b00000037802 */ /* 0x000fe20000000f00 */
[----:B------:R-:W-:Y:S02]  /*1afe0*/  IMAD.MOV.U32 R220, RZ, RZ, 0x181f ;  /* 0x0000181fffdc7424 */ /* 0x000fe400078e00ff */
[----:B-1234-:R-:W-:Y:S05]  /*1aff0*/  CALL.REL.NOINC `($__internal_36_$__cuda_sm70_shflsync_idx_p) ;  /* 0x000023d000007944 */ /* 0x01efea0003c00000 */
[----:B------:R-:W-:Y:S01]  /*1b000*/  ISETP.GE.AND P3, PT, R217, c[0x0][0x1d4], PT ;  /* 0x00007500d9007a0c */ /* 0x000fe20003f66270 */
[----:B------:R-:W-:Y:S01]  /*1b010*/  IMAD.MOV.U32 R220, RZ, RZ, 0x181f ;  /* 0x0000181fffdc7424 */ /* 0x000fe200078e00ff */
[----:B------:R-:W-:Y:S02]  /*1b020*/  IADD3 R6, P0, R219, R29, RZ ;  /* 0x0000001ddb067210 */ /* 0x000fe40007f1e0ff */
[----:B------:R-:W-:Y:S02]  /*1b030*/  ISETP.GE.AND P2, PT, R223, c[0x0][0x1d4], PT ;  /* 0x00007500df007a0c */ /* 0x000fe40003f46270 */
[----:B------:R-:W-:Y:S01]  /*1b040*/  ISETP.GE.AND P1, PT, R222, c[0x0][0x1d4], PT ;  /* 0x00007500de007a0c */ /* 0x000fe20003f26270 */
[C---:B------:R-:W-:Y:S01]  /*1b050*/  IMAD.X R7, R4.reuse, 0x1, R21, P0 ;  /* 0x0000000104077824 */ /* 0x040fe200000e0615 */
[C---:B------:R-:W-:Y:S02]  /*1b060*/  IADD3 R2, P0, R219.reuse, R30, RZ ;  /* 0x0000001edb027210 */ /* 0x040fe40007f1e0ff */
[----:B------:R-:W-:Y:S02]  /*1b070*/  SEL R12, RZ, 0x10, P3 ;  /* 0x00000010ff0c7807 */ /* 0x000fe40001800000 */
[----:B------:R-:W-:Y:S01]  /*1b080*/  SEL R15, RZ, 0x10, P2 ;  /* 0x00000010ff0f7807 */ /* 0x000fe20001000000 */
[----:B------:R-:W-:Y:S01]  /*1b090*/  @!PT LDS RZ, [RZ] ;  /* 0x00000000fffff984 */ /* 0x000fe20000000800 */
[----:B------:R-:W-:Y:S01]  /*1b0a0*/  @!PT LDS RZ, [RZ] ;  /* 0x00000000fffff984 */ /* 0x000fe20000000800 */
[----:B------:R-:W-:Y:S01]  /*1b0b0*/  @!PT LDS RZ, [RZ] ;  /* 0x00000000fffff984 */ /* 0x000fe20000000800 */
[----:B------:R1:W-:Y:S01]  /*1b0c0*/  LDGSTS.E.BYPASS.LTC128B.128 [R215+0x100], [R6.64], !P3 ;  /* 0x0010000006d77fae */ /* 0x0003e2000d901d46 */
[C---:B------:R-:W-:Y:S01]  /*1b0d0*/  IMAD.X R3, R4.reuse, 0x1, R22, P0 ;  /* 0x0000000104037824 */ /* 0x040fe200000e0616 */
[----:B------:R-:W-:Y:S04]  /*1b0e0*/  SEL R14, RZ, 0x10, P1 ;  /* 0x00000010ff0e7807 */ /* 0x000fe80000800000 */
[----:B------:R2:W-:Y:S02]  /*1b0f0*/  LDGSTS.E.BYPASS.LTC128B.128 [R215+0x2100], [R2.64], !P2 ;  /* 0x0210000002d77fae */ /* 0x0005e4000d101d46 */
[C---:B--2---:R-:W-:Y:S05]  /*1b100*/  IADD3 R2, P0, R219.reuse, R31, RZ ;  /* 0x0000001fdb027210 */ /* 0x044fea0007f1e0ff */
[C---:B------:R-:W-:Y:S05]  /*1b110*/  IMAD.X R3, R4.reuse, 0x1, R23, P0 ;  /* 0x0000000104037824 */ /* 0x040fea00000e0617 */
[----:B------:R2:W-:Y:S02]  /*1b120*/  LDGSTS.E.BYPASS.LTC128B.128 [R215+0x4100], [R2.64], !P1 ;  /* 0x0410000002d77fae */ /* 0x0005e4000c901d46 */
[----:B--2---:R-:W-:Y:S01]  /*1b130*/  IADD3 R2, P0, R219, R132, RZ ;  /* 0x00000084db027210 */ /* 0x004fe20007f1e0ff */
[----:B------:R-:W-:Y:S04]  /*1b140*/  IMAD.MOV.U32 R219, RZ, RZ, R5 ;  /* 0x000000ffffdb7224 */ /* 0x000fe800078e0005 */
[----:B------:R-:W-:Y:S01]  /*1b150*/  IMAD.X R3, R4, 0x1, R28, P0 ;  /* 0x0000000104037824 */ /* 0x000fe200000e061c */
[----:B------:R-:W-:Y:S04]  /*1b160*/  ISETP.GE.AND P0, PT, R224, c[0x0][0x1d4], PT ;  /* 0x00007500e0007a0c */ /* 0x000fe80003f06270 */
[----:B------:R-:W-:Y:S09]  /*1b170*/  SEL R5, RZ, 0x10, P0 ;  /* 0x00000010ff057807 */ /* 0x000ff20000000000 */
[----:B------:R2:W-:Y:S02]  /*1b180*/  LDGSTS.E.BYPASS.LTC128B.128 [R215+0x6100], [R2.64], !P0 ;  /* 0x0610000002d77fae */ /* 0x0005e4000c101d46 */
[----:B--2---:R-:W-:Y:S01]  /*1b190*/  MOV R3, 0x1b1c0 ;  /* 0x0001b1c000037802 */ /* 0x004fe20000000f00 */
[----:B------:R-:W-:Y:S02]  /*1b1a0*/  IMAD.MOV.U32 R2, RZ, RZ, 0x1 ;  /* 0x00000001ff027424 */ /* 0x000fe400078e00ff */
[----:B-1----:R-:W-:Y:S05]  /*1b1b0*/  CALL.REL.NOINC `($__internal_36_$__cuda_sm70_shflsync_idx_p) ;  /* 0x0000221000007944 */ /* 0x002fea0003c00000 */
[----:B------:R-:W-:Y:S01]  /*1b1c0*/  MOV R2, 0x1 ;  /* 0x0000000100027802 */ /* 0x000fe20000000f00 */
[----:B------:R-:W-:Y:S01]  /*1b1d0*/  IMAD.MOV.U32 R4, RZ, RZ, R219 ;  /* 0x000000ffff047224 */ /* 0x000fe200078e00db */
[----:B------:R-:W-:Y:S01]  /*1b1e0*/  MOV R220, 0x181f ;  /* 0x0000181f00dc7802 */ /* 0x000fe20000000f00 */
[----:B------:R-:W-:Y:S01]  /*1b1f0*/  IMAD.MOV.U32 R219, RZ, RZ, R20 ;  /* 0x000000ffffdb7224 */ /* 0x000fe200078e0014 */
[----:B------:R-:W-:Y:S02]  /*1b200*/  MOV R3, 0x1b220 ;  /* 0x0001b22000037802 */ /* 0x000fe40000000f00 */
[----:B------:R-:W-:Y:S05]  /*1b210*/  CALL.REL.NOINC `($__internal_36_$__cuda_sm70_shflsync_idx_p) ;  /* 0x000021b000007944 */ /* 0x000fea0003c00000 */
[----:B------:R-:W-:Y:S01]  /*1b220*/  MOV R0, R219 ;  /* 0x000000db00007202 */ /* 0x000fe20000000f00 */
[----:B------:R-:W-:-:S05]  /*1b230*/  BRA `(.L_x_2217) ;  /* 0xfffec90000007947 */ /* 0x000fca000383ffff */
.L_x_2087:
[----:B------:R-:W-:Y:S01]  /*1b240*/  MOV R2, RZ ;  /* 0x000000ff00027202 */ /* 0x000fe20000000f00 */
[----:B------:R-:W-:Y:S01]  /*1b250*/  IMAD.MOV.U32 R219, RZ, RZ, R5 ;  /* 0x000000ffffdb7224 */ /* 0x000fe200078e0005 */
[----:B------:R-:W-:Y:S01]  /*1b260*/  MOV R3, 0x1b290 ;  /* 0x0001b29000037802 */ /* 0x000fe20000000f00 */
[----:B------:R-:W-:Y:S02]  /*1b270*/  IMAD.MOV.U32 R220, RZ, RZ, 0x181f ;  /* 0x0000181fffdc7424 */ /* 0x000fe400078e00ff */
[----:B-1----:R-:W-:Y:S05]  /*1b280*/  CALL.REL.NOINC `($__internal_36_$__cuda_sm70_shflsync_idx_p) ;  /* 0x0000214000007944 */ /* 0x002fea0003c00000 */
[----:B------:R-:W-:Y:S01]  /*1b290*/  MOV R4, R219 ;  /* 0x000000db00047202 */ /* 0x000fe20000000f00 */
[----:B------:R-:W-:-:S05]  /*1b2a0*/  BRA `(.L_x_2218) ;  /* 0xfffeddc000007947 */ /* 0x000fca000383ffff */
.L_x_2088:
[----:B------:R-:W-:Y:S01]  /*1b2b0*/  MOV R2, RZ ;  /* 0x000000ff00027202 */ /* 0x000fe20000000f00 */
[----:B------:R-:W-:Y:S01]  /*1b2c0*/  IMAD.MOV.U32 R219, RZ, RZ, R8 ;  /* 0x000000ffffdb7224 */ /* 0x000fe200078e0008 */
[----:B------:R-:W-:Y:S01]  /*1b2d0*/  MOV R3, 0x1b300 ;  /* 0x0001b30000037802 */ /* 0x000fe20000000f00 */
[----:B------:R-:W-:Y:S02]  /*1b2e0*/  IMAD.MOV.U32 R220, RZ, RZ, 0x181f ;  /* 0x0000181fffdc7424 */ /* 0x000fe400078e00ff */
[----:B-123--:R-:W-:Y:S05]  /*1b2f0*/  CALL.REL.NOINC `($__internal_36_$__cuda_sm70_shflsync_idx_p) ;  /* 0x000020d000007944 */ /* 0x00efea0003c00000 */
[----:B------:R-:W-:Y:S01]  /*1b300*/  ISETP.GE.AND P3, PT, R217, c[0x0][0x1d4], PT ;  /* 0x00007500d9007a0c */ /* 0x000fe20003f66270 */
[----:B------:R-:W-:Y:S01]  /*1b310*/  IMAD.MOV.U32 R220, RZ, RZ, 0x181f ;  /* 0x0000181fffdc7424 */ /* 0x000fe200078e00ff */
[----:B------:R-:W-:Y:S02]  /*1b320*/  IADD3 R6, P0, R219, R22, RZ ;  /* 0x00000016db067210 */ /* 0x000fe40007f1e0ff */
[----:B------:R-:W-:Y:S02]  /*1b330*/  ISETP.GE.AND P2, PT, R223, c[0x0][0x1d4], PT ;  /* 0x00007500df007a0c */ /* 0x000fe40003f46270 */
[----:B------:R-:W-:Y:S01]  /*1b340*/  ISETP.GE.AND P1, PT, R222, c[0x0][0x1d4], PT ;  /* 0x00007500de007a0c */ /* 0x000fe20003f26270 */
[C---:B------:R-:W-:Y:S01]  /*1b350*/  IMAD.X R7, R4.reuse, 0x1, R9, P0 ;  /* 0x0000000104077824 */ /* 0x040fe200000e0609 */
[C---:B------:R-:W-:Y:S02]  /*1b360*/  IADD3 R2, P0, R219.reuse, R23, RZ ;  /* 0x00000017db027210 */ /* 0x040fe40007f1e0ff */
[----:B------:R-:W-:Y:S03]  /*1b370*/  SEL R11, RZ, 0x10, P1 ;  /* 0x00000010ff0b7807 */ /* 0x000fe60000800000 */
[----:B------:R-:W-:Y:S01]  /*1b380*/  @!PT LDS RZ, [RZ] ;  /* 0x00000000fffff984 */ /* 0x000fe20000000800 */
[----:B------:R-:W-:Y:S01]  /*1b390*/  @!PT LDS RZ, [RZ] ;  /* 0x00000000fffff984 */ /* 0x000fe20000000800 */
[----:B------:R-:W-:Y:S01]  /*1b3a0*/  @!PT LDS RZ, [RZ] ;  /* 0x00000000fffff984 */ /* 0x000fe20000000800 */
[----:B------:R1:W-:Y:S01]  /*1b3b0*/  LDGSTS.E.BYPASS.LTC128B.128 [R215+0x8100], [R6.64], !P3 ;  /* 0x0810000006d77fae */ /* 0x0003e2000d901d46 */
[C---:B------:R-:W-:Y:S05]  /*1b3c0*/  IMAD.X R3, R4.reuse, 0x1, R12, P0 ;  /* 0x0000000104037824 */ /* 0x040fea00000e060c */
[----:B------:R2:W-:Y:S01]  /*1b3d0*/  LDGSTS.E.BYPASS.LTC128B.128 [R215+0xa100], [R2.64], !P2 ;  /* 0x0a10000002d77fae */ /* 0x0005e2000d101d46 */
[----:B-1----:R-:W-:Y:S02]  /*1b3e0*/  SEL R6, RZ, 0x10, P3 ;  /* 0x00000010ff067807 */ /* 0x002fe40001800000 */
[C---:B--2---:R-:W-:Y:S05]  /*1b3f0*/  IADD3 R2, P0, R219.reuse, R24, RZ ;  /* 0x00000018db027210 */ /* 0x044fea0007f1e0ff */
[C---:B------:R-:W-:Y:S05]  /*1b400*/  IMAD.X R3, R4.reuse, 0x1, R13, P0 ;  /* 0x0000000104037824 */ /* 0x040fea00000e060d */
[----:B------:R1:W-:Y:S02]  /*1b410*/  LDGSTS.E.BYPASS.LTC128B.128 [R215+0xc100], [R2.64], !P1 ;  /* 0x0c10000002d77fae */ /* 0x0003e4000c901d46 */
[----:B-1----:R-:W-:Y:S01]  /*1b420*/  IADD3 R2, P0, R219, R25, RZ ;  /* 0x00000019db027210 */ /* 0x002fe20007f1e0ff */
[----:B------:R-:W-:Y:S01]  /*1b430*/  IMAD.MOV.U32 R219, RZ, RZ, R5 ;  /* 0x000000ffffdb7224 */ /* 0x000fe200078e0005 */
[----:B------:R-:W-:Y:S03]  /*1b440*/  SEL R5, RZ, 0x10, P2 ;  /* 0x00000010ff057807 */ /* 0x000fe60001000000 */
[----:B------:R-:W-:Y:S01]  /*1b450*/  IMAD.X R3, R4, 0x1, R14, P0 ;  /* 0x0000000104037824 */ /* 0x000fe200000e060e */
[----:B------:R-:W-:Y:S04]  /*1b460*/  ISETP.GE.AND P0, PT, R224, c[0x0][0x1d4], PT ;  /* 0x00007500e0007a0c */ /* 0x000fe80003f06270 */
[----:B------:R-:W-:Y:S09]  /*1b470*/  SEL R10, RZ, 0x10, P0 ;  /* 0x00000010ff0a7807 */ /* 0x000ff20000000000 */
[----:B------:R1:W-:Y:S02]  /*1b480*/  LDGSTS.E.BYPASS.LTC128B.128 [R215+0xe100], [R2.64], !P0 ;  /* 0x0e10000002d77fae */ /* 0x0003e4000c101d46 */
[----:B-1----:R-:W-:Y:S01]  /*1b490*/  MOV R3, 0x1b4c0 ;  /* 0x0001b4c000037802 */ /* 0x002fe20000000f00 */
[----:B------:R-:W-:Y:S02]  /*1b4a0*/  IMAD.MOV.U32 R2, RZ, RZ, 0x1 ;  /* 0x00000001ff027424 */ /* 0x000fe400078e00ff */
[----:B------:R-:W-:Y:S05]  /*1b4b0*/  CALL.REL.NOINC `($__internal_36_$__cuda_sm70_shflsync_idx_p) ;  /* 0x00001f1000007944 */ /* 0x000fea0003c00000 */
        /* <DEDUP_REMOVED lines=8> */
.L_x_2089:
[----:B------:R-:W-:Y:S01]  /*1b540*/  MOV R2, RZ ;  /* 0x000000ff00027202 */ /* 0x000fe20000000f00 */
[----:B------:R-:W-:Y:S01]  /*1b550*/  IMAD.MOV.U32 R219, RZ, RZ, R4 ;  /* 0x000000ffffdb7224 */ /* 0x000fe200078e0004 */
[----:B------:R-:W-:Y:S01]  /*1b560*/  MOV R3, 0x1b590 ;  /* 0x0001b59000037802 */ /* 0x000fe20000000f00 */
[----:B------:R-:W-:Y:S02]  /*1b570*/  IMAD.MOV.U32 R220, RZ, RZ, 0x1c1f ;  /* 0x00001c1fffdc7424 */ /* 0x000fe400078e00ff */
[----:B------:R-:W-:Y:S05]  /*1b580*/  CALL.REL.NOINC `($__internal_36_$__cuda_sm70_shflsync_idx_p) ;  /* 0x00001e4000007944 */ /* 0x000fea0003c00000 */
[----:B------:R-:W-:Y:S01]  /*1b590*/  MOV R3, R219 ;  /* 0x000000db00037202 */ /* 0x000fe20000000f00 */
[----:B------:R-:W-:-:S05]  /*1b5a0*/  BRA `(.L_x_2220) ;  /* 0xfffedf2000007947 */ /* 0x000fca000383ffff */
.L_x_2094:
[----:B------:R-:W-:Y:S01]  /*1b5b0*/  MOV R2, 0x1 ;  /* 0x0000000100027802 */ /* 0x000fe20000000f00 */
[----:B------:R-:W-:Y:S01]  /*1b5c0*/  IMAD.MOV.U32 R219, RZ, RZ, R4 ;  /* 0x000000ffffdb7224 */ /* 0x000fe200078e0004 */
[----:B------:R-:W-:Y:S01]  /*1b5d0*/  MOV R3, 0x1b600 ;  /* 0x0001b60000037802 */ /* 0x000fe20000000f00 */
[----:B------:R-:W-:Y:S02]  /*1b5e0*/  IMAD.MOV.U32 R220, RZ, RZ, 0x1c1f ;  /* 0x00001c1fffdc7424 */ /* 0x000fe400078e00ff */
[----:B-1----:R-:W-:Y:S05]  /*1b5f0*/  CALL.REL.NOINC `($__internal_36_$__cuda_sm70_shflsync_idx_p) ;  /* 0x00001dd000007944 */ /* 0x002fea0003c00000 */
[----:B------:R-:W-:Y:S01]  /*1b600*/  MOV R3, R219 ;  /* 0x000000db00037202 */ /* 0x000fe20000000f00 */
[----:B------:R-:W-:-:S05]  /*1b610*/  BRA `(.L_x_2221) ;  /* 0xfffee3c000007947 */ /* 0x000fca000383ffff */
.L_x_2099:
[----:B------:R-:W-:Y:S02]  /*1b620*/  MOV R0, 0x2 ;  /* 0x0000000200007802 */ /* 0x000fe40000000f00 */
[----:B------:R-:W-:Y:S02]  /*1b630*/  MOV R2, 0x1b650 ;  /* 0x0001b65000027802 */ /* 0x000fe40000000f00 */
[----:B------:R-:W-:Y:S05]  /*1b640*/  CALL.REL.NOINC `($__internal_35_$__cuda_sm70_shflsync_bfly_p) ;  /* 0x00001d2000007944 */ /* 0x000fea0003c00000 */
[----:B------:R-:W-:-:S05]  /*1b650*/  BRA `(.L_x_2222) ;  /* 0xfffeea8000007947 */ /* 0x000fca000383ffff */
.L_x_2100:
[----:B------:R-:W-:Y:S02]  /*1b660*/  MOV R0, 0x1 ;  /* 0x0000000100007802 */ /* 0x000fe40000000f00 */
[----:B------:R-:W-:Y:S02]  /*1b670*/  MOV R2, 0x1b690 ;  /* 0x0001b69000027802 */ /* 0x000fe40000000f00 */
[----:B------:R-:W-:Y:S05]  /*1b680*/  CALL.REL.NOINC `($__internal_35_$__cuda_sm70_shflsync_bfly_p) ;  /* 0x00001ce000007944 */ /* 0x000fea0003c00000 */
[----:B------:R-:W-:Y:S01]  /*1b690*/  FMNMX.FTZ R132, R4, R0, !PT ;  /* 0x0000000004847209 */ /* 0x000fe20007810000 */
[----:B------:R-:W-:Y:S01]  /*1b6a0*/  IMAD.MOV.U32 R4, RZ, RZ, R5 ;  /* 0x000000ffff047224 */ /* 0x000fe200078e0005 */
[----:B------:R-:W-:Y:S01]  /*1b6b0*/  MOV R2, 0x1b6e0 ;  /* 0x0001b6e000027802 */ /* 0x000fe20000000f00 */
[----:B------:R-:W-:Y:S02]  /*1b6c0*/  IMAD.MOV.U32 R0, RZ, RZ, 0x2 ;  /* 0x00000002ff007424 */ /* 0x000fe400078e00ff */
[----:B------:R-:W-:Y:S05]  /*1b6d0*/  CALL.REL.NOINC `($__internal_35_$__cuda_sm70_shflsync_bfly_p) ;  /* 0x00001c9000007944 */ /* 0x000fea0003c00000 */
[----:B------:R-:W-:Y:S01]  /*1b6e0*/  FMNMX.FTZ R4, R5, R0, !PT ;  /* 0x0000000005047209 */ /* 0x000fe20007810000 */
[----:B------:R-:W-:Y:S01]  /*1b6f0*/  IMAD.MOV.U32 R0, RZ, RZ, 0x1 ;  /* 0x00000001ff007424 */ /* 0x000fe200078e00ff */
[----:B------:R-:W-:Y:S02]  /*1b700*/  MOV R2, 0x1b720 ;  /* 0x0001b72000027802 */ /* 0x000fe40000000f00 */
[----:B------:R-:W-:Y:S05]  /*1b710*/  CALL.REL.NOINC `($__internal_35_$__cuda_sm70_shflsync_bfly_p) ;  /* 0x00001c5000007944 */ /* 0x000fea0003c00000 */
[----:B------:R-:W-:-:S05]  /*1b720*/  BRA `(.L_x_2223) ;  /* 0xfffeea2000007947 */ /* 0x000fca000383ffff */
.L_x_2109:
[----:B------:R-:W-:Y:S01]  /*1b730*/  MOV R2, RZ ;  /* 0x000000ff00027202 */ /* 0x000fe20000000f00 */
[----:B------:R-:W-:Y:S01]  /*1b740*/  IMAD.MOV.U32 R219, RZ, RZ, R5 ;  /* 0x000000ffffdb7224 */ /* 0x000fe200078e0005 */
[----:B------:R-:W-:Y:S01]  /*1b750*/  MOV R3, 0x1b780 ;  /* 0x0001b78000037802 */ /* 0x000fe20000000f00 */
[----:B------:R-:W-:Y:S02]  /*1b760*/  IMAD.MOV.U32 R220, RZ, RZ, 0x181f ;  /* 0x0000181fffdc7424 */ /* 0x000fe400078e00ff */
[----:B-1234-:R-:W-:Y:S05]  /*1b770*/  CALL.REL.NOINC `($__internal_36_$__cuda_sm70_shflsync_idx_p) ;  /* 0x00001c5000007944 */ /* 0x01efea0003c00000 */
[----:B------:R-:W-:Y:S01]  /*1b780*/  MOV R4, R219 ;  /* 0x000000db00047202 */ /* 0x000fe20000000f00 */
[----:B------:R-:W-:-:S05]  /*1b790*/  BRA `(.L_x_2224) ;  /* 0xffff0b1000007947 */ /* 0x000fca000383ffff */
.L_x_2110:
        /* <DEDUP_REMOVED lines=41> */
.L_x_2113:
[----:B------:R-:W-:Y:S01]  /*1ba30*/  MOV R2, RZ ;  /* 0x000000ff00027202 */ /* 0x000fe20000000f00 */
[----:B------:R-:W-:Y:S01]  /*1ba40*/  IMAD.MOV.U32 R219, RZ, RZ, R5 ;  /* 0x000000ffffdb7224 */ /* 0x000fe200078e0005 */
[----:B------:R-:W-:Y:S01]  /*1ba50*/  MOV R3, 0x1ba80 ;  /* 0x0001ba8000037802 */ /* 0x000fe20000000f00 */
[----:B------:R-:W-:Y:S02]  /*1ba60*/  IMAD.MOV.U32 R220, RZ, RZ, 0x181f ;  /* 0x0000181fffdc7424 */ /* 0x000fe400078e00ff */
[----:B------:R-:W-:Y:S05]  /*1ba70*/  CALL.REL.NOINC `($__internal_36_$__cuda_sm70_shflsync_idx_p) ;  /* 0x0000195000007944 */ /* 0x000fea0003c00000 */
[----:B------:R-:W-:Y:S01]  /*1ba80*/  MOV R4, R219 ;  /* 0x000000db00047202 */ /* 0x000fe20000000f00 */
[----:B------:R-:W-:-:S05]  /*1ba90*/  BRA `(.L_x_2226) ;  /* 0xffff1ee000007947 */ /* 0x000fca000383ffff */
.L_x_2114:
[----:B------:R-:W-:Y:S01]  /*1baa0*/  MOV R2, RZ ;  /* 0x000000ff00027202 */ /* 0x000fe20000000f00 */
[----:B------:R-:W-:Y:S01]  /*1bab0*/  IMAD.MOV.U32 R219, RZ, RZ, R8 ;  /* 0x000000ffffdb7224 */ /* 0x000fe200078e0008 */
[----:B------:R-:W-:Y:S01]  /*1bac0*/  MOV R3, 0x1baf0 ;  /* 0x0001baf000037802 */ /* 0x000fe20000000f00 */
[----:B------:R-:W-:Y:S02]  /*1bad0*/  IMAD.MOV.U32 R220, RZ, RZ, 0x181f ;  /* 0x0000181fffdc7424 */ /* 0x000fe400078e00ff */
[----:B-12---:R-:W-:Y:S05]  /*1bae0*/  CALL.REL.NOINC `($__internal_36_$__cuda_sm70_shflsync_idx_p) ;  /* 0x000018e000007944 */ /* 0x006fea0003c00000 */
        /* <DEDUP_REMOVED lines=36> */
.L_x_2115:
[----:B------:R-:W-:Y:S02]  /*1bd30*/  MOV R0, 0x2 ;  /* 0x0000000200007802 */ /* 0x000fe40000000f00 */
[----:B------:R-:W-:Y:S02]  /*1bd40*/  MOV R2, 0x1bd60 ;  /* 0x0001bd6000027802 */ /* 0x000fe40000000f00 */
[----:B------:R-:W-:Y:S05]  /*1bd50*/  CALL.REL.NOINC `($__internal_35_$__cuda_sm70_shflsync_bfly_p) ;  /* 0x0000161000007944 */ /* 0x000fea0003c00000 */
[----:B------:R-:W-:-:S05]  /*1bd60*/  BRA `(.L_x_2228) ;  /* 0xffff21a000007947 */ /* 0x000fca000383ffff */
.L_x_2116:
        /* <DEDUP_REMOVED lines=13> */
.L_x_2119:
[----:B------:R-:W-:Y:S01]  /*1be40*/  MOV R2, RZ ;  /* 0x000000ff00027202 */ /* 0x000fe20000000f00 */
[----:B------:R-:W-:Y:S01]  /*1be50*/  IMAD.MOV.U32 R219, RZ, RZ, R4 ;  /* 0x000000ffffdb7224 */ /* 0x000fe200078e0004 */
[----:B------:R-:W-:Y:S01]  /*1be60*/  MOV R3, 0x1be90 ;  /* 0x0001be9000037802 */ /* 0x000fe20000000f00 */
[----:B------:R-:W-:Y:S02]  /*1be70*/  IMAD.MOV.U32 R220, RZ, RZ, 0x181f ;  /* 0x0000181fffdc7424 */ /* 0x000fe400078e00ff */
[----:B-1234-:R-:W-:Y:S05]  /*1be80*/  CALL.REL.NOINC `($__internal_36_$__cuda_sm70_shflsync_idx_p) ;  /* 0x0000154000007944 */ /* 0x01efea0003c00000 */
[----:B------:R-:W-:Y:S01]  /*1be90*/  MOV R2, R219 ;  /* 0x000000db00027202 */ /* 0x000fe20000000f00 */
[----:B------:R-:W-:-:S05]  /*1bea0*/  BRA `(.L_x_2230) ;  /* 0xffff405000007947 */ /* 0x000fca000383ffff */
.L_x_2122:
[----:B------:R-:W-:Y:S01]  /*1beb0*/  MOV R2, RZ ;  /* 0x000000ff00027202 */ /* 0x000fe20000000f00 */
[----:B------:R-:W-:Y:S01]  /*1bec0*/  IMAD.MOV.U32 R219, RZ, RZ, R5 ;  /* 0x000000ffffdb7224 */ /* 0x000fe200078e0005 */
[----:B------:R-:W-:Y:S01]  /*1bed0*/  MOV R3, 0x1bf00 ;  /* 0x0001bf0000037802 */ /* 0x000fe20000000f00 */
[----:B------:R-:W-:Y:S02]  /*1bee0*/  IMAD.MOV.U32 R220, RZ, RZ, 0x181f ;  /* 0x0000181fffdc7424 */ /* 0x000fe400078e00ff */
[----:B-1----:R-:W-:Y:S05]  /*1bef0*/  CALL.REL.NOINC `($__internal_36_$__cuda_sm70_shflsync_idx_p) ;  /* 0x000014d000007944 */ /* 0x002fea0003c00000 */
[----:B------:R-:W-:Y:S01]  /*1bf00*/  MOV R4, R219 ;  /* 0x000000db00047202 */ /* 0x000fe20000000f00 */
[----:B------:R-:W-:-:S05]  /*1bf10*/  BRA `(.L_x_2231) ;  /* 0xffff568000007947 */ /* 0x000fca000383ffff */
.L_x_2123:
[----:B------:R-:W-:Y:S01]  /*1bf20*/  MOV R2, RZ ;  /* 0x000000ff00027202 */ /* 0x000fe20000000f00 */
[----:B------:R-:W-:Y:S01]  /*1bf30*/  IMAD.MOV.U32 R219, RZ, RZ, R8 ;  /* 0x000000ffffdb7224 */ /* 0x000fe200078e0008 */
[----:B------:R-:W-:Y:S01]  /*1bf40*/  MOV R3, 0x1bf70 ;  /* 0x0001bf7000037802 */ /* 0x000fe20000000f00 */
[----:B------:R-:W-:Y:S02]  /*1bf50*/  IMAD.MOV.U32 R220, RZ, RZ, 0x181f ;  /* 0x0000181fffdc7424 */ /* 0x000fe400078e00ff */
[----:B-123--:R-:W-:Y:S05]  /*1bf60*/  CALL.REL.NOINC `($__internal_36_$__cuda_sm70_shflsync_idx_p) ;  /* 0x0000146000007944 */ /* 0x00efea0003c00000 */
[C---:B------:R-:W-:Y:S01]  /*1bf70*/  IADD3 R2, -R213.reuse, 0x10, RZ ;  /* 0x00000010d5027810 */ /* 0x040fe20007ffe1ff */
[----:B------:R-:W-:Y:S03]  /*1bf80*/  IMAD.MOV.U32 R220, RZ, RZ, 0x181f ;  /* 0x0000181fffdc7424 */ /* 0x000fe600078e00ff */
        /* <DEDUP_REMOVED lines=8> */
[----:B------:R1:W-:Y:S01]  /*1c010*/  LDGSTS.E.BYPASS.LTC128B.128.ZFILL [R215+0x8100], [R2.64], P0 ;  /* 0x0810000002d77fae */ /* 0x0003e20008141d46 */
[C---:B------:R-:W-:Y:S05]  /*1c020*/  IADD3 R6, P0, R219.reuse, R22, RZ ;  /* 0x00000016db067210 */ /* 0x040fea0007f1e0ff */
[C---:B------:R-:W-:Y:S05]  /*1c030*/  IMAD.X R7, R4.reuse, 0x1, R10, P0 ;  /* 0x0000000104077824 */ /* 0x040fea00000e060a */
[----:B------:R2:W-:Y:S01]  /*1c040*/  LDGSTS.E.BYPASS.LTC128B.128 [R215+0xa100], [R6.64], !P5 ;  /* 0x0a10000006d77fae */ /* 0x0005e2000e901d46 */
[C---:B-1----:R-:W-:Y:S05]  /*1c050*/  IADD3 R2, P0, R219.reuse, R23, RZ ;  /* 0x00000017db027210 */ /* 0x042fea0007f1e0ff */
[C---:B------:R-:W-:Y:S05]  /*1c060*/  IMAD.X R3, R4.reuse, 0x1, R11, P0 ;  /* 0x0000000104037824 */ /* 0x040fea00000e060b */
[----:B------:R1:W-:Y:S02]  /*1c070*/  LDGSTS.E.BYPASS.LTC128B.128 [R215+0xc100], [R2.64], !P4 ;  /* 0x0c10000002d77fae */ /* 0x0003e4000e101d46 */
[----:B-1----:R-:W-:Y:S01]  /*1c080*/  IADD3 R2, P0, R219, R24, RZ ;  /* 0x00000018db027210 */ /* 0x002fe20007f1e0ff */
[----:B------:R-:W-:Y:S04]  /*1c090*/  IMAD.MOV.U32 R219, RZ, RZ, R5 ;  /* 0x000000ffffdb7224 */ /* 0x000fe800078e0005 */
[----:B------:R-:W-:Y:S05]  /*1c0a0*/  IMAD.X R3, R4, 0x1, R12, P0 ;  /* 0x0000000104037824 */ /* 0x000fea00000e060c */
[----:B------:R1:W-:Y:S02]  /*1c0b0*/  LDGSTS.E.BYPASS.LTC128B.128 [R215+0xe100], [R2.64], !P3 ;  /* 0x0e10000002d77fae */ /* 0x0003e4000d901d46 */
[----:B-1----:R-:W-:Y:S01]  /*1c0c0*/  MOV R3, 0x1c0f0 ;  /* 0x0001c0f000037802 */ /* 0x002fe20000000f00 */
[----:B------:R-:W-:Y:S02]  /*1c0d0*/  IMAD.MOV.U32 R2, RZ, RZ, 0x1 ;  /* 0x00000001ff027424 */ /* 0x000fe400078e00ff */
[----:B--2---:R-:W-:Y:S05]  /*1c0e0*/  CALL.REL.NOINC `($__internal_36_$__cuda_sm70_shflsync_idx_p) ;  /* 0x000012e000007944 */ /* 0x004fea0003c00000 */
        /* <DEDUP_REMOVED lines=8> */
.L_x_2124:
[----:B------:R-:W-:Y:S01]  /*1c170*/  MOV R2, RZ ;  /* 0x000000ff00027202 */ /* 0x000fe20000000f00 */
[----:B------:R-:W-:Y:S01]  /*1c180*/  IMAD.MOV.U32 R219, RZ, RZ, R4 ;  /* 0x000000ffffdb7224 */ /* 0x000fe200078e0004 */
[----:B------:R-:W-:Y:S01]  /*1c190*/  MOV R3, 0x1c1c0 ;  /* 0x0001c1c000037802 */ /* 0x000fe20000000f00 */
[----:B------:R-:W-:Y:S02]  /*1c1a0*/  IMAD.MOV.U32 R220, RZ, RZ, 0x1c1f ;  /* 0x00001c1fffdc7424 */ /* 0x000fe400078e00ff */
[----:B-1----:R-:W-:Y:S05]  /*1c1b0*/  CALL.REL.NOINC `($__internal_36_$__cuda_sm70_shflsync_idx_p) ;  /* 0x0000121000007944 */ /* 0x002fea0003c00000 */
[----:B------:R-:W-:Y:S01]  /*1c1c0*/  MOV R3, R219 ;  /* 0x000000db00037202 */ /* 0x000fe20000000f00 */
[----:B------:R-:W-:-:S05]  /*1c1d0*/  BRA `(.L_x_2233) ;  /* 0xffff573000007947 */ /* 0x000fca000383ffff */
.L_x_2129:
[----:B------:R-:W-:Y:S01]  /*1c1e0*/  MOV R2, 0x1 ;  /* 0x0000000100027802 */ /* 0x000fe20000000f00 */
[----:B------:R-:W-:Y:S01]  /*1c1f0*/  IMAD.MOV.U32 R219, RZ, RZ, R4 ;  /* 0x000000ffffdb7224 */ /* 0x000fe200078e0004 */
[----:B------:R-:W-:Y:S01]  /*1c200*/  MOV R3, 0x1c230 ;  /* 0x0001c23000037802 */ /* 0x000fe20000000f00 */
[----:B------:R-:W-:Y:S02]  /*1c210*/  IMAD.MOV.U32 R220, RZ, RZ, 0x1c1f ;  /* 0x00001c1fffdc7424 */ /* 0x000fe400078e00ff */
[----:B--2---:R-:W-:Y:S05]  /*1c220*/  CALL.REL.NOINC `($__internal_36_$__cuda_sm70_shflsync_idx_p) ;  /* 0x000011a000007944 */ /* 0x004fea0003c00000 */
[----:B------:R-:W-:Y:S01]  /*1c230*/  MOV R3, R219 ;  /* 0x000000db00037202 */ /* 0x000fe20000000f00 */
[----:B------:R-:W-:-:S05]  /*1c240*/  BRA `(.L_x_2234) ;  /* 0xffff5bd000007947 */ /* 0x000fca000383ffff */
.L_x_2134:
[----:B------:R-:W-:Y:S02]  /*1c250*/  MOV R0, 0x2 ;  /* 0x0000000200007802 */ /* 0x000fe40000000f00 */
[----:B------:R-:W-:Y:S02]  /*1c260*/  MOV R2, 0x1c280 ;  /* 0x0001c28000027802 */ /* 0x000fe40000000f00 */
[----:B------:R-:W-:Y:S05]  /*1c270*/  CALL.REL.NOINC `($__internal_35_$__cuda_sm70_shflsync_bfly_p) ;  /* 0x000010f000007944 */ /* 0x000fea0003c00000 */
[----:B------:R-:W-:-:S05]  /*1c280*/  BRA `(.L_x_2235) ;  /* 0xffff629000007947 */ /* 0x000fca000383ffff */
.L_x_2135:
        /* <DEDUP_REMOVED lines=13> */
.L_x_2137:
[----:B------:R-:W-:Y:S01]  /*1c360*/  IMAD.MOV.U32 R4, RZ, RZ, R225 ;  /* 0x000000ffff047224 */ /* 0x000fe200078e00e1 */
[----:B------:R-:W-:-:S02]  /*1c370*/  MOV R0, 0x2 ;  /* 0x0000000200007802 */ /* 0x000fc40000000f00 */
[----:B------:R-:W-:Y:S02]  /*1c380*/  MOV R2, 0x1c3a0 ;  /* 0x0001c3a000027802 */ /* 0x000fe40000000f00 */
[----:B------:R-:W-:Y:S05]  /*1c390*/  CALL.REL.NOINC `($__internal_35_$__cuda_sm70_shflsync_bfly_p) ;  /* 0x00000fd000007944 */ /* 0x000fea0003c00000 */
[----:B------:R-:W-:Y:S05]  /*1c3a0*/  BRA `(.L_x_2237) ;  /* 0xffff7e8000007947 */ /* 0x000fea000383ffff */
.L_x_2138:
[----:B------:R-:W-:Y:S01]  /*1c3b0*/  IMAD.MOV.U32 R4, RZ, RZ, R5 ;  /* 0x000000ffff047224 */ /* 0x000fe200078e0005 */
[----:B------:R-:W-:Y:S02]  /*1c3c0*/  MOV R0, 0x1 ;  /* 0x0000000100007802 */ /* 0x000fe40000000f00 */
[----:B------:R-:W-:Y:S02]  /*1c3d0*/  MOV R2, 0x1c3f0 ;  /* 0x0001c3f000027802 */ /* 0x000fe40000000f00 */
[----:B-1----:R-:W-:Y:S05]  /*1c3e0*/  CALL.REL.NOINC `($__internal_35_$__cuda_sm70_shflsync_bfly_p) ;  /* 0x00000f8000007944 */ /* 0x002fea0003c00000 */
[----:B------:R-:W-:Y:S01]  /*1c3f0*/  FADD.FTZ R5, R5, R0 ;  /* 0x0000000005057221 */ /* 0x000fe20000010000 */
[----:B------:R-:W-:Y:S02]  /*1c400*/  MOV R4, R221 ;  /* 0x000000dd00047202 */ /* 0x000fe40000000f00 */
[----:B------:R-:W-:Y:S02]  /*1c410*/  MOV R0, 0x2 ;  /* 0x0000000200007802 */ /* 0x000fe40000000f00 */
[----:B------:R-:W-:Y:S02]  /*1c420*/  MOV R2, 0x1c440 ;  /* 0x0001c44000027802 */ /* 0x000fe40000000f00 */
[----:B------:R-:W-:Y:S05]  /*1c430*/  CALL.REL.NOINC `($__internal_35_$__cuda_sm70_shflsync_bfly_p) ;  /* 0x00000f3000007944 */ /* 0x000fea0003c00000 */
[----:B------:R-:W-:Y:S01]  /*1c440*/  FADD.FTZ R4, R221, R0 ;  /* 0x00000000dd047221 */ /* 0x000fe20000010000 */
[----:B------:R-:W-:Y:S02]  /*1c450*/  MOV R0, 0x1 ;  /* 0x0000000100007802 */ /* 0x000fe40000000f00 */
[----:B------:R-:W-:-:S02]  /*1c460*/  MOV R2, 0x1c480 ;  /* 0x0001c48000027802 */ /* 0x000fc40000000f00 */
[----:B------:R-:W-:Y:S05]  /*1c470*/  CALL.REL.NOINC `($__internal_35_$__cuda_sm70_shflsync_bfly_p) ;  /* 0x00000ef000007944 */ /* 0x000fea0003c00000 */
[----:B------:R-:W-:Y:S01]  /*1c480*/  MOV R3, R0 ;  /* 0x0000000000037202 */ /* 0x000fe20000000f00 */
[----:B------:R-:W-:Y:S05]  /*1c490*/  BRA `(.L_x_2238) ;  /* 0xffff7e0000007947 */ /* 0x000fea000383ffff */
.L_x_2145:
[----:B--234-:R-:W-:Y:S01]  /*1c4a0*/  IMAD.MOV.U32 R219, RZ, RZ, R5 ;  /* 0x000000ffffdb7224 */ /* 0x01cfe200078e0005 */
[----:B------:R-:W-:Y:S01]  /*1c4b0*/  MOV R2, RZ ;  /* 0x000000ff00027202 */ /* 0x000fe20000000f00 */
[----:B------:R-:W-:Y:S01]  /*1c4c0*/  IMAD.MOV.U32 R220, RZ, RZ, 0x181f ;  /* 0x0000181fffdc7424 */ /* 0x000fe200078e00ff */
[----:B------:R-:W-:-:S02]  /*1c4d0*/  MOV R3, 0x1c4f0 ;  /* 0x0001c4f000037802 */ /* 0x000fc40000000f00 */
[----:B-1----:R-:W-:Y:S05]  /*1c4e0*/  CALL.REL.NOINC `($__internal_36_$__cuda_sm70_shflsync_idx_p) ;  /* 0x00000ee000007944 */ /* 0x002fea0003c00000 */
[----:B------:R-:W-:Y:S01]  /*1c4f0*/  MOV R4, R219 ;  /* 0x000000db00047202 */ /* 0x000fe20000000f00 */
[----:B------:R-:W-:Y:S05]  /*1c500*/  BRA `(.L_x_2239) ;  /* 0xffff998000007947 */ /* 0x000fea000383ffff */
.L_x_2146:
[----:B------:R-:W-:Y:S01]  /*1c510*/  IMAD.MOV.U32 R219, RZ, RZ, R14 ;  /* 0x000000ffffdb7224 */ /* 0x000fe200078e000e */
[----:B------:R-:W-:Y:S01]  /*1c520*/  MOV R2, RZ ;  /* 0x000000ff00027202 */ /* 0x000fe20000000f00 */
[----:B------:R-:W-:Y:S01]  /*1c530*/  IMAD.MOV.U32 R220, RZ, RZ, 0x181f ;  /* 0x0000181fffdc7424 */ /* 0x000fe200078e00ff */
[----:B------:R-:W-:-:S02]  /*1c540*/  MOV R3, 0x1c560 ;  /* 0x0001c56000037802 */ /* 0x000fc40000000f00 */
[----:B-123--:R-:W-:Y:S05]  /*1c550*/  CALL.REL.NOINC `($__internal_36_$__cuda_sm70_shflsync_idx_p) ;  /* 0x00000e7000007944 */ /* 0x00efea0003c00000 */
[----:B------:R-:W-:Y:S01]  /*1c560*/  MOV R0, R219 ;  /* 0x000000db00007202 */ /* 0x000fe20000000f00 */
[----:B------:R-:W-:Y:S05]  /*1c570*/  BRA `(.L_x_2240) ;  /* 0xffff993000007947 */ /* 0x000fea000383ffff */
.L_x_2149:
[----:B------:R-:W-:Y:S01]  /*1c580*/  IMAD.MOV.U32 R219, RZ, RZ, R5 ;  /* 0x000000ffffdb7224 */ /* 0x000fe200078e0005 */
[----:B--2---:R-:W-:Y:S01]  /*1c590*/  MOV R2, 0x1 ;  /* 0x0000000100027802 */ /* 0x004fe20000000f00 */
[----:B------:R-:W-:Y:S01]  /*1c5a0*/  IMAD.MOV.U32 R220, RZ, RZ, 0x181f ;  /* 0x0000181fffdc7424 */ /* 0x000fe200078e00ff */
[----:B------:R-:W-:-:S02]  /*1c5b0*/  MOV R3, 0x1c5d0 ;  /* 0x0001c5d000037802 */ /* 0x000fc40000000f00 */
[----:B-1-34-:R-:W-:Y:S05]  /*1c5c0*/  CALL.REL.NOINC `($__internal_36_$__cuda_sm70_shflsync_idx_p) ;  /* 0x00000e0000007944 */ /* 0x01afea0003c00000 */
        /* <DEDUP_REMOVED lines=8> */
.L_x_2152:
[----:B------:R-:W-:Y:S01]  /*1c650*/  IMAD.MOV.U32 R219, RZ, RZ, R5 ;  /* 0x000000ffffdb7224 */ /* 0x000fe200078e0005 */
[----:B-1----:R-:W-:Y:S01]  /*1c660*/  MOV R2, 0x2 ;  /* 0x0000000200027802 */ /* 0x002fe20000000f00 */
[----:B------:R-:W-:Y:S01]  /*1c670*/  IMAD.MOV.U32 R220, RZ, RZ, 0x181f ;  /* 0x0000181fffdc7424 */ /* 0x000fe200078e00ff */
[----:B------:R-:W-:Y:S02]  /*1c680*/  MOV R3, 0x1c6a0 ;  /* 0x0001c6a000037802 */ /* 0x000fe40000000f00 */
[----:B--234-:R-:W-:Y:S05]  /*1c690*/  CALL.REL.NOINC `($__internal_36_$__cuda_sm70_shflsync_idx_p) ;  /* 0x00000d3000007944 */ /* 0x01cfea0003c00000 */
[----:B------:R-:W-:Y:S01]  /*1c6a0*/  MOV R4, R219 ;  /* 0x000000db00047202 */ /* 0x000fe20000000f00 */
[----:B------:R-:W-:Y:S05]  /*1c6b0*/  BRA `(.L_x_2242) ;  /* 0xffff9b6000007947 */ /* 0x000fea000383ffff */
.L_x_2153:
[----:B------:R-:W-:Y:S01]  /*1c6c0*/  IMAD.MOV.U32 R219, RZ, RZ, R14 ;  /* 0x000000ffffdb7224 */ /* 0x000fe200078e000e */
[----:B-1----:R-:W-:Y:S01]  /*1c6d0*/  MOV R2, 0x2 ;  /* 0x0000000200027802 */ /* 0x002fe20000000f00 */
[----:B------:R-:W-:Y:S01]  /*1c6e0*/  IMAD.MOV.U32 R220, RZ, RZ, 0x181f ;  /* 0x0000181fffdc7424 */ /* 0x000fe200078e00ff */
[----:B------:R-:W-:Y:S02]  /*1c6f0*/  MOV R3, 0x1c710 ;  /* 0x0001c71000037802 */ /* 0x000fe40000000f00 */
[----:B--234-:R-:W-:Y:S05]  /*1c700*/  CALL.REL.NOINC `($__internal_36_$__cuda_sm70_shflsync_idx_p) ;  /* 0x00000cc000007944 */ /* 0x01cfea0003c00000 */
[----:B------:R-:W-:Y:S01]  /*1c710*/  MOV R0, R219 ;  /* 0x000000db00007202 */ /* 0x000fe20000000f00 */
[----:B------:R-:W-:Y:S05]  /*1c720*/  BRA `(.L_x_2243) ;  /* 0xffff9b1000007947 */ /* 0x000fea000383ffff */
.L_x_2156:
[----:B------:R-:W-:Y:S01]  /*1c730*/  IMAD.MOV.U32 R219, RZ, RZ, R5 ;  /* 0x000000ffffdb7224 */ /* 0x000fe200078e0005 */
[----:B-1----:R-:W-:Y:S01]  /*1c740*/  MOV R2, 0x3 ;  /* 0x0000000300027802 */ /* 0x002fe20000000f00 */
[----:B------:R-:W-:Y:S01]  /*1c750*/  IMAD.MOV.U32 R220, RZ, RZ, 0x181f ;  /* 0x0000181fffdc7424 */ /* 0x000fe200078e00ff */
[----:B------:R-:W-:-:S02]  /*1c760*/  MOV R3, 0x1c780 ;  /* 0x0001c78000037802 */ /* 0x000fc40000000f00 */
[----:B--234-:R-:W-:Y:S05]  /*1c770*/  CALL.REL.NOINC `($__internal_36_$__cuda_sm70_shflsync_idx_p) ;  /* 0x00000c5000007944 */ /* 0x01cfea0003c00000 */
        /* <DEDUP_REMOVED lines=8> */
.L_x_2158:
[----:B------:R-:W-:Y:S01]  /*1c800*/  IMAD.MOV.U32 R219, RZ, RZ, R5 ;  /* 0x000000ffffdb7224 */ /* 0x000fe200078e0005 */
[----:B------:R-:W-:Y:S01]  /*1c810*/  MOV R2, RZ ;  /* 0x000000ff00027202 */ /* 0x000fe20000000f00 */
[----:B------:R-:W-:Y:S01]  /*1c820*/  IMAD.MOV.U32 R220, RZ, RZ, 0x1c1f ;  /* 0x00001c1fffdc7424 */ /* 0x000fe200078e00ff */
[----:B------:R-:W-:Y:S02]  /*1c830*/  MOV R3, 0x1c850 ;  /* 0x0001c85000037802 */ /* 0x000fe40000000f00 */
[----:B------:R-:W-:Y:S05]  /*1c840*/  CALL.REL.NOINC `($__internal_36_$__cuda_sm70_shflsync_idx_p) ;  /* 0x00000b8000007944 */ /* 0x000fea0003c00000 */
[----:B------:R-:W-:Y:S01]  /*1c850*/  MOV R4, R219 ;  /* 0x000000db00047202 */ /* 0x000fe20000000f00 */
[----:B------:R-:W-:Y:S05]  /*1c860*/  BRA `(.L_x_2245) ;  /* 0xffff9f3000007947 */ /* 0x000fea000383ffff */
.L_x_2159:
[----:B------:R-:W-:Y:S01]  /*1c870*/  IMAD.MOV.U32 R219, RZ, RZ, R12 ;  /* 0x000000ffffdb7224 */ /* 0x000fe200078e000c */
[----:B------:R-:W-:Y:S01]  /*1c880*/  MOV R2, RZ ;  /* 0x000000ff00027202 */ /* 0x000fe20000000f00 */
[----:B------:R-:W-:Y:S01]  /*1c890*/  IMAD.MOV.U32 R220, RZ, RZ, 0x1c1f ;  /* 0x00001c1fffdc7424 */ /* 0x000fe200078e00ff */
[----:B------:R-:W-:Y:S02]  /*1c8a0*/  MOV R3, 0x1c8c0 ;  /* 0x0001c8c000037802 */ /* 0x000fe40000000f00 */
[----:B-12---:R-:W-:Y:S05]  /*1c8b0*/  CALL.REL.NOINC `($__internal_36_$__cuda_sm70_shflsync_idx_p) ;  /* 0x00000b1000007944 */ /* 0x006fea0003c00000 */
[----:B------:R-:W-:Y:S01]  /*1c8c0*/  MOV R0, R219 ;  /* 0x000000db00007202 */ /* 0x000fe20000000f00 */
[----:B------:R-:W-:Y:S05]  /*1c8d0*/  BRA `(.L_x_2246) ;  /* 0xffff9ee000007947 */ /* 0x000fea000383ffff */
.L_x_2162:
        /* <DEDUP_REMOVED lines=13> */
.L_x_2166:
[----:B------:R-:W-:Y:S01]  /*1c9b0*/  IMAD.MOV.U32 R219, RZ, RZ, R5 ;  /* 0x000000ffffdb7224 */ /* 0x000fe200078e0005 */
[----:B------:R-:W-:Y:S01]  /*1c9c0*/  MOV R2, RZ ;  /* 0x000000ff00027202 */ /* 0x000fe20000000f00 */
[----:B------:R-:W-:Y:S01]  /*1c9d0*/  IMAD.MOV.U32 R220, RZ, RZ, 0x181f ;  /* 0x0000181fffdc7424 */ /* 0x000fe200078e00ff */
[----:B------:R-:W-:Y:S02]  /*1c9e0*/  MOV R3, 0x1ca00 ;  /* 0x0001ca0000037802 */ /* 0x000fe40000000f00 */
[----:B------:R-:W-:Y:S05]  /*1c9f0*/  CALL.REL.NOINC `($__internal_36_$__cuda_sm70_shflsync_idx_p) ;  /* 0x000009d000007944 */ /* 0x000fea0003c00000 */
[----:B------:R-:W-:Y:S01]  /*1ca00*/  MOV R4, R219 ;  /* 0x000000db00047202 */ /* 0x000fe20000000f00 */
[----:B------:R-:W-:Y:S05]  /*1ca10*/  BRA `(.L_x_2248) ;  /* 0xffffc1e000007947 */ /* 0x000fea000383ffff */
.L_x_2167:
[----:B------:R-:W-:Y:S01]  /*1ca20*/  IMAD.MOV.U32 R219, RZ, RZ, R14 ;  /* 0x000000ffffdb7224 */ /* 0x000fe200078e000e */
[----:B------:R-:W-:Y:S01]  /*1ca30*/  MOV R2, RZ ;  /* 0x000000ff00027202 */ /* 0x000fe20000000f00 */
[----:B------:R-:W-:Y:S01]  /*1ca40*/  IMAD.MOV.U32 R220, RZ, RZ, 0x181f ;  /* 0x0000181fffdc7424 */ /* 0x000fe200078e00ff */
[----:B------:R-:W-:Y:S02]  /*1ca50*/  MOV R3, 0x1ca70 ;  /* 0x0001ca7000037802 */ /* 0x000fe40000000f00 */
[----:B-12---:R-:W-:Y:S05]  /*1ca60*/  CALL.REL.NOINC `($__internal_36_$__cuda_sm70_shflsync_idx_p) ;  /* 0x0000096000007944 */ /* 0x006fea0003c00000 */
[----:B------:R-:W-:Y:S01]  /*1ca70*/  MOV R0, R219 ;  /* 0x000000db00007202 */ /* 0x000fe20000000f00 */
[----:B------:R-:W-:Y:S05]  /*1ca80*/  BRA `(.L_x_2249) ;  /* 0xffffc19000007947 */ /* 0x000fea000383ffff */
.L_x_2170:
        /* <DEDUP_REMOVED lines=13> */
.L_x_2173:
[----:B------:R-:W-:Y:S01]  /*1cb60*/  IMAD.MOV.U32 R219, RZ, RZ, R5 ;  /* 0x000000ffffdb7224 */ /* 0x000fe200078e0005 */
[----:B-1----:R-:W-:Y:S01]  /*1cb70*/  MOV R2, 0x2 ;  /* 0x0000000200027802 */ /* 0x002fe20000000f00 */
[----:B------:R-:W-:Y:S01]  /*1cb80*/  IMAD.MOV.U32 R220, RZ, RZ, 0x181f ;  /* 0x0000181fffdc7424 */ /* 0x000fe200078e00ff */
[----:B------:R-:W-:Y:S02]  /*1cb90*/  MOV R3, 0x1cbb0 ;  /* 0x0001cbb000037802 */ /* 0x000fe40000000f00 */
[----:B--234-:R-:W-:Y:S05]  /*1cba0*/  CALL.REL.NOINC `($__internal_36_$__cuda_sm70_shflsync_idx_p) ;  /* 0x0000082000007944 */ /* 0x01cfea0003c00000 */
[----:B------:R-:W-:Y:S01]  /*1cbb0*/  MOV R4, R219 ;  /* 0x000000db00047202 */ /* 0x000fe20000000f00 */
[----:B------:R-:W-:Y:S05]  /*1cbc0*/  BRA `(.L_x_2251) ;  /* 0xffffc3d000007947 */ /* 0x000fea000383ffff */
.L_x_2174:
[----:B------:R-:W-:Y:S01]  /*1cbd0*/  IMAD.MOV.U32 R219, RZ, RZ, R14 ;  /* 0x000000ffffdb7224 */ /* 0x000fe200078e000e */
[----:B------:R-:W-:Y:S01]  /*1cbe0*/  MOV R2, 0x2 ;  /* 0x0000000200027802 */ /* 0x000fe20000000f00 */
[----:B------:R-:W-:Y:S01]  /*1cbf0*/  IMAD.MOV.U32 R220, RZ, RZ, 0x181f ;  /* 0x0000181fffdc7424 */ /* 0x000fe200078e00ff */
[----:B------:R-:W-:Y:S02]  /*1cc00*/  MOV R3, 0x1cc20 ;  /* 0x0001cc2000037802 */ /* 0x000fe40000000f00 */
[----:B-1234-:R-:W-:Y:S05]  /*1cc10*/  CALL.REL.NOINC `($__internal_36_$__cuda_sm70_shflsync_idx_p) ;  /* 0x000007b000007944 */ /* 0x01efea0003c00000 */
[----:B------:R-:W-:Y:S01]  /*1cc20*/  MOV R0, R219 ;  /* 0x000000db00007202 */ /* 0x000fe20000000f00 */
[----:B------:R-:W-:Y:S05]  /*1cc30*/  BRA `(.L_x_2252) ;  /* 0xffffc38000007947 */ /* 0x000fea000383ffff */
.L_x_2177:
        /* <DEDUP_REMOVED lines=13> */
.L_x_2179:
[----:B------:R-:W-:Y:S01]  /*1cd10*/  IMAD.MOV.U32 R219, RZ, RZ, R110 ;  /* 0x000000ffffdb7224 */ /* 0x000fe200078e006e */
[----:B------:R-:W-:Y:S01]  /*1cd20*/  MOV R2, RZ ;  /* 0x000000ff00027202 */ /* 0x000fe20000000f00 */
[----:B------:R-:W-:Y:S01]  /*1cd30*/  IMAD.MOV.U32 R220, RZ, RZ, 0x1f ;  /* 0x0000001fffdc7424 */ /* 0x000fe200078e00ff */
[----:B------:R-:W-:Y:S02]  /*1cd40*/  MOV R3, 0x1cd60 ;  /* 0x0001cd6000037802 */ /* 0x000fe40000000f00 */
[----:B-1----:R-:W-:Y:S05]  /*1cd50*/  CALL.REL.NOINC `($__internal_36_$__cuda_sm70_shflsync_idx_p) ;  /* 0x0000067000007944 */ /* 0x002fea0003c00000 */
[----:B------:R-:W-:Y:S01]  /*1cd60*/  MOV R9, R219 ;  /* 0x000000db00097202 */ /* 0x000fe20000000f00 */
[----:B------:R-:W-:Y:S05]  /*1cd70*/  BRA `(.L_x_2254) ;  /* 0xffffc65000007947 */ /* 0x000fea000383ffff */
.L_x_2180:
[----:B------:R-:W-:Y:S01]  /*1cd80*/  IMAD.MOV.U32 R219, RZ, RZ, R110 ;  /* 0x000000ffffdb7224 */ /* 0x000fe200078e006e */
[----:B------:R-:W-:Y:S01]  /*1cd90*/  MOV R2, 0x1 ;  /* 0x0000000100027802 */ /* 0x000fe20000000f00 */
[----:B------:R-:W-:Y:S01]  /*1cda0*/  IMAD.MOV.U32 R220, RZ, RZ, 0x1f ;  /* 0x0000001fffdc7424 */ /* 0x000fe200078e00ff */
[----:B------:R-:W-:Y:S02]  /*1cdb0*/  MOV R3, 0x1cdd0 ;  /* 0x0001cdd000037802 */ /* 0x000fe40000000f00 */
[----:B-123--:R-:W-:Y:S05]  /*1cdc0*/  CALL.REL.NOINC `($__internal_36_$__cuda_sm70_shflsync_idx_p) ;  /* 0x0000060000007944 */ /* 0x00efea0003c00000 */
[----:B------:R-:W-:Y:S01]  /*1cdd0*/  MOV R8, R219 ;  /* 0x000000db00087202 */ /* 0x000fe20000000f00 */
[----:B------:R-:W-:Y:S05]  /*1cde0*/  BRA `(.L_x_2255) ;  /* 0xffffc60000007947 */ /* 0x000fea000383ffff */
.L_x_2181:
[----:B------:R-:W-:Y:S02]  /*1cdf0*/  MOV R3, 0x1 ;  /* 0x0000000100037802 */ /* 0x000fe40000000f00 */
[----:B------:R-:W-:-:S02]  /*1ce00*/  MOV R2, 0x1ce20 ;  /* 0x0001ce2000027802 */ /* 0x000fc40000000f00 */
[----:B--234-:R-:W-:Y:S05]  /*1ce10*/  CALL.REL.NOINC `($__internal_37_$__cuda_sm70_shflsync_up_p) ;  /* 0x0000061000007944 */ /* 0x01cfea0003c00000 */
[----:B------:R-:W-:Y:S05]  /*1ce20*/  BRA `(.L_x_2256) ;  /* 0xffffc6e000007947 */ /* 0x000fea000383ffff */
.L_x_2182:
[----:B------:R-:W-:Y:S02]  /*1ce30*/  MOV R3, 0x2 ;  /* 0x0000000200037802 */ /* 0x000fe40000000f00 */
[----:B------:R-:W-:-:S02]  /*1ce40*/  MOV R2, 0x1ce60 ;  /* 0x0001ce6000027802 */ /* 0x000fc40000000f00 */
[----:B--23--:R-:W-:Y:S05]  /*1ce50*/  CALL.REL.NOINC `($__internal_37_$__cuda_sm70_shflsync_up_p) ;  /* 0x000005d000007944 */ /* 0x00cfea0003c00000 */
        /* <DEDUP_REMOVED lines=24> */
.L_x_2186:
[----:B------:R-:W-:Y:S02]  /*1cfe0*/  MOV R3, 0x1 ;  /* 0x0000000100037802 */ /* 0x000fe40000000f00 */
[----:B------:R-:W-:Y:S02]  /*1cff0*/  MOV R2, 0x1d010 ;  /* 0x0001d01000027802 */ /* 0x000fe40000000f00 */
[----:B------:R-:W-:Y:S05]  /*1d000*/  CALL.REL.NOINC `($__internal_37_$__cuda_sm70_shflsync_up_p) ;  /* 0x0000042000007944 */ /* 0x000fea0003c00000 */
[----:B------:R-:W-:Y:S01]  /*1d010*/  MOV R2, R4 ;  /* 0x0000000400027202 */ /* 0x000fe20000000f00 */
[----:B------:R-:W-:Y:S05]  /*1d020*/  BRA `(.L_x_2258) ;  /* 0xffffc73000007947 */ /* 0x000fea000383ffff */
.L_x_2187:
[----:B------:R-:W-:Y:S02]  /*1d030*/  MOV R3, 0x2 ;  /* 0x0000000200037802 */ /* 0x000fe40000000f00 */
[----:B------:R-:W-:Y:S02]  /*1d040*/  MOV R2, 0x1d060 ;  /* 0x0001d06000027802 */ /* 0x000fe40000000f00 */
        /* <DEDUP_REMOVED lines=25> */
.L_x_2189:
[----:B------:R-:W-:Y:S02]  /*1d1e0*/  SEL R0, RZ, 0x1, P0 ;  /* 0x00000001ff007807 */ /* 0x000fe40000000000 */
[----:B------:R-:W-:Y:S02]  /*1d1f0*/  MOV R2, 0x1d210 ;  /* 0x0001d21000027802 */ /* 0x000fe40000000f00 */
[----:B-1----:R-:W-:Y:S05]  /*1d200*/  CALL.REL.NOINC `($__internal_38_$__cuda_sm70_votesync_ballot) ;  /* 0x0000028000007944 */ /* 0x002fea0003c00000 */
[----:B------:R-:W-:Y:S01]  /*1d210*/  MOV R5, R0 ;  /* 0x0000000000057202 */ /* 0x000fe20000000f00 */
[----:B------:R-:W-:Y:S05]  /*1d220*/  BRA `(.L_x_2260) ;  /* 0xffffc6c000007947 */ /* 0x000fea000383ffff */
.L_x_2190:
[----:B------:R-:W-:Y:S01]  /*1d230*/  IMAD.MOV.U32 R219, RZ, RZ, R6 ;  /* 0x000000ffffdb7224 */ /* 0x000fe200078e0006 */
[----:B------:R-:W-:Y:S01]  /*1d240*/  MOV R2, R0 ;  /* 0x0000000000027202 */ /* 0x000fe20000000f00 */
[----:B------:R-:W-:Y:S01]  /*1d250*/  IMAD.MOV.U32 R220, RZ, RZ, 0x1f ;  /* 0x0000001fffdc7424 */ /* 0x000fe200078e00ff */
[----:B------:R-:W-:Y:S02]  /*1d260*/  MOV R3, 0x1d280 ;  /* 0x0001d28000037802 */ /* 0x000fe40000000f00 */
[----:B-1----:R-:W-:Y:S05]  /*1d270*/  CALL.REL.NOINC `($__internal_36_$__cuda_sm70_shflsync_idx_p) ;  /* 0x0000015000007944 */ /* 0x002fea0003c00000 */
[----:B------:R-:W-:Y:S01]  /*1d280*/  IMAD.MOV.U32 R10, RZ, RZ, R219 ;  /* 0x000000ffff0a7224 */ /* 0x000fe200078e00db */
[----:B------:R-:W-:Y:S01]  /*1d290*/  MOV R2, R0 ;  /* 0x0000000000027202 */ /* 0x000fe20000000f00 */
[----:B------:R-:W-:Y:S01]  /*1d2a0*/  IMAD.MOV.U32 R219, RZ, RZ, R7 ;  /* 0x000000ffffdb7224 */ /* 0x000fe200078e0007 */
[----:B------:R-:W-:-:S02]  /*1d2b0*/  MOV R220, 0x1f ;  /* 0x0000001f00dc7802 */ /* 0x000fc40000000f00 */
[----:B------:R-:W-:Y:S02]  /*1d2c0*/  MOV R3, 0x1d2e0 ;  /* 0x0001d2e000037802 */ /* 0x000fe40000000f00 */
[----:B------:R-:W-:Y:S05]  /*1d2d0*/  CALL.REL.NOINC `($__internal_36_$__cuda_sm70_shflsync_idx_p) ;  /* 0x000000f000007944 */ /* 0x000fea0003c00000 */
[----:B------:R-:W-:Y:S01]  /*1d2e0*/  MOV R7, R219 ;  /* 0x000000db00077202 */ /* 0x000fe20000000f00 */
[----:B------:R-:W-:Y:S05]  /*1d2f0*/  BRA `(.L_x_2261) ;  /* 0xffffc64000007947 */ /* 0x000fea000383ffff */
.L_x_2193:
[----:B------:R-:W-:Y:S01]  /*1d300*/  IMAD.MOV.U32 R219, RZ, RZ, R4 ;  /* 0x000000ffffdb7224 */ /* 0x000fe200078e0004 */
[----:B------:R-:W-:Y:S01]  /*1d310*/  MOV R2, R0 ;  /* 0x0000000000027202 */ /* 0x000fe20000000f00 */
[----:B------:R-:W-:Y:S01]  /*1d320*/  IMAD.MOV.U32 R220, RZ, RZ, 0x1f ;  /* 0x0000001fffdc7424 */ /* 0x000fe200078e00ff */
[----:B------:R-:W-:Y:S02]  /*1d330*/  MOV R3, 0x1d350 ;  /* 0x0001d35000037802 */ /* 0x000fe40000000f00 */
[----:B-1-34-:R-:W-:Y:S05]  /*1d340*/  CALL.REL.NOINC `($__internal_36_$__cuda_sm70_shflsync_idx_p) ;  /* 0x0000008000007944 */ /* 0x01afea0003c00000 */
[----:B------:R-:W-:Y:S01]  /*1d350*/  MOV R11, R219 ;  /* 0x000000db000b7202 */ /* 0x000fe20000000f00 */
[----:B------:R-:W-:Y:S05]  /*1d360*/  BRA `(.L_x_2192) ;  /* 0xffffc63000007947 */ /* 0x000fea000383ffff */
        .weak           $__internal_35_$__cuda_sm70_shflsync_bfly_p
        .type           $__internal_35_$__cuda_sm70_shflsync_bfly_p,@function
        .size           $__internal_35_$__cuda_sm70_shflsync_bfly_p,($__internal_36_$__cuda_sm70_shflsync_idx_p - $__internal_35_$__cuda_sm70_shflsync_bfly_p)
$__internal_35_$__cuda_sm70_shflsync_bfly_p:
[----:B------:R-:W-:Y:S02]  /*1d370*/  MOV R170, 0xffffffff ;  /* 0xffffffff00aa7802 */ /* 0x000fe40000000f00 */
[----:B------:R-:W-:Y:S02]  /*1d380*/  MOV R3, 0x1f ;  /* 0x0000001f00037802 */ /* 0x000fe40000000f00 */
[----:B------:R-:W-:Y:S04]  /*1d390*/  WARPSYNC R170 ;  /* 0x000000aa00007348 */ /* 0x000fe80003800000 */
[----:B------:R1:W2:Y:S02]  /*1d3a0*/  SHFL.BFLY PT, R0, R4, R0, R3 ;  /* 0x0c00000004007389 */ /* 0x0002a400000e0003 */
[----:B-1----:R-:W-:-:S04]  /*1d3b0*/  MOV R3, 0x0 ;  /* 0x0000000000037802 */ /* 0x002fc80000000f00 */
[----:B--2---:R-:W-:Y:S05]  /*1d3c0*/  RET.REL.NODEC R2 `(_ZN7cutlass13device_kernelIN5flash19enable_sm80_to_sm89INS1_16FlashAttnFwdSm80INS1_25CollectiveMainloopFwdSm80ILi8ELi1ELb0EN4cute5tupleIJNS5_1CILi128EEENS7_ILi64EEENS7_ILi256EEEEEELi256ENS_10bfloat16_tEfNS_4arch4Sm80ELb0ELb1ELb1ELb1ELb1ELb0ELb1ELb1EEENS1_21CollectiveEpilogueFwdINS6_IJS8_SA_S9_EEENS6_IJNS7_ILi1EEESI_SI_EEESC_SE_Li256ELb1ELb1ELb1ELb0EEENS1_36VarlenDynamicPersistentTileSchedulerILi128ELi64ELi256ELi256ELb1ELb1ELb0ELb1ELb0ELb1EEEEEEEEEvNT_6ParamsE) ;  /* 0xfffe2c3002007950 */ /* 0x004fea0003c3ffff */
        .weak           $__internal_36_$__cuda_sm70_shflsync_idx_p
        .type           $__internal_36_$__cuda_sm70_shflsync_idx_p,@function
        .size           $__internal_36_$__cuda_sm70_shflsync_idx_p,($__internal_37_$__cuda_sm70_shflsync_up_p - $__internal_36_$__cuda_sm70_shflsync_idx_p)
$__internal_36_$__cuda_sm70_shflsync_idx_p:
[----:B------:R-:W-:-:S04]  /*1d3d0*/  MOV R244, 0xffffffff ;  /* 0xffffffff00f47802 */ /* 0x000fc80000000f00 */
[----:B------:R-:W-:Y:S04]  /*1d3e0*/  WARPSYNC R244 ;  /* 0x000000f400007348 */ /* 0x000fe80003800000 */
[----:B------:R1:W2:Y:S02]  /*1d3f0*/  SHFL.IDX PT, R219, R219, R2, R220 ;  /* 0x00000002dbdb7389 */ /* 0x0002a400000e00dc */
[----:B-1----:R-:W-:Y:S02]  /*1d400*/  MOV R2, R3 ;  /* 0x0000000300027202 */ /* 0x002fe40000000f00 */
[----:B------:R-:W-:-:S04]  /*1d410*/  MOV R3, 0x0 ;  /* 0x0000000000037802 */ /* 0x000fc80000000f00 */
[----:B--2---:R-:W-:Y:S05]  /*1d420*/  RET.REL.NODEC R2 `(_ZN7cutlass13device_kernelIN5flash19enable_sm80_to_sm89INS1_16FlashAttnFwdSm80INS1_25CollectiveMainloopFwdSm80ILi8ELi1ELb0EN4cute5tupleIJNS5_1CILi128EEENS7_ILi64EEENS7_ILi256EEEEEELi256ENS_10bfloat16_tEfNS_4arch4Sm80ELb0ELb1ELb1ELb1ELb1ELb0ELb1ELb1EEENS1_21CollectiveEpilogueFwdINS6_IJS8_SA_S9_EEENS6_IJNS7_ILi1EEESI_SI_EEESC_SE_Li256ELb1ELb1ELb1ELb0EEENS1_36VarlenDynamicPersistentTileSchedulerILi128ELi64ELi256ELi256ELb1ELb1ELb0ELb1ELb0ELb1EEEEEEEEEvNT_6ParamsE) ;  /* 0xfffe2bd002007950 */ /* 0x004fea0003c3ffff */
        .weak           $__internal_37_$__cuda_sm70_shflsync_up_p
        .type           $__internal_37_$__cuda_sm70_shflsync_up_p,@function
        .size           $__internal_37_$__cuda_sm70_shflsync_up_p,($__internal_38_$__cuda_sm70_votesync_ballot - $__internal_37_$__cuda_sm70_shflsync_up_p)
$__internal_37_$__cuda_sm70_shflsync_up_p:
[----:B------:R-:W-:Y:S02]  /*1d430*/  MOV R4, RZ ;  /* 0x000000ff00047202 */ /* 0x000fe40000000f00 */
[----:B------:R-:W-:-:S04]  /*1d440*/  MOV R10, 0xffffffff ;  /* 0xffffffff000a7802 */ /* 0x000fc80000000f00 */
[----:B------:R-:W-:Y:S04]  /*1d450*/  WARPSYNC R10 ;  /* 0x0000000a00007348 */ /* 0x000fe80003800000 */
[----:B------:R1:W2:Y:S02]  /*1d460*/  SHFL.UP PT, R4, R0, R3, R4 ;  /* 0x0400000300047389 */ /* 0x0002a400000e0004 */
[----:B-1----:R-:W-:-:S04]  /*1d470*/  MOV R3, 0x0 ;  /* 0x0000000000037802 */ /* 0x002fc80000000f00 */
[----:B--2---:R-:W-:Y:S05]  /*1d480*/  RET.REL.NODEC R2 `(_ZN7cutlass13device_kernelIN5flash19enable_sm80_to_sm89INS1_16FlashAttnFwdSm80INS1_25CollectiveMainloopFwdSm80ILi8ELi1ELb0EN4cute5tupleIJNS5_1CILi128EEENS7_ILi64EEENS7_ILi256EEEEEELi256ENS_10bfloat16_tEfNS_4arch4Sm80ELb0ELb1ELb1ELb1ELb1ELb0ELb1ELb1EEENS1_21CollectiveEpilogueFwdINS6_IJS8_SA_S9_EEENS6_IJNS7_ILi1EEESI_SI_EEESC_SE_Li256ELb1ELb1ELb1ELb0EEENS1_36VarlenDynamicPersistentTileSchedulerILi128ELi64ELi256ELi256ELb1ELb1ELb0ELb1ELb0ELb1EEEEEEEEEvNT_6ParamsE) ;  /* 0xfffe2b7002007950 */ /* 0x004fea0003c3ffff */
        .weak           $__internal_38_$__cuda_sm70_votesync_ballot
        .type           $__internal_38_$__cuda_sm70_votesync_ballot,@function
        .size           $__internal_38_$__cuda_sm70_votesync_ballot,(.L_x_6533 - $__internal_38_$__cuda_sm70_votesync_ballot)
$__internal_38_$__cuda_sm70_votesync_ballot:
[----:B------:R-:W-:Y:S01]  /*1d490*/  ISETP.NE.U32.AND P0, PT, R0, 0x1, PT ;  /* 0x000000010000780c */ /* 0x000fe20003f05070 */
[----:B------:R-:W-:-:S04]  /*1d4a0*/  IMAD.MOV.U32 R3, RZ, RZ, -0x1 ;  /* 0xffffffffff037424 */ /* 0x000fc800078e00ff */
[----:B------:R-:W-:Y:S08]  /*1d4b0*/  WARPSYNC R3 ;  /* 0x0000000300007348 */ /* 0x000ff00003800000 */
[----:B------:R-:W-:-:S04]  /*1d4c0*/  VOTE.ANY R0, PT, !P0 ;  /* 0x0000000000007806 */ /* 0x000fc800040e0100 */
[----:B------:R-:W-:Y:S01]  /*1d4d0*/  LOP3.LUT R0, R0, R3, RZ, 0xc0, !PT ;  /* 0x0000000300007212 */ /* 0x000fe200078ec0ff */
[----:B------:R-:W-:-:S04]  /*1d4e0*/  IMAD.MOV.U32 R3, RZ, RZ, 0x0 ;  /* 0x00000000ff037424 */ /* 0x000fc800078e00ff */
[----:B------:R-:W-:Y:S05]  /*1d4f0*/  RET.REL.NODEC R2 `(_ZN7cutlass13device_kernelIN5flash19enable_sm80_to_sm89INS1_16FlashAttnFwdSm80INS1_25CollectiveMainloopFwdSm80ILi8ELi1ELb0EN4cute5tupleIJNS5_1CILi128EEENS7_ILi64EEENS7_ILi256EEEEEELi256ENS_10bfloat16_tEfNS_4arch4Sm80ELb0ELb1ELb1ELb1ELb1ELb0ELb1ELb1EEENS1_21CollectiveEpilogueFwdINS6_IJS8_SA_S9_EEENS6_IJNS7_ILi1EEESI_SI_EEESC_SE_Li256ELb1ELb1ELb1ELb0EEENS1_36VarlenDynamicPersistentTileSchedulerILi128ELi64ELi256ELi256ELb1ELb1ELb0ELb1ELb0ELb1EEEEEEEEEvNT_6ParamsE) ;  /* 0xfffe2b0002007950 */ /* 0x000fea0003c3ffff */
.L_x_2262:
        /* <DEDUP_REMOVED lines=16> */
.L_x_6533:


//--------------------- .text._ZN7cutlass13device_kernelIN5flash19enable_sm80_to_sm89INS1_16FlashAttnFwdSm80INS1_25CollectiveMainloopFwdSm80ILi8ELi1ELb0EN4cute5tupleIJNS5_1CILi128EEENS7_ILi48EEENS7_ILi256EEEEEELi256ENS_10bfloat16_tEfNS_4arch4Sm80ELb0ELb1ELb1ELb1ELb1ELb1ELb1ELb1EEENS1_21CollectiveEpilogueFwdINS6_IJS8_SA_S9_EEENS6_IJNS7_ILi1EEESI_SI_EEESC_SE_Li256ELb1ELb1ELb1ELb0EEENS1_36VarlenDynamicPersistentTileSchedulerILi128ELi48ELi256ELi256ELb1ELb1ELb0ELb1ELb0ELb1EEEEEEEEEvNT_6ParamsE --------------------------
	.section	.text._ZN7cutlass13device_kernelIN5flash19enable_sm80_to_sm89INS1_16FlashAttnFwdSm80INS1_25CollectiveMainloopFwdSm80ILi8ELi1ELb0EN4cute5tupleIJNS5_1CILi128EEENS7_ILi48EEENS7_ILi256EEEEEELi256ENS_10bfloat16_tEfNS_4arch4Sm80ELb0ELb1ELb1ELb1ELb1ELb1ELb1ELb1EEENS1_21CollectiveEpilogueFwdINS6_IJS8_SA_S9_EEENS6_IJNS7_ILi1EEESI_SI_EEESC_SE_Li256ELb1ELb1ELb1ELb0EEENS1_36VarlenDynamicPersistentTileSchedulerILi128ELi48ELi256ELi256ELb1ELb1ELb0ELb1ELb0ELb1EEEEEEEEEvNT_6ParamsE,"ax",@progbits
	.sectioninfo	@"SHI_REGISTERS=255"
	.align	128
.text._ZN7cutlass13device_kernelIN5flash19enable_sm80_to_sm89INS1_16FlashAttnFwdSm80INS1_25CollectiveMainloopFwdSm80ILi8ELi1ELb0EN4cute5tupleIJNS5_1CILi128EEENS7_ILi48EEENS7_ILi256EEEEEELi256ENS_10bfloat16_tEfNS_4arch4Sm80ELb0ELb1ELb1ELb1ELb1ELb1ELb1ELb1EEENS1_21CollectiveEpilogueFwdINS6_IJS8_SA_S9_EEENS6_IJNS7_ILi1EEESI_SI_EEESC_SE_Li256ELb1ELb1ELb1ELb0EEENS1_36VarlenDynamicPersistentTileSchedulerILi128ELi48ELi256ELi256ELb1ELb1ELb0ELb1ELb0ELb1EEEEEEEEEvNT_6ParamsE:
        .type           _ZN7cutlass13device_kernelIN5flash19enable_sm80_to_sm89INS1_16FlashAttnFwdSm80INS1_25CollectiveMainloopFwdSm80ILi8ELi1ELb0EN4cute5tupleIJNS5_1CILi128EEENS7_ILi48EEENS7_ILi256EEEEEELi256ENS_10bfloat16_tEfNS_4arch4Sm80ELb0ELb1ELb1ELb1ELb1ELb1ELb1ELb1EEENS1_21CollectiveEpilogueFwdINS6_IJS8_SA_S9_EEENS6_IJNS7_ILi1EEESI_SI_EEESC_SE_Li256ELb1ELb1ELb1ELb0EEENS1_36VarlenDynamicPersistentTileSchedulerILi128ELi48ELi256ELi256ELb1ELb1ELb0ELb1ELb0ELb1EEEEEEEEEvNT_6ParamsE,@function
        .size           _ZN7cutlass13device_kernelIN5flash19enable_sm80_to_sm89INS1_16FlashAttnFwdSm80INS1_25CollectiveMainloopFwdSm80ILi8ELi1ELb0EN4cute5tupleIJNS5_1CILi128EEENS7_ILi48EEENS7_ILi256EEEEEELi256ENS_10bfloat16_tEfNS_4arch4Sm80ELb0ELb1ELb1ELb1ELb1ELb1ELb1ELb1EEENS1_21CollectiveEpilogueFwdINS6_IJS8_SA_S9_EEENS6_IJNS7_ILi1EEESI_SI_EEESC_SE_Li256ELb1ELb1ELb1ELb0EEENS1_36VarlenDynamicPersistentTileSchedulerILi128ELi48ELi256ELi256ELb1ELb1ELb0ELb1ELb0ELb1EEEEEEEEEvNT_6ParamsE,(.L_x_6538 - _ZN7cutlass13device_kernelIN5flash19enable_sm80_to_sm89INS1_16FlashAttnFwdSm80INS1_25CollectiveMainloopFwdSm80ILi8ELi1ELb0EN4cute5tupleIJNS5_1CILi128EEENS7_ILi48EEENS7_ILi256EEEEEELi256ENS_10bfloat16_tEfNS_4arch4Sm80ELb0ELb1ELb1ELb1ELb1ELb1ELb1ELb1EEENS1_21CollectiveEpilogueFwdINS6_IJS8_SA_S9_EEENS6_IJNS7_ILi1EEESI_SI_EEESC_SE_Li256ELb1ELb1ELb1ELb0EEENS1_36VarlenDynamicPersistentTileSchedulerILi128ELi48ELi256ELi256ELb1ELb1ELb0ELb1ELb0ELb1EEEEEEEEEvNT_6ParamsE)
        .other          _ZN7cutlass13device_kernelIN5flash19enable_sm80_to_sm89INS1_16FlashAttnFwdSm80INS1_25CollectiveMainloopFwdSm80ILi8ELi1ELb0EN4cute5tupleIJNS5_1CILi128EEENS7_ILi48EEENS7_ILi256EEEEEELi256ENS_10bfloat16_tEfNS_4arch4Sm80ELb0ELb1ELb1ELb1ELb1ELb1ELb1ELb1EEENS1_21CollectiveEpilogueFwdINS6_IJS8_SA_S9_EEENS6_IJNS7_ILi1EEESI_SI_EEESC_SE_Li256ELb1ELb1ELb1ELb0EEENS1_36VarlenDynamicPersistentTileSchedulerILi128ELi48ELi256ELi256ELb1ELb1ELb0ELb1ELb0ELb1EEEEEEEEEvNT_6ParamsE,@"STO_CUDA_ENTRY STV_DEFAULT"
_ZN7cutlass13device_kernelIN5flash19enable_sm80_to_sm89INS1_16FlashAttnFwdSm80INS1_25CollectiveMainloopFwdSm80ILi8ELi1ELb0EN4cute5tupleIJNS5_1CILi128EEENS7_ILi48EEENS7_ILi256EEEEEELi256ENS_10bfloat16_tEfNS_4arch4Sm80ELb0ELb1ELb1ELb1ELb1ELb1ELb1ELb1EEENS1_21CollectiveEpilogueFwdINS6_IJS8_SA_S9_EEENS6_IJNS7_ILi1EEESI_SI_EEESC_SE_Li256ELb1ELb1ELb1ELb0EEENS1_36VarlenDynamicPersistentTileSchedulerILi128ELi48ELi256ELi256ELb1ELb1ELb0ELb1ELb0ELb1EEEEEEEEEvNT_6ParamsE:
[----:B------:R-:W-:-:S03]  /*0000*/  MOV R1, c[0x0][0x28] ;  /* 0x00000a0000017a02 */ /* 0x000fc60000000f00 */
[----:B------:R-:W1:Y:S01]  /*0010*/  S2R R2, SR_TID.X ;  /* 0x0000000000027919 */ /* 0x000e620000002100 */
[----:B------:R-:W-:Y:S01]  /*0020*/  IADD3 R1, R1, -0x1e8, RZ ;  /* 0xfffffe1801017810 */ /* 0x000fe20007ffe0ff */
[----:B------:R-:W-:-:S03]  /*0030*/  ULDC.64 UR10, c[0x0][0x118] ;  /* 0x00004600000a7ab9 */ /* 0x000fc60000000a00 */
[----:B------:R2:W3:Y:S01]  /*0040*/  R2UR UR4, R1 ;  /* 0x00000000010473c2 */ /* 0x0004e200000e0000 */
[----:B-1----:R-:W-:-:S06]  /*0050*/  SHF.R.U32.HI R0, RZ, 0x5, R2 ;  /* 0x00000005ff007819 */ /* 0x002fcc0000011602 */
[----:B------:R-:W1:Y:S02]  /*0060*/  SHFL.IDX PT, R0, R0, RZ, 0x1f ;  /* 0x00001fff00007589 */ /* 0x000e6400000e0000 */
[----:B-1----:R-:W1:Y:S02]  /*0070*/  R2UR UR8, R0 ;  /* 0x00000000000873c2 */ /* 0x002e6400000e0000 */
[----:B-1----:R-:W-:-:S13]  /*0080*/  ISETP.NE.AND P0, PT, RZ, UR8, PT ;  /* 0x00000008ff007c0c */ /* 0x002fda000bf05270 */
[----:B------:R-:W-:Y:S06]  /*0090*/  @P0 BAR.SYNC.DEFER_BLOCKING 0x5, 0x100 ;  /* 0x0144000000000b1d */ /* 0x000fec0000010000 */
[----:B------:R-:W1:Y:S02]  /*00a0*/  @P0 LDS.128 R4, [0x20080] ;  /* 0x02008000ff040984 */ /* 0x000e640000000c00 */
[----:B-1----:R-:W-:Y:S02]  /*00b0*/  @P0 IMAD.MOV.U32 R0, RZ, RZ, R4 ;  /* 0x000000ffff000224 */ /* 0x002fe400078e0004 */
[----:B------:R2:W-:Y:S01]  /*00c0*/  @P0 STL [R1+0x15c], R5 ;  /* 0x00015c0501000387 */ /* 0x0005e20000100800 */
[----:B------:R-:W-:-:S02]  /*00d0*/  @P0 IMAD.MOV.U32 R4, RZ, RZ, R7 ;  /* 0x000000ffff040224 */ /* 0x000fc400078e0007 */
[----:B------:R-:W-:Y:S01]  /*00e0*/  @P0 IMAD.MOV.U32 R3, RZ, RZ, R6 ;  /* 0x000000ffff030224 */ /* 0x000fe200078e0006 */
[----:B------:R2:W-:Y:S04]  /*00f0*/  @P0 STL [R1+0xd4], R0 ;  /* 0x0000d40001000387 */ /* 0x0005e80000100800 */
[----:B------:R2:W-:Y:S04]  /*0100*/  @P0 STL [R1+0xac], R4 ;  /* 0x0000ac0401000387 */ /* 0x0005e80000100800 */
[----:B------:R2:W-:Y:S04]  /*0110*/  @P0 STL [R1+0xa8], R3 ;  /* 0x0000a80301000387 */ /* 0x0005e80000100800 */
[----:B------:R-:W-:Y:S06]  /*0120*/  @P0 BAR.ARV 0x4, 0x100 ;  /* 0x0104000000000b1d */ /* 0x000fec0000002000 */
[----:B------:R-:W-:Y:S05]  /*0130*/  @P0 BRA `(.L_x_2263) ;  /* 0x0000101000000947 */ /* 0x000fea0003800000 */
[----:B---3--:R-:W-:Y:S01]  /*0140*/  LOP3.LUT R13, R2, 0x1f, RZ, 0xc0, !PT ;  /* 0x0000001f020d7812 */ /* 0x008fe200078ec0ff */
[----:B------:R-:W-:-:S03]  /*0150*/  CS2R R8, SRZ ;  /* 0x0000000000087805 */ /* 0x000fc6000001ff00 */
[----:B------:R-:W-:-:S04]  /*0160*/  ISETP.NE.AND P6, PT, R13, 0x1f, PT ;  /* 0x0000001f0d00780c */ /* 0x000fc80003fc5270 */
[----:B------:R-:W-:-:S13]  /*0170*/  ISETP.GE.OR P0, PT, R13, c[0x0][0x53c], !P6 ;  /* 0x00014f000d007a0c */ /* 0x000fda0007706670 */
[----:B--2---:R-:W-:Y:S02]  /*0180*/  @!P0 IMAD.MOV.U32 R4, RZ, RZ, 0x4 ;  /* 0x00000004ff048424 */ /* 0x004fe400078e00ff */
        /* <DEDUP_REMOVED lines=34> */
[----:B------:R-:W-:-:S03]  /*03b0*/  MOV R6, RZ ;  /* 0x000000ff00067202 */ /* 0x000fc60000000f00 */
.L_x_2268:
[----:B------:R-:W-:Y:S01]  /*03c0*/  IMAD.MOV.U32 R2, RZ, RZ, c[0x0][0x53c] ;  /* 0x00014f00ff027624 */ /* 0x000fe200078e00ff */
[----:B------:R-:W-:-:S04]  /*03d0*/  IADD3 R0, R6, 0x1f, RZ ;  /* 0x0000001f06007810 */ /* 0x000fc80007ffe0ff */
[----:B------:R1:W-:Y:S01]  /*03e0*/  STL [R1+0xac], R2 ;  /* 0x0000ac0201007387 */ /* 0x0003e20000100800 */
[----:B------:R-:W-:-:S13]  /*03f0*/  ISETP.GE.AND P0, PT, R0, c[0x0][0x53c], PT ;  /* 0x00014f0000007a0c */ /* 0x000fda0003f06270 */
[----:B------:R-:W-:Y:S05]  /*0400*/  @P0 BRA `(.L_x_2265) ;  /* 0x00000c4000000947 */ /* 0x000fea0003800000 */
[----:B------:R-:W-:Y:S01]  /*0410*/  MOV R6, R0 ;  /* 0x0000000000067202 */ /* 0x000fe20000000f00 */
[----:B------:R-:W-:-:S03]  /*0420*/  CS2R R8, SRZ ;  /* 0x0000000000087805 */ /* 0x000fc6000001ff00 */
[----:B------:R-:W-:-:S04]  /*0430*/  IADD3 R0, R13, R6, RZ ;  /* 0x000000060d007210 */ /* 0x000fc80007ffe0ff */
        /* <DEDUP_REMOVED lines=10> */
.L_x_2512:
        /* <DEDUP_REMOVED lines=16> */
.L_x_2513:
[----:B--2---:R-:W-:-:S05]  /*05e0*/  IMAD R0, R0, c[0x0][0x538], RZ ;  /* 0x00014e0000007a24 */ /* 0x004fca00078e02ff */
[----:B------:R-:W-:-:S04]  /*05f0*/  IADD3 R7, R0, R7, RZ ;  /* 0x0000000700077210 */ /* 0x000fc80007ffe0ff */
[----:B------:R-:W-:-:S13]  /*0600*/  ISETP.GT.AND P0, PT, R7, UR5, PT ;  /* 0x0000000507007c0c */ /* 0x000fda000bf04270 */
[----:B-1----:R-:W-:Y:S05]  /*0610*/  @!P0 BRA `(.L_x_2268) ;  /* 0xfffffda000008947 */ /* 0x002fea000383ffff */
.L_x_2264:
[----:B------:R-:W-:-:S05]  /*0620*/  IADD3 R10, -R0, R7, RZ ;  /* 0x00000007000a7210 */ /* 0x000fca0007ffe1ff */
[----:B------:R-:W-:-:S05]  /*0630*/  IMAD R0, R4, c[0x0][0x538], R10 ;  /* 0x00014e0004007a24 */ /* 0x000fca00078e020a */
[----:B------:R-:W-:Y:S01]  /*0640*/  ISETP.GT.AND P0, PT, R0, UR5, PT ;  /* 0x0000000500007c0c */ /* 0x000fe2000bf04270 */
[----:B------:R-:W-:-:S12]  /*0650*/  BRA.DIV ~URZ, `(.L_x_2269) ;  /* 0x0001fc127f007947 */ /* 0x000fd8000b800000 */
[----:B------:R-:W-:-:S04]  /*0660*/  VOTE.ANY R7, PT, !P0 ;  /* 0x0000000000077806 */ /* 0x000fc800040e0100 */
.L_x_2514:
[----:B------:R-:W1:Y:S02]  /*0670*/  POPC R0, R7 ;  /* 0x0000000700007309 */ /* 0x000e640000000000 */
[----:B-1----:R-:W-:-:S05]  /*0680*/  IADD3 R2, R0, R6, RZ ;  /* 0x0000000600027210 */ /* 0x002fca0007ffe0ff */
[----:B------:R1:W-:Y:S01]  /*0690*/  STL [R1+0xac], R2 ;  /* 0x0000ac0201007387 */ /* 0x0003e20000100800 */
[----:B------:R-:W-:Y:S05]  /*06a0*/  BRA.DIV ~URZ, `(.L_x_2270) ;  /* 0x0001fc127f007947 */ /* 0x000fea000b800000 */
[----:B------:R2:W3:Y:S01]  /*06b0*/  SHFL.IDX PT, R12, R9, R0, 0x1f ;  /* 0x00001f00090c7589 */ /* 0x0004e200000e0000 */
[----:B------:R-:W-:-:S03]  /*06c0*/  MOV R5, RZ ;  /* 0x000000ff00057202 */ /* 0x000fc60000000f00 */
[----:B------:R2:W4:Y:S04]  /*06d0*/  SHFL.IDX PT, R9, R8, R0, 0x1f ;  /* 0x00001f0008097589 */ /* 0x00052800000e0000 */
.L_x_2515:
[----:B------:R-:W-:Y:S01]  /*06e0*/  ISETP.NE.AND P0, PT, R7, RZ, PT ;  /* 0x000000ff0700720c */ /* 0x000fe20003f05270 */
[----:B------:R-:W-:-:S12]  /*06f0*/  BSSY B0, `(.L_x_2271) ;  /* 0x0000005000007945 */ /* 0x000fd80003800000 */
[----:B------:R-:W-:Y:S05]  /*0700*/  @!P0 BRA `(.L_x_2272) ;  /* 0x0000003000008947 */ /* 0x000fea0003800000 */
[----:B--2---:R-:W-:Y:S01]  /*0710*/  IADD3 R0, R0, -0x1, RZ ;  /* 0xffffffff00007810 */ /* 0x004fe20007ffe0ff */
[----:B------:R-:W-:Y:S05]  /*0720*/  BRA.DIV ~URZ, `(.L_x_2273) ;  /* 0x0001fc727f007947 */ /* 0x000fea000b800000 */
[----:B------:R2:W1:Y:S02]  /*0730*/  SHFL.IDX PT, R5, R4, R0, 0x1f ;  /* 0x00001f0004057589 */ /* 0x00046400000e0000 */
.L_x_2272:
[----:B------:R-:W-:Y:S05]  /*0740*/  BSYNC B0 ;  /* 0x0000000000007941 */ /* 0x000fea0003800000 */
.L_x_2271:
        /* <DEDUP_REMOVED lines=35> */
[----:B------:R-:W-:Y:S02]  /*0980*/  @P2 IADD3 R2, R2, 0x1, RZ ;  /* 0x0000000102022810 */ /* 0x000fe40007ffe0ff */
[----:B-1----:R-:W-:-:S03]  /*0990*/  IADD3 R0, RZ, -R3, RZ ;  /* 0x80000003ff007210 */ /* 0x002fc60007ffe0ff */
[----:B------:R-:W-:Y:S01]  /*09a0*/  IMAD.MOV.U32 R4, RZ, RZ, R2 ;  /* 0x000000ffff047224 */ /* 0x000fe200078e0002 */
[----:B------:R-:W-:-:S03]  /*09b0*/  MOV R2, RZ ;  /* 0x000000ff00027202 */ /* 0x000fc60000000f00 */
[----:B------:R-:W-:Y:S01]  /*09c0*/  @!P1 IMAD.MOV R4, RZ, RZ, -R4 ;  /* 0x000000ffff049224 */ /* 0x000fe200078e0a04 */
[----:B------:R-:W-:Y:S01]  /*09d0*/  @!P0 LOP3.LUT R4, RZ, R12, RZ, 0x33, !PT ;  /* 0x0000000cff048212 */ /* 0x000fe200078e33ff */
[----:B------:R-:W-:Y:S01]  /*09e0*/  IMAD.MOV.U32 R5, RZ, RZ, R0 ;  /* 0x000000ffff057224 */ /* 0x000fe200078e0000 */
[----:B------:R-:W-:Y:S02]  /*09f0*/  IABS R0, R9 ;  /* 0x0000000900007213 */ /* 0x000fe40000000000 */
[----:B------:R-:W-:Y:S01]  /*0a00*/  IABS R7, R4 ;  /* 0x0000000400077213 */ /* 0x000fe20000000000 */
[----:B------:R-:W-:Y:S02]  /*0a10*/  IMAD R5, R5, R8, RZ ;  /* 0x0000000805057224 */ /* 0x000fe400078e02ff */
[----:B------:R-:W-:Y:S02]  /*0a20*/  IMAD.MOV R6, RZ, RZ, -R0 ;  /* 0x000000ffff067224 */ /* 0x000fe400078e0a00 */
        /* <DEDUP_REMOVED lines=23> */
.L_x_2275:
        /* <DEDUP_REMOVED lines=12> */
[----:B-1----:R-:W-:Y:S02]  /*0c60*/  IMAD.MOV R0, RZ, RZ, -R3 ;  /* 0x000000ffff007224 */ /* 0x002fe400078e0a03 */
[----:B------:R-:W-:Y:S02]  /*0c70*/  IMAD.MOV.U32 R2, RZ, RZ, RZ ;  /* 0x000000ffff027224 */ /* 0x000fe400078e00ff */
[----:B------:R-:W-:Y:S01]  /*0c80*/  IMAD.MOV.U32 R4, RZ, RZ, R0 ;  /* 0x000000ffff047224 */ /* 0x000fe200078e0000 */
[----:B------:R-:W-:-:S03]  /*0c90*/  IABS R0, R11 ;  /* 0x0000000b00007213 */ /* 0x000fc60000000000 */
[----:B------:R-:W-:Y:S01]  /*0ca0*/  IMAD R4, R4, R6, RZ ;  /* 0x0000000604047224 */ /* 0x000fe200078e02ff */
[----:B------:R-:W-:-:S03]  /*0cb0*/  MOV R5, R0 ;  /* 0x0000000000057202 */ /* 0x000fc60000000f00 */
        /* <DEDUP_REMOVED lines=15> */
[----:B------:R-:W-:Y:S02]  /*0db0*/  IMAD R10, R7, R4, RZ ;  /* 0x00000004070a7224 */ /* 0x000fe400078e02ff */
[----:B------:R-:W-:-:S03]  /*0dc0*/  IMAD.MOV R4, RZ, RZ, -R4 ;  /* 0x000000ffff047224 */ /* 0x000fc600078e0a04 */
[----:B------:R-:W-:Y:S01]  /*0dd0*/  IADD3 R0, -R10, c[0x0][0x538], RZ ;  /* 0x00014e000a007a10 */ /* 0x000fe20007ffe1ff */
[----:B------:R-:W-:-:S03]  /*0de0*/  IMAD R8, R9, R4, R11 ;  /* 0x0000000409087224 */ /* 0x000fc600078e020b */
[----:B------:R-:W-:-:S04]  /*0df0*/  IMNMX R6, R7, R0, PT ;  /* 0x0000000007067217 */ /* 0x000fc80003800200 */
[-C--:B------:R-:W-:Y:S02]  /*0e00*/  IABS R0, R6.reuse ;  /* 0x0000000600007213 */ /* 0x080fe40000000000 */
[----:B------:R-:W-:-:S03]  /*0e10*/  IABS R9, R6 ;  /* 0x0000000600097213 */ /* 0x000fc60000000000 */
[----:B------:R-:W-:-:S04]  /*0e20*/  IMAD.MOV.U32 R5, RZ, RZ, R0 ;  /* 0x000000ffff057224 */ /* 0x000fc800078e0000 */
[----:B------:R-:W1:Y:S08]  /*0e30*/  I2F.RP R2, R5 ;  /* 0x0000000500027306 */ /* 0x000e700000209400 */
[----:B-1----:R-:W1:Y:S02]  /*0e40*/  MUFU.RCP R2, R2 ;  /* 0x0000000200027308 */ /* 0x002e640000001000 */
[----:B-1----:R-:W-:-:S06]  /*0e50*/  IADD3 R2, R2, 0xffffffe, RZ ;  /* 0x0ffffffe02027810 */ /* 0x002fcc0007ffe0ff */
[----:B------:R-:W1:Y:S02]  /*0e60*/  F2I.FTZ.U32.TRUNC.NTZ R3, R2 ;  /* 0x0000000200037305 */ /* 0x000e64000021f000 */
[----:B-1----:R-:W-:Y:S01]  /*0e70*/  IADD3 R0, RZ, -R3, RZ ;  /* 0x80000003ff007210 */ /* 0x002fe20007ffe0ff */
[----:B------:R-:W-:-:S04]  /*0e80*/  IMAD.MOV.U32 R2, RZ, RZ, RZ ;  /* 0x000000ffff027224 */ /* 0x000fc800078e00ff */
[----:B------:R-:W-:Y:S01]  /*0e90*/  IMAD.MOV.U32 R7, RZ, RZ, R0 ;  /* 0x000000ffff077224 */ /* 0x000fe200078e0000 */
[----:B------:R-:W-:-:S03]  /*0ea0*/  IABS R0, R8 ;  /* 0x0000000800007213 */ /* 0x000fc60000000000 */
[----:B------:R-:W-:Y:S02]  /*0eb0*/  IMAD R7, R7, R5, RZ ;  /* 0x0000000507077224 */ /* 0x000fe400078e02ff */
        /* <DEDUP_REMOVED lines=20> */
.L_x_2276:
[----:B------:R-:W-:Y:S05]  /*1000*/  BSYNC B0 ;  /* 0x0000000000007941 */ /* 0x000fea0003800000 */
.L_x_2274:
[----:B------:R-:W-:-:S04]  /*1010*/  LOP3.LUT R0, RZ, R0, RZ, 0x33, !PT ;  /* 0x00000000ff007212 */ /* 0x000fc800078e33ff */
[----:B------:R-:W-:-:S05]  /*1020*/  IADD3 R0, R0, R12, RZ ;  /* 0x0000000c00007210 */ /* 0x000fca0007ffe0ff */
[----:B------:R2:W-:Y:S01]  /*1030*/  STL [R1+0x15c], R0 ;  /* 0x00015c0001007387 */ /* 0x0005e20000100800 */
[----:B------:R-:W-:Y:S05]  /*1040*/  BRA `(.L_x_2277) ;  /* 0x0000004000007947 */ /* 0x000fea0003800000 */
.L_x_2265:
[----:B------:R-:W-:Y:S01]  /*1050*/  MOV R0, UR5 ;  /* 0x0000000500007c02 */ /* 0x000fe20008000f00 */
[----:B------:R2:W-:Y:S04]  /*1060*/  STL [R1+0x15c], RZ ;  /* 0x00015cff01007387 */ /* 0x0005e80000100800 */
[----:B------:R2:W-:Y:S04]  /*1070*/  STL [R1+0xd4], R0 ;  /* 0x0000d40001007387 */ /* 0x0005e80000100800 */
[----:B------:R2:W-:Y:S02]  /*1080*/  STL [R1+0xa8], RZ ;  /* 0x0000a8ff01007387 */ /* 0x0005e40000100800 */
.L_x_2277:
[----:B------:R-:W3:Y:S04]  /*1090*/  LDL R4, [R1+0x15c] ;  /* 0x00015c0001047983 */ /* 0x000ee80000100800 */
[----:B--2---:R-:W2:Y:S04]  /*10a0*/  LDL R0, [R1+0xd4] ;  /* 0x0000d40001007983 */ /* 0x004ea80000100800 */
[----:B------:R-:W4:Y:S04]  /*10b0*/  LDL R3, [R1+0xa8] ;  /* 0x0000a80001037983 */ /* 0x000f280000100800 */
[----:B-1----:R-:W5:Y:S01]  /*10c0*/  LDL R2, [R1+0xac] ;  /* 0x0000ac0001027983 */ /* 0x002f620000100800 */
[----:B------:R-:W-:Y:S01]  /*10d0*/  ISETP.NE.AND P0, PT, R13, RZ, PT ;  /* 0x000000ff0d00720c */ /* 0x000fe20003f05270 */
[----:B------:R-:W-:Y:S01]  /*10e0*/  WARPSYNC 0xffffffff ;  /* 0xffffffff00007948 */ /* 0x000fe20003800000 */
[----:B---3--:R-:W-:Y:S01]  /*10f0*/  IMAD.MOV.U32 R5, RZ, RZ, R4 ;  /* 0x000000ffff057224 */ /* 0x008fe200078e0004 */
[----:B--2---:R-:W-:Y:S01]  /*1100*/  MOV R4, R0 ;  /* 0x0000000000047202 */ /* 0x004fe20000000f00 */
[----:B----4-:R-:W-:Y:S01]  /*1110*/  IMAD.MOV.U32 R6, RZ, RZ, R3 ;  /* 0x000000ffff067224 */ /* 0x010fe200078e0003 */
[----:B-----5:R-:W-:-:S08]  /*1120*/  MOV R7, R2 ;  /* 0x0000000200077202 */ /* 0x020fd00000000f00 */
[----:B------:R1:W-:Y:S04]  /*1130*/  @!P0 STS.128 [0x20080], R4 ;  /* 0x02008004ff008388 */ /* 0x0003e80000000c00 */
[----:B------:R-:W-:Y:S06]  /*1140*/  BAR.ARV 0x5, 0x100 ;  /* 0x0144000000007b1d */ /* 0x000fec0000002000 */
.L_x_2263:
[----:B--23--:R-:W2:Y:S02]  /*1150*/  LDL R0, [R1+0xac] ;  /* 0x0000ac0001007983 */ /* 0x00cea40000100800 */
[----:B--2---:R-:W-:-:S13]  /*1160*/  ISETP.GE.AND P0, PT, R0, c[0x0][0x53c], PT ;  /* 0x00014f0000007a0c */ /* 0x004fda0003f06270 */
[----:B------:R-:W-:Y:S05]  /*1170*/  @P0 EXIT ;  /* 0x000000000000094d */ /* 0x000fea0003800000 */
[----:B------:R-:W2:Y:S01]  /*1180*/  S2R R18, SR_TID.X ;  /* 0x0000000000127919 */ /* 0x000ea20000002100 */
[----:B------:R-:W-:Y:S01]  /*1190*/  IMAD.MOV.U32 R194, RZ, RZ, 0x20 ;  /* 0x00000020ffc27424 */ /* 0x000fe200078e00ff */
[----:B------:R-:W-:Y:S01]  /*11a0*/  ULDC UR7, c[0x0][0x20] ;  /* 0x0000080000077ab9 */ /* 0x000fe20000000800 */
[----:B------:R-:W-:Y:S01]  /*11b0*/  IMAD.MOV.U32 R195, RZ, RZ, 0x40 ;  /* 0x00000040ffc37424 */ /* 0x000fe200078e00ff */
[----:B------:R-:W-:Y:S02]  /*11c0*/  UIADD3 UR7, UP0, UR4, UR7, URZ ;  /* 0x0000000704077290 */ /* 0x000fe4000ff1e03f */
[----:B------:R-:W-:Y:S02]  /*11d0*/  ULDC UR6, c[0x0][0x24] ;  /* 0x0000090000067ab9 */ /* 0x000fe40000000800 */
[----:B------:R-:W-:Y:S01]  /*11e0*/  UIADD3.X UR6, URZ, UR6, URZ, UP0, !UPT ;  /* 0x000000063f067290 */ /* 0x000fe200087fe43f */
[----:B--2---:R-:W-:-:S04]  /*11f0*/  SHF.R.S32.HI R12, RZ, 0x1f, R18 ;  /* 0x0000001fff0c7819 */ /* 0x004fc80000011412 */
[CC--:B------:R-:W-:Y:S02]  /*1200*/  LEA.HI R3, R12.reuse, R18.reuse, RZ, 0x4 ;  /* 0x000000120c037211 */ /* 0x0c0fe400078f20ff */
[----:B-1----:R-:W-:Y:S02]  /*1210*/  LEA.HI R6, R12, R18, RZ, 0x2 ;  /* 0x000000120c067211 */ /* 0x002fe400078f10ff */
        /* <DEDUP_REMOVED lines=12> */
[C---:B------:R-:W-:Y:S01]  /*12e0*/  LOP3.LUT R3, R193.reuse, 0xfffffff8, RZ, 0xc0, !PT ;  /* 0xfffffff8c1037812 */ /* 0x040fe200078ec0ff */
[----:B------:R-:W-:Y:S01]  /*12f0*/  IMAD.SHL.U32 R193, R193, 0x40, RZ ;  /* 0x00000040c1c17824 */ /* 0x000fe200078e00ff */
[CC--:B------:R-:W-:Y:S01]  /*1300*/  LEA.HI R5, R12.reuse, R18.reuse, RZ, 0x5 ;  /* 0x000000120c057211 */ /* 0x0c0fe200078f28ff */
[----:B------:R-:W-:Y:S01]  /*1310*/  IMAD.IADD R0, R7, 0x1, -R4 ;  /* 0x0000000107007824 */ /* 0x000fe200078e0a04 */
[----:B------:R-:W-:Y:S01]  /*1320*/  LEA.HI R145, R12, R18, RZ, 0x3 ;  /* 0x000000120c917211 */ /* 0x000fe200078f18ff */
[----:B------:R-:W-:Y:S01]  /*1330*/  IMAD.IADD R9, R2, 0x1, -R3 ;  /* 0x0000000102097824 */ /* 0x000fe200078e0a03 */
[--C-:B------:R-:W-:Y:S02]  /*1340*/  SHF.R.S32.HI R7, RZ, 0x5, R5.reuse ;  /* 0x00000005ff077819 */ /* 0x100fe40000011405 */
[----:B------:R-:W-:Y:S02]  /*1350*/  SHF.R.S32.HI R4, RZ, 0x1f, R5 ;  /* 0x0000001fff047819 */ /* 0x000fe40000011405 */
[----:B------:R-:W-:-:S02]  /*1360*/  LOP3.LUT R2, R6, 0xfffffffc, RZ, 0xc0, !PT ;  /* 0xfffffffc06027812 */ /* 0x000fc400078ec0ff */
[----:B------:R-:W-:Y:S02]  /*1370*/  LOP3.LUT R146, R145, 0xfffffff8, RZ, 0xc0, !PT ;  /* 0xfffffff891927812 */ /* 0x000fe400078ec0ff */
[----:B------:R-:W-:Y:S01]  /*1380*/  LEA.HI R4, R4, R7, RZ, 0x3 ;  /* 0x0000000704047211 */ /* 0x000fe200078f18ff */
[C---:B------:R-:W-:Y:S01]  /*1390*/  IMAD.IADD R2, R18.reuse, 0x1, -R2 ;  /* 0x0000000112027824 */ /* 0x040fe200078e0a02 */
[----:B------:R-:W-:Y:S01]  /*13a0*/  LOP3.LUT R5, R5, 0xffffffe0, RZ, 0xc0, !PT ;  /* 0xffffffe005057812 */ /* 0x000fe200078ec0ff */
[----:B------:R-:W-:Y:S01]  /*13b0*/  IMAD.IADD R146, R18, 0x1, -R146 ;  /* 0x0000000112927824 */ /* 0x000fe200078e0a92 */
[----:B------:R-:W-:Y:S02]  /*13c0*/  LOP3.LUT R4, R4, 0xffffff8, RZ, 0xc0, !PT ;  /* 0x0ffffff804047812 */ /* 0x000fe400078ec0ff */
[----:B------:R-:W-:Y:S01]  /*13d0*/  LEA.HI R6, R2, R2, RZ, 0x1 ;  /* 0x0000000202067211 */ /* 0x000fe200078f08ff */
[----:B------:R-:W-:Y:S01]  /*13e0*/  IMAD.SHL.U32 R3, R146, 0x40, RZ ;  /* 0x0000004092037824 */ /* 0x000fe200078e00ff */
[----:B------:R-:W-:Y:S01]  /*13f0*/  LOP3.LUT P3, RZ, R0, 0x2, RZ, 0xc0, !PT ;  /* 0x0000000200ff7812 */ /* 0x000fe2000786c0ff */
[----:B------:R-:W-:Y:S01]  /*1400*/  IMAD.IADD R8, R7, 0x1, -R4 ;  /* 0x0000000107087824 */ /* 0x000fe200078e0a04 */
[----:B------:R-:W-:Y:S01]  /*1410*/  LOP3.LUT R4, R6, 0x1ffffffe, RZ, 0xc0, !PT ;  /* 0x1ffffffe06047812 */ /* 0x000fe200078ec0ff */
[----:B------:R-:W-:Y:S01]  /*1420*/  IMAD.IADD R17, R18, 0x1, -R5 ;  /* 0x0000000112117824 */ /* 0x000fe200078e0a05 */
[----:B------:R-:W-:Y:S01]  /*1430*/  LOP3.LUT R3, R3, 0x1c0, RZ, 0xc0, !PT ;  /* 0x000001c003037812 */ /* 0x000fe200078ec0ff */
[----:B------:R-:W-:Y:S01]  /*1440*/  IMAD.SHL.U32 R7, R7, 0x400, RZ ;  /* 0x0000040007077824 */ /* 0x000fe200078e00ff */
[----:B------:R-:W-:Y:S01]  /*1450*/  LOP3.LUT P0, RZ, R0, 0x4, RZ, 0xc0, !PT ;  /* 0x0000000400ff7812 */ /* 0x000fe2000780c0ff */
[C---:B------:R-:W-:Y:S01]  /*1460*/  IMAD.IADD R13, R2.reuse, 0x1, -R4 ;  /* 0x00000001020d7824 */ /* 0x040fe200078e0a04 */
[----:B------:R-:W-:Y:S01]  /*1470*/  LOP3.LUT R5, R3, 0x8, R145, 0xf8, !PT ;  /* 0x0000000803057812 */ /* 0x000fe200078ef891 */
[----:B------:R-:W-:Y:S01]  /*1480*/  IMAD R6, R2, 0x2, R7 ;  /* 0x0000000202067824 */ /* 0x000fe200078e0207 */
[----:B------:R-:W-:Y:S01]  /*1490*/  SHF.R.U32.HI R3, RZ, 0x3, R3 ;  /* 0x00000003ff037819 */ /* 0x000fe20000011603 */
[----:B------:R-:W-:Y:S01]  /*14a0*/  IMAD.SHL.U32 R2, R0, 0x40, RZ ;  /* 0x0000004000027824 */ /* 0x000fe200078e00ff */
[----:B------:R-:W-:Y:S01]  /*14b0*/  SHF.R.S32.HI R10, RZ, 0x1f, R17 ;  /* 0x0000001fff0a7819 */ /* 0x000fe20000011411 */
[----:B------:R-:W-:Y:S01]  /*14c0*/  IMAD.SHL.U32 R4, R11, 0x8, RZ ;  /* 0x000000080b047824 */ /* 0x000fe200078e00ff */
[----:B------:R-:W-:Y:S01]  /*14d0*/  LOP3.LUT R192, R5, R3, RZ, 0x3c, !PT ;  /* 0x0000000305c07212 */ /* 0x000fe200078e3cff */
[----:B------:R-:W-:Y:S01]  /*14e0*/  IMAD.SHL.U32 R140, R146, 0x8, RZ ;  /* 0x00000008928c7824 */ /* 0x000fe200078e00ff */
[----:B------:R-:W-:Y:S01]  /*14f0*/  LEA.HI R10, R10, R17, RZ, 0x2 ;  /* 0x000000110a0a7211 */ /* 0x000fe200078f10ff */
[----:B------:R-:W-:Y:S01]  /*1500*/  IMAD.SHL.U32 R142, R146, 0x4, RZ ;  /* 0x00000004928e7824 */ /* 0x000fe200078e00ff */
[----:B------:R-:W-:Y:S01]  /*1510*/  LOP3.LUT R5, R0, 0x1, RZ, 0xc0, !PT ;  /* 0x0000000100057812 */ /* 0x000fe200078ec0ff */
[----:B------:R-:W-:Y:S01]  /*1520*/  IMAD.SHL.U32 R0, R9, 0x40, RZ ;  /* 0x0000004009007824 */ /* 0x000fe200078e00ff */
[----:B------:R-:W-:Y:S01]  /*1530*/  LOP3.LUT R2, R2, 0x1c0, RZ, 0xc0, !PT ;  /* 0x000001c002027812 */ /* 0x000fe200078ec0ff */
[----:B------:R-:W-:Y:S01]  /*1540*/  IMAD R192, R11, 0x200, R192 ;  /* 0x000002000bc07824 */ /* 0x000fe200078e02c0 */
[----:B------:R-:W-:-:S02]  /*1550*/  SHF.R.S32.HI R3, RZ, 0x2, R10 ;  /* 0x00000002ff037819 */ /* 0x000fc4000001140a */
[----:B------:R-:W-:Y:S02]  /*1560*/  LEA.HI R2, R2, R2, RZ, 0x1d ;  /* 0x0000000202027211 */ /* 0x000fe400078fe8ff */
[----:B------:R-:W-:Y:S01]  /*1570*/  LOP3.LUT R0, R0, 0x1c0, RZ, 0xc0, !PT ;  /* 0x000001c000007812 */ /* 0x000fe200078ec0ff */
[----:B------:R-:W-:Y:S01]  /*1580*/  IMAD R16, R8, 0x10, R3 ;  /* 0x0000001008107824 */ /* 0x000fe200078e0203 */
[----:B------:R-:W-:Y:S01]  /*1590*/  ISETP.NE.U32.AND P4, PT, R5, 0x1, PT ;  /* 0x000000010500780c */ /* 0x000fe20003f85070 */
[----:B------:R-:W-:Y:S01]  /*15a0*/  IMAD.IADD R3, R6, 0x1, R2 ;  /* 0x0000000106037824 */ /* 0x000fe200078e0202 */
[----:B------:R-:W-:Y:S02]  /*15b0*/  LOP3.LUT R2, R0, 0x8, R4, 0xf8, !PT ;  /* 0x0000000800027812 */ /* 0x000fe400078ef804 */
[----:B------:R-:W-:Y:S01]  /*15c0*/  SHF.R.U32.HI R0, RZ, 0x3, R0 ;  /* 0x00000003ff007819 */ /* 0x000fe20000011600 */
[----:B------:R-:W-:Y:S01]  /*15d0*/  IMAD.SHL.U32 R15, R3, 0x2, RZ ;  /* 0x00000002030f7824 */ /* 0x000fe200078e00ff */
[----:B------:R-:W-:Y:S01]  /*15e0*/  LOP3.LUT R193, R193, 0xfffffe00, RZ, 0xc0, !PT ;  /* 0xfffffe00c1c17812 */ /* 0x000fe200078ec0ff */
[----:B------:R-:W-:Y:S01]  /*15f0*/  STL [R1+0x1e0], R16 ;  /* 0x0001e01001007387 */ /* 0x000fe20000100800 */
[----:B------:R-:W-:-:S02]  /*1600*/  LOP3.LUT R0, R2, R0, RZ, 0x3c, !PT ;  /* 0x0000000002007212 */ /* 0x000fc400078e3cff */
[----:B------:R-:W-:Y:S01]  /*1610*/  SHF.R.S32.HI R145, RZ, 0x3, R145 ;  /* 0x00000003ff917819 */ /* 0x000fe20000011491 */
[----:B------:R-:W-:Y:S01]  /*1620*/  STL [R1+0xb4], R15 ;  /* 0x0000b40f01007387 */ /* 0x000fe20000100800 */
[CC--:B------:R-:W-:Y:S02]  /*1630*/  IADD3 R197, R0.reuse, R193.reuse, R7 ;  /* 0x000000c100c57210 */ /* 0x0c0fe40007ffe007 */
[----:B------:R-:W-:Y:S01]  /*1640*/  LOP3.LUT R193, R0, R193, RZ, 0xfc, !PT ;  /* 0x000000c100c17212 */ /* 0x000fe200078efcff */
[----:B------:R-:W-:Y:S01]  /*1650*/  IMAD.SHL.U32 R0, R145, 0x40, RZ ;  /* 0x0000004091007824 */ /* 0x000fe200078e00ff */
[----:B------:R-:W-:Y:S02]  /*1660*/  IADD3 R2, R15, 0x80, RZ ;  /* 0x000000800f027810 */ /* 0x000fe40007ffe0ff */
[----:B------:R-:W-:Y:S02]  /*1670*/  IADD3 R3, R145, 0x20, RZ ;  /* 0x0000002091037810 */ /* 0x000fe40007ffe0ff */
[----:B------:R-:W-:-:S02]  /*1680*/  IADD3 R14, R15, 0x70, RZ ;  /* 0x000000700f0e7810 */ /* 0x000fc40007ffe0ff */
[----:B------:R-:W-:Y:S02]  /*1690*/  @P4 IADD3 R14, R2, 0x10, RZ ;  /* 0x00000010020e4810 */ /* 0x000fe40007ffe0ff */
[----:B------:R-:W-:Y:S02]  /*16a0*/  LEA.HI R7, R12, R18, RZ, 0x6 ;  /* 0x000000120c077211 */ /* 0x000fe400078f30ff */
[----:B------:R-:W-:Y:S01]  /*16b0*/  LOP3.LUT R2, R0, 0x1c0, RZ, 0xc0, !PT ;  /* 0x000001c000027812 */ /* 0x000fe200078ec0ff */
[----:B------:R-:W-:Y:S01]  /*16c0*/  IMAD.SHL.U32 R0, R3, 0x40, RZ ;  /* 0x0000004003007824 */ /* 0x000fe200078e00ff */
[----:B------:R-:W-:Y:S01]  /*16d0*/  SHF.R.S32.HI R12, RZ, 0x1f, R3 ;  /* 0x0000001fff0c7819 */ /* 0x000fe20000011403 */
[----:B------:R-:W-:Y:S01]  /*16e0*/  IMAD.SHL.U32 R7, R7, 0x8, RZ ;  /* 0x0000000807077824 */ /* 0x000fe200078e00ff */
[----:B------:R-:W-:Y:S01]  /*16f0*/  R2P PR, R9, 0x6 ;  /* 0x0000000609007804 */ /* 0x000fe20000000000 */
[----:B------:R-:W-:Y:S01]  /*1700*/  STL [R1+0xb8], R14 ;  /* 0x0000b80e01007387 */ /* 0x000fe20000100800 */
[----:B------:R-:W-:-:S02]  /*1710*/  LEA.HI R12, R12, R3, RZ, 0x3 ;  /* 0x000000030c0c7211 */ /* 0x000fc400078f18ff */
[----:B------:R-:W-:Y:S02]  /*1720*/  LOP3.LUT R3, R0, 0x1c0, RZ, 0xc0, !PT ;  /* 0x000001c000037812 */ /* 0x000fe400078ec0ff */
[----:B------:R-:W-:Y:S01]  /*1730*/  LOP3.LUT R0, R2, 0x38, R140, 0xf8, !PT ;  /* 0x0000003802007812 */ /* 0x000fe200078ef88c */
[----:B------:R-:W-:Y:S01]  /*1740*/  IMAD.SHL.U32 R12, R12, 0x40, RZ ;  /* 0x000000400c0c7824 */ /* 0x000fe200078e00ff */
[----:B------:R-:W-:Y:S02]  /*1750*/  SHF.R.U32.HI R3, RZ, 0x3, R2 ;  /* 0x00000003ff037819 */ /* 0x000fe40000011602 */
[----:B------:R-:W-:Y:S02]  /*1760*/  LOP3.LUT R2, R10, 0x7ffffffc, RZ, 0xc0, !PT ;  /* 0x7ffffffc0a027812 */ /* 0x000fe400078ec0ff */
[----:B------:R-:W-:Y:S02]  /*1770*/  LOP3.LUT R4, R0, R3, RZ, 0x3c, !PT ;  /* 0x0000000300047212 */ /* 0x000fe400078e3cff */
[----:B------:R-:W-:Y:S01]  /*1780*/  LOP3.LUT R7, R7, 0xfffffe00, RZ, 0xc0, !PT ;  /* 0xfffffe0007077812 */ /* 0x000fe200078ec0ff */
[----:B------:R-:W-:Y:S01]  /*1790*/  IMAD.IADD R3, R17, 0x1, -R2 ;  /* 0x0000000111037824 */ /* 0x000fe200078e0a02 */
[----:B------:R-:W-:Y:S01]  /*17a0*/  IADD3 R144, R140, 0x40, RZ ;  /* 0x000000408c907810 */ /* 0x000fe20007ffe0ff */
[----:B------:R1:W-:Y:S01]  /*17b0*/  STL [R1+0x1dc], R4 ;  /* 0x0001dc0401007387 */ /* 0x0003e20000100800 */
[----:B------:R-:W-:-:S02]  /*17c0*/  LOP3.LUT R245, R4, R7, RZ, 0xfc, !PT ;  /* 0x0000000704f57212 */ /* 0x000fc400078efcff */
[C---:B------:R-:W-:Y:S02]  /*17d0*/  SEL R2, R194.reuse, 0xffffffe0, !P3 ;  /* 0xffffffe0c2027807 */ /* 0x040fe40005800000 */
[----:B------:R-:W-:Y:S01]  /*17e0*/  SHF.R.S32.HI R0, RZ, 0x1f, R144 ;  /* 0x0000001fff007819 */ /* 0x000fe20000011490 */
[----:B------:R-:W-:Y:S01]  /*17f0*/  IMAD.SHL.U32 R245, R245, 0x2, RZ ;  /* 0x00000002f5f57824 */ /* 0x000fe200078e00ff */
[----:B------:R-:W-:Y:S02]  /*1800*/  SEL R194, R194, 0xffffffe0, !P1 ;  /* 0xffffffe0c2c27807 */ /* 0x000fe40004800000 */
[----:B------:R-:W-:Y:S02]  /*1810*/  LEA.HI R238, R0, R144, RZ, 0x3 ;  /* 0x0000009000ee7211 */ /* 0x000fe400078f18ff */
[----:B------:R-:W-:Y:S02]  /*1820*/  SEL R0, R195, 0xffffffc0, !P0 ;  /* 0xffffffc0c3007807 */ /* 0x000fe40004000000 */
[----:B------:R-:W-:-:S02]  /*1830*/  LEA R197, R197, 0x10080, 0x1 ;  /* 0x00010080c5c57811 */ /* 0x000fc400078e08ff */
[----:B------:R-:W-:Y:S02]  /*1840*/  LEA R193, R193, 0x4080, 0x1 ;  /* 0x00004080c1c17811 */ /* 0x000fe400078e08ff */
[----:B------:R-:W-:Y:S01]  /*1850*/  SEL R195, R195, 0xffffffc0, !P2 ;  /* 0xffffffc0c3c37807 */ /* 0x000fe20005000000 */
[C---:B------:R-:W-:Y:S01]  /*1860*/  IMAD.IADD R198, R197.reuse, 0x1, R194 ;  /* 0x00000001c5c67824 */ /* 0x040fe200078e02c2 */
[----:B------:R-:W-:Y:S01]  /*1870*/  IADD3 R228, R140, 0x80, RZ ;  /* 0x000000808ce47810 */ /* 0x000fe20007ffe0ff */
[----:B------:R-:W-:Y:S01]  /*1880*/  IMAD.IADD R194, R194, 0x1, R193 ;  /* 0x00000001c2c27824 */ /* 0x000fe200078e02c1 */
[----:B------:R-:W-:Y:S01]  /*1890*/  IADD3 R229, R140, 0xc0, RZ ;  /* 0x000000c08ce57810 */ /* 0x000fe20007ffe0ff */
[----:B------:R-:W-:Y:S01]  /*18a0*/  IMAD.IADD R200, R197, 0x1, R195 ;  /* 0x00000001c5c87824 */ /* 0x000fe200078e02c3 */
[----:B------:R-:W-:Y:S01]  /*18b0*/  LOP3.LUT R238, R238, 0xfffffff8, RZ, 0xc0, !PT ;  /* 0xfffffff8eeee7812 */ /* 0x000fe200078ec0ff */
[----:B------:R-:W-:Y:S01]  /*18c0*/  IMAD.IADD R196, R195, 0x1, R193 ;  /* 0x00000001c3c47824 */ /* 0x000fe200078e02c1 */
[----:B------:R-:W-:Y:S01]  /*18d0*/  SHF.R.S32.HI R141, RZ, 0x1f, R140 ;  /* 0x0000001fff8d7819 */ /* 0x000fe2000001148c */
[----:B-1----:R-:W-:Y:S01]  /*18e0*/  IMAD.SHL.U32 R4, R3, 0x2, RZ ;  /* 0x0000000203047824 */ /* 0x002fe200078e00ff */
[----:B------:R-:W-:Y:S01]  /*18f0*/  SHF.R.S32.HI R250, RZ, 0x1f, R228 ;  /* 0x0000001ffffa7819 */ /* 0x000fe200000114e4 */
[----:B------:R-:W-:Y:S01]  /*1900*/  IMAD R3, R13, 0x8, R16 ;  /* 0x000000080d037824 */ /* 0x000fe200078e0210 */
[----:B------:R-:W-:Y:S01]  /*1910*/  SHF.R.S32.HI R249, RZ, 0x1f, R229 ;  /* 0x0000001ffff97819 */ /* 0x000fe200000114e5 */
[----:B------:R-:W-:Y:S01]  /*1920*/  IMAD.IADD R199, R198, 0x1, R195 ;  /* 0x00000001c6c77824 */ /* 0x000fe200078e02c3 */
[C---:B------:R-:W-:Y:S01]  /*1930*/  IADD3 R38, R4.reuse, 0x8, RZ ;  /* 0x0000000804267810 */ /* 0x040fe20007ffe0ff */
[----:B------:R-:W-:Y:S01]  /*1940*/  STL [R1+0x158], R4 ;  /* 0x0001580401007387 */ /* 0x000fe20000100800 */
[C---:B------:R-:W-:Y:S01]  /*1950*/  IADD3 R36, R4.reuse, 0x18, RZ ;  /* 0x0000001804247810 */ /* 0x040fe20007ffe0ff */
[----:B------:R-:W-:Y:S01]  /*1960*/  IMAD.IADD R195, R195, 0x1, R194 ;  /* 0x00000001c3c37824 */ /* 0x000fe200078e02c2 */
[----:B------:R-:W-:Y:S01]  /*1970*/  SHF.R.S32.HI R13, RZ, 0x1f, R38 ;  /* 0x0000001fff0d7819 */ /* 0x000fe20000011426 */
        /* <DEDUP_REMOVED lines=19> */
[----:B-1----:R-:W-:-:S02]  /*1ab0*/  IADD3 R3, R4, 0xe8, RZ ;  /* 0x000000e804037810 */ /* 0x002fc40007ffe0ff */
[C---:B------:R-:W-:Y:S01]  /*1ac0*/  IADD3 R35, R4.reuse, 0x20, RZ ;  /* 0x0000002004237810 */ /* 0x040fe20007ffe0ff */
[----:B------:R-:W-:Y:S01]  /*1ad0*/  STL [R1+0x100], R9 ;  /* 0x0001000901007387 */ /* 0x000fe20000100800 */
[----:B--2---:R-:W-:Y:S02]  /*1ae0*/  SHF.R.S32.HI R13, RZ, 0x1f, R36 ;  /* 0x0000001fff0d7819 */ /* 0x004fe40000011424 */
        /* <DEDUP_REMOVED lines=23> */
[----:B-1----:R-:W-:-:S02]  /*1c60*/  SHF.R.S32.HI R13, RZ, 0x1f, R33 ;  /* 0x0000001fff0d7819 */ /* 0x002fc40000011421 */
[----:B------:R-:W-:Y:S01]  /*1c70*/  LOP3.LUT R12, R12, 0xfffffe00, RZ, 0xc0, !PT ;  /* 0xfffffe000c0c7812 */ /* 0x000fe200078ec0ff */
[----:B------:R-:W-:Y:S01]  /*1c80*/  STL [R1+0xf0], R5 ;  /* 0x0000f00501007387 */ /* 0x000fe20000100800 */
[----:B------:R-:W-:Y:S02]  /*1c90*/  LEA R192, R192, 0xa080, 0x1 ;  /* 0x0000a080c0c07811 */ /* 0x000fe400078e08ff */
[----:B------:R-:W-:Y:S01]  /*1ca0*/  SHF.R.S32.HI R248, RZ, 0x1f, R238 ;  /* 0x0000001ffff87819 */ /* 0x000fe200000114ee */
[----:B------:R1:W-:Y:S01]  /*1cb0*/  STL [R1+0x1c4], R13 ;  /* 0x0001c40d01007387 */ /* 0x0003e20000100800 */
[----:B--2---:R-:W-:-:S03]  /*1cc0*/  SHF.R.S32.HI R6, RZ, 0x1f, R6 ;  /* 0x0000001fff067819 */ /* 0x004fc60000011406 */
[----:B------:R-:W-:Y:S01]  /*1cd0*/  STL [R1+0xec], R4 ;  /* 0x0000ec0401007387 */ /* 0x000fe20000100800 */
[----:B---3--:R-:W-:-:S03]  /*1ce0*/  SHF.R.S32.HI R37, RZ, 0x1f, R37 ;  /* 0x0000001fff257819 */ /* 0x008fc60000011425 */
[----:B------:R2:W-:Y:S01]  /*1cf0*/  STL [R1+0x16c], R6 ;  /* 0x00016c0601007387 */ /* 0x0005e20000100800 */
[----:B----4-:R-:W-:-:S03]  /*1d00*/  SHF.R.S32.HI R35, RZ, 0x1f, R35 ;  /* 0x0000001fff237819 */ /* 0x010fc60000011423 */
[----:B------:R3:W-:Y:S01]  /*1d10*/  STL [R1+0x140], R31 ;  /* 0x0001401f01007387 */ /* 0x0007e20000100800 */
[----:B-----5:R-:W-:-:S03]  /*1d20*/  SHF.R.S32.HI R34, RZ, 0x1f, R34 ;  /* 0x0000001fff227819 */ /* 0x020fc60000011422 */
[----:B------:R4:W-:Y:S01]  /*1d30*/  STL [R1+0x138], R29 ;  /* 0x0001381d01007387 */ /* 0x0009e20000100800 */
[----:B------:R-:W-:-:S03]  /*1d40*/  SHF.R.S32.HI R32, RZ, 0x1f, R32 ;  /* 0x0000001fff207819 */ /* 0x000fc60000011420 */
[----:B------:R5:W-:Y:S04]  /*1d50*/  STL [R1+0xe0], R28 ;  /* 0x0000e01c01007387 */ /* 0x000be80000100800 */
[----:B------:R5:W-:Y:S01]  /*1d60*/  STL [R1+0x130], R26 ;  /* 0x0001301a01007387 */ /* 0x000be20000100800 */
[----:B-1----:R-:W-:-:S03]  /*1d70*/  SHF.R.S32.HI R13, RZ, 0x1f, R30 ;  /* 0x0000001fff0d7819 */ /* 0x002fc6000001141e */
[----:B------:R1:W-:Y:S04]  /*1d80*/  STL [R1+0x12c], R25 ;  /* 0x00012c1901007387 */ /* 0x0003e80000100800 */
[----:B------:R1:W-:Y:S01]  /*1d90*/  STL [R1+0x1b8], R13 ;  /* 0x0001b80d01007387 */ /* 0x0003e20000100800 */
[----:B--2---:R-:W-:Y:S02]  /*1da0*/  SHF.R.S32.HI R6, RZ, 0x1f, R5 ;  /* 0x0000001fff067819 */ /* 0x004fe40000011405 */
[----:B------:R-:W-:Y:S01]  /*1db0*/  SHF.R.S32.HI R5, RZ, 0x1f, R4 ;  /* 0x0000001fff057819 */ /* 0x000fe20000011404 */
[----:B------:R2:W-:Y:S01]  /*1dc0*/  STL [R1+0x124], R23 ;  /* 0x0001241701007387 */ /* 0x0005e20000100800 */
[----:B------:R-:W-:Y:S01]  /*1dd0*/  IMAD.IADD R4, R15, 0x1, R0 ;  /* 0x000000010f047824 */ /* 0x000fe200078e0200 */
[----:B---3--:R-:W-:-:S02]  /*1de0*/  SHF.R.S32.HI R31, RZ, 0x1f, R31 ;  /* 0x0000001fff1f7819 */ /* 0x008fc4000001141f */
[----:B------:R3:W-:Y:S01]  /*1df0*/  STL [R1+0x120], R22 ;  /* 0x0001201601007387 */ /* 0x0007e20000100800 */
[----:B----4-:R-:W-:-:S03]  /*1e00*/  SHF.R.S32.HI R29, RZ, 0x1f, R29 ;  /* 0x0000001fff1d7819 */ /* 0x010fc6000001141d */
[----:B------:R4:W-:Y:S01]  /*1e10*/  STL [R1+0x118], R20 ;  /* 0x0001181401007387 */ /* 0x0009e20000100800 */
[----:B-----5:R-:W-:-:S03]  /*1e20*/  SHF.R.S32.HI R28, RZ, 0x1f, R28 ;  /* 0x0000001fff1c7819 */ /* 0x020fc6000001141c */
[----:B------:R5:W-:Y:S01]  /*1e30*/  STL [R1+0xdc], R19 ;  /* 0x0000dc1301007387 */ /* 0x000be20000100800 */
[----:B------:R-:W-:-:S03]  /*1e40*/  SHF.R.S32.HI R26, RZ, 0x1f, R26 ;  /* 0x0000001fff1a7819 */ /* 0x000fc6000001141a */
[----:B------:R5:W-:Y:S01]  /*1e50*/  STL [R1+0x110], R17 ;  /* 0x0001101101007387 */ /* 0x000be20000100800 */
[----:B-1----:R-:W-:-:S03]  /*1e60*/  SHF.R.S32.HI R25, RZ, 0x1f, R25 ;  /* 0x0000001fff197819 */ /* 0x002fc60000011419 */
[----:B------:R1:W-:Y:S01]  /*1e70*/  STL [R1+0x10c], R16 ;  /* 0x00010c1001007387 */ /* 0x0003e20000100800 */
[----:B------:R-:W-:-:S03]  /*1e80*/  SHF.R.S32.HI R13, RZ, 0x1f, R27 ;  /* 0x0000001fff0d7819 */ /* 0x000fc6000001141b */
[----:B------:R-:W-:Y:S01]  /*1e90*/  STL [R1+0x13c], R30 ;  /* 0x00013c1e01007387 */ /* 0x000fe20000100800 */
[----:B--2---:R-:W-:-:S03]  /*1ea0*/  SHF.R.S32.HI R23, RZ, 0x1f, R23 ;  /* 0x0000001fff177819 */ /* 0x004fc60000011417 */
[----:B------:R2:W-:Y:S01]  /*1eb0*/  STL [R1+0x1ac], R13 ;  /* 0x0001ac0d01007387 */ /* 0x0005e20000100800 */
[----:B---3--:R-:W-:-:S03]  /*1ec0*/  SHF.R.S32.HI R22, RZ, 0x1f, R22 ;  /* 0x0000001fff167819 */ /* 0x008fc60000011416 */
[----:B------:R-:W-:Y:S01]  /*1ed0*/  STL [R1+0x134], R27 ;  /* 0x0001341b01007387 */ /* 0x000fe20000100800 */
[----:B----4-:R-:W-:-:S03]  /*1ee0*/  SHF.R.S32.HI R20, RZ, 0x1f, R20 ;  /* 0x0000001fff147819 */ /* 0x010fc60000011414 */
[----:B------:R-:W-:Y:S01]  /*1ef0*/  STL [R1+0x128], R24 ;  /* 0x0001281801007387 */ /* 0x000fe20000100800 */
[----:B-----5:R-:W-:-:S03]  /*1f00*/  SHF.R.S32.HI R19, RZ, 0x1f, R19 ;  /* 0x0000001fff137819 */ /* 0x020fc60000011413 */
[----:B------:R-:W-:Y:S01]  /*1f10*/  STL [R1+0x11c], R21 ;  /* 0x00011c1501007387 */ /* 0x000fe20000100800 */
[----:B------:R-:W-:-:S03]  /*1f20*/  SHF.R.S32.HI R17, RZ, 0x1f, R17 ;  /* 0x0000001fff117819 */ /* 0x000fc60000011411 */
[----:B------:R-:W-:Y:S01]  /*1f30*/  STL [R1+0x114], R18 ;  /* 0x0001141201007387 */ /* 0x000fe20000100800 */
[----:B-1----:R-:W-:-:S03]  /*1f40*/  SHF.R.S32.HI R16, RZ, 0x1f, R16 ;  /* 0x0000001fff107819 */ /* 0x002fc60000011410 */
[----:B------:R-:W-:Y:S04]  /*1f50*/  STL [R1+0x1d4], R37 ;  /* 0x0001d42501007387 */ /* 0x000fe80000100800 */
[----:B------:R-:W-:Y:S01]  /*1f60*/  STL [R1+0x1cc], R35 ;  /* 0x0001cc2301007387 */ /* 0x000fe20000100800 */
[----:B--2---:R-:W-:-:S03]  /*1f70*/  SHF.R.S32.HI R13, RZ, 0x1f, R24 ;  /* 0x0000001fff0d7819 */ /* 0x004fc60000011418 */
[----:B------:R-:W-:Y:S04]  /*1f80*/  STL [R1+0x1c8], R34 ;  /* 0x0001c82201007387 */ /* 0x000fe80000100800 */
[----:B------:R1:W-:Y:S04]  /*1f90*/  STL [R1+0x1a0], R13 ;  /* 0x0001a00d01007387 */ /* 0x0003e80000100800 */
[----:B------:R-:W-:Y:S04]  /*1fa0*/  STL [R1+0x1c0], R32 ;  /* 0x0001c02001007387 */ /* 0x000fe80000100800 */
[----:B------:R-:W-:Y:S04]  /*1fb0*/  STL [R1+0x1bc], R31 ;  /* 0x0001bc1f01007387 */ /* 0x000fe80000100800 */
[----:B------:R-:W-:Y:S04]  /*1fc0*/  STL [R1+0x1b4], R29 ;  /* 0x0001b41d01007387 */ /* 0x000fe80000100800 */
[----:B------:R-:W-:Y:S04]  /*1fd0*/  STL [R1+0x1b0], R28 ;  /* 0x0001b01c01007387 */ /* 0x000fe80000100800 */
[----:B------:R-:W-:Y:S04]  /*1fe0*/  STL [R1+0x1a8], R26 ;  /* 0x0001a81a01007387 */ /* 0x000fe80000100800 */
[----:B------:R-:W-:Y:S01]  /*1ff0*/  STL [R1+0x1a4], R25 ;  /* 0x0001a41901007387 */ /* 0x000fe20000100800 */
[----:B-1----:R-:W-:-:S03]  /*2000*/  SHF.R.S32.HI R13, RZ, 0x1f, R21 ;  /* 0x0000001fff0d7819 */ /* 0x002fc60000011415 */
        /* <DEDUP_REMOVED lines=11> */
[----:B------:R-:W-:Y:S01]  /*20c0*/  STL [R1+0xd0], R4 ;  /* 0x0000d00401007387 */ /* 0x000fe20000100800 */
[----:B-1----:R-:W-:Y:S02]  /*20d0*/  SHF.R.S32.HI R13, RZ, 0x1f, R11 ;  /* 0x0000001fff0d7819 */ /* 0x002fe4000001140b */
[----:B------:R-:W-:-:S02]  /*20e0*/  SHF.R.S32.HI R11, RZ, 0x1f, R10 ;  /* 0x0000001fff0b7819 */ /* 0x000fc4000001140a */
[----:B------:R-:W-:Y:S01]  /*20f0*/  SHF.R.S32.HI R10, RZ, 0x1f, R9 ;  /* 0x0000001fff0a7819 */ /* 0x000fe20000011409 */
[----:B------:R-:W-:Y:S01]  /*2100*/  STL [R1+0x17c], R13 ;  /* 0x00017c0d01007387 */ /* 0x000fe20000100800 */
[----:B------:R-:W-:Y:S02]  /*2110*/  SHF.R.S32.HI R9, RZ, 0x1f, R8 ;  /* 0x0000001fff097819 */ /* 0x000fe40000011408 */
[----:B------:R-:W-:Y:S01]  /*2120*/  SHF.R.S32.HI R8, RZ, 0x1f, R3 ;  /* 0x0000001fff087819 */ /* 0x000fe20000011403 */
[----:B------:R-:W-:Y:S01]  /*2130*/  IMAD.IADD R3, R15, 0x1, R2 ;  /* 0x000000010f037824 */ /* 0x000fe200078e0202 */
[----:B------:R-:W-:Y:S01]  /*2140*/  STL [R1+0x178], R11 ;  /* 0x0001780b01007387 */ /* 0x000fe20000100800 */
[----:B------:R-:W-:-:S03]  /*2150*/  IMAD.IADD R2, R2, 0x1, R14 ;  /* 0x0000000102027824 */ /* 0x000fc600078e020e */
[----:B------:R1:W-:Y:S04]  /*2160*/  STL [R1+0xc0], R3 ;  /* 0x0000c00301007387 */ /* 0x0003e80000100800 */
[----:B------:R-:W-:Y:S04]  /*2170*/  STL [R1+0x174], R10 ;  /* 0x0001740a01007387 */ /* 0x000fe80000100800 */
[----:B------:R-:W-:Y:S04]  /*2180*/  STL [R1+0x170], R9 ;  /* 0x0001700901007387 */ /* 0x000fe80000100800 */
[----:B------:R-:W-:Y:S04]  /*2190*/  STL [R1+0x168], R8 ;  /* 0x0001680801007387 */ /* 0x000fe80000100800 */
[----:B------:R-:W-:Y:S01]  /*21a0*/  STL [R1+0xbc], R2 ;  /* 0x0000bc0201007387 */ /* 0x000fe20000100800 */
[----:B-1----:R-:W-:-:S05]  /*21b0*/  IMAD.IADD R3, R0, 0x1, R3 ;  /* 0x0000000100037824 */ /* 0x002fca00078e0203 */
[----:B------:R1:W-:Y:S02]  /*21c0*/  STL [R1+0xcc], R3 ;  /* 0x0000cc0301007387 */ /* 0x0003e40000100800 */
[----:B-1----:R-:W-:Y:S02]  /*21d0*/  IMAD.IADD R3, R0, 0x1, R14 ;  /* 0x0000000100037824 */ /* 0x002fe400078e020e */
[----:B------:R-:W-:-:S03]  /*21e0*/  IMAD.IADD R0, R2, 0x1, R0 ;  /* 0x0000000102007824 */ /* 0x000fc600078e0200 */
[----:B------:R1:W-:Y:S04]  /*21f0*/  STL [R1+0xc8], R3 ;  /* 0x0000c80301007387 */ /* 0x0003e80000100800 */
[----:B------:R1:W-:Y:S02]  /*2200*/  STL [R1+0xc4], R0 ;  /* 0x0000c40001007387 */ /* 0x0003e40000100800 */
.L_x_2511:
[----:B------:R-:W2:Y:S01]  /*2210*/  LDL R24, [R1+0xac] ;  /* 0x0000ac0001187983 */ /* 0x000ea20000100800 */
[----:B------:R-:W-:-:S03]  /*2220*/  ISETP.NE.U32.AND P0, PT, RZ, c[0x0][0x370], PT ;  /* 0x0000dc00ff007a0c */ /* 0x000fc60003f05070 */
[----:B------:R-:W3:Y:S01]  /*2230*/  LDL R25, [R1+0xa8] ;  /* 0x0000a80001197983 */ /* 0x000ee20000100800 */
[----:B------:R-:W-:Y:S02]  /*2240*/  ISETP.NE.AND.EX P0, PT, RZ, c[0x0][0x374], PT, P0 ;  /* 0x0000dd00ff007a0c */ /* 0x000fe40003f05300 */
[----:B------:R-:W-:Y:S01]  /*2250*/  ISETP.NE.U32.AND P4, PT, RZ, c[0x0][0x358], PT ;  /* 0x0000d600ff007a0c */ /* 0x000fe20003f85070 */
[----:B------:R-:W-:Y:S02]  /*2260*/  IMAD.MOV.U32 R23, RZ, RZ, 0x4 ;  /* 0x00000004ff177424 */ /* 0x000fe400078e00ff */
[----:B-1----:R-:W-:Y:S01]  /*2270*/  IMAD.MOV.U32 R0, RZ, RZ, RZ ;  /* 0x000000ffff007224 */ /* 0x002fe200078e00ff */
[----:B------:R-:W-:Y:S02]  /*2280*/  ISETP.NE.AND.EX P4, PT, RZ, c[0x0][0x35c], PT, P4 ;  /* 0x0000d700ff007a0c */ /* 0x000fe40003f85340 */
[----:B------:R-:W-:Y:S01]  /*2290*/  ISETP.NE.U32.AND P3, PT, RZ, c[0x0][0x350], PT ;  /* 0x0000d400ff007a0c */ /* 0x000fe20003f65070 */
[----:B------:R-:W-:Y:S01]  /*22a0*/  IMAD.MOV.U32 R20, RZ, RZ, RZ ;  /* 0x000000ffff147224 */ /* 0x000fe200078e00ff */
[----:B------:R-:W-:-:S02]  /*22b0*/  ISETP.NE.U32.AND P2, PT, RZ, c[0x0][0x348], PT ;  /* 0x0000d200ff007a0c */ /* 0x000fc40003f45070 */
[----:B------:R-:W-:Y:S02]  /*22c0*/  ISETP.NE.AND.EX P3, PT, RZ, c[0x0][0x354], PT, P3 ;  /* 0x0000d500ff007a0c */ /* 0x000fe40003f65330 */
[----:B------:R-:W-:Y:S01]  /*22d0*/  ISETP.NE.AND.EX P2, PT, RZ, c[0x0][0x34c], PT, P2 ;  /* 0x0000d300ff007a0c */ /* 0x000fe20003f45320 */
[----:B------:R-:W-:Y:S02]  /*22e0*/  IMAD.MOV.U32 R22, RZ, RZ, RZ ;  /* 0x000000ffff167224 */ /* 0x000fe400078e00ff */
[----:B------:R-:W-:Y:S02]  /*22f0*/  IMAD.MOV.U32 R4, RZ, RZ, RZ ;  /* 0x000000ffff047224 */ /* 0x000fe400078e00ff */
[----:B--2---:R-:W-:-:S05]  /*2300*/  @P0 IMAD.WIDE R2, R24, R23, c[0x0][0x370] ;  /* 0x0000dc0018020625 */ /* 0x004fca00078e0217 */
[----:B------:R1:W2:Y:S01]  /*2310*/  @P0 LDG.E R0, [R2.64] ;  /* 0x0000000a02000981 */ /* 0x0002a2000c1e1900 */
[----:B------:R-:W-:-:S04]  /*2320*/  IMAD.WIDE R8, R24, R23, c[0x0][0x350] ;  /* 0x0000d40018087625 */ /* 0x000fc800078e0217 */
[CC--:B------:R-:W-:Y:S01]  /*2330*/  IMAD.WIDE R10, R24.reuse, R23.reuse, c[0x0][0x348] ;  /* 0x0000d200180a7625 */ /* 0x0c0fe200078e0217 */
[----:B------:R-:W4:Y:S04]  /*2340*/  @P3 LDG.E R22, [R8.64] ;  /* 0x0000000a08163981 */ /* 0x000f28000c1e1900 */
[----:B------:R-:W3:Y:S01]  /*2350*/  @P2 LDG.E R4, [R10.64] ;  /* 0x0000000a0a042981 */ /* 0x000ee2000c1e1900 */
[----:B-1----:R-:W-:-:S05]  /*2360*/  IMAD.WIDE R2, R24, R23, c[0x0][0x358] ;  /* 0x0000d60018027625 */ /* 0x002fca00078e0217 */
[----:B------:R-:W3:Y:S01]  /*2370*/  @P4 LDG.E R20, [R2.64] ;  /* 0x0000000a02144981 */ /* 0x000ee2000c1e1900 */
[----:B------:R-:W-:-:S04]  /*2380*/  ISETP.NE.U32.AND P1, PT, RZ, c[0x0][0x360], PT ;  /* 0x0000d800ff007a0c */ /* 0x000fc80003f25070 */
[----:B------:R-:W-:Y:S01]  /*2390*/  ISETP.NE.AND.EX P1, PT, RZ, c[0x0][0x364], PT, P1 ;  /* 0x0000d900ff007a0c */ /* 0x000fe20003f25310 */
[----:B------:R-:W-:Y:S01]  /*23a0*/  YIELD ;  /* 0x0000000000007946 */ /* 0x000fe20003800000 */
[----:B------:R-:W-:Y:S02]  /*23b0*/  ULDC UR5, c[0x0][0x2ac] ;  /* 0x0000ab0000057ab9 */ /* 0x000fe40000000800 */
[----:B------:R-:W-:Y:S01]  /*23c0*/  ULDC UR4, c[0x0][0x1d0] ;  /* 0x0000740000047ab9 */ /* 0x000fe20000000800 */
[----:B------:R-:W-:Y:S01]  /*23d0*/  IMAD.U32 R6, RZ, RZ, UR7 ;  /* 0x00000007ff067e24 */ /* 0x000fe2000f8e00ff */
[----:B------:R-:W-:Y:S01]  /*23e0*/  UIMAD UR4, UR5, UR4, URZ ;  /* 0x00000004050472a4 */ /* 0x000fe2000f8e023f */
[----:B------:R-:W-:-:S03]  /*23f0*/  MOV R19, c[0x0][0x168] ;  /* 0x00005a0000137a02 */ /* 0x000fc60000000f00 */
[----:B------:R-:W-:-:S03]  /*2400*/  IADD3 R172, P0, R6, 0x48, RZ ;  /* 0x0000004806ac7810 */ /* 0x000fc60007f1e0ff */
[----:B------:R-:W-:Y:S01]  /*2410*/  @P1 IMAD.WIDE R14, R24, R23, c[0x0][0x360] ;  /* 0x0000d800180e1625 */ /* 0x000fe200078e0217 */
[----:B------:R-:W-:-:S03]  /*2420*/  IADD3.X R173, RZ, UR6, RZ, P0, !PT ;  /* 0x00000006ffad7c10 */ /* 0x000fc600087fe4ff */
[----:B------:R-:W-:Y:S01]  /*2430*/  IMAD.U32 R18, RZ, RZ, UR4 ;  /* 0x00000004ff127e24 */ /* 0x000fe2000f8e00ff */
[----:B------:R1:W5:Y:S04]  /*2440*/  @P1 LDG.E R19, [R14.64] ;  /* 0x0000000a0e131981 */ /* 0x000368000c1e1900 */
[----:B--2---:R-:W-:Y:S01]  /*2450*/  STL [R1+0x48], R0 ;  /* 0x0000480001007387 */ /* 0x004fe20000100800 */
[----:B----4-:R-:W-:-:S03]  /*2460*/  IMAD.IADD R5, R22, 0x1, R0 ;  /* 0x0000000116057824 */ /* 0x010fc600078e0200 */
[----:B---3--:R2:W-:Y:S04]  /*2470*/  STL [R1+0x4c], R4 ;  /* 0x00004c0401007387 */ /* 0x0085e80000100800 */
[----:B------:R3:W-:Y:S04]  /*2480*/  STL [R1+0x50], R5 ;  /* 0x0000500501007387 */ /* 0x0007e80000100800 */
[----:B------:R4:W-:Y:S01]  /*2490*/  STL [R1+0x54], R20 ;  /* 0x0000541401007387 */ /* 0x0009e20000100800 */
[C---:B--2---:R-:W-:Y:S02]  /*24a0*/  LOP3.LUT R4, R25.reuse, 0xff000000, RZ, 0xc0, !PT ;  /* 0xff00000019047812 */ /* 0x044fe400078ec0ff */
[----:B---3--:R-:W-:-:S02]  /*24b0*/  LOP3.LUT R5, R25, 0xff0000, RZ, 0xc0, !PT ;  /* 0x00ff000019057812 */ /* 0x008fc400078ec0ff */
[----:B------:R-:W-:-:S04]  /*24c0*/  SHF.R.U32.HI R4, RZ, 0x8, R4 ;  /* 0x00000008ff047819 */ /* 0x000fc80000011604 */
[----:B-1----:R-:W-:Y:S01]  /*24d0*/  LEA.HI R14, R5, R4, RZ, 0x10 ;  /* 0x00000004050e7211 */ /* 0x002fe200078f80ff */
[----:B------:R-:W-:Y:S01]  /*24e0*/  IMAD.MOV.U32 R4, RZ, RZ, c[0x0][0x228] ;  /* 0x00008a00ff047624 */ /* 0x000fe200078e00ff */
[----:B------:R-:W-:Y:S05]  /*24f0*/  @P1 BRA `(.L_x_2278) ;  /* 0x0000004000001947 */ /* 0x000fea0003800000 */
[----:B------:R-:W-:Y:S05]  /*2500*/  @!P2 BRA `(.L_x_2278) ;  /* 0x000000300000a947 */ /* 0x000fea0003800000 */
[----:B------:R1:W2:Y:S04]  /*2510*/  LDG.E R5, [R10.64] ;  /* 0x0000000a0a057981 */ /* 0x0002a8000c1e1900 */
[----:B-1----:R-:W2:Y:S02]  /*2520*/  LDG.E R10, [R10.64+0x4] ;  /* 0x0000040a0a0a7981 */ /* 0x002ea4000c1e1900 */
[----:B--2--5:R-:W-:-:S05]  /*2530*/  IADD3 R19, -R5, R10, RZ ;  /* 0x0000000a05137210 */ /* 0x024fca0007ffe1ff */
.L_x_2278:
[----:B-----5:R1:W-:Y:S01]  /*2540*/  STL [R1+0x58], R19 ;  /* 0x0000581301007387 */ /* 0x0203e20000100800 */
[----:B------:R-:W-:-:S04]  /*2550*/  ISETP.NE.U32.AND P0, PT, RZ, c[0x0][0x368], PT ;  /* 0x0000da00ff007a0c */ /* 0x000fc80003f05070 */
[----:B------:R-:W-:-:S13]  /*2560*/  ISETP.NE.AND.EX P0, PT, RZ, c[0x0][0x36c], PT, P0 ;  /* 0x0000db00ff007a0c */ /* 0x000fda0003f05300 */
[----:B------:R-:W-:Y:S05]  /*2570*/  @!P0 BRA `(.L_x_2279) ;  /* 0x0000003000008947 */ /* 0x000fea0003800000 */
[----:B------:R-:W-:-:S05]  /*2580*/  IMAD.WIDE R8, R24, R23, c[0x0][0x368] ;  /* 0x0000da0018087625 */ /* 0x000fca00078e0217 */
[----:B------:R2:W5:Y:S01]  /*2590*/  LDG.E R18, [R8.64] ;  /* 0x0000000a08127981 */ /* 0x000562000c1e1900 */
[----:B------:R-:W-:Y:S05]  /*25a0*/  BRA `(.L_x_2280) ;  /* 0x0000004000007947 */ /* 0x000fea0003800000 */
.L_x_2279:
[----:B------:R-:W-:Y:S05]  /*25b0*/  @!P3 BRA `(.L_x_2280) ;  /* 0x000000300000b947 */ /* 0x000fea0003800000 */
[----:B------:R2:W3:Y:S04]  /*25c0*/  LDG.E R5, [R8.64] ;  /* 0x0000000a08057981 */ /* 0x0004e8000c1e1900 */
[----:B--2---:R-:W3:Y:S02]  /*25d0*/  LDG.E R8, [R8.64+0x4] ;  /* 0x0000040a08087981 */ /* 0x004ee4000c1e1900 */
[----:B---3--:R-:W-:Y:S02]  /*25e0*/  IADD3 R18, -R5, R8, RZ ;  /* 0x0000000805127210 */ /* 0x008fe40007ffe1ff */
.L_x_2280:
[----:B------:R-:W-:Y:S01]  /*25f0*/  ISETP.NE.U32.AND P0, PT, RZ, c[0x0][0x378], PT ;  /* 0x0000de00ff007a0c */ /* 0x000fe20003f05070 */
[----:B--2---:R-:W2:Y:S03]  /*2600*/  LDL R8, [R1+0x15c] ;  /* 0x00015c0001087983 */ /* 0x004ea60000100800 */
[----:B------:R-:W-:Y:S01]  /*2610*/  ISETP.NE.AND.EX P0, PT, RZ, c[0x0][0x37c], PT, P0 ;  /* 0x0000df00ff007a0c */ /* 0x000fe20003f05300 */
[----:B----4-:R3:W4:Y:S01]  /*2620*/  @P4 LDG.E R6, [R2.64] ;  /* 0x0000000a02064981 */ /* 0x010722000c1e1900 */
[----:B-----5:R-:W-:-:S03]  /*2630*/  IMAD.MOV.U32 R13, RZ, RZ, R18 ;  /* 0x000000ffff0d7224 */ /* 0x020fc600078e0012 */
[----:B------:R3:W4:Y:S08]  /*2640*/  @P4 LDG.E R5, [R2.64+0x4] ;  /* 0x0000040a02054981 */ /* 0x000730000c1e1900 */
[----:B---3--:R-:W-:-:S05]  /*2650*/  @P0 IMAD.WIDE R2, R24, R23, c[0x0][0x378] ;  /* 0x0000de0018020625 */ /* 0x008fca00078e0217 */
[----:B------:R3:W4:Y:S01]  /*2660*/  @P0 LDG.E R13, [R2.64] ;  /* 0x0000000a020d0981 */ /* 0x000722000c1e1900 */
[----:B------:R-:W-:-:S05]  /*2670*/  IMAD.IADD R15, R18, 0x1, -R0 ;  /* 0x00000001120f7824 */ /* 0x000fca00078e0a00 */
[----:B------:R1:W-:Y:S01]  /*2680*/  STL [R1+0x5c], R15 ;  /* 0x00005c0f01007387 */ /* 0x0003e20000100800 */
[----:B---3--:R-:W-:-:S05]  /*2690*/  IMAD.MOV.U32 R2, RZ, RZ, c[0x0][0x2c4] ;  /* 0x0000b100ff027624 */ /* 0x008fca00078e00ff */
[----:B------:R-:W-:Y:S01]  /*26a0*/  ISETP.NE.AND P1, PT, R2, 0x1, PT ;  /* 0x000000010200780c */ /* 0x000fe20003f25270 */
[----:B--2---:R-:W-:Y:S02]  /*26b0*/  IMAD.SHL.U32 R9, R8, 0x80, RZ ;  /* 0x0000008008097824 */ /* 0x004fe400078e00ff */
[----:B------:R-:W-:-:S03]  /*26c0*/  IMAD.MOV.U32 R8, RZ, RZ, c[0x0][0x32c] ;  /* 0x0000cb00ff087624 */ /* 0x000fc600078e00ff */
[----:B------:R-:W-:Y:S01]  /*26d0*/  IADD3 R0, R9, 0x7f, RZ ;  /* 0x0000007f09007810 */ /* 0x000fe20007ffe0ff */
[----:B------:R1:W-:Y:S01]  /*26e0*/  STL [R1+0xa0], R9 ;  /* 0x0000a00901007387 */ /* 0x0003e20000100800 */
[----:B------:R-:W-:Y:S01]  /*26f0*/  ISETP.GE.AND P2, PT, R8, 0x1, PT ;  /* 0x000000010800780c */ /* 0x000fe20003f46270 */
[----:B----4-:R-:W-:-:S04]  /*2700*/  @P4 IMAD.IADD R4, R5, 0x1, -R6 ;  /* 0x0000000105044824 */ /* 0x010fc800078e0a06 */
[----:B------:R-:W-:-:S04]  /*2710*/  @P1 IMAD.HI.U32 R3, R0, c[0x0][0x2c8], RZ ;  /* 0x0000b20000031a27 */ /* 0x000fc800078e00ff */
[----:B------:R-:W-:Y:S01]  /*2720*/  IMAD.IADD R5, R15, 0x1, R4 ;  /* 0x000000010f057824 */ /* 0x000fe200078e0204 */
[----:B------:R-:W-:-:S04]  /*2730*/  @P1 SHF.R.U32.HI R0, RZ, c[0x0][0x2cc], R3 ;  /* 0x0000b300ff001a19 */ /* 0x000fc80000011603 */
[----:B------:R1:W-:Y:S01]  /*2740*/  STL.64 [R1+0x60], R4 ;  /* 0x0000600401007387 */ /* 0x0003e20000100a00 */
[----:B------:R-:W-:Y:S02]  /*2750*/  IADD3 R2, R5, 0x2f, RZ ;  /* 0x0000002f05027810 */ /* 0x000fe40007ffe0ff */
[----:B------:R-:W-:-:S03]  /*2760*/  IADD3 R0, R0, 0x1, R5 ;  /* 0x0000000100007810 */ /* 0x000fc60007ffe005 */
[----:B------:R-:W-:-:S04]  /*2770*/  IMAD.HI R2, R2, 0x2aaaaaab, RZ ;  /* 0x2aaaaaab02027827 */ /* 0x000fc800078e02ff */
[----:B------:R-:W-:Y:S01]  /*2780*/  IMAD.IADD R3, R0, 0x1, -R19 ;  /* 0x0000000100037824 */ /* 0x000fe200078e0a13 */
[----:B------:R-:W-:-:S04]  /*2790*/  SHF.R.U32.HI R6, RZ, 0x1f, R2 ;  /* 0x0000001fff067819 */ /* 0x000fc80000011602 */
[----:B------:R-:W-:Y:S02]  /*27a0*/  LEA.HI.SX32 R21, R2, R6, 0x1d ;  /* 0x0000000602157211 */ /* 0x000fe400078feaff */
[----:B------:R-:W-:Y:S01]  /*27b0*/  IADD3 R2, R3, c[0x0][0x328], RZ ;  /* 0x0000ca0003027a10 */ /* 0x000fe20007ffe0ff */
[----:B------:R1:W-:Y:S01]  /*27c0*/  STL [R1+0x68], R13 ;  /* 0x0000680d01007387 */ /* 0x0003e20000100800 */
        /* <DEDUP_REMOVED lines=11> */
.L_x_2283:
[----:B------:R-:W-:-:S13]  /*2880*/  ISETP.NE.AND P0, PT, R8, 0x1, PT ;  /* 0x000000010800780c */ /* 0x000fda0003f05270 */
[----:B------:R-:W-:-:S05]  /*2890*/  @P0 IMAD.HI.U32 R3, R0, c[0x0][0x330], RZ ;  /* 0x0000cc0000030a27 */ /* 0x000fca00078e00ff */
[----:B------:R-:W-:Y:S02]  /*28a0*/  @P0 SHF.R.U32.HI R0, RZ, c[0x0][0x334], R3 ;  /* 0x0000cd00ff000a19 */ /* 0x000fe40000011603 */
.L_x_2284:
[----:B------:R-:W-:Y:S05]  /*28b0*/  BSYNC B0 ;  /* 0x0000000000007941 */ /* 0x000fea0003800000 */
.L_x_2282:
[----:B------:R-:W-:-:S05]  /*28c0*/  IMAD R0, R0, R8, c[0x0][0x32c] ;  /* 0x0000cb0000007624 */ /* 0x000fca00078e0208 */
[----:B------:R-:W-:-:S04]  /*28d0*/  IMNMX R2, R2, R0, PT ;  /* 0x0000000002027217 */ /* 0x000fc80003800200 */
.L_x_2281:
[----:B------:R-:W-:Y:S01]  /*28e0*/  IADD3 R3, R2, 0x2f, RZ ;  /* 0x0000002f02037810 */ /* 0x000fe20007ffe0ff */
[----:B------:R-:W-:-:S04]  /*28f0*/  @P1 IMAD.HI.U32 R2, R9, c[0x0][0x2c8], RZ ;  /* 0x0000b20009021a27 */ /* 0x000fc800078e00ff */
[----:B------:R-:W-:-:S04]  /*2900*/  IMAD.HI R3, R3, 0x2aaaaaab, RZ ;  /* 0x2aaaaaab03037827 */ /* 0x000fc800078e02ff */
[----:B------:R-:W-:Y:S01]  /*2910*/  IMAD.MOV.U32 R0, RZ, RZ, R9 ;  /* 0x000000ffff007224 */ /* 0x000fe200078e0009 */
[----:B------:R-:W-:Y:S02]  /*2920*/  @P1 SHF.R.U32.HI R0, RZ, c[0x0][0x2cc], R2 ;  /* 0x0000b300ff001a19 */ /* 0x000fe40000011602 */
[----:B------:R-:W-:Y:S02]  /*2930*/  SHF.R.U32.HI R11, RZ, 0x1f, R3 ;  /* 0x0000001fff0b7819 */ /* 0x000fe40000011603 */
[----:B------:R-:W-:Y:S02]  /*2940*/  IADD3 R0, R0, R5, -R19 ;  /* 0x0000000500007210 */ /* 0x000fe40007ffe813 */
[----:B------:R-:W-:Y:S02]  /*2950*/  LEA.HI.SX32 R11, R3, R11, 0x1d ;  /* 0x0000000b030b7211 */ /* 0x000fe400078feaff */
        /* <DEDUP_REMOVED lines=12> */
.L_x_2287:
[----:B------:R-:W-:-:S13]  /*2a20*/  ISETP.NE.AND P0, PT, R8, 0x1, PT ;  /* 0x000000010800780c */ /* 0x000fda0003f05270 */
[----:B------:R-:W-:-:S05]  /*2a30*/  @P0 IMAD.HI.U32 R3, R0, c[0x0][0x330], RZ ;  /* 0x0000cc0000030a27 */ /* 0x000fca00078e00ff */
[----:B------:R-:W-:Y:S02]  /*2a40*/  @P0 SHF.R.U32.HI R0, RZ, c[0x0][0x334], R3 ;  /* 0x0000cd00ff000a19 */ /* 0x000fe40000011603 */
.L_x_2288:
[----:B------:R-:W-:Y:S05]  /*2a50*/  BSYNC B0 ;  /* 0x0000000000007941 */ /* 0x000fea0003800000 */
.L_x_2286:
[----:B------:R-:W-:-:S05]  /*2a60*/  IMAD R0, R0, c[0x0][0x32c], RZ ;  /* 0x0000cb0000007a24 */ /* 0x000fca00078e02ff */
[----:B------:R-:W-:-:S05]  /*2a70*/  IMNMX R2, R2, R0, !PT ;  /* 0x0000000002027217 */ /* 0x000fca0007800200 */
.L_x_2285:
[----:B------:R-:W-:Y:S01]  /*2a80*/  IMAD.HI R2, R2, 0x2aaaaaab, RZ ;  /* 0x2aaaaaab02027827 */ /* 0x000fe200078e02ff */
[----:B------:R-:W-:Y:S01]  /*2a90*/  LOP3.LUT R26, R14, 0xff, RZ, 0xc0, !PT ;  /* 0x000000ff0e1a7812 */ /* 0x000fe200078ec0ff */
[----:B------:R-:W-:Y:S01]  /*2aa0*/  BSSY B0, `(.L_x_2289) ;  /* 0x0000029000007945 */ /* 0x000fe20003800000 */
[----:B------:R-:W-:Y:S02]  /*2ab0*/  SHF.R.U32.HI R0, RZ, 0x10, R14 ;  /* 0x00000010ff007819 */ /* 0x000fe4000001160e */
[----:B------:R-:W-:Y:S01]  /*2ac0*/  SHF.R.U32.HI R10, RZ, 0x1f, R2 ;  /* 0x0000001fff0a7819 */ /* 0x000fe20000011602 */
[----:B------:R2:W-:Y:S03]  /*2ad0*/  STL [R1+0xd8], R26 ;  /* 0x0000d81a01007387 */ /* 0x0005e60000100800 */
[----:B------:R-:W-:Y:S01]  /*2ae0*/  LEA.HI.SX32 R10, R2, R10, 0x1d ;  /* 0x0000000a020a7211 */ /* 0x000fe200078feaff */
[----:B------:R2:W-:Y:S01]  /*2af0*/  STL [R1+0xb0], R0 ;  /* 0x0000b00001007387 */ /* 0x0005e20000100800 */
[----:B------:R-:W-:-:S02]  /*2b00*/  IMAD.MOV.U32 R2, RZ, RZ, RZ ;  /* 0x000000ffff027224 */ /* 0x000fc400078e00ff */
[----:B------:R-:W-:-:S04]  /*2b10*/  IMNMX R10, RZ, R10, !PT ;  /* 0x0000000aff0a7217 */ /* 0x000fc80007800200 */
[----:B------:R-:W-:-:S13]  /*2b20*/  ISETP.GT.AND P0, PT, R11, R10, PT ;  /* 0x0000000a0b00720c */ /* 0x000fda0003f04270 */
[----:B------:R-:W-:Y:S05]  /*2b30*/  @!P0 BRA `(.L_x_2290) ;  /* 0x000001f000008947 */ /* 0x000fea0003800000 */
[----:B------:R-:W-:-:S04]  /*2b40*/  ISETP.NE.AND P0, PT, R0, RZ, PT ;  /* 0x000000ff0000720c */ /* 0x000fc80003f05270 */
[----:B--2---:R-:W-:-:S04]  /*2b50*/  SEL R0, R0, c[0x0][0x338], P0 ;  /* 0x0000ce0000007a07 */ /* 0x004fc80000000000 */
[----:B------:R-:W-:Y:S02]  /*2b60*/  IABS R3, R0 ;  /* 0x0000000000037213 */ /* 0x000fe40000000000 */
[----:B------:R-:W-:Y:S02]  /*2b70*/  IADD3 R14, R0, -0x1, R11 ;  /* 0xffffffff000e7810 */ /* 0x000fe40007ffe00b */
[----:B------:R-:W2:Y:S03]  /*2b80*/  I2F.RP R8, R3 ;  /* 0x0000000300087306 */ /* 0x000ea60000209400 */
[----:B------:R-:W-:-:S05]  /*2b90*/  IMAD.IADD R14, R14, 0x1, -R10 ;  /* 0x000000010e0e7824 */ /* 0x000fca00078e0a0a */
[----:B------:R-:W-:Y:S02]  /*2ba0*/  IABS R17, R14 ;  /* 0x0000000e00117213 */ /* 0x000fe40000000000 */
[----:B------:R-:W-:-:S04]  /*2bb0*/  LOP3.LUT R14, R14, R0, RZ, 0x3c, !PT ;  /* 0x000000000e0e7212 */ /* 0x000fc800078e3cff */
[----:B------:R-:W-:Y:S01]  /*2bc0*/  ISETP.GE.AND P1, PT, R14, RZ, PT ;  /* 0x000000ff0e00720c */ /* 0x000fe20003f26270 */
[----:B--2---:R-:W2:Y:S02]  /*2bd0*/  MUFU.RCP R8, R8 ;  /* 0x0000000800087308 */ /* 0x004ea40000001000 */
[----:B--2---:R-:W-:-:S06]  /*2be0*/  IADD3 R8, R8, 0xffffffe, RZ ;  /* 0x0ffffffe08087810 */ /* 0x004fcc0007ffe0ff */
[----:B-1----:R-:W1:Y:S02]  /*2bf0*/  F2I.FTZ.U32.TRUNC.NTZ R9, R8 ;  /* 0x0000000800097305 */ /* 0x002e64000021f000 */
[----:B-1----:R-:W-:Y:S02]  /*2c00*/  IMAD.MOV R2, RZ, RZ, -R9 ;  /* 0x000000ffff027224 */ /* 0x002fe400078e0a09 */
        /* <DEDUP_REMOVED lines=18> */
.L_x_2290:
[----:B------:R-:W-:Y:S05]  /*2d30*/  BSYNC B0 ;  /* 0x0000000000007941 */ /* 0x000fea0003800000 */
.L_x_2289:
[----:B------:R-:W3:Y:S01]  /*2d40*/  LDL R6, [R1+0x1dc] ;  /* 0x0001dc0001067983 */ /* 0x000ee20000100800 */
[----:B------:R-:W-:-:S04]  /*2d50*/  IMAD R10, R26, R2, R10 ;  /* 0x000000021a0a7224 */ /* 0x000fc800078e020a */
[C---:B--2---:R-:W-:Y:S02]  /*2d60*/  IMAD.IADD R0, R10.reuse, 0x1, R2 ;  /* 0x000000010a007824 */ /* 0x044fe400078e0202 */
        /* <DEDUP_REMOVED lines=8> */
[----:B------:R-:W-:Y:S01]  /*2df0*/  @P0 IADD3 R2, R0, 0x2f, RZ ;  /* 0x0000002f00020810 */ /* 0x000fe20007ffe0ff */
[----:B------:R-:W-:-:S04]  /*2e00*/  IMAD.MOV.U32 R0, RZ, RZ, R101 ;  /* 0x000000ffff007224 */ /* 0x000fc800078e0065 */
[----:B------:R-:W-:-:S05]  /*2e10*/  @P0 IMAD.HI R2, R2, 0x2aaaaaab, RZ ;  /* 0x2aaaaaab02020827 */ /* 0x000fca00078e02ff */
[----:B------:R-:W-:-:S04]  /*2e20*/  @P0 SHF.R.U32.HI R3, RZ, 0x1f, R2 ;  /* 0x0000001fff030819 */ /* 0x000fc80000011602 */
[----:B------:R-:W-:-:S04]  /*2e30*/  @P0 LEA.HI.SX32 R0, R2, R3, 0x1d ;  /* 0x0000000302000211 */ /* 0x000fc800078feaff */
[----:B------:R-:W-:Y:S01]  /*2e40*/  ISETP.GT.AND P0, PT, R0, R101, PT ;  /* 0x000000650000720c */ /* 0x000fe20003f04270 */
[----:B---3--:R-:W-:-:S04]  /*2e50*/  IMAD.IADD R2, R7, 0x1, R6 ;  /* 0x0000000107027824 */ /* 0x008fc800078e0206 */
[----:B------:R-:W-:-:S08]  /*2e60*/  IMAD.SHL.U32 R223, R2, 0x2, RZ ;  /* 0x0000000202df7824 */ /* 0x000fd000078e00ff */
[----:B------:R-:W-:Y:S05]  /*2e70*/  @!P0 BRA `(.L_x_2291) ;  /* 0x00006b0000008947 */ /* 0x000fea0003800000 */
[----:B------:R-:W-:-:S04]  /*2e80*/  ISETP.NE.U32.AND P0, PT, RZ, c[0x0][0x340], PT ;  /* 0x0000d000ff007a0c */ /* 0x000fc80003f05070 */
[----:B------:R-:W-:-:S13]  /*2e90*/  ISETP.NE.AND.EX P2, PT, RZ, c[0x0][0x344], PT, P0 ;  /* 0x0000d100ff007a0c */ /* 0x000fda0003f45300 */
[----:B------:R-:W-:-:S05]  /*2ea0*/  @P2 IMAD.WIDE R2, R24, R23, c[0x0][0x340] ;  /* 0x0000d00018022625 */ /* 0x000fca00078e0217 */
[----:B-1----:R1:W2:Y:S01]  /*2eb0*/  @P2 LDG.E R15, [R2.64] ;  /* 0x0000000a020f2981 */ /* 0x0022a2000c1e1900 */
[----:B------:R-:W-:Y:S01]  /*2ec0*/  LOP3.LUT R25, R25, 0xffff, RZ, 0xc0, !PT ;  /* 0x0000ffff19197812 */ /* 0x000fe200078ec0ff */
[----:B------:R-:W-:Y:S01]  /*2ed0*/  IMAD.MOV.U32 R124, RZ, RZ, 0x30 ;  /* 0x00000030ff7c7424 */ /* 0x000fe200078e00ff */
[----:B------:R-:W-:Y:S01]  /*2ee0*/  SHF.R.S32.HI R14, RZ, 0x1f, R24 ;  /* 0x0000001fff0e7819 */ /* 0x000fe20000011418 */
[----:B------:R-:W-:Y:S01]  /*2ef0*/  IMAD.MOV.U32 R133, RZ, RZ, c[0x0][0x238] ;  /* 0x00008e00ff857624 */ /* 0x000fe200078e00ff */
[----:B------:R-:W-:Y:S01]  /*2f00*/  IADD3 R37, R0, -0x1, RZ ;  /* 0xffffffff00257810 */ /* 0x000fe20007ffe0ff */
[----:B------:R-:W-:Y:S01]  /*2f10*/  IMAD R132, R124, c[0x0][0x23c], RZ ;  /* 0x00008f007c847a24 */ /* 0x000fe200078e02ff */
[----:B------:R-:W-:Y:S01]  /*2f20*/  SEL R10, R14, RZ, !P4 ;  /* 0x000000ff0e0a7207 */ /* 0x000fe20006000000 */
[----:B------:R-:W-:Y:S01]  /*2f30*/  IMAD.WIDE.U32 R122, R124, c[0x0][0x238], RZ ;  /* 0x00008e007c7a7a25 */ /* 0x000fe200078e00ff */
[----:B------:R-:W-:Y:S02]  /*2f40*/  SEL R11, R24, RZ, !P4 ;  /* 0x000000ff180b7207 */ /* 0x000fe40006000000 */
[----:B------:R-:W-:Y:S01]  /*2f50*/  SHF.R.S32.HI R16, RZ, 0x1f, R145 ;  /* 0x0000001fff107819 */ /* 0x000fe20000011491 */
[----:B------:R-:W-:Y:S01]  /*2f60*/  IMAD R0, R10, c[0x0][0x248], RZ ;  /* 0x000092000a007a24 */ /* 0x000fe200078e02ff */
[----:B------:R-:W-:Y:S01]  /*2f70*/  IADD3 R102, P0, R145, R20, RZ ;  /* 0x0000001491667210 */ /* 0x000fe20007f1e0ff */
[----:B------:R-:W-:Y:S01]  /*2f80*/  IMAD R6, R37, -0x30, R4 ;  /* 0xffffffd025067824 */ /* 0x000fe200078e0204 */
[----:B------:R-:W-:Y:S01]  /*2f90*/  ISETP.GE.AND P1, PT, R140, c[0x0][0x1d4], PT ;  /* 0x000075008c007a0c */ /* 0x000fe20003f26270 */
[----:B------:R-:W-:Y:S01]  /*2fa0*/  IMAD R0, R11, c[0x0][0x24c], R0 ;  /* 0x000093000b007a24 */ /* 0x000fe200078e0200 */
[----:B------:R-:W-:Y:S01]  /*2fb0*/  LEA.HI.X.SX32 R103, R20, R16, 0x1, P0 ;  /* 0x0000001014677211 */ /* 0x000fe200000f0eff */
[----:B------:R-:W-:Y:S01]  /*2fc0*/  IMAD.IADD R132, R123, 0x1, R132 ;  /* 0x000000017b847824 */ /* 0x000fe200078e0284 */
[----:B------:R-:W-:Y:S01]  /*2fd0*/  IMNMX R6, R6, 0x30, PT ;  /* 0x0000003006067817 */ /* 0x000fe20003800200 */
[----:B------:R-:W-:Y:S01]  /*2fe0*/  IMAD.SHL.U32 R137, R133, 0x20, RZ ;  /* 0x0000002085897824 */ /* 0x000fe200078e00ff */
[----:B------:R-:W-:Y:S01]  /*2ff0*/  ISETP.GE.AND P4, PT, R144, c[0x0][0x1d4], PT ;  /* 0x0000750090007a0c */ /* 0x000fe20003f86270 */
[----:B------:R-:W-:Y:S01]  /*3000*/  IMAD.IADD R121, R22, 0x1, R18 ;  /* 0x0000000116797824 */ /* 0x000fe200078e0212 */
[----:B------:R-:W-:Y:S01]  /*3010*/  LOP3.LUT R213, R213, 0xfffffff7, RZ, 0xc0, !PT ;  /* 0xfffffff7d5d57812 */ /* 0x000fe200078ec0ff */
[----:B------:R-:W-:Y:S01]  /*3020*/  IMAD.SHL.U32 R26, R145, 0x40, RZ ;  /* 0x00000040911a7824 */ /* 0x000fe200078e00ff */
[----:B------:R-:W-:Y:S01]  /*3030*/  ISETP.GE.AND P6, PT, R228, c[0x0][0x1d4], PT ;  /* 0x00007500e4007a0c */ /* 0x000fe20003fc6270 */
[----:B-1----:R-:W-:Y:S01]  /*3040*/  IMAD.WIDE.U32 R2, R25, c[0x0][0x240], R140 ;  /* 0x0000900019027a25 */ /* 0x002fe200078e008c */
[----:B------:R-:W-:-:S02]  /*3050*/  ISETP.GE.AND P5, PT, R229, c[0x0][0x1d4], PT ;  /* 0x00007500e5007a0c */ /* 0x000fc40003fa6270 */
[----:B------:R-:W-:Y:S01]  /*3060*/  @P1 LOP3.LUT R213, R213, 0x8, RZ, 0xfc, !PT ;  /* 0x00000008d5d51812 */ /* 0x000fe200078efcff */
[----:B------:R-:W-:Y:S01]  /*3070*/  IMAD R3, R25, c[0x0][0x244], R3 ;  /* 0x0000910019037a24 */ /* 0x000fe200078e0203 */
[----:B------:R-:W-:Y:S01]  /*3080*/  MOV R129, 0x5 ;  /* 0x0000000500817802 */ /* 0x000fe20000000f00 */
[----:B------:R-:W-:Y:S01]  /*3090*/  IMAD.MOV.U32 R128, RZ, RZ, c[0x0][0x280] ;  /* 0x0000a000ff807624 */ /* 0x000fe200078e00ff */
[----:B------:R-:W-:Y:S01]  /*30a0*/  LOP3.LUT R213, R213, 0xfffffffb, RZ, 0xc0, !PT ;  /* 0xfffffffbd5d57812 */ /* 0x000fe200078ec0ff */
[----:B------:R-:W-:Y:S01]  /*30b0*/  IMAD.WIDE.U32 R2, R11, c[0x0][0x248], R2 ;  /* 0x000092000b027a25 */ /* 0x000fe200078e0002 */
[----:B------:R-:W-:Y:S02]  /*30c0*/  SHF.L.U64.HI R133, R133, R129, c[0x0][0x23c] ;  /* 0x00008f0085857619 */ /* 0x000fe40000010281 */
[----:B------:R-:W-:Y:S01]  /*30d0*/  @P4 LOP3.LUT R213, R213, 0x4, RZ, 0xfc, !PT ;  /* 0x00000004d5d54812 */ /* 0x000fe200078efcff */
[----:B------:R-:W-:Y:S01]  /*30e0*/  IMAD.IADD R3, R3, 0x1, R0 ;  /* 0x0000000103037824 */ /* 0x000fe200078e0200 */
[----:B------:R-:W-:Y:S01]  /*30f0*/  SHF.R.S32.HI R143, RZ, 0x1f, R142 ;  /* 0x0000001fff8f7819 */ /* 0x000fe2000001148e */
[----:B------:R-:W-:Y:S01]  /*3100*/  IMAD R0, R103, c[0x0][0x238], RZ ;  /* 0x00008e0067007a24 */ /* 0x000fe200078e02ff */
[----:B------:R-:W-:Y:S01]  /*3110*/  LOP3.LUT R213, R213, 0xfffffffd, RZ, 0xc0, !PT ;  /* 0xfffffffdd5d57812 */ /* 0x000fe200078ec0ff */
[----:B------:R-:W-:Y:S01]  /*3120*/  IMAD.WIDE.U32 R106, R102, c[0x0][0x238], R2 ;  /* 0x00008e00666a7a25 */ /* 0x000fe200078e0002 */
[----:B------:R-:W-:-:S02]  /*3130*/  SHF.R.S32.HI R3, RZ, 0x1f, R37 ;  /* 0x0000001fff037819 */ /* 0x000fc40000011425 */
[----:B------:R-:W-:Y:S01]  /*3140*/  @P6 LOP3.LUT R213, R213, 0x2, RZ, 0xfc, !PT ;  /* 0x00000002d5d56812 */ /* 0x000fe200078efcff */
[----:B------:R-:W-:Y:S01]  /*3150*/  IMAD R5, R102, c[0x0][0x23c], R0 ;  /* 0x00008f0066057a24 */ /* 0x000fe200078e0200 */
[----:B------:R-:W-:Y:S01]  /*3160*/  IADD3 R0, -R145, R6, RZ ;  /* 0x0000000691007210 */ /* 0x000fe20007ffe1ff */
[----:B------:R-:W-:Y:S01]  /*3170*/  IMAD R2, R132, R37, RZ ;  /* 0x0000002584027224 */ /* 0x000fe200078e02ff */
[----:B------:R-:W-:Y:S01]  /*3180*/  LOP3.LUT R26, R26, 0x1c0, RZ, 0xc0, !PT ;  /* 0x000001c01a1a7812 */ /* 0x000fe200078ec0ff */
[----:B------:R-:W-:Y:S01]  /*3190*/  IMAD.IADD R105, R107, 0x1, R5 ;  /* 0x000000016b697824 */ /* 0x000fe200078e0205 */
[C---:B------:R-:W-:Y:S01]  /*31a0*/  ISETP.GE.AND P0, PT, R0.reuse, 0x1, PT ;  /* 0x000000010000780c */ /* 0x040fe20003f06270 */
[----:B------:R-:W-:Y:S01]  /*31b0*/  IMAD.MOV.U32 R104, RZ, RZ, R106 ;  /* 0x000000ffff687224 */ /* 0x000fe200078e006a */
[----:B------:R-:W-:Y:S01]  /*31c0*/  ISETP.GT.AND P3, PT, R0, 0x20, PT ;  /* 0x000000200000780c */ /* 0x000fe20003f64270 */
[-C--:B------:R-:W-:Y:S01]  /*31d0*/  IMAD R2, R3, R122.reuse, R2 ;  /* 0x0000007a03027224 */ /* 0x080fe200078e0202 */
[----:B------:R-:W-:Y:S01]  /*31e0*/  IADD3 R27, R145, 0x20, RZ ;  /* 0x00000020911b7810 */ /* 0x000fe20007ffe0ff */
[----:B------:R-:W-:Y:S01]  /*31f0*/  IMAD.WIDE.U32 R8, R37, R122, R104 ;  /* 0x0000007a25087225 */ /* 0x000fe200078e0068 */
[----:B------:R-:W-:-:S02]  /*3200*/  MOV R71, c[0x0][0x27c] ;  /* 0x00009f0000477a02 */ /* 0x000fc40000000f00 */
[----:B------:R-:W-:Y:S01]  /*3210*/  SHF.L.U32 R27, R27, 0x6, RZ ;  /* 0x000000061b1b7819 */ /* 0x000fe200000006ff */
[----:B------:R-:W-:Y:S01]  /*3220*/  IMAD R0, R10, c[0x0][0x268], RZ ;  /* 0x00009a000a007a24 */ /* 0x000fe200078e02ff */
[----:B------:R-:W-:Y:S01]  /*3230*/  IADD3 R5, R9, R2, RZ ;  /* 0x0000000209057210 */ /* 0x000fe20007ffe0ff */
[----:B------:R-:W-:Y:S01]  /*3240*/  IMAD R6, R16, c[0x0][0x280], RZ ;  /* 0x0000a00010067a24 */ /* 0x000fe200078e02ff */
[----:B------:R-:W-:Y:S01]  /*3250*/  LOP3.LUT R27, R27, 0x1c0, RZ, 0xc0, !PT ;  /* 0x000001c01b1b7812 */ /* 0x000fe200078ec0ff */
[----:B------:R-:W-:Y:S01]  /*3260*/  IMAD R94, R11, c[0x0][0x26c], R0 ;  /* 0x00009b000b5e7a24 */ /* 0x000fe200078e0200 */
[----:B------:R-:W-:Y:S01]  /*3270*/  @P0 LEA R2, P1, R8, c[0x0][0x220], 0x1 ;  /* 0x0000880008020a11 */ /* 0x000fe200078208ff */
[----:B------:R-:W-:Y:S01]  /*3280*/  IMAD R0, R16, c[0x0][0x290], RZ ;  /* 0x0000a40010007a24 */ /* 0x000fe200078e02ff */
[----:B------:R-:W-:Y:S01]  /*3290*/  SHF.R.U32.HI R136, RZ, 0x3, R27 ;  /* 0x00000003ff887819 */ /* 0x000fe2000001161b */
[----:B------:R-:W-:Y:S01]  /*32a0*/  IMAD.WIDE.U32 R18, R145, c[0x0][0x290], R142 ;  /* 0x0000a40091127a25 */ /* 0x000fe200078e008e */
[----:B------:R-:W-:-:S02]  /*32b0*/  @P0 LEA.HI.X R3, R8, c[0x0][0x224], R5, 0x1, P1 ;  /* 0x0000890008030a11 */ /* 0x000fc400008f0c05 */
[----:B------:R-:W-:Y:S01]  /*32c0*/  LOP3.LUT P1, RZ, R213, 0x8, RZ, 0xc0, !PT ;  /* 0x00000008d5ff7812 */ /* 0x000fe2000782c0ff */
[----:B------:R-:W-:Y:S01]  /*32d0*/  IMAD R0, R145, c[0x0][0x294], R0 ;  /* 0x0000a50091007a24 */ /* 0x000fe200078e0200 */
[----:B------:R-:W-:Y:S01]  /*32e0*/  LOP3.LUT R213, R213, 0xfffffffe, RZ, 0xc0, !PT ;  /* 0xfffffffed5d57812 */ /* 0x000fe200078ec0ff */
[C---:B------:R-:W-:Y:S02]  /*32f0*/  IMAD R6, R145.reuse, c[0x0][0x284], R6 ;  /* 0x0000a10091067a24 */ /* 0x040fe400078e0206 */
[----:B------:R-:W-:Y:S01]  /*3300*/  IMAD.WIDE.U32 R20, R145, c[0x0][0x280], R142 ;  /* 0x0000a00091147a25 */ /* 0x000fe200078e008e */
[----:B------:R-:W-:-:S03]  /*3310*/  @P5 LOP3.LUT R213, R213, 0x1, RZ, 0xfc, !PT ;  /* 0x00000001d5d55812 */ /* 0x000fc600078efcff */
[----:B------:R-:W-:-:S04]  /*3320*/  IMAD.WIDE.U32 R16, R145, c[0x0][0x280], R140 ;  /* 0x0000a00091107a25 */ /* 0x000fc800078e008c */
[----:B------:R-:W-:Y:S01]  /*3330*/  @!PT LDS RZ, [RZ] ;  /* 0x00000000fffff984 */ /* 0x000fe20000000800 */
[----:B------:R-:W-:Y:S01]  /*3340*/  @!PT LDS RZ, [RZ] ;  /* 0x00000000fffff984 */ /* 0x000fe20000000800 */
[----:B------:R-:W-:Y:S01]  /*3350*/  @!PT LDS RZ, [RZ] ;  /* 0x00000000fffff984 */ /* 0x000fe20000000800 */
[----:B------:R1:W-:Y:S01]  /*3360*/  @P0 LDGSTS.E.BYPASS.LTC128B.128 [R223+0xa080], [R2.64], !P1 ;  /* 0x0a08000002df0fae */ /* 0x0003e2000c901d4a */
[----:B------:R-:W-:Y:S01]  /*3370*/  ISETP.GE.AND P1, PT, R140, c[0x0][0x27c], PT ;  /* 0x00009f008c007a0c */ /* 0x000fe20003f26270 */
[----:B------:R-:W-:Y:S02]  /*3380*/  IMAD.IADD R19, R19, 0x1, R0 ;  /* 0x0000000113137824 */ /* 0x000fe400078e0200 */
[----:B------:R1:W-:Y:S01]  /*3390*/  @P0 LDGSTS.E.BYPASS.LTC128B.128 [R223+0xb880], [R2.64+0x80], !P4 ;  /* 0x0b88008002df0fae */ /* 0x0003e2000e101d4a */
[----:B------:R-:W-:Y:S02]  /*33a0*/  IMAD.IADD R21, R21, 0x1, R6 ;  /* 0x0000000115157824 */ /* 0x000fe400078e0206 */
[----:B------:R-:W-:Y:S01]  /*33b0*/  IMAD.IADD R17, R6, 0x1, R17 ;  /* 0x0000000106117824 */ /* 0x000fe200078e0211 */
[----:B------:R1:W-:Y:S01]  /*33c0*/  @P0 LDGSTS.E.BYPASS.LTC128B.128 [R223+0xd080], [R2.64+0x100], !P6 ;  /* 0x0d08010002df0fae */ /* 0x0003e2000f101d4a */
[----:B------:R-:W-:Y:S01]  /*33d0*/  SHF.R.S32.HI R6, RZ, 0x1f, R13 ;  /* 0x0000001fff067819 */ /* 0x000fe2000001140d */
[----:B------:R-:W-:-:S02]  /*33e0*/  IMAD.WIDE.U32 R92, R13, c[0x0][0x280], R20 ;  /* 0x0000a0000d5c7a25 */ /* 0x000fc400078e0014 */
[----:B------:R1:W-:Y:S01]  /*33f0*/  @P0 LDGSTS.E.BYPASS.LTC128B.128 [R223+0xe880], [R2.64+0x180], !P5 ;  /* 0x0e88018002df0fae */ /* 0x0003e2000e901d4a */
[----:B------:R-:W-:Y:S01]  /*3400*/  @P3 IADD3 R9, P0, R137, R8, RZ ;  /* 0x0000000889093210 */ /* 0x000fe20007f1e0ff */
[----:B------:R-:W-:Y:S02]  /*3410*/  IMAD R23, R6, c[0x0][0x290], RZ ;  /* 0x0000a40006177a24 */ /* 0x000fe400078e02ff */
[----:B------:R-:W-:Y:S01]  /*3420*/  IMAD.WIDE.U32 R90, R13, c[0x0][0x290], R18 ;  /* 0x0000a4000d5a7a25 */ /* 0x000fe200078e0012 */
[----:B------:R-:W-:Y:S02]  /*3430*/  @P3 IADD3.X R5, R5, R133, RZ, P0, !PT ;  /* 0x0000008505053210 */ /* 0x000fe400007fe4ff */
[----:B------:R-:W-:Y:S01]  /*3440*/  @P3 LEA R8, P0, R9, c[0x0][0x220], 0x1 ;  /* 0x0000880009083a11 */ /* 0x000fe200078008ff */
[C---:B------:R-:W-:Y:S02]  /*3450*/  IMAD R23, R13.reuse, c[0x0][0x294], R23 ;  /* 0x0000a5000d177a24 */ /* 0x040fe400078e0217 */
[----:B------:R-:W-:Y:S01]  /*3460*/  IMAD.WIDE.U32 R88, R13, c[0x0][0x280], R16 ;  /* 0x0000a0000d587a25 */ /* 0x000fe200078e0010 */
[----:B------:R-:W-:-:S02]  /*3470*/  @P3 LEA.HI.X R9, R9, c[0x0][0x224], R5, 0x1, P0 ;  /* 0x0000890009093a11 */ /* 0x000fc400000f0c05 */
[----:B------:R-:W-:Y:S01]  /*3480*/  LOP3.LUT P0, RZ, R213, 0x8, RZ, 0xc0, !PT ;  /* 0x00000008d5ff7812 */ /* 0x000fe2000780c0ff */
[----:B------:R-:W-:Y:S02]  /*3490*/  IMAD.MOV.U32 R135, RZ, RZ, c[0x0][0x290] ;  /* 0x0000a400ff877624 */ /* 0x000fe400078e00ff */
[C---:B------:R-:W-:Y:S02]  /*34a0*/  IMAD R130, R124.reuse, c[0x0][0x284], RZ ;  /* 0x0000a1007c827a24 */ /* 0x040fe400078e02ff */
[C---:B------:R-:W-:Y:S02]  /*34b0*/  IMAD R131, R124.reuse, c[0x0][0x294], RZ ;  /* 0x0000a5007c837a24 */ /* 0x040fe400078e02ff */
[----:B------:R-:W-:-:S04]  /*34c0*/  IMAD.WIDE.U32 R126, R124, c[0x0][0x280], RZ ;  /* 0x0000a0007c7e7a25 */ /* 0x000fc800078e00ff */
[----:B------:R-:W-:Y:S02]  /*34d0*/  IMAD.WIDE.U32 R124, R124, c[0x0][0x290], RZ ;  /* 0x0000a4007c7c7a25 */ /* 0x000fe400078e00ff */
[----:B------:R3:W-:Y:S02]  /*34e0*/  @P3 LDGSTS.E.BYPASS.LTC128B.128 [R245+0xb080], [R8.64], !P0 ;  /* 0x0b08000008f53fae */ /* 0x0007e4000c101d4a */
[----:B-1----:R-:W-:Y:S01]  /*34f0*/  IMAD.WIDE.U32 R2, R25, c[0x0][0x260], R140 ;  /* 0x0000980019027a25 */ /* 0x002fe200078e008c */
[----:B------:R-:W-:Y:S01]  /*3500*/  IADD3 R131, R125, R131, RZ ;  /* 0x000000837d837210 */ /* 0x000fe20007ffe0ff */
[----:B------:R3:W-:Y:S02]  /*3510*/  @P3 LDGSTS.E.BYPASS.LTC128B.128 [R245+0xc880], [R8.64+0x80], !P4 ;  /* 0x0c88008008f53fae */ /* 0x0007e4000e101d4a */
[C---:B------:R-:W-:Y:S02]  /*3520*/  IMAD R3, R25.reuse, c[0x0][0x264], R3 ;  /* 0x0000990019037a24 */ /* 0x040fe400078e0203 */
[----:B------:R3:W-:Y:S01]  /*3530*/  @P3 LDGSTS.E.BYPASS.LTC128B.128 [R245+0xe080], [R8.64+0x100], !P6 ;  /* 0x0e08010008f53fae */ /* 0x0007e2000f101d4a */
[----:B------:R-:W-:-:S03]  /*3540*/  IMAD.WIDE.U32 R112, R25, c[0x0][0x1e8], RZ ;  /* 0x00007a0019707a25 */ /* 0x000fc600078e00ff */
[----:B------:R3:W-:Y:S01]  /*3550*/  @P3 LDGSTS.E.BYPASS.LTC128B.128 [R245+0xf880], [R8.64+0x180], !P5 ;  /* 0x0f88018008f53fae */ /* 0x0007e2000e901d4a */
[----:B------:R-:W-:Y:S01]  /*3560*/  IMAD.WIDE.U32 R84, R11, c[0x0][0x268], R2 ;  /* 0x00009a000b547a25 */ /* 0x000fe200078e0002 */
[----:B------:R-:W-:Y:S02]  /*3570*/  SEL R2, RZ, c[0x0][0x27c], !P1 ;  /* 0x00009f00ff027a07 */ /* 0x000fe40004800000 */
[----:B------:R-:W0:Y:S01]  /*3580*/  LDGDEPBAR ;  /* 0x00000000000079af */ /* 0x000e220000000000 */
[----:B------:R-:W-:Y:S01]  /*3590*/  WARPSYNC 0xffffffff ;  /* 0xffffffff00007948 */ /* 0x000fe20003800000 */
[----:B------:R-:W-:Y:S01]  /*35a0*/  IADD3 R2, R140, R2, RZ ;  /* 0x000000028c027210 */ /* 0x000fe20007ffe0ff */
[----:B------:R-:W-:-:S03]  /*35b0*/  IMAD.WIDE.U32 R110, R25, c[0x0][0x210], RZ ;  /* 0x00008400196e7a25 */ /* 0x000fc600078e00ff */
[----:B------:R-:W-:Y:S01]  /*35c0*/  SHF.R.S32.HI R22, RZ, 0x1f, R2 ;  /* 0x0000001fff167819 */ /* 0x000fe20000011402 */
[C---:B------:R-:W-:Y:S01]  /*35d0*/  IMAD.SHL.U32 R134, R128.reuse, 0x20, RZ ;  /* 0x0000002080867824 */ /* 0x040fe200078e00ff */
[-C--:B------:R-:W-:Y:S01]  /*35e0*/  SHF.L.U64.HI R128, R128, R129.reuse, c[0x0][0x284] ;  /* 0x0000a10080807619 */ /* 0x080fe20000010281 */
[----:B------:R-:W-:Y:S01]  /*35f0*/  IMAD.SHL.U32 R71, R71, 0x2, RZ ;  /* 0x0000000247477824 */ /* 0x000fe200078e00ff */
[----:B------:R-:W-:Y:S01]  /*3600*/  SHF.L.U64.HI R129, R135, R129, c[0x0][0x294] ;  /* 0x0000a50087817619 */ /* 0x000fe20000010281 */
[----:B------:R-:W-:Y:S01]  /*3610*/  IMAD.IADD R130, R127, 0x1, R130 ;  /* 0x000000017f827824 */ /* 0x000fe200078e0282 */
[----:B------:R-:W-:Y:S01]  /*3620*/  SHF.L.U32 R135, R135, 0x5, RZ ;  /* 0x0000000587877819 */ /* 0x000fe200000006ff */
[C---:B------:R-:W-:Y:S02]  /*3630*/  IMAD R120, R25.reuse, c[0x0][0x1ec], R113 ;  /* 0x00007b0019787a24 */ /* 0x040fe400078e0271 */
[----:B------:R-:W-:Y:S02]  /*3640*/  IMAD R119, R25, c[0x0][0x214], R111 ;  /* 0x0000850019777a24 */ /* 0x000fe400078e026f */
[----:B------:R-:W-:-:S02]  /*3650*/  IMAD.IADD R94, R85, 0x1, R94 ;  /* 0x00000001555e7824 */ /* 0x000fc400078e025e */
[----:B------:R-:W-:Y:S01]  /*3660*/  IMAD.IADD R99, R91, 0x1, R23 ;  /* 0x000000015b637824 */ /* 0x000fe200078e0217 */
[--C-:B--2---:R-:W-:Y:S01]  /*3670*/  @P2 SHF.R.S32.HI R11, RZ, 0x1f, R15.reuse ;  /* 0x0000001fff0b2819 */ /* 0x104fe2000001140f */
[----:B------:R-:W-:Y:S01]  /*3680*/  @P2 IMAD.MOV.U32 R10, RZ, RZ, R15 ;  /* 0x000000ffff0a2224 */ /* 0x000fe200078e000f */
[----:B------:R-:W-:Y:S01]  /*3690*/  @!P2 MOV R11, R14 ;  /* 0x0000000e000ba202 */ /* 0x000fe20000000f00 */
[----:B------:R-:W-:Y:S01]  /*36a0*/  @!P2 IMAD.MOV.U32 R10, RZ, RZ, R24 ;  /* 0x000000ffff0aa224 */ /* 0x000fe200078e0018 */
[----:B------:R-:W-:Y:S01]  /*36b0*/  BAR.SYNC.DEFER_BLOCKING 0x0 ;  /* 0x0000000000007b1d */ /* 0x000fe20000010000 */
[----:B------:R-:W-:Y:S01]  /*36c0*/  ISETP.GE.AND P2, PT, R144, c[0x0][0x27c], PT ;  /* 0x00009f0090007a0c */ /* 0x000fe20003f46270 */
[----:B------:R-:W-:Y:S01]  /*36d0*/  IMAD.WIDE.U32 R14, R145, c[0x0][0x290], R140 ;  /* 0x0000a400910e7a25 */ /* 0x000fe200078e008c */
[----:B------:R-:W-:Y:S02]  /*36e0*/  LEA.HI R24, R22, R2, RZ, 0x6 ;  /* 0x0000000216187211 */ /* 0x000fe400078f30ff */
[----:B------:R-:W-:Y:S01]  /*36f0*/  SEL R3, RZ, c[0x0][0x27c], !P2 ;  /* 0x00009f00ff037a07 */ /* 0x000fe20005000000 */
[----:B------:R-:W-:-:S02]  /*3700*/  IMAD.IADD R15, R0, 0x1, R15 ;  /* 0x00000001000f7824 */ /* 0x000fc400078e020f */
[----:B------:R-:W-:-:S04]  /*3710*/  IMAD.WIDE.U32 R108, R10, c[0x0][0x2b0], RZ ;  /* 0x0000ac000a6c7a25 */ /* 0x000fc800078e00ff */
[----:B------:R-:W-:Y:S01]  /*3720*/  IMAD.IADD R0, R144, 0x1, R3 ;  /* 0x0000000190007824 */ /* 0x000fe200078e0203 */
[----:B------:R-:W-:Y:S01]  /*3730*/  LEA.HI R3, R22, R2, RZ, 0x3 ;  /* 0x0000000216037211 */ /* 0x000fe200078f18ff */
[----:B------:R-:W-:Y:S02]  /*3740*/  IMAD R22, R6, c[0x0][0x280], RZ ;  /* 0x0000a00006167a24 */ /* 0x000fe400078e02ff */
[C---:B------:R-:W-:Y:S01]  /*3750*/  IMAD.WIDE.U32 R86, R13.reuse, c[0x0][0x290], R14 ;  /* 0x0000a4000d567a25 */ /* 0x040fe200078e000e */
[----:B------:R-:W-:Y:S02]  /*3760*/  SHF.R.S32.HI R5, RZ, 0x1f, R0 ;  /* 0x0000001fff057819 */ /* 0x000fe40000011400 */
[C---:B------:R-:W-:Y:S01]  /*3770*/  LOP3.LUT R6, R26.reuse, 0x38, R3, 0xf8, !PT ;  /* 0x000000381a067812 */ /* 0x040fe200078ef803 */
[----:B------:R-:W-:Y:S01]  /*3780*/  IMAD R22, R13, c[0x0][0x284], R22 ;  /* 0x0000a1000d167a24 */ /* 0x000fe200078e0216 */
[-C--:B------:R-:W-:Y:S01]  /*3790*/  LEA.HI R2, R5, R0.reuse, RZ, 0x3 ;  /* 0x0000000005027211 */ /* 0x080fe200078f18ff */
[----:B------:R-:W-:Y:S01]  /*37a0*/  IMAD.IADD R95, R23, 0x1, R87 ;  /* 0x00000001175f7824 */ /* 0x000fe200078e0257 */
[----:B------:R-:W-:Y:S01]  /*37b0*/  LEA.HI R0, R5, R0, RZ, 0x6 ;  /* 0x0000000005007211 */ /* 0x000fe200078f30ff */
[----:B------:R-:W-:Y:S01]  /*37c0*/  IMAD.IADD R100, R93, 0x1, R22 ;  /* 0x000000015d647824 */ /* 0x000fe200078e0216 */
[----:B------:R-:W-:Y:S01]  /*37d0*/  LOP3.LUT R13, R26, 0x38, R2, 0xf8, !PT ;  /* 0x000000381a0d7812 */ /* 0x000fe200078ef802 */
[----:B------:R-:W-:Y:S01]  /*37e0*/  IMAD.SHL.U32 R26, R145, 0x40, RZ ;  /* 0x00000040911a7824 */ /* 0x000fe200078e00ff */
[----:B------:R-:W-:-:S02]  /*37f0*/  SHF.R.S32.HI R5, RZ, 0x6, R24 ;  /* 0x00000006ff057819 */ /* 0x000fc40000011418 */
[----:B------:R-:W-:Y:S02]  /*3800*/  SHF.R.S32.HI R0, RZ, 0x6, R0 ;  /* 0x00000006ff007819 */ /* 0x000fe40000011400 */
[----:B------:R-:W-:Y:S01]  /*3810*/  LOP3.LUT R26, R26, 0x1c0, RZ, 0xc0, !PT ;  /* 0x000001c01a1a7812 */ /* 0x000fe200078ec0ff */
[----:B------:R-:W-:Y:S01]  /*3820*/  IMAD R19, R5, 0xc00, R7 ;  /* 0x00000c0005137824 */ /* 0x000fe200078e0207 */
[----:B------:R-:W-:Y:S01]  /*3830*/  LOP3.LUT R14, R27, 0x38, R3, 0xf8, !PT ;  /* 0x000000381b0e7812 */ /* 0x000fe200078ef803 */
[----:B------:R-:W-:Y:S01]  /*3840*/  IMAD R18, R5, 0xc00, R12 ;  /* 0x00000c0005127824 */ /* 0x000fe200078e020c */
[----:B------:R-:W-:Y:S01]  /*3850*/  SHF.R.U32.HI R26, RZ, 0x3, R26 ;  /* 0x00000003ff1a7819 */ /* 0x000fe2000001161a */
[C---:B------:R-:W-:Y:S01]  /*3860*/  IMAD R15, R0.reuse, 0xc00, R7 ;  /* 0x00000c00000f7824 */ /* 0x040fe200078e0207 */
[----:B------:R-:W-:Y:S01]  /*3870*/  LOP3.LUT R17, R27, 0x38, R2, 0xf8, !PT ;  /* 0x000000381b117812 */ /* 0x000fe200078ef802 */
[----:B------:R-:W-:Y:S01]  /*3880*/  IMAD R5, R0, 0xc00, R12 ;  /* 0x00000c0000057824 */ /* 0x000fe200078e020c */
[----:B------:R-:W-:-:S02]  /*3890*/  LOP3.LUT R16, R6, R26, RZ, 0x3c, !PT ;  /* 0x0000001a06107212 */ /* 0x000fc400078e3cff */
[----:B------:R-:W-:Y:S02]  /*38a0*/  LOP3.LUT R13, R13, R26, RZ, 0x3c, !PT ;  /* 0x0000001a0d0d7212 */ /* 0x000fe400078e3cff */
[-C--:B------:R-:W-:Y:S02]  /*38b0*/  LOP3.LUT R6, R14, R136.reuse, RZ, 0x3c, !PT ;  /* 0x000000880e067212 */ /* 0x080fe400078e3cff */
[----:B------:R-:W-:Y:S01]  /*38c0*/  SHF.R.S32.HI R68, RZ, 0x3, R2 ;  /* 0x00000003ff447819 */ /* 0x000fe20000011402 */
[----:B------:R-:W-:Y:S01]  /*38d0*/  IMAD.IADD R13, R15, 0x1, R13 ;  /* 0x000000010f0d7824 */ /* 0x000fe200078e020d */
[----:B------:R-:W-:Y:S01]  /*38e0*/  LOP3.LUT R80, R2, 0xfffffff8, RZ, 0xc0, !PT ;  /* 0xfffffff802507812 */ /* 0x000fe200078ec0ff */
[----:B------:R-:W-:Y:S01]  /*38f0*/  IMAD R2, R11, c[0x0][0x2b0], RZ ;  /* 0x0000ac000b027a24 */ /* 0x000fe200078e02ff */
[----:B------:R-:W-:Y:S01]  /*3900*/  LOP3.LUT R0, R17, R136, RZ, 0x3c, !PT ;  /* 0x0000008811007212 */ /* 0x000fe200078e3cff */
[----:B------:R-:W-:Y:S01]  /*3910*/  IMAD.IADD R6, R18, 0x1, R6 ;  /* 0x0000000112067824 */ /* 0x000fe200078e0206 */
[----:B------:R-:W-:Y:S01]  /*3920*/  IADD3 R16, R19, R16, RZ ;  /* 0x0000001013107210 */ /* 0x000fe20007ffe0ff */
[----:B------:R-:W-:Y:S01]  /*3930*/  IMAD R2, R10, c[0x0][0x2b4], R2 ;  /* 0x0000ad000a027a24 */ /* 0x000fe200078e0202 */
[----:B------:R-:W-:Y:S01]  /*3940*/  IADD3 R5, R5, R0, RZ ;  /* 0x0000000005057210 */ /* 0x000fe20007ffe0ff */
[----:B------:R-:W-:Y:S01]  /*3950*/  IMAD R0, R146, 0x20, R145 ;  /* 0x0000002092007824 */ /* 0x000fe200078e0291 */
[----:B------:R-:W-:Y:S01]  /*3960*/  LOP3.LUT R81, R3, 0xfffffff8, RZ, 0xc0, !PT ;  /* 0xfffffff803517812 */ /* 0x000fe200078ec0ff */
[----:B------:R-:W-:Y:S01]  /*3970*/  IMAD.SHL.U32 R117, R13, 0x2, RZ ;  /* 0x000000020d757824 */ /* 0x000fe200078e00ff */
[----:B------:R-:W-:Y:S01]  /*3980*/  SHF.R.S32.HI R69, RZ, 0x3, R3 ;  /* 0x00000003ff457819 */ /* 0x000fe20000011403 */
[----:B------:R-:W-:Y:S01]  /*3990*/  IMAD.SHL.U32 R116, R6, 0x2, RZ ;  /* 0x0000000206747824 */ /* 0x000fe200078e00ff */
[----:B------:R-:W-:Y:S01]  /*39a0*/  IADD3 R98, R22, R89, RZ ;  /* 0x0000005916627210 */ /* 0x000fe20007ffe0ff */
[----:B------:R-:W-:Y:S01]  /*39b0*/  IMAD.IADD R114, R109, 0x1, R2 ;  /* 0x000000016d727824 */ /* 0x000fe200078e0202 */
[----:B------:R-:W-:-:S02]  /*39c0*/  SHF.R.S32.HI R97, RZ, 0x1f, R81 ;  /* 0x0000001fff617819 */ /* 0x000fc40000011451 */
[----:B------:R-:W-:Y:S02]  /*39d0*/  SHF.R.S32.HI R96, RZ, 0x1f, R80 ;  /* 0x0000001fff607819 */ /* 0x000fe40000011450 */
[----:B------:R-:W-:Y:S02]  /*39e0*/  SHF.L.U32 R118, R16, 0x1, RZ ;  /* 0x0000000110767819 */ /* 0x000fe400000006ff */
[----:B---3--:R-:W-:Y:S02]  /*39f0*/  SHF.L.U32 R115, R5, 0x1, RZ ;  /* 0x0000000105737819 */ /* 0x008fe400000006ff */
.L_x_2332:
[----:B------:R-:W-:Y:S01]  /*3a00*/  MOV R78, RZ ;  /* 0x000000ff004e7202 */ /* 0x000fe20000000f00 */
[----:B-12---:R-:W-:Y:S01]  /*3a10*/  IMAD.MOV.U32 R2, RZ, RZ, c[0x0][0x2b8] ;  /* 0x0000ae00ff027624 */ /* 0x006fe200078e00ff */
[----:B------:R-:W-:Y:S04]  /*3a20*/  DEPBAR.LE SB0, 0x0 ;  /* 0x000080000000791a */ /* 0x000fe80000000000 */
[----:B------:R-:W-:Y:S01]  /*3a30*/  ISETP.NE.AND P0, PT, R2, 0x1, PT ;  /* 0x000000010200780c */ /* 0x000fe20003f05270 */
[----:B------:R-:W-:Y:S01]  /*3a40*/  IMAD R2, R37, 0x30, R0 ;  /* 0x0000003025027824 */ /* 0x000fe200078e0200 */
[----:B------:R-:W-:Y:S01]  /*3a50*/  WARPSYNC 0xffffffff ;  /* 0xffffffff00007948 */ /* 0x000fe20003800000 */
[----:B------:R-:W-:Y:S02]  /*3a60*/  BSSY B2, `(.L_x_2292) ;  /* 0x000054e000027945 */ /* 0x000fe40003800000 */
[----:B------:R-:W-:Y:S04]  /*3a70*/  IMAD.IADD R5, R121, 0x1, R2 ;  /* 0x0000000179057824 */ /* 0x000fe800078e0202 */
[----:B---3--:R-:W-:Y:S04]  /*3a80*/  IMAD.MOV.U32 R3, RZ, RZ, R5 ;  /* 0x000000ffff037224 */ /* 0x008fe800078e0005 */
[----:B------:R-:W-:Y:S05]  /*3a90*/  @P0 IMAD.HI.U32 R6, R5, c[0x0][0x2bc], RZ ;  /* 0x0000af0005060a27 */ /* 0x000fea00078e00ff */
        /* <DEDUP_REMOVED lines=68> */
[C---:B------:R-:W-:Y:S02]  /*3ee0*/  LEA R8, P0, R3.reuse, c[0x0][0x288], 0x1 ;  /* 0x0000a20003087a11 */ /* 0x040fe400078008ff */
[C---:B------:R-:W-:Y:S02]  /*3ef0*/  IADD3 R5, R142.reuse, 0x20, RZ ;  /* 0x000000208e057810 */ /* 0x040fe40007ffe0ff */
[----:B------:R-:W-:Y:S02]  /*3f00*/  LEA.HI.X R9, R3, c[0x0][0x28c], R6, 0x1, P0 ;  /* 0x0000a30003097a11 */ /* 0x000fe400000f0c06 */
[C---:B------:R-:W-:Y:S01]  /*3f10*/  ISETP.GE.AND P0, PT, R142.reuse, c[0x0][0x27c], PT ;  /* 0x00009f008e007a0c */ /* 0x040fe20003f06270 */
[----:B------:R-:W-:Y:S11]  /*3f20*/  CS2R R2, SRZ ;  /* 0x0000000000027805 */ /* 0x000ff6000001ff00 */
[----:B------:R-:W-:Y:S01]  /*3f30*/  @!UPT UIADD3 URZ, URZ, URZ, URZ ;  /* 0x0000003f3f3ff290 */ /* 0x000fe2000fffe03f */
[----:B------:R1:W5:Y:S04]  /*3f40*/  @!P0 LDG.E.64 R2, [R10.64] ;  /* 0x0000000a0a028981 */ /* 0x000368000c1e1b00 */
[----:B------:R1:W5:Y:S01]  /*3f50*/  @!P0 LDG.E.64 R38, [R8.64] ;  /* 0x0000000a08268981 */ /* 0x000362000c1e1b00 */
[----:B------:R-:W-:Y:S02]  /*3f60*/  ISETP.GE.AND P0, PT, R5, c[0x0][0x27c], PT ;  /* 0x00009f0005007a0c */ /* 0x000fe40003f06270 */
[C---:B------:R-:W-:Y:S11]  /*3f70*/  IADD3 R5, R142.reuse, 0x40, RZ ;  /* 0x000000408e057810 */ /* 0x040ff60007ffe0ff */
[----:B------:R1:W5:Y:S04]  /*3f80*/  @!P0 LDG.E.64 R14, [R10.64+0x40] ;  /* 0x0000400a0a0e8981 */ /* 0x000368000c1e1b00 */
[----:B------:R1:W5:Y:S01]  /*3f90*/  @!P0 LDG.E.64 R42, [R8.64+0x40] ;  /* 0x0000400a082a8981 */ /* 0x000362000c1e1b00 */
[----:B------:R-:W-:Y:S02]  /*3fa0*/  ISETP.GE.AND P0, PT, R5, c[0x0][0x27c], PT ;  /* 0x00009f0005007a0c */ /* 0x000fe40003f06270 */
[----:B------:R-:W-:Y:S11]  /*3fb0*/  IADD3 R5, R142, 0x60, RZ ;  /* 0x000000608e057810 */ /* 0x000ff60007ffe0ff */
[----:B------:R1:W5:Y:S04]  /*3fc0*/  @!P0 LDG.E.64 R16, [R10.64+0x80] ;  /* 0x0000800a0a108981 */ /* 0x000368000c1e1b00 */
[----:B------:R1:W5:Y:S01]  /*3fd0*/  @!P0 LDG.E.64 R44, [R8.64+0x80] ;  /* 0x0000800a082c8981 */ /* 0x000362000c1e1b00 */
[----:B------:R-:W-:Y:S11]  /*3fe0*/  ISETP.GE.AND P0, PT, R5, c[0x0][0x27c], PT ;  /* 0x00009f0005007a0c */ /* 0x000ff60003f06270 */
[----:B------:R-:W-:Y:S02]  /*3ff0*/  @!UPT UIADD3 URZ, URZ, URZ, URZ ;  /* 0x0000003f3f3ff290 */ /* 0x000fe4000fffe03f */
[----:B------:R1:W5:Y:S04]  /*4000*/  @!P0 LDG.E.64 R18, [R10.64+0xc0] ;  /* 0x0000c00a0a128981 */ /* 0x000368000c1e1b00 */
[----:B------:R1:W5:Y:S02]  /*4010*/  @!P0 LDG.E.64 R46, [R8.64+0xc0] ;  /* 0x0000c00a082e8981 */ /* 0x000364000c1e1b00 */
.L_x_2296:
[----:B------:R-:W-:Y:S05]  /*4020*/  BSYNC B0 ;  /* 0x0000000000007941 */ /* 0x000fea0003800000 */
.L_x_2295:
        /* <DEDUP_REMOVED lines=50> */
[----:B------:R-:W-:Y:S02]  /*4350*/  LEA R8, P0, R6, c[0x0][0x288], 0x1 ;  /* 0x0000a20006087a11 */ /* 0x000fe400078008ff */
[----:B------:R-:W-:Y:S02]  /*4360*/  IADD3 R5, R142, 0x20, RZ ;  /* 0x000000208e057810 */ /* 0x000fe40007ffe0ff */
[----:B------:R-:W-:Y:S02]  /*4370*/  LEA.HI.X R9, R6, c[0x0][0x28c], R9, 0x1, P0 ;  /* 0x0000a30006097a11 */ /* 0x000fe400000f0c09 */
[C---:B------:R-:W-:Y:S11]  /*4380*/  ISETP.GE.AND P0, PT, R142.reuse, c[0x0][0x27c], PT ;  /* 0x00009f008e007a0c */ /* 0x040ff60003f06270 */
[----:B------:R-:W-:Y:S02]  /*4390*/  @!UPT UIADD3 URZ, URZ, URZ, URZ ;  /* 0x0000003f3f3ff290 */ /* 0x000fe4000fffe03f */
        /* <DEDUP_REMOVED lines=14> */
.L_x_2298:
[----:B------:R-:W-:Y:S05]  /*4480*/  BSYNC B0 ;  /* 0x0000000000007941 */ /* 0x000fea0003800000 */
.L_x_2297:
[----:B-----5:R-:W-:Y:S01]  /*4490*/  IMAD.MOV.U32 R6, RZ, RZ, R28 ;  /* 0x000000ffff067224 */ /* 0x020fe200078e001c */
[----:B------:R2:W3:Y:S01]  /*44a0*/  SHFL.IDX PT, R66, R75, RZ, 0x181f ;  /* 0x00181fff4b427589 */ /* 0x0004e200000e0000 */
[----:B------:R-:W-:Y:S01]  /*44b0*/  IMAD.MOV.U32 R5, RZ, RZ, R29 ;  /* 0x000000ffff057224 */ /* 0x000fe200078e001d */
[----:B------:R-:W-:Y:S01]  /*44c0*/  BSSY B1, `(.L_x_2299) ;  /* 0x0000106000017945 */ /* 0x000fe20003800000 */
[----:B-1----:R-:W-:Y:S02]  /*44d0*/  IMAD.MOV.U32 R8, RZ, RZ, R26 ;  /* 0x000000ffff087224 */ /* 0x002fe400078e001a */
[----:B------:R-:W-:Y:S01]  /*44e0*/  IMAD.MOV.U32 R9, RZ, RZ, R24 ;  /* 0x000000ffff097224 */ /* 0x000fe200078e0018 */
[----:B------:R-:W-:Y:S02]  /*44f0*/  PRMT R35, R5, 0x5410, R6 ;  /* 0x0000541005237816 */ /* 0x000fe40000000006 */
[----:B------:R-:W-:Y:S01]  /*4500*/  MOV R5, R27 ;  /* 0x0000001b00057202 */ /* 0x000fe20000000f00 */
[----:B------:R2:W1:Y:S01]  /*4510*/  SHFL.IDX PT, R63, R76, RZ, 0x181f ;  /* 0x00181fff4c3f7589 */ /* 0x00046200000e0000 */
[----:B------:R-:W-:Y:S02]  /*4520*/  MOV R6, R20 ;  /* 0x0000001400067202 */ /* 0x000fe40000000f00 */
[----:B------:R-:W-:Y:S01]  /*4530*/  PRMT R34, R5, 0x5410, R8 ;  /* 0x0000541005227816 */ /* 0x000fe20000000008 */
[----:B------:R-:W-:Y:S02]  /*4540*/  IMAD.MOV.U32 R8, RZ, RZ, R25 ;  /* 0x000000ffff087224 */ /* 0x000fe400078e0019 */
        /* <DEDUP_REMOVED lines=16> */
[----:B-123--:R-:W-:Y:S01]  /*4650*/  ISETP.GE.AND P0, PT, R140, c[0x0][0x1d4], PT ;  /* 0x000075008c007a0c */ /* 0x00efe20003f06270 */
[----:B------:R-:W-:Y:S01]  /*4660*/  @!UPT UIADD3 URZ, URZ, URZ, URZ ;  /* 0x0000003f3f3ff290 */ /* 0x000fe2000fffe03f */
[----:B------:R-:W-:Y:S11]  /*4670*/  BSSY B0, `(.L_x_2301) ;  /* 0x0000038000007945 */ /* 0x000ff60003800000 */
[----:B------:R-:W-:-:S05]  /*4680*/  @P0 BRA `(.L_x_2302) ;  /* 0x0000036000000947 */ /* 0x000fca0003800000 */
[C---:B------:R-:W-:Y:S01]  /*4690*/  LEA R64, P0, R140.reuse, R63, 0x1 ;  /* 0x0000003f8c407211 */ /* 0x040fe200078008ff */
[----:B------:R-:W1:Y:S03]  /*46a0*/  LDS.128 R8, [R223+0xa080] ;  /* 0x00a08000df087984 */ /* 0x000e660000000c00 */
        /* <DEDUP_REMOVED lines=8> */
[----:B------:R-:W-:Y:S01]  /*4730*/  @!P0 PRMT R13, R22, 0x5432, R13 ;  /* 0x00005432160d8816 */ /* 0x000fe2000000000d */
[----:B------:R-:W-:Y:S01]  /*4740*/  @!P0 IMAD.U32 R5, R3, 0x10000, RZ ;  /* 0x0001000003058824 */ /* 0x000fe200078e00ff */
[----:B------:R-:W-:Y:S01]  /*4750*/  @!P0 SHF.R.U32.HI R41, RZ, 0x10, R39 ;  /* 0x00000010ff298819 */ /* 0x000fe20000011627 */
[C---:B------:R-:W-:Y:S01]  /*4760*/  @!P0 IMAD.U32 R36, R38.reuse, 0x10000, RZ ;  /* 0x0001000026248824 */ /* 0x040fe200078e00ff */
[----:B------:R-:W-:Y:S02]  /*4770*/  @!P0 LOP3.LUT R38, R38, 0xffff0000, RZ, 0xc0, !PT ;  /* 0xffff000026268812 */ /* 0x000fe400078ec0ff */
[----:B------:R-:W-:Y:S01]  /*4780*/  @!P0 PRMT R41, R40, 0x5410, R41 ;  /* 0x0000541028298816 */ /* 0x000fe20000000029 */
        /* <DEDUP_REMOVED lines=8> */
[----:B------:R-:W-:Y:S01]  /*4810*/  @!P0 SHF.L.U32 R36, R9, 0x10, RZ ;  /* 0x0000001009248819 */ /* 0x000fe200000006ff */
[----:B------:R-:W-:Y:S01]  /*4820*/  @!P0 FMUL.FTZ R40, R6, R38 ;  /* 0x0000002606288220 */ /* 0x000fe20000410000 */
[----:B------:R-:W-:Y:S01]  /*4830*/  @!P0 LOP3.LUT R22, R3, 0xffff0000, RZ, 0xc0, !PT ;  /* 0xffff000003168812 */ /* 0x000fe200078ec0ff */
[C---:B------:R-:W-:Y:S01]  /*4840*/  @!P0 IMAD.U32 R39, R41.reuse, 0x10000, RZ ;  /* 0x0001000029278824 */ /* 0x040fe200078e00ff */
[----:B------:R-:W-:Y:S02]  /*4850*/  @!P0 F2FP.BF16.PACK_AB R2, R2, R73 ;  /* 0x000000490202823e */ /* 0x000fe400000010ff */
[----:B------:R-:W-:Y:S01]  /*4860*/  @!P0 LOP3.LUT R41, R41, 0xffff0000, RZ, 0xc0, !PT ;  /* 0xffff000029298812 */ /* 0x000fe200078ec0ff */
[-C--:B------:R-:W-:Y:S01]  /*4870*/  @!P0 FMUL.FTZ R3, R6, R22.reuse ;  /* 0x0000001606038220 */ /* 0x080fe20000410000 */
[----:B------:R-:W-:Y:S01]  /*4880*/  @!P0 LOP3.LUT R6, R11, 0xffff0000, RZ, 0xc0, !PT ;  /* 0xffff00000b068812 */ /* 0x000fe200078ec0ff */
[----:B------:R-:W-:Y:S01]  /*4890*/  @!P0 FFMA.FTZ R72, R36, R22, -R40 ;  /* 0x0000001624488223 */ /* 0x000fe20000010828 */
[----:B------:R-:W-:Y:S01]  /*48a0*/  @!P0 SHF.L.U32 R40, R10, 0x10, RZ ;  /* 0x000000100a288819 */ /* 0x000fe200000006ff */
[C---:B------:R-:W-:Y:S01]  /*48b0*/  @!P0 IMAD.U32 R22, R13.reuse, 0x10000, RZ ;  /* 0x000100000d168824 */ /* 0x040fe200078e00ff */
[----:B------:R-:W-:Y:S01]  /*48c0*/  @!P0 LOP3.LUT R13, R13, 0xffff0000, RZ, 0xc0, !PT ;  /* 0xffff00000d0d8812 */ /* 0x000fe200078ec0ff */
[C---:B------:R-:W-:Y:S02]  /*48d0*/  @!P0 FMUL.FTZ R67, R5.reuse, R39 ;  /* 0x0000002705438220 */ /* 0x040fe40000410000 */
[-C--:B------:R-:W-:Y:S02]  /*48e0*/  @!P0 FMUL.FTZ R5, R5, R22.reuse ;  /* 0x0000001605058220 */ /* 0x080fe40000410000 */
[----:B------:R-:W-:Y:S02]  /*48f0*/  @!P0 FFMA.FTZ R70, R40, R22, -R67 ;  /* 0x0000001628468223 */ /* 0x000fe40000010843 */
[----:B------:R-:W-:Y:S02]  /*4900*/  @!P0 IMAD.U32 R22, R11, 0x10000, RZ ;  /* 0x000100000b168824 */ /* 0x000fe400078e00ff */
[C---:B------:R-:W-:Y:S02]  /*4910*/  @!P0 FMUL.FTZ R67, R6.reuse, R41 ;  /* 0x0000002906438220 */ /* 0x040fe40000410000 */
[-C--:B------:R-:W-:Y:S02]  /*4920*/  @!P0 FMUL.FTZ R6, R6, R13.reuse ;  /* 0x0000000d06068220 */ /* 0x080fe40000410000 */
[----:B------:R-:W-:Y:S02]  /*4930*/  @!P0 FFMA.FTZ R3, R38, R36, R3 ;  /* 0x0000002426038223 */ /* 0x000fe40000010003 */
[----:B------:R-:W-:Y:S02]  /*4940*/  @!P0 FFMA.FTZ R5, R39, R40, R5 ;  /* 0x0000002827058223 */ /* 0x000fe40000010005 */
        /* <DEDUP_REMOVED lines=10> */
.L_x_2302:
[----:B------:R-:W-:Y:S05]  /*49f0*/  BSYNC B0 ;  /* 0x0000000000007941 */ /* 0x000fea0003800000 */
.L_x_2301:
[----:B------:R-:W-:Y:S01]  /*4a00*/  ISETP.GE.AND P0, PT, R144, c[0x0][0x1d4], PT ;  /* 0x0000750090007a0c */ /* 0x000fe20003f06270 */
[----:B------:R-:W-:Y:S01]  /*4a10*/  @!UPT UIADD3 URZ, URZ, URZ, URZ ;  /* 0x0000003f3f3ff290 */ /* 0x000fe2000fffe03f */
[----:B------:R-:W-:Y:S11]  /*4a20*/  BSSY B0, `(.L_x_2303) ;  /* 0x0000039000007945 */ /* 0x000ff60003800000 */
[----:B------:R-:W-:-:S05]  /*4a30*/  @P0 BRA `(.L_x_2304) ;  /* 0x0000037000000947 */ /* 0x000fca0003800000 */
[----:B------:R-:W-:Y:S01]  /*4a40*/  LEA R40, P0, R238, R63, 0x1 ;  /* 0x0000003fee287211 */ /* 0x000fe200078008ff */
[----:B-1----:R-:W1:Y:S01]  /*4a50*/  LDS.128 R8, [R223+0xb880] ;  /* 0x00b88000df087984 */ /* 0x002e620000000c00 */
[----:B------:R-:W-:Y:S02]  /*4a60*/  IADD3 R2, R142, 0x20, RZ ;  /* 0x000000208e027810 */ /* 0x000fe40007ffe0ff */
        /* <DEDUP_REMOVED lines=8> */
[----:B------:R-:W-:Y:S01]  /*4af0*/  @!P0 IMAD.U32 R15, R5, 0x10000, RZ ;  /* 0x00010000050f8824 */ /* 0x000fe200078e00ff */
[----:B------:R-:W-:Y:S01]  /*4b00*/  @!P0 SHF.R.U32.HI R38, RZ, 0x10, R43 ;  /* 0x00000010ff268819 */ /* 0x000fe2000001162b */
[C---:B------:R-:W-:Y:S01]  /*4b10*/  @!P0 IMAD.U32 R6, R2.reuse, 0x10000, RZ ;  /* 0x0001000002068824 */ /* 0x040fe200078e00ff */
[----:B------:R-:W-:Y:S02]  /*4b20*/  @!P0 PRMT R14, R23, 0x5410, R14 ;  /* 0x00005410170e8816 */ /* 0x000fe4000000000e */
[----:B------:R-:W-:Y:S02]  /*4b30*/  @!P0 LOP3.LUT R23, R5, 0xffff0000, RZ, 0xc0, !PT ;  /* 0xffff000005178812 */ /* 0x000fe400078ec0ff */
[----:B------:R-:W-:Y:S02]  /*4b40*/  @!P0 LOP3.LUT R5, R2, 0xffff0000, RZ, 0xc0, !PT ;  /* 0xffff000002058812 */ /* 0x000fe400078ec0ff */
[----:B------:R-:W-:Y:S01]  /*4b50*/  @!P0 PRMT R38, R56, 0x5432, R38 ;  /* 0x0000543238268816 */ /* 0x000fe20000000026 */
[C---:B-1----:R-:W-:Y:S01]  /*4b60*/  @!P0 IMAD.U32 R22, R8.reuse, 0x10000, RZ ;  /* 0x0001000008168824 */ /* 0x042fe200078e00ff */
[----:B------:R-:W-:Y:S01]  /*4b70*/  @!P0 LOP3.LUT R3, R8, 0xffff0000, RZ, 0xc0, !PT ;  /* 0xffff000008038812 */ /* 0x000fe200078ec0ff */
[C---:B------:R-:W-:Y:S01]  /*4b80*/  @!P0 IMAD.U32 R36, R9.reuse, 0x10000, RZ ;  /* 0x0001000009248824 */ /* 0x040fe200078e00ff */
[----:B------:R-:W-:Y:S03]  /*4b90*/  @!P0 LOP3.LUT R13, R9, 0xffff0000, RZ, 0xc0, !PT ;  /* 0xffff0000090d8812 */ /* 0x000fe600078ec0ff */
[----:B------:R-:W-:Y:S02]  /*4ba0*/  @!P0 FMUL.FTZ R2, R3, R6 ;  /* 0x0000000603028220 */ /* 0x000fe40000410000 */
[----:B------:R-:W-:Y:S02]  /*4bb0*/  @!P0 FMUL.FTZ R42, R13, R23 ;  /* 0x000000170d2a8220 */ /* 0x000fe40000410000 */
[----:B------:R-:W-:Y:S02]  /*4bc0*/  @!P0 FMUL.FTZ R39, R3, R15 ;  /* 0x0000000f03278220 */ /* 0x000fe40000410000 */
[----:B------:R-:W-:Y:S01]  /*4bd0*/  @!P0 FFMA.FTZ R2, R15, R22, R2 ;  /* 0x000000160f028223 */ /* 0x000fe20000010002 */
[----:B------:R-:W-:Y:S01]  /*4be0*/  @!P0 SHF.L.U32 R15, R38, 0x10, RZ ;  /* 0x00000010260f8819 */ /* 0x000fe200000006ff */
[-C--:B------:R-:W-:Y:S01]  /*4bf0*/  @!P0 FMUL.FTZ R3, R13, R5.reuse ;  /* 0x000000050d038220 */ /* 0x080fe20000410000 */
[C---:B------:R-:W-:Y:S01]  /*4c00*/  @!P0 LOP3.LUT R13, R11.reuse, 0xffff0000, RZ, 0xc0, !PT ;  /* 0xffff00000b0d8812 */ /* 0x040fe200078ec0ff */
[----:B------:R-:W-:Y:S01]  /*4c10*/  @!P0 FFMA.FTZ R56, R36, R5, -R42 ;  /* 0x0000000524388223 */ /* 0x000fe2000001082a */
[----:B------:R-:W-:Y:S01]  /*4c20*/  @!P0 LOP3.LUT R5, R10, 0xffff0000, RZ, 0xc0, !PT ;  /* 0xffff00000a058812 */ /* 0x000fe200078ec0ff */
[----:B------:R-:W-:Y:S01]  /*4c30*/  @!P0 FFMA.FTZ R64, R22, R6, -R39 ;  /* 0x0000000616408223 */ /* 0x000fe20000010827 */
[----:B------:R-:W-:Y:S01]  /*4c40*/  @!P0 SHF.L.U32 R39, R11, 0x10, RZ ;  /* 0x000000100b278819 */ /* 0x000fe200000006ff */
[----:B------:R-:W-:Y:S01]  /*4c50*/  @!P0 IMAD.U32 R6, R14, 0x10000, RZ ;  /* 0x000100000e068824 */ /* 0x000fe200078e00ff */
[----:B------:R-:W-:Y:S01]  /*4c60*/  @!P0 LOP3.LUT R38, R38, 0xffff0000, RZ, 0xc0, !PT ;  /* 0xffff000026268812 */ /* 0x000fe200078ec0ff */
[----:B------:R-:W-:Y:S01]  /*4c70*/  @!P0 IMAD.U32 R22, R10, 0x10000, RZ ;  /* 0x000100000a168824 */ /* 0x000fe200078e00ff */
[----:B------:R-:W-:Y:S01]  /*4c80*/  @!P0 LOP3.LUT R14, R14, 0xffff0000, RZ, 0xc0, !PT ;  /* 0xffff00000e0e8812 */ /* 0x000fe200078ec0ff */
[C---:B------:R-:W-:Y:S01]  /*4c90*/  @!P0 FMUL.FTZ R42, R5.reuse, R15 ;  /* 0x0000000f052a8220 */ /* 0x040fe20000410000 */
[----:B------:R-:W-:Y:S01]  /*4ca0*/  @!P0 F2FP.BF16.PACK_AB R2, R2, R64 ;  /* 0x000000400202823e */ /* 0x000fe200000010ff */
[----:B------:R-:W-:Y:S02]  /*4cb0*/  @!P0 FMUL.FTZ R5, R5, R6 ;  /* 0x0000000605058220 */ /* 0x000fe40000410000 */
[C---:B------:R-:W-:Y:S02]  /*4cc0*/  @!P0 FMUL.FTZ R43, R13.reuse, R38 ;  /* 0x000000260d2b8220 */ /* 0x040fe40000410000 */
[----:B------:R-:W-:Y:S02]  /*4cd0*/  @!P0 FFMA.FTZ R42, R22, R6, -R42 ;  /* 0x00000006162a8223 */ /* 0x000fe4000001082a */
[----:B------:R-:W-:Y:S02]  /*4ce0*/  @!P0 FMUL.FTZ R6, R13, R14 ;  /* 0x0000000e0d068220 */ /* 0x000fe40000410000 */
[----:B------:R-:W-:Y:S02]  /*4cf0*/  @!P0 FFMA.FTZ R3, R23, R36, R3 ;  /* 0x0000002417038223 */ /* 0x000fe40000010003 */
[----:B------:R-:W-:Y:S02]  /*4d00*/  @!P0 FFMA.FTZ R5, R15, R22, R5 ;  /* 0x000000160f058223 */ /* 0x000fe40000010005 */
[----:B------:R-:W-:Y:S01]  /*4d10*/  @!P0 FFMA.FTZ R43, R39, R14, -R43 ;  /* 0x0000000e272b8223 */ /* 0x000fe2000001082b */
[----:B------:R-:W-:Y:S01]  /*4d20*/  @!P0 F2FP.BF16.PACK_AB R3, R3, R56 ;  /* 0x000000380303823e */ /* 0x000fe200000010ff */
[----:B------:R-:W-:Y:S01]  /*4d30*/  @!P0 FFMA.FTZ R6, R38, R39, R6 ;  /* 0x0000002726068223 */ /* 0x000fe20000010006 */
[----:B------:R-:W-:Y:S01]  /*4d40*/  @!P0 F2FP.BF16.PACK_AB R5, R5, R42 ;  /* 0x0000002a0505823e */ /* 0x000fe200000010ff */
[----:B------:R-:W-:Y:S02]  /*4d50*/  @!P0 IMAD.MOV.U32 R8, RZ, RZ, R2 ;  /* 0x000000ffff088224 */ /* 0x000fe400078e0002 */
[----:B------:R-:W-:Y:S01]  /*4d60*/  @!P0 IMAD.MOV.U32 R9, RZ, RZ, R3 ;  /* 0x000000ffff098224 */ /* 0x000fe200078e0003 */
[----:B------:R-:W-:Y:S02]  /*4d70*/  @!P0 F2FP.BF16.PACK_AB R6, R6, R43 ;  /* 0x0000002b0606823e */ /* 0x000fe400000010ff */
[----:B------:R-:W-:Y:S03]  /*4d80*/  @!P0 MOV R10, R5 ;  /* 0x00000005000a8202 */ /* 0x000fe60000000f00 */
[----:B------:R-:W-:Y:S05]  /*4d90*/  @!P0 IMAD.MOV.U32 R11, RZ, RZ, R6 ;  /* 0x000000ffff0b8224 */ /* 0x000fea00078e0006 */
[----:B------:R1:W-:Y:S02]  /*4da0*/  ST.E.128 [R40.64], R8 ;  /* 0x0000000828007985 */ /* 0x0003e4000c101d0a */
.L_x_2304:
[----:B------:R-:W-:Y:S05]  /*4db0*/  BSYNC B0 ;  /* 0x0000000000007941 */ /* 0x000fea0003800000 */
.L_x_2303:
        /* <DEDUP_REMOVED lines=15> */
[----:B------:R-:W-:Y:S01]  /*4eb0*/  @!P0 PRMT R14, R30, 0x5410, R3 ;  /* 0x000054101e0e8816 */ /* 0x000fe20000000003 */
[C---:B------:R-:W-:Y:S01]  /*4ec0*/  @!P0 IMAD.U32 R15, R17.reuse, 0x10000, RZ ;  /* 0x00010000110f8824 */ /* 0x040fe200078e00ff */
[----:B------:R-:W-:Y:S01]  /*4ed0*/  @!P0 LOP3.LUT R17, R17, 0xffff0000, RZ, 0xc0, !PT ;  /* 0xffff000011118812 */ /* 0x000fe200078ec0ff */
[C---:B------:R-:W-:Y:S01]  /*4ee0*/  @!P0 IMAD.U32 R6, R2.reuse, 0x10000, RZ ;  /* 0x0001000002068824 */ /* 0x040fe200078e00ff */
[----:B------:R-:W-:Y:S02]  /*4ef0*/  @!P0 SHF.R.U32.HI R23, RZ, 0x10, R45 ;  /* 0x00000010ff178819 */ /* 0x000fe4000001162d */
        /* <DEDUP_REMOVED lines=23> */
[-C--:B------:R-:W-:Y:S02]  /*5070*/  @!P0 FMUL.FTZ R5, R5, R6.reuse ;  /* 0x0000000605058220 */ /* 0x080fe40000410000 */
        /* <DEDUP_REMOVED lines=15> */
.L_x_2306:
[----:B------:R-:W-:Y:S05]  /*5170*/  BSYNC B0 ;  /* 0x0000000000007941 */ /* 0x000fea0003800000 */
.L_x_2305:
[----:B------:R-:W-:Y:S11]  /*5180*/  ISETP.GE.AND P0, PT, R229, c[0x0][0x1d4], PT ;  /* 0x00007500e5007a0c */ /* 0x000ff60003f06270 */
[----:B------:R-:W-:Y:S02]  /*5190*/  @!UPT UIADD3 URZ, URZ, URZ, URZ ;  /* 0x0000003f3f3ff290 */ /* 0x000fe4000fffe03f */
[----:B------:R-:W-:-:S05]  /*51a0*/  @P0 BRA `(.L_x_2300) ;  /* 0x0000037000000947 */ /* 0x000fca0003800000 */
[C---:B-1----:R-:W-:Y:S01]  /*51b0*/  LEA R38, P0, R229.reuse, R63, 0x1 ;  /* 0x0000003fe5267211 */ /* 0x042fe200078008ff */
[----:B------:R-:W1:Y:S01]  /*51c0*/  LDS.128 R8, [R223+0xe880] ;  /* 0x00e88000df087984 */ /* 0x000e620000000c00 */
[----:B------:R-:W-:Y:S02]  /*51d0*/  IADD3 R2, R142, 0x60, RZ ;  /* 0x000000608e027810 */ /* 0x000fe40007ffe0ff */
[----:B------:R-:W-:Y:S02]  /*51e0*/  LEA.HI.X R39, R229, R66, R249, 0x1, P0 ;  /* 0x00000042e5277211 */ /* 0x000fe400000f0cf9 */
[----:B------:R-:W-:Y:S11]  /*51f0*/  ISETP.GE.AND P0, PT, R2, c[0x0][0x27c], PT ;  /* 0x00009f0002007a0c */ /* 0x000ff60003f06270 */
[----:B------:R-:W-:Y:S02]  /*5200*/  @!UPT UIADD3 URZ, URZ, URZ, URZ ;  /* 0x0000003f3f3ff290 */ /* 0x000fe4000fffe03f */
[----:B------:R-:W-:Y:S02]  /*5210*/  @!P0 SHF.R.U64 R17, R46, 0x10, R47 ;  /* 0x000000102e118819 */ /* 0x000fe4000000122f */
[----:B------:R-:W-:Y:S02]  /*5220*/  @!P0 SHF.R.U64 R2, R18, 0x10, R19 ;  /* 0x0000001012028819 */ /* 0x000fe40000001213 */
[----:B------:R-:W-:Y:S02]  /*5230*/  @!P0 PRMT R17, R58, 0x5410, R17 ;  /* 0x000054103a118816 */ /* 0x000fe40000000011 */
[----:B------:R-:W-:Y:S02]  /*5240*/  @!P0 SHF.R.U32.HI R3, RZ, 0x10, R19 ;  /* 0x00000010ff038819 */ /* 0x000fe40000011613 */
[----:B------:R-:W-:Y:S01]  /*5250*/  @!P0 PRMT R2, R31, 0x5432, R2 ;  /* 0x000054321f028816 */ /* 0x000fe20000000002 */
[----:B------:R-:W-:Y:S01]  /*5260*/  @!P0 IMAD.U32 R15, R17, 0x10000, RZ ;  /* 0x00010000110f8824 */ /* 0x000fe200078e00ff */
[----:B------:R-:W-:Y:S02]  /*5270*/  @!P0 PRMT R14, R31, 0x5410, R3 ;  /* 0x000054101f0e8816 */ /* 0x000fe40000000003 */
[----:B------:R-:W-:Y:S01]  /*5280*/  @!P0 SHF.R.U32.HI R5, RZ, 0x10, R47 ;  /* 0x00000010ff058819 */ /* 0x000fe2000001162f */
[----:B------:R-:W-:Y:S01]  /*5290*/  @!P0 IMAD.U32 R6, R2, 0x10000, RZ ;  /* 0x0001000002068824 */ /* 0x000fe200078e00ff */
[----:B------:R-:W-:Y:S02]  /*52a0*/  @!P0 LOP3.LUT R17, R17, 0xffff0000, RZ, 0xc0, !PT ;  /* 0xffff000011118812 */ /* 0x000fe400078ec0ff */
[----:B------:R-:W-:Y:S02]  /*52b0*/  @!P0 PRMT R19, R58, 0x5432, R5 ;  /* 0x000054323a138816 */ /* 0x000fe40000000005 */
[----:B------:R-:W-:Y:S01]  /*52c0*/  @!P0 LOP3.LUT R5, R2, 0xffff0000, RZ, 0xc0, !PT ;  /* 0xffff000002058812 */ /* 0x000fe200078ec0ff */
        /* <DEDUP_REMOVED lines=37> */
.L_x_2300:
[----:B-123--:R-:W-:Y:S05]  /*5520*/  BSYNC B1 ;  /* 0x0000000000017941 */ /* 0x00efea0003800000 */
.L_x_2299:
[----:B------:R1:W2:Y:S04]  /*5530*/  SHFL.IDX PT, R38, R75, 0x1, 0x181f ;  /* 0x00381f004b267f89 */ /* 0x0002a800000e0000 */
[----:B------:R1:W3:Y:S01]  /*5540*/  SHFL.IDX PT, R36, R76, 0x1, 0x181f ;  /* 0x00381f004c247f89 */ /* 0x0002e200000e0000 */
[----:B------:R-:W-:-:S05]  /*5550*/  @P5 BRA `(.L_x_2307) ;  /* 0x000039e000005947 */ /* 0x000fca0003800000 */
[----:B------:R-:W-:Y:S01]  /*5560*/  ISETP.GE.AND P0, PT, R140, c[0x0][0x1d4], PT ;  /* 0x000075008c007a0c */ /* 0x000fe20003f06270 */
[----:B------:R-:W-:Y:S01]  /*5570*/  @!UPT UIADD3 URZ, URZ, URZ, URZ ;  /* 0x0000003f3f3ff290 */ /* 0x000fe2000fffe03f */
[----:B------:R-:W-:Y:S11]  /*5580*/  BSSY B0, `(.L_x_2308) ;  /* 0x0000038000007945 */ /* 0x000ff60003800000 */
[----:B------:R-:W-:-:S05]  /*5590*/  @P0 BRA `(.L_x_2309) ;  /* 0x0000036000000947 */ /* 0x000fca0003800000 */
[C---:B---3--:R-:W-:Y:S01]  /*55a0*/  LEA R22, P0, R140.reuse, R36, 0x1 ;  /* 0x000000248c167211 */ /* 0x048fe200078008ff */
[----:B------:R-:W3:Y:S03]  /*55b0*/  LDS.128 R8, [R223+0xb080] ;  /* 0x00b08000df087984 */ /* 0x000ee60000000c00 */
[----:B--2---:R-:W-:Y:S02]  /*55c0*/  LEA.HI.X R23, R140, R38, R141, 0x1, P0 ;  /* 0x000000268c177211 */ /* 0x004fe400000f0c8d */
        /* <DEDUP_REMOVED lines=8> */
[----:B------:R-:W-:Y:S01]  /*5650*/  @!P0 SHF.R.U32.HI R19, RZ, 0x10, R49 ;  /* 0x00000010ff138819 */ /* 0x000fe20000011631 */
[C---:B------:R-:W-:Y:S01]  /*5660*/  @!P0 IMAD.U32 R14, R2.reuse, 0x10000, RZ ;  /* 0x00010000020e8824 */ /* 0x040fe200078e00ff */
[----:B------:R-:W-:Y:S02]  /*5670*/  @!P0 LOP3.LUT R17, R17, 0xffff0000, RZ, 0xc0, !PT ;  /* 0xffff000011118812 */ /* 0x000fe400078ec0ff */
[----:B------:R-:W-:Y:S02]  /*5680*/  @!P0 LOP3.LUT R6, R2, 0xffff0000, RZ, 0xc0, !PT ;  /* 0xffff000002068812 */ /* 0x000fe400078ec0ff */
[----:B------:R-:W-:Y:S02]  /*5690*/  @!P0 PRMT R13, R32, 0x5410, R13 ;  /* 0x00005410200d8816 */ /* 0x000fe4000000000d */
[----:B------:R-:W-:Y:S01]  /*56a0*/  @!P0 PRMT R19, R59, 0x5432, R19 ;  /* 0x000054323b138816 */ /* 0x000fe20000000013 */
[C---:B---3--:R-:W-:Y:S01]  /*56b0*/  @!P0 IMAD.U32 R16, R8.reuse, 0x10000, RZ ;  /* 0x0001000008108824 */ /* 0x048fe200078e00ff */
        /* <DEDUP_REMOVED lines=16> */
[----:B------:R-:W-:Y:S01]  /*57c0*/  @!P0 IMAD.U32 R16, R10, 0x10000, RZ ;  /* 0x000100000a108824 */ /* 0x000fe200078e00ff */
[----:B------:R-:W-:Y:S01]  /*57d0*/  @!P0 F2FP.BF16.PACK_AB R2, R2, R32 ;  /* 0x000000200202823e */ /* 0x000fe200000010ff */
        /* <DEDUP_REMOVED lines=9> */
[----:B------:R-:W-:Y:S02]  /*5870*/  @!P0 FFMA.FTZ R30, R20, R13, -R30 ;  /* 0x0000000d141e8223 */ /* 0x000fe4000001081e */
        /* <DEDUP_REMOVED lines=8> */
.L_x_2309:
[----:B------:R-:W-:Y:S05]  /*5900*/  BSYNC B0 ;  /* 0x0000000000007941 */ /* 0x000fea0003800000 */
.L_x_2308:
[----:B------:R-:W-:Y:S01]  /*5910*/  ISETP.GE.AND P0, PT, R144, c[0x0][0x1d4], PT ;  /* 0x0000750090007a0c */ /* 0x000fe20003f06270 */
[----:B------:R-:W-:Y:S01]  /*5920*/  @!UPT UIADD3 URZ, URZ, URZ, URZ ;  /* 0x0000003f3f3ff290 */ /* 0x000fe2000fffe03f */
[----:B------:R-:W-:Y:S11]  /*5930*/  BSSY B0, `(.L_x_2310) ;  /* 0x0000039000007945 */ /* 0x000ff60003800000 */
[----:B------:R-:W-:-:S05]  /*5940*/  @P0 BRA `(.L_x_2311) ;  /* 0x0000037000000947 */ /* 0x000fca0003800000 */
[----:B--23--:R-:W-:Y:S01]  /*5950*/  LEA R22, P0, R238, R36, 0x1 ;  /* 0x00000024ee167211 */ /* 0x00cfe200078008ff */
[----:B------:R-:W2:Y:S01]  /*5960*/  LDS.128 R8, [R223+0xc880] ;  /* 0x00c88000df087984 */ /* 0x000ea20000000c00 */
        /* <DEDUP_REMOVED lines=11> */
[----:B------:R-:W-:Y:S01]  /*5a20*/  @!P0 LOP3.LUT R17, R17, 0xffff0000, RZ, 0xc0, !PT ;  /* 0xffff000011118812 */ /* 0x000fe200078ec0ff */
[C---:B------:R-:W-:Y:S01]  /*5a30*/  @!P0 IMAD.U32 R6, R2.reuse, 0x10000, RZ ;  /* 0x0001000002068824 */ /* 0x040fe200078e00ff */
[----:B------:R-:W-:Y:S02]  /*5a40*/  @!P0 SHF.R.U32.HI R19, RZ, 0x10, R51 ;  /* 0x00000010ff138819 */ /* 0x000fe40000011633 */
[----:B------:R-:W-:Y:S02]  /*5a50*/  @!P0 LOP3.LUT R5, R2, 0xffff0000, RZ, 0xc0, !PT ;  /* 0xffff000002058812 */ /* 0x000fe400078ec0ff */
[----:B------:R-:W-:Y:S01]  /*5a60*/  @!P0 PRMT R19, R60, 0x5432, R19 ;  /* 0x000054323c138816 */ /* 0x000fe20000000013 */
[C---:B--2---:R-:W-:Y:S01]  /*5a70*/  @!P0 IMAD.U32 R16, R8.reuse, 0x10000, RZ ;  /* 0x0001000008108824 */ /* 0x044fe200078e00ff */
        /* <DEDUP_REMOVED lines=36> */
.L_x_2311:
[----:B------:R-:W-:Y:S05]  /*5cc0*/  BSYNC B0 ;  /* 0x0000000000007941 */ /* 0x000fea0003800000 */
.L_x_2310:
        /* <DEDUP_REMOVED lines=14> */
[C---:B------:R-:W-:Y:S01]  /*5db0*/  @!P0 PRMT R2, R34.reuse, 0x5432, R2 ;  /* 0x0000543222028816 */ /* 0x040fe20000000002 */
[C---:B------:R-:W-:Y:S01]  /*5dc0*/  @!P0 IMAD.U32 R15, R17.reuse, 0x10000, RZ ;  /* 0x00010000110f8824 */ /* 0x040fe200078e00ff */
        /* <DEDUP_REMOVED lines=43> */
.L_x_2313:
[----:B------:R-:W-:Y:S05]  /*6080*/  BSYNC B0 ;  /* 0x0000000000007941 */ /* 0x000fea0003800000 */
.L_x_2312:
[----:B------:R-:W-:Y:S11]  /*6090*/  ISETP.GE.AND P0, PT, R229, c[0x0][0x1d4], PT ;  /* 0x00007500e5007a0c */ /* 0x000ff60003f06270 */
[----:B------:R-:W-:Y:S02]  /*60a0*/  @!UPT UIADD3 URZ, URZ, URZ, URZ ;  /* 0x0000003f3f3ff290 */ /* 0x000fe4000fffe03f */
[----:B------:R-:W-:-:S05]  /*60b0*/  @P0 BRA `(.L_x_2307) ;  /* 0x00002e8000000947 */ /* 0x000fca0003800000 */
[C---:B---3--:R-:W-:Y:S01]  /*60c0*/  LEA R24, P0, R229.reuse, R36, 0x1 ;  /* 0x00000024e5187211 */ /* 0x048fe200078008ff */
[----:B--2---:R-:W2:Y:S01]  /*60d0*/  LDS.128 R8, [R223+0xf880] ;  /* 0x00f88000df087984 */ /* 0x004ea20000000c00 */
        /* <DEDUP_REMOVED lines=52> */
[----:B------:R2:W-:Y:S01]  /*6420*/  ST.E.128 [R24.64], R8 ;  /* 0x0000000818007985 */ /* 0x0005e2000c101d0a */
[----:B------:R-:W-:-:S05]  /*6430*/  BRA `(.L_x_2307) ;  /* 0x00002b0000007947 */ /* 0x000fca0003800000 */
.L_x_2294:
        /* <DEDUP_REMOVED lines=36> */
.L_x_2315:
[----:B------:R-:W-:Y:S05]  /*6680*/  BSYNC B0 ;  /* 0x0000000000007941 */ /* 0x000fea0003800000 */
.L_x_2314:
[----:B------:R-:W-:Y:S01]  /*6690*/  IADD3 R16, R145, 0x20, RZ ;  /* 0x0000002091107810 */ /* 0x000fe20007ffe0ff */
[----:B-----5:R-:W-:Y:S01]  /*66a0*/  IMAD.MOV.U32 R6, RZ, RZ, R22 ;  /* 0x000000ffff067224 */ /* 0x020fe200078e0016 */
[----:B------:R-:W-:Y:S01]  /*66b0*/  BSSY B0, `(.L_x_2316) ;  /* 0x000003b000007945 */ /* 0x000fe20003800000 */
[----:B------:R-:W-:Y:S01]  /*66c0*/  IMAD.MOV.U32 R5, RZ, RZ, R23 ;  /* 0x000000ffff057224 */ /* 0x000fe200078e0017 */
[----:B------:R-:W-:Y:S01]  /*66d0*/  ISETP.GE.AND P5, PT, R16, R77, PT ;  /* 0x0000004d1000720c */ /* 0x000fe20003fa6270 */
[----:B-1----:R-:W-:Y:S01]  /*66e0*/  IMAD.MOV.U32 R3, RZ, RZ, R20 ;  /* 0x000000ffff037224 */ /* 0x002fe200078e0014 */
        /* <DEDUP_REMOVED lines=55> */
.L_x_2317:
[----:B------:R-:W-:Y:S05]  /*6a60*/  BSYNC B0 ;  /* 0x0000000000007941 */ /* 0x000fea0003800000 */
.L_x_2316:
[----:B------:R-:W-:Y:S01]  /*6a70*/  IADD3 R70, -R71, c[0x0][0x1d4], RZ ;  /* 0x0000750047467a10 */ /* 0x000fe20007ffe1ff */
[----:B-----5:R-:W-:Y:S01]  /*6a80*/  IMAD.MOV.U32 R6, RZ, RZ, R30 ;  /* 0x000000ffff067224 */ /* 0x020fe200078e001e */
[----:B------:R2:W3:Y:S01]  /*6a90*/  SHFL.IDX PT, R73, R75, RZ, 0x181f ;  /* 0x00181fff4b497589 */ /* 0x0004e200000e0000 */
[----:B------:R-:W-:Y:S01]  /*6aa0*/  IMAD.MOV.U32 R5, RZ, RZ, R31 ;  /* 0x000000ffff057224 */ /* 0x000fe200078e001f */
[----:B------:R-:W-:Y:S01]  /*6ab0*/  BSSY B1, `(.L_x_2318) ;  /* 0x0000113000017945 */ /* 0x000fe20003800000 */
[----:B-1----:R-:W-:Y:S02]  /*6ac0*/  IMAD.MOV.U32 R3, RZ, RZ, R28 ;  /* 0x000000ffff037224 */ /* 0x002fe400078e001c */
[----:B------:R-:W-:Y:S01]  /*6ad0*/  IMAD.MOV.U32 R2, RZ, RZ, R29 ;  /* 0x000000ffff027224 */ /* 0x000fe200078e001d */
[----:B------:R-:W-:Y:S01]  /*6ae0*/  PRMT R36, R6, 0x5410, R5 ;  /* 0x0000541006247816 */ /* 0x000fe20000000005 */
[----:B------:R-:W-:Y:S01]  /*6af0*/  IMAD.MOV.U32 R5, RZ, RZ, R27 ;  /* 0x000000ffff057224 */ /* 0x000fe200078e001b */
[----:B------:R-:W-:Y:S01]  /*6b00*/  MOV R6, R26 ;  /* 0x0000001a00067202 */ /* 0x000fe20000000f00 */
[----:B------:R2:W1:Y:S01]  /*6b10*/  SHFL.IDX PT, R72, R76, RZ, 0x181f ;  /* 0x00181fff4c487589 */ /* 0x00046200000e0000 */
        /* <DEDUP_REMOVED lines=8> */
[----:B------:R-:W-:Y:S02]  /*6ba0*/  MOV R2, R57 ;  /* 0x0000003900027202 */ /* 0x000fe40000000f00 */
[----:B------:R-:W-:Y:S01]  /*6bb0*/  PRMT R67, R5, 0x7610, R67 ;  /* 0x0000761005437816 */ /* 0x000fe20000000043 */
[----:B------:R-:W-:Y:S01]  /*6bc0*/  IMAD.MOV.U32 R5, RZ, RZ, R55 ;  /* 0x000000ffff057224 */ /* 0x000fe200078e0037 */
[----:B------:R-:W-:Y:S01]  /*6bd0*/  PRMT R66, R3, 0x5410, R6 ;  /* 0x0000541003427816 */ /* 0x000fe20000000006 */
[----:B------:R-:W-:Y:S01]  /*6be0*/  IMAD.MOV.U32 R6, RZ, RZ, R54 ;  /* 0x000000ffff067224 */ /* 0x000fe200078e0036 */
[----:B------:R-:W-:Y:S01]  /*6bf0*/  PRMT R65, R65, 0x5410, R2 ;  /* 0x0000541041417816 */ /* 0x000fe20000000002 */
[----:B------:R-:W-:Y:S01]  /*6c00*/  IMAD.MOV.U32 R2, RZ, RZ, R53 ;  /* 0x000000ffff027224 */ /* 0x000fe200078e0035 */
[----:B------:R-:W-:Y:S02]  /*6c10*/  MOV R3, R52 ;  /* 0x0000003400037202 */ /* 0x000fe40000000f00 */
[----:B------:R-:W-:Y:S02]  /*6c20*/  PRMT R65, R6, 0x7610, R65 ;  /* 0x0000761006417816 */ /* 0x000fe40000000041 */
[----:B------:R-:W-:Y:S02]  /*6c30*/  PRMT R64, R2, 0x5410, R5 ;  /* 0x0000541002407816 */ /* 0x000fe40000000005 */
[----:B------:R-:W-:Y:S01]  /*6c40*/  PRMT R63, R63, 0x5410, R3 ;  /* 0x000054103f3f7816 */ /* 0x000fe20000000003 */
[----:B------:R-:W-:-:S05]  /*6c50*/  @P4 BRA `(.L_x_2319) ;  /* 0x00000f8000004947 */ /* 0x000fca0003800000 */
[----:B-123--:R-:W-:Y:S01]  /*6c60*/  ISETP.GE.AND P0, PT, R140, c[0x0][0x1d4], PT ;  /* 0x000075008c007a0c */ /* 0x00efe20003f06270 */
[C---:B------:R-:W-:Y:S01]  /*6c70*/  IMAD.SHL.U32 R138, R145.reuse, 0x40, RZ ;  /* 0x00000040918a7824 */ /* 0x040fe200078e00ff */
[----:B------:R-:W-:Y:S01]  /*6c80*/  BSSY B0, `(.L_x_2320) ;  /* 0x000007c000007945 */ /* 0x000fe20003800000 */
[----:B------:R-:W-:Y:S03]  /*6c90*/  IMAD.SHL.U32 R139, R145, 0x40, RZ ;  /* 0x00000040918b7824 */ /* 0x000fe600078e00ff */
[----:B------:R-:W-:Y:S02]  /*6ca0*/  LOP3.LUT R138, R138, 0x1c0, RZ, 0xc0, !PT ;  /* 0x000001c08a8a7812 */ /* 0x000fe400078ec0ff */
[----:B------:R-:W-:Y:S02]  /*6cb0*/  LOP3.LUT R139, R139, 0x1c0, RZ, 0xc0, !PT ;  /* 0x000001c08b8b7812 */ /* 0x000fe400078ec0ff */
[----:B------:R-:W-:Y:S03]  /*6cc0*/  SHF.R.U32.HI R138, RZ, 0x3, R138 ;  /* 0x00000003ff8a7819 */ /* 0x000fe6000001168a */
[----:B------:R-:W-:-:S05]  /*6cd0*/  @P0 BRA `(.L_x_2321) ;  /* 0x0000076000000947 */ /* 0x000fca0003800000 */
[----:B------:R-:W-:Y:S01]  /*6ce0*/  SEL R2, R71, R70, !P1 ;  /* 0x0000004647027207 */ /* 0x000fe20004800000 */
[----:B------:R-:W1:Y:S01]  /*6cf0*/  LDS.128 R44, [R118+0xa080] ;  /* 0x00a08000762c7984 */ /* 0x000e620000000c00 */
[----:B------:R-:W-:Y:S02]  /*6d00*/  ISETP.GE.AND P0, PT, R140, c[0x0][0x27c], PT ;  /* 0x00009f008c007a0c */ /* 0x000fe40003f06270 */
[----:B------:R-:W-:Y:S04]  /*6d10*/  SHF.R.S32.HI R3, RZ, 0x1f, R2 ;  /* 0x0000001fff037819 */ /* 0x000fe80000011402 */
[----:B------:R-:W-:Y:S04]  /*6d20*/  LEA.HI R2, R3, R2, RZ, 0x4 ;  /* 0x0000000203027211 */ /* 0x000fe800078f20ff */
[----:B------:R-:W-:Y:S03]  /*6d30*/  LEA.HI.SX32 R2, R2, R69, 0x1c ;  /* 0x0000004502027211 */ /* 0x000fe600078fe2ff */
[----:B------:R-:W-:Y:S02]  /*6d40*/  @!P0 SHF.R.U64 R5, R40, 0x10, R41 ;  /* 0x0000001028058819 */ /* 0x000fe40000001229 */
        /* <DEDUP_REMOVED lines=14> */
[----:B------:R-:W-:Y:S01]  /*6e30*/  @!P0 SHF.R.U32.HI R40, RZ, 0x10, R43 ;  /* 0x00000010ff288819 */ /* 0x000fe2000001162b */
[----:B------:R-:W-:Y:S01]  /*6e40*/  IMAD.SHL.U32 R16, R2, 0x2, RZ ;  /* 0x0000000202107824 */ /* 0x000fe200078e00ff */
[----:B------:R-:W-:Y:S01]  /*6e50*/  @!P0 SHF.R.U32.HI R2, RZ, 0x10, R9 ;  /* 0x00000010ff028819 */ /* 0x000fe20000011609 */
[----:B-1----:R-:W-:Y:S01]  /*6e60*/  @!P0 IMAD.U32 R6, R44, 0x10000, RZ ;  /* 0x000100002c068824 */ /* 0x002fe200078e00ff */
[C---:B------:R-:W-:Y:S02]  /*6e70*/  @!P0 PRMT R5, R13.reuse, 0x5432, R3 ;  /* 0x000054320d058816 */ /* 0x040fe40000000003 */
[----:B------:R-:W-:Y:S01]  /*6e80*/  @!P0 SHF.R.U32.HI R9, RZ, 0x10, R11 ;  /* 0x00000010ff098819 */ /* 0x000fe2000001160b */
[----:B------:R-:W-:Y:S01]  /*6e90*/  @!P0 IMAD.U32 R11, R38, 0x10000, RZ ;  /* 0x00010000260b8824 */ /* 0x000fe200078e00ff */
[----:B------:R-:W1:Y:S01]  /*6ea0*/  LDS.128 R16, [R16+0xa080] ;  /* 0x00a0800010107984 */ /* 0x000e620000000c00 */
[----:B------:R-:W-:Y:S02]  /*6eb0*/  @!P0 PRMT R8, R13, 0x5410, R2 ;  /* 0x000054100d088816 */ /* 0x000fe40000000002 */
[C---:B------:R-:W-:Y:S02]  /*6ec0*/  @!P0 SHF.L.U32 R3, R5.reuse, 0x10, RZ ;  /* 0x0000001005038819 */ /* 0x040fe400000006ff */
[----:B------:R-:W-:Y:S02]  /*6ed0*/  @!P0 LOP3.LUT R5, R5, 0xffff0000, RZ, 0xc0, !PT ;  /* 0xffff000005058812 */ /* 0x000fe400078ec0ff */
[----:B------:R-:W-:Y:S02]  /*6ee0*/  @!P0 PRMT R39, R60, 0x5410, R39 ;  /* 0x000054103c278816 */ /* 0x000fe40000000027 */
[----:B------:R-:W-:Y:S02]  /*6ef0*/  @!P0 PRMT R9, R14, 0x5432, R9 ;  /* 0x000054320e098816 */ /* 0x000fe40000000009 */
[----:B------:R-:W-:Y:S02]  /*6f00*/  @!P0 PRMT R41, R60, 0x5432, R41 ;  /* 0x000054323c298816 */ /* 0x000fe40000000029 */
[----:B------:R-:W-:Y:S01]  /*6f10*/  @!P0 PRMT R40, R61, 0x5410, R40 ;  /* 0x000054103d288816 */ /* 0x000fe20000000028 */
[----:B-1----:R-:W-:Y:S04]  /*6f20*/  @!P0 IMAD.U32 R2, R16, 0x10000, RZ ;  /* 0x0001000010028824 */ /* 0x002fe800078e00ff */
        /* <DEDUP_REMOVED lines=22> */
[----:B------:R-:W-:Y:S02]  /*7090*/  @!P0 LOP3.LUT R14, R45, 0xffff0000, RZ, 0xc0, !PT ;  /* 0xffff00002d0e8812 */ /* 0x000fe400078ec0ff */
[----:B------:R-:W-:Y:S01]  /*70a0*/  @!P0 F2FP.BF16.PACK_AB R11, R42, R43 ;  /* 0x0000002b2a0b823e */ /* 0x000fe200000010ff */
[C---:B------:R-:W-:Y:S02]  /*70b0*/  @!P0 FMUL.FTZ R39, R6.reuse, R13 ;  /* 0x0000000d06278220 */ /* 0x040fe40000410000 */
[-C--:B------:R-:W-:Y:S02]  /*70c0*/  @!P0 FMUL.FTZ R6, R6, R8.reuse ;  /* 0x0000000806068220 */ /* 0x080fe40000410000 */
[----:B------:R-:W-:Y:S02]  /*70d0*/  @!P0 FFMA.FTZ R39, R14, R8, -R39 ;  /* 0x000000080e278223 */ /* 0x000fe40000010827 */
[----:B------:R-:W-:Y:S02]  /*70e0*/  @!P0 IMAD.U32 R8, R18, 0x10000, RZ ;  /* 0x0001000012088824 */ /* 0x000fe400078e00ff */
[----:B------:R-:W-:Y:S01]  /*70f0*/  @!P0 IMAD.MOV.U32 R44, RZ, RZ, R11 ;  /* 0x000000ffff2c8224 */ /* 0x000fe200078e000b */
[----:B------:R-:W-:Y:S01]  /*7100*/  @!P0 F2FP.BF16.PACK_AB R39, R39, R38 ;  /* 0x000000262727823e */ /* 0x000fe200000010ff */
[----:B------:R-:W-:Y:S02]  /*7110*/  @!P0 IMAD.U32 R38, R41, 0x10000, RZ ;  /* 0x0001000029268824 */ /* 0x000fe400078e00ff */
[----:B------:R-:W-:Y:S02]  /*7120*/  @!P0 IMAD.U32 R11, R10, 0x10000, RZ ;  /* 0x000100000a0b8824 */ /* 0x000fe400078e00ff */
[----:B------:R-:W-:Y:S01]  /*7130*/  @!P0 IMAD.MOV.U32 R45, RZ, RZ, R39 ;  /* 0x000000ffff2d8224 */ /* 0x000fe200078e0027 */
[----:B------:R-:W-:Y:S01]  /*7140*/  @!P0 SHF.L.U32 R39, R46, 0x10, RZ ;  /* 0x000000102e278819 */ /* 0x000fe200000006ff */
[C---:B------:R-:W-:Y:S02]  /*7150*/  @!P0 FMUL.FTZ R42, R8.reuse, R38 ;  /* 0x00000026082a8220 */ /* 0x040fe40000410000 */
[----:B------:R-:W-:Y:S01]  /*7160*/  @!P0 FFMA.FTZ R6, R13, R14, R6 ;  /* 0x0000000e0d068223 */ /* 0x000fe20000010006 */
[----:B------:R-:W-:Y:S01]  /*7170*/  @!P0 SHF.L.U32 R14, R47, 0x10, RZ ;  /* 0x000000102f0e8819 */ /* 0x000fe200000006ff */
[-C--:B------:R-:W-:Y:S02]  /*7180*/  @!P0 FFMA.FTZ R42, R39, R11.reuse, -R42 ;  /* 0x0000000b272a8223 */ /* 0x080fe4000001082a */
[----:B------:R-:W-:Y:S01]  /*7190*/  @!P0 FMUL.FTZ R8, R8, R11 ;  /* 0x0000000b08088220 */ /* 0x000fe20000410000 */
[----:B------:R-:W-:Y:S01]  /*71a0*/  @!P0 F2FP.BF16.PACK_AB R11, R3, R2 ;  /* 0x00000002030b823e */ /* 0x000fe200000010ff */
[----:B------:R-:W-:Y:S01]  /*71b0*/  @!P0 IMAD.U32 R13, R40, 0x10000, RZ ;  /* 0x00010000280d8824 */ /* 0x000fe200078e00ff */
[----:B------:R-:W-:Y:S01]  /*71c0*/  @!P0 F2FP.BF16.PACK_AB R6, R6, R5 ;  /* 0x000000050606823e */ /* 0x000fe200000010ff */
[C---:B------:R-:W-:Y:S01]  /*71d0*/  @!P0 IMAD.U32 R3, R19.reuse, 0x10000, RZ ;  /* 0x0001000013038824 */ /* 0x040fe200078e00ff */
[----:B------:R-:W-:Y:S01]  /*71e0*/  @!P0 LOP3.LUT R2, R19, 0xffff0000, RZ, 0xc0, !PT ;  /* 0xffff000013028812 */ /* 0x000fe200078ec0ff */
[----:B------:R-:W-:Y:S01]  /*71f0*/  @!P0 FFMA.FTZ R8, R38, R39, R8 ;  /* 0x0000002726088223 */ /* 0x000fe20000010008 */
[----:B------:R-:W-:Y:S01]  /*7200*/  @!P0 LOP3.LUT R38, R40, 0xffff0000, RZ, 0xc0, !PT ;  /* 0xffff000028268812 */ /* 0x000fe200078ec0ff */
[C---:B------:R-:W-:Y:S01]  /*7210*/  @!P0 IMAD.U32 R5, R9.reuse, 0x10000, RZ ;  /* 0x0001000009058824 */ /* 0x040fe200078e00ff */
[----:B------:R-:W-:Y:S01]  /*7220*/  @!P0 LOP3.LUT R9, R9, 0xffff0000, RZ, 0xc0, !PT ;  /* 0xffff000009098812 */ /* 0x000fe200078ec0ff */
[----:B------:R-:W-:Y:S02]  /*7230*/  @!P0 FMUL.FTZ R39, R3, R13 ;  /* 0x0000000d03278220 */ /* 0x000fe40000410000 */
[----:B------:R-:W-:Y:S01]  /*7240*/  @!P0 IMAD.MOV.U32 R16, RZ, RZ, R11 ;  /* 0x000000ffff108224 */ /* 0x000fe200078e000b */
[----:B------:R-:W-:Y:S01]  /*7250*/  @!P0 LOP3.LUT R11, R41, 0xffff0000, RZ, 0xc0, !PT ;  /* 0xffff0000290b8812 */ /* 0x000fe200078ec0ff */
[-C--:B------:R-:W-:Y:S01]  /*7260*/  @!P0 FFMA.FTZ R43, R14, R5.reuse, -R39 ;  /* 0x000000050e2b8223 */ /* 0x080fe20000010827 */
[----:B------:R-:W-:Y:S01]  /*7270*/  @!P0 LOP3.LUT R39, R47, 0xffff0000, RZ, 0xc0, !PT ;  /* 0xffff00002f278812 */ /* 0x000fe200078ec0ff */
[----:B------:R-:W-:Y:S01]  /*7280*/  @!P0 IMAD.MOV.U32 R17, RZ, RZ, R6 ;  /* 0x000000ffff118224 */ /* 0x000fe200078e0006 */
[----:B------:R-:W-:Y:S01]  /*7290*/  @!P0 LOP3.LUT R6, R18, 0xffff0000, RZ, 0xc0, !PT ;  /* 0xffff000012068812 */ /* 0x000fe200078ec0ff */
[C---:B------:R-:W-:Y:S02]  /*72a0*/  @!P0 FMUL.FTZ R40, R2.reuse, R38 ;  /* 0x0000002602288220 */ /* 0x040fe40000410000 */
[----:B------:R-:W-:Y:S02]  /*72b0*/  @!P0 FMUL.FTZ R3, R3, R5 ;  /* 0x0000000503038220 */ /* 0x000fe40000410000 */
[-C--:B------:R-:W-:Y:S01]  /*72c0*/  @!P0 FMUL.FTZ R5, R2, R9.reuse ;  /* 0x0000000902058220 */ /* 0x080fe20000410000 */
[----:B------:R-:W-:Y:S01]  /*72d0*/  @!P0 LOP3.LUT R2, R10, 0xffff0000, RZ, 0xc0, !PT ;  /* 0xffff00000a028812 */ /* 0x000fe200078ec0ff */
[----:B------:R-:W-:Y:S01]  /*72e0*/  @!P0 FFMA.FTZ R40, R39, R9, -R40 ;  /* 0x0000000927288223 */ /* 0x000fe20000010828 */
[----:B------:R-:W-:Y:S01]  /*72f0*/  @!P0 LOP3.LUT R9, R46, 0xffff0000, RZ, 0xc0, !PT ;  /* 0xffff00002e098812 */ /* 0x000fe200078ec0ff */
[C---:B------:R-:W-:Y:S04]  /*7300*/  @!P0 FMUL.FTZ R10, R6.reuse, R11 ;  /* 0x0000000b060a8220 */ /* 0x040fe80000410000 */
[-C--:B------:R-:W-:Y:S02]  /*7310*/  @!P0 FFMA.FTZ R10, R9, R2.reuse, -R10 ;  /* 0x00000002090a8223 */ /* 0x080fe4000001080a */
[----:B------:R-:W-:Y:S03]  /*7320*/  @!P0 FMUL.FTZ R2, R6, R2 ;  /* 0x0000000206028220 */ /* 0x000fe60000410000 */
[----:B------:R-:W-:Y:S01]  /*7330*/  @!P0 F2FP.BF16.PACK_AB R6, R10, R42 ;  /* 0x0000002a0a06823e */ /* 0x000fe200000010ff */
[----:B------:R-:W-:Y:S01]  /*7340*/  @!P0 FFMA.FTZ R2, R11, R9, R2 ;  /* 0x000000090b028223 */ /* 0x000fe20000010002 */
[----:B------:R-:W-:Y:S01]  /*7350*/  @!P0 F2FP.BF16.PACK_AB R9, R40, R43 ;  /* 0x0000002b2809823e */ /* 0x000fe200000010ff */
[----:B------:R-:W-:Y:S02]  /*7360*/  @!P0 FFMA.FTZ R3, R13, R14, R3 ;  /* 0x0000000e0d038223 */ /* 0x000fe40000010003 */
[----:B------:R-:W-:Y:S01]  /*7370*/  @!P0 FFMA.FTZ R5, R38, R39, R5 ;  /* 0x0000002726058223 */ /* 0x000fe20000010005 */
[----:B------:R-:W-:Y:S01]  /*7380*/  @!P0 F2FP.BF16.PACK_AB R2, R2, R8 ;  /* 0x000000080202823e */ /* 0x000fe200000010ff */
[----:B------:R-:W-:Y:S01]  /*7390*/  @!P0 IMAD.MOV.U32 R46, RZ, RZ, R6 ;  /* 0x000000ffff2e8224 */ /* 0x000fe200078e0006 */
[----:B------:R-:W-:Y:S02]  /*73a0*/  @!P0 MOV R47, R9 ;  /* 0x00000009002f8202 */ /* 0x000fe40000000f00 */
        /* <DEDUP_REMOVED lines=9> */
.L_x_2321:
[----:B------:R-:W-:Y:S05]  /*7440*/  BSYNC B0 ;  /* 0x0000000000007941 */ /* 0x000fea0003800000 */
.L_x_2320:
[----:B------:R-:W-:Y:S11]  /*7450*/  ISETP.GE.AND P0, PT, R144, c[0x0][0x1d4], PT ;  /* 0x0000750090007a0c */ /* 0x000ff60003f06270 */
[----:B------:R-:W-:Y:S02]  /*7460*/  @!UPT UIADD3 URZ, URZ, URZ, URZ ;  /* 0x0000003f3f3ff290 */ /* 0x000fe4000fffe03f */
[----:B------:R-:W-:-:S05]  /*7470*/  @P0 BRA `(.L_x_2319) ;  /* 0x0000076000000947 */ /* 0x000fca0003800000 */
[----:B-1----:R-:W-:Y:S01]  /*7480*/  SEL R2, R71, R70, !P2 ;  /* 0x0000004647027207 */ /* 0x002fe20005000000 */
        /* <DEDUP_REMOVED lines=10> */
[----:B------:R-:W-:Y:S02]  /*7530*/  @!P0 SHF.R.U32.HI R11, RZ, 0x10, R49 ;  /* 0x00000010ff0b8819 */ /* 0x000fe40000011631 */
[----:B------:R-:W-:Y:S02]  /*7540*/  SHF.R.S32.HI R2, RZ, 0x3, R3 ;  /* 0x00000003ff027819 */ /* 0x000fe40000011403 */
[----:B------:R-:W-:Y:S02]  /*7550*/  LOP3.LUT R3, R139, 0x38, R60, 0xf8, !PT ;  /* 0x000000388b037812 */ /* 0x000fe400078ef83c */
[----:B------:R-:W-:Y:S01]  /*7560*/  @!P0 SHF.R.U32.HI R8, RZ, 0x10, R23 ;  /* 0x00000010ff088819 */ /* 0x000fe20000011617 */
[----:B------:R-:W-:Y:S01]  /*7570*/  IMAD R2, R2, 0xc00, R7 ;  /* 0x00000c0002027824 */ /* 0x000fe200078e0207 */
[----:B------:R-:W-:Y:S02]  /*7580*/  LOP3.LUT R3, R3, R138, RZ, 0x3c, !PT ;  /* 0x0000008a03037212 */ /* 0x000fe400078e3cff */
[----:B------:R-:W-:Y:S02]  /*7590*/  @!P0 PRMT R38, R61, 0x5432, R6 ;  /* 0x000054323d268816 */ /* 0x000fe40000000006 */
[----:B------:R-:W-:Y:S01]  /*75a0*/  @!P0 PRMT R9, R15, 0x5432, R5 ;  /* 0x000054320f098816 */ /* 0x000fe20000000005 */
[----:B------:R-:W-:Y:S01]  /*75b0*/  IMAD.IADD R2, R2, 0x1, R3 ;  /* 0x0000000102027824 */ /* 0x000fe200078e0203 */
[----:B------:R-:W-:Y:S02]  /*75c0*/  @!P0 SHF.R.U32.HI R10, RZ, 0x10, R51 ;  /* 0x00000010ff0a8819 */ /* 0x000fe40000011633 */
[----:B------:R-:W-:Y:S01]  /*75d0*/  @!P0 PRMT R11, R62, 0x5410, R11 ;  /* 0x000054103e0b8816 */ /* 0x000fe2000000000b */
[----:B------:R-:W-:Y:S01]  /*75e0*/  IMAD.SHL.U32 R16, R2, 0x2, RZ ;  /* 0x0000000202107824 */ /* 0x000fe200078e00ff */
[----:B------:R-:W-:Y:S01]  /*75f0*/  @!P0 SHF.R.U32.HI R2, RZ, 0x10, R21 ;  /* 0x00000010ff028819 */ /* 0x000fe20000011615 */
[----:B-1----:R-:W-:Y:S01]  /*7600*/  @!P0 IMAD.U32 R40, R47, 0x10000, RZ ;  /* 0x000100002f288824 */ /* 0x002fe200078e00ff */
[----:B------:R-:W-:Y:S01]  /*7610*/  @!P0 PRMT R13, R32, 0x5410, R8 ;  /* 0x00005410200d8816 */ /* 0x000fe20000000008 */
[----:B------:R-:W-:Y:S01]  /*7620*/  @!P0 IMAD.U32 R20, R11, 0x10000, RZ ;  /* 0x000100000b148824 */ /* 0x000fe200078e00ff */
[----:B------:R-:W-:Y:S01]  /*7630*/  @!P0 SHF.L.U32 R8, R9, 0x10, RZ ;  /* 0x0000001009088819 */ /* 0x000fe200000006ff */
[----:B------:R-:W1:Y:S01]  /*7640*/  LDS.128 R16, [R16+0xa080] ;  /* 0x00a0800010107984 */ /* 0x000e620000000c00 */
[----:B------:R-:W-:Y:S02]  /*7650*/  @!P0 SHF.R.U64 R14, R50, 0x10, R51 ;  /* 0x00000010320e8819 */ /* 0x000fe40000001233 */
[----:B------:R-:W-:Y:S02]  /*7660*/  @!P0 SHF.R.U64 R3, R22, 0x10, R23 ;  /* 0x0000001016038819 */ /* 0x000fe40000001217 */
[----:B------:R-:W-:Y:S02]  /*7670*/  @!P0 PRMT R6, R15, 0x5410, R2 ;  /* 0x000054100f068816 */ /* 0x000fe40000000002 */
[----:B------:R-:W-:Y:S01]  /*7680*/  @!P0 PRMT R41, R62, 0x5432, R10 ;  /* 0x000054323e298816 */ /* 0x000fe2000000000a */
[----:B------:R-:W-:Y:S01]  /*7690*/  @!P0 IMAD.U32 R10, R38, 0x10000, RZ ;  /* 0x00010000260a8824 */ /* 0x000fe200078e00ff */
[----:B------:R-:W-:Y:S02]  /*76a0*/  @!P0 PRMT R43, R63, 0x5410, R14 ;  /* 0x000054103f2b8816 */ /* 0x000fe4000000000e */
[----:B------:R-:W-:Y:S01]  /*76b0*/  @!P0 PRMT R14, R32, 0x5432, R3 ;  /* 0x00005432200e8816 */ /* 0x000fe20000000003 */
[----:B------:R-:W-:Y:S01]  /*76c0*/  @!P0 IMAD.U32 R3, R44, 0x10000, RZ ;  /* 0x000100002c038824 */ /* 0x000fe200078e00ff */
[----:B------:R-:W-:Y:S01]  /*76d0*/  @!P0 SHF.L.U32 R21, R45, 0x10, RZ ;  /* 0x000000102d158819 */ /* 0x000fe200000006ff */
[----:B------:R-:W-:Y:S01]  /*76e0*/  @!P0 IMAD.U32 R39, R41, 0x10000, RZ ;  /* 0x0001000029278824 */ /* 0x000fe200078e00ff */
[----:B------:R-:W-:Y:S02]  /*76f0*/  @!P0 LOP3.LUT R22, R11, 0xffff0000, RZ, 0xc0, !PT ;  /* 0xffff00000b168812 */ /* 0x000fe400078ec0ff */
[----:B------:R-:W-:Y:S02]  /*7700*/  @!P0 LOP3.LUT R23, R45, 0xffff0000, RZ, 0xc0, !PT ;  /* 0xffff00002d178812 */ /* 0x000fe400078ec0ff */
[----:B------:R-:W-:Y:S02]  /*7710*/  @!P0 LOP3.LUT R11, R38, 0xffff0000, RZ, 0xc0, !PT ;  /* 0xffff0000260b8812 */ /* 0x000fe400078ec0ff */
[----:B------:R-:W-:Y:S02]  /*7720*/  @!P0 LOP3.LUT R9, R9, 0xffff0000, RZ, 0xc0, !PT ;  /* 0xffff000009098812 */ /* 0x000fe400078ec0ff */
[----:B------:R-:W-:Y:S02]  /*7730*/  @!P0 LOP3.LUT R41, R41, 0xffff0000, RZ, 0xc0, !PT ;  /* 0xffff000029298812 */ /* 0x000fe400078ec0ff */
[----:B------:R-:W-:Y:S01]  /*7740*/  @!P0 LOP3.LUT R42, R47, 0xffff0000, RZ, 0xc0, !PT ;  /* 0xffff00002f2a8812 */ /* 0x000fe200078ec0ff */
[----:B-1----:R-:W-:Y:S02]  /*7750*/  @!P0 IMAD.U32 R2, R16, 0x10000, RZ ;  /* 0x0001000010028824 */ /* 0x002fe400078e00ff */
[----:B------:R-:W-:Y:S02]  /*7760*/  @!P0 IMAD.U32 R5, R17, 0x10000, RZ ;  /* 0x0001000011058824 */ /* 0x000fe400078e00ff */
[C---:B------:R-:W-:Y:S02]  /*7770*/  @!P0 FMUL.FTZ R15, R2.reuse, R10 ;  /* 0x0000000a020f8220 */ /* 0x040fe40000410000 */
[-C--:B------:R-:W-:Y:S02]  /*7780*/  @!P0 FMUL.FTZ R2, R2, R8.reuse ;  /* 0x0000000802028220 */ /* 0x080fe40000410000 */
[----:B------:R-:W-:Y:S02]  /*7790*/  @!P0 FFMA.FTZ R74, R3, R8, -R15 ;  /* 0x00000008034a8223 */ /* 0x000fe4000001080f */
[----:B------:R-:W-:Y:S01]  /*77a0*/  @!P0 FFMA.FTZ R2, R10, R3, R2 ;  /* 0x000000030a028223 */ /* 0x000fe20000010002 */
[----:B------:R-:W-:Y:S01]  /*77b0*/  @!P0 LOP3.LUT R3, R17, 0xffff0000, RZ, 0xc0, !PT ;  /* 0xffff000011038812 */ /* 0x000fe200078ec0ff */
[C---:B------:R-:W-:Y:S02]  /*77c0*/  @!P0 IMAD.U32 R8, R6.reuse, 0x10000, RZ ;  /* 0x0001000006088824 */ /* 0x040fe400078e00ff */
        /* <DEDUP_REMOVED lines=11> */
[----:B------:R-:W-:Y:S02]  /*7880*/  @!P0 IMAD.U32 R10, R19, 0x10000, RZ ;  /* 0x00010000130a8824 */ /* 0x000fe400078e00ff */
[-C--:B------:R-:W-:Y:S01]  /*7890*/  @!P0 FFMA.FTZ R49, R15, R9.reuse, -R32 ;  /* 0x000000090f318223 */ /* 0x080fe20000010820 */
[----:B------:R-:W-:Y:S01]  /*78a0*/  @!P0 SHF.L.U32 R32, R43, 0x10, RZ ;  /* 0x000000102b208819 */ /* 0x000fe200000006ff */
[----:B------:R-:W-:Y:S01]  /*78b0*/  @!P0 FMUL.FTZ R3, R8, R9 ;  /* 0x0000000908038220 */ /* 0x000fe20000410000 */
[----:B------:R-:W-:Y:S01]  /*78c0*/  @!P0 MOV R45, R48 ;  /* 0x00000030002d8202 */ /* 0x000fe20000000f00 */
[----:B------:R-:W-:Y:S02]  /*78d0*/  @!P0 IMAD.U32 R9, R13, 0x10000, RZ ;  /* 0x000100000d098824 */ /* 0x000fe400078e00ff */
[----:B------:R-:W-:Y:S02]  /*78e0*/  @!P0 FMUL.FTZ R38, R10, R39 ;  /* 0x000000270a268220 */ /* 0x000fe40000410000 */
[----:B------:R-:W-:Y:S02]  /*78f0*/  @!P0 IMAD.U32 R8, R18, 0x10000, RZ ;  /* 0x0001000012088824 */ /* 0x000fe400078e00ff */
[-C--:B------:R-:W-:Y:S02]  /*7900*/  @!P0 FMUL.FTZ R10, R10, R9.reuse ;  /* 0x000000090a0a8220 */ /* 0x080fe40000410000 */
[----:B------:R-:W-:Y:S02]  /*7910*/  @!P0 FFMA.FTZ R51, R40, R9, -R38 ;  /* 0x0000000928338223 */ /* 0x000fe40000010826 */
[----:B------:R-:W-:Y:S01]  /*7920*/  @!P0 FFMA.FTZ R3, R11, R15, R3 ;  /* 0x0000000f0b038223 */ /* 0x000fe20000010003 */
[----:B------:R-:W-:Y:S01]  /*7930*/  @!P0 LOP3.LUT R11, R19, 0xffff0000, RZ, 0xc0, !PT ;  /* 0xffff0000130b8812 */ /* 0x000fe200078ec0ff */
[C---:B------:R-:W-:Y:S01]  /*7940*/  @!P0 IMAD.U32 R9, R14.reuse, 0x10000, RZ ;  /* 0x000100000e098824 */ /* 0x040fe200078e00ff */
[----:B------:R-:W-:Y:S01]  /*7950*/  @!P0 LOP3.LUT R14, R14, 0xffff0000, RZ, 0xc0, !PT ;  /* 0xffff00000e0e8812 */ /* 0x000fe200078ec0ff */
[----:B------:R-:W-:Y:S01]  /*7960*/  @!P0 IMAD.U32 R15, R46, 0x10000, RZ ;  /* 0x000100002e0f8824 */ /* 0x000fe200078e00ff */
[----:B------:R-:W-:Y:S01]  /*7970*/  @!P0 F2FP.BF16.PACK_AB R2, R3, R2 ;  /* 0x000000020302823e */ /* 0x000fe200000010ff */
        /* <DEDUP_REMOVED lines=15> */
[----:B------:R-:W-:Y:S01]  /*7a70*/  @!P0 F2FP.BF16.PACK_AB R5, R6, R5 ;  /* 0x000000050605823e */ /* 0x000fe200000010ff */
[-C--:B------:R-:W-:Y:S02]  /*7a80*/  @!P0 FMUL.FTZ R9, R9, R14.reuse ;  /* 0x0000000e09098220 */ /* 0x080fe40000410000 */
[----:B------:R-:W-:Y:S01]  /*7a90*/  @!P0 FFMA.FTZ R49, R38, R14, -R49 ;  /* 0x0000000e26318223 */ /* 0x000fe20000010831 */
[----:B------:R-:W-:Y:S01]  /*7aa0*/  @!P0 MOV R17, R5 ;  /* 0x0000000500118202 */ /* 0x000fe20000000f00 */
        /* <DEDUP_REMOVED lines=11> */
[----:B------:R-:W-:Y:S02]  /*7b60*/  @!P0 IMAD.MOV.U32 R18, RZ, RZ, R8 ;  /* 0x000000ffff128224 */ /* 0x000fe400078e0008 */
[----:B------:R-:W-:Y:S01]  /*7b70*/  @!P0 IMAD.MOV.U32 R19, RZ, RZ, R10 ;  /* 0x000000ffff138224 */ /* 0x000fe200078e000a */
[C---:B------:R-:W-:Y:S04]  /*7b80*/  LEA R2, P0, R80.reuse, R72, 0x1 ;  /* 0x0000004850027211 */ /* 0x040fe800078008ff */
[----:B------:R-:W-:Y:S02]  /*7b90*/  LEA.HI.X R3, R80, R73, R96, 0x1, P0 ;  /* 0x0000004950037211 */ /* 0x000fe400000f0c60 */
[C---:B------:R-:W-:Y:S03]  /*7ba0*/  ISETP.GE.AND P0, PT, R60.reuse, c[0x0][0x1d4], PT ;  /* 0x000075003c007a0c */ /* 0x040fe60003f06270 */
[----:B------:R1:W-:Y:S10]  /*7bb0*/  ST.E.128 [R2.64], R44 ;  /* 0x0000002c02007985 */ /* 0x0003f4000c101d0a */
[----:B------:R-:W-:Y:S05]  /*7bc0*/  @!P0 IMAD.WIDE R8, R60, 0x2, R72 ;  /* 0x000000023c088825 */ /* 0x000fea00078e0248 */
[----:B------:R1:W-:Y:S02]  /*7bd0*/  @!P0 ST.E.128 [R8.64], R16 ;  /* 0x0000001008008985 */ /* 0x0003e4000c101d0a */
.L_x_2319:
[----:B-123--:R-:W-:Y:S05]  /*7be0*/  BSYNC B1 ;  /* 0x0000000000017941 */ /* 0x00efea0003800000 */
.L_x_2318:
[----:B------:R1:W2:Y:S04]  /*7bf0*/  SHFL.IDX PT, R45, R75, 0x1, 0x181f ;  /* 0x00381f004b2d7f89 */ /* 0x0002a800000e0000 */
[----:B------:R1:W3:Y:S01]  /*7c00*/  SHFL.IDX PT, R44, R76, 0x1, 0x181f ;  /* 0x00381f004c2c7f89 */ /* 0x0002e200000e0000 */
[----:B------:R-:W-:-:S05]  /*7c10*/  @P5 BRA `(.L_x_2307) ;  /* 0x0000132000005947 */ /* 0x000fca0003800000 */
[----:B------:R-:W-:Y:S01]  /*7c20*/  ISETP.GE.AND P0, PT, R140, c[0x0][0x1d4], PT ;  /* 0x000075008c007a0c */ /* 0x000fe20003f06270 */
[----:B------:R-:W-:Y:S01]  /*7c30*/  BSSY B0, `(.L_x_2322) ;  /* 0x000007b000007945 */ /* 0x000fe20003800000 */
[----:B------:R-:W-:Y:S05]  /*7c40*/  IADD3 R60, R145, 0x20, RZ ;  /* 0x00000020913c7810 */ /* 0x000fea0007ffe0ff */
[----:B------:R-:W-:Y:S05]  /*7c50*/  IMAD.SHL.U32 R60, R60, 0x40, RZ ;  /* 0x000000403c3c7824 */ /* 0x000fea00078e00ff */
[----:B------:R-:W-:Y:S01]  /*7c60*/  LOP3.LUT R60, R60, 0x1c0, RZ, 0xc0, !PT ;  /* 0x000001c03c3c7812 */ /* 0x000fe200078ec0ff */
[----:B------:R-:W-:-:S05]  /*7c70*/  @P0 BRA `(.L_x_2323) ;  /* 0x0000076000000947 */ /* 0x000fca0003800000 */
[----:B------:R-:W-:Y:S01]  /*7c80*/  SEL R2, R71, R70, !P1 ;  /* 0x0000004647027207 */ /* 0x000fe20004800000 */
[----:B------:R-:W4:Y:S01]  /*7c90*/  LDS.128 R40, [R116+0xa080] ;  /* 0x00a0800074287984 */ /* 0x000f220000000c00 */
[----:B------:R-:W-:Y:S02]  /*7ca0*/  ISETP.GE.AND P0, PT, R140, c[0x0][0x27c], PT ;  /* 0x00009f008c007a0c */ /* 0x000fe40003f06270 */
[----:B------:R-:W-:Y:S04]  /*7cb0*/  SHF.R.S32.HI R3, RZ, 0x1f, R2 ;  /* 0x0000001fff037819 */ /* 0x000fe80000011402 */
[----:B------:R-:W-:Y:S04]  /*7cc0*/  LEA.HI R2, R3, R2, RZ, 0x4 ;  /* 0x0000000203027211 */ /* 0x000fe800078f20ff */
[----:B------:R-:W-:Y:S03]  /*7cd0*/  LEA.HI.SX32 R2, R2, R69, 0x1c ;  /* 0x0000004502027211 */ /* 0x000fe600078fe2ff */
[--C-:B------:R-:W-:Y:S02]  /*7ce0*/  @!P0 SHF.R.U64 R6, R52, 0x10, R53.reuse ;  /* 0x0000001034068819 */ /* 0x100fe40000001235 */
[----:B------:R-:W-:Y:S01]  /*7cf0*/  IMAD.SHL.U32 R46, R2, 0x8, RZ ;  /* 0x00000008022e7824 */ /* 0x000fe200078e00ff */
[----:B------:R-:W-:Y:S02]  /*7d00*/  SHF.R.S32.HI R3, RZ, 0x1f, R2 ;  /* 0x0000001fff037819 */ /* 0x000fe40000011402 */
[----:B------:R-:W-:Y:S02]  /*7d10*/  @!P0 SHF.R.U32.HI R10, RZ, 0x10, R53 ;  /* 0x00000010ff0a8819 */ /* 0x000fe40000011635 */
[----:B------:R-:W-:Y:S02]  /*7d20*/  LEA.HI R3, R3, R2, RZ, 0x3 ;  /* 0x0000000203037211 */ /* 0x000fe400078f18ff */
[----:B------:R-:W-:Y:S02]  /*7d30*/  @!P0 SHF.R.U64 R5, R24, 0x10, R25 ;  /* 0x0000001018058819 */ /* 0x000fe40000001219 */
[----:B------:R-:W-:Y:S02]  /*7d40*/  SHF.R.S32.HI R2, RZ, 0x3, R3 ;  /* 0x00000003ff027819 */ /* 0x000fe40000011403 */
[----:B------:R-:W-:Y:S02]  /*7d50*/  LOP3.LUT R3, R60, 0x38, R46, 0xf8, !PT ;  /* 0x000000383c037812 */ /* 0x000fe400078ef82e */
[----:B------:R-:W-:Y:S01]  /*7d60*/  @!P0 PRMT R20, R63, 0x5432, R6 ;  /* 0x000054323f148816 */ /* 0x000fe20000000006 */
[----:B------:R-:W-:Y:S01]  /*7d70*/  IMAD R2, R2, 0xc00, R12 ;  /* 0x00000c0002027824 */ /* 0x000fe200078e020c */
[----:B------:R-:W-:Y:S02]  /*7d80*/  LOP3.LUT R3, R3, R136, RZ, 0x3c, !PT ;  /* 0x0000008803037212 */ /* 0x000fe400078e3cff */
[----:B------:R-:W-:Y:S02]  /*7d90*/  @!P0 PRMT R9, R33, 0x5432, R5 ;  /* 0x0000543221098816 */ /* 0x000fe40000000005 */
[----:B------:R-:W-:Y:S01]  /*7da0*/  @!P0 PRMT R15, R64, 0x5410, R10 ;  /* 0x00005410400f8816 */ /* 0x000fe2000000000a */
[----:B------:R-:W-:Y:S01]  /*7db0*/  IMAD.IADD R2, R2, 0x1, R3 ;  /* 0x0000000102027824 */ /* 0x000fe200078e0203 */
[--C-:B------:R-:W-:Y:S01]  /*7dc0*/  @!P0 SHF.R.U32.HI R11, RZ, 0x10, R55.reuse ;  /* 0x00000010ff0b8819 */ /* 0x100fe20000011637 */
[----:B------:R-:W-:Y:S01]  /*7dd0*/  @!P0 IMAD.U32 R10, R20, 0x10000, RZ ;  /* 0x00010000140a8824 */ /* 0x000fe200078e00ff */
[----:B------:R-:W-:Y:S01]  /*7de0*/  @!P0 SHF.R.U64 R14, R54, 0x10, R55 ;  /* 0x00000010360e8819 */ /* 0x000fe20000001237 */
[----:B------:R-:W-:Y:S01]  /*7df0*/  IMAD.SHL.U32 R2, R2, 0x2, RZ ;  /* 0x0000000202027824 */ /* 0x000fe200078e00ff */
[--C-:B------:R-:W-:Y:S01]  /*7e00*/  @!P0 SHF.R.U32.HI R8, RZ, 0x10, R27.reuse ;  /* 0x00000010ff088819 */ /* 0x100fe2000001161b */
[----:B------:R-:W-:Y:S01]  /*7e10*/  @!P0 IMAD.U32 R5, R9, 0x10000, RZ ;  /* 0x0001000009058824 */ /* 0x000fe200078e00ff */
[----:B------:R-:W-:Y:S01]  /*7e20*/  @!P0 SHF.R.U64 R3, R26, 0x10, R27 ;  /* 0x000000101a038819 */ /* 0x000fe2000000121b */
[----:B------:R-:W-:Y:S01]  /*7e30*/  @!P0 IMAD.U32 R21, R15, 0x10000, RZ ;  /* 0x000100000f158824 */ /* 0x000fe200078e00ff */
[----:B------:R5:W1:Y:S01]  /*7e40*/  LDS.128 R16, [R2+0xa080] ;  /* 0x00a0800002107984 */ /* 0x000a620000000c00 */
[C---:B------:R-:W-:Y:S02]  /*7e50*/  @!P0 PRMT R13, R34.reuse, 0x5410, R8 ;  /* 0x00005410220d8816 */ /* 0x040fe40000000008 */
[----:B------:R-:W-:Y:S02]  /*7e60*/  @!P0 PRMT R27, R65, 0x5410, R14 ;  /* 0x00005410411b8816 */ /* 0x000fe4000000000e */
[----:B------:R-:W-:Y:S01]  /*7e70*/  @!P0 PRMT R14, R34, 0x5432, R3 ;  /* 0x00005432220e8816 */ /* 0x000fe20000000003 */
[----:B----4-:R-:W-:Y:S01]  /*7e80*/  @!P0 IMAD.U32 R34, R43, 0x10000, RZ ;  /* 0x000100002b228824 */ /* 0x010fe200078e00ff */
[----:B------:R-:W-:Y:S02]  /*7e90*/  @!P0 SHF.L.U32 R22, R41, 0x10, RZ ;  /* 0x0000001029168819 */ /* 0x000fe400000006ff */
[----:B------:R-:W-:Y:S02]  /*7ea0*/  @!P0 LOP3.LUT R9, R9, 0xffff0000, RZ, 0xc0, !PT ;  /* 0xffff000009098812 */ /* 0x000fe400078ec0ff */
[----:B------:R-:W-:Y:S02]  /*7eb0*/  @!P0 LOP3.LUT R39, R43, 0xffff0000, RZ, 0xc0, !PT ;  /* 0xffff00002b278812 */ /* 0x000fe400078ec0ff */
[----:B------:R-:W-:Y:S02]  /*7ec0*/  @!P0 LOP3.LUT R32, R42, 0xffff0000, RZ, 0xc0, !PT ;  /* 0xffff00002a208812 */ /* 0x000fe400078ec0ff */
[----:B-----5:R-:W-:Y:S02]  /*7ed0*/  @!P0 SHF.R.U32.HI R2, RZ, 0x10, R25 ;  /* 0x00000010ff028819 */ /* 0x020fe40000011619 */
[----:B------:R-:W-:Y:S01]  /*7ee0*/  @!P0 PRMT R25, R64, 0x5432, R11 ;  /* 0x0000543240198816 */ /* 0x000fe2000000000b */
[----:B------:R-:W-:Y:S01]  /*7ef0*/  @!P0 IMAD.U32 R11, R40, 0x10000, RZ ;  /* 0x00010000280b8824 */ /* 0x000fe200078e00ff */
[----:B------:R-:W-:Y:S02]  /*7f00*/  @!P0 PRMT R6, R33, 0x5410, R2 ;  /* 0x0000541021068816 */ /* 0x000fe40000000002 */
[C---:B------:R-:W-:Y:S01]  /*7f10*/  @!P0 LOP3.LUT R38, R25.reuse, 0xffff0000, RZ, 0xc0, !PT ;  /* 0xffff000019268812 */ /* 0x040fe200078ec0ff */
[----:B------:R-:W-:Y:S02]  /*7f20*/  @!P0 IMAD.U32 R33, R25, 0x10000, RZ ;  /* 0x0001000019218824 */ /* 0x000fe400078e00ff */
[----:B------:R-:W-:Y:S02]  /*7f30*/  @!P0 IMAD.U32 R8, R6, 0x10000, RZ ;  /* 0x0001000006088824 */ /* 0x000fe400078e00ff */
[----:B-1----:R-:W-:Y:S01]  /*7f40*/  @!P0 IMAD.U32 R3, R17, 0x10000, RZ ;  /* 0x0001000011038824 */ /* 0x002fe200078e00ff */
[----:B------:R-:W-:Y:S03]  /*7f50*/  @!P0 SHF.L.U32 R2, R16, 0x10, RZ ;  /* 0x0000001010028819 */ /* 0x000fe600000006ff */
[----:B------:R-:W-:Y:S02]  /*7f60*/  @!P0 FMUL.FTZ R24, R3, R21 ;  /* 0x0000001503188220 */ /* 0x000fe40000410000 */
[C---:B------:R-:W-:Y:S02]  /*7f70*/  @!P0 FMUL.FTZ R23, R2.reuse, R10 ;  /* 0x0000000a02178220 */ /* 0x040fe40000410000 */
[-C--:B------:R-:W-:Y:S02]  /*7f80*/  @!P0 FMUL.FTZ R2, R2, R5.reuse ;  /* 0x0000000502028220 */ /* 0x080fe40000410000 */
[----:B------:R-:W-:Y:S01]  /*7f90*/  @!P0 FFMA.FTZ R54, R11, R5, -R23 ;  /* 0x000000050b368223 */ /* 0x000fe20000010817 */
[----:B------:R-:W-:Y:S01]  /*7fa0*/  @!P0 LOP3.LUT R23, R15, 0xffff0000, RZ, 0xc0, !PT ;  /* 0xffff00000f178812 */ /* 0x000fe200078ec0ff */
[-C--:B------:R-:W-:Y:S01]  /*7fb0*/  @!P0 FMUL.FTZ R5, R3, R8.reuse ;  /* 0x0000000803058220 */ /* 0x080fe20000410000 */
[----:B------:R-:W-:Y:S01]  /*7fc0*/  @!P0 LOP3.LUT R3, R17, 0xffff0000, RZ, 0xc0, !PT ;  /* 0xffff000011038812 */ /* 0x000fe200078ec0ff */
[----:B------:R-:W-:Y:S01]  /*7fd0*/  @!P0 FFMA.FTZ R2, R10, R11, R2 ;  /* 0x0000000b0a028223 */ /* 0x000fe20000010002 */
[----:B------:R-:W-:Y:S01]  /*7fe0*/  @!P0 LOP3.LUT R10, R6, 0xffff0000, RZ, 0xc0, !PT ;  /* 0xffff0000060a8812 */ /* 0x000fe200078ec0ff */
[----:B------:R-:W-:Y:S01]  /*7ff0*/  @!P0 FFMA.FTZ R53, R22, R8, -R24 ;  /* 0x0000000816358223 */ /* 0x000fe20000010818 */
[----:B------:R-:W-:Y:S01]  /*8000*/  @!P0 LOP3.LUT R24, R41, 0xffff0000, RZ, 0xc0, !PT ;  /* 0xffff000029188812 */ /* 0x000fe200078ec0ff */
[C---:B------:R-:W-:Y:S01]  /*8010*/  @!P0 FMUL.FTZ R11, R3.reuse, R23 ;  /* 0x00000017030b8220 */ /* 0x040fe20000410000 */
[----:B------:R-:W-:Y:S01]  /*8020*/  @!P0 LOP3.LUT R15, R20, 0xffff0000, RZ, 0xc0, !PT ;  /* 0xffff0000140f8812 */ /* 0x000fe200078ec0ff */
[-C--:B------:R-:W-:Y:S01]  /*8030*/  @!P0 FMUL.FTZ R6, R3, R10.reuse ;  /* 0x0000000a03068220 */ /* 0x080fe20000410000 */
[----:B------:R-:W-:Y:S01]  /*8040*/  @!P0 LOP3.LUT R8, R16, 0xffff0000, RZ, 0xc0, !PT ;  /* 0xffff000010088812 */ /* 0x000fe200078ec0ff */
[----:B------:R-:W-:Y:S01]  /*8050*/  @!P0 FFMA.FTZ R52, R24, R10, -R11 ;  /* 0x0000000a18348223 */ /* 0x000fe2000001080b */
[----:B------:R-:W-:Y:S01]  /*8060*/  @!P0 LOP3.LUT R20, R40, 0xffff0000, RZ, 0xc0, !PT ;  /* 0xffff000028148812 */ /* 0x000fe200078ec0ff */
[C---:B------:R-:W-:Y:S01]  /*8070*/  @!P0 IMAD.U32 R10, R19.reuse, 0x10000, RZ ;  /* 0x00010000130a8824 */ /* 0x040fe200078e00ff */
[----:B------:R-:W-:Y:S01]  /*8080*/  @!P0 LOP3.LUT R11, R19, 0xffff0000, RZ, 0xc0, !PT ;  /* 0xffff0000130b8812 */ /* 0x000fe200078ec0ff */
[C---:B------:R-:W-:Y:S02]  /*8090*/  @!P0 FMUL.FTZ R26, R8.reuse, R15 ;  /* 0x0000000f081a8220 */ /* 0x040fe40000410000 */
[-C--:B------:R-:W-:Y:S01]  /*80a0*/  @!P0 FMUL.FTZ R3, R8, R9.reuse ;  /* 0x0000000908038220 */ /* 0x080fe20000410000 */
[C---:B------:R-:W-:Y:S01]  /*80b0*/  @!P0 LOP3.LUT R8, R13.reuse, 0xffff0000, RZ, 0xc0, !PT ;  /* 0xffff00000d088812 */ /* 0x040fe200078ec0ff */
[----:B------:R-:W-:Y:S01]  /*80c0*/  @!P0 FFMA.FTZ R51, R20, R9, -R26 ;  /* 0x0000000914338223 */ /* 0x000fe2000001081a */
[----:B------:R-:W-:Y:S01]  /*80d0*/  @!P0 SHF.L.U32 R26, R42, 0x10, RZ ;  /* 0x000000102a1a8819 */ /* 0x000fe200000006ff */
[----:B------:R-:W-:Y:S02]  /*80e0*/  @!P0 IMAD.U32 R9, R13, 0x10000, RZ ;  /* 0x000100000d098824 */ /* 0x000fe400078e00ff */
[----:B------:R-:W-:Y:S02]  /*80f0*/  @!P0 FMUL.FTZ R13, R10, R33 ;  /* 0x000000210a0d8220 */ /* 0x000fe40000410000 */
[C---:B------:R-:W-:Y:S02]  /*8100*/  @!P0 FMUL.FTZ R25, R11.reuse, R38 ;  /* 0x000000260b198220 */ /* 0x040fe40000410000 */
[-C--:B------:R-:W-:Y:S02]  /*8110*/  @!P0 FFMA.FTZ R50, R34, R9.reuse, -R13 ;  /* 0x0000000922328223 */ /* 0x080fe4000001080d */
[-C--:B------:R-:W-:Y:S02]  /*8120*/  @!P0 FMUL.FTZ R11, R11, R8.reuse ;  /* 0x000000080b0b8220 */ /* 0x080fe40000410000 */
[----:B------:R-:W-:Y:S02]  /*8130*/  @!P0 FFMA.FTZ R49, R39, R8, -R25 ;  /* 0x0000000827318223 */ /* 0x000fe40000010819 */
[C---:B------:R-:W-:Y:S01]  /*8140*/  @!P0 IMAD.U32 R25, R27.reuse, 0x10000, RZ ;  /* 0x000100001b198824 */ /* 0x040fe200078e00ff */
[----:B------:R-:W-:Y:S01]  /*8150*/  @!P0 LOP3.LUT R27, R27, 0xffff0000, RZ, 0xc0, !PT ;  /* 0xffff00001b1b8812 */ /* 0x000fe200078ec0ff */
[----:B------:R-:W-:Y:S02]  /*8160*/  @!P0 IMAD.U32 R8, R18, 0x10000, RZ ;  /* 0x0001000012088824 */ /* 0x000fe400078e00ff */
[C---:B------:R-:W-:Y:S01]  /*8170*/  @!P0 IMAD.U32 R13, R14.reuse, 0x10000, RZ ;  /* 0x000100000e0d8824 */ /* 0x040fe200078e00ff */
[----:B------:R-:W-:Y:S01]  /*8180*/  @!P0 LOP3.LUT R14, R14, 0xffff0000, RZ, 0xc0, !PT ;  /* 0xffff00000e0e8812 */ /* 0x000fe200078ec0ff */
[----:B------:R-:W-:Y:S01]  /*8190*/  @!P0 FMUL.FTZ R10, R10, R9 ;  /* 0x000000090a0a8220 */ /* 0x000fe20000410000 */
[----:B------:R-:W-:Y:S01]  /*81a0*/  @!P0 LOP3.LUT R9, R18, 0xffff0000, RZ, 0xc0, !PT ;  /* 0xffff000012098812 */ /* 0x000fe200078ec0ff */
[----:B------:R-:W-:Y:S01]  /*81b0*/  @!P0 FFMA.FTZ R3, R15, R20, R3 ;  /* 0x000000140f038223 */ /* 0x000fe20000010003 */
[----:B------:R-:W-:Y:S01]  /*81c0*/  @!P0 F2FP.BF16.PACK_AB R15, R51, R54 ;  /* 0x00000036330f823e */ /* 0x000fe200000010ff */
[----:B------:R-:W-:Y:S01]  /*81d0*/  @!P0 FMUL.FTZ R47, R8, R25 ;  /* 0x00000019082f8220 */ /* 0x000fe20000410000 */
[----:B------:R-:W-:Y:S01]  /*81e0*/  @!P0 F2FP.BF16.PACK_AB R20, R52, R53 ;  /* 0x000000353414823e */ /* 0x000fe200000010ff */
[----:B------:R-:W-:Y:S01]  /*81f0*/  @!P0 FMUL.FTZ R8, R8, R13 ;  /* 0x0000000d08088220 */ /* 0x000fe20000410000 */
[----:B------:R-:W-:Y:S01]  /*8200*/  @!P0 F2FP.BF16.PACK_AB R2, R3, R2 ;  /* 0x000000020302823e */ /* 0x000fe200000010ff */
[----:B------:R-:W-:Y:S01]  /*8210*/  @!P0 FFMA.FTZ R5, R21, R22, R5 ;  /* 0x0000001615058223 */ /* 0x000fe20000010005 */
[----:B------:R-:W-:Y:S01]  /*8220*/  @!P0 MOV R41, R20 ;  /* 0x0000001400298202 */ /* 0x000fe20000000f00 */
[C---:B------:R-:W-:Y:S02]  /*8230*/  @!P0 FMUL.FTZ R48, R9.reuse, R27 ;  /* 0x0000001b09308220 */ /* 0x040fe40000410000 */
[----:B------:R-:W-:Y:S02]  /*8240*/  @!P0 FMUL.FTZ R9, R9, R14 ;  /* 0x0000000e09098220 */ /* 0x000fe40000410000 */
[----:B------:R-:W-:Y:S02]  /*8250*/  @!P0 FFMA.FTZ R6, R23, R24, R6 ;  /* 0x0000001817068223 */ /* 0x000fe40000010006 */
[----:B------:R-:W-:Y:S02]  /*8260*/  @!P0 FFMA.FTZ R8, R25, R26, R8 ;  /* 0x0000001a19088223 */ /* 0x000fe40000010008 */
[----:B------:R-:W-:Y:S01]  /*8270*/  @!P0 FFMA.FTZ R9, R27, R32, R9 ;  /* 0x000000201b098223 */ /* 0x000fe20000010009 */
[----:B------:R-:W-:Y:S01]  /*8280*/  @!P0 F2FP.BF16.PACK_AB R5, R6, R5 ;  /* 0x000000050605823e */ /* 0x000fe200000010ff */
[----:B------:R-:W-:Y:S02]  /*8290*/  @!P0 FFMA.FTZ R10, R33, R34, R10 ;  /* 0x00000022210a8223 */ /* 0x000fe4000001000a */
[----:B------:R-:W-:Y:S01]  /*82a0*/  @!P0 FFMA.FTZ R47, R26, R13, -R47 ;  /* 0x0000000d1a2f8223 */ /* 0x000fe2000001082f */
[----:B------:R-:W-:Y:S01]  /*82b0*/  @!P0 MOV R17, R5 ;  /* 0x0000000500118202 */ /* 0x000fe20000000f00 */
[----:B------:R-:W-:Y:S01]  /*82c0*/  @!P0 FFMA.FTZ R48, R32, R14, -R48 ;  /* 0x0000000e20308223 */ /* 0x000fe20000010830 */
[----:B------:R-:W-:Y:S01]  /*82d0*/  @!P0 F2FP.BF16.PACK_AB R14, R49, R50 ;  /* 0x00000032310e823e */ /* 0x000fe200000010ff */
[----:B------:R-:W-:Y:S01]  /*82e0*/  @!P0 FFMA.FTZ R11, R38, R39, R11 ;  /* 0x00000027260b8223 */ /* 0x000fe2000001000b */
[----:B------:R-:W-:Y:S01]  /*82f0*/  @!P0 F2FP.BF16.PACK_AB R8, R9, R8 ;  /* 0x000000080908823e */ /* 0x000fe200000010ff */
[----:B------:R-:W-:Y:S01]  /*8300*/  @!P0 IMAD.MOV.U32 R40, RZ, RZ, R15 ;  /* 0x000000ffff288224 */ /* 0x000fe200078e000f */
[----:B------:R-:W-:Y:S01]  /*8310*/  @!P0 F2FP.BF16.PACK_AB R13, R48, R47 ;  /* 0x0000002f300d823e */ /* 0x000fe200000010ff */
[----:B------:R-:W-:Y:S01]  /*8320*/  @!P0 IMAD.MOV.U32 R43, RZ, RZ, R14 ;  /* 0x000000ffff2b8224 */ /* 0x000fe200078e000e */
[----:B------:R-:W-:Y:S01]  /*8330*/  @!P0 F2FP.BF16.PACK_AB R10, R11, R10 ;  /* 0x0000000a0b0a823e */ /* 0x000fe200000010ff */
[----:B------:R-:W-:Y:S02]  /*8340*/  @!P0 IMAD.MOV.U32 R16, RZ, RZ, R2 ;  /* 0x000000ffff108224 */ /* 0x000fe400078e0002 */
[----:B------:R-:W-:Y:S02]  /*8350*/  @!P0 IMAD.MOV.U32 R42, RZ, RZ, R13 ;  /* 0x000000ffff2a8224 */ /* 0x000fe400078e000d */
[----:B------:R-:W-:Y:S02]  /*8360*/  @!P0 IMAD.MOV.U32 R18, RZ, RZ, R8 ;  /* 0x000000ffff128224 */ /* 0x000fe400078e0008 */
[----:B------:R-:W-:Y:S01]  /*8370*/  @!P0 IMAD.MOV.U32 R19, RZ, RZ, R10 ;  /* 0x000000ffff138224 */ /* 0x000fe200078e000a */
[C---:B---3--:R-:W-:Y:S04]  /*8380*/  LEA R2, P0, R81.reuse, R44, 0x1 ;  /* 0x0000002c51027211 */ /* 0x048fe800078008ff */
[----:B--2---:R-:W-:Y:S02]  /*8390*/  LEA.HI.X R3, R81, R45, R97, 0x1, P0 ;  /* 0x0000002d51037211 */ /* 0x004fe400000f0c61 */
[C---:B------:R-:W-:Y:S03]  /*83a0*/  ISETP.GE.AND P0, PT, R46.reuse, c[0x0][0x1d4], PT ;  /* 0x000075002e007a0c */ /* 0x040fe60003f06270 */
[----:B------:R1:W-:Y:S10]  /*83b0*/  ST.E.128 [R2.64], R40 ;  /* 0x0000002802007985 */ /* 0x0003f4000c101d0a */
[----:B------:R-:W-:Y:S05]  /*83c0*/  @!P0 IMAD.WIDE R8, R46, 0x2, R44 ;  /* 0x000000022e088825 */ /* 0x000fea00078e022c */
[----:B------:R1:W-:Y:S02]  /*83d0*/  @!P0 ST.E.128 [R8.64], R16 ;  /* 0x0000001008008985 */ /* 0x0003e4000c101d0a */
.L_x_2323:
[----:B------:R-:W-:Y:S05]  /*83e0*/  BSYNC B0 ;  /* 0x0000000000007941 */ /* 0x000fea0003800000 */
.L_x_2322:
[----:B------:R-:W-:Y:S11]  /*83f0*/  ISETP.GE.AND P0, PT, R144, c[0x0][0x1d4], PT ;  /* 0x0000750090007a0c */ /* 0x000ff60003f06270 */
[----:B------:R-:W-:Y:S02]  /*8400*/  @!UPT UIADD3 URZ, URZ, URZ, URZ ;  /* 0x0000003f3f3ff290 */ /* 0x000fe4000fffe03f */
[----:B------:R-:W-:-:S05]  /*8410*/  @P0 BRA `(.L_x_2307) ;  /* 0x00000b2000000947 */ /* 0x000fca0003800000 */
[----:B-1----:R-:W-:Y:S01]  /*8420*/  SEL R2, R71, R70, !P2 ;  /* 0x0000004647027207 */ /* 0x002fe20005000000 */
[----:B------:R-:W1:Y:S01]  /*8430*/  LDS.128 R40, [R115+0xa080] ;  /* 0x00a0800073287984 */ /* 0x000e620000000c00 */
[C---:B---3--:R-:W-:Y:S02]  /*8440*/  LEA R50, P0, R80.reuse, R44, 0x1 ;  /* 0x0000002c50327211 */ /* 0x048fe400078008ff */
[----:B------:R-:W-:Y:S02]  /*8450*/  SHF.R.S32.HI R3, RZ, 0x1f, R2 ;  /* 0x0000001fff037819 */ /* 0x000fe40000011402 */
[----:B--2---:R-:W-:Y:S02]  /*8460*/  LEA.HI.X R51, R80, R45, R96, 0x1, P0 ;  /* 0x0000002d50337211 */ /* 0x004fe400000f0c60 */
[----:B------:R-:W-:Y:S02]  /*8470*/  LEA.HI R2, R3, R2, RZ, 0x4 ;  /* 0x0000000203027211 */ /* 0x000fe400078f20ff */
[----:B------:R-:W-:Y:S02]  /*8480*/  ISETP.GE.AND P0, PT, R144, c[0x0][0x27c], PT ;  /* 0x00009f0090007a0c */ /* 0x000fe40003f06270 */
[----:B------:R-:W-:Y:S04]  /*8490*/  LEA.HI.SX32 R2, R2, R68, 0x1c ;  /* 0x0000004402027211 */ /* 0x000fe800078fe2ff */
[----:B------:R-:W-:Y:S01]  /*84a0*/  SHF.R.S32.HI R3, RZ, 0x1f, R2 ;  /* 0x0000001fff037819 */ /* 0x000fe20000011402 */
[----:B------:R-:W-:Y:S03]  /*84b0*/  IMAD.SHL.U32 R39, R2, 0x8, RZ ;  /* 0x0000000802277824 */ /* 0x000fe600078e00ff */
[----:B------:R-:W-:Y:S03]  /*84c0*/  LEA.HI R3, R3, R2, RZ, 0x3 ;  /* 0x0000000203037211 */ /* 0x000fe600078f18ff */
[----:B------:R-:W-:Y:S02]  /*84d0*/  @!P0 SHF.R.U64 R5, R30, 0x10, R31 ;  /* 0x000000101e058819 */ /* 0x000fe4000000121f */
[----:B------:R-:W-:Y:S02]  /*84e0*/  SHF.R.S32.HI R2, RZ, 0x3, R3 ;  /* 0x00000003ff027819 */ /* 0x000fe40000011403 */
[----:B------:R-:W-:Y:S02]  /*84f0*/  LOP3.LUT R3, R60, 0x38, R39, 0xf8, !PT ;  /* 0x000000383c037812 */ /* 0x000fe400078ef827 */
[----:B------:R-:W-:Y:S01]  /*8500*/  @!P0 SHF.R.U32.HI R6, RZ, 0x10, R31 ;  /* 0x00000010ff068819 */ /* 0x000fe2000001161f */
[----:B------:R-:W-:Y:S01]  /*8510*/  IMAD R2, R2, 0xc00, R12 ;  /* 0x00000c0002027824 */ /* 0x000fe200078e020c */
[----:B------:R-:W-:Y:S02]  /*8520*/  LOP3.LUT R3, R3, R136, RZ, 0x3c, !PT ;  /* 0x0000008803037212 */ /* 0x000fe400078e3cff */
[----:B------:R-:W-:Y:S02]  /*8530*/  @!P0 PRMT R13, R36, 0x5432, R6 ;  /* 0x00005432240d8816 */ /* 0x000fe40000000006 */
[----:B------:R-:W-:Y:S01]  /*8540*/  @!P0 SHF.R.U32.HI R8, RZ, 0x10, R57 ;  /* 0x00000010ff088819 */ /* 0x000fe20000011639 */
[----:B------:R-:W-:Y:S01]  /*8550*/  IMAD.IADD R2, R2, 0x1, R3 ;  /* 0x0000000102027824 */ /* 0x000fe200078e0203 */
[----:B------:R-:W-:Y:S02]  /*8560*/  @!P0 SHF.R.U32.HI R3, RZ, 0x10, R29 ;  /* 0x00000010ff038819 */ /* 0x000fe4000001161d */
[----:B------:R-:W-:Y:S01]  /*8570*/  @!P0 PRMT R26, R65, 0x5432, R8 ;  /* 0x00005432411a8816 */ /* 0x000fe20000000008 */
[----:B------:R-:W-:Y:S01]  /*8580*/  IMAD.SHL.U32 R16, R2, 0x2, RZ ;  /* 0x0000000202107824 */ /* 0x000fe200078e00ff */
[C---:B-1----:R-:W-:Y:S01]  /*8590*/  @!P0 LOP3.LUT R27, R41.reuse, 0xffff0000, RZ, 0xc0, !PT ;  /* 0xffff0000291b8812 */ /* 0x042fe200078ec0ff */
[----:B------:R-:W-:Y:S01]  /*85a0*/  @!P0 IMAD.U32 R25, R41, 0x10000, RZ ;  /* 0x0001000029198824 */ /* 0x000fe200078e00ff */
[----:B------:R-:W-:Y:S01]  /*85b0*/  @!P0 SHF.L.U32 R21, R40, 0x10, RZ ;  /* 0x0000001028158819 */ /* 0x000fe200000006ff */
[----:B------:R-:W-:Y:S01]  /*85c0*/  @!P0 IMAD.U32 R24, R26, 0x10000, RZ ;  /* 0x000100001a188824 */ /* 0x000fe200078e00ff */
[----:B------:R-:W-:Y:S01]  /*85d0*/  @!P0 LOP3.LUT R23, R40, 0xffff0000, RZ, 0xc0, !PT ;  /* 0xffff000028178812 */ /* 0x000fe200078ec0ff */
[----:B------:R-:W1:Y:S01]  /*85e0*/  LDS.128 R16, [R16+0xa080] ;  /* 0x00a0800010107984 */ /* 0x000e620000000c00 */
[----:B------:R-:W-:Y:S02]  /*85f0*/  @!P0 SHF.L.U32 R33, R43, 0x10, RZ ;  /* 0x000000102b218819 */ /* 0x000fe400000006ff */
[----:B------:R-:W-:Y:S02]  /*8600*/  @!P0 LOP3.LUT R31, R42, 0xffff0000, RZ, 0xc0, !PT ;  /* 0xffff00002a1f8812 */ /* 0x000fe400078ec0ff */
[----:B------:R-:W-:Y:S02]  /*8610*/  @!P0 PRMT R3, R35, 0x5410, R3 ;  /* 0x0000541023038816 */ /* 0x000fe40000000003 */
[----:B------:R-:W-:Y:S01]  /*8620*/  @!P0 SHF.R.U64 R2, R28, 0x10, R29 ;  /* 0x000000101c028819 */ /* 0x000fe2000000121d */
[----:B------:R-:W-:Y:S01]  /*8630*/  @!P0 IMAD.U32 R29, R42, 0x10000, RZ ;  /* 0x000100002a1d8824 */ /* 0x000fe200078e00ff */
[----:B------:R-:W-:Y:S02]  /*8640*/  @!P0 SHF.L.U32 R8, R3, 0x10, RZ ;  /* 0x0000001003088819 */ /* 0x000fe400000006ff */
[----:B------:R-:W-:Y:S02]  /*8650*/  @!P0 PRMT R9, R35, 0x5432, R2 ;  /* 0x0000543223098816 */ /* 0x000fe40000000002 */
[----:B------:R-:W-:Y:S02]  /*8660*/  @!P0 LOP3.LUT R35, R43, 0xffff0000, RZ, 0xc0, !PT ;  /* 0xffff00002b238812 */ /* 0x000fe400078ec0ff */
[----:B------:R-:W-:Y:S02]  /*8670*/  @!P0 LOP3.LUT R3, R3, 0xffff0000, RZ, 0xc0, !PT ;  /* 0xffff000003038812 */ /* 0x000fe400078ec0ff */
[----:B------:R-:W-:Y:S02]  /*8680*/  @!P0 SHF.R.U64 R10, R58, 0x10, R59 ;  /* 0x000000103a0a8819 */ /* 0x000fe4000000123b */
[----:B------:R-:W-:Y:S02]  /*8690*/  @!P0 LOP3.LUT R26, R26, 0xffff0000, RZ, 0xc0, !PT ;  /* 0xffff00001a1a8812 */ /* 0x000fe400078ec0ff */
[----:B------:R-:W-:Y:S02]  /*86a0*/  @!P0 PRMT R30, R66, 0x5432, R10 ;  /* 0x00005432421e8816 */ /* 0x000fe4000000000a */
[----:B------:R-:W-:Y:S02]  /*86b0*/  @!P0 PRMT R10, R36, 0x5410, R5 ;  /* 0x00005410240a8816 */ /* 0x000fe40000000005 */
[----:B------:R-:W-:Y:S01]  /*86c0*/  @!P0 SHF.R.U32.HI R34, RZ, 0x10, R59 ;  /* 0x00000010ff228819 */ /* 0x000fe2000001163b */
[C---:B------:R-:W-:Y:S01]  /*86d0*/  @!P0 IMAD.U32 R28, R30.reuse, 0x10000, RZ ;  /* 0x000100001e1c8824 */ /* 0x040fe200078e00ff */
[----:B------:R-:W-:Y:S02]  /*86e0*/  @!P0 LOP3.LUT R30, R30, 0xffff0000, RZ, 0xc0, !PT ;  /* 0xffff00001e1e8812 */ /* 0x000fe400078ec0ff */
[----:B------:R-:W-:Y:S02]  /*86f0*/  @!P0 PRMT R34, R67, 0x5410, R34 ;  /* 0x0000541043228816 */ /* 0x000fe40000000022 */
[----:B------:R-:W-:Y:S03]  /*8700*/  @!P0 SHF.R.U64 R22, R56, 0x10, R57 ;  /* 0x0000001038168819 */ /* 0x000fe60000001239 */
[C---:B------:R-:W-:Y:S01]  /*8710*/  @!P0 IMAD.U32 R32, R34.reuse, 0x10000, RZ ;  /* 0x0001000022208824 */ /* 0x040fe200078e00ff */
[----:B------:R-:W-:Y:S02]  /*8720*/  @!P0 LOP3.LUT R34, R34, 0xffff0000, RZ, 0xc0, !PT ;  /* 0xffff000022228812 */ /* 0x000fe400078ec0ff */
[----:B------:R-:W-:Y:S01]  /*8730*/  @!P0 PRMT R22, R66, 0x5410, R22 ;  /* 0x0000541042168816 */ /* 0x000fe20000000016 */
[C---:B-1----:R-:W-:Y:S04]  /*8740*/  @!P0 IMAD.U32 R2, R17.reuse, 0x10000, RZ ;  /* 0x0001000011028824 */ /* 0x042fe800078e00ff */
[C---:B------:R-:W-:Y:S01]  /*8750*/  @!P0 IMAD.U32 R20, R22.reuse, 0x10000, RZ ;  /* 0x0001000016148824 */ /* 0x040fe200078e00ff */
[----:B------:R-:W-:Y:S01]  /*8760*/  @!P0 LOP3.LUT R22, R22, 0xffff0000, RZ, 0xc0, !PT ;  /* 0xffff000016168812 */ /* 0x000fe200078ec0ff */
[C---:B------:R-:W-:Y:S02]  /*8770*/  @!P0 FMUL.FTZ R11, R2.reuse, R24 ;  /* 0x00000018020b8220 */ /* 0x040fe40000410000 */
[-C--:B------:R-:W-:Y:S01]  /*8780*/  @!P0 FMUL.FTZ R5, R2, R8.reuse ;  /* 0x0000000802058220 */ /* 0x080fe20000410000 */
[----:B------:R-:W-:Y:S01]  /*8790*/  @!P0 LOP3.LUT R2, R17, 0xffff0000, RZ, 0xc0, !PT ;  /* 0xffff000011028812 */ /* 0x000fe200078ec0ff */
[----:B------:R-:W-:Y:S02]  /*87a0*/  @!P0 FFMA.FTZ R55, R25, R8, -R11 ;  /* 0x0000000819378223 */ /* 0x000fe4000001080b */
[----:B------:R-:W-:Y:S02]  /*87b0*/  @!P0 IMAD.U32 R8, R16, 0x10000, RZ ;  /* 0x0001000010088824 */ /* 0x000fe400078e00ff */
[C---:B------:R-:W-:Y:S02]  /*87c0*/  @!P0 FMUL.FTZ R14, R2.reuse, R26 ;  /* 0x0000001a020e8220 */ /* 0x040fe40000410000 */
[C---:B------:R-:W-:Y:S01]  /*87d0*/  @!P0 IMAD.U32 R11, R9.reuse, 0x10000, RZ ;  /* 0x00010000090b8824 */ /* 0x040fe200078e00ff */
[----:B------:R-:W-:Y:S01]  /*87e0*/  @!P0 LOP3.LUT R9, R9, 0xffff0000, RZ, 0xc0, !PT ;  /* 0xffff000009098812 */ /* 0x000fe200078ec0ff */
[-C--:B------:R-:W-:Y:S02]  /*87f0*/  @!P0 FMUL.FTZ R6, R2, R3.reuse ;  /* 0x0000000302068220 */ /* 0x080fe40000410000 */
[----:B------:R-:W-:Y:S01]  /*8800*/  @!P0 FFMA.FTZ R54, R27, R3, -R14 ;  /* 0x000000031b368223 */ /* 0x000fe2000001080e */
[----:B------:R-:W-:Y:S01]  /*8810*/  @!P0 LOP3.LUT R3, R16, 0xffff0000, RZ, 0xc0, !PT ;  /* 0xffff000010038812 */ /* 0x000fe200078ec0ff */
[C---:B------:R-:W-:Y:S02]  /*8820*/  @!P0 FMUL.FTZ R15, R8.reuse, R20 ;  /* 0x00000014080f8220 */ /* 0x040fe40000410000 */
[-C--:B------:R-:W-:Y:S02]  /*8830*/  @!P0 FMUL.FTZ R2, R8, R11.reuse ;  /* 0x0000000b08028220 */ /* 0x080fe40000410000 */
[----:B------:R-:W-:Y:S02]  /*8840*/  @!P0 IMAD.U32 R8, R18, 0x10000, RZ ;  /* 0x0001000012088824 */ /* 0x000fe400078e00ff */
[----:B------:R-:W-:Y:S02]  /*8850*/  @!P0 FFMA.FTZ R53, R21, R11, -R15 ;  /* 0x0000000b15358223 */ /* 0x000fe4000001080f */
[----:B------:R-:W-:Y:S02]  /*8860*/  @!P0 IMAD.U32 R11, R10, 0x10000, RZ ;  /* 0x000100000a0b8824 */ /* 0x000fe400078e00ff */
[C---:B------:R-:W-:Y:S02]  /*8870*/  @!P0 FMUL.FTZ R14, R3.reuse, R22 ;  /* 0x00000016030e8220 */ /* 0x040fe40000410000 */
[----:B------:R-:W-:Y:S02]  /*8880*/  @!P0 FMUL.FTZ R15, R8, R28 ;  /* 0x0000001c080f8220 */ /* 0x000fe40000410000 */
[-C--:B------:R-:W-:Y:S02]  /*8890*/  @!P0 FMUL.FTZ R3, R3, R9.reuse ;  /* 0x0000000903038220 */ /* 0x080fe40000410000 */
[----:B------:R-:W-:Y:S01]  /*88a0*/  @!P0 FFMA.FTZ R52, R23, R9, -R14 ;  /* 0x0000000917348223 */ /* 0x000fe2000001080e */
[----:B------:R-:W-:Y:S01]  /*88b0*/  @!P0 LOP3.LUT R9, R18, 0xffff0000, RZ, 0xc0, !PT ;  /* 0xffff000012098812 */ /* 0x000fe200078ec0ff */
[-C--:B------:R-:W-:Y:S02]  /*88c0*/  @!P0 FMUL.FTZ R8, R8, R11.reuse ;  /* 0x0000000b08088220 */ /* 0x080fe40000410000 */
[----:B------:R-:W-:Y:S01]  /*88d0*/  @!P0 FFMA.FTZ R49, R29, R11, -R15 ;  /* 0x0000000b1d318223 */ /* 0x000fe2000001080f */
[----:B------:R-:W-:Y:S01]  /*88e0*/  @!P0 LOP3.LUT R15, R10, 0xffff0000, RZ, 0xc0, !PT ;  /* 0xffff00000a0f8812 */ /* 0x000fe200078ec0ff */
[C---:B------:R-:W-:Y:S01]  /*88f0*/  @!P0 IMAD.U32 R10, R19.reuse, 0x10000, RZ ;  /* 0x00010000130a8824 */ /* 0x040fe200078e00ff */
[----:B------:R-:W-:Y:S01]  /*8900*/  @!P0 LOP3.LUT R11, R19, 0xffff0000, RZ, 0xc0, !PT ;  /* 0xffff0000130b8812 */ /* 0x000fe200078ec0ff */
[C---:B------:R-:W-:Y:S01]  /*8910*/  @!P0 IMAD.U32 R14, R13.reuse, 0x10000, RZ ;  /* 0x000100000d0e8824 */ /* 0x040fe200078e00ff */
[----:B------:R-:W-:Y:S01]  /*8920*/  @!P0 LOP3.LUT R13, R13, 0xffff0000, RZ, 0xc0, !PT ;  /* 0xffff00000d0d8812 */ /* 0x000fe200078ec0ff */
[----:B------:R-:W-:Y:S02]  /*8930*/  @!P0 FMUL.FTZ R38, R10, R32 ;  /* 0x000000200a268220 */ /* 0x000fe40000410000 */
[----:B------:R-:W-:Y:S02]  /*8940*/  @!P0 FMUL.FTZ R36, R11, R34 ;  /* 0x000000220b248220 */ /* 0x000fe40000410000 */
[----:B------:R-:W-:Y:S02]  /*8950*/  @!P0 FMUL.FTZ R46, R9, R30 ;  /* 0x0000001e092e8220 */ /* 0x000fe40000410000 */
[----:B------:R-:W-:Y:S02]  /*8960*/  @!P0 FFMA.FTZ R2, R20, R21, R2 ;  /* 0x0000001514028223 */ /* 0x000fe40000010002 */
[----:B------:R-:W-:Y:S02]  /*8970*/  @!P0 FFMA.FTZ R3, R22, R23, R3 ;  /* 0x0000001716038223 */ /* 0x000fe40000010003 */
[----:B------:R-:W-:Y:S01]  /*8980*/  @!P0 FFMA.FTZ R48, R33, R14, -R38 ;  /* 0x0000000e21308223 */ /* 0x000fe20000010826 */
[----:B------:R-:W-:Y:S01]  /*8990*/  @!P0 F2FP.BF16.PACK_AB R38, R54, R55 ;  /* 0x000000373626823e */ /* 0x000fe200000010ff */
[----:B------:R-:W-:Y:S01]  /*89a0*/  @!P0 FFMA.FTZ R47, R35, R13, -R36 ;  /* 0x0000000d232f8223 */ /* 0x000fe20000010824 */
[----:B------:R-:W-:Y:S01]  /*89b0*/  @!P0 F2FP.BF16.PACK_AB R36, R52, R53 ;  /* 0x000000353424823e */ /* 0x000fe200000010ff */
[----:B------:R-:W-:Y:S01]  /*89c0*/  @!P0 FFMA.FTZ R46, R31, R15, -R46 ;  /* 0x0000000f1f2e8223 */ /* 0x000fe2000001082e */
[----:B------:R-:W-:Y:S01]  /*89d0*/  @!P0 MOV R41, R38 ;  /* 0x0000002600298202 */ /* 0x000fe20000000f00 */
[----:B------:R-:W-:Y:S01]  /*89e0*/  @!P0 FFMA.FTZ R5, R24, R25, R5 ;  /* 0x0000001918058223 */ /* 0x000fe20000010005 */
[----:B------:R-:W-:Y:S01]  /*89f0*/  @!P0 F2FP.BF16.PACK_AB R2, R3, R2 ;  /* 0x000000020302823e */ /* 0x000fe200000010ff */
[----:B------:R-:W-:Y:S01]  /*8a00*/  @!P0 FMUL.FTZ R9, R9, R15 ;  /* 0x0000000f09098220 */ /* 0x000fe20000410000 */
[----:B------:R-:W-:Y:S01]  /*8a10*/  @!P0 F2FP.BF16.PACK_AB R15, R47, R48 ;  /* 0x000000302f0f823e */ /* 0x000fe200000010ff */
[----:B------:R-:W-:Y:S02]  /*8a20*/  @!P0 FFMA.FTZ R6, R26, R27, R6 ;  /* 0x0000001b1a068223 */ /* 0x000fe40000010006 */
[----:B------:R-:W-:Y:S01]  /*8a30*/  @!P0 FMUL.FTZ R10, R10, R14 ;  /* 0x0000000e0a0a8220 */ /* 0x000fe20000410000 */
[----:B------:R-:W-:Y:S01]  /*8a40*/  @!P0 F2FP.BF16.PACK_AB R14, R46, R49 ;  /* 0x000000312e0e823e */ /* 0x000fe200000010ff */
[----:B------:R-:W-:Y:S01]  /*8a50*/  @!P0 FFMA.FTZ R8, R28, R29, R8 ;  /* 0x0000001d1c088223 */ /* 0x000fe20000010008 */
[----:B------:R-:W-:Y:S01]  /*8a60*/  @!P0 F2FP.BF16.PACK_AB R5, R6, R5 ;  /* 0x000000050605823e */ /* 0x000fe200000010ff */
[----:B------:R-:W-:Y:S02]  /*8a70*/  @!P0 FMUL.FTZ R11, R11, R13 ;  /* 0x0000000d0b0b8220 */ /* 0x000fe40000410000 */
[----:B------:R-:W-:Y:S01]  /*8a80*/  @!P0 FFMA.FTZ R9, R30, R31, R9 ;  /* 0x0000001f1e098223 */ /* 0x000fe20000010009 */
[----:B------:R-:W-:Y:S01]  /*8a90*/  @!P0 MOV R17, R5 ;  /* 0x0000000500118202 */ /* 0x000fe20000000f00 */
[----:B------:R-:W-:Y:S02]  /*8aa0*/  @!P0 FFMA.FTZ R10, R32, R33, R10 ;  /* 0x00000021200a8223 */ /* 0x000fe4000001000a */
[----:B------:R-:W-:Y:S01]  /*8ab0*/  @!P0 IMAD.MOV.U32 R40, RZ, RZ, R36 ;  /* 0x000000ffff288224 */ /* 0x000fe200078e0024 */
[----:B------:R-:W-:Y:S01]  /*8ac0*/  @!P0 F2FP.BF16.PACK_AB R8, R9, R8 ;  /* 0x000000080908823e */ /* 0x000fe200000010ff */
[----:B------:R-:W-:Y:S02]  /*8ad0*/  @!P0 IMAD.MOV.U32 R42, RZ, RZ, R14 ;  /* 0x000000ffff2a8224 */ /* 0x000fe400078e000e */
[----:B------:R-:W-:Y:S02]  /*8ae0*/  @!P0 IMAD.MOV.U32 R43, RZ, RZ, R15 ;  /* 0x000000ffff2b8224 */ /* 0x000fe400078e000f */
[----:B------:R-:W-:Y:S02]  /*8af0*/  @!P0 FFMA.FTZ R11, R34, R35, R11 ;  /* 0x00000023220b8223 */ /* 0x000fe4000001000b */
[----:B------:R-:W-:Y:S01]  /*8b00*/  @!P0 IMAD.MOV.U32 R16, RZ, RZ, R2 ;  /* 0x000000ffff108224 */ /* 0x000fe200078e0002 */
[----:B------:R1:W-:Y:S01]  /*8b10*/  ST.E.128 [R50.64], R40 ;  /* 0x0000002832007985 */ /* 0x0003e2000c101d0a */
[----:B------:R-:W-:Y:S01]  /*8b20*/  @!P0 IMAD.MOV.U32 R18, RZ, RZ, R8 ;  /* 0x000000ffff128224 */ /* 0x000fe200078e0008 */
[----:B------:R-:W-:Y:S05]  /*8b30*/  @!P0 F2FP.BF16.PACK_AB R10, R11, R10 ;  /* 0x0000000a0b0a823e */ /* 0x000fea00000010ff */
        /* <DEDUP_REMOVED lines=8> */
.L_x_2293:
        /* <DEDUP_REMOVED lines=12> */
[C---:B---3--:R-:W-:Y:S04]  /*8c80*/  @!P0 LEA R8, P3, R140.reuse, R3, 0x1 ;  /* 0x000000038c088211 */ /* 0x048fe800078608ff */
[----:B------:R-:W-:Y:S02]  /*8c90*/  @!P0 LEA.HI.X R9, R140, R5, R141, 0x1, P3 ;  /* 0x000000058c098211 */ /* 0x000fe400018f0c8d */
[C---:B------:R-:W-:Y:S04]  /*8ca0*/  @!P4 LEA R14, P3, R238.reuse, R3, 0x1 ;  /* 0x00000003ee0ec211 */ /* 0x040fe800078608ff */
[----:B------:R-:W-:Y:S02]  /*8cb0*/  @!P4 LEA.HI.X R15, R238, R5, R248, 0x1, P3 ;  /* 0x00000005ee0fc211 */ /* 0x000fe400018f0cf8 */
[C---:B------:R-:W-:Y:S11]  /*8cc0*/  ISETP.GE.AND P3, PT, R228.reuse, c[0x0][0x1d4], PT ;  /* 0x00007500e4007a0c */ /* 0x040ff60003f66270 */
[----:B------:R-:W-:Y:S02]  /*8cd0*/  @!UPT UIADD3 URZ, URZ, URZ, URZ ;  /* 0x0000003f3f3ff290 */ /* 0x000fe4000fffe03f */
[C---:B------:R-:W-:Y:S04]  /*8ce0*/  @!P3 LEA R10, P5, R228.reuse, R3, 0x1 ;  /* 0x00000003e40ab211 */ /* 0x040fe800078a08ff */
[----:B------:R-:W-:Y:S01]  /*8cf0*/  @!P3 LEA.HI.X R11, R228, R5, R250, 0x1, P5 ;  /* 0x00000005e40bb211 */ /* 0x000fe200028f0cfa */
        /* <DEDUP_REMOVED lines=10> */
.L_x_2325:
[----:B-12---:R-:W-:Y:S05]  /*8da0*/  BSYNC B0 ;  /* 0x0000000000007941 */ /* 0x006fea0003800000 */
.L_x_2324:
        /* <DEDUP_REMOVED lines=15> */
[----:B----4-:R-:W-:Y:S01]  /*8ea0*/  @!P0 ST.E.128 [R8.64], R20 ;  /* 0x0000001408008985 */ /* 0x010fe2000c101d0a */
[C---:B------:R-:W-:Y:S03]  /*8eb0*/  ISETP.GE.AND P0, PT, R229.reuse, c[0x0][0x1d4], PT ;  /* 0x00007500e5007a0c */ /* 0x040fe60003f06270 */
[----:B------:R-:W2:Y:S10]  /*8ec0*/  @!P4 LDS.128 R16, [R223+0xc880] ;  /* 0x00c88000df10c984 */ /* 0x000eb40000000c00 */
[C---:B------:R-:W-:Y:S04]  /*8ed0*/  @!P0 LEA R2, P5, R229.reuse, R2, 0x1 ;  /* 0x00000002e5028211 */ /* 0x040fe800078a08ff */
[----:B------:R-:W-:Y:S01]  /*8ee0*/  @!P0 LEA.HI.X R3, R229, R3, R249, 0x1, P5 ;  /* 0x00000003e5038211 */ /* 0x000fe200028f0cf9 */
[----:B--2---:R-:W-:Y:S04]  /*8ef0*/  @!P4 ST.E.128 [R14.64], R16 ;  /* 0x000000100e00c985 */ /* 0x004fe8000c101d0a */
[----:B------:R-:W2:Y:S04]  /*8f00*/  @!P3 LDS.128 R16, [R223+0xe080] ;  /* 0x00e08000df10b984 */ /* 0x000ea80000000c00 */
[----:B--2---:R-:W-:Y:S04]  /*8f10*/  @!P3 ST.E.128 [R10.64], R16 ;  /* 0x000000100a00b985 */ /* 0x004fe8000c101d0a */
[----:B------:R-:W2:Y:S04]  /*8f20*/  @!P0 LDS.128 R8, [R223+0xf880] ;  /* 0x00f88000df088984 */ /* 0x000ea80000000c00 */
[----:B--2---:R2:W-:Y:S02]  /*8f30*/  @!P0 ST.E.128 [R2.64], R8 ;  /* 0x0000000802008985 */ /* 0x0045e4000c101d0a */
.L_x_2307:
[----:B------:R-:W-:Y:S05]  /*8f40*/  BSYNC B2 ;  /* 0x0000000000027941 */ /* 0x000fea0003800000 */
.L_x_2292:
[----:B-123--:R-:W-:Y:S01]  /*8f50*/  IMAD.IADD R2, R77, 0x1, -R145 ;  /* 0x000000014d027824 */ /* 0x00efe200078e0a91 */
[----:B------:R-:W-:Y:S01]  /*8f60*/  P2R R15, PR, RZ, 0x2 ;  /* 0x00000002ff0f7803 */ /* 0x000fe20000000000 */
        /* <DEDUP_REMOVED lines=8> */
[----:B------:R-:W-:Y:S05]  /*8ff0*/  @P3 IADD3 R13, P0, R8, 0x20, RZ ;  /* 0x00000020080d3810 */ /* 0x000fea0007f1e0ff */
[----:B------:R-:W-:Y:S01]  /*9000*/  @P3 IMAD.X R14, RZ, RZ, R9, P0 ;  /* 0x000000ffff0e3224 */ /* 0x000fe200000e0609 */
[----:B------:R-:W-:Y:S11]  /*9010*/  ISETP.GE.AND P0, PT, R2, 0x1, PT ;  /* 0x000000010200780c */ /* 0x000ff60003f06270 */
[----:B------:R-:W-:Y:S02]  /*9020*/  @!UPT UIADD3 URZ, URZ, URZ, URZ ;  /* 0x0000003f3f3ff290 */ /* 0x000fe4000fffe03f */
[----:B------:R-:W-:Y:S01]  /*9030*/  @P0 MOV R2, R84 ;  /* 0x0000005400020202 */ /* 0x000fe20000000f00 */
[----:B------:R-:W-:Y:S02]  /*9040*/  @P0 IMAD.MOV.U32 R3, RZ, RZ, R94 ;  /* 0x000000ffff030224 */ /* 0x000fe400078e005e */
[----:B------:R-:W-:Y:S02]  /*9050*/  @P0 IMAD R5, R9, c[0x0][0x258], RZ ;  /* 0x0000960009050a24 */ /* 0x000fe400078e02ff */
[C---:B------:R-:W-:Y:S04]  /*9060*/  @P0 IMAD.WIDE.U32 R2, R8.reuse, c[0x0][0x258], R2 ;  /* 0x0000960008020a25 */ /* 0x040fe800078e0002 */
[----:B------:R-:W-:Y:S01]  /*9070*/  @P0 IMAD R8, R8, c[0x0][0x25c], R5 ;  /* 0x0000970008080a24 */ /* 0x000fe200078e0205 */
[C---:B------:R-:W-:Y:S01]  /*9080*/  @P0 LEA R10, P4, R2.reuse, c[0x0][0x250], 0x1 ;  /* 0x00009400020a0a11 */ /* 0x040fe200078808ff */
[----:B------:R-:W-:Y:S03]  /*9090*/  @P3 IMAD.MOV.U32 R9, RZ, RZ, R94 ;  /* 0x000000ffff093224 */ /* 0x000fe600078e005e */
[----:B------:R-:W-:Y:S04]  /*90a0*/  @P0 IADD3 R8, R3, R8, RZ ;  /* 0x0000000803080210 */ /* 0x000fe80007ffe0ff */
[----:B------:R-:W-:Y:S01]  /*90b0*/  @P0 LEA.HI.X R11, R2, c[0x0][0x254], R8, 0x1, P4 ;  /* 0x00009500020b0a11 */ /* 0x000fe200020f0c08 */
[----:B------:R-:W-:Y:S01]  /*90c0*/  IMAD R2, R82, c[0x0][0x208], RZ ;  /* 0x0000820052027a24 */ /* 0x000fe200078e02ff */
[----:B------:R-:W-:Y:S03]  /*90d0*/  @P3 MOV R8, R84 ;  /* 0x0000005400083202 */ /* 0x000fe60000000f00 */
[----:B------:R-:W-:Y:S01]  /*90e0*/  @!PT LDS RZ, [RZ] ;  /* 0x00000000fffff984 */ /* 0x000fe20000000800 */
[----:B------:R-:W-:Y:S01]  /*90f0*/  @!PT LDS RZ, [RZ] ;  /* 0x00000000fffff984 */ /* 0x000fe20000000800 */
[----:B------:R-:W-:Y:S01]  /*9100*/  @!PT LDS RZ, [RZ] ;  /* 0x00000000fffff984 */ /* 0x000fe20000000800 */
[----:B------:R1:W-:Y:S01]  /*9110*/  @P0 LDGSTS.E.BYPASS.LTC128B.128 [R223+0x4080], [R10.64], !P1 ;  /* 0x040800000adf0fae */ /* 0x0003e2000c901d4a */
[C---:B------:R-:W-:Y:S02]  /*9120*/  IMAD R5, R79.reuse, c[0x0][0x20c], R2 ;  /* 0x000083004f057a24 */ /* 0x040fe400078e0202 */
[----:B------:R-:W-:Y:S04]  /*9130*/  IMAD.WIDE.U32 R2, R79, c[0x0][0x208], RZ ;  /* 0x000082004f027a25 */ /* 0x000fe800078e00ff */
[----:B------:R-:W-:Y:S02]  /*9140*/  IMAD.IADD R3, R3, 0x1, R5 ;  /* 0x0000000103037824 */ /* 0x000fe400078e0205 */
[----:B------:R-:W-:Y:S04]  /*9150*/  @P3 IMAD.WIDE.U32 R8, R13, c[0x0][0x258], R8 ;  /* 0x000096000d083a25 */ /* 0x000fe800078e0008 */
        /* <DEDUP_REMOVED lines=21> */
[----:B--2---:R1:W2:Y:S01]  /*92b0*/  SHFL.IDX PT, R2, R13, RZ, 0x181f ;  /* 0x00181fff0d027589 */ /* 0x0042a200000e0000 */
[----:B------:R-:W-:Y:S04]  /*92c0*/  DEPBAR.LE SB0, 0x0 ;  /* 0x000080000000791a */ /* 0x000fe80000000000 */
[----:B------:R1:W3:Y:S04]  /*92d0*/  SHFL.IDX PT, R3, R5, RZ, 0x181f ;  /* 0x00181fff05037589 */ /* 0x0002e800000e0000 */
[----:B------:R-:W-:Y:S06]  /*92e0*/  BAR.SYNC.DEFER_BLOCKING 0x0 ;  /* 0x0000000000007b1d */ /* 0x000fec0000010000 */
[----:B------:R-:W-:-:S05]  /*92f0*/  @!P0 BRA `(.L_x_2327) ;  /* 0x0000015000008947 */ /* 0x000fca0003800000 */
[----:B------:R-:W-:Y:S02]  /*9300*/  ISETP.GE.AND P0, PT, R140, c[0x0][0x1d4], PT ;  /* 0x000075008c007a0c */ /* 0x000fe40003f06270 */
[----:B------:R-:W-:Y:S11]  /*9310*/  ISETP.GE.AND P5, PT, R144, c[0x0][0x1d4], PT ;  /* 0x0000750090007a0c */ /* 0x000ff60003fa6270 */
[----:B------:R-:W4:Y:S01]  /*9320*/  @!P0 LDS.128 R20, [R223+0x4080] ;  /* 0x00408000df148984 */ /* 0x000f220000000c00 */
[CC--:B--2---:R-:W-:Y:S04]  /*9330*/  @!P0 LEA R8, P4, R140.reuse, R2.reuse, 0x1 ;  /* 0x000000028c088211 */ /* 0x0c4fe800078808ff */
[-C--:B---3--:R-:W-:Y:S02]  /*9340*/  @!P0 LEA.HI.X R9, R140, R3.reuse, R141, 0x1, P4 ;  /* 0x000000038c098211 */ /* 0x088fe400020f0c8d */
[CC--:B------:R-:W-:Y:S04]  /*9350*/  @!P5 LEA R14, P4, R238.reuse, R2.reuse, 0x1 ;  /* 0x00000002ee0ed211 */ /* 0x0c0fe800078808ff */
[-C--:B------:R-:W-:Y:S02]  /*9360*/  @!P5 LEA.HI.X R15, R238, R3.reuse, R248, 0x1, P4 ;  /* 0x00000003ee0fd211 */ /* 0x080fe400020f0cf8 */
[C---:B------:R-:W-:Y:S11]  /*9370*/  ISETP.GE.AND P4, PT, R228.reuse, c[0x0][0x1d4], PT ;  /* 0x00007500e4007a0c */ /* 0x040ff60003f86270 */
[----:B------:R-:W-:Y:S02]  /*9380*/  @!UPT UIADD3 URZ, URZ, URZ, URZ ;  /* 0x0000003f3f3ff290 */ /* 0x000fe4000fffe03f */
[CC--:B-1----:R-:W-:Y:S04]  /*9390*/  @!P4 LEA R10, P6, R228.reuse, R2.reuse, 0x1 ;  /* 0x00000002e40ac211 */ /* 0x0c2fe800078c08ff */
[-C--:B------:R-:W-:Y:S01]  /*93a0*/  @!P4 LEA.HI.X R11, R228, R3.reuse, R250, 0x1, P6 ;  /* 0x00000003e40bc211 */ /* 0x080fe200030f0cfa */
[----:B----4-:R-:W-:Y:S01]  /*93b0*/  @!P0 ST.E.128 [R8.64], R20 ;  /* 0x0000001408008985 */ /* 0x010fe2000c101d0a */
        /* <DEDUP_REMOVED lines=9> */
.L_x_2327:
[----:B------:R-:W-:Y:S05]  /*9450*/  BSYNC B0 ;  /* 0x0000000000007941 */ /* 0x000fea0003800000 */
.L_x_2326:
[----:B-1-3--:R1:W3:Y:S01]  /*9460*/  SHFL.IDX PT, R3, R5, 0x1, 0x181f ;  /* 0x00381f0005037f89 */ /* 0x00a2e200000e0000 */
[----:B------:R-:W-:Y:S03]  /*9470*/  BSSY B0, `(.L_x_2328) ;  /* 0x0000018000007945 */ /* 0x000fe60003800000 */
[----:B--2---:R1:W2:Y:S01]  /*9480*/  SHFL.IDX PT, R2, R13, 0x1, 0x181f ;  /* 0x00381f000d027f89 */ /* 0x0042a200000e0000 */
        /* <DEDUP_REMOVED lines=22> */
.L_x_2329:
[----:B------:R-:W-:Y:S05]  /*95f0*/  BSYNC B0 ;  /* 0x0000000000007941 */ /* 0x000fea0003800000 */
.L_x_2328:
[----:B------:R-:W-:Y:S01]  /*9600*/  ISETP.GT.AND P4, PT, R37, R101, PT ;  /* 0x000000652500720c */ /* 0x000fe20003f84270 */
[----:B------:R-:W-:Y:S01]  /*9610*/  @!UPT UIADD3 URZ, URZ, URZ, URZ ;  /* 0x0000003f3f3ff290 */ /* 0x000fe2000fffe03f */
[----:B------:R-:W-:Y:S11]  /*9620*/  BSSY B0, `(.L_x_2330) ;  /* 0x000002a000007945 */ /* 0x000ff60003800000 */
[----:B------:R-:W-:-:S05]  /*9630*/  @!P4 BRA `(.L_x_2331) ;  /* 0x000002800000c947 */ /* 0x000fca0003800000 */
[----:B-1----:R-:W-:Y:S01]  /*9640*/  IADD3 R5, R37, -0x1, RZ ;  /* 0xffffffff25057810 */ /* 0x002fe20007ffe0ff */
[----:B--2---:R-:W-:Y:S01]  /*9650*/  IMAD.MOV.U32 R2, RZ, RZ, R106 ;  /* 0x000000ffff027224 */ /* 0x004fe200078e006a */
[----:B------:R-:W-:Y:S01]  /*9660*/  P2R R11, PR, RZ, 0x4 ;  /* 0x00000004ff0b7803 */ /* 0x000fe20000000000 */
[----:B---3--:R-:W-:Y:S01]  /*9670*/  IMAD.MOV.U32 R3, RZ, RZ, R105 ;  /* 0x000000ffff037224 */ /* 0x008fe200078e0069 */
[----:B------:R-:W-:Y:S01]  /*9680*/  SHF.R.S32.HI R8, RZ, 0x1f, R5 ;  /* 0x0000001fff087819 */ /* 0x000fe20000011405 */
[----:B------:R-:W-:Y:S01]  /*9690*/  IMAD R6, R132, R5, RZ ;  /* 0x0000000584067224 */ /* 0x000fe200078e02ff */
[----:B------:R-:W-:Y:S01]  /*96a0*/  LOP3.LUT P2, RZ, R213, 0x8, RZ, 0xc0, !PT ;  /* 0x00000008d5ff7812 */ /* 0x000fe2000784c0ff */
        /* <DEDUP_REMOVED lines=33> */
.L_x_2331:
[----:B------:R-:W-:Y:S05]  /*98c0*/  BSYNC B0 ;  /* 0x0000000000007941 */ /* 0x000fea0003800000 */
.L_x_2330:
[----:B------:R-:W0:Y:S01]  /*98d0*/  LDGDEPBAR ;  /* 0x00000000000079af */ /* 0x000e220000000000 */
[----:B------:R-:W-:Y:S01]  /*98e0*/  IADD3 R37, R37, -0x1, RZ ;  /* 0xffffffff25257810 */ /* 0x000fe20007ffe0ff */
[----:B------:R-:W-:-:S05]  /*98f0*/  @P4 BRA `(.L_x_2332) ;  /* 0xffffa10000004947 */ /* 0x000fca000383ffff */
[----:B-1----:R-:W4:Y:S04]  /*9900*/  LDL R5, [R1+0x64] ;  /* 0x0000640001057983 */ /* 0x002f280000100800 */
[----:B------:R1:W5:Y:S01]  /*9910*/  LDL R19, [R1+0x58] ;  /* 0x0000580001137983 */ /* 0x0003620000100800 */
[----:B------:R-:W-:Y:S03]  /*9920*/  WARPSYNC 0xffffffff ;  /* 0xffffffff00007948 */ /* 0x000fe60003800000 */
[----:B------:R-:W-:Y:S01]  /*9930*/  BAR.SYNC.DEFER_BLOCKING 0x0 ;  /* 0x0000000000007b1d */ /* 0x000fe20000010000 */
[----:B----4-:R-:W-:-:S05]  /*9940*/  IADD3 R0, R5, 0x2f, RZ ;  /* 0x0000002f05007810 */ /* 0x010fca0007ffe0ff */
[----:B------:R-:W-:-:S05]  /*9950*/  IMAD.HI R0, R0, 0x2aaaaaab, RZ ;  /* 0x2aaaaaab00007827 */ /* 0x000fca00078e02ff */
[----:B--2---:R-:W-:-:S04]  /*9960*/  SHF.R.U32.HI R2, RZ, 0x1f, R0 ;  /* 0x0000001fff027819 */ /* 0x004fc80000011600 */
[----:B------:R-:W-:Y:S02]  /*9970*/  LEA.HI.SX32 R21, R0, R2, 0x1d ;  /* 0x0000000200157211 */ /* 0x000fe400078feaff */
.L_x_2291:
[----:B-1----:R-:W2:Y:S04]  /*9980*/  LDL R14, [R1+0xa0] ;  /* 0x0000a000010e7983 */ /* 0x002ea80000100800 */
[----:B---3--:R-:W3:Y:S04]  /*9990*/  LDL.LU R3, [R1+0x15c] ;  /* 0x00015c0001037983 */ /* 0x008ee80000300800 */
[----:B------:R-:W3:Y:S01]  /*99a0*/  S2R R2, SR_TID.X ;  /* 0x0000000000027919 */ /* 0x000ee20000002100 */
[----:B------:R-:W-:-:S05]  /*99b0*/  IMAD.MOV.U32 R0, RZ, RZ, c[0x0][0x2c4] ;  /* 0x0000b100ff007624 */ /* 0x000fca00078e00ff */
[----:B------:R-:W-:Y:S01]  /*99c0*/  ISETP.NE.AND P3, PT, R0, 0x1, PT ;  /* 0x000000010000780c */ /* 0x000fe20003f65270 */
[----:B------:R-:W-:-:S05]  /*99d0*/  IMAD.MOV.U32 R4, RZ, RZ, c[0x0][0x32c] ;  /* 0x0000cb00ff047624 */ /* 0x000fca00078e00ff */
[----:B------:R-:W-:Y:S02]  /*99e0*/  ISETP.GE.AND P1, PT, R4, 0x1, PT ;  /* 0x000000010400780c */ /* 0x000fe40003f26270 */
[----:B--2---:R-:W-:Y:S01]  /*99f0*/  IADD3 R0, R14, 0x7f, RZ ;  /* 0x0000007f0e007810 */ /* 0x004fe20007ffe0ff */
[----:B---3--:R1:W-:Y:S04]  /*9a00*/  STL.64 [R1], R2 ;  /* 0x0000000201007387 */ /* 0x0083e80000100a00 */
[----:B-1----:R-:W-:-:S05]  /*9a10*/  @P3 IMAD.HI.U32 R2, R0, c[0x0][0x2c8], RZ ;  /* 0x0000b20000023a27 */ /* 0x002fca00078e00ff */
[----:B------:R-:W-:Y:S01]  /*9a20*/  @P3 SHF.R.U32.HI R0, RZ, c[0x0][0x2cc], R2 ;  /* 0x0000b300ff003a19 */ /* 0x000fe20000011602 */
[----:B------:R-:W-:-:S03]  /*9a30*/  IMAD.U32 R2, RZ, RZ, UR7 ;  /* 0x00000007ff027e24 */ /* 0x000fc6000f8e00ff */
[----:B------:R-:W-:Y:S02]  /*9a40*/  IADD3 R0, R0, 0x1, R5 ;  /* 0x0000000100007810 */ /* 0x000fe40007ffe005 */
[----:B------:R-:W-:-:S03]  /*9a50*/  IADD3 R26, P0, R2, 0x4, RZ ;  /* 0x00000004021a7810 */ /* 0x000fc60007f1e0ff */
[----:B-----5:R-:W-:Y:S02]  /*9a60*/  IMAD.IADD R3, R0, 0x1, -R19 ;  /* 0x0000000100037824 */ /* 0x020fe400078e0a13 */
[----:B------:R-:W-:-:S03]  /*9a70*/  IMAD.X R27, RZ, RZ, UR6, P0 ;  /* 0x00000006ff1b7e24 */ /* 0x000fc600080e06ff */
        /* <DEDUP_REMOVED lines=12> */
.L_x_2335:
[----:B------:R-:W-:-:S13]  /*9b40*/  ISETP.NE.AND P0, PT, R4, 0x1, PT ;  /* 0x000000010400780c */ /* 0x000fda0003f05270 */
[----:B------:R-:W-:-:S05]  /*9b50*/  @P0 IMAD.HI.U32 R3, R0, c[0x0][0x330], RZ ;  /* 0x0000cc0000030a27 */ /* 0x000fca00078e00ff */
[----:B------:R-:W-:Y:S02]  /*9b60*/  @P0 SHF.R.U32.HI R0, RZ, c[0x0][0x334], R3 ;  /* 0x0000cd00ff000a19 */ /* 0x000fe40000011603 */
.L_x_2336:
[----:B------:R-:W-:Y:S05]  /*9b70*/  BSYNC B0 ;  /* 0x0000000000007941 */ /* 0x000fea0003800000 */
.L_x_2334:
[----:B------:R-:W-:-:S05]  /*9b80*/  IMAD R0, R0, R4, c[0x0][0x32c] ;  /* 0x0000cb0000007624 */ /* 0x000fca00078e0204 */
[----:B------:R-:W-:-:S04]  /*9b90*/  IMNMX R2, R2, R0, PT ;  /* 0x0000000002027217 */ /* 0x000fc80003800200 */
.L_x_2333:
        /* <DEDUP_REMOVED lines=20> */
.L_x_2339:
[----:B------:R-:W-:-:S13]  /*9ce0*/  ISETP.NE.AND P0, PT, R4, 0x1, PT ;  /* 0x000000010400780c */ /* 0x000fda0003f05270 */
[----:B------:R-:W-:-:S05]  /*9cf0*/  @P0 IMAD.HI.U32 R3, R0, c[0x0][0x330], RZ ;  /* 0x0000cc0000030a27 */ /* 0x000fca00078e00ff */
[----:B------:R-:W-:Y:S02]  /*9d00*/  @P0 SHF.R.U32.HI R0, RZ, c[0x0][0x334], R3 ;  /* 0x0000cd00ff000a19 */ /* 0x000fe40000011603 */
.L_x_2340:
[----:B------:R-:W-:Y:S05]  /*9d10*/  BSYNC B0 ;  /* 0x0000000000007941 */ /* 0x000fea0003800000 */
.L_x_2338:
[----:B------:R-:W-:-:S05]  /*9d20*/  IMAD R0, R0, c[0x0][0x32c], RZ ;  /* 0x0000cb0000007a24 */ /* 0x000fca00078e02ff */
[----:B------:R-:W-:-:S05]  /*9d30*/  IMNMX R2, R2, R0, !PT ;  /* 0x0000000002027217 */ /* 0x000fca0007800200 */
.L_x_2337:
[----:B------:R-:W-:Y:S01]  /*9d40*/  IMAD.HI R2, R2, 0x2aaaaaab, RZ ;  /* 0x2aaaaaab02027827 */ /* 0x000fe200078e02ff */
[----:B------:R-:W-:Y:S04]  /*9d50*/  BSSY B0, `(.L_x_2341) ;  /* 0x0000027000007945 */ /* 0x000fe80003800000 */
[----:B------:R-:W-:-:S04]  /*9d60*/  SHF.R.U32.HI R6, RZ, 0x1f, R2 ;  /* 0x0000001fff067819 */ /* 0x000fc80000011602 */
[----:B------:R-:W-:Y:S01]  /*9d70*/  LEA.HI.SX32 R6, R2, R6, 0x1d ;  /* 0x0000000602067211 */ /* 0x000fe200078feaff */
[----:B------:R-:W-:-:S03]  /*9d80*/  IMAD.MOV.U32 R2, RZ, RZ, RZ ;  /* 0x000000ffff027224 */ /* 0x000fc600078e00ff */
[----:B------:R-:W-:-:S04]  /*9d90*/  IMNMX R6, RZ, R6, !PT ;  /* 0x00000006ff067217 */ /* 0x000fc80007800200 */
[----:B------:R-:W-:-:S13]  /*9da0*/  ISETP.GT.AND P0, PT, R8, R6, PT ;  /* 0x000000060800720c */ /* 0x000fda0003f04270 */
[----:B------:R-:W-:Y:S05]  /*9db0*/  @!P0 BRA `(.L_x_2342) ;  /* 0x0000020000008947 */ /* 0x000fea0003800000 */
[----:B------:R-:W2:Y:S02]  /*9dc0*/  LDL R0, [R1+0xb0] ;  /* 0x0000b00001007983 */ /* 0x000ea40000100800 */
[----:B--2---:R-:W-:-:S04]  /*9dd0*/  ISETP.NE.AND P0, PT, R0, RZ, PT ;  /* 0x000000ff0000720c */ /* 0x004fc80003f05270 */
[----:B------:R-:W-:-:S04]  /*9de0*/  SEL R0, R0, c[0x0][0x338], P0 ;  /* 0x0000ce0000007a07 */ /* 0x000fc80000000000 */
[----:B------:R-:W-:Y:S02]  /*9df0*/  IABS R4, R0 ;  /* 0x0000000000047213 */ /* 0x000fe40000000000 */
[----:B------:R-:W-:Y:S02]  /*9e00*/  IADD3 R9, R0, -0x1, R8 ;  /* 0xffffffff00097810 */ /* 0x000fe40007ffe008 */
[----:B------:R-:W1:Y:S03]  /*9e10*/  I2F.RP R2, R4 ;  /* 0x0000000400027306 */ /* 0x000e660000209400 */
[----:B------:R-:W-:-:S05]  /*9e20*/  IMAD.IADD R9, R9, 0x1, -R6 ;  /* 0x0000000109097824 */ /* 0x000fca00078e0a06 */
[----:B------:R-:W-:Y:S02]  /*9e30*/  IABS R13, R9 ;  /* 0x00000009000d7213 */ /* 0x000fe40000000000 */
[----:B------:R-:W-:-:S04]  /*9e40*/  LOP3.LUT R9, R9, R0, RZ, 0x3c, !PT ;  /* 0x0000000009097212 */ /* 0x000fc800078e3cff */
[----:B------:R-:W-:Y:S01]  /*9e50*/  ISETP.GE.AND P1, PT, R9, RZ, PT ;  /* 0x000000ff0900720c */ /* 0x000fe20003f26270 */
[----:B-1----:R-:W1:Y:S02]  /*9e60*/  MUFU.RCP R2, R2 ;  /* 0x0000000200027308 */ /* 0x002e640000001000 */
[----:B-1----:R-:W-:-:S06]  /*9e70*/  IADD3 R2, R2, 0xffffffe, RZ ;  /* 0x0ffffffe02027810 */ /* 0x002fcc0007ffe0ff */
[----:B------:R-:W1:Y:S02]  /*9e80*/  F2I.FTZ.U32.TRUNC.NTZ R3, R2 ;  /* 0x0000000200037305 */ /* 0x000e64000021f000 */
[----:B-1----:R-:W-:-:S04]  /*9e90*/  IMAD.MOV R2, RZ, RZ, -R3 ;  /* 0x000000ffff027224 */ /* 0x002fc800078e0a03 */
[----:B------:R-:W-:Y:S01]  /*9ea0*/  IMAD.MOV.U32 R10, RZ, RZ, R2 ;  /* 0x000000ffff0a7224 */ /* 0x000fe200078e0002 */
[----:B------:R-:W-:-:S03]  /*9eb0*/  IABS R2, R0 ;  /* 0x0000000000027213 */ /* 0x000fc60000000000 */
[----:B------:R-:W-:Y:S02]  /*9ec0*/  IMAD R10, R10, R4, RZ ;  /* 0x000000040a0a7224 */ /* 0x000fe400078e02ff */
[----:B------:R-:W-:Y:S02]  /*9ed0*/  IMAD.MOV R11, RZ, RZ, -R2 ;  /* 0x000000ffff0b7224 */ /* 0x000fe400078e0a02 */
[----:B------:R-:W-:-:S04]  /*9ee0*/  IMAD.MOV.U32 R2, RZ, RZ, RZ ;  /* 0x000000ffff027224 */ /* 0x000fc800078e00ff */
        /* <DEDUP_REMOVED lines=13> */
.L_x_2342:
[----:B------:R-:W-:Y:S05]  /*9fc0*/  BSYNC B0 ;  /* 0x0000000000007941 */ /* 0x000fea0003800000 */
.L_x_2341:
[----:B------:R-:W2:Y:S01]  /*9fd0*/  LDL R3, [R1+0xd8] ;  /* 0x0000d80001037983 */ /* 0x000ea20000100800 */
[----:B------:R-:W-:Y:S01]  /*9fe0*/  PRMT R0, RZ, 0x7610, R0 ;  /* 0x00007610ff007816 */ /* 0x000fe20000000000 */
        /* <DEDUP_REMOVED lines=65> */
[----:B--2---:R-:W-:-:S04]  /*a400*/  IMAD R247, R3, R2, R6 ;  /* 0x0000000203f77224 */ /* 0x004fc800078e0206 */
[----:B------:R-:W-:-:S05]  /*a410*/  IMAD.IADD R2, R247, 0x1, R2 ;  /* 0x00000001f7027824 */ /* 0x000fca00078e0202 */
[----:B------:R-:W-:-:S04]  /*a420*/  IMNMX R225, R8, R2, PT ;  /* 0x0000000208e17217 */ /* 0x000fc80003800200 */
[----:B------:R-:W-:-:S13]  /*a430*/  ISETP.GT.AND P0, PT, R225, R247, PT ;  /* 0x000000f7e100720c */ /* 0x000fda0003f04270 */
[----:B------:R-:W-:Y:S05]  /*a440*/  @!P0 BRA `(.L_x_2343) ;  /* 0x0001079000008947 */ /* 0x000fea0003800000 */
[----:B------:R-:W2:Y:S04]  /*a450*/  LDL R10, [R1+0xac] ;  /* 0x0000ac00010a7983 */ /* 0x000ea80000100800 */
[----:B------:R-:W3:Y:S04]  /*a460*/  LDL R0, [R1+0x4c] ;  /* 0x00004c0001007983 */ /* 0x000ee80000100800 */
[----:B------:R-:W4:Y:S01]  /*a470*/  LDL R9, [R1+0xa8] ;  /* 0x0000a80001097983 */ /* 0x000f220000100800 */
[----:B------:R-:W-:Y:S01]  /*a480*/  ISETP.NE.U32.AND P0, PT, RZ, c[0x0][0x340], PT ;  /* 0x0000d000ff007a0c */ /* 0x000fe20003f05070 */
[----:B------:R-:W-:-:S03]  /*a490*/  ULDC.64 UR4, c[0x0][0x18] ;  /* 0x0000060000047ab9 */ /* 0x000fc60000000a00 */
[----:B------:R-:W-:-:S13]  /*a4a0*/  ISETP.NE.AND.EX P2, PT, RZ, c[0x0][0x344], PT, P0 ;  /* 0x0000d100ff007a0c */ /* 0x000fda0003f45300 */
[----:B------:R-:W-:Y:S01]  /*a4b0*/  @P2 IMAD.MOV.U32 R2, RZ, RZ, 0x4 ;  /* 0x00000004ff022424 */ /* 0x000fe200078e00ff */
[----:B------:R-:W-:-:S04]  /*a4c0*/  ISETP.NE.U32.AND P0, PT, RZ, c[0x0][0x348], PT ;  /* 0x0000d200ff007a0c */ /* 0x000fc80003f05070 */
[----:B------:R-:W-:Y:S01]  /*a4d0*/  ISETP.NE.AND.EX P0, PT, RZ, c[0x0][0x34c], PT, P0 ;  /* 0x0000d300ff007a0c */ /* 0x000fe20003f05300 */
[----:B--2---:R-:W-:-:S05]  /*a4e0*/  @P2 IMAD.WIDE R2, R10, R2, c[0x0][0x340] ;  /* 0x0000d0000a022625 */ /* 0x004fca00078e0202 */
[----:B------:R1:W5:Y:S01]  /*a4f0*/  @P2 LDG.E R20, [R2.64] ;  /* 0x0000000a02142981 */ /* 0x000362000c1e1900 */
[----:B---3--:R-:W-:-:S05]  /*a500*/  SHF.R.S32.HI R4, RZ, 0x1f, R0 ;  /* 0x0000001fff047819 */ /* 0x008fca0000011400 */
[----:B------:R-:W-:Y:S01]  /*a510*/  IMAD R4, R4, c[0x0][0x178], RZ ;  /* 0x00005e0004047a24 */ /* 0x000fe200078e02ff */
[----:B----4-:R-:W-:Y:S02]  /*a520*/  LOP3.LUT R252, R9, 0xffff, RZ, 0xc0, !PT ;  /* 0x0000ffff09fc7812 */ /* 0x010fe400078ec0ff */
[----:B------:R-:W-:Y:S01]  /*a530*/  SEL R6, R10, RZ, !P0 ;  /* 0x000000ff0a067207 */ /* 0x000fe20004000000 */
[----:B-1----:R-:W-:-:S04]  /*a540*/  IMAD.WIDE.U32 R2, R0, c[0x0][0x178], RZ ;  /* 0x00005e0000027a25 */ /* 0x002fc800078e00ff */
[----:B------:R-:W-:Y:S02]  /*a550*/  IMAD R0, R0, c[0x0][0x17c], R4 ;  /* 0x00005f0000007a24 */ /* 0x000fe400078e0204 */
[----:B------:R-:W-:-:S03]  /*a560*/  IMAD R4, R146, 0x20, R145 ;  /* 0x0000002092047824 */ /* 0x000fc600078e0291 */
[----:B------:R-:W-:Y:S01]  /*a570*/  IADD3 R3, R3, R0, RZ ;  /* 0x0000000003037210 */ /* 0x000fe20007ffe0ff */
[----:B------:R-:W-:Y:S01]  /*a580*/  IMAD.IADD R4, R14, 0x1, R4 ;  /* 0x000000010e047824 */ /* 0x000fe200078e0204 */
[----:B------:R-:W-:-:S03]  /*a590*/  SHF.R.S32.HI R0, RZ, 0x1f, R10 ;  /* 0x0000001fff007819 */ /* 0x000fc6000001140a */
[----:B------:R-:W-:Y:S01]  /*a5a0*/  @P3 IMAD.HI.U32 R9, R4, c[0x0][0x2c8], RZ ;  /* 0x0000b20004093a27 */ /* 0x000fe200078e00ff */
[----:B------:R-:W-:-:S03]  /*a5b0*/  SEL R8, R0, RZ, !P0 ;  /* 0x000000ff00087207 */ /* 0x000fc60004000000 */
[----:B------:R-:W-:-:S04]  /*a5c0*/  IMAD.WIDE.U32 R2, R252, c[0x0][0x1b8], R2 ;  /* 0x00006e00fc027a25 */ /* 0x000fc800078e0002 */
[----:B------:R-:W-:Y:S01]  /*a5d0*/  IMAD.MOV.U32 R0, RZ, RZ, R4 ;  /* 0x000000ffff007224 */ /* 0x000fe200078e0004 */
[----:B------:R-:W-:Y:S01]  /*a5e0*/  @P3 SHF.R.U32.HI R0, RZ, c[0x0][0x2cc], R9 ;  /* 0x0000b300ff003a19 */ /* 0x000fe20000011609 */
[----:B------:R-:W-:Y:S02]  /*a5f0*/  IMAD R8, R8, c[0x0][0x1c0], RZ ;  /* 0x0000700008087a24 */ /* 0x000fe400078e02ff */
[----:B------:R-:W-:Y:S01]  /*a600*/  IMAD R3, R252, c[0x0][0x1bc], R3 ;  /* 0x00006f00fc037a24 */ /* 0x000fe200078e0203 */
[----:B------:R-:W-:Y:S01]  /*a610*/  UIADD3 UR4, UP0, UR4, 0x10080, URZ ;  /* 0x0001008004047890 */ /* 0x000fe2000ff1e03f */
[C---:B------:R-:W-:Y:S01]  /*a620*/  IMAD R9, R6.reuse, c[0x0][0x1c4], R8 ;  /* 0x0000710006097a24 */ /* 0x040fe200078e0208 */
[----:B------:R-:W-:Y:S01]  /*a630*/  SHF.R.S32.HI R8, RZ, 0x1f, R0 ;  /* 0x0000001fff087819 */ /* 0x000fe20000011400 */
[----:B------:R-:W-:Y:S01]  /*a640*/  IMAD.WIDE.U32 R2, R6, c[0x0][0x1c0], R2 ;  /* 0x0000700006027a25 */ /* 0x000fe200078e0002 */
[----:B------:R-:W-:Y:S01]  /*a650*/  IADD3 R6, -R0, RZ, RZ ;  /* 0x000000ff00067210 */ /* 0x000fe20007ffe1ff */
[----:B------:R-:W-:-:S02]  /*a660*/  UIADD3.X UR5, URZ, UR5, URZ, UP0, !UPT ;  /* 0x000000053f057290 */ /* 0x000fc400087fe43f */
[----:B------:R-:W-:Y:S02]  /*a670*/  IMAD R8, R8, c[0x0][0x1b0], RZ ;  /* 0x00006c0008087a24 */ /* 0x000fe400078e02ff */
[----:B------:R-:W-:Y:S02]  /*a680*/  IMAD.IADD R3, R3, 0x1, R9 ;  /* 0x0000000103037824 */ /* 0x000fe400078e0209 */
[----:B------:R-:W-:Y:S02]  /*a690*/  IMAD R4, R6, c[0x0][0x2c4], R4 ;  /* 0x0000b10006047a24 */ /* 0x000fe400078e0204 */
[C---:B------:R-:W-:Y:S01]  /*a6a0*/  IMAD R6, R0.reuse, c[0x0][0x1b4], R8 ;  /* 0x00006d0000067a24 */ /* 0x040fe200078e0208 */
[----:B------:R-:W-:Y:S01]  /*a6b0*/  MOV R8, UR4 ;  /* 0x0000000400087c02 */ /* 0x000fe20008000f00 */
[----:B------:R-:W-:Y:S01]  /*a6c0*/  IMAD.WIDE.U32 R2, R0, c[0x0][0x1b0], R2 ;  /* 0x00006c0000027a25 */ /* 0x000fe200078e0002 */
[----:B------:R-:W-:-:S03]  /*a6d0*/  SHF.R.S32.HI R0, RZ, 0x1f, R4 ;  /* 0x0000001fff007819 */ /* 0x000fc60000011404 */
[----:B------:R-:W-:Y:S01]  /*a6e0*/  IMAD.U32 R9, RZ, RZ, UR5 ;  /* 0x00000005ff097e24 */ /* 0x000fe2000f8e00ff */
[----:B------:R1:W-:Y:S01]  /*a6f0*/  STL [R1+0x10], R19 ;  /* 0x0000101301007387 */ /* 0x0003e20000100800 */
[----:B------:R-:W-:Y:S02]  /*a700*/  IMAD.IADD R3, R3, 0x1, R6 ;  /* 0x0000000103037824 */ /* 0x000fe400078e0206 */
[----:B------:R-:W-:Y:S01]  /*a710*/  IMAD R0, R0, c[0x0][0x1a8], RZ ;  /* 0x00006a0000007a24 */ /* 0x000fe200078e02ff */
[----:B------:R1:W-:Y:S01]  /*a720*/  STL.64 [R1+0x8], R8 ;  /* 0x0000080801007387 */ /* 0x0003e20000100a00 */
[----:B------:R-:W-:-:S04]  /*a730*/  IMAD.WIDE.U32 R2, R4, c[0x0][0x1a8], R2 ;  /* 0x00006a0004027a25 */ /* 0x000fc800078e0002 */
[----:B------:R-:W-:Y:S01]  /*a740*/  IMAD R13, R4, c[0x0][0x1ac], R0 ;  /* 0x00006b00040d7a24 */ /* 0x000fe200078e0200 */
[C---:B------:R-:W-:Y:S01]  /*a750*/  LEA R17, P0, R2.reuse, c[0x0][0x160], 0x1 ;  /* 0x0000580002117a11 */ /* 0x040fe200078008ff */
[----:B------:R-:W-:Y:S01]  /*a760*/  IMAD.U32 R0, RZ, RZ, UR7 ;  /* 0x00000007ff007e24 */ /* 0x000fe2000f8e00ff */
[----:B------:R-:W-:Y:S02]  /*a770*/  MOV R22, UR7 ;  /* 0x0000000700167c02 */ /* 0x000fe40008000f00 */
[----:B------:R-:W-:Y:S02]  /*a780*/  IADD3 R13, R3, R13, RZ ;  /* 0x0000000d030d7210 */ /* 0x000fe40007ffe0ff */
[----:B------:R-:W-:Y:S02]  /*a790*/  ISETP.GE.AND P3, PT, R229, c[0x0][0x198], PT ;  /* 0x00006600e5007a0c */ /* 0x000fe40003f66270 */
[----:B------:R-:W-:Y:S02]  /*a7a0*/  LEA.HI.X R13, R2, c[0x0][0x164], R13, 0x1, P0 ;  /* 0x00005900020d7a11 */ /* 0x000fe400000f0c0d */
[----:B------:R-:W-:-:S02]  /*a7b0*/  IADD3 R22, P0, R22, 0x10, RZ ;  /* 0x0000001016167810 */ /* 0x000fc40007f1e0ff */
[----:B------:R-:W-:Y:S01]  /*a7c0*/  IADD3 R24, P1, R0, 0x8, RZ ;  /* 0x0000000800187810 */ /* 0x000fe20007f3e0ff */
[----:B------:R-:W-:Y:S01]  /*a7d0*/  IMAD.IADD R6, R145, 0x1, R14 ;  /* 0x0000000191067824 */ /* 0x000fe200078e020e */
[----:B------:R-:W-:Y:S01]  /*a7e0*/  ISETP.GE.AND P4, PT, R140, c[0x0][0x198], PT ;  /* 0x000066008c007a0c */ /* 0x000fe20003f86270 */
[----:B------:R-:W-:Y:S01]  /*a7f0*/  IMAD.X R23, RZ, RZ, UR6, P0 ;  /* 0x00000006ff177e24 */ /* 0x000fe200080e06ff */
[----:B------:R-:W-:Y:S02]  /*a800*/  ISETP.GE.AND P5, PT, R144, c[0x0][0x198], PT ;  /* 0x0000660090007a0c */ /* 0x000fe40003fa6270 */
[----:B------:R-:W-:Y:S02]  /*a810*/  ISETP.GE.AND P6, PT, R228, c[0x0][0x198], PT ;  /* 0x00006600e4007a0c */ /* 0x000fe40003fc6270 */
[----:B------:R-:W-:Y:S02]  /*a820*/  P2R R18, PR, RZ, 0x8 ;  /* 0x00000008ff127803 */ /* 0x000fe40000000000 */
[----:B------:R-:W-:-:S02]  /*a830*/  IADD3 R129, R225, -0x1, RZ ;  /* 0xffffffffe1817810 */ /* 0x000fc40007ffe0ff */
[----:B------:R-:W-:Y:S02]  /*a840*/  IADD3.X R25, RZ, UR6, RZ, P1, !PT ;  /* 0x00000006ff197c10 */ /* 0x000fe40008ffe4ff */
[----:B------:R-:W-:Y:S01]  /*a850*/  @!P2 MOV R20, R10 ;  /* 0x0000000a0014a202 */ /* 0x000fe20000000f00 */
[----:B------:R-:W-:Y:S05]  /*a860*/  BRA.DIV ~URZ, `(.L_x_2344) ;  /* 0x00015ba27f007947 */ /* 0x000fea000b800000 */
[----:B-1----:R1:W2:Y:S02]  /*a870*/  SHFL.IDX PT, R4, R13, RZ, 0x181f ;  /* 0x00181fff0d047589 */ /* 0x0022a400000e0000 */
.L_x_2516:
[----:B------:R-:W-:Y:S05]  /*a880*/  BRA.DIV ~URZ, `(.L_x_2345) ;  /* 0x00015bf27f007947 */ /* 0x000fea000b800000 */
[----:B------:R3:W4:Y:S02]  /*a890*/  SHFL.IDX PT, R0, R17, RZ, 0x181f ;  /* 0x00181fff11007589 */ /* 0x00072400000e0000 */
.L_x_2517:
[----:B------:R-:W-:Y:S01]  /*a8a0*/  IMAD R16, R19, c[0x0][0x2c4], RZ ;  /* 0x0000b10013107a24 */ /* 0x000fe200078e02ff */
[----:B------:R-:W-:Y:S04]  /*a8b0*/  BSSY B0, `(.L_x_2346) ;  /* 0x0000013000007945 */ /* 0x000fe80003800000 */
[----:B------:R-:W-:-:S13]  /*a8c0*/  ISETP.GE.AND P0, PT, R6, R16, PT ;  /* 0x000000100600720c */ /* 0x000fda0003f06270 */
[----:B------:R-:W-:Y:S05]  /*a8d0*/  @P0 BRA `(.L_x_2347) ;  /* 0x0000010000000947 */ /* 0x000fea0003800000 */
[-C--:B----4-:R-:W-:Y:S02]  /*a8e0*/  LEA R14, P0, R140, R0.reuse, 0x1 ;  /* 0x000000008c0e7211 */ /* 0x090fe400078008ff */
[----:B------:R-:W-:Y:S02]  /*a8f0*/  ISETP.NE.AND P3, PT, R18, RZ, PT ;  /* 0x000000ff1200720c */ /* 0x000fe40003f65270 */
        /* <DEDUP_REMOVED lines=14> */
.L_x_2347:
[----:B------:R-:W-:Y:S05]  /*a9e0*/  BSYNC B0 ;  /* 0x0000000000007941 */ /* 0x000fea0003800000 */
.L_x_2346:
[----:B------:R-:W-:Y:S05]  /*a9f0*/  BRA.DIV ~URZ, `(.L_x_2348) ;  /* 0x00015af27f007947 */ /* 0x000fea000b800000 */
[----:B--2---:R2:W1:Y:S04]  /*aa00*/  SHFL.IDX PT, R4, R13, 0x1, 0x181f ;  /* 0x00381f000d047f89 */ /* 0x00446800000e0000 */
[----:B----4-:R2:W4:Y:S02]  /*aa10*/  SHFL.IDX PT, R0, R17, 0x1, 0x181f ;  /* 0x00381f0011007f89 */ /* 0x01052400000e0000 */
.L_x_2518:
[----:B------:R-:W-:Y:S01]  /*aa20*/  IADD3 R2, R6, 0x20, RZ ;  /* 0x0000002006027810 */ /* 0x000fe20007ffe0ff */
[----:B------:R-:W-:Y:S03]  /*aa30*/  BSSY B0, `(.L_x_2349) ;  /* 0x0000013000007945 */ /* 0x000fe60003800000 */
[----:B------:R-:W-:-:S13]  /*aa40*/  ISETP.GE.AND P0, PT, R2, R16, PT ;  /* 0x000000100200720c */ /* 0x000fda0003f06270 */
[----:B------:R-:W-:Y:S05]  /*aa50*/  @P0 BRA `(.L_x_2350) ;  /* 0x0000010000000947 */ /* 0x000fea0003800000 */
[-C--:B----4-:R-:W-:Y:S02]  /*aa60*/  LEA R14, P0, R140, R0.reuse, 0x1 ;  /* 0x000000008c0e7211 */ /* 0x090fe400078008ff */
[----:B------:R-:W-:Y:S02]  /*aa70*/  ISETP.NE.AND P3, PT, R18, RZ, PT ;  /* 0x000000ff1200720c */ /* 0x000fe40003f65270 */
[-C--:B------:R-:W-:Y:S02]  /*aa80*/  LEA R10, P2, R238, R0.reuse, 0x1 ;  /* 0x00000000ee0a7211 */ /* 0x080fe400078408ff */
[----:B------:R-:W-:Y:S02]  /*aa90*/  LEA R8, P1, R228, R0, 0x1 ;  /* 0x00000000e4087211 */ /* 0x000fe400078208ff */
[----:B-1----:R-:W-:Y:S02]  /*aaa0*/  LEA.HI.X R15, R140, R4, R141, 0x1, P0 ;  /* 0x000000048c0f7211 */ /* 0x002fe400000f0c8d */
        /* <DEDUP_REMOVED lines=11> */
.L_x_2350:
[----:B------:R-:W-:Y:S05]  /*ab60*/  BSYNC B0 ;  /* 0x0000000000007941 */ /* 0x000fea0003800000 */
.L_x_2349:
[----:B------:R-:W-:Y:S05]  /*ab70*/  BRA.DIV ~URZ, `(.L_x_2351) ;  /* 0x00015a427f007947 */ /* 0x000fea000b800000 */
[----:B-1----:R1:W2:Y:S02]  /*ab80*/  SHFL.IDX PT, R4, R13, 0x2, 0x181f ;  /* 0x00581f000d047f89 */ /* 0x0022a400000e0000 */
.L_x_2519:
[----:B------:R-:W-:Y:S05]  /*ab90*/  BRA.DIV ~URZ, `(.L_x_2352) ;  /* 0x00015a927f007947 */ /* 0x000fea000b800000 */
[----:B----4-:R4:W1:Y:S02]  /*aba0*/  SHFL.IDX PT, R0, R17, 0x2, 0x181f ;  /* 0x00581f0011007f89 */ /* 0x01086400000e0000 */
.L_x_2520:
[----:B------:R-:W-:Y:S01]  /*abb0*/  IADD3 R2, R6, 0x40, RZ ;  /* 0x0000004006027810 */ /* 0x000fe20007ffe0ff */
[----:B------:R-:W-:Y:S03]  /*abc0*/  BSSY B0, `(.L_x_2353) ;  /* 0x0000013000007945 */ /* 0x000fe60003800000 */
[----:B------:R-:W-:-:S13]  /*abd0*/  ISETP.GE.AND P0, PT, R2, R16, PT ;  /* 0x000000100200720c */ /* 0x000fda0003f06270 */
[----:B------:R-:W-:Y:S05]  /*abe0*/  @P0 BRA `(.L_x_2354) ;  /* 0x0000010000000947 */ /* 0x000fea0003800000 */
[-C--:B-1----:R-:W-:Y:S02]  /*abf0*/  LEA R14, P0, R140, R0.reuse, 0x1 ;  /* 0x000000008c0e7211 */ /* 0x082fe400078008ff */
        /* <DEDUP_REMOVED lines=15> */
.L_x_2354:
[----:B------:R-:W-:Y:S05]  /*acf0*/  BSYNC B0 ;  /* 0x0000000000007941 */ /* 0x000fea0003800000 */
.L_x_2353:
[----:B------:R-:W-:Y:S05]  /*ad00*/  BRA.DIV ~URZ, `(.L_x_2355) ;  /* 0x000159927f007947 */ /* 0x000fea000b800000 */
[----:B--2---:R2:W3:Y:S04]  /*ad10*/  SHFL.IDX PT, R4, R13, 0x3, 0x181f ;  /* 0x00781f000d047f89 */ /* 0x0044e800000e0000 */
[----:B-1----:R2:W1:Y:S02]  /*ad20*/  SHFL.IDX PT, R0, R17, 0x3, 0x181f ;  /* 0x00781f0011007f89 */ /* 0x00246400000e0000 */
.L_x_2521:
[----:B--2---:R-:W2:Y:S04]  /*ad30*/  LDL R113, [R1] ;  /* 0x0000000001717983 */ /* 0x004ea80000100800 */
[----:B----4-:R-:W4:Y:S04]  /*ad40*/  LDL R10, [R1+0x48] ;  /* 0x00004800010a7983 */ /* 0x010f280000100800 */
[----:B---3--:R-:W3:Y:S01]  /*ad50*/  LDL R13, [R1+0x64] ;  /* 0x00006400010d7983 */ /* 0x008ee20000100800 */
[----:B------:R-:W-:Y:S01]  /*ad60*/  IADD3 R6, R6, 0x60, RZ ;  /* 0x0000006006067810 */ /* 0x000fe20007ffe0ff */
[----:B------:R-:W-:Y:S01]  /*ad70*/  IMAD.MOV.U32 R97, RZ, RZ, 0x30 ;  /* 0x00000030ff617424 */ /* 0x000fe200078e00ff */
[----:B------:R-:W-:Y:S01]  /*ad80*/  ULDC.64 UR4, c[0x0][0x40] ;  /* 0x0000100000047ab9 */ /* 0x000fe20000000a00 */
[----:B------:R-:W-:Y:S01]  /*ad90*/  IMAD.MOV.U32 R224, RZ, RZ, RZ ;  /* 0x000000ffffe07224 */ /* 0x000fe200078e00ff */
[----:B------:R-:W-:Y:S01]  /*ada0*/  ISETP.GE.AND P0, PT, R6, R16, PT ;  /* 0x000000100600720c */ /* 0x000fe20003f06270 */
[----:B------:R-:W-:Y:S01]  /*adb0*/  IMAD.MOV.U32 R6, RZ, RZ, c[0x0][0x2b8] ;  /* 0x0000ae00ff067624 */ /* 0x000fe200078e00ff */
[----:B------:R-:W-:Y:S01]  /*adc0*/  UIADD3 UR4, UP0, UR4, 0x160, URZ ;  /* 0x0000016004047890 */ /* 0x000fe2000ff1e03f */
[----:B------:R-:W-:-:S02]  /*add0*/  IMAD R128, R225, R97, -0x30 ;  /* 0xffffffd0e1807424 */ /* 0x000fc400078e0261 */
[----:B-----5:R-:W-:Y:S01]  /*ade0*/  IMAD.WIDE.U32 R16, R20, c[0x0][0x2b0], RZ ;  /* 0x0000ac0014107a25 */ /* 0x020fe200078e00ff */
[----:B------:R-:W-:Y:S01]  /*adf0*/  ISETP.NE.AND P3, PT, R6, 0x1, PT ;  /* 0x000000010600780c */ /* 0x000fe20003f65270 */
[----:B------:R-:W-:-:S03]  /*ae00*/  UIADD3.X UR5, URZ, UR5, URZ, UP0, !UPT ;  /* 0x000000053f057290 */ /* 0x000fc600087fe43f */
[----:B------:R-:W-:Y:S03]  /*ae10*/  STL.64 [R1+0x90], R16 ;  /* 0x0000901001007387 */ /* 0x000fe60000100a00 */
[----:B-1----:R-:W-:Y:S01]  /*ae20*/  @!P0 LEA R2, P1, R140, R0, 0x1 ;  /* 0x000000008c028211 */ /* 0x002fe200078208ff */
[----:B------:R-:W-:Y:S01]  /*ae30*/  IMAD.U32 R19, RZ, RZ, UR5 ;  /* 0x00000005ff137e24 */ /* 0x000fe2000f8e00ff */
[----:B--2---:R-:W-:-:S04]  /*ae40*/  SHF.R.S32.HI R14, RZ, 0x1f, R113 ;  /* 0x0000001fff0e7819 */ /* 0x004fc80000011471 */
[----:B------:R-:W-:Y:S01]  /*ae50*/  LEA.HI R3, R14, R113, RZ, 0x3 ;  /* 0x000000710e037211 */ /* 0x000fe200078f18ff */
[----:B----4-:R1:W-:Y:S03]  /*ae60*/  STL [R1+0x84], R10 ;  /* 0x0000840a01007387 */ /* 0x0103e60000100800 */
[----:B------:R-:W-:Y:S02]  /*ae70*/  LOP3.LUT R215, R3, 0xfffffff8, RZ, 0xc0, !PT ;  /* 0xfffffff803d77812 */ /* 0x000fe400078ec0ff */
[----:B------:R-:W-:Y:S02]  /*ae80*/  SHF.R.S32.HI R241, RZ, 0x3, R3 ;  /* 0x00000003fff17819 */ /* 0x000fe40000011403 */
[----:B------:R-:W-:Y:S01]  /*ae90*/  @!P0 LEA.HI.X R3, R140, R4, R141, 0x1, P1 ;  /* 0x000000048c038211 */ /* 0x000fe200008f0c8d */
[----:B------:R-:W-:Y:S01]  /*aea0*/  IMAD.IADD R215, R113, 0x1, -R215 ;  /* 0x0000000171d77824 */ /* 0x000fe200078e0ad7 */
[----:B------:R-:W-:-:S03]  /*aeb0*/  @!P0 LEA R8, P1, R238, R0, 0x1 ;  /* 0x00000000ee088211 */ /* 0x000fc600078208ff */
[----:B------:R-:W-:Y:S01]  /*aec0*/  IMAD.SHL.U32 R251, R215, 0x20, RZ ;  /* 0x00000020d7fb7824 */ /* 0x000fe200078e00ff */
[----:B------:R-:W-:Y:S01]  /*aed0*/  @!PT LDS RZ, [RZ] ;  /* 0x00000000fffff984 */ /* 0x000fe20000000800 */
[----:B------:R-:W-:Y:S01]  /*aee0*/  @!PT LDS RZ, [RZ] ;  /* 0x00000000fffff984 */ /* 0x000fe20000000800 */
[----:B------:R-:W-:Y:S01]  /*aef0*/  @!PT LDS RZ, [RZ] ;  /* 0x00000000fffff984 */ /* 0x000fe20000000800 */
[----:B------:R2:W-:Y:S01]  /*af00*/  @!P0 LDGSTS.E.BYPASS.LTC128B.128 [R245+0x13080], [R2.64], !P4 ;  /* 0x1308000002f58fae */ /* 0x0005e2000e101d4a */
[----:B------:R-:W-:Y:S02]  /*af10*/  @!P0 LEA.HI.X R9, R238, R4, R248, 0x1, P1 ;  /* 0x00000004ee098211 */ /* 0x000fe400008f0cf8 */
[----:B------:R-:W-:Y:S01]  /*af20*/  IMAD.IADD R21, R251, 0x1, R241 ;  /* 0x00000001fb157824 */ /* 0x000fe200078e02f1 */
[----:B------:R-:W-:Y:S01]  /*af30*/  ISETP.NE.AND P4, PT, R18, RZ, PT ;  /* 0x000000ff1200720c */ /* 0x000fe20003f85270 */
[----:B------:R-:W-:Y:S01]  /*af40*/  IMAD.U32 R18, RZ, RZ, UR4 ;  /* 0x00000004ff127e24 */ /* 0x000fe2000f8e00ff */
[----:B------:R4:W-:Y:S01]  /*af50*/  @!P0 LDGSTS.E.BYPASS.LTC128B.128 [R245+0x17080], [R8.64], !P5 ;  /* 0x1708000008f58fae */ /* 0x0009e2000e901d4a */
[----:B------:R-:W-:-:S05]  /*af60*/  IMAD.IADD R6, R21, 0x1, R128 ;  /* 0x0000000115067824 */ /* 0x000fca00078e0280 */
[----:B---3--:R-:W-:-:S04]  /*af70*/  ISETP.GE.AND P2, PT, R6, R13, PT ;  /* 0x0000000d0600720c */ /* 0x008fc80003f46270 */
[----:B------:R-:W-:Y:S01]  /*af80*/  ISETP.GT.OR P1, PT, R21, 0x2f, P2 ;  /* 0x0000002f1500780c */ /* 0x000fe20001724670 */
[----:B--2---:R-:W-:Y:S01]  /*af90*/  IMAD.IADD R3, R10, 0x1, R6 ;  /* 0x000000010a037824 */ /* 0x004fe200078e0206 */
[----:B------:R-:W-:-:S03]  /*afa0*/  SHF.R.S32.HI R6, RZ, 0x1f, R20 ;  /* 0x0000001fff067819 */ /* 0x000fc60000011414 */
[----:B-1----:R-:W-:Y:S01]  /*afb0*/  @P3 IMAD.HI.U32 R10, R3, c[0x0][0x2bc], RZ ;  /* 0x0000af00030a3a27 */ /* 0x002fe200078e00ff */
[----:B----4-:R-:W-:-:S03]  /*afc0*/  @!P0 LEA R8, P2, R228, R0, 0x1 ;  /* 0x00000000e4088211 */ /* 0x010fc600078408ff */
[----:B------:R-:W-:Y:S01]  /*afd0*/  IMAD.MOV.U32 R2, RZ, RZ, R3 ;  /* 0x000000ffff027224 */ /* 0x000fe200078e0003 */
[----:B------:R-:W-:Y:S01]  /*afe0*/  @P3 SHF.R.U32.HI R2, RZ, c[0x0][0x2c0], R10 ;  /* 0x0000b000ff023a19 */ /* 0x000fe2000001160a */
[----:B------:R-:W-:Y:S01]  /*aff0*/  IMAD R6, R6, c[0x0][0x2b0], RZ ;  /* 0x0000ac0006067a24 */ /* 0x000fe200078e02ff */
[C---:B------:R-:W-:Y:S02]  /*b000*/  @!P0 LEA R10, P3, R229.reuse, R0, 0x1 ;  /* 0x00000000e50a8211 */ /* 0x040fe400078608ff */
[-C--:B------:R-:W-:Y:S01]  /*b010*/  @!P0 LEA.HI.X R9, R228, R4.reuse, R250, 0x1, P2 ;  /* 0x00000004e4098211 */ /* 0x080fe200010f0cfa */
[----:B------:R-:W-:Y:S01]  /*b020*/  IMAD R6, R20, c[0x0][0x2b4], R6 ;  /* 0x0000ad0014067a24 */ /* 0x000fe200078e0206 */
[----:B------:R-:W-:Y:S02]  /*b030*/  @!P0 LEA.HI.X R11, R229, R4, R249, 0x1, P3 ;  /* 0x00000004e50b8211 */ /* 0x000fe400018f0cf9 */
[----:B------:R-:W-:Y:S01]  /*b040*/  @!P1 IADD3 R0, P2, R2, R16, RZ ;  /* 0x0000001002009210 */ /* 0x000fe20007f5e0ff */
[----:B------:R1:W-:Y:S01]  /*b050*/  @!P0 LDGSTS.E.BYPASS.LTC128B.128 [R245+0x1b080], [R8.64], !P6 ;  /* 0x1b08000008f58fae */ /* 0x0003e2000f101d4a */
[----:B------:R-:W-:-:S03]  /*b060*/  IMAD.IADD R15, R17, 0x1, R6 ;  /* 0x00000001110f7824 */ /* 0x000fc600078e0206 */
[----:B------:R2:W-:Y:S02]  /*b070*/  @!P0 LDGSTS.E.BYPASS.LTC128B.128 [R245+0x1f080], [R10.64], !P4 ;  /* 0x1f0800000af58fae */ /* 0x0005e4000e101d4a */
[----:B------:R-:W-:Y:S02]  /*b080*/  @!P1 LEA.HI.X.SX32 R4, R2, R15, 0x1, P2 ;  /* 0x0000000f02049211 */ /* 0x000fe400010f0eff */
[----:B------:R-:W0:Y:S01]  /*b090*/  LDGDEPBAR ;  /* 0x00000000000079af */ /* 0x000e220000000000 */
[----:B------:R-:W-:Y:S01]  /*b0a0*/  WARPSYNC 0xffffffff ;  /* 0xffffffff00007948 */ /* 0x000fe20003800000 */
[----:B------:R-:W-:Y:S02]  /*b0b0*/  IMAD.WIDE.U32 R16, R252, c[0x0][0x1e8], RZ ;  /* 0x00007a00fc107a25 */ /* 0x000fe400078e00ff */
[----:B------:R3:W-:Y:S01]  /*b0c0*/  STL [R1+0x9c], R15 ;  /* 0x00009c0f01007387 */ /* 0x0007e20000100800 */
[----:B-1----:R-:W-:-:S04]  /*b0d0*/  @!P1 LEA R8, P2, R0, c[0x0][0x2a0], 0x2 ;  /* 0x0000a80000089a11 */ /* 0x002fc800078410ff */
[----:B------:R-:W-:Y:S01]  /*b0e0*/  @!P1 LEA.HI.X R9, R0, c[0x0][0x2a4], R4, 0x2, P2 ;  /* 0x0000a90000099a11 */ /* 0x000fe200010f1404 */
[----:B------:R-:W-:Y:S06]  /*b0f0*/  BAR.SYNC.DEFER_BLOCKING 0x0 ;  /* 0x0000000000007b1d */ /* 0x000fec0000010000 */
[----:B------:R1:W4:Y:S01]  /*b100*/  @!P1 LDG.E R224, [R8.64] ;  /* 0x0000000a08e09981 */ /* 0x000322000c1e1900 */
[----:B------:R-:W-:Y:S01]  /*b110*/  IMAD.MOV R0, RZ, RZ, -R2 ;  /* 0x000000ffff007224 */ /* 0x000fe200078e0a02 */
[----:B------:R-:W-:Y:S01]  /*b120*/  LOP3.LUT R213, R213, 0xfffffbff, RZ, 0xc0, !PT ;  /* 0xfffffbffd5d57812 */ /* 0x000fe200078ec0ff */
[----:B------:R-:W-:Y:S01]  /*b130*/  IMAD.SHL.U32 R6, R241, 0x40, RZ ;  /* 0x00000040f1067824 */ /* 0x000fe200078e00ff */
[----:B------:R2:W-:Y:S01]  /*b140*/  STL.64 [R1+0x88], R16 ;  /* 0x0000881001007387 */ /* 0x0005e20000100a00 */
[----:B------:R-:W-:Y:S01]  /*b150*/  IMAD R226, R0, c[0x0][0x2b8], R3 ;  /* 0x0000ae0000e27a24 */ /* 0x000fe200078e0203 */
[----:B------:R-:W-:Y:S01]  /*b160*/  IADD3 R201, R192, 0x20, RZ ;  /* 0x00000020c0c97810 */ /* 0x000fe20007ffe0ff */
[----:B---3--:R-:W-:Y:S01]  /*b170*/  IMAD R15, R252, c[0x0][0x1ec], R17 ;  /* 0x00007b00fc0f7a24 */ /* 0x008fe200078e0211 */
[----:B------:R-:W-:Y:S01]  /*b180*/  STL.64 [R1+0x28], R22 ;  /* 0x0000281601007387 */ /* 0x000fe20000100a00 */
[C---:B------:R-:W-:Y:S01]  /*b190*/  IMAD.WIDE.U32 R2, R226.reuse, c[0x0][0x1e0], RZ ;  /* 0x00007800e2027a25 */ /* 0x040fe200078e00ff */
[----:B------:R-:W-:Y:S01]  /*b1a0*/  SHF.R.S32.HI R127, RZ, 0x1f, R226 ;  /* 0x0000001fff7f7819 */ /* 0x000fe200000114e2 */
[----:B------:R-:W-:Y:S01]  /*b1b0*/  BSSY B2, `(.L_x_2356) ;  /* 0x000005e000027945 */ /* 0x000fe20003800000 */
[----:B------:R3:W-:Y:S01]  /*b1c0*/  STL [R1+0x98], R15 ;  /* 0x0000980f01007387 */ /* 0x0007e20000100800 */
[----:B------:R-:W-:Y:S01]  /*b1d0*/  IMAD.SHL.U32 R215, R215, 0x8, RZ ;  /* 0x00000008d7d77824 */ /* 0x000fe200078e00ff */
[----:B------:R-:W-:Y:S01]  /*b1e0*/  MOV R130, 0xb790 ;  /* 0x0000b79000827802 */ /* 0x000fe20000000f00 */
[----:B------:R-:W-:Y:S01]  /*b1f0*/  IMAD R0, R127, c[0x0][0x1e0], RZ ;  /* 0x000078007f007a24 */ /* 0x000fe200078e02ff */
[----:B------:R-:W-:Y:S01]  /*b200*/  STL.64 [R1+0x30], R172 ;  /* 0x000030ac01007387 */ /* 0x000fe20000100a00 */
[----:B------:R-:W-:Y:S01]  /*b210*/  IMAD R97, R225, -0x30, R97 ;  /* 0xffffffd0e1617824 */ /* 0x000fe200078e0261 */
[----:B------:R-:W-:Y:S01]  /*b220*/  ISETP.GE.AND P6, PT, R215, c[0x0][0x1d4], PT ;  /* 0x00007500d7007a0c */ /* 0x000fe20003fc6270 */
[----:B------:R-:W-:Y:S01]  /*b230*/  IMAD R0, R226, c[0x0][0x1e4], R0 ;  /* 0x00007900e2007a24 */ /* 0x000fe200078e0200 */
[----:B------:R-:W-:Y:S01]  /*b240*/  STL.64 [R1+0x38], R26 ;  /* 0x0000381a01007387 */ /* 0x000fe20000100a00 */
[----:B------:R-:W-:-:S02]  /*b250*/  IMAD.IADD R125, R13, 0x1, R97 ;  /* 0x000000010d7d7824 */ /* 0x000fc400078e0261 */
[----:B------:R-:W-:Y:S01]  /*b260*/  IMAD.IADD R3, R3, 0x1, R0 ;  /* 0x0000000103037824 */ /* 0x000fe200078e0200 */
[----:B------:R-:W-:Y:S01]  /*b270*/  STL.64 [R1+0x40], R24 ;  /* 0x0000401801007387 */ /* 0x000fe20000100a00 */
[----:B-1----:R-:W-:Y:S02]  /*b280*/  IMAD.U32 R8, RZ, RZ, UR7 ;  /* 0x00000007ff087e24 */ /* 0x002fe4000f8e00ff */
[----:B------:R-:W-:Y:S01]  /*b290*/  IMAD.U32 R9, RZ, RZ, UR6 ;  /* 0x00000006ff097e24 */ /* 0x000fe2000f8e00ff */
[----:B------:R-:W-:Y:S01]  /*b2a0*/  STL.64 [R1+0x18], R18 ;  /* 0x0000181201007387 */ /* 0x000fe20000100a00 */
[----:B--2---:R-:W-:-:S03]  /*b2b0*/  IADD3 R17, R215, 0x40, RZ ;  /* 0x00000040d7117810 */ /* 0x004fc60007ffe0ff */
[----:B------:R-:W-:Y:S01]  /*b2c0*/  STL.64 [R1+0x20], R8 ;  /* 0x0000200801007387 */ /* 0x000fe20000100a00 */
[----:B------:R-:W-:Y:S02]  /*b2d0*/  @P6 LOP3.LUT R213, R213, 0x400, RZ, 0xfc, !PT ;  /* 0x00000400d5d56812 */ /* 0x000fe400078efcff */
[----:B------:R-:W-:Y:S02]  /*b2e0*/  ISETP.GE.AND P5, PT, R17, c[0x0][0x1d4], PT ;  /* 0x0000750011007a0c */ /* 0x000fe40003fa6270 */
[----:B------:R-:W-:-:S11]  /*b2f0*/  LOP3.LUT R213, R213, 0xfffffdff, RZ, 0xc0, !PT ;  /* 0xfffffdffd5d57812 */ /* 0x000fd600078ec0ff */
[----:B------:R-:W-:-:S04]  /*b300*/  @P5 LOP3.LUT R213, R213, 0x200, RZ, 0xfc, !PT ;  /* 0x00000200d5d55812 */ /* 0x000fc800078efcff */
[----:B------:R-:W-:Y:S02]  /*b310*/  LOP3.LUT R213, R213, 0xfffffeff, RZ, 0xc0, !PT ;  /* 0xfffffeffd5d57812 */ /* 0x000fe400078ec0ff */
[----:B----4-:R-:W-:Y:S01]  /*b320*/  SHF.R.S32.HI R126, RZ, 0x1f, R224 ;  /* 0x0000001fff7e7819 */ /* 0x010fe200000114e0 */
[----:B------:R-:W-:-:S04]  /*b330*/  IMAD.WIDE.U32 R2, R224, c[0x0][0x1f0], R2 ;  /* 0x00007c00e0027a25 */ /* 0x000fc800078e0002 */
[----:B------:R-:W-:Y:S01]  /*b340*/  IMAD R0, R126, c[0x0][0x1f0], RZ ;  /* 0x00007c007e007a24 */ /* 0x000fe200078e02ff */
[----:B------:R-:W-:Y:S02]  /*b350*/  IADD3 R2, P0, R2, R16, RZ ;  /* 0x0000001002027210 */ /* 0x000fe40007f1e0ff */
[----:B------:R-:W-:Y:S01]  /*b360*/  IADD3 R16, R215, 0x80, RZ ;  /* 0x00000080d7107810 */ /* 0x000fe20007ffe0ff */
[----:B------:R-:W-:Y:S01]  /*b370*/  IMAD R4, R224, c[0x0][0x1f4], R0 ;  /* 0x00007d00e0047a24 */ /* 0x000fe200078e0200 */
[----:B------:R-:W-:Y:S02]  /*b380*/  LOP3.LUT R0, R6, 0x1c0, RZ, 0xc0, !PT ;  /* 0x000001c006007812 */ /* 0x000fe400078ec0ff */
[----:B------:R-:W-:Y:S02]  /*b390*/  ISETP.GE.AND P4, PT, R16, c[0x0][0x1d4], PT ;  /* 0x0000750010007a0c */ /* 0x000fe40003f86270 */
[----:B------:R-:W-:Y:S02]  /*b3a0*/  IADD3.X R6, R15, R3, R4, P0, !PT ;  /* 0x000000030f067210 */ /* 0x000fe400007fe404 */
[----:B------:R-:W-:-:S02]  /*b3b0*/  LOP3.LUT R3, R0, 0x38, R215, 0xf8, !PT ;  /* 0x0000003800037812 */ /* 0x000fc400078ef8d7 */
[----:B------:R-:W-:Y:S02]  /*b3c0*/  SHF.R.U32.HI R0, RZ, 0x3, R0 ;  /* 0x00000003ff007819 */ /* 0x000fe40000011600 */
[----:B------:R-:W-:Y:S02]  /*b3d0*/  LEA R4, P0, R2, c[0x0][0x1c8], 0x1 ;  /* 0x0000720002047a11 */ /* 0x000fe400078008ff */
[----:B------:R-:W-:Y:S02]  /*b3e0*/  LOP3.LUT R10, R3, R0, RZ, 0x3c, !PT ;  /* 0x00000000030a7212 */ /* 0x000fe400078e3cff */
[----:B------:R-:W-:Y:S01]  /*b3f0*/  LEA.HI R3, R14, R113, RZ, 0x6 ;  /* 0x000000710e037211 */ /* 0x000fe200078f30ff */
[----:B------:R-:W-:Y:S01]  /*b400*/  SHFL.IDX PT, R8, R4, 0x1, 0x181f ;  /* 0x00381f0004087f89 */ /* 0x000fe200000e0000 */
[----:B------:R-:W-:Y:S02]  /*b410*/  LEA.HI.X R11, R2, c[0x0][0x1cc], R6, 0x1, P0 ;  /* 0x00007300020b7a11 */ /* 0x000fe400000f0c06 */
[----:B------:R-:W-:Y:S01]  /*b420*/  IMNMX R0, R125, 0x30, PT ;  /* 0x000000307d007817 */ /* 0x000fe20003800200 */
[----:B------:R-:W-:Y:S01]  /*b430*/  IMAD.SHL.U32 R6, R3, 0x8, RZ ;  /* 0x0000000803067824 */ /* 0x000fe200078e00ff */
[----:B------:R1:W-:Y:S01]  /*b440*/  SHFL.IDX PT, R2, R4, RZ, 0x181f ;  /* 0x00181fff04027589 */ /* 0x0003e200000e0000 */
[----:B---3--:R-:W-:-:S02]  /*b450*/  IADD3 R15, R215, 0xc0, RZ ;  /* 0x000000c0d70f7810 */ /* 0x008fc40007ffe0ff */
[----:B------:R-:W-:Y:S01]  /*b460*/  IMAD.IADD R0, R0, 0x1, -R241 ;  /* 0x0000000100007824 */ /* 0x000fe200078e0af1 */
[----:B------:R-:W2:Y:S01]  /*b470*/  SHFL.IDX PT, R3, R11, RZ, 0x181f ;  /* 0x00181fff0b037589 */ /* 0x000ea200000e0000 */
[----:B------:R-:W-:Y:S02]  /*b480*/  LOP3.LUT R214, R10, 0xfffffe00, R6, 0xf8, !PT ;  /* 0xfffffe000ad67812 */ /* 0x000fe400078ef806 */
[----:B------:R-:W-:Y:S01]  /*b490*/  SHF.R.S32.HI R6, RZ, 0x1f, R15 ;  /* 0x0000001fff067819 */ /* 0x000fe2000001140f */
[----:B------:R3:W4:Y:S01]  /*b4a0*/  SHFL.IDX PT, R9, R11, 0x1, 0x181f ;  /* 0x00381f000b097f89 */ /* 0x00072200000e0000 */
[C---:B------:R-:W-:Y:S02]  /*b4b0*/  ISETP.GE.AND P1, PT, R0.reuse, 0x1, PT ;  /* 0x000000010000780c */ /* 0x040fe40003f26270 */
[----:B------:R-:W-:Y:S02]  /*b4c0*/  ISETP.GT.AND P0, PT, R0, 0x20, PT ;  /* 0x000000200000780c */ /* 0x000fe40003f04270 */
[----:B------:R-:W-:-:S02]  /*b4d0*/  SHF.R.S32.HI R0, RZ, 0x1f, R16 ;  /* 0x0000001fff007819 */ /* 0x000fc40000011410 */
[----:B------:R-:W-:Y:S02]  /*b4e0*/  LEA.HI R6, R6, R15, RZ, 0x3 ;  /* 0x0000000f06067211 */ /* 0x000fe400078f18ff */
[----:B------:R-:W-:Y:S02]  /*b4f0*/  LEA.HI R0, R0, R16, RZ, 0x3 ;  /* 0x0000001000007211 */ /* 0x000fe400078f18ff */
[----:B------:R-:W-:Y:S02]  /*b500*/  ISETP.GE.AND P3, PT, R15, c[0x0][0x1d4], PT ;  /* 0x000075000f007a0c */ /* 0x000fe40003f66270 */
[----:B------:R-:W-:Y:S02]  /*b510*/  LOP3.LUT R231, R0, 0xfffffff8, RZ, 0xc0, !PT ;  /* 0xfffffff800e77812 */ /* 0x000fe400078ec0ff */
[----:B-1----:R-:W-:Y:S01]  /*b520*/  SHF.R.S32.HI R4, RZ, 0x1f, R17 ;  /* 0x0000001fff047819 */ /* 0x002fe20000011411 */
[----:B------:R-:W-:Y:S01]  /*b530*/  @P0 IMAD.SHL.U32 R0, R214, 0x2, RZ ;  /* 0x00000002d6000824 */ /* 0x000fe200078e00ff */
[----:B------:R-:W-:-:S02]  /*b540*/  LOP3.LUT R230, R6, 0xfffffff8, RZ, 0xc0, !PT ;  /* 0xfffffff806e67812 */ /* 0x000fc400078ec0ff */
[----:B------:R-:W-:Y:S01]  /*b550*/  LEA.HI R4, R4, R17, RZ, 0x3 ;  /* 0x0000001104047211 */ /* 0x000fe200078f18ff */
[--C-:B--2---:R-:W-:Y:S01]  /*b560*/  @P1 IMAD.WIDE R14, R215, 0x2, R2.reuse ;  /* 0x00000002d70e1825 */ /* 0x104fe200078e0202 */
[----:B------:R-:W-:Y:S02]  /*b570*/  @P4 LOP3.LUT R213, R213, 0x100, RZ, 0xfc, !PT ;  /* 0x00000100d5d54812 */ /* 0x000fe400078efcff */
[----:B------:R-:W-:Y:S01]  /*b580*/  LOP3.LUT R232, R4, 0xfffffff8, RZ, 0xc0, !PT ;  /* 0xfffffff804e87812 */ /* 0x000fe200078ec0ff */
[----:B------:R-:W-:Y:S01]  /*b590*/  @P1 IMAD.SHL.U32 R4, R214, 0x2, RZ ;  /* 0x00000002d6041824 */ /* 0x000fe200078e00ff */
[----:B------:R-:W-:Y:S01]  /*b5a0*/  LOP3.LUT R213, R213, 0xffffff7f, RZ, 0xc0, !PT ;  /* 0xffffff7fd5d57812 */ /* 0x000fe200078ec0ff */
[----:B------:R-:W-:Y:S01]  /*b5b0*/  @P1 IMAD.WIDE R16, R231, 0x2, R2 ;  /* 0x00000002e7101825 */ /* 0x000fe200078e0202 */
[----:B------:R-:W-:Y:S02]  /*b5c0*/  SHF.R.S32.HI R244, RZ, 0x1f, R232 ;  /* 0x0000001ffff47819 */ /* 0x000fe400000114e8 */
[----:B------:R4:W-:Y:S01]  /*b5d0*/  @P1 LDGSTS.E.BYPASS.LTC128B.128 [R4+0xa080], [R14.64], !P6 ;  /* 0x0a0800000e041fae */ /* 0x0009e2000f101d4a */
[----:B---3--:R-:W-:Y:S01]  /*b5e0*/  @P1 IMAD.WIDE R10, R232, 0x2, R2 ;  /* 0x00000002e80a1825 */ /* 0x008fe200078e0202 */
[----:B------:R-:W-:-:S02]  /*b5f0*/  @P3 LOP3.LUT R213, R213, 0x80, RZ, 0xfc, !PT ;  /* 0x00000080d5d53812 */ /* 0x000fc400078efcff */
[----:B------:R-:W-:Y:S01]  /*b600*/  SHF.R.S32.HI R243, RZ, 0x1f, R231 ;  /* 0x0000001ffff37819 */ /* 0x000fe200000114e7 */
[----:B------:R-:W-:Y:S01]  /*b610*/  @P1 IMAD.WIDE R2, R230, 0x2, R2 ;  /* 0x00000002e6021825 */ /* 0x000fe200078e0202 */
[----:B------:R1:W-:Y:S01]  /*b620*/  @P1 LDGSTS.E.BYPASS.LTC128B.128 [R4+0xb880], [R10.64], !P5 ;  /* 0x0b8800000a041fae */ /* 0x0003e2000e901d4a */
[----:B------:R-:W-:Y:S02]  /*b630*/  LOP3.LUT R213, R213, 0xffffffbf, RZ, 0xc0, !PT ;  /* 0xffffffbfd5d57812 */ /* 0x000fe400078ec0ff */
[----:B------:R-:W-:Y:S01]  /*b640*/  SHF.R.S32.HI R242, RZ, 0x1f, R230 ;  /* 0x0000001ffff27819 */ /* 0x000fe200000114e6 */
[----:B------:R2:W-:Y:S04]  /*b650*/  @P1 LDGSTS.E.BYPASS.LTC128B.128 [R4+0xd080], [R16.64], !P4 ;  /* 0x0d08000010041fae */ /* 0x0005e8000e101d4a */
[----:B------:R3:W-:Y:S01]  /*b660*/  @P1 LDGSTS.E.BYPASS.LTC128B.128 [R4+0xe880], [R2.64], !P3 ;  /* 0x0e88000002041fae */ /* 0x0007e2000d901d4a */
[----:B------:R-:W-:Y:S01]  /*b670*/  LOP3.LUT P1, RZ, R146, 0x2, RZ, 0xc0, !PT ;  /* 0x0000000292ff7812 */ /* 0x000fe2000782c0ff */
[----:B----4-:R-:W-:-:S12]  /*b680*/  @P0 IMAD.WIDE R14, R215, 0x2, R8 ;  /* 0x00000002d70e0825 */ /* 0x010fd800078e0208 */
[----:B------:R-:W-:Y:S01]  /*b690*/  @P1 IADD3 R201, R192, -0x20, RZ ;  /* 0xffffffe0c0c91810 */ /* 0x000fe20007ffe0ff */
[----:B------:R4:W-:Y:S01]  /*b6a0*/  @P0 LDGSTS.E.BYPASS.LTC128B.128 [R0+0xb080], [R14.64], !P6 ;  /* 0x0b0800000e000fae */ /* 0x0009e2000f101d4a */
[--C-:B-1----:R-:W-:Y:S02]  /*b6b0*/  @P0 IMAD.WIDE R10, R232, 0x2, R8.reuse ;  /* 0x00000002e80a0825 */ /* 0x102fe400078e0208 */
[C---:B------:R-:W-:Y:S02]  /*b6c0*/  IADD3 R212, R201.reuse, 0x1000, RZ ;  /* 0x00001000c9d47810 */ /* 0x040fe40007ffe0ff */
[----:B------:R-:W-:Y:S01]  /*b6d0*/  IADD3 R211, R201, 0x800, RZ ;  /* 0x00000800c9d37810 */ /* 0x000fe20007ffe0ff */
[----:B------:R4:W-:Y:S01]  /*b6e0*/  @P0 LDGSTS.E.BYPASS.LTC128B.128 [R0+0xc880], [R10.64], !P5 ;  /* 0x0c8800000a000fae */ /* 0x0009e2000e901d4a */
[----:B---3--:R-:W-:-:S04]  /*b6f0*/  @P0 IMAD.WIDE R2, R231, 0x2, R8 ;  /* 0x00000002e7020825 */ /* 0x008fc800078e0208 */
[----:B------:R-:W-:Y:S01]  /*b700*/  @P0 IMAD.WIDE R8, R230, 0x2, R8 ;  /* 0x00000002e6080825 */ /* 0x000fe200078e0208 */
[----:B------:R4:W-:Y:S04]  /*b710*/  @P0 LDGSTS.E.BYPASS.LTC128B.128 [R0+0xe080], [R2.64], !P4 ;  /* 0x0e08000002000fae */ /* 0x0009e8000e101d4a */
[----:B------:R4:W-:Y:S01]  /*b720*/  @P0 LDGSTS.E.BYPASS.LTC128B.128 [R0+0xf880], [R8.64], !P3 ;  /* 0x0f88000008000fae */ /* 0x0009e2000d901d4a */
[----:B------:R-:W-:-:S03]  /*b730*/  ISETP.GT.AND P0, PT, R21, 0x2f, PT ;  /* 0x0000002f1500780c */ /* 0x000fc60003f04270 */
[----:B------:R-:W0:Y:S10]  /*b740*/  LDGDEPBAR ;  /* 0x00000000000079af */ /* 0x000e340000000000 */
[----:B------:R-:W-:Y:S01]  /*b750*/  @P0 LOP3.LUT R213, R213, 0x40, RZ, 0xfc, !PT ;  /* 0x00000040d5d50812 */ /* 0x000fe200078efcff */
[----:B----4-:R-:W-:-:S05]  /*b760*/  IMAD.U32 R0, RZ, RZ, UR7 ;  /* 0x00000007ff007e24 */ /* 0x010fca000f8e00ff */
[----:B------:R-:W-:Y:S02]  /*b770*/  IADD3 R79, R0, 0x18, RZ ;  /* 0x00000018004f7810 */ /* 0x000fe40007ffe0ff */
[----:B--2---:R-:W-:Y:S05]  /*b780*/  CALL.REL.NOINC `($_ZN7cutlass13device_kernelIN5flash19enable_sm80_to_sm89INS1_16FlashAttnFwdSm80INS1_25CollectiveMainloopFwdSm80ILi8ELi1ELb0EN4cute5tupleIJNS5_1CILi128EEENS7_ILi48EEENS7_ILi256EEEEEELi256ENS_10bfloat16_tEfNS_4arch4Sm80ELb0ELb1ELb1ELb1ELb1ELb1ELb1ELb1EEENS1_21CollectiveEpilogueFwdINS6_IJS8_SA_S9_EEENS6_IJNS7_ILi1EEESI_SI_EEESC_SE_Li256ELb1ELb1ELb1ELb0EEENS1_36VarlenDynamicPersistentTileSchedulerILi128ELi48ELi256ELi256ELb1ELb1ELb0ELb1ELb0ELb1EEEEEEEEEvNT_6ParamsE$_ZZN5flash25CollectiveMainloopFwdSm80ILi8ELi1ELb0EN4cute5tupleIJNS1_1CILi128EEENS3_ILi48EEENS3_ILi256EEEEEELi256EN7cutlass10bfloat16_tEfNS8_4arch4Sm80ELb0ELb1ELb1ELb1ELb1ELb1ELb1ELb1EE3mmaINS_16FlashAttnFwdSm80ISC_NS_21CollectiveEpilogueFwdINS2_IJS4_S6_S5_EEENS2_IJNS3_ILi1EEESH_SH_EEES9_SB_Li256ELb1ELb1ELb1ELb0EEENS_36VarlenDynamicPersistentTileSchedulerILi128ELi48ELi256ELi256ELb1ELb1ELb0ELb1ELb0ELb1EEEE13SharedStorageENS1_6TensorINS1_11ArrayEngineIfLm128EEENS1_6LayoutINS2_IJNS2_IJNS3_ILi2EEESS_EEESH_NS3_ILi32EEEEEENS2_IJNS2_IJSH_SS_EEENS3_ILi0EEENS3_ILi4EEEEEEEEEENS_7SoftmaxILi2ELi0EEEEEbRKNSC_6ParamsERT0_RT1_iRKNS_16SeqlenInfoQKNewKILb1ELb1EEENS2_IJiiiiEEERT_ENKUlvE_clEv) ;  /* 0x0001742000007944 */ /* 0x004fea0003c00000 */
[----:B------:R-:W-:Y:S05]  /*b790*/  BSYNC B2 ;  /* 0x0000000000027941 */ /* 0x000fea0003800000 */
.L_x_2356:
[----:B------:R2:W5:Y:S01]  /*b7a0*/  LDL R96, [R1] ;  /* 0x0000000001607983 */ /* 0x0005620000100800 */
[----:B------:R-:W-:-:S04]  /*b7b0*/  DEPBAR.LE SB0, 0x0 ;  /* 0x000080000000791a */ /* 0x000fc80000000000 */
[----:B------:R2:W5:Y:S01]  /*b7c0*/  LDL R240, [R1+0x10] ;  /* 0x0000100001f07983 */ /* 0x0005620000100800 */
[----:B------:R-:W-:Y:S01]  /*b7d0*/  WARPSYNC 0xffffffff ;  /* 0xffffffff00007948 */ /* 0x000fe20003800000 */
[----:B------:R-:W-:Y:S02]  /*b7e0*/  IMAD R0, R127, c[0x0][0x208], RZ ;  /* 0x000082007f007a24 */ /* 0x000fe400078e02ff */
[----:B------:R-:W-:Y:S01]  /*b7f0*/  BAR.SYNC.DEFER_BLOCKING 0x0 ;  /* 0x0000000000007b1d */ /* 0x000fe20000010000 */
[----:B-1----:R-:W-:-:S04]  /*b800*/  IMAD.WIDE.U32 R8, R252, c[0x0][0x210], RZ ;  /* 0x00008400fc087a25 */ /* 0x002fc800078e00ff */
[C---:B------:R-:W-:Y:S01]  /*b810*/  IMAD.WIDE.U32 R2, R226.reuse, c[0x0][0x208], RZ ;  /* 0x00008200e2027a25 */ /* 0x040fe200078e00ff */
[----:B------:R2:W-:Y:S03]  /*b820*/  STL.64 [R1+0x70], R8 ;  /* 0x0000700801007387 */ /* 0x0005e60000100a00 */
[----:B------:R-:W-:Y:S02]  /*b830*/  IMAD R0, R226, c[0x0][0x20c], R0 ;  /* 0x00008300e2007a24 */ /* 0x000fe400078e0200 */
[----:B------:R-:W-:-:S03]  /*b840*/  IMAD R252, R252, c[0x0][0x214], R9 ;  /* 0x00008500fcfc7a24 */ /* 0x000fc600078e0209 */
[----:B------:R-:W-:Y:S01]  /*b850*/  IADD3 R3, R3, R0, RZ ;  /* 0x0000000003037210 */ /* 0x000fe20007ffe0ff */
[----:B------:R-:W-:-:S04]  /*b860*/  IMAD R0, R126, c[0x0][0x218], RZ ;  /* 0x000086007e007a24 */ /* 0x000fc800078e02ff */
[----:B------:R-:W-:-:S04]  /*b870*/  IMAD.WIDE.U32 R2, R224, c[0x0][0x218], R2 ;  /* 0x00008600e0027a25 */ /* 0x000fc800078e0002 */
[----:B------:R-:W-:Y:S01]  /*b880*/  IMAD R4, R224, c[0x0][0x21c], R0 ;  /* 0x00008700e0047a24 */ /* 0x000fe200078e0200 */
[----:B------:R-:W-:Y:S01]  /*b890*/  IADD3 R0, P1, R2, R8, RZ ;  /* 0x0000000802007210 */ /* 0x000fe20007f3e0ff */
[----:B------:R2:W1:Y:S03]  /*b8a0*/  LDSM.16.M88.4 R16, [R197] ;  /* 0x00000000c510783b */ /* 0x0004660000000200 */
[----:B------:R-:W-:Y:S01]  /*b8b0*/  LEA R6, P0, R0, c[0x0][0x1f8], 0x1 ;  /* 0x00007e0000067a11 */ /* 0x000fe200078008ff */
[----:B----45:R2:W3:Y:S01]  /*b8c0*/  LDSM.16.M88.4 R36, [R192] ;  /* 0x00000000c024783b */ /* 0x0304e20000000200 */
[----:B------:R-:W-:-:S03]  /*b8d0*/  IADD3.X R2, R252, R3, R4, P1, !PT ;  /* 0x00000003fc027210 */ /* 0x000fc60000ffe404 */
[----:B------:R2:W4:Y:S01]  /*b8e0*/  LDSM.16.M88.4 R40, [R192+0x800] ;  /* 0x00080000c028783b */ /* 0x0005220000000200 */
[----:B------:R-:W-:Y:S02]  /*b8f0*/  LEA.HI.X R4, R0, c[0x0][0x1fc], R2, 0x1, P0 ;  /* 0x00007f0000047a11 */ /* 0x000fe400000f0c02 */
[----:B------:R-:W-:Y:S01]  /*b900*/  IADD3 R0, -R241, R125, RZ ;  /* 0x0000007df1007210 */ /* 0x000fe20007ffe1ff */
[----:B------:R2:W1:Y:S04]  /*b910*/  LDSM.16.M88.4 R28, [R192+0x1000] ;  /* 0x00100000c01c783b */ /* 0x0004680000000200 */
[----:B------:R2:W1:Y:S04]  /*b920*/  LDSM.16.M88.4 R20, [R198] ;  /* 0x00000000c614783b */ /* 0x0004680000000200 */
[----:B------:R2:W1:Y:S04]  /*b930*/  LDSM.16.M88.4 R56, [R201] ;  /* 0x00000000c938783b */ /* 0x0004680000000200 */
[----:B------:R2:W1:Y:S04]  /*b940*/  LDSM.16.M88.4 R64, [R201+0x800] ;  /* 0x00080000c940783b */ /* 0x0004680000000200 */
[----:B------:R2:W1:Y:S01]  /*b950*/  LDSM.16.M88.4 R72, [R201+0x1000] ;  /* 0x00100000c948783b */ /* 0x0004620000000200 */
[----:B------:R-:W-:Y:S05]  /*b960*/  BRA.DIV ~URZ, `(.L_x_2357) ;  /* 0x00014e027f007947 */ /* 0x000fea000b800000 */
[----:B------:R2:W4:Y:S02]  /*b970*/  SHFL.IDX PT, R3, R4, RZ, 0x181f ;  /* 0x00181fff04037589 */ /* 0x00052400000e0000 */
.L_x_2522:
[----:B------:R-:W5:Y:S01]  /*b980*/  SHFL.IDX PT, R2, R6, RZ, 0x181f ;  /* 0x00181fff06027589 */ /* 0x000f6200000e0000 */
[C---:B------:R-:W-:Y:S01]  /*b990*/  ISETP.GE.AND P1, PT, R215.reuse, c[0x0][0x1d4], PT ;  /* 0x00007500d7007a0c */ /* 0x040fe20003f26270 */
[----:B------:R-:W-:Y:S01]  /*b9a0*/  IMAD.SHL.U32 R214, R214, 0x2, RZ ;  /* 0x00000002d6d67824 */ /* 0x000fe200078e00ff */
[----:B------:R-:W-:Y:S01]  /*b9b0*/  IADD3 R10, R215, 0x40, RZ ;  /* 0x00000040d70a7810 */ /* 0x000fe20007ffe0ff */
[----:B------:R-:W-:Y:S01]  /*b9c0*/  BSSY B0, `(.L_x_2358) ;  /* 0x0000030000007945 */ /* 0x000fe20003800000 */
[----:B------:R-:W-:-:S02]  /*b9d0*/  ISETP.LT.OR P0, PT, R0, 0x1, P1 ;  /* 0x000000010000780c */ /* 0x000fc40000f01670 */
[----:B------:R-:W-:Y:S02]  /*b9e0*/  ISETP.GE.AND P4, PT, R10, c[0x0][0x1d4], PT ;  /* 0x000075000a007a0c */ /* 0x000fe40003f86270 */
[----:B------:R-:W-:Y:S02]  /*b9f0*/  IADD3 R10, R215, 0x80, RZ ;  /* 0x00000080d70a7810 */ /* 0x000fe40007ffe0ff */
[----:B------:R-:W-:Y:S02]  /*ba00*/  ISETP.GT.AND P5, PT, R113, 0x7f, PT ;  /* 0x0000007f7100780c */ /* 0x000fe40003fa4270 */
[----:B------:R-:W-:Y:S02]  /*ba10*/  ISETP.GE.AND P3, PT, R10, c[0x0][0x1d4], PT ;  /* 0x000075000a007a0c */ /* 0x000fe40003f66270 */
[----:B------:R-:W-:Y:S02]  /*ba20*/  IADD3 R10, R215, 0xc0, RZ ;  /* 0x000000c0d70a7810 */ /* 0x000fe40007ffe0ff */
[----:B------:R-:W-:-:S02]  /*ba30*/  LOP3.LUT R213, R213, 0xfffff7ff, RZ, 0xc0, !PT ;  /* 0xfffff7ffd5d57812 */ /* 0x000fc400078ec0ff */
[----:B------:R-:W-:Y:S01]  /*ba40*/  ISETP.GE.AND P2, PT, R10, c[0x0][0x1d4], PT ;  /* 0x000075000a007a0c */ /* 0x000fe20003f46270 */
[----:B--2-45:R-:W-:-:S04]  /*ba50*/  IMAD.WIDE R8, R215, 0x2, R2 ;  /* 0x00000002d7087825 */ /* 0x034fc800078e0202 */
[----:B------:R-:W-:Y:S01]  /*ba60*/  @P5 LOP3.LUT R213, R213, 0x800, RZ, 0xfc, !PT ;  /* 0x00000800d5d55812 */ /* 0x000fe200078efcff */
[----:B------:R-:W-:Y:S01]  /*ba70*/  @!PT LDS RZ, [RZ] ;  /* 0x00000000fffff984 */ /* 0x000fe20000000800 */
[----:B------:R-:W-:Y:S01]  /*ba80*/  @!PT LDS RZ, [RZ] ;  /* 0x00000000fffff984 */ /* 0x000fe20000000800 */
[----:B------:R2:W-:Y:S01]  /*ba90*/  LDGSTS.E.BYPASS.LTC128B.128 [R214+0x4080], [R8.64], !P0 ;  /* 0x0408000008d67fae */ /* 0x0005e2000c101d4a */
[----:B------:R-:W-:Y:S01]  /*baa0*/  ISETP.LT.OR P0, PT, R0, 0x1, P4 ;  /* 0x000000010000780c */ /* 0x000fe20002701670 */
[----:B--2---:R-:W-:-:S12]  /*bab0*/  IMAD.WIDE R8, R232, 0x2, R2 ;  /* 0x00000002e8087825 */ /* 0x004fd800078e0202 */
[----:B------:R2:W-:Y:S01]  /*bac0*/  LDGSTS.E.BYPASS.LTC128B.128 [R214+0x5880], [R8.64], !P0 ;  /* 0x0588000008d67fae */ /* 0x0005e2000c101d4a */
[----:B------:R-:W-:Y:S01]  /*bad0*/  ISETP.LT.OR P0, PT, R0, 0x1, P3 ;  /* 0x000000010000780c */ /* 0x000fe20001f01670 */
[----:B--2---:R-:W-:-:S04]  /*bae0*/  IMAD.WIDE R8, R231, 0x2, R2 ;  /* 0x00000002e7087825 */ /* 0x004fc800078e0202 */
[----:B------:R-:W-:-:S08]  /*baf0*/  IMAD.WIDE R2, R230, 0x2, R2 ;  /* 0x00000002e6027825 */ /* 0x000fd000078e0202 */
[----:B------:R2:W-:Y:S01]  /*bb00*/  LDGSTS.E.BYPASS.LTC128B.128 [R214+0x7080], [R8.64], !P0 ;  /* 0x0708000008d67fae */ /* 0x0005e2000c101d4a */
[----:B------:R-:W-:-:S13]  /*bb10*/  ISETP.LT.OR P0, PT, R0, 0x1, P2 ;  /* 0x000000010000780c */ /* 0x000fda0001701670 */
[----:B------:R4:W-:Y:S02]  /*bb20*/  LDGSTS.E.BYPASS.LTC128B.128 [R214+0x8880], [R2.64], !P0 ;  /* 0x0888000002d67fae */ /* 0x0009e4000c101d4a */
[----:B----4-:R-:W-:Y:S01]  /*bb30*/  SHF.R.S32.HI R2, RZ, 0x1f, R215 ;  /* 0x0000001fff027819 */ /* 0x010fe200000114d7 */
[----:B------:R-:W-:Y:S05]  /*bb40*/  @P5 BRA `(.L_x_2359) ;  /* 0x0000017000005947 */ /* 0x000fea0003800000 */
[----:B--2---:R-:W-:Y:S05]  /*bb50*/  BRA.DIV ~URZ, `(.L_x_2360) ;  /* 0x00014c827f007947 */ /* 0x004fea000b800000 */
[----:B------:R-:W2:Y:S04]  /*bb60*/  SHFL.IDX PT, R4, R4, 0x1, 0x181f ;  /* 0x00381f0004047f89 */ /* 0x000ea800000e0000 */
[----:B------:R4:W3:Y:S02]  /*bb70*/  SHFL.IDX PT, R2, R6, 0x1, 0x181f ;  /* 0x00381f0006027f89 */ /* 0x0008e400000e0000 */
.L_x_2523:
[C---:B---3--:R-:W-:Y:S02]  /*bb80*/  LEA R14, P0, R232.reuse, R2, 0x1 ;  /* 0x00000002e80e7211 */ /* 0x048fe400078008ff */
[----:B------:R-:W-:Y:S02]  /*bb90*/  SHF.R.S32.HI R3, RZ, 0x1f, R215 ;  /* 0x0000001fff037819 */ /* 0x000fe400000114d7 */
[----:B--2---:R-:W-:-:S02]  /*bba0*/  LEA.HI.X R15, R232, R4, R244, 0x1, P0 ;  /* 0x00000004e80f7211 */ /* 0x004fc400000f0cf4 */
[----:B------:R-:W-:-:S04]  /*bbb0*/  LEA R10, P0, R231, R2, 0x1 ;  /* 0x00000002e70a7211 */ /* 0x000fc800078008ff */
[----:B------:R-:W-:Y:S02]  /*bbc0*/  LEA.HI.X R11, R231, R4, R243, 0x1, P0 ;  /* 0x00000004e70b7211 */ /* 0x000fe400000f0cf3 */
[----:B------:R-:W-:-:S04]  /*bbd0*/  LEA R8, P0, R215, R2, 0x1 ;  /* 0x00000002d7087211 */ /* 0x000fc800078008ff */
[----:B------:R-:W-:Y:S02]  /*bbe0*/  LEA.HI.X R9, R215, R4, R3, 0x1, P0 ;  /* 0x00000004d7097211 */ /* 0x000fe400000f0c03 */
[----:B------:R-:W-:-:S13]  /*bbf0*/  ISETP.LT.OR P0, PT, R0, 0x21, P1 ;  /* 0x000000210000780c */ /* 0x000fda0000f01670 */
[----:B------:R-:W-:Y:S01]  /*bc00*/  @!PT LDS RZ, [RZ] ;  /* 0x00000000fffff984 */ /* 0x000fe20000000800 */
[----:B------:R-:W-:Y:S01]  /*bc10*/  @!PT LDS RZ, [RZ] ;  /* 0x00000000fffff984 */ /* 0x000fe20000000800 */
[----:B------:R-:W-:Y:S01]  /*bc20*/  @!PT LDS RZ, [RZ] ;  /* 0x00000000fffff984 */ /* 0x000fe20000000800 */
[----:B------:R2:W-:Y:S01]  /*bc30*/  LDGSTS.E.BYPASS.LTC128B.128 [R214+0x5080], [R8.64], !P0 ;  /* 0x0508000008d67fae */ /* 0x0005e2000c101d4a */
[----:B------:R-:W-:-:S04]  /*bc40*/  LEA R2, P0, R230, R2, 0x1 ;  /* 0x00000002e6027211 */ /* 0x000fc800078008ff */
[----:B------:R-:W-:Y:S02]  /*bc50*/  LEA.HI.X R3, R230, R4, R242, 0x1, P0 ;  /* 0x00000004e6037211 */ /* 0x000fe400000f0cf2 */
[----:B------:R-:W-:-:S13]  /*bc60*/  ISETP.LT.OR P0, PT, R0, 0x21, P4 ;  /* 0x000000210000780c */ /* 0x000fda0002701670 */
[----:B------:R2:W-:Y:S01]  /*bc70*/  LDGSTS.E.BYPASS.LTC128B.128 [R214+0x6880], [R14.64], !P0 ;  /* 0x068800000ed67fae */ /* 0x0005e2000c101d4a */
[----:B------:R-:W-:-:S13]  /*bc80*/  ISETP.LT.OR P0, PT, R0, 0x21, P3 ;  /* 0x000000210000780c */ /* 0x000fda0001f01670 */
[----:B------:R2:W-:Y:S01]  /*bc90*/  LDGSTS.E.BYPASS.LTC128B.128 [R214+0x8080], [R10.64], !P0 ;  /* 0x080800000ad67fae */ /* 0x0005e2000c101d4a */
[----:B------:R-:W-:-:S13]  /*bca0*/  ISETP.LT.OR P0, PT, R0, 0x21, P2 ;  /* 0x000000210000780c */ /* 0x000fda0001701670 */
[----:B------:R2:W-:Y:S02]  /*bcb0*/  LDGSTS.E.BYPASS.LTC128B.128 [R214+0x9880], [R2.64], !P0 ;  /* 0x0988000002d67fae */ /* 0x0005e4000c101d4a */
.L_x_2359:
[----:B--2---:R-:W-:Y:S05]  /*bcc0*/  BSYNC B0 ;  /* 0x0000000000007941 */ /* 0x004fea0003800000 */
.L_x_2358:
[----:B------:R-:W-:Y:S01]  /*bcd0*/  LOP3.LUT P0, RZ, R146, 0x4, RZ, 0xc0, !PT ;  /* 0x0000000492ff7812 */ /* 0x000fe2000780c0ff */
[----:B------:R-:W0:Y:S01]  /*bce0*/  LDGDEPBAR ;  /* 0x00000000000079af */ /* 0x000e220000000000 */
[----:B------:R-:W-:Y:S01]  /*bcf0*/  MOV R0, 0x40 ;  /* 0x0000004000007802 */ /* 0x000fe20000000f00 */
[----:B------:R-:W-:Y:S01]  /*bd00*/  WARPSYNC 0xffffffff ;  /* 0xffffffff00007948 */ /* 0x000fe20003800000 */
[----:B-1-3--:R-:W-:Y:S01]  /*bd10*/  HMMA.16816.F32.BF16 R24, R16, R36, RZ ;  /* 0x000000241018723c */ /* 0x00afe200000418ff */
[----:B------:R-:W-:Y:S01]  /*bd20*/  LDSM.16.M88.4 R8, [R200] ;  /* 0x00000000c808783b */ /* 0x000fe20000000200 */
[----:B------:R-:W-:Y:S01]  /*bd30*/  SEL R0, R0, 0xffffffc0, !P0 ;  /* 0xffffffc000007807 */ /* 0x000fe20004000000 */
[----:B------:R-:W-:Y:S01]  /*bd40*/  BSSY B1, `(.L_x_2361) ;  /* 0x0000135000017945 */ /* 0x000fe20003800000 */
[----:B------:R-:W-:Y:S01]  /*bd50*/  ISETP.GT.AND P0, PT, R129, R247, PT ;  /* 0x000000f78100720c */ /* 0x000fe20003f04270 */
[----:B------:R-:W-:Y:S01]  /*bd60*/  LDSM.16.M88.4 R76, [R201+0x1800] ;  /* 0x00180000c94c783b */ /* 0x000fe20000000200 */
[----:B------:R-:W-:-:S02]  /*bd70*/  IADD3 R147, R192, R0, RZ ;  /* 0x00000000c0937210 */ /* 0x000fc40007ffe0ff */
[C---:B------:R-:W-:Y:S01]  /*bd80*/  HMMA.16816.F32.BF16 R36, R16.reuse, R38, RZ ;  /* 0x000000261024723c */ /* 0x040fe200000418ff */
[C---:B------:R-:W-:Y:S01]  /*bd90*/  IADD3 R15, R201.reuse, R0, RZ ;  /* 0x00000000c90f7210 */ /* 0x040fe20007ffe0ff */
[----:B------:R-:W-:Y:S01]  /*bda0*/  LDSM.16.M88.4 R80, [R192+0x3000] ;  /* 0x00300000c050783b */ /* 0x000fe20000000200 */
[C---:B------:R-:W-:Y:S02]  /*bdb0*/  IADD3 R210, R201.reuse, 0x4800, RZ ;  /* 0x00004800c9d27810 */ /* 0x040fe40007ffe0ff */
[C---:B------:R-:W-:Y:S01]  /*bdc0*/  IADD3 R209, R201.reuse, 0x5800, RZ ;  /* 0x00005800c9d17810 */ /* 0x040fe20007ffe0ff */
[----:B------:R-:W1:Y:S01]  /*bdd0*/  LDSM.16.M88.4 R48, [R147] ;  /* 0x000000009330783b */ /* 0x000e620000000200 */
[C---:B------:R-:W-:Y:S01]  /*bde0*/  IADD3 R208, R201.reuse, 0x5000, RZ ;  /* 0x00005000c9d07810 */ /* 0x040fe20007ffe0ff */
[----:B------:R-:W-:Y:S01]  /*bdf0*/  HMMA.16816.F32.BF16 R32, R16, R40, RZ ;  /* 0x000000281020723c */ /* 0x000fe200000418ff */
[C---:B------:R-:W-:Y:S01]  /*be00*/  IADD3 R207, R201.reuse, 0x3000, RZ ;  /* 0x00003000c9cf7810 */ /* 0x040fe20007ffe0ff */
[----:B------:R-:W2:Y:S01]  /*be10*/  LDSM.16.M88.4 R52, [R147+0x800] ;  /* 0x000800009334783b */ /* 0x000ea20000000200 */
[----:B------:R-:W-:-:S02]  /*be20*/  IADD3 R206, R201, 0x4000, RZ ;  /* 0x00004000c9ce7810 */ /* 0x000fc40007ffe0ff */
[C---:B------:R-:W-:Y:S01]  /*be30*/  IADD3 R205, R201.reuse, 0x3800, RZ ;  /* 0x00003800c9cd7810 */ /* 0x040fe20007ffe0ff */
[----:B------:R-:W3:Y:S01]  /*be40*/  LDSM.16.M88.4 R60, [R147+0x1000] ;  /* 0x00100000933c783b */ /* 0x000ee20000000200 */
[C---:B------:R-:W-:Y:S01]  /*be50*/  IADD3 R204, R201.reuse, 0x1800, RZ ;  /* 0x00001800c9cc7810 */ /* 0x040fe20007ffe0ff */
[----:B------:R-:W-:Y:S01]  /*be60*/  HMMA.16816.F32.BF16 R40, R16, R42, RZ ;  /* 0x0000002a1028723c */ /* 0x000fe200000418ff */
[C---:B------:R-:W-:Y:S01]  /*be70*/  IADD3 R203, R201.reuse, 0x2800, RZ ;  /* 0x00002800c9cb7810 */ /* 0x040fe20007ffe0ff */
[----:B------:R-:W-:Y:S01]  /*be80*/  LDSM.16.M88.4 R68, [R15] ;  /* 0x000000000f44783b */ /* 0x000fe20000000200 */
[----:B------:R-:W-:-:S03]  /*be90*/  IADD3 R202, R201, 0x2000, RZ ;  /* 0x00002000c9ca7810 */ /* 0x000fc60007ffe0ff */
[----:B------:R-:W-:Y:S02]  /*bea0*/  LDSM.16.M88.4 R84, [R147+0x1800] ;  /* 0x001800009354783b */ /* 0x000fe40000000200 */
[C---:B------:R-:W-:Y:S08]  /*beb0*/  HMMA.16816.F32.BF16 R44, R16.reuse, R28, RZ ;  /* 0x0000001c102c723c */ /* 0x040ff000000418ff */
[----:B------:R-:W-:Y:S01]  /*bec0*/  HMMA.16816.F32.BF16 R28, R16, R30, RZ ;  /* 0x0000001e101c723c */ /* 0x000fe200000418ff */
[----:B------:R-:W5:Y:S07]  /*bed0*/  LDSM.16.M88.4 R16, [R199] ;  /* 0x00000000c710783b */ /* 0x000f6e0000000200 */
[C---:B------:R-:W-:Y:S08]  /*bee0*/  HMMA.16816.F32.BF16 R24, R20.reuse, R56, R24 ;  /* 0x000000381418723c */ /* 0x040ff00000041818 */
[C---:B------:R-:W-:Y:S01]  /*bef0*/  HMMA.16816.F32.BF16 R36, R20.reuse, R58, R36 ;  /* 0x0000003a1424723c */ /* 0x040fe20000041824 */
[----:B------:R-:W4:Y:S07]  /*bf00*/  LDSM.16.M88.4 R56, [R15+0x800] ;  /* 0x000800000f38783b */ /* 0x000f2e0000000200 */
[C---:B------:R-:W-:Y:S08]  /*bf10*/  HMMA.16816.F32.BF16 R32, R20.reuse, R64, R32 ;  /* 0x000000401420723c */ /* 0x040ff00000041820 */
[C---:B------:R-:W-:Y:S01]  /*bf20*/  HMMA.16816.F32.BF16 R40, R20.reuse, R66, R40 ;  /* 0x000000421428723c */ /* 0x040fe20000041828 */
[----:B------:R-:W3:Y:S07]  /*bf30*/  LDSM.16.M88.4 R64, [R15+0x1000] ;  /* 0x001000000f40783b */ /* 0x000eee0000000200 */
[C---:B------:R-:W-:Y:S08]  /*bf40*/  HMMA.16816.F32.BF16 R44, R20.reuse, R72, R44 ;  /* 0x00000048142c723c */ /* 0x040ff0000004182c */
[----:B------:R-:W-:Y:S01]  /*bf50*/  HMMA.16816.F32.BF16 R28, R20, R74, R28 ;  /* 0x0000004a141c723c */ /* 0x000fe2000004181c */
[----:B------:R-:W-:Y:S07]  /*bf60*/  LDSM.16.M88.4 R72, [R192+0x1800] ;  /* 0x00180000c048783b */ /* 0x000fee0000000200 */
[C---:B-1----:R-:W-:Y:S01]  /*bf70*/  HMMA.16816.F32.BF16 R20, R8.reuse, R48, R24 ;  /* 0x000000300814723c */ /* 0x042fe20000041818 */
[----:B------:R-:W1:Y:S07]  /*bf80*/  LDSM.16.M88.4 R24, [R197+0x4000] ;  /* 0x00400000c518783b */ /* 0x000e6e0000000200 */
[C---:B------:R-:W-:Y:S08]  /*bf90*/  HMMA.16816.F32.BF16 R48, R8.reuse, R50, R36 ;  /* 0x000000320830723c */ /* 0x040ff00000041824 */
[C---:B--2---:R-:W-:Y:S08]  /*bfa0*/  HMMA.16816.F32.BF16 R32, R8.reuse, R52, R32 ;  /* 0x000000340820723c */ /* 0x044ff00000041820 */
[C---:B------:R-:W-:Y:S01]  /*bfb0*/  HMMA.16816.F32.BF16 R40, R8.reuse, R54, R40 ;  /* 0x000000360828723c */ /* 0x040fe20000041828 */
[----:B------:R-:W2:Y:S07]  /*bfc0*/  LDSM.16.M88.4 R52, [R192+0x2000] ;  /* 0x00200000c034783b */ /* 0x000eae0000000200 */
[C---:B---3--:R-:W-:Y:S08]  /*bfd0*/  HMMA.16816.F32.BF16 R44, R8.reuse, R60, R44 ;  /* 0x0000003c082c723c */ /* 0x048ff0000004182c */
[----:B------:R-:W-:Y:S01]  /*bfe0*/  HMMA.16816.F32.BF16 R28, R8, R62, R28 ;  /* 0x0000003e081c723c */ /* 0x000fe2000004181c */
[----:B------:R-:W3:Y:S04]  /*bff0*/  LDSM.16.M88.4 R60, [R192+0x2800] ;  /* 0x00280000c03c783b */ /* 0x000ee80000000200 */
[----:B------:R-:W1:Y:S03]  /*c000*/  LDSM.16.M88.4 R8, [R198+0x4000] ;  /* 0x00400000c608783b */ /* 0x000e660000000200 */
[C---:B-----5:R-:W-:Y:S08]  /*c010*/  HMMA.16816.F32.BF16 R20, R16.reuse, R68, R20 ;  /* 0x000000441014723c */ /* 0x060ff00000041814 */
[C---:B------:R-:W-:Y:S01]  /*c020*/  HMMA.16816.F32.BF16 R48, R16.reuse, R70, R48 ;  /* 0x000000461030723c */ /* 0x040fe20000041830 */
[----:B------:R-:W-:Y:S07]  /*c030*/  LDSM.16.M88.4 R68, [R201+0x2800] ;  /* 0x00280000c944783b */ /* 0x000fee0000000200 */
[C---:B----4-:R-:W-:Y:S08]  /*c040*/  HMMA.16816.F32.BF16 R36, R16.reuse, R56, R32 ;  /* 0x000000381024723c */ /* 0x050ff00000041820 */
[C---:B------:R-:W-:Y:S01]  /*c050*/  HMMA.16816.F32.BF16 R32, R16.reuse, R58, R40 ;  /* 0x0000003a1020723c */ /* 0x040fe20000041828 */
[----:B------:R-:W4:Y:S07]  /*c060*/  LDSM.16.M88.4 R56, [R201+0x2000] ;  /* 0x00200000c938783b */ /* 0x000f2e0000000200 */
[C---:B------:R-:W-:Y:S08]  /*c070*/  HMMA.16816.F32.BF16 R44, R16.reuse, R64, R44 ;  /* 0x00000040102c723c */ /* 0x040ff0000004182c */
[----:B------:R-:W-:Y:S01]  /*c080*/  HMMA.16816.F32.BF16 R28, R16, R66, R28 ;  /* 0x00000042101c723c */ /* 0x000fe2000004181c */
[----:B------:R-:W-:Y:S07]  /*c090*/  LDSM.16.M88.4 R64, [R147+0x2800] ;  /* 0x002800009340783b */ /* 0x000fee0000000200 */
        /* <DEDUP_REMOVED lines=8> */
[----:B------:R-:W-:Y:S01]  /*c120*/  HMMA.16816.F32.BF16 R28, R24, R62, R28 ;  /* 0x0000003e181c723c */ /* 0x000fe2000004181c */
[----:B------:R-:W3:Y:S04]  /*c130*/  LDSM.16.M88.4 R24, [R199+0x4000] ;  /* 0x00400000c718783b */ /* 0x000ee80000000200 */
[----:B------:R-:W5:Y:S03]  /*c140*/  LDSM.16.M88.4 R60, [R15+0x2000] ;  /* 0x002000000f3c783b */ /* 0x000f660000000200 */
[C---:B------:R-:W-:Y:S08]  /*c150*/  HMMA.16816.F32.BF16 R16, R8.reuse, R76, R16 ;  /* 0x0000004c0810723c */ /* 0x040ff00000041810 */
[C---:B------:R-:W-:Y:S01]  /*c160*/  HMMA.16816.F32.BF16 R48, R8.reuse, R78, R48 ;  /* 0x0000004e0830723c */ /* 0x040fe20000041830 */
[----:B------:R-:W-:Y:S07]  /*c170*/  LDSM.16.M88.4 R76, [R201+0x3000] ;  /* 0x00300000c94c783b */ /* 0x000fee0000000200 */
[C---:B----4-:R-:W-:Y:S08]  /*c180*/  HMMA.16816.F32.BF16 R44, R8.reuse, R56, R40 ;  /* 0x00000038082c723c */ /* 0x050ff00000041828 */
[C---:B------:R-:W-:Y:S08]  /*c190*/  HMMA.16816.F32.BF16 R40, R8.reuse, R58, R36 ;  /* 0x0000003a0828723c */ /* 0x040ff00000041824 */
[C---:B------:R-:W-:Y:S08]  /*c1a0*/  HMMA.16816.F32.BF16 R36, R8.reuse, R68, R32 ;  /* 0x000000440824723c */ /* 0x040ff00000041820 */
[----:B------:R-:W-:Y:S01]  /*c1b0*/  HMMA.16816.F32.BF16 R28, R8, R70, R28 ;  /* 0x00000046081c723c */ /* 0x000fe2000004181c */
[----:B------:R-:W4:Y:S07]  /*c1c0*/  LDSM.16.M88.4 R68, [R15+0x2800] ;  /* 0x002800000f44783b */ /* 0x000f2e0000000200 */
[C---:B-1----:R-:W-:Y:S01]  /*c1d0*/  HMMA.16816.F32.BF16 R8, R20.reuse, R84, R16 ;  /* 0x000000541408723c */ /* 0x042fe20000041810 */
[----:B------:R-:W1:Y:S07]  /*c1e0*/  LDSM.16.M88.4 R16, [R197+0x8000] ;  /* 0x00800000c510783b */ /* 0x000e6e0000000200 */
[C---:B------:R-:W-:Y:S01]  /*c1f0*/  HMMA.16816.F32.BF16 R32, R20.reuse, R86, R48 ;  /* 0x000000561420723c */ /* 0x040fe20000041830 */
[----:B------:R-:W1:Y:S04]  /*c200*/  LDSM.16.M88.4 R48, [R192+0x3800] ;  /* 0x00380000c030783b */ /* 0x000e680000000200 */
[----:B------:R-:W-:Y:S03]  /*c210*/  LDSM.16.M88.4 R84, [R147+0x4000] ;  /* 0x004000009354783b */ /* 0x000fe60000000200 */
[C---:B--2---:R-:W-:Y:S08]  /*c220*/  HMMA.16816.F32.BF16 R44, R20.reuse, R52, R44 ;  /* 0x00000034142c723c */ /* 0x044ff0000004182c */
[C---:B------:R-:W-:Y:S08]  /*c230*/  HMMA.16816.F32.BF16 R40, R20.reuse, R54, R40 ;  /* 0x000000361428723c */ /* 0x040ff00000041828 */
[C---:B------:R-:W-:Y:S08]  /*c240*/  HMMA.16816.F32.BF16 R36, R20.reuse, R64, R36 ;  /* 0x000000401424723c */ /* 0x040ff00000041824 */
[----:B------:R-:W-:Y:S01]  /*c250*/  HMMA.16816.F32.BF16 R28, R20, R66, R28 ;  /* 0x00000042141c723c */ /* 0x000fe2000004181c */
[----:B------:R-:W2:Y:S07]  /*c260*/  LDSM.16.M88.4 R64, [R192+0x4000] ;  /* 0x00400000c040783b */ /* 0x000eae0000000200 */
[C---:B---3--:R-:W-:Y:S01]  /*c270*/  HMMA.16816.F32.BF16 R20, R24.reuse, R72, R8 ;  /* 0x000000481814723c */ /* 0x048fe20000041808 */
[----:B------:R-:W3:Y:S07]  /*c280*/  LDSM.16.M88.4 R8, [R198+0x8000] ;  /* 0x00800000c608783b */ /* 0x000eee0000000200 */
[C---:B------:R-:W-:Y:S01]  /*c290*/  HMMA.16816.F32.BF16 R32, R24.reuse, R74, R32 ;  /* 0x0000004a1820723c */ /* 0x040fe20000041820 */
[----:B------:R-:W-:Y:S07]  /*c2a0*/  LDSM.16.M88.4 R72, [R201+0x4000] ;  /* 0x00400000c948783b */ /* 0x000fee0000000200 */
[C---:B-----5:R-:W-:Y:S08]  /*c2b0*/  HMMA.16816.F32.BF16 R56, R24.reuse, R60, R44 ;  /* 0x0000003c1838723c */ /* 0x060ff0000004182c */
[C---:B------:R-:W-:Y:S01]  /*c2c0*/  HMMA.16816.F32.BF16 R40, R24.reuse, R62, R40 ;  /* 0x0000003e1828723c */ /* 0x040fe20000041828 */
[----:B------:R-:W5:Y:S07]  /*c2d0*/  LDSM.16.M88.4 R60, [R201+0x3800] ;  /* 0x00380000c93c783b */ /* 0x000f6e0000000200 */
[C---:B----4-:R-:W-:Y:S08]  /*c2e0*/  HMMA.16816.F32.BF16 R36, R24.reuse, R68, R36 ;  /* 0x000000441824723c */ /* 0x050ff00000041824 */
[----:B------:R-:W-:Y:S01]  /*c2f0*/  HMMA.16816.F32.BF16 R28, R24, R70, R28 ;  /* 0x00000046181c723c */ /* 0x000fe2000004181c */
[----:B------:R-:W-:Y:S07]  /*c300*/  LDSM.16.M88.4 R68, [R15+0x3000] ;  /* 0x003000000f44783b */ /* 0x000fee0000000200 */
[C---:B-1----:R-:W-:Y:S08]  /*c310*/  HMMA.16816.F32.BF16 R20, R16.reuse, R80, R20 ;  /* 0x000000501014723c */ /* 0x042ff00000041814 */
[C---:B------:R-:W-:Y:S01]  /*c320*/  HMMA.16816.F32.BF16 R24, R16.reuse, R82, R32 ;  /* 0x000000521018723c */ /* 0x040fe20000041820 */
[----:B------:R-:W-:Y:S04]  /*c330*/  LDSM.16.M88.4 R32, [R200+0x8000] ;  /* 0x00800000c820783b */ /* 0x000fe80000000200 */
[----:B------:R-:W1:Y:S03]  /*c340*/  LDSM.16.M88.4 R80, [R147+0x3000] ;  /* 0x003000009350783b */ /* 0x000e660000000200 */
[C---:B------:R-:W-:Y:S08]  /*c350*/  HMMA.16816.F32.BF16 R56, R16.reuse, R48, R56 ;  /* 0x000000301038723c */ /* 0x040ff00000041838 */
[C---:B------:R-:W-:Y:S08]  /*c360*/  HMMA.16816.F32.BF16 R48, R16.reuse, R50, R40 ;  /* 0x000000321030723c */ /* 0x040ff00000041828 */
[C---:B--2---:R-:W-:Y:S08]  /*c370*/  HMMA.16816.F32.BF16 R52, R16.reuse, R64, R36 ;  /* 0x000000401034723c */ /* 0x044ff00000041824 */
[----:B------:R-:W-:Y:S01]  /*c380*/  HMMA.16816.F32.BF16 R44, R16, R66, R28 ;  /* 0x00000042102c723c */ /* 0x000fe2000004181c */
[----:B------:R-:W2:Y:S04]  /*c390*/  LDSM.16.M88.4 R28, [R199+0x8000] ;  /* 0x00800000c71c783b */ /* 0x000ea80000000200 */
[----:B------:R-:W-:Y:S03]  /*c3a0*/  LDSM.16.M88.4 R64, [R192+0x4800] ;  /* 0x00480000c040783b */ /* 0x000fe60000000200 */
[C---:B---3--:R-:W-:Y:S01]  /*c3b0*/  HMMA.16816.F32.BF16 R16, R8.reuse, R76, R20 ;  /* 0x0000004c0810723c */ /* 0x048fe20000041814 */
[----:B------:R-:W3:Y:S07]  /*c3c0*/  LDSM.16.M88.4 R20, [R147+0x3800] ;  /* 0x003800009314783b */ /* 0x000eee0000000200 */
[C---:B------:R-:W-:Y:S01]  /*c3d0*/  HMMA.16816.F32.BF16 R36, R8.reuse, R78, R24 ;  /* 0x0000004e0824723c */ /* 0x040fe20000041818 */
[----:B------:R-:W4:Y:S04]  /*c3e0*/  LDSM.16.M88.4 R24, [R197+0xc000] ;  /* 0x00c00000c518783b */ /* 0x000f280000000200 */
[----:B------:R-:W-:Y:S03]  /*c3f0*/  LDSM.16.M88.4 R76, [R15+0x4800] ;  /* 0x004800000f4c783b */ /* 0x000fe60000000200 */
[----:B-----5:R-:W-:Y:S01]  /*c400*/  HMMA.16816.F32.BF16 R40, R8, R60, R56 ;  /* 0x0000003c0828723c */ /* 0x020fe20000041838 */
[----:B------:R-:W5:Y:S07]  /*c410*/  LDSM.16.M88.4 R56, [R15+0x3800] ;  /* 0x003800000f38783b */ /* 0x000f6e0000000200 */
[C---:B-1----:R-:W-:Y:S08]  /*c420*/  HMMA.16816.F32.BF16 R16, R32.reuse, R80, R16 ;  /* 0x000000502010723c */ /* 0x042ff00000041810 */
[----:B------:R-:W-:Y:S01]  /*c430*/  HMMA.16816.F32.BF16 R36, R32, R82, R36 ;  /* 0x000000522024723c */ /* 0x000fe20000041824 */
[----:B------:R-:W-:Y:S07]  /*c440*/  LDSM.16.M88.4 R80, [R192+0x5800] ;  /* 0x00580000c050783b */ /* 0x000fee0000000200 */
[C---:B------:R-:W-:Y:S08]  /*c450*/  HMMA.16816.F32.BF16 R48, R8.reuse, R62, R48 ;  /* 0x0000003e0830723c */ /* 0x040ff00000041830 */
[C---:B------:R-:W-:Y:S08]  /*c460*/  HMMA.16816.F32.BF16 R52, R8.reuse, R72, R52 ;  /* 0x000000480834723c */ /* 0x040ff00000041834 */
[----:B------:R-:W-:Y:S01]  /*c470*/  HMMA.16816.F32.BF16 R92, R8, R74, R44 ;  /* 0x0000004a085c723c */ /* 0x000fe2000004182c */
[----:B------:R-:W-:Y:S07]  /*c480*/  LDSM.16.M88.4 R72, [R192+0x5000] ;  /* 0x00500000c048783b */ /* 0x000fee0000000200 */
[----:B--2---:R-:W-:Y:S01]  /*c490*/  HMMA.16816.F32.BF16 R8, R28, R68, R16 ;  /* 0x000000441c08723c */ /* 0x004fe20000041810 */
[----:B------:R-:W-:Y:S07]  /*c4a0*/  LDSM.16.M88.4 R16, [R200+0xc000] ;  /* 0x00c00000c810783b */ /* 0x000fee0000000200 */
[----:B---3--:R-:W-:Y:S08]  /*c4b0*/  HMMA.16816.F32.BF16 R40, R32, R20, R40 ;  /* 0x000000142028723c */ /* 0x008ff00000041828 */
[----:B------:R-:W-:Y:S01]  /*c4c0*/  HMMA.16816.F32.BF16 R36, R28, R70, R36 ;  /* 0x000000461c24723c */ /* 0x000fe20000041824 */
[----:B------:R-:W-:Y:S07]  /*c4d0*/  LDSM.16.M88.4 R68, [R201+0x5000] ;  /* 0x00500000c944783b */ /* 0x000fee0000000200 */
[C---:B------:R-:W-:Y:S01]  /*c4e0*/  HMMA.16816.F32.BF16 R48, R32.reuse, R22, R48 ;  /* 0x000000162030723c */ /* 0x040fe20000041830 */
[----:B------:R-:W-:Y:S07]  /*c4f0*/  LDSM.16.M88.4 R20, [R198+0xc000] ;  /* 0x00c00000c614783b */ /* 0x000fee0000000200 */
[----:B------:R-:W-:Y:S01]  /*c500*/  HMMA.16816.F32.BF16 R88, R32, R84, R52 ;  /* 0x000000542058723c */ /* 0x000fe20000041834 */
[----:B------:R-:W1:Y:S07]  /*c510*/  LDSM.16.M88.4 R52, [R201+0x4800] ;  /* 0x00480000c934783b */ /* 0x000e6e0000000200 */
[----:B----4-:R-:W-:Y:S08]  /*c520*/  HMMA.16816.F32.BF16 R8, R24, R64, R8 ;  /* 0x000000401808723c */ /* 0x010ff00000041808 */
[----:B-----5:R-:W-:Y:S08]  /*c530*/  HMMA.16816.F32.BF16 R44, R28, R56, R40 ;  /* 0x000000381c2c723c */ /* 0x020ff00000041828 */
[----:B------:R-:W-:Y:S01]  /*c540*/  HMMA.16816.F32.BF16 R40, R24, R66, R36 ;  /* 0x000000421828723c */ /* 0x000fe20000041824 */
[----:B------:R-:W2:Y:S07]  /*c550*/  LDSM.16.M88.4 R64, [R15+0x4000] ;  /* 0x004000000f40783b */ /* 0x000eae0000000200 */
[----:B------:R-:W-:Y:S01]  /*c560*/  HMMA.16816.F32.BF16 R60, R28, R58, R48 ;  /* 0x0000003a1c3c723c */ /* 0x000fe20000041830 */
[----:B------:R-:W3:Y:S07]  /*c570*/  LDSM.16.M88.4 R56, [R147+0x4800] ;  /* 0x004800009338783b */ /* 0x000eee0000000200 */
[----:B------:R-:W-:Y:S01]  /*c580*/  HMMA.16816.F32.BF16 R32, R32, R86, R92 ;  /* 0x000000562020723c */ /* 0x000fe2000004185c */
[----:B------:R-:W-:Y:S07]  /*c590*/  LDSM.16.M88.4 R84, [R147+0x5000] ;  /* 0x005000009354783b */ /* 0x000fee0000000200 */
[----:B-1----:R-:W-:Y:S01]  /*c5a0*/  HMMA.16816.F32.BF16 R36, R20, R52, R8 ;  /* 0x000000341424723c */ /* 0x002fe20000041808 */
[----:B------:R-:W1:Y:S07]  /*c5b0*/  LDSM.16.M88.4 R8, [R199+0xc000] ;  /* 0x00c00000c708783b */ /* 0x000e6e0000000200 */
[----:B------:R-:W-:Y:S08]  /*c5c0*/  HMMA.16816.F32.BF16 R48, R24, R72, R44 ;  /* 0x000000481830723c */ /* 0x000ff0000004182c */
[----:B------:R-:W-:Y:S08]  /*c5d0*/  HMMA.16816.F32.BF16 R44, R20, R54, R40 ;  /* 0x00000036142c723c */ /* 0x000ff00000041828 */
[C---:B--2---:R-:W-:Y:S08]  /*c5e0*/  HMMA.16816.F32.BF16 R40, R28.reuse, R64, R88 ;  /* 0x000000401c28723c */ /* 0x044ff00000041858 */
[----:B------:R-:W-:Y:S08]  /*c5f0*/  HMMA.16816.F32.BF16 R28, R28, R66, R32 ;  /* 0x000000421c1c723c */ /* 0x000ff00000041820 */
[----:B---3--:R-:W-:Y:S08]  /*c600*/  HMMA.16816.F32.BF16 R36, R16, R56, R36 ;  /* 0x000000381024723c */ /* 0x008ff00000041824 */
[----:B------:R-:W-:Y:S01]  /*c610*/  HMMA.16816.F32.BF16 R52, R24, R74, R60 ;  /* 0x0000004a1834723c */ /* 0x000fe2000004183c */
[----:B------:R-:W2:Y:S04]  /*c620*/  LDSM.16.M88.4 R72, [R201+0x5800] ;  /* 0x00580000c948783b */ /* 0x000ea80000000200 */
[----:B------:R-:W3:Y:S03]  /*c630*/  LDSM.16.M88.4 R60, [R15+0x5000] ;  /* 0x005000000f3c783b */ /* 0x000ee60000000200 */
[----:B------:R-:W-:Y:S08]  /*c640*/  HMMA.16816.F32.BF16 R48, R20, R68, R48 ;  /* 0x000000441430723c */ /* 0x000ff00000041830 */
[C---:B------:R-:W-:Y:S08]  /*c650*/  HMMA.16816.F32.BF16 R32, R24.reuse, R80, R40 ;  /* 0x000000501820723c */ /* 0x040ff00000041828 */
[----:B------:R-:W-:Y:S08]  /*c660*/  HMMA.16816.F32.BF16 R24, R24, R82, R28 ;  /* 0x000000521818723c */ /* 0x000ff0000004181c */
[----:B------:R-:W-:Y:S08]  /*c670*/  HMMA.16816.F32.BF16 R44, R16, R58, R44 ;  /* 0x0000003a102c723c */ /* 0x000ff0000004182c */
[----:B-1----:R-:W-:Y:S08]  /*c680*/  HMMA.16816.F32.BF16 R56, R8, R76, R36 ;  /* 0x0000004c0838723c */ /* 0x002ff00000041824 */
[----:B------:R-:W-:Y:S08]  /*c690*/  HMMA.16816.F32.BF16 R36, R20, R70, R52 ;  /* 0x000000461424723c */ /* 0x000ff00000041834 */
[----:B------:R-:W-:Y:S01]  /*c6a0*/  HMMA.16816.F32.BF16 R40, R16, R84, R48 ;  /* 0x000000541028723c */ /* 0x000fe20000041830 */
[----:B------:R-:W1:Y:S07]  /*c6b0*/  LDSM.16.M88.4 R48, [R147+0x5800] ;  /* 0x005800009330783b */ /* 0x000e6e0000000200 */
[----:B--2---:R-:W-:Y:S01]  /*c6c0*/  HMMA.16816.F32.BF16 R28, R20, R72, R32 ;  /* 0x00000048141c723c */ /* 0x004fe20000041820 */
[----:B------:R-:W-:-:S02]  /*c6d0*/  FMUL.FTZ R56, R56, c[0x0][0x320] ;  /* 0x0000c80038387a20 */ /* 0x000fc40000410000 */
[----:B------:R-:W-:Y:S02]  /*c6e0*/  FMUL.FTZ R57, R57, c[0x0][0x320] ;  /* 0x0000c80039397a20 */ /* 0x000fe40000410000 */
[----:B------:R-:W-:Y:S02]  /*c6f0*/  FMUL.FTZ R58, R58, c[0x0][0x320] ;  /* 0x0000c8003a3a7a20 */ /* 0x000fe40000410000 */
[----:B------:R-:W-:Y:S01]  /*c700*/  FMUL.FTZ R59, R59, c[0x0][0x320] ;  /* 0x0000c8003b3b7a20 */ /* 0x000fe20000410000 */
[----:B------:R-:W-:Y:S01]  /*c710*/  HMMA.16816.F32.BF16 R20, R20, R74, R24 ;  /* 0x0000004a1414723c */ /* 0x000fe20000041818 */
[----:B------:R-:W2:Y:S07]  /*c720*/  MUFU.TANH R56, R56 ;  /* 0x0000003800387308 */ /* 0x000eae0000002400 */
[----:B------:R-:W-:Y:S01]  /*c730*/  HMMA.16816.F32.BF16 R32, R16, R86, R36 ;  /* 0x000000561020723c */ /* 0x000fe20000041824 */
[----:B------:R-:W4:Y:S07]  /*c740*/  MUFU.TANH R57, R57 ;  /* 0x0000003900397308 */ /* 0x000f2e0000002400 */
[----:B---3--:R-:W-:Y:S01]  /*c750*/  HMMA.16816.F32.BF16 R36, R8, R60, R40 ;  /* 0x0000003c0824723c */ /* 0x008fe20000041828 */
[----:B------:R-:W3:Y:S01]  /*c760*/  LDSM.16.M88.4 R40, [R15+0x5800] ;  /* 0x005800000f28783b */ /* 0x000ee20000000200 */
[----:B------:R-:W2:Y:S01]  /*c770*/  MUFU.TANH R58, R58 ;  /* 0x0000003a003a7308 */ /* 0x000ea20000002400 */
[----:B------:R-:W-:-:S05]  /*c780*/  DEPBAR.LE SB0, 0x0 ;  /* 0x000080000000791a */ /* 0x000fca0000000000 */
[----:B------:R-:W-:Y:S02]  /*c790*/  HMMA.16816.F32.BF16 R44, R8, R78, R44 ;  /* 0x0000004e082c723c */ /* 0x000fe4000004182c */
[----:B------:R-:W2:Y:S06]  /*c7a0*/  MUFU.TANH R59, R59 ;  /* 0x0000003b003b7308 */ /* 0x000eac0000002400 */
[C---:B-1----:R-:W-:Y:S08]  /*c7b0*/  HMMA.16816.F32.BF16 R24, R16.reuse, R48, R28 ;  /* 0x000000301018723c */ /* 0x042ff0000004181c */
[----:B------:R-:W-:Y:S01]  /*c7c0*/  HMMA.16816.F32.BF16 R16, R16, R50, R20 ;  /* 0x000000321010723c */ /* 0x000fe20000041814 */
        /* <DEDUP_REMOVED lines=10> */
[C---:B---3--:R-:W-:Y:S02]  /*c870*/  HMMA.16816.F32.BF16 R20, R8.reuse, R40, R24 ;  /* 0x000000280814723c */ /* 0x048fe40000041818 */
[----:B------:R3:W1:Y:S06]  /*c880*/  MUFU.TANH R52, R44 ;  /* 0x0000002c00347308 */ /* 0x00066c0000002400 */
[----:B------:R-:W-:Y:S02]  /*c890*/  HMMA.16816.F32.BF16 R8, R8, R42, R16 ;  /* 0x0000002a0808723c */ /* 0x000fe40000041810 */
[----:B------:R3:W1:Y:S06]  /*c8a0*/  MUFU.TANH R44, R36 ;  /* 0x00000024002c7308 */ /* 0x00066c0000002400 */
        /* <DEDUP_REMOVED lines=12> */
[----:B------:R3:W1:Y:S01]  /*c970*/  MUFU.TANH R28, R29 ;  /* 0x0000001d001c7308 */ /* 0x0006620000002400 */
[----:B------:R-:W-:Y:S02]  /*c980*/  FMUL.FTZ R10, R10, c[0x0][0x320] ;  /* 0x0000c8000a0a7a20 */ /* 0x000fe40000410000 */
[----:B------:R-:W-:-:S05]  /*c990*/  FMUL.FTZ R11, R11, c[0x0][0x320] ;  /* 0x0000c8000b0b7a20 */ /* 0x000fca0000410000 */
[----:B------:R3:W1:Y:S08]  /*c9a0*/  MUFU.TANH R36, R30 ;  /* 0x0000001e00247308 */ /* 0x0006700000002400 */
[----:B------:R-:W1:Y:S08]  /*c9b0*/  MUFU.TANH R46, R46 ;  /* 0x0000002e002e7308 */ /* 0x000e700000002400 */
[----:B------:R-:W1:Y:S08]  /*c9c0*/  MUFU.TANH R47, R47 ;  /* 0x0000002f002f7308 */ /* 0x000e700000002400 */
[----:B------:R-:W1:Y:S08]  /*c9d0*/  MUFU.TANH R38, R38 ;  /* 0x0000002600267308 */ /* 0x000e700000002400 */
[----:B------:R-:W1:Y:S08]  /*c9e0*/  MUFU.TANH R39, R39 ;  /* 0x0000002700277308 */ /* 0x000e700000002400 */
        /* <DEDUP_REMOVED lines=8> */
[----:B------:R3:W1:Y:S01]  /*ca70*/  MUFU.TANH R35, R11 ;  /* 0x0000000b00237308 */ /* 0x0006620000002400 */
[----:B------:R-:W-:Y:S06]  /*ca80*/  BAR.SYNC.DEFER_BLOCKING 0x0 ;  /* 0x0000000000007b1d */ /* 0x000fec0000010000 */
[----:B------:R-:W-:Y:S05]  /*ca90*/  @!P0 BRA `(.L_x_2362) ;  /* 0x000005f000008947 */ /* 0x000fea0003800000 */
[----:B--2-4-:R-:W2:Y:S04]  /*caa0*/  LDL R2, [R1+0x84] ;  /* 0x0000840001027983 */ /* 0x014ea80000100800 */
[----:B------:R-:W4:Y:S04]  /*cab0*/  LDL.64 R100, [R1+0x90] ;  /* 0x0000900001647983 */ /* 0x000f280000100a00 */
[----:B------:R-:W5:Y:S01]  /*cac0*/  LDL R4, [R1+0x9c] ;  /* 0x00009c0001047983 */ /* 0x000f620000100800 */
[----:B------:R-:W-:-:S02]  /*cad0*/  IMAD.MOV.U32 R0, RZ, RZ, 0x1 ;  /* 0x00000001ff007424 */ /* 0x000fc400078e00ff */
[----:B------:R-:W-:Y:S01]  /*cae0*/  IMAD.IADD R3, R251, 0x1, R241 ;  /* 0x00000001fb037824 */ /* 0x000fe200078e02f1 */
[----:B---3--:R-:W3:Y:S02]  /*caf0*/  LDL.64 R98, [R1+0x88] ;  /* 0x0000880001627983 */ /* 0x008ee40000100a00 */
[----:B------:R-:W-:Y:S02]  /*cb00*/  ISETP.NE.AND P0, PT, R0, c[0x0][0x2b8], PT ;  /* 0x0000ae0000007a0c */ /* 0x000fe40003f05270 */
[C---:B------:R-:W-:Y:S01]  /*cb10*/  ISETP.GT.AND P1, PT, R3.reuse, 0x2f, PT ;  /* 0x0000002f0300780c */ /* 0x040fe20003f24270 */
[----:B------:R-:W-:Y:S01]  /*cb20*/  IMAD.MOV.U32 R224, RZ, RZ, RZ ;  /* 0x000000ffffe07224 */ /* 0x000fe200078e00ff */
[----:B------:R-:W3:Y:S01]  /*cb30*/  LDL R13, [R1+0x98] ;  /* 0x00009800010d7983 */ /* 0x000ee20000100800 */
[----:B--2---:R-:W-:-:S04]  /*cb40*/  IADD3 R2, R3, R128, R2 ;  /* 0x0000008003027210 */ /* 0x004fc80007ffe002 */
[----:B------:R-:W-:-:S05]  /*cb50*/  IADD3 R2, R2, -0x30, RZ ;  /* 0xffffffd002027810 */ /* 0x000fca0007ffe0ff */
[----:B------:R-:W-:-:S04]  /*cb60*/  @P0 IMAD.HI.U32 R3, R2, c[0x0][0x2bc], RZ ;  /* 0x0000af0002030a27 */ /* 0x000fc800078e00ff */
[----:B------:R-:W-:Y:S01]  /*cb70*/  IMAD.MOV.U32 R0, RZ, RZ, R2 ;  /* 0x000000ffff007224 */ /* 0x000fe200078e0002 */
[----:B------:R-:W-:-:S04]  /*cb80*/  @P0 SHF.R.U32.HI R0, RZ, c[0x0][0x2c0], R3 ;  /* 0x0000b000ff000a19 */ /* 0x000fc80000011603 */
[----:B----4-:R-:W-:-:S04]  /*cb90*/  @!P1 IADD3 R3, P0, R0, R100, RZ ;  /* 0x0000006400039210 */ /* 0x010fc80007f1e0ff */
[----:B-----5:R-:W-:Y:S02]  /*cba0*/  @!P1 LEA.HI.X.SX32 R4, R0, R4, 0x1, P0 ;  /* 0x0000000400049211 */ /* 0x020fe400000f0eff */
[----:B------:R-:W-:-:S04]  /*cbb0*/  @!P1 LEA R8, P0, R3, c[0x0][0x2a0], 0x2 ;  /* 0x0000a80003089a11 */ /* 0x000fc800078010ff */
[----:B------:R-:W-:-:S05]  /*cbc0*/  @!P1 LEA.HI.X R9, R3, c[0x0][0x2a4], R4, 0x2, P0 ;  /* 0x0000a90003099a11 */ /* 0x000fca00000f1404 */
[----:B------:R-:W2:Y:S01]  /*cbd0*/  @!P1 LDG.E R224, [R8.64] ;  /* 0x0000000a08e09981 */ /* 0x000ea2000c1e1900 */
[----:B------:R-:W-:Y:S01]  /*cbe0*/  IMAD.MOV R226, RZ, RZ, -R0 ;  /* 0x000000ffffe27224 */ /* 0x000fe200078e0a00 */
[----:B------:R-:W-:-:S03]  /*cbf0*/  IADD3 R14, -R241, 0x30, RZ ;  /* 0x00000030f10e7810 */ /* 0x000fc60007ffe1ff */
        /* <DEDUP_REMOVED lines=8> */
[----:B------:R-:W-:-:S04]  /*cc80*/  IMAD R0, R0, c[0x0][0x1f0], RZ ;  /* 0x00007c0000007a24 */ /* 0x000fc800078e02ff */
[----:B------:R-:W-:Y:S01]  /*cc90*/  IMAD R6, R224, c[0x0][0x1f4], R0 ;  /* 0x00007d00e0067a24 */ /* 0x000fe200078e0200 */
[----:B---3--:R-:W-:-:S04]  /*cca0*/  IADD3 R0, P0, R98, R2, RZ ;  /* 0x0000000262007210 */ /* 0x008fc80007f1e0ff */
[----:B------:R-:W-:Y:S02]  /*ccb0*/  IADD3.X R6, R13, R3, R6, P0, !PT ;  /* 0x000000030d067210 */ /* 0x000fe400007fe406 */
[----:B------:R-:W-:-:S04]  /*ccc0*/  LEA R13, P0, R0, c[0x0][0x1c8], 0x1 ;  /* 0x00007200000d7a11 */ /* 0x000fc800078008ff */
[----:B------:R-:W-:Y:S02]  /*ccd0*/  LEA.HI.X R6, R0, c[0x0][0x1cc], R6, 0x1, P0 ;  /* 0x0000730000067a11 */ /* 0x000fe400000f0c06 */
[----:B------:R-:W-:Y:S01]  /*cce0*/  ISETP.GE.AND P0, PT, R14, 0x1, PT ;  /* 0x000000010e00780c */ /* 0x000fe20003f06270 */
[----:B------:R-:W-:Y:S10]  /*ccf0*/  BRA.DIV ~URZ, `(.L_x_2363) ;  /* 0x00013bb27f007947 */ /* 0x000ff4000b800000 */
[----:B------:R2:W3:Y:S02]  /*cd00*/  SHFL.IDX PT, R4, R6, RZ, 0x181f ;  /* 0x00181fff06047589 */ /* 0x0004e400000e0000 */
.L_x_2524:
[----:B------:R-:W-:Y:S05]  /*cd10*/  BRA.DIV ~URZ, `(.L_x_2364) ;  /* 0x00013c027f007947 */ /* 0x000fea000b800000 */
[----:B------:R4:W2:Y:S02]  /*cd20*/  SHFL.IDX PT, R0, R13, RZ, 0x181f ;  /* 0x00181fff0d007589 */ /* 0x0008a400000e0000 */
.L_x_2525:
[----:B------:R-:W-:Y:S01]  /*cd30*/  BSSY B0, `(.L_x_2365) ;  /* 0x0000019000007945 */ /* 0x000fe20003800000 */
[----:B------:R-:W-:Y:S05]  /*cd40*/  @!P0 BRA `(.L_x_2366) ;  /* 0x0000017000008947 */ /* 0x000fea0003800000 */
[----:B------:R-:W-:Y:S02]  /*cd50*/  SHF.R.S32.HI R2, RZ, 0x1f, R215 ;  /* 0x0000001fff027819 */ /* 0x000fe400000114d7 */
[C---:B--2---:R-:W-:Y:S02]  /*cd60*/  LEA R16, P0, R215.reuse, R0, 0x1 ;  /* 0x00000000d7107211 */ /* 0x044fe400078008ff */
[C---:B------:R-:W-:Y:S02]  /*cd70*/  IADD3 R22, R215.reuse, 0x40, RZ ;  /* 0x00000040d7167810 */ /* 0x040fe40007ffe0ff */
[----:B---3--:R-:W-:-:S02]  /*cd80*/  LEA.HI.X R17, R215, R4, R2, 0x1, P0 ;  /* 0x00000004d7117211 */ /* 0x008fc400000f0c02 */
[C---:B------:R-:W-:Y:S02]  /*cd90*/  LEA R10, P0, R232.reuse, R0, 0x1 ;  /* 0x00000000e80a7211 */ /* 0x040fe400078008ff */
[C---:B------:R-:W-:Y:S02]  /*cda0*/  IADD3 R20, R215.reuse, 0x80, RZ ;  /* 0x00000080d7147810 */ /* 0x040fe40007ffe0ff */
[C---:B------:R-:W-:Y:S02]  /*cdb0*/  IADD3 R18, R215.reuse, 0xc0, RZ ;  /* 0x000000c0d7127810 */ /* 0x040fe40007ffe0ff */
[----:B------:R-:W-:Y:S02]  /*cdc0*/  ISETP.GE.AND P4, PT, R215, c[0x0][0x1d4], PT ;  /* 0x00007500d7007a0c */ /* 0x000fe40003f86270 */
[----:B------:R-:W-:Y:S02]  /*cdd0*/  LEA.HI.X R11, R232, R4, R244, 0x1, P0 ;  /* 0x00000004e80b7211 */ /* 0x000fe400000f0cf4 */
[----:B------:R-:W-:-:S02]  /*cde0*/  ISETP.GE.AND P3, PT, R22, c[0x0][0x1d4], PT ;  /* 0x0000750016007a0c */ /* 0x000fc40003f66270 */
[C---:B------:R-:W-:Y:S02]  /*cdf0*/  LEA R8, P0, R231.reuse, R0, 0x1 ;  /* 0x00000000e7087211 */ /* 0x040fe400078008ff */
[----:B------:R-:W-:Y:S02]  /*ce00*/  ISETP.GE.AND P2, PT, R20, c[0x0][0x1d4], PT ;  /* 0x0000750014007a0c */ /* 0x000fe40003f46270 */
[----:B------:R-:W-:Y:S02]  /*ce10*/  ISETP.GE.AND P1, PT, R18, c[0x0][0x1d4], PT ;  /* 0x0000750012007a0c */ /* 0x000fe40003f26270 */
[----:B------:R-:W-:Y:S01]  /*ce20*/  LEA.HI.X R9, R231, R4, R243, 0x1, P0 ;  /* 0x00000004e7097211 */ /* 0x000fe200000f0cf3 */
[----:B------:R-:W-:Y:S01]  /*ce30*/  @!PT LDS RZ, [RZ] ;  /* 0x00000000fffff984 */ /* 0x000fe20000000800 */
[----:B------:R-:W-:Y:S01]  /*ce40*/  @!PT LDS RZ, [RZ] ;  /* 0x00000000fffff984 */ /* 0x000fe20000000800 */
[----:B------:R-:W-:Y:S01]  /*ce50*/  @!PT LDS RZ, [RZ] ;  /* 0x00000000fffff984 */ /* 0x000fe20000000800 */
[----:B------:R2:W-:Y:S01]  /*ce60*/  LDGSTS.E.BYPASS.LTC128B.128 [R214+0xa080], [R16.64], !P4 ;  /* 0x0a08000010d67fae */ /* 0x0005e2000e101d4a */
[----:B------:R-:W-:-:S03]  /*ce70*/  LEA R2, P0, R230, R0, 0x1 ;  /* 0x00000000e6027211 */ /* 0x000fc600078008ff */
[----:B------:R2:W-:Y:S01]  /*ce80*/  LDGSTS.E.BYPASS.LTC128B.128 [R214+0xb880], [R10.64], !P3 ;  /* 0x0b8800000ad67fae */ /* 0x0005e2000d901d4a */
[----:B------:R-:W-:-:S03]  /*ce90*/  LEA.HI.X R3, R230, R4, R242, 0x1, P0 ;  /* 0x00000004e6037211 */ /* 0x000fc600000f0cf2 */
[----:B------:R2:W-:Y:S04]  /*cea0*/  LDGSTS.E.BYPASS.LTC128B.128 [R214+0xd080], [R8.64], !P2 ;  /* 0x0d08000008d67fae */ /* 0x0005e8000d101d4a */
[----:B------:R2:W-:Y:S02]  /*ceb0*/  LDGSTS.E.BYPASS.LTC128B.128 [R214+0xe880], [R2.64], !P1 ;  /* 0x0e88000002d67fae */ /* 0x0005e4000c901d4a */
.L_x_2366:
[----:B------:R-:W-:Y:S05]  /*cec0*/  BSYNC B0 ;  /* 0x0000000000007941 */ /* 0x000fea0003800000 */
.L_x_2365:
[----:B------:R-:W-:Y:S05]  /*ced0*/  BRA.DIV ~URZ, `(.L_x_2367) ;  /* 0x00013ab27f007947 */ /* 0x000fea000b800000 */
[----:B---3--:R3:W4:Y:S04]  /*cee0*/  SHFL.IDX PT, R4, R6, 0x1, 0x181f ;  /* 0x00381f0006047f89 */ /* 0x00872800000e0000 */
[----:B--2---:R3:W2:Y:S02]  /*cef0*/  SHFL.IDX PT, R0, R13, 0x1, 0x181f ;  /* 0x00381f000d007f89 */ /* 0x0046a400000e0000 */
.L_x_2526:
[----:B------:R-:W-:-:S13]  /*cf00*/  ISETP.GE.AND P0, PT, R14, 0x21, PT ;  /* 0x000000210e00780c */ /* 0x000fda0003f06270 */
[----:B------:R-:W-:Y:S05]  /*cf10*/  @!P0 BRA `(.L_x_2362) ;  /* 0x0000017000008947 */ /* 0x000fea0003800000 */
[----:B------:R-:W-:Y:S02]  /*cf20*/  SHF.R.S32.HI R2, RZ, 0x1f, R215 ;  /* 0x0000001fff027819 */ /* 0x000fe400000114d7 */
[C---:B--2---:R-:W-:Y:S02]  /*cf30*/  LEA R16, P0, R215.reuse, R0, 0x1 ;  /* 0x00000000d7107211 */ /* 0x044fe400078008ff */
[C---:B------:R-:W-:Y:S02]  /*cf40*/  IADD3 R18, R215.reuse, 0x40, RZ ;  /* 0x00000040d7127810 */ /* 0x040fe40007ffe0ff */
[C---:B----4-:R-:W-:Y:S02]  /*cf50*/  LEA.HI.X R17, R215.reuse, R4, R2, 0x1, P0 ;  /* 0x00000004d7117211 */ /* 0x050fe400000f0c02 */
[----:B------:R-:W-:Y:S02]  /*cf60*/  LEA R10, P0, R232, R0, 0x1 ;  /* 0x00000000e80a7211 */ /* 0x000fe400078008ff */
[----:B---3--:R-:W-:-:S02]  /*cf70*/  IADD3 R13, R215, 0x80, RZ ;  /* 0x00000080d70d7810 */ /* 0x008fc40007ffe0ff */
[C---:B------:R-:W-:Y:S02]  /*cf80*/  IADD3 R6, R215.reuse, 0xc0, RZ ;  /* 0x000000c0d7067810 */ /* 0x040fe40007ffe0ff */
[----:B------:R-:W-:Y:S02]  /*cf90*/  ISETP.GE.AND P4, PT, R215, c[0x0][0x1d4], PT ;  /* 0x00007500d7007a0c */ /* 0x000fe40003f86270 */
[----:B------:R-:W-:Y:S02]  /*cfa0*/  LEA.HI.X R11, R232, R4, R244, 0x1, P0 ;  /* 0x00000004e80b7211 */ /* 0x000fe400000f0cf4 */
[----:B------:R-:W-:Y:S02]  /*cfb0*/  ISETP.GE.AND P3, PT, R18, c[0x0][0x1d4], PT ;  /* 0x0000750012007a0c */ /* 0x000fe40003f66270 */
[----:B------:R-:W-:Y:S02]  /*cfc0*/  LEA R8, P0, R231, R0, 0x1 ;  /* 0x00000000e7087211 */ /* 0x000fe400078008ff */
[----:B------:R-:W-:-:S02]  /*cfd0*/  ISETP.GE.AND P2, PT, R13, c[0x0][0x1d4], PT ;  /* 0x000075000d007a0c */ /* 0x000fc40003f46270 */
        /* <DEDUP_REMOVED lines=11> */
.L_x_2362:
[----:B--2-4-:R-:W-:Y:S05]  /*d090*/  BSYNC B1 ;  /* 0x0000000000017941 */ /* 0x014fea0003800000 */
.L_x_2361:
[----:B---3--:R-:W2:Y:S01]  /*d0a0*/  LDL R9, [R1+0x4] ;  /* 0x0000040001097983 */ /* 0x008ea20000100800 */
[----:B------:R-:W-:Y:S01]  /*d0b0*/  SHF.R.S32.HI R0, RZ, 0x1f, R96 ;  /* 0x0000001fff007819 */ /* 0x000fe20000011460 */
[----:B------:R-:W-:Y:S02]  /*d0c0*/  IMAD.MOV.U32 R11, RZ, RZ, 0x1 ;  /* 0x00000001ff0b7424 */ /* 0x000fe400078e00ff */
[----:B------:R-:W0:Y:S01]  /*d0d0*/  LDGDEPBAR ;  /* 0x00000000000079af */ /* 0x000e220000000000 */
[CC--:B------:R-:W-:Y:S02]  /*d0e0*/  LEA.HI R2, R0.reuse, R96.reuse, RZ, 0x2 ;  /* 0x0000006000027211 */ /* 0x0c0fe400078f10ff */
[----:B------:R-:W-:-:S02]  /*d0f0*/  LEA.HI R0, R0, R96, RZ, 0x5 ;  /* 0x0000006000007211 */ /* 0x000fc400078f28ff */
[----:B------:R-:W-:Y:S02]  /*d100*/  LOP3.LUT R2, R2, 0xfffffffc, RZ, 0xc0, !PT ;  /* 0xfffffffc02027812 */ /* 0x000fe400078ec0ff */
[----:B------:R-:W-:Y:S02]  /*d110*/  LOP3.LUT R3, R0, 0xffffffe0, RZ, 0xc0, !PT ;  /* 0xffffffe000037812 */ /* 0x000fe400078ec0ff */
[----:B------:R-:W-:Y:S01]  /*d120*/  SHF.R.S32.HI R4, RZ, 0x5, R0 ;  /* 0x00000005ff047819 */ /* 0x000fe20000011400 */
[C---:B------:R-:W-:Y:S01]  /*d130*/  IMAD.IADD R2, R96.reuse, 0x1, -R2 ;  /* 0x0000000160027824 */ /* 0x040fe200078e0a02 */
[----:B------:R-:W-:Y:S01]  /*d140*/  SHF.R.S32.HI R6, RZ, 0x1f, R0 ;  /* 0x0000001fff067819 */ /* 0x000fe20000011400 */
[----:B------:R-:W-:Y:S01]  /*d150*/  IMAD.IADD R0, R96, 0x1, -R3 ;  /* 0x0000000160007824 */ /* 0x000fe200078e0a03 */
[----:B------:R-:W-:Y:S02]  /*d160*/  ISETP.NE.AND P0, PT, R11, c[0x0][0x2c4], PT ;  /* 0x0000b1000b007a0c */ /* 0x000fe40003f05270 */
[----:B------:R-:W-:-:S02]  /*d170*/  LEA.HI R6, R6, R4, RZ, 0x3 ;  /* 0x0000000406067211 */ /* 0x000fc400078f18ff */
[----:B------:R-:W-:Y:S02]  /*d180*/  LEA.HI R3, R2, R2, RZ, 0x1 ;  /* 0x0000000202037211 */ /* 0x000fe400078f08ff */
[----:B------:R-:W-:Y:S02]  /*d190*/  LOP3.LUT R8, R6, 0xffffff8, RZ, 0xc0, !PT ;  /* 0x0ffffff806087812 */ /* 0x000fe400078ec0ff */
[----:B------:R-:W-:Y:S02]  /*d1a0*/  SHF.R.S32.HI R10, RZ, 0x1f, R0 ;  /* 0x0000001fff0a7819 */ /* 0x000fe40000011400 */
[----:B------:R-:W-:Y:S01]  /*d1b0*/  LOP3.LUT R6, R3, 0x1ffffffe, RZ, 0xc0, !PT ;  /* 0x1ffffffe03067812 */ /* 0x000fe200078ec0ff */
[----:B------:R-:W-:Y:S01]  /*d1c0*/  IMAD.IADD R4, R4, 0x1, -R8 ;  /* 0x0000000104047824 */ /* 0x000fe200078e0a08 */
[----:B------:R-:W-:Y:S02]  /*d1d0*/  LEA.HI R3, R10, R0, RZ, 0x2 ;  /* 0x000000000a037211 */ /* 0x000fe400078f10ff */
[----:B------:R-:W-:Y:S01]  /*d1e0*/  LOP3.LUT R8, RZ, c[0x0][0x324], RZ, 0x33, !PT ;  /* 0x0000c900ff087a12 */ /* 0x000fe200078e33ff */
[----:B------:R-:W-:Y:S01]  /*d1f0*/  IMAD.SHL.U32 R13, R4, 0x10, RZ ;  /* 0x00000010040d7824 */ /* 0x000fe200078e00ff */
[----:B------:R-:W-:Y:S01]  /*d200*/  SHF.R.S32.HI R14, RZ, 0x2, R3 ;  /* 0x00000002ff0e7819 */ /* 0x000fe20000011403 */
[----:B------:R-:W-:Y:S01]  /*d210*/  IMAD.IADD R2, R2, 0x1, -R6 ;  /* 0x0000000102027824 */ /* 0x000fe200078e0a06 */
[----:B------:R-:W-:-:S02]  /*d220*/  LOP3.LUT R3, R3, 0x7ffffffc, RZ, 0xc0, !PT ;  /* 0x7ffffffc03037812 */ /* 0x000fc400078ec0ff */
[----:B------:R-:W-:Y:S01]  /*d230*/  STL [R1+0x7c], R13 ;  /* 0x00007c0d01007387 */ /* 0x000fe20000100800 */
[----:B------:R-:W-:Y:S02]  /*d240*/  IMAD.SHL.U32 R6, R2, 0x8, RZ ;  /* 0x0000000802067824 */ /* 0x000fe400078e00ff */
[----:B------:R-:W-:Y:S01]  /*d250*/  IMAD.IADD R2, R0, 0x1, -R3 ;  /* 0x0000000100027824 */ /* 0x000fe200078e0a03 */
[----:B------:R-:W-:Y:S01]  /*d260*/  STL [R1+0x80], R14 ;  /* 0x0000800e01007387 */ /* 0x000fe20000100800 */
[C---:B------:R-:W-:Y:S02]  /*d270*/  IMAD.IADD R0, R97.reuse, 0x1, R5 ;  /* 0x0000000161007824 */ /* 0x040fe400078e0205 */
[----:B------:R-:W-:Y:S01]  /*d280*/  IMAD.SHL.U32 R246, R2, 0x2, RZ ;  /* 0x0000000202f67824 */ /* 0x000fe200078e00ff */
[----:B------:R3:W-:Y:S03]  /*d290*/  STL [R1+0x78], R6 ;  /* 0x0000780601007387 */ /* 0x0007e60000100800 */
[----:B------:R-:W-:Y:S01]  /*d2a0*/  IMAD.IADD R10, R97, 0x1, -R246 ;  /* 0x00000001610a7824 */ /* 0x000fe200078e0af6 */
[----:B------:R-:W-:-:S05]  /*d2b0*/  IADD3 R2, -R246, 0x1, R0 ;  /* 0x00000001f6027810 */ /* 0x000fca0007ffe100 */
[----:B------:R-:W-:-:S04]  /*d2c0*/  IMAD.IADD R2, R2, 0x1, -R240 ;  /* 0x0000000102027824 */ /* 0x000fc800078e0af0 */
[----:B------:R-:W-:Y:S02]  /*d2d0*/  IMAD.IADD R8, R2, 0x1, R8 ;  /* 0x0000000102087824 */ /* 0x000fe400078e0208 */
[----:B--2---:R-:W-:Y:S02]  /*d2e0*/  IMAD R4, R9, 0x80, R14 ;  /* 0x0000008009047824 */ /* 0x004fe400078e020e */
[----:B------:R-:W-:-:S03]  /*d2f0*/  IMAD.IADD R9, R0, 0x1, -R246 ;  /* 0x0000000100097824 */ /* 0x000fc600078e0af6 */
[----:B------:R-:W-:Y:S02]  /*d300*/  IADD3 R4, R6, R4, R13 ;  /* 0x0000000406047210 */ /* 0x000fe40007ffe00d */
[----:B---3--:R-:W-:-:S03]  /*d310*/  IADD3 R6, R2, c[0x0][0x328], RZ ;  /* 0x0000ca0002067a10 */ /* 0x008fc60007ffe0ff */
[----:B------:R-:W-:-:S05]  /*d320*/  @P0 IMAD.HI.U32 R3, R4, c[0x0][0x2c8], RZ ;  /* 0x0000b20004030a27 */ /* 0x000fca00078e00ff */
[----:B------:R-:W-:Y:S01]  /*d330*/  @P0 SHF.R.U32.HI R4, RZ, c[0x0][0x2cc], R3 ;  /* 0x0000b300ff040a19 */ /* 0x000fe20000011603 */
[----:B------:R-:W-:Y:S05]  /*d340*/  BRA.DIV ~URZ, `(.L_x_2368) ;  /* 0x000137127f007947 */ /* 0x000fea000b800000 */
[----:B------:R2:W3:Y:S02]  /*d350*/  SHFL.IDX PT, R3, R4, RZ, 0x1c1f ;  /* 0x001c1fff04037589 */ /* 0x0004e400000e0000 */
.L_x_2527:
[----:B------:R-:W-:Y:S01]  /*d360*/  IMAD.MOV.U32 R13, RZ, RZ, 0x1 ;  /* 0x00000001ff0d7424 */ /* 0x000fe200078e00ff */
[----:B------:R-:W-:Y:S01]  /*d370*/  LOP3.LUT R213, R213, 0xffffefff, RZ, 0xc0, !PT ;  /* 0xffffefffd5d57812 */ /* 0x000fe200078ec0ff */
[--C-:B---3--:R-:W-:Y:S02]  /*d380*/  IMAD.IADD R2, R6, 0x1, R3.reuse ;  /* 0x0000000106027824 */ /* 0x108fe400078e0203 */
[----:B------:R-:W-:Y:S01]  /*d390*/  IMAD.IADD R0, R8, 0x1, R3 ;  /* 0x0000000108007824 */ /* 0x000fe200078e0203 */
[----:B------:R-:W-:Y:S02]  /*d3a0*/  ISETP.LE.AND P0, PT, R13, c[0x0][0x32c], PT ;  /* 0x0000cb000d007a0c */ /* 0x000fe40003f03270 */
[----:B------:R-:W-:-:S11]  /*d3b0*/  IMNMX R2, R9, R2, PT ;  /* 0x0000000209027217 */ /* 0x000fd60003800200 */
[----:B------:R-:W-:Y:S01]  /*d3c0*/  @P0 LOP3.LUT R213, R213, 0x1000, RZ, 0xfc, !PT ;  /* 0x00001000d5d50812 */ /* 0x000fe200078efcff */
[----:B------:R-:W-:Y:S05]  /*d3d0*/  @!P0 BRA `(.L_x_2369) ;  /* 0x0000012000008947 */ /* 0x000fea0003800000 */
[----:B------:R-:W-:Y:S01]  /*d3e0*/  IADD3 R3, -R240, R5, R3 ;  /* 0x00000005f0037210 */ /* 0x000fe20007ffe103 */
[----:B------:R-:W-:Y:S03]  /*d3f0*/  BSSY B0, `(.L_x_2370) ;  /* 0x000000c000007945 */ /* 0x000fe60003800000 */
[----:B------:R-:W-:-:S13]  /*d400*/  ISETP.GT.AND P0, PT, R3, -0x1, PT ;  /* 0xffffffff0300780c */ /* 0x000fda0003f04270 */
[----:B------:R-:W-:Y:S05]  /*d410*/  @P0 BRA `(.L_x_2371) ;  /* 0x0000006000000947 */ /* 0x000fea0003800000 */
[----:B------:R-:W-:Y:S02]  /*d420*/  ISETP.NE.AND P0, PT, R13, c[0x0][0x32c], PT ;  /* 0x0000cb000d007a0c */ /* 0x000fe40003f05270 */
[----:B------:R-:W-:-:S11]  /*d430*/  LOP3.LUT R3, RZ, R3, RZ, 0x33, !PT ;  /* 0x00000003ff037212 */ /* 0x000fd600078e33ff */
[----:B------:R-:W-:-:S05]  /*d440*/  @P0 IMAD.HI.U32 R11, R3, c[0x0][0x330], RZ ;  /* 0x0000cc00030b0a27 */ /* 0x000fca00078e00ff */
[----:B------:R-:W-:-:S04]  /*d450*/  @P0 SHF.R.U32.HI R3, RZ, c[0x0][0x334], R11 ;  /* 0x0000cd00ff030a19 */ /* 0x000fc8000001160b */
[----:B------:R-:W-:Y:S01]  /*d460*/  LOP3.LUT R3, RZ, R3, RZ, 0x33, !PT ;  /* 0x00000003ff037212 */ /* 0x000fe200078e33ff */
[----:B------:R-:W-:Y:S05]  /*d470*/  BRA `(.L_x_2372) ;  /* 0x0000003000007947 */ /* 0x000fea0003800000 */
.L_x_2371:
[----:B------:R-:W-:-:S13]  /*d480*/  ISETP.NE.AND P0, PT, R13, c[0x0][0x32c], PT ;  /* 0x0000cb000d007a0c */ /* 0x000fda0003f05270 */
[----:B------:R-:W-:-:S05]  /*d490*/  @P0 IMAD.HI.U32 R11, R3, c[0x0][0x330], RZ ;  /* 0x0000cc00030b0a27 */ /* 0x000fca00078e00ff */
[----:B------:R-:W-:Y:S02]  /*d4a0*/  @P0 SHF.R.U32.HI R3, RZ, c[0x0][0x334], R11 ;  /* 0x0000cd00ff030a19 */ /* 0x000fe4000001160b */
.L_x_2372:
[----:B------:R-:W-:Y:S05]  /*d4b0*/  BSYNC B0 ;  /* 0x0000000000007941 */ /* 0x000fea0003800000 */
.L_x_2370:
[----:B------:R-:W-:-:S05]  /*d4c0*/  IMAD R3, R3, c[0x0][0x32c], R10 ;  /* 0x0000cb0003037a24 */ /* 0x000fca00078e020a */
[----:B------:R-:W-:Y:S02]  /*d4d0*/  IADD3 R11, R3, c[0x0][0x32c], RZ ;  /* 0x0000cb00030b7a10 */ /* 0x000fe40007ffe0ff */
[----:B------:R-:W-:Y:S02]  /*d4e0*/  IMNMX R0, R0, R3, !PT ;  /* 0x0000000300007217 */ /* 0x000fe40007800200 */
[----:B------:R-:W-:Y:S02]  /*d4f0*/  IMNMX R2, R2, R11, PT ;  /* 0x0000000b02027217 */ /* 0x000fe40003800200 */
.L_x_2369:
[----:B------:R-:W-:Y:S02]  /*d500*/  ISETP.GE.AND P0, PT, R97, 0x2, PT ;  /* 0x000000026100780c */ /* 0x000fe40003f06270 */
[----:B------:R-:W-:Y:S02]  /*d510*/  LOP3.LUT R213, R213, 0xfffffff7, RZ, 0xc0, !PT ;  /* 0xfffffff7d5d57812 */ /* 0x000fe400078ec0ff */
[C---:B------:R-:W-:Y:S02]  /*d520*/  ISETP.GE.AND P1, PT, R97.reuse, 0x9, PT ;  /* 0x000000096100780c */ /* 0x040fe40003f26270 */
[----:B------:R-:W-:-:S02]  /*d530*/  ISETP.GE.AND P6, PT, R97, 0x12, PT ;  /* 0x000000126100780c */ /* 0x000fc40003fc6270 */
[C---:B------:R-:W-:Y:S02]  /*d540*/  ISETP.GE.AND P5, PT, R97.reuse, 0x19, PT ;  /* 0x000000196100780c */ /* 0x040fe40003fa6270 */
[C---:B------:R-:W-:Y:S02]  /*d550*/  ISETP.GE.AND P4, PT, R97.reuse, 0x1a, PT ;  /* 0x0000001a6100780c */ /* 0x040fe40003f86270 */
[----:B------:R-:W-:Y:S02]  /*d560*/  ISETP.GE.AND P3, PT, R97, 0x21, PT ;  /* 0x000000216100780c */ /* 0x000fe40003f66270 */
[----:B------:R-:W-:Y:S02]  /*d570*/  @P0 LOP3.LUT R213, R213, 0x8, RZ, 0xfc, !PT ;  /* 0x00000008d5d50812 */ /* 0x000fe400078efcff */
[----:B------:R-:W-:Y:S02]  /*d580*/  ISETP.GT.AND P0, PT, R0, 0x1, !P0 ;  /* 0x000000010000780c */ /* 0x000fe40004704270 */
[----:B------:R-:W-:-:S02]  /*d590*/  LOP3.LUT R213, R213, 0xfffffffb, RZ, 0xc0, !PT ;  /* 0xfffffffbd5d57812 */ /* 0x000fc400078ec0ff */
[----:B------:R-:W-:Y:S02]  /*d5a0*/  ISETP.LT.OR P0, PT, R2, 0x2, P0 ;  /* 0x000000020200780c */ /* 0x000fe40000701670 */
[----:B------:R-:W-:Y:S02]  /*d5b0*/  @P1 LOP3.LUT R213, R213, 0x4, RZ, 0xfc, !PT ;  /* 0x00000004d5d51812 */ /* 0x000fe400078efcff */
[----:B------:R-:W-:Y:S02]  /*d5c0*/  FSEL R20, R57, -INF , !P0 ;  /* 0xff80000039147808 */ /* 0x000fe40004000000 */
[----:B------:R-:W-:Y:S02]  /*d5d0*/  ISETP.GT.AND P0, PT, R0, 0x8, !P1 ;  /* 0x000000080000780c */ /* 0x000fe40004f04270 */
[----:B------:R-:W-:Y:S02]  /*d5e0*/  ISETP.GE.AND P1, PT, R97, 0xa, PT ;  /* 0x0000000a6100780c */ /* 0x000fe40003f26270 */
[----:B------:R-:W-:-:S02]  /*d5f0*/  ISETP.LT.OR P0, PT, R2, 0x9, P0 ;  /* 0x000000090200780c */ /* 0x000fc40000701670 */
[----:B------:R-:W-:Y:S02]  /*d600*/  LOP3.LUT R213, R213, 0xfffffffd, RZ, 0xc0, !PT ;  /* 0xfffffffdd5d57812 */ /* 0x000fe400078ec0ff */
[----:B-1----:R-:W-:Y:S02]  /*d610*/  FSEL R22, R52, -INF , !P0 ;  /* 0xff80000034167808 */ /* 0x002fe40004000000 */
[----:B------:R-:W-:Y:S02]  /*d620*/  ISETP.GT.AND P0, PT, R0, 0x9, !P1 ;  /* 0x000000090000780c */ /* 0x000fe40004f04270 */
[----:B------:R-:W-:Y:S02]  /*d630*/  ISETP.GE.AND P2, PT, R97, 0x22, PT ;  /* 0x000000226100780c */ /* 0x000fe40003f46270 */
[----:B------:R-:W-:Y:S02]  /*d640*/  ISETP.LT.OR P0, PT, R2, 0xa, P0 ;  /* 0x0000000a0200780c */ /* 0x000fe40000701670 */
[----:B------:R-:W-:-:S02]  /*d650*/  @P1 LOP3.LUT R213, R213, 0x2, RZ, 0xfc, !PT ;  /* 0x00000002d5d51812 */ /* 0x000fc400078efcff */
[----:B------:R-:W-:Y:S02]  /*d660*/  ISETP.GE.AND P1, PT, R97, 0x11, PT ;  /* 0x000000116100780c */ /* 0x000fe40003f26270 */
[----:B------:R-:W-:Y:S02]  /*d670*/  FSEL R23, R45, -INF , !P0 ;  /* 0xff8000002d177808 */ /* 0x000fe40004000000 */
[----:B------:R-:W-:Y:S02]  /*d680*/  ISETP.GT.AND P0, PT, R0, 0x10, !P1 ;  /* 0x000000100000780c */ /* 0x000fe40004f04270 */
[----:B------:R-:W-:Y:S02]  /*d690*/  LOP3.LUT R213, R213, 0xfffffffe, RZ, 0xc0, !PT ;  /* 0xfffffffed5d57812 */ /* 0x000fe400078ec0ff */
        /* <DEDUP_REMOVED lines=31> */
[----:B------:R-:W-:-:S04]  /*d890*/  ISETP.GT.AND P0, PT, R0, 0x29, !P0 ;  /* 0x000000290000780c */ /* 0x000fc80004704270 */
[----:B------:R-:W-:-:S04]  /*d8a0*/  ISETP.LT.OR P0, PT, R2, 0x2a, P0 ;  /* 0x0000002a0200780c */ /* 0x000fc80000701670 */
[----:B------:R-:W-:Y:S01]  /*d8b0*/  FSEL R32, R32, -INF , !P0 ;  /* 0xff80000020207808 */ /* 0x000fe20004000000 */
[----:B------:R-:W-:Y:S06]  /*d8c0*/  BRA.DIV ~URZ, `(.L_x_2373) ;  /* 0x000132027f007947 */ /* 0x000fec000b800000 */
[----:B------:R1:W3:Y:S02]  /*d8d0*/  SHFL.IDX PT, R3, R4, 0x1, 0x1c1f ;  /* 0x003c1f0004037f89 */ /* 0x0002e400000e0000 */
.L_x_2528:
[----:B------:R-:W-:Y:S01]  /*d8e0*/  ISETP.LE.AND P0, PT, R13, c[0x0][0x32c], PT ;  /* 0x0000cb000d007a0c */ /* 0x000fe20003f03270 */
[--C-:B---3--:R-:W-:Y:S02]  /*d8f0*/  IMAD.IADD R2, R6, 0x1, R3.reuse ;  /* 0x0000000106027824 */ /* 0x108fe400078e0203 */
[----:B------:R-:W-:-:S03]  /*d900*/  IMAD.IADD R0, R8, 0x1, R3 ;  /* 0x0000000108007824 */ /* 0x000fc600078e0203 */
[----:B------:R-:W-:-:S07]  /*d910*/  IMNMX R2, R9, R2, PT ;  /* 0x0000000209027217 */ /* 0x000fce0003800200 */
        /* <DEDUP_REMOVED lines=12> */
.L_x_2376:
[----:B-12---:R-:W-:-:S04]  /*d9e0*/  MOV R4, 0x1 ;  /* 0x0000000100047802 */ /* 0x006fc80000000f00 */
[----:B------:R-:W-:-:S13]  /*d9f0*/  ISETP.NE.AND P0, PT, R4, c[0x0][0x32c], PT ;  /* 0x0000cb0004007a0c */ /* 0x000fda0003f05270 */
[----:B------:R-:W-:-:S05]  /*da00*/  @P0 IMAD.HI.U32 R4, R3, c[0x0][0x330], RZ ;  /* 0x0000cc0003040a27 */ /* 0x000fca00078e00ff */
[----:B------:R-:W-:Y:S02]  /*da10*/  @P0 SHF.R.U32.HI R3, RZ, c[0x0][0x334], R4 ;  /* 0x0000cd00ff030a19 */ /* 0x000fe40000011604 */
.L_x_2377:
[----:B------:R-:W-:Y:S05]  /*da20*/  BSYNC B0 ;  /* 0x0000000000007941 */ /* 0x000fea0003800000 */
.L_x_2375:
[----:B------:R-:W-:-:S05]  /*da30*/  IMAD R3, R3, c[0x0][0x32c], R10 ;  /* 0x0000cb0003037a24 */ /* 0x000fca00078e020a */
[----:B------:R-:W-:Y:S02]  /*da40*/  IADD3 R4, R3, c[0x0][0x32c], RZ ;  /* 0x0000cb0003047a10 */ /* 0x000fe40007ffe0ff */
[----:B------:R-:W-:Y:S02]  /*da50*/  IMNMX R0, R0, R3, !PT ;  /* 0x0000000300007217 */ /* 0x000fe40007800200 */
[----:B------:R-:W-:Y:S02]  /*da60*/  IMNMX R2, R2, R4, PT ;  /* 0x0000000402027217 */ /* 0x000fe40003800200 */
.L_x_2374:
[----:B------:R-:W-:Y:S02]  /*da70*/  LOP3.LUT P0, RZ, R213, 0x8, RZ, 0xc0, !PT ;  /* 0x00000008d5ff7812 */ /* 0x000fe4000780c0ff */
[----:B------:R-:W-:Y:S02]  /*da80*/  FMNMX.FTZ R13, R18, R20, !PT ;  /* 0x00000014120d7209 */ /* 0x000fe40007810000 */
[----:B------:R-:W-:Y:S02]  /*da90*/  ISETP.GT.AND P0, PT, R0, 0x1, !P0 ;  /* 0x000000010000780c */ /* 0x000fe40004704270 */
[----:B------:R-:W-:-:S02]  /*daa0*/  FMNMX.FTZ R13, R22, R13, !PT ;  /* 0x0000000d160d7209 */ /* 0x000fc40007810000 */
[----:B------:R-:W-:Y:S02]  /*dab0*/  ISETP.LT.OR P0, PT, R2, 0x2, P0 ;  /* 0x000000020200780c */ /* 0x000fe40000701670 */
[----:B------:R-:W-:Y:S02]  /*dac0*/  FMNMX.FTZ R13, R23, R13, !PT ;  /* 0x0000000d170d7209 */ /* 0x000fe40007810000 */
[----:B------:R-:W-:Y:S02]  /*dad0*/  FSEL R8, R59, -INF , !P0 ;  /* 0xff8000003b087808 */ /* 0x000fe40004000000 */
[----:B------:R-:W-:Y:S02]  /*dae0*/  LOP3.LUT P0, RZ, R213, 0x4, RZ, 0xc0, !PT ;  /* 0x00000004d5ff7812 */ /* 0x000fe4000780c0ff */
[----:B------:R-:W-:Y:S02]  /*daf0*/  FMNMX.FTZ R13, R25, R13, !PT ;  /* 0x0000000d190d7209 */ /* 0x000fe40007810000 */
[----:B------:R-:W-:-:S02]  /*db00*/  ISETP.GT.AND P0, PT, R0, 0x8, !P0 ;  /* 0x000000080000780c */ /* 0x000fc40004704270 */
[----:B------:R-:W-:Y:S02]  /*db10*/  FMNMX.FTZ R13, R26, R13, !PT ;  /* 0x0000000d1a0d7209 */ /* 0x000fe40007810000 */
[----:B------:R-:W-:Y:S02]  /*db20*/  ISETP.LT.OR P0, PT, R2, 0x9, P0 ;  /* 0x000000090200780c */ /* 0x000fe40000701670 */
[----:B------:R-:W-:Y:S02]  /*db30*/  FMNMX.FTZ R13, R27, R13, !PT ;  /* 0x0000000d1b0d7209 */ /* 0x000fe40007810000 */
[----:B------:R-:W-:Y:S02]  /*db40*/  FSEL R9, R46, -INF , !P0 ;  /* 0xff8000002e097808 */ /* 0x000fe40004000000 */
[----:B------:R-:W-:Y:S02]  /*db50*/  LOP3.LUT P0, RZ, R213, 0x2, RZ, 0xc0, !PT ;  /* 0x00000002d5ff7812 */ /* 0x000fe4000780c0ff */
[----:B------:R-:W-:-:S02]  /*db60*/  FMNMX.FTZ R13, R28, R13, !PT ;  /* 0x0000000d1c0d7209 */ /* 0x000fc40007810000 */
[----:B------:R-:W-:Y:S02]  /*db70*/  ISETP.GT.AND P0, PT, R0, 0x9, !P0 ;  /* 0x000000090000780c */ /* 0x000fe40004704270 */
[----:B------:R-:W-:Y:S02]  /*db80*/  FMNMX.FTZ R13, R29, R13, !PT ;  /* 0x0000000d1d0d7209 */ /* 0x000fe40007810000 */
[----:B------:R-:W-:Y:S02]  /*db90*/  ISETP.LT.OR P0, PT, R2, 0xa, P0 ;  /* 0x0000000a0200780c */ /* 0x000fe40000701670 */
[----:B------:R-:W-:Y:S02]  /*dba0*/  FMNMX.FTZ R13, R31, R13, !PT ;  /* 0x0000000d1f0d7209 */ /* 0x000fe40007810000 */
[----:B------:R-:W-:Y:S02]  /*dbb0*/  FSEL R11, R47, -INF , !P0 ;  /* 0xff8000002f0b7808 */ /* 0x000fe40004000000 */
[----:B------:R-:W-:-:S02]  /*dbc0*/  LOP3.LUT P0, RZ, R213, 0x1, RZ, 0xc0, !PT ;  /* 0x00000001d5ff7812 */ /* 0x000fc4000780c0ff */
[----:B------:R-:W-:Y:S02]  /*dbd0*/  FMNMX.FTZ R13, R33, R13, !PT ;  /* 0x0000000d210d7209 */ /* 0x000fe40007810000 */
[----:B------:R-:W-:Y:S02]  /*dbe0*/  ISETP.GT.AND P0, PT, R0, 0x10, !P0 ;  /* 0x000000100000780c */ /* 0x000fe40004704270 */
[----:B------:R-:W-:Y:S02]  /*dbf0*/  FMNMX.FTZ R13, R32, R13, !PT ;  /* 0x0000000d200d7209 */ /* 0x000fe40007810000 */
        /* <DEDUP_REMOVED lines=19> */
[----:B------:R-:W-:-:S04]  /*dd30*/  ISETP.GT.AND P0, PT, R0, RZ, !P1 ;  /* 0x000000ff0000720c */ /* 0x000fc80004f04270 */
[----:B------:R-:W-:-:S04]  /*dd40*/  ISETP.LT.OR P0, PT, R2, 0x1, P0 ;  /* 0x000000010200780c */ /* 0x000fc80000701670 */
[----:B-12---:R-:W-:Y:S02]  /*dd50*/  FSEL R4, R58, -INF , !P0 ;  /* 0xff8000003a047808 */ /* 0x006fe40004000000 */
[----:B------:R-:W-:Y:S02]  /*dd60*/  ISETP.GT.AND P0, PT, R0, 0x28, !P5 ;  /* 0x000000280000780c */ /* 0x000fe40006f04270 */
[----:B------:R-:W-:Y:S02]  /*dd70*/  FMNMX.FTZ R6, R4, R8, !PT ;  /* 0x0000000804067209 */ /* 0x000fe40007810000 */
[----:B------:R-:W-:Y:S02]  /*dd80*/  ISETP.LT.OR P0, PT, R2, 0x29, P0 ;  /* 0x000000290200780c */ /* 0x000fe40000701670 */
[----:B------:R-:W-:Y:S02]  /*dd90*/  FMNMX.FTZ R6, R9, R6, !PT ;  /* 0x0000000609067209 */ /* 0x000fe40007810000 */
[----:B------:R-:W-:-:S02]  /*dda0*/  FSEL R30, R30, -INF , !P0 ;  /* 0xff8000001e1e7808 */ /* 0x000fc40004000000 */
[----:B------:R-:W-:Y:S02]  /*ddb0*/  FMNMX.FTZ R6, R11, R6, !PT ;  /* 0x000000060b067209 */ /* 0x000fe40007810000 */
[----:B------:R-:W-:Y:S02]  /*ddc0*/  ISETP.GT.AND P0, PT, R0, 0x29, !P6 ;  /* 0x000000290000780c */ /* 0x000fe40007704270 */
[----:B------:R-:W-:Y:S02]  /*ddd0*/  FMNMX.FTZ R6, R14, R6, !PT ;  /* 0x000000060e067209 */ /* 0x000fe40007810000 */
[----:B------:R-:W-:Y:S02]  /*dde0*/  ISETP.LT.OR P0, PT, R2, 0x2a, P0 ;  /* 0x0000002a0200780c */ /* 0x000fe40000701670 */
[----:B------:R-:W-:Y:S02]  /*ddf0*/  FMNMX.FTZ R6, R16, R6, !PT ;  /* 0x0000000610067209 */ /* 0x000fe40007810000 */
[----:B------:R-:W-:-:S02]  /*de00*/  FSEL R10, R35, -INF , !P0 ;  /* 0xff800000230a7808 */ /* 0x000fc40004000000 */
[----:B------:R-:W-:-:S04]  /*de10*/  FMNMX.FTZ R6, R17, R6, !PT ;  /* 0x0000000611067209 */ /* 0x000fc80007810000 */
[----:B------:R-:W-:-:S04]  /*de20*/  FMNMX.FTZ R6, R19, R6, !PT ;  /* 0x0000000613067209 */ /* 0x000fc80007810000 */
[----:B------:R-:W-:-:S04]  /*de30*/  FMNMX.FTZ R6, R21, R6, !PT ;  /* 0x0000000615067209 */ /* 0x000fc80007810000 */
[----:B------:R-:W-:-:S04]  /*de40*/  FMNMX.FTZ R6, R24, R6, !PT ;  /* 0x0000000618067209 */ /* 0x000fc80007810000 */
[----:B------:R-:W-:-:S04]  /*de50*/  FMNMX.FTZ R6, R30, R6, !PT ;  /* 0x000000061e067209 */ /* 0x000fc80007810000 */
[----:B------:R-:W-:Y:S01]  /*de60*/  FMNMX.FTZ R6, R10, R6, !PT ;  /* 0x000000060a067209 */ /* 0x000fe20007810000 */
[----:B------:R-:W-:Y:S05]  /*de70*/  BRA.DIV ~URZ, `(.L_x_2378) ;  /* 0x00012cc27f007947 */ /* 0x000fea000b800000 */
[----:B------:R1:W2:Y:S02]  /*de80*/  SHFL.BFLY PT, R184, R13, 0x2, 0x1f ;  /* 0x0c401f000db87f89 */ /* 0x0002a400000e0000 */
.L_x_2529:
[----:B-12---:R-:W-:Y:S01]  /*de90*/  FMNMX.FTZ R13, R13, R184, !PT ;  /* 0x000000b80d0d7209 */ /* 0x006fe20007810000 */
[----:B------:R-:W-:Y:S05]  /*dea0*/  BRA.DIV ~URZ, `(.L_x_2379) ;  /* 0x00012ce27f007947 */ /* 0x000fea000b800000 */
[----:B------:R-:W1:Y:S04]  /*deb0*/  SHFL.BFLY PT, R0, R6, 0x2, 0x1f ;  /* 0x0c401f0006007f89 */ /* 0x000e6800000e0000 */
[----:B------:R-:W2:Y:S01]  /*dec0*/  SHFL.BFLY PT, R2, R13, 0x1, 0x1f ;  /* 0x0c201f000d027f89 */ /* 0x000ea200000e0000 */
[----:B-1----:R-:W-:Y:S02]  /*ded0*/  FMNMX.FTZ R6, R6, R0, !PT ;  /* 0x0000000006067209 */ /* 0x002fe40007810000 */
[----:B--2---:R-:W-:-:S03]  /*dee0*/  FMNMX.FTZ R13, R13, R2, !PT ;  /* 0x000000020d0d7209 */ /* 0x004fc60007810000 */
[----:B------:R1:W2:Y:S04]  /*def0*/  SHFL.BFLY PT, R184, R6, 0x1, 0x1f ;  /* 0x0c201f0006b87f89 */ /* 0x0002a800000e0000 */
.L_x_2530:
[C---:B------:R-:W-:Y:S01]  /*df00*/  FMUL.FTZ R0, R13.reuse, c[0x0][0x2d0] ;  /* 0x0000b4000d007a20 */ /* 0x040fe20000410000 */
[----:B------:R-:W-:Y:S01]  /*df10*/  FSETP.NEU.FTZ.AND P0, PT, R13, -INF , PT ;  /* 0xff8000000d00780b */ /* 0x000fe20003f1d000 */
[----:B------:R-:W-:Y:S01]  /*df20*/  WARPSYNC 0xffffffff ;  /* 0xffffffff00007948 */ /* 0x000fe20003800000 */
[----:B-12---:R-:W-:Y:S02]  /*df30*/  FMNMX.FTZ R6, R184, R6, !PT ;  /* 0x00000006b8067209 */ /* 0x006fe40007810000 */
[----:B------:R-:W-:Y:S02]  /*df40*/  FSEL R0, R0, RZ, P0 ;  /* 0x000000ff00007208 */ /* 0x000fe40000000000 */
[C---:B------:R-:W-:Y:S01]  /*df50*/  FSETP.NEU.FTZ.AND P0, PT, R6.reuse, -INF , PT ;  /* 0xff8000000600780b */ /* 0x040fe20003f1d000 */
[----:B------:R-:W-:Y:S02]  /*df60*/  FMUL.FTZ R3, R6, c[0x0][0x2d0] ;  /* 0x0000b40006037a20 */ /* 0x000fe40000410000 */
[----:B------:R-:W-:-:S04]  /*df70*/  FFMA.FTZ R2, R18, c[0x0][0x2d0], -R0 ;  /* 0x0000b40012027a23 */ /* 0x000fc80000010800 */
[----:B------:R1:W-:Y:S02]  /*df80*/  MUFU.EX2 R40, R2 ;  /* 0x0000000200287308 */ /* 0x0003e40000000800 */
[----:B-1----:R-:W-:-:S06]  /*df90*/  FFMA.FTZ R2, R20, c[0x0][0x2d0], -R0 ;  /* 0x0000b40014027a23 */ /* 0x002fcc0000010800 */
[----:B------:R1:W2:Y:S02]  /*dfa0*/  MUFU.EX2 R38, R2 ;  /* 0x0000000200267308 */ /* 0x0002a40000000800 */
[----:B-1----:R-:W-:-:S06]  /*dfb0*/  FFMA.FTZ R2, R22, c[0x0][0x2d0], -R0 ;  /* 0x0000b40016027a23 */ /* 0x002fcc0000010800 */
[----:B------:R1:W3:Y:S02]  /*dfc0*/  MUFU.EX2 R39, R2 ;  /* 0x0000000200277308 */ /* 0x0002e40000000800 */
[----:B-1----:R-:W-:-:S06]  /*dfd0*/  FFMA.FTZ R2, R23, c[0x0][0x2d0], -R0 ;  /* 0x0000b40017027a23 */ /* 0x002fcc0000010800 */
[----:B------:R1:W4:Y:S02]  /*dfe0*/  MUFU.EX2 R18, R2 ;  /* 0x0000000200127308 */ /* 0x0003240000000800 */
[----:B-1----:R-:W-:-:S06]  /*dff0*/  FFMA.FTZ R2, R25, c[0x0][0x2d0], -R0 ;  /* 0x0000b40019027a23 */ /* 0x002fcc0000010800 */
[----:B------:R1:W5:Y:S02]  /*e000*/  MUFU.EX2 R37, R2 ;  /* 0x0000000200257308 */ /* 0x0003640000000800 */
[----:B-1----:R-:W-:-:S06]  /*e010*/  FFMA.FTZ R2, R26, c[0x0][0x2d0], -R0 ;  /* 0x0000b4001a027a23 */ /* 0x002fcc0000010800 */
[----:B------:R1:W1:Y:S02]  /*e020*/  MUFU.EX2 R35, R2 ;  /* 0x0000000200237308 */ /* 0x0002640000000800 */
[----:B-1----:R-:W-:-:S06]  /*e030*/  FFMA.FTZ R2, R27, c[0x0][0x2d0], -R0 ;  /* 0x0000b4001b027a23 */ /* 0x002fcc0000010800 */
[----:B------:R1:W-:Y:S02]  /*e040*/  MUFU.EX2 R36, R2 ;  /* 0x0000000200247308 */ /* 0x0003e40000000800 */
        /* <DEDUP_REMOVED lines=8> */
[----:B-1----:R-:W-:Y:S01]  /*e0d0*/  FFMA.FTZ R2, R32, c[0x0][0x2d0], -R0 ;  /* 0x0000b40020027a23 */ /* 0x002fe20000010800 */
[----:B------:R-:W-:Y:S01]  /*e0e0*/  FSEL R0, R3, RZ, P0 ;  /* 0x000000ff03007208 */ /* 0x000fe20000000000 */
[----:B--2---:R-:W-:-:S04]  /*e0f0*/  FADD.FTZ R3, R40, R38 ;  /* 0x0000002628037221 */ /* 0x004fc80000010000 */
[----:B------:R1:W-:Y:S01]  /*e100*/  MUFU.EX2 R138, R2 ;  /* 0x00000002008a7308 */ /* 0x0003e20000000800 */
[----:B---3--:R-:W-:-:S04]  /*e110*/  FADD.FTZ R3, R39, R3 ;  /* 0x0000000327037221 */ /* 0x008fc80000010000 */
[C---:B----4-:R-:W-:Y:S01]  /*e120*/  FADD.FTZ R3, R18.reuse, R3 ;  /* 0x0000000312037221 */ /* 0x050fe20000010000 */
[----:B------:R-:W-:-:S03]  /*e130*/  F2FP.BF16.PACK_AB R18, R18, R39 ;  /* 0x000000271212723e */ /* 0x000fc600000010ff */
[----:B-----5:R-:W-:Y:S02]  /*e140*/  FADD.FTZ R3, R37, R3 ;  /* 0x0000000325037221 */ /* 0x020fe40000010000 */
[----:B-1----:R-:W-:-:S04]  /*e150*/  FFMA.FTZ R2, R4, c[0x0][0x2d0], -R0 ;  /* 0x0000b40004027a23 */ /* 0x002fc80000010800 */
[----:B------:R1:W-:Y:S02]  /*e160*/  MUFU.EX2 R27, R2 ;  /* 0x00000002001b7308 */ /* 0x0003e40000000800 */
[----:B-1----:R-:W-:Y:S01]  /*e170*/  FFMA.FTZ R2, R8, c[0x0][0x2d0], -R0 ;  /* 0x0000b40008027a23 */ /* 0x002fe20000010800 */
[----:B------:R-:W-:-:S05]  /*e180*/  F2FP.BF16.PACK_AB R8, R35, R37 ;  /* 0x000000252308723e */ /* 0x000fca00000010ff */
[----:B------:R1:W2:Y:S02]  /*e190*/  MUFU.EX2 R26, R2 ;  /* 0x00000002001a7308 */ /* 0x0002a40000000800 */
[----:B-1----:R-:W-:Y:S02]  /*e1a0*/  FFMA.FTZ R2, R9, c[0x0][0x2d0], -R0 ;  /* 0x0000b40009027a23 */ /* 0x002fe40000010800 */
[----:B--2---:R-:W-:-:S04]  /*e1b0*/  FADD.FTZ R4, R27, R26 ;  /* 0x0000001a1b047221 */ /* 0x004fc80000010000 */
[----:B------:R1:W2:Y:S02]  /*e1c0*/  MUFU.EX2 R25, R2 ;  /* 0x0000000200197308 */ /* 0x0002a40000000800 */
[----:B-1----:R-:W-:Y:S02]  /*e1d0*/  FFMA.FTZ R2, R11, c[0x0][0x2d0], -R0 ;  /* 0x0000b4000b027a23 */ /* 0x002fe40000010800 */
[----:B--2---:R-:W-:-:S04]  /*e1e0*/  FADD.FTZ R4, R25, R4 ;  /* 0x0000000419047221 */ /* 0x004fc80000010000 */
[----:B------:R1:W2:Y:S02]  /*e1f0*/  MUFU.EX2 R23, R2 ;  /* 0x0000000200177308 */ /* 0x0002a40000000800 */
[----:B-1----:R-:W-:Y:S02]  /*e200*/  FFMA.FTZ R2, R14, c[0x0][0x2d0], -R0 ;  /* 0x0000b4000e027a23 */ /* 0x002fe40000010800 */
[----:B--2---:R-:W-:-:S04]  /*e210*/  FADD.FTZ R4, R23, R4 ;  /* 0x0000000417047221 */ /* 0x004fc80000010000 */
[----:B------:R1:W2:Y:S02]  /*e220*/  MUFU.EX2 R22, R2 ;  /* 0x0000000200167308 */ /* 0x0002a40000000800 */
[----:B-1----:R-:W-:Y:S01]  /*e230*/  FFMA.FTZ R2, R16, c[0x0][0x2d0], -R0 ;  /* 0x0000b40010027a23 */ /* 0x002fe20000010800 */
[----:B------:R-:W-:Y:S01]  /*e240*/  F2FP.BF16.PACK_AB R16, R38, R40 ;  /* 0x000000282610723e */ /* 0x000fe200000010ff */
[----:B--2---:R-:W-:-:S04]  /*e250*/  FADD.FTZ R4, R22, R4 ;  /* 0x0000000416047221 */ /* 0x004fc80000010000 */
[----:B------:R1:W2:Y:S02]  /*e260*/  MUFU.EX2 R9, R2 ;  /* 0x0000000200097308 */ /* 0x0002a40000000800 */
[----:B-1----:R-:W-:Y:S01]  /*e270*/  FFMA.FTZ R2, R17, c[0x0][0x2d0], -R0 ;  /* 0x0000b40011027a23 */ /* 0x002fe20000010800 */
[----:B------:R-:W-:-:S05]  /*e280*/  F2FP.BF16.PACK_AB R17, R26, R27 ;  /* 0x0000001b1a11723e */ /* 0x000fca00000010ff */
[----:B------:R1:W3:Y:S02]  /*e290*/  MUFU.EX2 R20, R2 ;  /* 0x0000000200147308 */ /* 0x0002e40000000800 */
[----:B-1----:R-:W-:Y:S01]  /*e2a0*/  FFMA.FTZ R2, R19, c[0x0][0x2d0], -R0 ;  /* 0x0000b40013027a23 */ /* 0x002fe20000010800 */
[----:B------:R-:W-:-:S05]  /*e2b0*/  F2FP.BF16.PACK_AB R19, R23, R25 ;  /* 0x000000191713723e */ /* 0x000fca00000010ff */
[----:B------:R1:W4:Y:S02]  /*e2c0*/  MUFU.EX2 R11, R2 ;  /* 0x00000002000b7308 */ /* 0x0003240000000800 */
[----:B-1----:R-:W-:-:S06]  /*e2d0*/  FFMA.FTZ R2, R21, c[0x0][0x2d0], -R0 ;  /* 0x0000b40015027a23 */ /* 0x002fcc0000010800 */
[----:B------:R1:W5:Y:S02]  /*e2e0*/  MUFU.EX2 R14, R2 ;  /* 0x00000002000e7308 */ /* 0x0003640000000800 */
[----:B-1----:R-:W-:-:S06]  /*e2f0*/  FFMA.FTZ R2, R24, c[0x0][0x2d0], -R0 ;  /* 0x0000b40018027a23 */ /* 0x002fcc0000010800 */
[----:B------:R1:W1:Y:S02]  /*e300*/  MUFU.EX2 R137, R2 ;  /* 0x0000000200897308 */ /* 0x0002640000000800 */
[----:B-1----:R-:W-:Y:S02]  /*e310*/  FADD.FTZ R2, R35, R3 ;  /* 0x0000000323027221 */ /* 0x002fe40000010000 */
[----:B------:R-:W-:Y:S02]  /*e320*/  FFMA.FTZ R3, R30, c[0x0][0x2d0], -R0 ;  /* 0x0000b4001e037a23 */ /* 0x000fe40000010800 */
[----:B------:R-:W-:Y:S02]  /*e330*/  FADD.FTZ R2, R36, R2 ;  /* 0x0000000224027221 */ /* 0x000fe40000010000 */
[----:B------:R2:W1:Y:S02]  /*e340*/  MUFU.EX2 R139, R3 ;  /* 0x00000003008b7308 */ /* 0x0004640000000800 */
[----:B------:R-:W-:-:S02]  /*e350*/  FADD.FTZ R2, R34, R2 ;  /* 0x0000000222027221 */ /* 0x000fc40000010000 */
[C---:B--2---:R-:W-:Y:S01]  /*e360*/  FADD.FTZ R3, R9.reuse, R4 ;  /* 0x0000000409037221 */ /* 0x044fe20000010000 */
[----:B------:R-:W-:Y:S01]  /*e370*/  F2FP.BF16.PACK_AB R9, R9, R22 ;  /* 0x000000160909723e */ /* 0x000fe200000010ff */
[----:B------:R-:W-:Y:S01]  /*e380*/  FFMA.FTZ R4, R10, c[0x0][0x2d0], -R0 ;  /* 0x0000b4000a047a23 */ /* 0x000fe20000010800 */
[----:B------:R-:W-:Y:S01]  /*e390*/  F2FP.BF16.PACK_AB R10, R34, R36 ;  /* 0x00000024220a723e */ /* 0x000fe200000010ff */
[----:B---3--:R-:W-:Y:S02]  /*e3a0*/  FADD.FTZ R3, R20, R3 ;  /* 0x0000000314037221 */ /* 0x008fe40000010000 */
[----:B------:R-:W-:Y:S02]  /*e3b0*/  FADD.FTZ R0, R29, R2 ;  /* 0x000000021d007221 */ /* 0x000fe40000010000 */
[----:B------:R-:W2:Y:S01]  /*e3c0*/  MUFU.EX2 R4, R4 ;  /* 0x0000000400047308 */ /* 0x000ea20000000800 */
[C---:B----4-:R-:W-:Y:S01]  /*e3d0*/  FADD.FTZ R3, R11.reuse, R3 ;  /* 0x000000030b037221 */ /* 0x050fe20000010000 */
[----:B------:R-:W-:Y:S01]  /*e3e0*/  F2FP.BF16.PACK_AB R11, R11, R20 ;  /* 0x000000140b0b723e */ /* 0x000fe200000010ff */
[C---:B------:R-:W-:Y:S01]  /*e3f0*/  FADD.FTZ R0, R136.reuse, R0 ;  /* 0x0000000088007221 */ /* 0x040fe20000010000 */
[----:B------:R-:W-:Y:S01]  /*e400*/  F2FP.BF16.PACK_AB R136, R136, R29 ;  /* 0x0000001d8888723e */ /* 0x000fe200000010ff */
[----:B-----5:R-:W-:-:S02]  /*e410*/  FADD.FTZ R3, R14, R3 ;  /* 0x000000030e037221 */ /* 0x020fc40000010000 */
[----:B------:R-:W-:Y:S02]  /*e420*/  FADD.FTZ R0, R28, R0 ;  /* 0x000000001c007221 */ /* 0x000fe40000010000 */
[C---:B------:R-:W-:Y:S01]  /*e430*/  FADD.FTZ R3, R137.reuse, R3 ;  /* 0x0000000389037221 */ /* 0x040fe20000010000 */
[----:B------:R-:W-:Y:S01]  /*e440*/  F2FP.BF16.PACK_AB R137, R137, R14 ;  /* 0x0000000e8989723e */ /* 0x000fe200000010ff */
[C---:B------:R-:W-:Y:S01]  /*e450*/  FADD.FTZ R234, R138.reuse, R0 ;  /* 0x000000008aea7221 */ /* 0x040fe20000010000 */
[----:B------:R-:W-:Y:S01]  /*e460*/  F2FP.BF16.PACK_AB R138, R138, R28 ;  /* 0x0000001c8a8a723e */ /* 0x000fe200000010ff */
[----:B-1----:R-:W-:Y:S01]  /*e470*/  FADD.FTZ R3, R139, R3 ;  /* 0x000000038b037221 */ /* 0x002fe20000010000 */
[----:B--2---:R-:W-:-:S03]  /*e480*/  F2FP.BF16.PACK_AB R139, R4, R139 ;  /* 0x0000008b048b723e */ /* 0x004fc600000010ff */
[----:B------:R-:W-:Y:S02]  /*e490*/  FADD.FTZ R233, R4, R3 ;  /* 0x0000000304e97221 */ /* 0x000fe40000010000 */
[----:B------:R-:W1:Y:S04]  /*e4a0*/  LDSM.16.MT88.4 R20, [R193] ;  /* 0x00000000c114783b */ /* 0x000e680000004200 */
[----:B------:R-:W2:Y:S04]  /*e4b0*/  LDSM.16.MT88.4 R32, [R194] ;  /* 0x00000000c220783b */ /* 0x000ea80000004200 */
[----:B------:R-:W-:Y:S04]  /*e4c0*/  LDSM.16.MT88.4 R48, [R194+0x800] ;  /* 0x00080000c230783b */ /* 0x000fe80000004200 */
[----:B------:R-:W3:Y:S04]  /*e4d0*/  LDSM.16.MT88.4 R36, [R193+0x800] ;  /* 0x00080000c124783b */ /* 0x000ee80000004200 */
[----:B------:R-:W4:Y:S04]  /*e4e0*/  LDSM.16.MT88.4 R40, [R196] ;  /* 0x00000000c428783b */ /* 0x000f280000004200 */
[----:B------:R-:W5:Y:S04]  /*e4f0*/  LDSM.16.MT88.4 R52, [R195] ;  /* 0x00000000c334783b */ /* 0x000f680000004200 */
[----:B------:R-:W-:Y:S04]  /*e500*/  LDSM.16.MT88.4 R60, [R195+0x800] ;  /* 0x00080000c33c783b */ /* 0x000fe80000004200 */
[----:B------:R-:W-:Y:S04]  /*e510*/  LDSM.16.MT88.4 R44, [R193+0x1800] ;  /* 0x00180000c12c783b */ /* 0x000fe80000004200 */
[----:B------:R-:W-:Y:S04]  /*e520*/  LDSM.16.MT88.4 R64, [R194+0x2000] ;  /* 0x00200000c240783b */ /* 0x000fe80000004200 */
[----:B------:R-:W-:Y:S01]  /*e530*/  LDSM.16.MT88.4 R72, [R193+0x3000] ;  /* 0x00300000c148783b */ /* 0x000fe20000004200 */
[C---:B-1----:R-:W-:Y:S03]  /*e540*/  HMMA.16816.F32.BF16 R28, R16.reuse, R20, RZ ;  /* 0x00000014101c723c */ /* 0x042fe600000418ff */
[----:B------:R-:W-:Y:S04]  /*e550*/  LDSM.16.MT88.4 R68, [R196+0x2000] ;  /* 0x00200000c444783b */ /* 0x000fe80000004200 */
[----:B------:R-:W-:Y:S01]  /*e560*/  LDSM.16.MT88.4 R76, [R194+0x3000] ;  /* 0x00300000c24c783b */ /* 0x000fe20000004200 */
[C---:B------:R-:W-:Y:S03]  /*e570*/  HMMA.16816.F32.BF16 R24, R16.reuse, R22, RZ ;  /* 0x000000161018723c */ /* 0x040fe600000418ff */
[----:B------:R-:W-:Y:S04]  /*e580*/  LDSM.16.MT88.4 R80, [R194+0x3800] ;  /* 0x00380000c250783b */ /* 0x000fe80000004200 */
[----:B------:R-:W-:Y:S01]  /*e590*/  LDSM.16.MT88.4 R84, [R195+0x3000] ;  /* 0x00300000c354783b */ /* 0x000fe20000004200 */
[----:B--2---:R-:W-:Y:S03]  /*e5a0*/  HMMA.16816.F32.BF16 R20, R16, R32, RZ ;  /* 0x000000201014723c */ /* 0x004fe600000418ff */
[----:B------:R-:W-:Y:S04]  /*e5b0*/  LDSM.16.MT88.4 R164, [R193+0x1000] ;  /* 0x00100000c1a4783b */ /* 0x000fe80000004200 */
[----:B------:R-:W-:Y:S01]  /*e5c0*/  LDSM.16.MT88.4 R156, [R194+0x1000] ;  /* 0x00100000c29c783b */ /* 0x000fe20000004200 */
[C---:B---3--:R-:W-:Y:S08]  /*e5d0*/  HMMA.16816.F32.BF16 R168, R8.reuse, R36, R28 ;  /* 0x0000002408a8723c */ /* 0x048ff0000004181c */
[C---:B------:R-:W-:Y:S01]  /*e5e0*/  HMMA.16816.F32.BF16 R148, R8.reuse, R38, R24 ;  /* 0x000000260894723c */ /* 0x040fe20000041818 */
[----:B------:R-:W1:Y:S07]  /*e5f0*/  LDSM.16.MT88.4 R36, [R196+0x800] ;  /* 0x00080000c424783b */ /* 0x000e6e0000004200 */
[----:B------:R-:W-:Y:S08]  /*e600*/  HMMA.16816.F32.BF16 R160, R8, R48, R20 ;  /* 0x0000003008a0723c */ /* 0x000ff00000041814 */
[C---:B------:R-:W-:Y:S01]  /*e610*/  HMMA.16816.F32.BF16 R20, R16.reuse, R34, RZ ;  /* 0x000000221014723c */ /* 0x040fe200000418ff */
[----:B------:R-:W-:Y:S07]  /*e620*/  LDSM.16.MT88.4 R32, [R196+0x1800] ;  /* 0x00180000c420783b */ /* 0x000fee0000004200 */
[C---:B----4-:R-:W-:Y:S08]  /*e630*/  HMMA.16816.F32.BF16 R28, R16.reuse, R40, RZ ;  /* 0x00000028101c723c */ /* 0x050ff000000418ff */
[----:B------:R-:W-:Y:S01]  /*e640*/  HMMA.16816.F32.BF16 R24, R16, R42, RZ ;  /* 0x0000002a1018723c */ /* 0x000fe200000418ff */
[----:B------:R-:W2:Y:S07]  /*e650*/  LDSM.16.MT88.4 R40, [R193+0x2000] ;  /* 0x00200000c128783b */ /* 0x000eae0000004200 */
[----:B------:R-:W-:Y:S01]  /*e660*/  HMMA.16816.F32.BF16 R56, R8, R50, R20 ;  /* 0x000000320838723c */ /* 0x000fe20000041814 */
[----:B------:R-:W-:Y:S07]  /*e670*/  LDSM.16.MT88.4 R48, [R193+0x3800] ;  /* 0x00380000c130783b */ /* 0x000fee0000004200 */
[----:B-----5:R-:W-:Y:S08]  /*e680*/  HMMA.16816.F32.BF16 R20, R16, R52, RZ ;  /* 0x000000341014723c */ /* 0x020ff000000418ff */
[----:B-1----:R-:W-:Y:S08]  /*e690*/  HMMA.16816.F32.BF16 R152, R8, R36, R28 ;  /* 0x000000240898723c */ /* 0x002ff0000004181c */
[----:B------:R-:W-:Y:S01]  /*e6a0*/  HMMA.16816.F32.BF16 R28, R16, R54, RZ ;  /* 0x00000036101c723c */ /* 0x000fe200000418ff */
[----:B------:R-:W-:Y:S01]  /*e6b0*/  IMAD.MOV.U32 R4, RZ, RZ, R56 ;  /* 0x000000ffff047224 */ /* 0x000fe200078e0038 */
[----:B------:R-:W-:Y:S01]  /*e6c0*/  MOV R2, R58 ;  /* 0x0000003a00027202 */ /* 0x000fe20000000f00 */
[----:B------:R-:W-:Y:S01]  /*e6d0*/  IMAD.MOV.U32 R3, RZ, RZ, R57 ;  /* 0x000000ffff037224 */ /* 0x000fe200078e0039 */
[----:B------:R-:W-:Y:S01]  /*e6e0*/  LDSM.16.MT88.4 R52, [R195+0x2000] ;  /* 0x00200000c334783b */ /* 0x000fe20000004200 */
[----:B------:R-:W-:-:S03]  /*e6f0*/  IMAD.MOV.U32 R0, RZ, RZ, R59 ;  /* 0x000000ffff007224 */ /* 0x000fc600078e003b */
[C---:B------:R-:W-:Y:S01]  /*e700*/  HMMA.16816.F32.BF16 R20, R8.reuse, R60, R20 ;  /* 0x0000003c0814723c */ /* 0x040fe20000041814 */
[----:B------:R-:W1:Y:S07]  /*e710*/  LDSM.16.MT88.4 R56, [R194+0x1800] ;  /* 0x00180000c238783b */ /* 0x000e6e0000004200 */
[----:B------:R-:W-:Y:S08]  /*e720*/  HMMA.16816.F32.BF16 R24, R8, R38, R24 ;  /* 0x000000260818723c */ /* 0x000ff00000041818 */
[----:B------:R-:W-:Y:S08]  /*e730*/  HMMA.16816.F32.BF16 R36, R16, R44, RZ ;  /* 0x0000002c1024723c */ /* 0x000ff000000418ff */
[----:B------:R-:W-:Y:S01]  /*e740*/  MOV R95, R20 ;  /* 0x00000014005f7202 */ /* 0x000fe20000000f00 */
[----:B------:R-:W-:Y:S01]  /*e750*/  IMAD.MOV.U32 R94, RZ, RZ, R21 ;  /* 0x000000ffff5e7224 */ /* 0x000fe200078e0015 */
[----:B------:R-:W-:Y:S01]  /*e760*/  MOV R92, R23 ;  /* 0x00000017005c7202 */ /* 0x000fe20000000f00 */
[----:B------:R-:W-:Y:S01]  /*e770*/  IMAD.MOV.U32 R93, RZ, RZ, R22 ;  /* 0x000000ffff5d7224 */ /* 0x000fe200078e0016 */
[----:B------:R-:W-:Y:S04]  /*e780*/  HMMA.16816.F32.BF16 R168, R136, R164, R168 ;  /* 0x000000a488a8723c */ /* 0x000fe800000418a8 */
[----:B------:R-:W-:Y:S01]  /*e790*/  IMAD.MOV.U32 R102, RZ, RZ, R24 ;  /* 0x000000ffff667224 */ /* 0x000fe200078e0018 */
[----:B------:R-:W-:Y:S01]  /*e7a0*/  MOV R101, R25 ;  /* 0x0000001900657202 */ /* 0x000fe20000000f00 */
[----:B------:R-:W-:-:S02]  /*e7b0*/  IMAD.MOV.U32 R100, RZ, RZ, R26 ;  /* 0x000000ffff647224 */ /* 0x000fc400078e001a */
[----:B------:R-:W-:Y:S01]  /*e7c0*/  HMMA.16816.F32.BF16 R20, R8, R62, R28 ;  /* 0x0000003e0814723c */ /* 0x000fe2000004181c */
[----:B------:R-:W-:Y:S01]  /*e7d0*/  IMAD.MOV.U32 R14, RZ, RZ, R27 ;  /* 0x000000ffff0e7224 */ /* 0x000fe200078e001b */
[----:B------:R-:W3:Y:S04]  /*e7e0*/  LDSM.16.MT88.4 R28, [R195+0x1800] ;  /* 0x00180000c31c783b */ /* 0x000ee80000004200 */
[----:B------:R-:W4:Y:S02]  /*e7f0*/  LDSM.16.MT88.4 R60, [R196+0x3000] ;  /* 0x00300000c43c783b */ /* 0x000f240000004200 */
[----:B------:R-:W-:Y:S08]  /*e800*/  HMMA.16816.F32.BF16 R24, R16, R46, RZ ;  /* 0x0000002e1018723c */ /* 0x000ff000000418ff */
[----:B--2---:R-:W-:Y:S08]  /*e810*/  HMMA.16816.F32.BF16 R216, R8, R40, R36 ;  /* 0x0000002808d8723c */ /* 0x004ff00000041824 */
[----:B------:R-:W-:Y:S01]  /*e820*/  IMAD.MOV.U32 R106, RZ, RZ, R20 ;  /* 0x000000ffff6a7224 */ /* 0x000fe200078e0014 */
[----:B------:R-:W-:Y:S01]  /*e830*/  MOV R104, R22 ;  /* 0x0000001600687202 */ /* 0x000fe20000000f00 */
[----:B------:R-:W-:Y:S01]  /*e840*/  IMAD.MOV.U32 R105, RZ, RZ, R21 ;  /* 0x000000ffff697224 */ /* 0x000fe200078e0015 */
[----:B------:R-:W-:Y:S01]  /*e850*/  HMMA.16816.F32.BF16 R164, R136, R166, R148 ;  /* 0x000000a688a4723c */ /* 0x000fe20000041894 */
[----:B------:R-:W-:Y:S01]  /*e860*/  IMAD.MOV.U32 R103, RZ, RZ, R23 ;  /* 0x000000ffff677224 */ /* 0x000fe200078e0017 */
[----:B------:R-:W-:Y:S06]  /*e870*/  LDSM.16.MT88.4 R148, [R196+0x1000] ;  /* 0x00100000c494783b */ /* 0x000fec0000004200 */
[----:B-1----:R-:W-:Y:S08]  /*e880*/  HMMA.16816.F32.BF16 R20, R16, R56, RZ ;  /* 0x000000381014723c */ /* 0x002ff000000418ff */
[----:B------:R-:W-:Y:S08]  /*e890*/  HMMA.16816.F32.BF16 R188, R8, R42, R24 ;  /* 0x0000002a08bc723c */ /* 0x000ff00000041818 */
[----:B------:R-:W-:Y:S08]  /*e8a0*/  HMMA.16816.F32.BF16 R40, R16, R34, RZ ;  /* 0x000000221028723c */ /* 0x000ff000000418ff */
[----:B------:R-:W-:Y:S08]  /*e8b0*/  HMMA.16816.F32.BF16 R44, R8, R64, R20 ;  /* 0x00000040082c723c */ /* 0x000ff00000041814 */
[C---:B---3--:R-:W-:Y:S08]  /*e8c0*/  HMMA.16816.F32.BF16 R36, R16.reuse, R28, RZ ;  /* 0x0000001c1024723c */ /* 0x048ff000000418ff */
[C---:B------:R-:W-:Y:S08]  /*e8d0*/  HMMA.16816.F32.BF16 R24, R16.reuse, R74, RZ ;  /* 0x0000004a1018723c */ /* 0x040ff000000418ff */
[----:B------:R-:W-:Y:S01]  /*e8e0*/  MOV R108, R44 ;  /* 0x0000002c006c7202 */ /* 0x000fe20000000f00 */
[----:B------:R-:W-:Y:S01]  /*e8f0*/  IMAD.MOV.U32 R107, RZ, RZ, R45 ;  /* 0x000000ffff6b7224 */ /* 0x000fe200078e002d */
[----:B------:R-:W-:Y:S01]  /*e900*/  MOV R65, R46 ;  /* 0x0000002e00417202 */ /* 0x000fe20000000f00 */
[----:B------:R-:W-:Y:S01]  /*e910*/  IMAD.MOV.U32 R64, RZ, RZ, R47 ;  /* 0x000000ffff407224 */ /* 0x000fe200078e002f */
[C---:B------:R-:W-:Y:S08]  /*e920*/  HMMA.16816.F32.BF16 R56, R16.reuse, R58, RZ ;  /* 0x0000003a1038723c */ /* 0x040ff000000418ff */
[C---:B------:R-:W-:Y:S08]  /*e930*/  HMMA.16816.F32.BF16 R44, R16.reuse, R32, RZ ;  /* 0x00000020102c723c */ /* 0x040ff000000418ff */
[C---:B------:R-:W-:Y:S08]  /*e940*/  HMMA.16816.F32.BF16 R32, R16.reuse, R30, RZ ;  /* 0x0000001e1020723c */ /* 0x040ff000000418ff */
[----:B------:R-:W-:Y:S08]  /*e950*/  HMMA.16816.F32.BF16 R28, R16, R72, RZ ;  /* 0x00000048101c723c */ /* 0x000ff000000418ff */
[----:B------:R-:W-:Y:S01]  /*e960*/  HMMA.16816.F32.BF16 R72, R8, R68, R44 ;  /* 0x000000440848723c */ /* 0x000fe2000004182c */
[----:B------:R-:W1:Y:S07]  /*e970*/  LDSM.16.MT88.4 R44, [R196+0x3800] ;  /* 0x00380000c42c783b */ /* 0x000e6e0000004200 */
[----:B------:R-:W-:Y:S07]  /*e980*/  HMMA.16816.F32.BF16 R20, R16, R76, RZ ;  /* 0x0000004c1014723c */ /* 0x000fee00000418ff */
[----:B------:R-:W-:Y:S01]  /*e990*/  IMAD.MOV.U32 R77, RZ, RZ, R107 ;  /* 0x000000ffff4d7224 */ /* 0x000fe200078e006b */
[----:B------:R-:W-:Y:S01]  /*e9a0*/  HMMA.16816.F32.BF16 R96, R8, R54, R32 ;  /* 0x000000360860723c */ /* 0x000fe20000041820 */
[----:B------:R-:W-:-:S07]  /*e9b0*/  MOV R76, R108 ;  /* 0x0000006c004c7202 */ /* 0x000fce0000000f00 */
[----:B------:R-:W-:Y:S07]  /*e9c0*/  HMMA.16816.F32.BF16 R32, R16, R78, RZ ;  /* 0x0000004e1020723c */ /* 0x000fee00000418ff */
[----:B------:R-:W-:Y:S01]  /*e9d0*/  MOV R78, R65 ;  /* 0x00000041004e7202 */ /* 0x000fe20000000f00 */
[----:B------:R-:W-:Y:S01]  /*e9e0*/  HMMA.16816.F32.BF16 R88, R8, R48, R28 ;  /* 0x000000300858723c */ /* 0x000fe2000004181c */
[----:B------:R-:W-:Y:S01]  /*e9f0*/  IMAD.MOV.U32 R79, RZ, RZ, R64 ;  /* 0x000000ffff4f7224 */ /* 0x000fe200078e0040 */
[----:B------:R-:W-:Y:S01]  /*ea00*/  MOV R64, R106 ;  /* 0x0000006a00407202 */ /* 0x000fe20000000f00 */
[----:B------:R-:W-:-:S05]  /*ea10*/  IMAD.MOV.U32 R65, RZ, RZ, R105 ;  /* 0x000000ffff417224 */ /* 0x000fca00078e0069 */
[----:B------:R-:W-:Y:S01]  /*ea20*/  HMMA.16816.F32.BF16 R180, R8, R50, R24 ;  /* 0x0000003208b4723c */ /* 0x000fe20000041818 */
[----:B------:R-:W2:Y:S07]  /*ea30*/  LDSM.16.MT88.4 R48, [R193+0x4800] ;  /* 0x00480000c130783b */ /* 0x000eae0000004200 */
[C---:B----4-:R-:W-:Y:S07]  /*ea40*/  HMMA.16816.F32.BF16 R28, R16.reuse, R60, RZ ;  /* 0x0000003c101c723c */ /* 0x050fee00000418ff */
[----:B------:R-:W-:Y:S01]  /*ea50*/  MOV R60, R95 ;  /* 0x0000005f003c7202 */ /* 0x000fe20000000f00 */
[----:B------:R-:W-:Y:S01]  /*ea60*/  HMMA.16816.F32.BF16 R24, R16, R62, RZ ;  /* 0x0000003e1018723c */ /* 0x000fe200000418ff */
[----:B------:R-:W-:-:S06]  /*ea70*/  IMAD.MOV.U32 R61, RZ, RZ, R94 ;  /* 0x000000ffff3d7224 */ /* 0x000fcc00078e005e */
[----:B------:R-:W-:Y:S01]  /*ea80*/  MOV R62, R93 ;  /* 0x0000005d003e7202 */ /* 0x000fe20000000f00 */
[----:B------:R-:W-:Y:S01]  /*ea90*/  HMMA.16816.F32.BF16 R172, R8, R66, R56 ;  /* 0x0000004208ac723c */ /* 0x000fe20000041838 */
[----:B------:R-:W3:Y:S01]  /*eaa0*/  LDSM.16.MT88.4 R56, [R195+0x3800] ;  /* 0x00380000c338783b */ /* 0x000ee20000004200 */
[----:B------:R-:W-:-:S05]  /*eab0*/  IMAD.MOV.U32 R63, RZ, RZ, R92 ;  /* 0x000000ffff3f7224 */ /* 0x000fca00078e005c */
[----:B------:R-:W-:Y:S01]  /*eac0*/  MOV R66, R104 ;  /* 0x0000006800427202 */ /* 0x000fe20000000f00 */
[----:B------:R-:W-:Y:S01]  /*ead0*/  HMMA.16816.F32.BF16 R184, R8, R52, R36 ;  /* 0x0000003408b8723c */ /* 0x000fe20000041824 */
[----:B------:R-:W4:Y:S01]  /*eae0*/  LDSM.16.MT88.4 R52, [R194+0x4800] ;  /* 0x00480000c234783b */ /* 0x000f220000004200 */
[----:B------:R-:W-:-:S06]  /*eaf0*/  IMAD.MOV.U32 R67, RZ, RZ, R103 ;  /* 0x000000ffff437224 */ /* 0x000fcc00078e0067 */
[----:B------:R-:W-:Y:S07]  /*eb00*/  HMMA.16816.F32.BF16 R176, R8, R80, R20 ;  /* 0x0000005008b0723c */ /* 0x000fee0000041814 */
[----:B------:R-:W-:Y:S01]  /*eb10*/  MOV R80, R102 ;  /* 0x0000006600507202 */ /* 0x000fe20000000f00 */
[----:B------:R-:W-:Y:S01]  /*eb20*/  HMMA.16816.F32.BF16 R20, R16, R84, RZ ;  /* 0x000000541014723c */ /* 0x000fe200000418ff */
[----:B------:R-:W-:-:S06]  /*eb30*/  IMAD.MOV.U32 R81, RZ, RZ, R101 ;  /* 0x000000ffff517224 */ /* 0x000fcc00078e0065 */
[----:B------:R-:W-:Y:S01]  /*eb40*/  MOV R84, R4 ;  /* 0x0000000400547202 */ /* 0x000fe20000000f00 */
[----:B------:R-:W-:Y:S01]  /*eb50*/  HMMA.16816.F32.BF16 R92, R8, R82, R32 ;  /* 0x00000052085c723c */ /* 0x000fe20000041820 */
[----:B------:R-:W5:Y:S01]  /*eb60*/  LDL R4, [R1+0x58] ;  /* 0x0000580001047983 */ /* 0x000f620000100800 */
[----:B------:R-:W-:-:S05]  /*eb70*/  IMAD.MOV.U32 R85, RZ, RZ, R3 ;  /* 0x000000ffff557224 */ /* 0x000fca00078e0003 */
[----:B------:R-:W-:Y:S01]  /*eb80*/  MOV R82, R100 ;  /* 0x0000006400527202 */ /* 0x000fe20000000f00 */
[C---:B-1----:R-:W-:Y:S01]  /*eb90*/  HMMA.16816.F32.BF16 R104, R8.reuse, R44, R28 ;  /* 0x0000002c0868723c */ /* 0x042fe2000004181c */
[----:B------:R-:W-:Y:S02]  /*eba0*/  IMAD.MOV.U32 R83, RZ, RZ, R14 ;  /* 0x000000ffff537224 */ /* 0x000fe400078e000e */
[----:B------:R-:W5:Y:S05]  /*ebb0*/  LDL R14, [R1+0x64] ;  /* 0x00006400010e7983 */ /* 0x000f6a0000100800 */
[C---:B------:R-:W-:Y:S01]  /*ebc0*/  HMMA.16816.F32.BF16 R100, R8.reuse, R46, R24 ;  /* 0x0000002e0864723c */ /* 0x040fe20000041818 */
[----:B------:R-:W1:Y:S07]  /*ebd0*/  LDSM.16.MT88.4 R44, [R193+0x5000] ;  /* 0x00500000c12c783b */ /* 0x000e6e0000004200 */
[----:B------:R-:W-:Y:S01]  /*ebe0*/  HMMA.16816.F32.BF16 R68, R8, R70, R40 ;  /* 0x000000460844723c */ /* 0x000fe20000041828 */
[----:B------:R-:W1:Y:S07]  /*ebf0*/  LDSM.16.MT88.4 R40, [R194+0x5000] ;  /* 0x00500000c228783b */ /* 0x000e6e0000004200 */
[C---:B--2---:R-:W-:Y:S08]  /*ec00*/  HMMA.16816.F32.BF16 R32, R16.reuse, R48, RZ ;  /* 0x000000301020723c */ /* 0x044ff000000418ff */
[----:B------:R-:W-:Y:S01]  /*ec10*/  HMMA.16816.F32.BF16 R28, R16, R50, RZ ;  /* 0x00000032101c723c */ /* 0x000fe200000418ff */
[----:B------:R-:W2:Y:S07]  /*ec20*/  LDSM.16.MT88.4 R48, [R196+0x4800] ;  /* 0x00480000c430783b */ /* 0x000eae0000004200 */
[----:B---3--:R-:W-:Y:S08]  /*ec30*/  HMMA.16816.F32.BF16 R112, R8, R56, R20 ;  /* 0x000000380870723c */ /* 0x008ff00000041814 */
[C---:B----4-:R-:W-:Y:S08]  /*ec40*/  HMMA.16816.F32.BF16 R24, R16.reuse, R52, RZ ;  /* 0x000000341018723c */ /* 0x050ff000000418ff */
[C---:B------:R-:W-:Y:S08]  /*ec50*/  HMMA.16816.F32.BF16 R20, R16.reuse, R54, RZ ;  /* 0x000000361014723c */ /* 0x040ff000000418ff */
[----:B------:R-:W-:Y:S07]  /*ec60*/  HMMA.16816.F32.BF16 R36, R16, R86, RZ ;  /* 0x000000561024723c */ /* 0x000fee00000418ff */
[----:B------:R-:W-:Y:S01]  /*ec70*/  IMAD.MOV.U32 R87, RZ, RZ, R0 ;  /* 0x000000ffff577224 */ /* 0x000fe200078e0000 */
[----:B-1----:R-:W-:Y:S01]  /*ec80*/  HMMA.16816.F32.BF16 R120, R8, R44, R32 ;  /* 0x0000002c0878723c */ /* 0x002fe20000041820 */
[----:B------:R-:W1:Y:S01]  /*ec90*/  LDSM.16.MT88.4 R32, [R196+0x5000] ;  /* 0x00500000c420783b */ /* 0x000e620000004200 */
[----:B------:R-:W-:-:S03]  /*eca0*/  MOV R86, R2 ;  /* 0x0000000200567202 */ /* 0x000fc60000000f00 */
[----:B------:R-:W3:Y:S03]  /*ecb0*/  LDL R0, [R1+0x4] ;  /* 0x0000040001007983 */ /* 0x000ee60000100800 */
[C---:B------:R-:W-:Y:S01]  /*ecc0*/  HMMA.16816.F32.BF16 R132, R8.reuse, R40, R24 ;  /* 0x000000280884723c */ /* 0x040fe20000041818 */
[----:B------:R-:W-:Y:S07]  /*ecd0*/  LDSM.16.MT88.4 R24, [R195+0x4800] ;  /* 0x00480000c318783b */ /* 0x000fee0000004200 */
[C---:B------:R-:W-:Y:S01]  /*ece0*/  HMMA.16816.F32.BF16 R128, R8.reuse, R42, R20 ;  /* 0x0000002a0880723c */ /* 0x040fe20000041814 */
[----:B------:R-:W4:Y:S07]  /*ecf0*/  LDSM.16.MT88.4 R40, [R195+0x1000] ;  /* 0x00100000c328783b */ /* 0x000f2e0000004200 */
[----:B------:R-:W-:Y:S01]  /*ed00*/  HMMA.16816.F32.BF16 R108, R8, R58, R36 ;  /* 0x0000003a086c723c */ /* 0x000fe20000041824 */
[----:B------:R-:W4:Y:S07]  /*ed10*/  LDSM.16.MT88.4 R56, [R194+0x2800] ;  /* 0x00280000c238783b */ /* 0x000f2e0000004200 */
[C---:B--2---:R-:W-:Y:S08]  /*ed20*/  HMMA.16816.F32.BF16 R20, R16.reuse, R48, RZ ;  /* 0x000000301014723c */ /* 0x044ff000000418ff */
[----:B------:R-:W-:Y:S01]  /*ed30*/  HMMA.16816.F32.BF16 R36, R16, R50, RZ ;  /* 0x000000321024723c */ /* 0x000fe200000418ff */
[----:B------:R-:W-:Y:S07]  /*ed40*/  LDSM.16.MT88.4 R48, [R193+0x2800] ;  /* 0x00280000c130783b */ /* 0x000fee0000004200 */
[----:B------:R-:W-:Y:S08]  /*ed50*/  HMMA.16816.F32.BF16 R152, R136, R148, R152 ;  /* 0x000000948898723c */ /* 0x000ff00000041898 */
[C---:B-1----:R-:W-:Y:S01]  /*ed60*/  HMMA.16816.F32.BF16 R124, R8.reuse, R32, R20 ;  /* 0x00000020087c723c */ /* 0x042fe20000041814 */
[----:B------:R-:W-:Y:S07]  /*ed70*/  LDSM.16.MT88.4 R20, [R195+0x5000] ;  /* 0x00500000c314783b */ /* 0x000fee0000004200 */
[----:B------:R-:W-:Y:S08]  /*ed80*/  HMMA.16816.F32.BF16 R32, R8, R34, R36 ;  /* 0x000000220820723c */ /* 0x000ff00000041824 */
[C---:B----4-:R-:W-:Y:S08]  /*ed90*/  HMMA.16816.F32.BF16 R36, R136.reuse, R40, R60 ;  /* 0x000000288824723c */ /* 0x050ff0000004183c */
[C---:B------:R-:W-:Y:S01]  /*eda0*/  HMMA.16816.F32.BF16 R40, R136.reuse, R42, R64 ;  /* 0x0000002a8828723c */ /* 0x040fe20000041840 */
[----:B------:R-:W1:Y:S07]  /*edb0*/  LDSM.16.MT88.4 R64, [R196+0x2800] ;  /* 0x00280000c440783b */ /* 0x000e6e0000004200 */
[C---:B------:R-:W-:Y:S01]  /*edc0*/  HMMA.16816.F32.BF16 R148, R136.reuse, R150, R80 ;  /* 0x000000968894723c */ /* 0x040fe20000041850 */
[----:B------:R-:W2:Y:S07]  /*edd0*/  LDSM.16.MT88.4 R80, [R193+0x4000] ;  /* 0x00400000c150783b */ /* 0x000eae0000004200 */
[C---:B------:R-:W-:Y:S08]  /*ede0*/  HMMA.16816.F32.BF16 R52, R136.reuse, R56, R76 ;  /* 0x000000388834723c */ /* 0x040ff0000004184c */
[C---:B------:R-:W-:Y:S08]  /*edf0*/  HMMA.16816.F32.BF16 R160, R136.reuse, R156, R160 ;  /* 0x0000009c88a0723c */ /* 0x040ff000000418a0 */
[----:B------:R-:W-:Y:S08]  /*ee00*/  HMMA.16816.F32.BF16 R156, R136, R158, R84 ;  /* 0x0000009e889c723c */ /* 0x000ff00000041854 */
[----:B------:R-:W-:Y:S08]  /*ee10*/  HMMA.16816.F32.BF16 R116, R8, R46, R28 ;  /* 0x0000002e0874723c */ /* 0x000ff0000004181c */
[C---:B-1----:R-:W-:Y:S01]  /*ee20*/  HMMA.16816.F32.BF16 R60, R136.reuse, R64, R72 ;  /* 0x00000040883c723c */ /* 0x042fe20000041848 */
[----:B------:R-:W1:Y:S07]  /*ee30*/  LDSM.16.MT88.4 R72, [R195+0x2800] ;  /* 0x00280000c348783b */ /* 0x000e6e0000004200 */
[C---:B------:R-:W-:Y:S08]  /*ee40*/  HMMA.16816.F32.BF16 R64, R136.reuse, R66, R68 ;  /* 0x000000428840723c */ /* 0x040ff00000041844 */
[----:B--2---:R-:W-:Y:S01]  /*ee50*/  HMMA.16816.F32.BF16 R76, R136, R80, R88 ;  /* 0x00000050884c723c */ /* 0x004fe20000041858 */
[----:B------:R-:W2:Y:S07]  /*ee60*/  LDSM.16.MT88.4 R88, [R194+0x4000] ;  /* 0x00400000c258783b */ /* 0x000eae0000004200 */
[C---:B------:R-:W-:Y:S08]  /*ee70*/  HMMA.16816.F32.BF16 R28, R16.reuse, R24, RZ ;  /* 0x00000018101c723c */ /* 0x040ff000000418ff */
[----:B------:R-:W-:Y:S08]  /*ee80*/  HMMA.16816.F32.BF16 R16, R16, R26, RZ ;  /* 0x0000001a1010723c */ /* 0x000ff000000418ff */
[C---:B------:R-:W-:Y:S08]  /*ee90*/  HMMA.16816.F32.BF16 R44, R136.reuse, R48, R216 ;  /* 0x00000030882c723c */ /* 0x040ff000000418d8 */
[C---:B-1----:R-:W-:Y:S08]  /*eea0*/  HMMA.16816.F32.BF16 R68, R136.reuse, R72, R184 ;  /* 0x000000488844723c */ /* 0x042ff000000418b8 */
[C---:B------:R-:W-:Y:S01]  /*eeb0*/  HMMA.16816.F32.BF16 R72, R136.reuse, R74, R96 ;  /* 0x0000004a8848723c */ /* 0x040fe20000041860 */
[----:B------:R-:W1:Y:S07]  /*eec0*/  LDSM.16.MT88.4 R96, [R196+0x4000] ;  /* 0x00400000c460783b */ /* 0x000e6e0000004200 */
[C---:B--2---:R-:W-:Y:S08]  /*eed0*/  HMMA.16816.F32.BF16 R84, R136.reuse, R88, R176 ;  /* 0x000000588854723c */ /* 0x044ff000000418b0 */
[----:B------:R-:W-:Y:S08]  /*eee0*/  HMMA.16816.F32.BF16 R88, R136, R90, R92 ;  /* 0x0000005a8858723c */ /* 0x000ff0000004185c */
[C---:B------:R-:W-:Y:S08]  /*eef0*/  HMMA.16816.F32.BF16 R28, R8.reuse, R20, R28 ;  /* 0x00000014081c723c */ /* 0x040ff0000004181c */
[----:B------:R-:W-:Y:S01]  /*ef00*/  HMMA.16816.F32.BF16 R16, R8, R22, R16 ;  /* 0x000000160810723c */ /* 0x000fe20000041810 */
[----:B------:R-:W-:Y:S01]  /*ef10*/  LDSM.16.MT88.4 R8, [R195+0x5800] ;  /* 0x00580000c308783b */ /* 0x000fe20000004200 */
[----:B------:R-:W-:-:S02]  /*ef20*/  LOP3.LUT R213, R213, 0xffffefff, RZ, 0xc0, !PT ;  /* 0xffffefffd5d57812 */ /* 0x000fc400078ec0ff */
[----:B------:R-:W-:-:S04]  /*ef30*/  IADD3 R225, R225, -0x2, RZ ;  /* 0xfffffffee1e17810 */ /* 0x000fc80007ffe0ff */
[C---:B------:R-:W-:Y:S08]  /*ef40*/  HMMA.16816.F32.BF16 R48, R136.reuse, R50, R188 ;  /* 0x000000328830723c */ /* 0x040ff000000418bc */
[C---:B-1----:R-:W-:Y:S01]  /*ef50*/  HMMA.16816.F32.BF16 R92, R136.reuse, R96, R104 ;  /* 0x00000060885c723c */ /* 0x042fe20000041868 */
[----:B------:R-:W1:Y:S07]  /*ef60*/  LDSM.16.MT88.4 R104, [R195+0x4000] ;  /* 0x00400000c368783b */ /* 0x000e6e0000004200 */
[C---:B------:R-:W-:Y:S08]  /*ef70*/  HMMA.16816.F32.BF16 R96, R136.reuse, R98, R100 ;  /* 0x000000628860723c */ /* 0x040ff00000041864 */
[C---:B------:R-:W-:Y:S08]  /*ef80*/  HMMA.16816.F32.BF16 R56, R136.reuse, R58, R172 ;  /* 0x0000003a8838723c */ /* 0x040ff000000418ac */
[C---:B-1----:R-:W-:Y:S01]  /*ef90*/  HMMA.16816.F32.BF16 R100, R136.reuse, R104, R112 ;  /* 0x000000688864723c */ /* 0x042fe20000041870 */
[----:B------:R-:W1:Y:S07]  /*efa0*/  LDSM.16.MT88.4 R112, [R193+0x5800] ;  /* 0x00580000c170783b */ /* 0x000e6e0000004200 */
[C---:B------:R-:W-:Y:S08]  /*efb0*/  HMMA.16816.F32.BF16 R104, R136.reuse, R106, R108 ;  /* 0x0000006a8868723c */ /* 0x040ff0000004186c */
[C---:B-1----:R-:W-:Y:S01]  /*efc0*/  HMMA.16816.F32.BF16 R108, R136.reuse, R112, R120 ;  /* 0x00000070886c723c */ /* 0x042fe20000041878 */
[----:B------:R-:W1:Y:S07]  /*efd0*/  LDSM.16.MT88.4 R120, [R194+0x5800] ;  /* 0x00580000c278783b */ /* 0x000e6e0000004200 */
[----:B------:R-:W-:Y:S01]  /*efe0*/  HMMA.16816.F32.BF16 R112, R136, R114, R116 ;  /* 0x000000728870723c */ /* 0x000fe20000041874 */
[----:B------:R-:W-:-:S04]  /*eff0*/  MOV R218, 0x1 ;  /* 0x0000000100da7802 */ /* 0x000fc80000000f00 */
[----:B------:R-:W-:-:S03]  /*f000*/  ISETP.NE.AND P0, PT, R218, c[0x0][0x2c4], PT ;  /* 0x0000b100da007a0c */ /* 0x000fc60003f05270 */
[C---:B-1----:R-:W-:Y:S08]  /*f010*/  HMMA.16816.F32.BF16 R116, R136.reuse, R120, R132 ;  /* 0x000000788874723c */ /* 0x042ff00000041884 */
[----:B------:R-:W-:Y:S01]  /*f020*/  HMMA.16816.F32.BF16 R120, R136, R122, R128 ;  /* 0x0000007a8878723c */ /* 0x000fe20000041880 */
[----:B------:R-:W1:Y:S01]  /*f030*/  LDSM.16.MT88.4 R128, [R196+0x5800] ;  /* 0x00580000c480783b */ /* 0x000e620000004200 */
[----:B---3--:R-:W-:Y:S01]  /*f040*/  IMAD.SHL.U32 R0, R0, 0x80, RZ ;  /* 0x0000008000007824 */ /* 0x008fe200078e00ff */
[----:B------:R-:W-:-:S03]  /*f050*/  ISETP.LE.AND P1, PT, R218, c[0x0][0x32c], PT ;  /* 0x0000cb00da007a0c */ /* 0x000fc60003f23270 */
[----:B------:R-:W-:Y:S01]  /*f060*/  @P0 IMAD.HI.U32 R3, R0, c[0x0][0x2c8], RZ ;  /* 0x0000b20000030a27 */ /* 0x000fe200078e00ff */
[----:B------:R-:W-:-:S04]  /*f070*/  MOV R2, R0 ;  /* 0x0000000000027202 */ /* 0x000fc80000000f00 */
[----:B------:R-:W-:Y:S01]  /*f080*/  @P0 SHF.R.U32.HI R2, RZ, c[0x0][0x2cc], R3 ;  /* 0x0000b300ff020a19 */ /* 0x000fe20000011603 */
[----:B------:R-:W-:Y:S03]  /*f090*/  HMMA.16816.F32.BF16 R80, R136, R82, R180 ;  /* 0x000000528850723c */ /* 0x000fe600000418b4 */
[----:B-----5:R-:W-:-:S05]  /*f0a0*/  IADD3 R2, -R4, R14, R2 ;  /* 0x0000000e04027210 */ /* 0x020fca0007ffe102 */
[----:B------:R-:W-:Y:S01]  /*f0b0*/  HMMA.16816.F32.BF16 R132, R136, R8, R28 ;  /* 0x000000088884723c */ /* 0x000fe2000004181c */
[----:B------:R-:W-:Y:S02]  /*f0c0*/  IADD3 R4, R2, c[0x0][0x328], RZ ;  /* 0x0000ca0002047a10 */ /* 0x000fe40007ffe0ff */
[----:B------:R-:W-:-:S05]  /*f0d0*/  @P1 LOP3.LUT R213, R213, 0x1000, RZ, 0xfc, !PT ;  /* 0x00001000d5d51812 */ /* 0x000fca00078efcff */
[C---:B-1----:R-:W-:Y:S08]  /*f0e0*/  HMMA.16816.F32.BF16 R124, R136.reuse, R128, R124 ;  /* 0x00000080887c723c */ /* 0x042ff0000004187c */
[C---:B------:R-:W-:Y:S08]  /*f0f0*/  HMMA.16816.F32.BF16 R128, R136.reuse, R130, R32 ;  /* 0x000000828880723c */ /* 0x040ff00000041820 */
[----:B------:R-:W-:Y:S01]  /*f100*/  HMMA.16816.F32.BF16 R136, R136, R10, R16 ;  /* 0x0000000a8888723c */ /* 0x000fe20000041810 */
[----:B------:R-:W-:Y:S07]  /*f110*/  @!P1 BRA `(.L_x_2380) ;  /* 0x0000011000009947 */ /* 0x000fee0003800000 */
[C---:B------:R-:W-:Y:S01]  /*f120*/  ISETP.GT.AND P0, PT, R2.reuse, RZ, PT ;  /* 0x000000ff0200720c */ /* 0x040fe20003f04270 */
[----:B------:R-:W-:Y:S01]  /*f130*/  BSSY B0, `(.L_x_2381) ;  /* 0x000000c000007945 */ /* 0x000fe20003800000 */
[----:B------:R-:W-:-:S11]  /*f140*/  IADD3 R3, R2, -0x1, RZ ;  /* 0xffffffff02037810 */ /* 0x000fd60007ffe0ff */
[----:B------:R-:W-:Y:S05]  /*f150*/  @P0 BRA `(.L_x_2382) ;  /* 0x0000006000000947 */ /* 0x000fea0003800000 */
[----:B------:R-:W-:Y:S01]  /*f160*/  ISETP.NE.AND P0, PT, R218, c[0x0][0x32c], PT ;  /* 0x0000cb00da007a0c */ /* 0x000fe20003f05270 */
[----:B------:R-:W-:-:S12]  /*f170*/  IMAD.MOV R2, RZ, RZ, -R2 ;  /* 0x000000ffff027224 */ /* 0x000fd800078e0a02 */
[----:B------:R-:W-:-:S05]  /*f180*/  @P0 IMAD.HI.U32 R3, R2, c[0x0][0x330], RZ ;  /* 0x0000cc0002030a27 */ /* 0x000fca00078e00ff */
[----:B------:R-:W-:-:S04]  /*f190*/  @P0 SHF.R.U32.HI R2, RZ, c[0x0][0x334], R3 ;  /* 0x0000cd00ff020a19 */ /* 0x000fc80000011603 */
[----:B------:R-:W-:Y:S01]  /*f1a0*/  LOP3.LUT R3, RZ, R2, RZ, 0x33, !PT ;  /* 0x00000002ff037212 */ /* 0x000fe200078e33ff */
[----:B------:R-:W-:Y:S05]  /*f1b0*/  BRA `(.L_x_2383) ;  /* 0x0000003000007947 */ /* 0x000fea0003800000 */
.L_x_2382:
[----:B------:R-:W-:-:S13]  /*f1c0*/  ISETP.NE.AND P0, PT, R218, c[0x0][0x32c], PT ;  /* 0x0000cb00da007a0c */ /* 0x000fda0003f05270 */
[----:B------:R-:W-:-:S05]  /*f1d0*/  @P0 IMAD.HI.U32 R2, R3, c[0x0][0x330], RZ ;  /* 0x0000cc0003020a27 */ /* 0x000fca00078e00ff */
[----:B------:R-:W-:Y:S02]  /*f1e0*/  @P0 SHF.R.U32.HI R3, RZ, c[0x0][0x334], R2 ;  /* 0x0000cd00ff030a19 */ /* 0x000fe40000011602 */
.L_x_2383:
[----:B------:R-:W-:Y:S05]  /*f1f0*/  BSYNC B0 ;  /* 0x0000000000007941 */ /* 0x000fea0003800000 */
.L_x_2381:
[----:B------:R-:W-:-:S05]  /*f200*/  MOV R2, c[0x0][0x32c] ;  /* 0x0000cb0000027a02 */ /* 0x000fca0000000f00 */
[----:B------:R-:W-:-:S05]  /*f210*/  IMAD R3, R3, R2, c[0x0][0x32c] ;  /* 0x0000cb0003037624 */ /* 0x000fca00078e0202 */
[----:B------:R-:W-:-:S05]  /*f220*/  IMNMX R4, R4, R3, PT ;  /* 0x0000000304047217 */ /* 0x000fca0003800200 */
.L_x_2380:
[----:B------:R-:W-:-:S05]  /*f230*/  IMAD.HI R4, R4, 0x2aaaaaab, RZ ;  /* 0x2aaaaaab04047827 */ /* 0x000fca00078e02ff */
[----:B------:R-:W-:-:S04]  /*f240*/  SHF.R.U32.HI R2, RZ, 0x1f, R4 ;  /* 0x0000001fff027819 */ /* 0x000fc80000011604 */
[----:B------:R-:W-:-:S04]  /*f250*/  LEA.HI.SX32 R4, R4, R2, 0x1d ;  /* 0x0000000204047211 */ /* 0x000fc800078feaff */
[----:B------:R-:W-:-:S04]  /*f260*/  IMNMX R217, R247, R4, !PT ;  /* 0x00000004f7d97217 */ /* 0x000fc80007800200 */
[----:B------:R-:W-:-:S13]  /*f270*/  ISETP.GE.AND P0, PT, R225, R217, PT ;  /* 0x000000d9e100720c */ /* 0x000fda0003f06270 */
[----:B------:R-:W-:Y:S05]  /*f280*/  @!P0 BRA `(.L_x_2384) ;  /* 0x00003db000008947 */ /* 0x000fea0003800000 */
.L_x_2407:
        /* <DEDUP_REMOVED lines=9> */
[----:B------:R1:W1:Y:S04]  /*f320*/  LDSM.16.M88.4 R176, [R198] ;  /* 0x00000000c6b0783b */ /* 0x0002680000000200 */
[----:B------:R1:W1:Y:S04]  /*f330*/  LDSM.16.M88.4 R180, [R201] ;  /* 0x00000000c9b4783b */ /* 0x0002680000000200 */
[----:B------:R1:W1:Y:S04]  /*f340*/  LDSM.16.M88.4 R184, [R211] ;  /* 0x00000000d3b8783b */ /* 0x0002680000000200 */
[----:B------:R1:W1:Y:S01]  /*f350*/  LDSM.16.M88.4 R188, [R212] ;  /* 0x00000000d4bc783b */ /* 0x0002620000000200 */
[----:B------:R-:W-:-:S05]  /*f360*/  @P0 BRA `(.L_x_2386) ;  /* 0x000004c000000947 */ /* 0x000fca0003800000 */
[----:B------:R-:W-:Y:S01]  /*f370*/  IMAD.WIDE.U32 R2, R226, c[0x0][0x208], RZ ;  /* 0x00008200e2027a25 */ /* 0x000fe200078e00ff */
[----:B------:R-:W-:Y:S01]  /*f380*/  SHF.R.S32.HI R0, RZ, 0x1f, R226 ;  /* 0x0000001fff007819 */ /* 0x000fe200000114e2 */
[----:B------:R-:W5:Y:S04]  /*f390*/  LDL.64 R10, [R1+0x70] ;  /* 0x00007000010a7983 */ /* 0x000f680000100a00 */
[----:B------:R-:W-:Y:S04]  /*f3a0*/  IMAD R0, R0, c[0x0][0x208], RZ ;  /* 0x0000820000007a24 */ /* 0x000fe800078e02ff */
[----:B------:R-:W-:Y:S05]  /*f3b0*/  IMAD R0, R226, c[0x0][0x20c], R0 ;  /* 0x00008300e2007a24 */ /* 0x000fea00078e0200 */
[----:B------:R-:W-:Y:S02]  /*f3c0*/  IADD3 R3, R3, R0, RZ ;  /* 0x0000000003037210 */ /* 0x000fe40007ffe0ff */
[----:B------:R-:W-:Y:S03]  /*f3d0*/  SHF.R.S32.HI R0, RZ, 0x1f, R224 ;  /* 0x0000001fff007819 */ /* 0x000fe600000114e0 */
[----:B------:R-:W-:Y:S04]  /*f3e0*/  IMAD.WIDE.U32 R2, R224, c[0x0][0x218], R2 ;  /* 0x00008600e0027a25 */ /* 0x000fe800078e0002 */
[----:B------:R-:W-:Y:S04]  /*f3f0*/  IMAD R8, R0, c[0x0][0x218], RZ ;  /* 0x0000860000087a24 */ /* 0x000fe800078e02ff */
[----:B------:R-:W-:Y:S01]  /*f400*/  IMAD R8, R224, c[0x0][0x21c], R8 ;  /* 0x00008700e0087a24 */ /* 0x000fe200078e0208 */
[----:B-----5:R-:W-:Y:S04]  /*f410*/  IADD3 R0, P0, R10, R2, RZ ;  /* 0x000000020a007210 */ /* 0x020fe80007f1e0ff */
[----:B------:R-:W-:Y:S02]  /*f420*/  IADD3.X R8, R252, R3, R8, P0, !PT ;  /* 0x00000003fc087210 */ /* 0x000fe400007fe408 */
[C---:B------:R-:W-:Y:S04]  /*f430*/  LEA R9, P0, R0.reuse, c[0x0][0x1f8], 0x1 ;  /* 0x00007e0000097a11 */ /* 0x040fe800078008ff */
[----:B------:R-:W-:Y:S01]  /*f440*/  LEA.HI.X R8, R0, c[0x0][0x1fc], R8, 0x1, P0 ;  /* 0x00007f0000087a11 */ /* 0x000fe200000f0c08 */
[----:B------:R-:W-:-:S06]  /*f450*/  BRA.DIV ~URZ, `(.L_x_2387) ;  /* 0x000118227f007947 */ /* 0x000fcc000b800000 */
[----:B------:R4:W3:Y:S02]  /*f460*/  SHFL.IDX PT, R4, R8, RZ, 0x181f ;  /* 0x00181fff08047589 */ /* 0x0008e400000e0000 */
.L_x_2531:
[----:B------:R-:W-:-:S05]  /*f470*/  BRA.DIV ~URZ, `(.L_x_2388) ;  /* 0x000118727f007947 */ /* 0x000fca000b800000 */
[----:B------:R4:W3:Y:S02]  /*f480*/  SHFL.IDX PT, R0, R9, RZ, 0x181f ;  /* 0x00181fff09007589 */ /* 0x0008e400000e0000 */
.L_x_2532:
[----:B------:R-:W-:Y:S01]  /*f490*/  SHF.R.S32.HI R2, RZ, 0x1f, R215 ;  /* 0x0000001fff027819 */ /* 0x000fe200000114d7 */
[C---:B------:R-:W-:Y:S01]  /*f4a0*/  IMAD.SHL.U32 R20, R215.reuse, 0x2, RZ ;  /* 0x00000002d7147824 */ /* 0x040fe200078e00ff */
[C---:B------:R-:W-:Y:S01]  /*f4b0*/  ISETP.GE.AND P3, PT, R215.reuse, c[0x0][0x1d4], PT ;  /* 0x00007500d7007a0c */ /* 0x040fe20003f66270 */
[----:B------:R-:W-:Y:S01]  /*f4c0*/  IMAD.SHL.U32 R11, R232, 0x2, RZ ;  /* 0x00000002e80b7824 */ /* 0x000fe200078e00ff */
[C---:B------:R-:W-:Y:S01]  /*f4d0*/  SHF.L.U64.HI R10, R215.reuse, 0x1, R2 ;  /* 0x00000001d70a7819 */ /* 0x040fe20000010202 */
[----:B------:R-:W-:Y:S01]  /*f4e0*/  IMAD.SHL.U32 R22, R230, 0x2, RZ ;  /* 0x00000002e6167824 */ /* 0x000fe200078e00ff */
[----:B---3--:R-:W-:Y:S02]  /*f4f0*/  IADD3 R2, P0, R0, R20, RZ ;  /* 0x0000001400027210 */ /* 0x008fe40007f1e0ff */
[----:B------:R-:W-:Y:S02]  /*f500*/  IADD3 R14, R215, 0x40, RZ ;  /* 0x00000040d70e7810 */ /* 0x000fe40007ffe0ff */
[----:B------:R-:W-:Y:S01]  /*f510*/  SHF.L.U64.HI R29, R232, 0x1, R244 ;  /* 0x00000001e81d7819 */ /* 0x000fe200000102f4 */
[----:B------:R-:W-:Y:S01]  /*f520*/  IMAD.X R3, R4, 0x1, R10, P0 ;  /* 0x0000000104037824 */ /* 0x000fe200000e060a */
[----:B------:R-:W-:Y:S01]  /*f530*/  ISETP.GE.AND P2, PT, R14, c[0x0][0x1d4], PT ;  /* 0x000075000e007a0c */ /* 0x000fe20003f46270 */
[----:B------:R-:W-:Y:S01]  /*f540*/  IMAD.SHL.U32 R14, R231, 0x2, RZ ;  /* 0x00000002e70e7824 */ /* 0x000fe200078e00ff */
[----:B------:R-:W-:Y:S02]  /*f550*/  IADD3 R21, R215, 0x80, RZ ;  /* 0x00000080d7157810 */ /* 0x000fe40007ffe0ff */
[----:B------:R-:W-:Y:S01]  /*f560*/  @!PT LDS RZ, [RZ] ;  /* 0x00000000fffff984 */ /* 0x000fe20000000800 */
[----:B------:R-:W-:Y:S01]  /*f570*/  @!PT LDS RZ, [RZ] ;  /* 0x00000000fffff984 */ /* 0x000fe20000000800 */
[----:B------:R-:W-:Y:S01]  /*f580*/  @!PT LDS RZ, [RZ] ;  /* 0x00000000fffff984 */ /* 0x000fe20000000800 */
[----:B------:R3:W-:Y:S01]  /*f590*/  LDGSTS.E.BYPASS.LTC128B.128 [R214+0x4080], [R2.64], !P3 ;  /* 0x0408000002d67fae */ /* 0x0007e2000d901d4a */
[----:B------:R-:W-:Y:S02]  /*f5a0*/  SHF.L.U64.HI R23, R231, 0x1, R243 ;  /* 0x00000001e7177819 */ /* 0x000fe400000102f3 */
[----:B------:R-:W-:Y:S02]  /*f5b0*/  SHF.L.U64.HI R28, R230, 0x1, R242 ;  /* 0x00000001e61c7819 */ /* 0x000fe400000102f2 */
[----:B------:R-:W-:Y:S02]  /*f5c0*/  LOP3.LUT P1, RZ, R213, 0x800, RZ, 0xc0, !PT ;  /* 0x00000800d5ff7812 */ /* 0x000fe4000782c0ff */
[----:B---3--:R-:W-:Y:S05]  /*f5d0*/  IADD3 R2, P0, R0, R11, RZ ;  /* 0x0000000b00027210 */ /* 0x008fea0007f1e0ff */
[----:B------:R-:W-:Y:S05]  /*f5e0*/  IMAD.X R3, R4, 0x1, R29, P0 ;  /* 0x0000000104037824 */ /* 0x000fea00000e061d */
[----:B------:R3:W-:Y:S01]  /*f5f0*/  LDGSTS.E.BYPASS.LTC128B.128 [R214+0x5880], [R2.64], !P2 ;  /* 0x0588000002d67fae */ /* 0x0007e2000d101d4a */
[----:B------:R-:W-:Y:S02]  /*f600*/  ISETP.GE.AND P2, PT, R21, c[0x0][0x1d4], PT ;  /* 0x0000750015007a0c */ /* 0x000fe40003f46270 */
[----:B------:R-:W-:Y:S02]  /*f610*/  IADD3 R21, R215, 0xc0, RZ ;  /* 0x000000c0d7157810 */ /* 0x000fe40007ffe0ff */
[----:B---3--:R-:W-:Y:S05]  /*f620*/  IADD3 R2, P0, R0, R14, RZ ;  /* 0x0000000e00027210 */ /* 0x008fea0007f1e0ff */
[----:B------:R-:W-:Y:S05]  /*f630*/  IMAD.X R3, R4, 0x1, R23, P0 ;  /* 0x0000000104037824 */ /* 0x000fea00000e0617 */
[----:B------:R3:W-:Y:S01]  /*f640*/  LDGSTS.E.BYPASS.LTC128B.128 [R214+0x7080], [R2.64], !P2 ;  /* 0x0708000002d67fae */ /* 0x0007e2000d101d4a */
[----:B------:R-:W-:Y:S02]  /*f650*/  ISETP.GE.AND P2, PT, R21, c[0x0][0x1d4], PT ;  /* 0x0000750015007a0c */ /* 0x000fe40003f46270 */
[----:B---3--:R-:W-:Y:S05]  /*f660*/  IADD3 R2, P0, R0, R22, RZ ;  /* 0x0000001600027210 */ /* 0x008fea0007f1e0ff */
[----:B------:R-:W-:Y:S06]  /*f670*/  IMAD.X R3, R4, 0x1, R28, P0 ;  /* 0x0000000104037824 */ /* 0x000fec00000e061c */
[----:B------:R3:W-:Y:S01]  /*f680*/  LDGSTS.E.BYPASS.LTC128B.128 [R214+0x8880], [R2.64], !P2 ;  /* 0x0888000002d67fae */ /* 0x0007e2000d101d4a */
[----:B------:R-:W-:-:S05]  /*f690*/  @P1 BRA `(.L_x_2386) ;  /* 0x0000019000001947 */ /* 0x000fca0003800000 */
[----:B------:R-:W-:-:S05]  /*f6a0*/  BRA.DIV ~URZ, `(.L_x_2389) ;  /* 0x000116b27f007947 */ /* 0x000fca000b800000 */
[----:B------:R3:W4:Y:S04]  /*f6b0*/  SHFL.IDX PT, R4, R8, 0x1, 0x181f ;  /* 0x00381f0008047f89 */ /* 0x00072800000e0000 */
[----:B------:R3:W2:Y:S02]  /*f6c0*/  SHFL.IDX PT, R0, R9, 0x1, 0x181f ;  /* 0x00381f0009007f89 */ /* 0x0006a400000e0000 */
.L_x_2533:
[----:B--2---:R-:W-:Y:S02]  /*f6d0*/  IADD3 R20, P0, R0, R20, RZ ;  /* 0x0000001400147210 */ /* 0x004fe40007f1e0ff */
[C---:B------:R-:W-:Y:S02]  /*f6e0*/  IADD3 R216, R215.reuse, 0x40, RZ ;  /* 0x00000040d7d87810 */ /* 0x040fe40007ffe0ff */
[C---:B------:R-:W-:Y:S01]  /*f6f0*/  ISETP.GE.AND P4, PT, R215.reuse, c[0x0][0x1d4], PT ;  /* 0x00007500d7007a0c */ /* 0x040fe20003f86270 */
[----:B----4-:R-:W-:Y:S01]  /*f700*/  IMAD.X R21, R4, 0x1, R10, P0 ;  /* 0x0000000104157824 */ /* 0x010fe200000e060a */
[----:B------:R-:W-:Y:S02]  /*f710*/  ISETP.GE.AND P3, PT, R216, c[0x0][0x1d4], PT ;  /* 0x00007500d8007a0c */ /* 0x000fe40003f66270 */
[----:B------:R-:W-:Y:S02]  /*f720*/  IADD3 R31, R215, 0x80, RZ ;  /* 0x00000080d71f7810 */ /* 0x000fe40007ffe0ff */
[----:B------:R-:W-:Y:S02]  /*f730*/  IADD3 R10, P0, R0, R11, RZ ;  /* 0x0000000b000a7210 */ /* 0x000fe40007f1e0ff */
[----:B------:R-:W-:Y:S02]  /*f740*/  ISETP.GE.AND P2, PT, R31, c[0x0][0x1d4], PT ;  /* 0x000075001f007a0c */ /* 0x000fe40003f46270 */
[----:B------:R-:W-:Y:S01]  /*f750*/  IADD3 R30, R215, 0xc0, RZ ;  /* 0x000000c0d71e7810 */ /* 0x000fe20007ffe0ff */
[----:B------:R-:W-:Y:S01]  /*f760*/  IMAD.X R11, R4, 0x1, R29, P0 ;  /* 0x00000001040b7824 */ /* 0x000fe200000e061d */
[----:B---3--:R-:W-:Y:S01]  /*f770*/  IADD3 R8, P0, R0, R14, RZ ;  /* 0x0000000e00087210 */ /* 0x008fe20007f1e0ff */
[----:B------:R-:W-:Y:S01]  /*f780*/  @!PT LDS RZ, [RZ] ;  /* 0x00000000fffff984 */ /* 0x000fe20000000800 */
[----:B------:R-:W-:Y:S01]  /*f790*/  @!PT LDS RZ, [RZ] ;  /* 0x00000000fffff984 */ /* 0x000fe20000000800 */
[----:B------:R-:W-:Y:S01]  /*f7a0*/  @!PT LDS RZ, [RZ] ;  /* 0x00000000fffff984 */ /* 0x000fe20000000800 */
[----:B------:R2:W-:Y:S01]  /*f7b0*/  LDGSTS.E.BYPASS.LTC128B.128 [R214+0x5080], [R20.64], !P4 ;  /* 0x0508000014d67fae */ /* 0x0005e2000e101d4a */
[----:B------:R-:W-:Y:S03]  /*f7c0*/  ISETP.GE.AND P1, PT, R30, c[0x0][0x1d4], PT ;  /* 0x000075001e007a0c */ /* 0x000fe60003f26270 */
[----:B------:R2:W-:Y:S01]  /*f7d0*/  LDGSTS.E.BYPASS.LTC128B.128 [R214+0x6880], [R10.64], !P3 ;  /* 0x068800000ad67fae */ /* 0x0005e2000d901d4a */
[----:B------:R-:W-:Y:S01]  /*f7e0*/  IMAD.X R9, R4, 0x1, R23, P0 ;  /* 0x0000000104097824 */ /* 0x000fe200000e0617 */
[----:B------:R-:W-:Y:S04]  /*f7f0*/  IADD3 R2, P0, R0, R22, RZ ;  /* 0x0000001600027210 */ /* 0x000fe80007f1e0ff */
[----:B------:R2:W-:Y:S01]  /*f800*/  LDGSTS.E.BYPASS.LTC128B.128 [R214+0x8080], [R8.64], !P2 ;  /* 0x0808000008d67fae */ /* 0x0005e2000d101d4a */
[----:B------:R-:W-:Y:S05]  /*f810*/  IMAD.X R3, R4, 0x1, R28, P0 ;  /* 0x0000000104037824 */ /* 0x000fea00000e061c */
[----:B------:R2:W-:Y:S03]  /*f820*/  LDGSTS.E.BYPASS.LTC128B.128 [R214+0x9880], [R2.64], !P1 ;  /* 0x0988000002d67fae */ /* 0x0005e6000c901d4a */
.L_x_2386:
[----:B------:R-:W-:Y:S05]  /*f830*/  BSYNC B0 ;  /* 0x0000000000007941 */ /* 0x000fea0003800000 */
.L_x_2385:
[----:B------:R-:W0:Y:S01]  /*f840*/  LDGDEPBAR ;  /* 0x00000000000079af */ /* 0x000e220000000000 */
[----:B------:R-:W-:Y:S01]  /*f850*/  WARPSYNC 0xffffffff ;  /* 0xffffffff00007948 */ /* 0x000fe20003800000 */
[C---:B--234-:R-:W-:Y:S01]  /*f860*/  HMMA.16816.F32.BF16 R8, R32.reuse, R16, RZ ;  /* 0x000000102008723c */ /* 0x05cfe200000418ff */
[----:B------:R-:W-:Y:S02]  /*f870*/  BSSY B0, `(.L_x_2390) ;  /* 0x0000129000007945 */ /* 0x000fe40003800000 */
[----:B------:R-:W-:Y:S05]  /*f880*/  ISETP.GT.AND P0, PT, R225, R247, PT ;  /* 0x000000f7e100720c */ /* 0x000fea0003f04270 */
[C---:B------:R-:W-:Y:S08]  /*f890*/  HMMA.16816.F32.BF16 R16, R32.reuse, R18, RZ ;  /* 0x000000122010723c */ /* 0x040ff000000418ff */
[C---:B------:R-:W-:Y:S08]  /*f8a0*/  HMMA.16816.F32.BF16 R20, R32.reuse, R24, RZ ;  /* 0x000000182014723c */ /* 0x040ff000000418ff */
[C---:B------:R-:W-:Y:S08]  /*f8b0*/  HMMA.16816.F32.BF16 R24, R32.reuse, R26, RZ ;  /* 0x0000001a2018723c */ /* 0x040ff000000418ff */
[C---:B-1----:R-:W-:Y:S08]  /*f8c0*/  HMMA.16816.F32.BF16 R28, R32.reuse, R172, RZ ;  /* 0x000000ac201c723c */ /* 0x042ff000000418ff */
        /* <DEDUP_REMOVED lines=33> */
[----:B------:R-:W-:Y:S07]  /*fae0*/  LDSM.16.M88.4 R180, [R204] ;  /* 0x00000000ccb4783b */ /* 0x000fee0000000200 */
[C---:B--2---:R-:W-:Y:S08]  /*faf0*/  HMMA.16816.F32.BF16 R20, R172.reuse, R176, R20 ;  /* 0x000000b0ac14723c */ /* 0x044ff00000041814 */
[C---:B------:R-:W-:Y:S01]  /*fb00*/  HMMA.16816.F32.BF16 R24, R172.reuse, R178, R24 ;  /* 0x000000b2ac18723c */ /* 0x040fe20000041818 */
[----:B------:R-:W1:Y:S07]  /*fb10*/  LDSM.16.M88.4 R176, [R198+0x4000] ;  /* 0x00400000c6b0783b */ /* 0x000e6e0000000200 */
[C---:B---3--:R-:W-:Y:S08]  /*fb20*/  HMMA.16816.F32.BF16 R28, R172.reuse, R184, R28 ;  /* 0x000000b8ac1c723c */ /* 0x048ff0000004181c */
[----:B------:R-:W-:Y:S01]  /*fb30*/  HMMA.16816.F32.BF16 R32, R172, R186, R32 ;  /* 0x000000baac20723c */ /* 0x000fe20000041820 */
[----:B------:R-:W2:Y:S07]  /*fb40*/  LDSM.16.M88.4 R172, [R202] ;  /* 0x00000000caac783b */ /* 0x000eae0000000200 */
[----:B------:R-:W3:Y:S01]  /*fb50*/  LDSM.16.M88.4 R184, [R203] ;  /* 0x00000000cbb8783b */ /* 0x000ee20000000200 */
        /* <DEDUP_REMOVED lines=118> */
[----:B------:R5:W1:Y:S01]  /*102c0*/  MUFU.TANH R179, R16 ;  /* 0x0000001000b37308 */ /* 0x000a620000002400 */
[----:B------:R-:W-:Y:S09]  /*102d0*/  FMUL.FTZ R27, R27, c[0x0][0x320] ;  /* 0x0000c8001b1b7a20 */ /* 0x000ff20000410000 */
[----:B------:R1:W1:Y:S01]  /*102e0*/  MUFU.TANH R176, R17 ;  /* 0x0000001100b07308 */ /* 0x0002620000002400 */
[----:B----4-:R-:W4:Y:S01]  /*102f0*/  LDSM.16.M88.4 R8, [R15+0x5800] ;  /* 0x005800000f08783b */ /* 0x010f220000000200 */
[----:B------:R-:W-:Y:S08]  /*10300*/  DEPBAR.LE SB0, 0x0 ;  /* 0x000080000000791a */ /* 0x000ff00000000000 */
[----:B------:R2:W2:Y:S01]  /*10310*/  MUFU.TANH R188, R18 ;  /* 0x0000001200bc7308 */ /* 0x0004a20000002400 */
[----:B------:R-:W-:Y:S01]  /*10320*/  BAR.SYNC.DEFER_BLOCKING 0x0 ;  /* 0x0000000000007b1d */ /* 0x000fe20000010000 */
[----:B-----5:R-:W-:Y:S08]  /*10330*/  FMUL.FTZ R16, R25, c[0x0][0x320] ;  /* 0x0000c80019107a20 */ /* 0x020ff00000410000 */
[----:B------:R5:W3:Y:S01]  /*10340*/  MUFU.TANH R183, R19 ;  /* 0x0000001300b77308 */ /* 0x000ae20000002400 */
[----:B-1----:R-:W-:Y:S09]  /*10350*/  FMUL.FTZ R17, R24, c[0x0][0x320] ;  /* 0x0000c80018117a20 */ /* 0x002ff20000410000 */
[----:B------:R-:W1:Y:S01]  /*10360*/  MUFU.TANH R178, R26 ;  /* 0x0000001a00b27308 */ /* 0x000e620000002400 */
[----:B--2---:R-:W-:Y:S09]  /*10370*/  FMUL.FTZ R18, R21, c[0x0][0x320] ;  /* 0x0000c80015127a20 */ /* 0x004ff20000410000 */
[----:B------:R2:W1:Y:S01]  /*10380*/  MUFU.TANH R177, R27 ;  /* 0x0000001b00b17308 */ /* 0x0004620000002400 */
[C---:B----4-:R-:W-:Y:S05]  /*10390*/  HMMA.16816.F32.BF16 R28, R184.reuse, R8, R28 ;  /* 0x00000008b81c723c */ /* 0x050fea000004181c */
[----:B-----5:R-:W-:Y:S04]  /*103a0*/  FMUL.FTZ R19, R20, c[0x0][0x320] ;  /* 0x0000c80014137a20 */ /* 0x020fe80000410000 */
[----:B------:R-:W4:Y:S03]  /*103b0*/  MUFU.TANH R18, R18 ;  /* 0x0000001200127308 */ /* 0x000f260000002400 */
[----:B------:R-:W-:Y:S01]  /*103c0*/  FMUL.FTZ R20, R22, c[0x0][0x320] ;  /* 0x0000c80016147a20 */ /* 0x000fe20000410000 */
[----:B------:R-:W-:Y:S06]  /*103d0*/  HMMA.16816.F32.BF16 R32, R184, R10, R32 ;  /* 0x0000000ab820723c */ /* 0x000fec0000041820 */
[----:B------:R-:W1:Y:S06]  /*103e0*/  MUFU.TANH R19, R19 ;  /* 0x0000001300137308 */ /* 0x000e6c0000002400 */
[----:B------:R-:W-:Y:S04]  /*103f0*/  FMUL.FTZ R28, R28, c[0x0][0x320] ;  /* 0x0000c8001c1c7a20 */ /* 0x000fe80000410000 */
[----:B------:R-:W1:Y:S01]  /*10400*/  MUFU.TANH R20, R20 ;  /* 0x0000001400147308 */ /* 0x000e620000002400 */
[----:B--2---:R-:W-:Y:S02]  /*10410*/  FMUL.FTZ R27, R29, c[0x0][0x320] ;  /* 0x0000c8001d1b7a20 */ /* 0x004fe40000410000 */
[----:B------:R-:W-:Y:S02]  /*10420*/  FMUL.FTZ R30, R30, c[0x0][0x320] ;  /* 0x0000c8001e1e7a20 */ /* 0x000fe40000410000 */
[----:B------:R-:W-:Y:S03]  /*10430*/  FMUL.FTZ R31, R31, c[0x0][0x320] ;  /* 0x0000c8001f1f7a20 */ /* 0x000fe60000410000 */
[----:B------:R-:W-:Y:S02]  /*10440*/  FMUL.FTZ R26, R32, c[0x0][0x320] ;  /* 0x0000c800201a7a20 */ /* 0x000fe40000410000 */
[----:B------:R-:W-:Y:S01]  /*10450*/  FMUL.FTZ R25, R33, c[0x0][0x320] ;  /* 0x0000c80021197a20 */ /* 0x000fe20000410000 */
[----:B------:R2:W1:Y:S01]  /*10460*/  MUFU.TANH R181, R23 ;  /* 0x0000001700b57308 */ /* 0x0004620000002400 */
[----:B------:R-:W-:Y:S02]  /*10470*/  FMUL.FTZ R34, R34, c[0x0][0x320] ;  /* 0x0000c80022227a20 */ /* 0x000fe40000410000 */
[----:B------:R-:W-:Y:S07]  /*10480*/  FMUL.FTZ R35, R35, c[0x0][0x320] ;  /* 0x0000c80023237a20 */ /* 0x000fee0000410000 */
[----:B------:R-:W1:Y:S10]  /*10490*/  MUFU.TANH R17, R17 ;  /* 0x0000001100117308 */ /* 0x000e740000002400 */
[----:B------:R-:W1:Y:S10]  /*104a0*/  MUFU.TANH R16, R16 ;  /* 0x0000001000107308 */ /* 0x000e740000002400 */
[----:B------:R-:W1:Y:S10]  /*104b0*/  MUFU.TANH R28, R28 ;  /* 0x0000001c001c7308 */ /* 0x000e740000002400 */
[----:B------:R-:W1:Y:S10]  /*104c0*/  MUFU.TANH R27, R27 ;  /* 0x0000001b001b7308 */ /* 0x000e740000002400 */
[----:B------:R2:W1:Y:S10]  /*104d0*/  MUFU.TANH R175, R30 ;  /* 0x0000001e00af7308 */ /* 0x0004740000002400 */
[----:B------:R2:W1:Y:S10]  /*104e0*/  MUFU.TANH R174, R31 ;  /* 0x0000001f00ae7308 */ /* 0x0004740000002400 */
[----:B------:R-:W1:Y:S10]  /*104f0*/  MUFU.TANH R26, R26 ;  /* 0x0000001a001a7308 */ /* 0x000e740000002400 */
[----:B------:R-:W1:Y:S10]  /*10500*/  MUFU.TANH R25, R25 ;  /* 0x0000001900197308 */ /* 0x000e740000002400 */
[----:B------:R2:W1:Y:S10]  /*10510*/  MUFU.TANH R173, R34 ;  /* 0x0000002200ad7308 */ /* 0x0004740000002400 */
[----:B------:R2:W1:Y:S01]  /*10520*/  MUFU.TANH R172, R35 ;  /* 0x0000002300ac7308 */ /* 0x0004620000002400 */
[----:B------:R-:W-:-:S05]  /*10530*/  @!P0 BRA `(.L_x_2391) ;  /* 0x000005c000008947 */ /* 0x000fca0003800000 */
[--C-:B---34-:R-:W-:Y:S01]  /*10540*/  IMAD.IADD R3, R251, 0x1, R241.reuse ;  /* 0x00000001fb037824 */ /* 0x118fe200078e02f1 */
[----:B------:R-:W3:Y:S01]  /*10550*/  LDL R0, [R1+0x84] ;  /* 0x0000840001007983 */ /* 0x000ee20000100800 */
[----:B------:R-:W-:Y:S03]  /*10560*/  IMAD.MOV.U32 R224, RZ, RZ, RZ ;  /* 0x000000ffffe07224 */ /* 0x000fe600078e00ff */
[----:B------:R-:W-:Y:S01]  /*10570*/  ISETP.GT.AND P1, PT, R3, 0x2f, PT ;  /* 0x0000002f0300780c */ /* 0x000fe20003f24270 */
[----:B--2---:R-:W2:Y:S06]  /*10580*/  LDL.64 R22, [R1+0x90] ;  /* 0x0000900001167983 */ /* 0x004eac0000100a00 */
[----:B------:R-:W4:Y:S04]  /*10590*/  LDL R4, [R1+0x9c] ;  /* 0x00009c0001047983 */ /* 0x000f280000100800 */
[----:B------:R-:W5:Y:S06]  /*105a0*/  LDL.64 R220, [R1+0x88] ;  /* 0x0000880001dc7983 */ /* 0x000f6c0000100a00 */
[----:B------:R-:W2:Y:S01]  /*105b0*/  LDL R14, [R1+0x98] ;  /* 0x00009800010e7983 */ /* 0x000ea20000100800 */
[----:B---3--:R-:W-:Y:S02]  /*105c0*/  IMAD R2, R225, 0x30, R0 ;  /* 0x00000030e1027824 */ /* 0x008fe400078e0200 */
[----:B------:R-:W-:Y:S03]  /*105d0*/  IMAD.MOV.U32 R0, RZ, RZ, 0x1 ;  /* 0x00000001ff007424 */ /* 0x000fe600078e00ff */
[----:B------:R-:W-:Y:S02]  /*105e0*/  IADD3 R2, R2, R251, R241 ;  /* 0x000000fb02027210 */ /* 0x000fe40007ffe0f1 */
[----:B------:R-:W-:Y:S02]  /*105f0*/  ISETP.NE.AND P0, PT, R0, c[0x0][0x2b8], PT ;  /* 0x0000ae0000007a0c */ /* 0x000fe40003f05270 */
[----:B------:R-:W-:Y:S05]  /*10600*/  IADD3 R2, R2, -0x30, RZ ;  /* 0xffffffd002027810 */ /* 0x000fea0007ffe0ff */
[----:B------:R-:W-:Y:S06]  /*10610*/  IMAD.MOV.U32 R0, RZ, RZ, R2 ;  /* 0x000000ffff007224 */ /* 0x000fec00078e0002 */
[----:B------:R-:W-:Y:S05]  /*10620*/  @P0 IMAD.HI.U32 R3, R2, c[0x0][0x2bc], RZ ;  /* 0x0000af0002030a27 */ /* 0x000fea00078e00ff */
[----:B------:R-:W-:Y:S04]  /*10630*/  @P0 SHF.R.U32.HI R0, RZ, c[0x0][0x2c0], R3 ;  /* 0x0000b000ff000a19 */ /* 0x000fe80000011603 */
[C---:B--2---:R-:W-:Y:S04]  /*10640*/  @!P1 IADD3 R3, P0, R0.reuse, R22, RZ ;  /* 0x0000001600039210 */ /* 0x044fe80007f1e0ff */
[----:B----4-:R-:W-:Y:S01]  /*10650*/  @!P1 LEA.HI.X.SX32 R4, R0, R4, 0x1, P0 ;  /* 0x0000000400049211 */ /* 0x010fe200000f0eff */
[----:B------:R-:W-:Y:S01]  /*10660*/  IMAD.MOV R0, RZ, RZ, -R0 ;  /* 0x000000ffff007224 */ /* 0x000fe200078e0a00 */
[C---:B------:R-:W-:Y:S03]  /*10670*/  @!P1 LEA R8, P0, R3.reuse, c[0x0][0x2a0], 0x2 ;  /* 0x0000a80003089a11 */ /* 0x040fe600078010ff */
[----:B------:R-:W-:Y:S01]  /*10680*/  IMAD R226, R0, c[0x0][0x2b8], R2 ;  /* 0x0000ae0000e27a24 */ /* 0x000fe200078e0202 */
[----:B------:R-:W-:Y:S03]  /*10690*/  @!P1 LEA.HI.X R9, R3, c[0x0][0x2a4], R4, 0x2, P0 ;  /* 0x0000a90003099a11 */ /* 0x000fe600000f1404 */
[----:B------:R-:W-:Y:S01]  /*106a0*/  IMAD.WIDE.U32 R2, R226, c[0x0][0x1e0], RZ ;  /* 0x00007800e2027a25 */ /* 0x000fe200078e00ff */
[----:B------:R-:W-:Y:S01]  /*106b0*/  SHF.R.S32.HI R0, RZ, 0x1f, R226 ;  /* 0x0000001fff007819 */ /* 0x000fe200000114e2 */
[----:B------:R2:W3:Y:S04]  /*106c0*/  @!P1 LDG.E R224, [R8.64] ;  /* 0x0000000a08e09981 */ /* 0x0004e8000c1e1900 */
[----:B------:R-:W-:Y:S04]  /*106d0*/  IMAD R0, R0, c[0x0][0x1e0], RZ ;  /* 0x0000780000007a24 */ /* 0x000fe800078e02ff */
[----:B------:R-:W-:Y:S04]  /*106e0*/  IMAD R0, R226, c[0x0][0x1e4], R0 ;  /* 0x00007900e2007a24 */ /* 0x000fe800078e0200 */
[----:B------:R-:W-:Y:S01]  /*106f0*/  IMAD.IADD R3, R3, 0x1, R0 ;  /* 0x0000000103037824 */ /* 0x000fe200078e0200 */
[----:B--2---:R-:W-:Y:S02]  /*10700*/  IADD3 R8, -R241, 0x30, RZ ;  /* 0x00000030f1087810 */ /* 0x004fe40007ffe1ff */
[----:B---3--:R-:W-:Y:S01]  /*10710*/  SHF.R.S32.HI R0, RZ, 0x1f, R224 ;  /* 0x0000001fff007819 */ /* 0x008fe200000114e0 */
[----:B------:R-:W-:Y:S04]  /*10720*/  IMAD.WIDE.U32 R2, R224, c[0x0][0x1f0], R2 ;  /* 0x00007c00e0027a25 */ /* 0x000fe800078e0002 */
[----:B------:R-:W-:Y:S01]  /*10730*/  IMAD R9, R0, c[0x0][0x1f0], RZ ;  /* 0x00007c0000097a24 */ /* 0x000fe200078e02ff */
[----:B-----5:R-:W-:Y:S03]  /*10740*/  IADD3 R0, P0, R220, R2, RZ ;  /* 0x00000002dc007210 */ /* 0x020fe60007f1e0ff */
[----:B------:R-:W-:Y:S05]  /*10750*/  IMAD R9, R224, c[0x0][0x1f4], R9 ;  /* 0x00007d00e0097a24 */ /* 0x000fea00078e0209 */
[----:B------:R-:W-:Y:S02]  /*10760*/  IADD3.X R9, R14, R3, R9, P0, !PT ;  /* 0x000000030e097210 */ /* 0x000fe400007fe409 */
[C---:B------:R-:W-:Y:S04]  /*10770*/  LEA R14, P0, R0.reuse, c[0x0][0x1c8], 0x1 ;  /* 0x00007200000e7a11 */ /* 0x040fe800078008ff */
[----:B------:R-:W-:Y:S02]  /*10780*/  LEA.HI.X R9, R0, c[0x0][0x1cc], R9, 0x1, P0 ;  /* 0x0000730000097a11 */ /* 0x000fe400000f0c09 */
[----:B------:R-:W-:Y:S01]  /*10790*/  ISETP.GE.AND P0, PT, R8, 0x1, PT ;  /* 0x000000010800780c */ /* 0x000fe20003f06270 */
[----:B------:R-:W-:-:S10]  /*107a0*/  BRA.DIV ~URZ, `(.L_x_2392) ;  /* 0x000106827f007947 */ /* 0x000fd4000b800000 */
[----:B------:R2:W3:Y:S02]  /*107b0*/  SHFL.IDX PT, R4, R9, RZ, 0x181f ;  /* 0x00181fff09047589 */ /* 0x0004e400000e0000 */
.L_x_2534:
[----:B------:R-:W-:-:S05]  /*107c0*/  BRA.DIV ~URZ, `(.L_x_2393) ;  /* 0x000106d27f007947 */ /* 0x000fca000b800000 */
[----:B------:R4:W2:Y:S02]  /*107d0*/  SHFL.IDX PT, R0, R14, RZ, 0x181f ;  /* 0x00181fff0e007589 */ /* 0x0008a400000e0000 */
.L_x_2535:
[C---:B------:R-:W-:Y:S02]  /*107e0*/  IADD3 R2, R215.reuse, 0x40, RZ ;  /* 0x00000040d7027810 */ /* 0x040fe40007ffe0ff */
[C---:B------:R-:W-:Y:S02]  /*107f0*/  ISETP.GE.AND P3, PT, R215.reuse, c[0x0][0x1d4], PT ;  /* 0x00007500d7007a0c */ /* 0x040fe40003f66270 */
[----:B------:R-:W-:Y:S02]  /*10800*/  SHF.R.S32.HI R3, RZ, 0x1f, R215 ;  /* 0x0000001fff037819 */ /* 0x000fe400000114d7 */
[C---:B--2---:R-:W-:Y:S02]  /*10810*/  @P0 LEA R10, P1, R215.reuse, R0, 0x1 ;  /* 0x00000000d70a0211 */ /* 0x044fe400078208ff */
[----:B------:R-:W-:Y:S02]  /*10820*/  ISETP.GE.AND P2, PT, R2, c[0x0][0x1d4], PT ;  /* 0x0000750002007a0c */ /* 0x000fe40003f46270 */
[C---:B---3--:R-:W-:Y:S02]  /*10830*/  @P0 LEA.HI.X R11, R215.reuse, R4, R3, 0x1, P1 ;  /* 0x00000004d70b0211 */ /* 0x048fe400008f0c03 */
[C---:B------:R-:W-:Y:S02]  /*10840*/  @P0 LEA R2, P1, R232.reuse, R0, 0x1 ;  /* 0x00000000e8020211 */ /* 0x040fe400078208ff */
[C---:B------:R-:W-:Y:S01]  /*10850*/  IADD3 R22, R215.reuse, 0x80, RZ ;  /* 0x00000080d7167810 */ /* 0x040fe20007ffe0ff */
[----:B------:R-:W-:Y:S01]  /*10860*/  @!PT LDS RZ, [RZ] ;  /* 0x00000000fffff984 */ /* 0x000fe20000000800 */
[----:B------:R-:W-:Y:S01]  /*10870*/  @!PT LDS RZ, [RZ] ;  /* 0x00000000fffff984 */ /* 0x000fe20000000800 */
[----:B------:R-:W-:Y:S01]  /*10880*/  @!PT LDS RZ, [RZ] ;  /* 0x00000000fffff984 */ /* 0x000fe20000000800 */
[----:B------:R2:W-:Y:S01]  /*10890*/  @P0 LDGSTS.E.BYPASS.LTC128B.128 [R214+0xa080], [R10.64], !P3 ;  /* 0x0a0800000ad60fae */ /* 0x0005e2000d901d4a */
[----:B------:R-:W-:Y:S02]  /*108a0*/  @P0 LEA.HI.X R3, R232, R4, R244, 0x1, P1 ;  /* 0x00000004e8030211 */ /* 0x000fe400008f0cf4 */
[----:B------:R-:W-:Y:S02]  /*108b0*/  ISETP.GE.AND P3, PT, R22, c[0x0][0x1d4], PT ;  /* 0x0000750016007a0c */ /* 0x000fe40003f66270 */
[----:B------:R-:W-:Y:S01]  /*108c0*/  IADD3 R21, R215, 0xc0, RZ ;  /* 0x000000c0d7157810 */ /* 0x000fe20007ffe0ff */
[----:B------:R3:W-:Y:S03]  /*108d0*/  @P0 LDGSTS.E.BYPASS.LTC128B.128 [R214+0xb880], [R2.64], !P2 ;  /* 0x0b88000002d60fae */ /* 0x0007e6000d101d4a */
[----:B------:R-:W-:Y:S02]  /*108e0*/  ISETP.GE.AND P2, PT, R21, c[0x0][0x1d4], PT ;  /* 0x0000750015007a0c */ /* 0x000fe40003f46270 */
[C---:B---3--:R-:W-:Y:S04]  /*108f0*/  @P0 LEA R2, P1, R231.reuse, R0, 0x1 ;  /* 0x00000000e7020211 */ /* 0x048fe800078208ff */
[----:B------:R-:W-:Y:S05]  /*10900*/  @P0 LEA.HI.X R3, R231, R4, R243, 0x1, P1 ;  /* 0x00000004e7030211 */ /* 0x000fea00008f0cf3 */
[----:B------:R3:W-:Y:S02]  /*10910*/  @P0 LDGSTS.E.BYPASS.LTC128B.128 [R214+0xd080], [R2.64], !P3 ;  /* 0x0d08000002d60fae */ /* 0x0007e4000d901d4a */
[C---:B---3--:R-:W-:Y:S04]  /*10920*/  @P0 LEA R2, P1, R230.reuse, R0, 0x1 ;  /* 0x00000000e6020211 */ /* 0x048fe800078208ff */
[----:B------:R-:W-:Y:S05]  /*10930*/  @P0 LEA.HI.X R3, R230, R4, R242, 0x1, P1 ;  /* 0x00000004e6030211 */ /* 0x000fea00008f0cf2 */
[----:B------:R2:W-:Y:S01]  /*10940*/  @P0 LDGSTS.E.BYPASS.LTC128B.128 [R214+0xe880], [R2.64], !P2 ;  /* 0x0e88000002d60fae */ /* 0x0005e2000d101d4a */
[----:B------:R-:W-:Y:S01]  /*10950*/  ISETP.GE.AND P0, PT, R8, 0x21, PT ;  /* 0x000000210800780c */ /* 0x000fe20003f06270 */
[----:B------:R-:W-:-:S06]  /*10960*/  BRA.DIV ~URZ, `(.L_x_2394) ;  /* 0x000105a27f007947 */ /* 0x000fcc000b800000 */
[----:B------:R3:W2:Y:S04]  /*10970*/  SHFL.IDX PT, R4, R9, 0x1, 0x181f ;  /* 0x00381f0009047f89 */ /* 0x0006a800000e0000 */
[----:B------:R3:W4:Y:S02]  /*10980*/  SHFL.IDX PT, R0, R14, 0x1, 0x181f ;  /* 0x00381f000e007f89 */ /* 0x00072400000e0000 */
.L_x_2536:
[C---:B--2---:R-:W-:Y:S02]  /*10990*/  IADD3 R2, R215.reuse, 0x40, RZ ;  /* 0x00000040d7027810 */ /* 0x044fe40007ffe0ff */
[C---:B------:R-:W-:Y:S02]  /*109a0*/  ISETP.GE.AND P3, PT, R215.reuse, c[0x0][0x1d4], PT ;  /* 0x00007500d7007a0c */ /* 0x040fe40003f66270 */
[----:B------:R-:W-:Y:S02]  /*109b0*/  SHF.R.S32.HI R3, RZ, 0x1f, R215 ;  /* 0x0000001fff037819 */ /* 0x000fe400000114d7 */
[C---:B----4-:R-:W-:Y:S02]  /*109c0*/  @P0 LEA R8, P1, R215.reuse, R0, 0x1 ;  /* 0x00000000d7080211 */ /* 0x050fe400078208ff */
[----:B------:R-:W-:Y:S02]  /*109d0*/  ISETP.GE.AND P2, PT, R2, c[0x0][0x1d4], PT ;  /* 0x0000750002007a0c */ /* 0x000fe40003f46270 */
[C---:B---3--:R-:W-:Y:S02]  /*109e0*/  @P0 LEA.HI.X R9, R215.reuse, R4, R3, 0x1, P1 ;  /* 0x00000004d7090211 */ /* 0x048fe400008f0c03 */
[C---:B------:R-:W-:Y:S02]  /*109f0*/  @P0 LEA R2, P1, R232.reuse, R0, 0x1 ;  /* 0x00000000e8020211 */ /* 0x040fe400078208ff */
[----:B------:R-:W-:Y:S01]  /*10a00*/  IADD3 R11, R215, 0x80, RZ ;  /* 0x00000080d70b7810 */ /* 0x000fe20007ffe0ff */
        /* <DEDUP_REMOVED lines=14> */
[----:B------:R2:W-:Y:S04]  /*10af0*/  @P0 LDGSTS.E.BYPASS.LTC128B.128 [R214+0xf880], [R2.64], !P2 ;  /* 0x0f88000002d60fae */ /* 0x0005e8000d101d4a */
.L_x_2391:
[----:B---34-:R-:W-:Y:S05]  /*10b00*/  BSYNC B0 ;  /* 0x0000000000007941 */ /* 0x018fea0003800000 */
.L_x_2390:
[----:B------:R-:W3:Y:S01]  /*10b10*/  LDL R0, [R1+0x80] ;  /* 0x0000800001007983 */ /* 0x000ee20000100800 */
[----:B------:R-:W-:Y:S03]  /*10b20*/  IMAD R4, R225, -0x30, RZ ;  /* 0xffffffd0e1047824 */ /* 0x000fe600078e02ff */
[----:B--2---:R-:W3:Y:S01]  /*10b30*/  LDL R8, [R1+0x4] ;  /* 0x0000040001087983 */ /* 0x004ee20000100800 */
[----:B------:R-:W-:Y:S03]  /*10b40*/  IMAD.IADD R11, R4, 0x1, -R246 ;  /* 0x00000001040b7824 */ /* 0x000fe600078e0af6 */
[----:B------:R-:W2:Y:S04]  /*10b50*/  LDL R3, [R1+0x7c] ;  /* 0x00007c0001037983 */ /* 0x000ea80000100800 */
[----:B------:R-:W2:Y:S04]  /*10b60*/  LDL R2, [R1+0x78] ;  /* 0x0000780001027983 */ /* 0x000ea80000100800 */
[----:B------:R-:W0:Y:S01]  /*10b70*/  LDGDEPBAR ;  /* 0x00000000000079af */ /* 0x000e220000000000 */
[----:B---3--:R-:W-:Y:S02]  /*10b80*/  IMAD R8, R8, 0x80, R0 ;  /* 0x0000008008087824 */ /* 0x008fe400078e0200 */
[----:B------:R-:W-:Y:S05]  /*10b90*/  IMAD.MOV.U32 R0, RZ, RZ, 0x1 ;  /* 0x00000001ff007424 */ /* 0x000fea00078e00ff */
[----:B------:R-:W-:Y:S02]  /*10ba0*/  ISETP.NE.AND P0, PT, R0, c[0x0][0x2c4], PT ;  /* 0x0000b10000007a0c */ /* 0x000fe40003f05270 */
[----:B--2---:R-:W-:Y:S02]  /*10bb0*/  IADD3 R8, R2, R8, R3 ;  /* 0x0000000802087210 */ /* 0x004fe40007ffe003 */
[----:B------:R-:W-:Y:S09]  /*10bc0*/  LOP3.LUT R2, RZ, c[0x0][0x324], RZ, 0x33, !PT ;  /* 0x0000c900ff027a12 */ /* 0x000ff200078e33ff */
[----:B------:R-:W-:Y:S05]  /*10bd0*/  @P0 IMAD.HI.U32 R0, R8, c[0x0][0x2c8], RZ ;  /* 0x0000b20008000a27 */ /* 0x000fea00078e00ff */
[----:B------:R-:W-:Y:S02]  /*10be0*/  @P0 SHF.R.U32.HI R8, RZ, c[0x0][0x2cc], R0 ;  /* 0x0000b300ff080a19 */ /* 0x000fe40000011600 */
[----:B------:R-:W-:Y:S04]  /*10bf0*/  IADD3 R0, -R246, 0x1, R4 ;  /* 0x00000001f6007810 */ /* 0x000fe80007ffe104 */
[----:B------:R-:W-:Y:S04]  /*10c00*/  IADD3 R0, -R240, R0, R5 ;  /* 0x00000000f0007210 */ /* 0x000fe80007ffe105 */
[----:B------:R-:W-:Y:S01]  /*10c10*/  IADD3 R10, R0, c[0x0][0x328], RZ ;  /* 0x0000ca00000a7a10 */ /* 0x000fe20007ffe0ff */
[----:B------:R-:W-:Y:S01]  /*10c20*/  IMAD.IADD R9, R2, 0x1, R0 ;  /* 0x0000000102097824 */ /* 0x000fe200078e0200 */
[----:B------:R-:W-:-:S05]  /*10c30*/  BRA.DIV ~URZ, `(.L_x_2395) ;  /* 0x000103a27f007947 */ /* 0x000fca000b800000 */
[----:B------:R2:W3:Y:S02]  /*10c40*/  SHFL.IDX PT, R3, R8, RZ, 0x1c1f ;  /* 0x001c1fff08037589 */ /* 0x0004e400000e0000 */
.L_x_2537:
[----:B------:R-:W-:Y:S01]  /*10c50*/  ISETP.LE.AND P0, PT, R218, c[0x0][0x32c], PT ;  /* 0x0000cb00da007a0c */ /* 0x000fe20003f03270 */
[----:B---3--:R-:W-:Y:S01]  /*10c60*/  IMAD.IADD R2, R10, 0x1, R3 ;  /* 0x000000010a027824 */ /* 0x008fe200078e0203 */
        /* <DEDUP_REMOVED lines=15> */
.L_x_2398:
[----:B------:R-:W-:Y:S04]  /*10d60*/  MOV R14, 0x1 ;  /* 0x00000001000e7802 */ /* 0x000fe80000000f00 */
[----:B------:R-:W-:Y:S11]  /*10d70*/  ISETP.NE.AND P0, PT, R14, c[0x0][0x32c], PT ;  /* 0x0000cb000e007a0c */ /* 0x000ff60003f05270 */
[----:B------:R-:W-:Y:S02]  /*10d80*/  @!UPT UIADD3 URZ, URZ, URZ, URZ ;  /* 0x0000003f3f3ff290 */ /* 0x000fe4000fffe03f */
[----:B------:R-:W-:Y:S05]  /*10d90*/  @P0 IMAD.HI.U32 R14, R3, c[0x0][0x330], RZ ;  /* 0x0000cc00030e0a27 */ /* 0x000fea00078e00ff */
[----:B------:R-:W-:Y:S02]  /*10da0*/  @P0 SHF.R.U32.HI R3, RZ, c[0x0][0x334], R14 ;  /* 0x0000cd00ff030a19 */ /* 0x000fe4000001160e */
.L_x_2399:
[----:B------:R-:W-:Y:S05]  /*10db0*/  BSYNC B0 ;  /* 0x0000000000007941 */ /* 0x000fea0003800000 */
.L_x_2397:
[----:B------:R-:W-:Y:S05]  /*10dc0*/  IMAD R3, R3, c[0x0][0x32c], R11 ;  /* 0x0000cb0003037a24 */ /* 0x000fea00078e020b */
[----:B------:R-:W-:Y:S02]  /*10dd0*/  IMNMX R0, R0, R3, !PT ;  /* 0x0000000300007217 */ /* 0x000fe40007800200 */
[----:B------:R-:W-:Y:S04]  /*10de0*/  IADD3 R3, R3, c[0x0][0x32c], RZ ;  /* 0x0000cb0003037a10 */ /* 0x000fe80007ffe0ff */
[----:B------:R-:W-:Y:S02]  /*10df0*/  IMNMX R2, R2, R3, PT ;  /* 0x0000000302027217 */ /* 0x000fe40003800200 */
.L_x_2396:
[C---:B------:R-:W-:Y:S02]  /*10e00*/  ISETP.GE.AND P0, PT, R4.reuse, 0x2, PT ;  /* 0x000000020400780c */ /* 0x040fe40003f06270 */
[C---:B------:R-:W-:Y:S02]  /*10e10*/  ISETP.GE.AND P1, PT, R4.reuse, 0x9, PT ;  /* 0x000000090400780c */ /* 0x040fe40003f26270 */
[----:B------:R-:W-:Y:S02]  /*10e20*/  LOP3.LUT R213, R213, 0xffffffef, RZ, 0xc0, !PT ;  /* 0xffffffefd5d57812 */ /* 0x000fe400078ec0ff */
[C---:B------:R-:W-:Y:S02]  /*10e30*/  ISETP.GE.AND P6, PT, R4.reuse, 0x19, PT ;  /* 0x000000190400780c */ /* 0x040fe40003fc6270 */
[C---:B------:R-:W-:Y:S02]  /*10e40*/  ISETP.GE.AND P5, PT, R4.reuse, 0x1a, PT ;  /* 0x0000001a0400780c */ /* 0x040fe40003fa6270 */
[C---:B------:R-:W-:Y:S02]  /*10e50*/  ISETP.GE.AND P4, PT, R4.reuse, 0x21, PT ;  /* 0x000000210400780c */ /* 0x040fe40003f86270 */
[----:B------:R-:W-:Y:S02]  /*10e60*/  ISETP.GE.AND P3, PT, R4, 0x22, PT ;  /* 0x000000220400780c */ /* 0x000fe40003f66270 */
[----:B------:R-:W-:Y:S02]  /*10e70*/  @P0 LOP3.LUT R213, R213, 0x10, RZ, 0xfc, !PT ;  /* 0x00000010d5d50812 */ /* 0x000fe400078efcff */
[----:B------:R-:W-:Y:S02]  /*10e80*/  ISETP.GT.AND P0, PT, R0, 0x1, !P0 ;  /* 0x000000010000780c */ /* 0x000fe40004704270 */
[----:B------:R-:W-:Y:S02]  /*10e90*/  LOP3.LUT R213, R213, 0xfffffff7, RZ, 0xc0, !PT ;  /* 0xfffffff7d5d57812 */ /* 0x000fe400078ec0ff */
[----:B------:R-:W-:Y:S02]  /*10ea0*/  ISETP.LT.OR P0, PT, R2, 0x2, P0 ;  /* 0x000000020200780c */ /* 0x000fe40000701670 */
[----:B------:R-:W-:Y:S02]  /*10eb0*/  @P1 LOP3.LUT R213, R213, 0x8, RZ, 0xfc, !PT ;  /* 0x00000008d5d51812 */ /* 0x000fe400078efcff */
[----:B------:R-:W-:Y:S02]  /*10ec0*/  FSEL R35, R180, -INF , !P0 ;  /* 0xff800000b4237808 */ /* 0x000fe40004000000 */
[----:B------:R-:W-:Y:S02]  /*10ed0*/  ISETP.GT.AND P0, PT, R0, 0x8, !P1 ;  /* 0x000000080000780c */ /* 0x000fe40004f04270 */
[----:B------:R-:W-:Y:S02]  /*10ee0*/  ISETP.GE.AND P1, PT, R4, 0xa, PT ;  /* 0x0000000a0400780c */ /* 0x000fe40003f26270 */
[----:B------:R-:W-:Y:S02]  /*10ef0*/  ISETP.LT.OR P0, PT, R2, 0x9, P0 ;  /* 0x000000090200780c */ /* 0x000fe40000701670 */
[----:B------:R-:W-:Y:S02]  /*10f00*/  LOP3.LUT R213, R213, 0xfffffffb, RZ, 0xc0, !PT ;  /* 0xfffffffbd5d57812 */ /* 0x000fe400078ec0ff */
[----:B------:R-:W-:Y:S02]  /*10f10*/  FSEL R34, R179, -INF , !P0 ;  /* 0xff800000b3227808 */ /* 0x000fe40004000000 */
[----:B------:R-:W-:Y:S02]  /*10f20*/  ISETP.GT.AND P0, PT, R0, 0x9, !P1 ;  /* 0x000000090000780c */ /* 0x000fe40004f04270 */
[----:B------:R-:W-:Y:S02]  /*10f30*/  ISETP.GE.AND P2, PT, R4, 0x29, PT ;  /* 0x000000290400780c */ /* 0x000fe40003f46270 */
[----:B------:R-:W-:Y:S02]  /*10f40*/  ISETP.LT.OR P0, PT, R2, 0xa, P0 ;  /* 0x0000000a0200780c */ /* 0x000fe40000701670 */
[----:B------:R-:W-:Y:S02]  /*10f50*/  @P1 LOP3.LUT R213, R213, 0x4, RZ, 0xfc, !PT ;  /* 0x00000004d5d51812 */ /* 0x000fe400078efcff */
[----:B------:R-:W-:Y:S02]  /*10f60*/  ISETP.GE.AND P1, PT, R4, 0x11, PT ;  /* 0x000000110400780c */ /* 0x000fe40003f26270 */
[----:B------:R-:W-:Y:S02]  /*10f70*/  FSEL R33, R176, -INF , !P0 ;  /* 0xff800000b0217808 */ /* 0x000fe40004000000 */
[----:B------:R-:W-:Y:S02]  /*10f80*/  LOP3.LUT R213, R213, 0xfffffffd, RZ, 0xc0, !PT ;  /* 0xfffffffdd5d57812 */ /* 0x000fe400078ec0ff */
[----:B------:R-:W-:Y:S04]  /*10f90*/  ISETP.GT.AND P0, PT, R0, 0x10, !P1 ;  /* 0x000000100000780c */ /* 0x000fe80004f04270 */
[----:B------:R-:W-:Y:S03]  /*10fa0*/  ISETP.LT.OR P0, PT, R2, 0x11, P0 ;  /* 0x000000110200780c */ /* 0x000fe60000701670 */
[----:B------:R-:W-:Y:S02]  /*10fb0*/  @P1 LOP3.LUT R213, R213, 0x2, RZ, 0xfc, !PT ;  /* 0x00000002d5d51812 */ /* 0x000fe400078efcff */
[----:B------:R-:W-:Y:S02]  /*10fc0*/  ISETP.GE.AND P1, PT, R4, 0x12, PT ;  /* 0x000000120400780c */ /* 0x000fe40003f26270 */
[----:B-1----:R-:W-:Y:S02]  /*10fd0*/  FSEL R32, R19, -INF , !P0 ;  /* 0xff80000013207808 */ /* 0x002fe40004000000 */
        /* <DEDUP_REMOVED lines=22> */
[----:B------:R-:W-:Y:S04]  /*11140*/  ISETP.GT.AND P0, PT, R0, RZ, !P1 ;  /* 0x000000ff0000720c */ /* 0x000fe80004f04270 */
[----:B------:R-:W-:Y:S04]  /*11150*/  ISETP.LT.OR P0, PT, R2, 0x1, P0 ;  /* 0x000000010200780c */ /* 0x000fe80000701670 */
[----:B------:R-:W-:Y:S02]  /*11160*/  FSEL R24, R182, -INF , !P0 ;  /* 0xff800000b6187808 */ /* 0x000fe40004000000 */
[----:B------:R-:W-:Y:S11]  /*11170*/  ISETP.GE.AND P0, PT, R4, 0x2a, PT ;  /* 0x0000002a0400780c */ /* 0x000ff60003f06270 */
[----:B------:R-:W-:Y:S02]  /*11180*/  @!UPT UIADD3 URZ, URZ, URZ, URZ ;  /* 0x0000003f3f3ff290 */ /* 0x000fe4000fffe03f */
[----:B------:R-:W-:Y:S02]  /*11190*/  @P0 LOP3.LUT R213, R213, 0x20, RZ, 0xfc, !PT ;  /* 0x00000020d5d50812 */ /* 0x000fe400078efcff */
[----:B------:R-:W-:Y:S04]  /*111a0*/  ISETP.GT.AND P0, PT, R0, 0x29, !P0 ;  /* 0x000000290000780c */ /* 0x000fe80004704270 */
[----:B------:R-:W-:Y:S04]  /*111b0*/  ISETP.LT.OR P0, PT, R2, 0x2a, P0 ;  /* 0x0000002a0200780c */ /* 0x000fe80000701670 */
[----:B------:R-:W-:Y:S01]  /*111c0*/  FSEL R25, R25, -INF , !P0 ;  /* 0xff80000019197808 */ /* 0x000fe20004000000 */
[----:B------:R-:W-:-:S06]  /*111d0*/  BRA.DIV ~URZ, `(.L_x_2400) ;  /* 0x0000fe727f007947 */ /* 0x000fcc000b800000 */
[----:B------:R1:W3:Y:S02]  /*111e0*/  SHFL.IDX PT, R3, R8, 0x1, 0x1c1f ;  /* 0x003c1f0008037f89 */ /* 0x0002e400000e0000 */
.L_x_2538:
        /* <DEDUP_REMOVED lines=17> */
.L_x_2403:
[----:B------:R-:W-:Y:S04]  /*11300*/  MOV R4, 0x1 ;  /* 0x0000000100047802 */ /* 0x000fe80000000f00 */
[----:B------:R-:W-:Y:S11]  /*11310*/  ISETP.NE.AND P0, PT, R4, c[0x0][0x32c], PT ;  /* 0x0000cb0004007a0c */ /* 0x000ff60003f05270 */
[----:B------:R-:W-:Y:S02]  /*11320*/  @!UPT UIADD3 URZ, URZ, URZ, URZ ;  /* 0x0000003f3f3ff290 */ /* 0x000fe4000fffe03f */
[----:B------:R-:W-:Y:S05]  /*11330*/  @P0 IMAD.HI.U32 R4, R3, c[0x0][0x330], RZ ;  /* 0x0000cc0003040a27 */ /* 0x000fea00078e00ff */
[----:B------:R-:W-:Y:S02]  /*11340*/  @P0 SHF.R.U32.HI R3, RZ, c[0x0][0x334], R4 ;  /* 0x0000cd00ff030a19 */ /* 0x000fe40000011604 */
.L_x_2404:
[----:B------:R-:W-:Y:S05]  /*11350*/  BSYNC B0 ;  /* 0x0000000000007941 */ /* 0x000fea0003800000 */
.L_x_2402:
[----:B------:R-:W-:Y:S05]  /*11360*/  IMAD R3, R3, c[0x0][0x32c], R11 ;  /* 0x0000cb0003037a24 */ /* 0x000fea00078e020b */
[----:B------:R-:W-:Y:S02]  /*11370*/  IMNMX R0, R0, R3, !PT ;  /* 0x0000000300007217 */ /* 0x000fe40007800200 */
[----:B------:R-:W-:Y:S04]  /*11380*/  IADD3 R3, R3, c[0x0][0x32c], RZ ;  /* 0x0000cb0003037a10 */ /* 0x000fe80007ffe0ff */
[----:B------:R-:W-:Y:S02]  /*11390*/  IMNMX R2, R2, R3, PT ;  /* 0x0000000302027217 */ /* 0x000fe40003800200 */
.L_x_2401:
[----:B------:R-:W-:Y:S02]  /*113a0*/  ISETP.GT.AND P0, PT, R0, RZ, !P1 ;  /* 0x000000ff0000720c */ /* 0x000fe40004f04270 */
[C---:B------:R-:W-:Y:S02]  /*113b0*/  LOP3.LUT P1, RZ, R213.reuse, 0x1, RZ, 0xc0, !PT ;  /* 0x00000001d5ff7812 */ /* 0x040fe4000782c0ff */
[----:B------:R-:W-:Y:S04]  /*113c0*/  ISETP.LT.OR P0, PT, R2, 0x1, P0 ;  /* 0x000000010200780c */ /* 0x000fe80000701670 */
[----:B------:R-:W-:Y:S02]  /*113d0*/  FSEL R9, R190, -INF , !P0 ;  /* 0xff800000be097808 */ /* 0x000fe40004000000 */
[----:B------:R-:W-:Y:S02]  /*113e0*/  LOP3.LUT P0, RZ, R213, 0x10, RZ, 0xc0, !PT ;  /* 0x00000010d5ff7812 */ /* 0x000fe4000780c0ff */
[----:B-12---:R-:W-:Y:S02]  /*113f0*/  FMNMX.FTZ R8, R9, R6, !PT ;  /* 0x0000000609087209 */ /* 0x006fe40007810000 */
[----:B------:R-:W-:Y:S04]  /*11400*/  ISETP.GT.AND P0, PT, R0, 0x1, !P0 ;  /* 0x000000010000780c */ /* 0x000fe80004704270 */
[----:B------:R-:W-:Y:S04]  /*11410*/  ISETP.LT.OR P0, PT, R2, 0x2, P0 ;  /* 0x000000020200780c */ /* 0x000fe80000701670 */
[----:B------:R-:W-:Y:S02]  /*11420*/  FSEL R23, R189, -INF , !P0 ;  /* 0xff800000bd177808 */ /* 0x000fe40004000000 */
[----:B------:R-:W-:Y:S02]  /*11430*/  LOP3.LUT P0, RZ, R213, 0x8, RZ, 0xc0, !PT ;  /* 0x00000008d5ff7812 */ /* 0x000fe4000780c0ff */
[----:B------:R-:W-:Y:S02]  /*11440*/  FMNMX.FTZ R8, R23, R8, !PT ;  /* 0x0000000817087209 */ /* 0x000fe40007810000 */
        /* <DEDUP_REMOVED lines=13> */
[----:B------:R-:W-:Y:S02]  /*11520*/  ISETP.GT.AND P0, PT, R0, 0x11, !P1 ;  /* 0x000000110000780c */ /* 0x000fe40004f04270 */
[----:B------:R-:W-:Y:S02]  /*11530*/  LOP3.LUT P1, RZ, R213, 0x20, RZ, 0xc0, !PT ;  /* 0x00000020d5ff7812 */ /* 0x000fe4000782c0ff */
[----:B------:R-:W-:Y:S02]  /*11540*/  ISETP.LT.OR P0, PT, R2, 0x12, P0 ;  /* 0x000000120200780c */ /* 0x000fe40000701670 */
[----:B------:R-:W-:Y:S02]  /*11550*/  FMNMX.FTZ R8, R20, R8, !PT ;  /* 0x0000000814087209 */ /* 0x000fe40007810000 */
[----:B------:R-:W-:Y:S02]  /*11560*/  FSEL R19, R181, -INF , !P0 ;  /* 0xff800000b5137808 */ /* 0x000fe40004000000 */
[----:B------:R-:W-:Y:S02]  /*11570*/  ISETP.GT.AND P0, PT, R0, 0x18, !P6 ;  /* 0x000000180000780c */ /* 0x000fe40007704270 */
[----:B------:R-:W-:Y:S02]  /*11580*/  FMNMX.FTZ R8, R19, R8, !PT ;  /* 0x0000000813087209 */ /* 0x000fe40007810000 */
[----:B------:R-:W-:Y:S04]  /*11590*/  ISETP.LT.OR P0, PT, R2, 0x19, P0 ;  /* 0x000000190200780c */ /* 0x000fe80000701670 */
        /* <DEDUP_REMOVED lines=19> */
[----:B------:R-:W-:Y:S02]  /*116d0*/  ISETP.LT.OR P0, PT, R2, 0x2a, P0 ;  /* 0x0000002a0200780c */ /* 0x000fe40000701670 */
[----:B------:R-:W-:Y:S02]  /*116e0*/  FMNMX.FTZ R0, R35, R0, !PT ;  /* 0x0000000023007209 */ /* 0x000fe40007810000 */
[----:B------:R-:W-:Y:S02]  /*116f0*/  FSEL R10, R172, -INF , !P0 ;  /* 0xff800000ac0a7808 */ /* 0x000fe40004000000 */
        /* <DEDUP_REMOVED lines=11> */
[----:B------:R-:W-:Y:S01]  /*117b0*/  FMNMX.FTZ R0, R25, R0, !PT ;  /* 0x0000000019007209 */ /* 0x000fe20007810000 */
[----:B------:R-:W-:-:S05]  /*117c0*/  BRA.DIV ~URZ, `(.L_x_2405) ;  /* 0x0000f8f27f007947 */ /* 0x000fca000b800000 */
[----:B------:R1:W2:Y:S02]  /*117d0*/  SHFL.BFLY PT, R2, R0, 0x2, 0x1f ;  /* 0x0c401f0000027f89 */ /* 0x0002a400000e0000 */
.L_x_2539:
[----:B-12---:R-:W-:Y:S01]  /*117e0*/  FMNMX.FTZ R0, R0, R2, !PT ;  /* 0x0000000200007209 */ /* 0x006fe20007810000 */
[----:B------:R-:W-:-:S05]  /*117f0*/  BRA.DIV ~URZ, `(.L_x_2406) ;  /* 0x0000f9127f007947 */ /* 0x000fca000b800000 */
[----:B------:R-:W1:Y:S02]  /*11800*/  SHFL.BFLY PT, R4, R0, 0x1, 0x1f ;  /* 0x0c201f0000047f89 */ /* 0x000e6400000e0000 */
[----:B-1----:R-:W-:Y:S02]  /*11810*/  FMNMX.FTZ R4, R0, R4, !PT ;  /* 0x0000000400047209 */ /* 0x002fe40007810000 */
[----:B------:R-:W1:Y:S02]  /*11820*/  SHFL.BFLY PT, R0, R8, 0x2, 0x1f ;  /* 0x0c401f0008007f89 */ /* 0x000e6400000e0000 */
[----:B-1----:R-:W-:Y:S05]  /*11830*/  FMNMX.FTZ R0, R8, R0, !PT ;  /* 0x0000000008007209 */ /* 0x002fea0007810000 */
[----:B------:R1:W2:Y:S02]  /*11840*/  SHFL.BFLY PT, R2, R0, 0x1, 0x1f ;  /* 0x0c201f0000027f89 */ /* 0x0002a400000e0000 */
.L_x_2540:
[----:B------:R-:W-:Y:S01]  /*11850*/  FSETP.NEU.FTZ.AND P0, PT, R4, -INF , PT ;  /* 0xff8000000400780b */ /* 0x000fe20003f1d000 */
[----:B------:R-:W-:Y:S01]  /*11860*/  WARPSYNC 0xffffffff ;  /* 0xffffffff00007948 */ /* 0x000fe20003800000 */
[----:B--2---:R-:W-:Y:S01]  /*11870*/  FMNMX.FTZ R3, R2, R0, !PT ;  /* 0x0000000002037209 */ /* 0x004fe20007810000 */
[C---:B------:R-:W-:Y:S01]  /*11880*/  FMUL.FTZ R2, R4.reuse, c[0x0][0x2d0] ;  /* 0x0000b40004027a20 */ /* 0x040fe20000410000 */
[----:B-1----:R-:W-:Y:S04]  /*11890*/  FSEL R0, R4, RZ, P0 ;  /* 0x000000ff04007208 */ /* 0x002fe80000000000 */
[----:B------:R-:W-:Y:S01]  /*118a0*/  FSEL R2, R2, RZ, P0 ;  /* 0x000000ff02027208 */ /* 0x000fe20000000000 */
[----:B------:R-:W-:Y:S01]  /*118b0*/  FADD.FTZ R0, -R0, R13 ;  /* 0x0000000d00007221 */ /* 0x000fe20000010100 */
[----:B------:R-:W-:Y:S03]  /*118c0*/  FSETP.NEU.FTZ.AND P0, PT, R3, -INF , PT ;  /* 0xff8000000300780b */ /* 0x000fe60003f1d000 */
[----:B------:R-:W-:Y:S02]  /*118d0*/  FMUL.FTZ R0, R0, c[0x0][0x2d0] ;  /* 0x0000b40000007a20 */ /* 0x000fe40000410000 */
[--C-:B------:R-:W-:Y:S02]  /*118e0*/  FFMA.FTZ R24, R24, c[0x0][0x2d0], -R2.reuse ;  /* 0x0000b40018187a23 */ /* 0x100fe40000010802 */
[--C-:B------:R-:W-:Y:S02]  /*118f0*/  FFMA.FTZ R35, R35, c[0x0][0x2d0], -R2.reuse ;  /* 0x0000b40023237a23 */ /* 0x100fe40000010802 */
        /* <DEDUP_REMOVED lines=11> */
[----:B------:R-:W-:Y:S01]  /*119b0*/  FFMA.FTZ R33, R33, c[0x0][0x2d0], -R2 ;  /* 0x0000b40021217a23 */ /* 0x000fe20000010802 */
[----:B------:R-:W-:Y:S10]  /*119c0*/  MUFU.EX2 R35, R35 ;  /* 0x0000002300237308 */ /* 0x000ff40000000800 */
[----:B------:R-:W-:Y:S10]  /*119d0*/  MUFU.EX2 R34, R34 ;  /* 0x0000002200227308 */ /* 0x000ff40000000800 */
[----:B------:R-:W1:Y:S02]  /*119e0*/  MUFU.EX2 R33, R33 ;  /* 0x0000002100217308 */ /* 0x000e640000000800 */
[----:B-1----:R-:W-:Y:S01]  /*119f0*/  F2FP.BF16.PACK_AB R174, R33, R34 ;  /* 0x0000002221ae723e */ /* 0x002fe200000010ff */
[C---:B------:R-:W-:Y:S01]  /*11a00*/  FFMA.FTZ R2, R0.reuse, R234, R24 ;  /* 0x000000ea00027223 */ /* 0x040fe20000010018 */
[C---:B------:R-:W-:Y:S01]  /*11a10*/  F2FP.BF16.PACK_AB R172, R35.reuse, R24 ;  /* 0x0000001823ac723e */ /* 0x040fe200000010ff */
[C---:B------:R-:W-:Y:S02]  /*11a20*/  FMUL.FTZ R32, R0.reuse, R148 ;  /* 0x0000009400207220 */ /* 0x040fe40000410000 */
[----:B------:R-:W-:Y:S01]  /*11a30*/  FADD.FTZ R8, R35, R2 ;  /* 0x0000000223087221 */ /* 0x000fe20000010000 */
[C---:B------:R-:W-:Y:S01]  /*11a40*/  FSEL R2, R3.reuse, RZ, P0 ;  /* 0x000000ff03027208 */ /* 0x040fe20000000000 */
[----:B------:R-:W-:Y:S02]  /*11a50*/  FMUL.FTZ R25, R0, R157 ;  /* 0x0000009d00197220 */ /* 0x000fe40000410000 */
[----:B------:R-:W-:Y:S02]  /*11a60*/  FADD.FTZ R8, R34, R8 ;  /* 0x0000000822087221 */ /* 0x000fe40000010000 */
[----:B------:R-:W-:Y:S02]  /*11a70*/  FADD.FTZ R2, -R2, R6 ;  /* 0x0000000602027221 */ /* 0x000fe40000010100 */
[----:B------:R-:W-:Y:S02]  /*11a80*/  FMUL.FTZ R6, R3, c[0x0][0x2d0] ;  /* 0x0000b40003067a20 */ /* 0x000fe40000410000 */
[----:B------:R-:W-:Y:S02]  /*11a90*/  FMUL.FTZ R2, R2, c[0x0][0x2d0] ;  /* 0x0000b40002027a20 */ /* 0x000fe40000410000 */
[----:B------:R-:W-:Y:S01]  /*11aa0*/  FADD.FTZ R177, R33, R8 ;  /* 0x0000000821b17221 */ /* 0x000fe20000010000 */
[----:B------:R-:W-:Y:S01]  /*11ab0*/  FSEL R6, R6, RZ, P0 ;  /* 0x000000ff06067208 */ /* 0x000fe20000000000 */
[C---:B------:R-:W-:Y:S01]  /*11ac0*/  FMUL.FTZ R33, R0.reuse, R149 ;  /* 0x0000009500217220 */ /* 0x040fe20000410000 */
[----:B------:R-:W-:Y:S01]  /*11ad0*/  ISETP.GT.AND P0, PT, R225, R217, PT ;  /* 0x000000d9e100720c */ /* 0x000fe20003f04270 */
[----:B------:R-:W1:Y:S01]  /*11ae0*/  MUFU.EX2 R2, R2 ;  /* 0x0000000200027308 */ /* 0x000e620000000800 */
[----:B------:R-:W-:Y:S02]  /*11af0*/  FMUL.FTZ R8, R0, R168 ;  /* 0x000000a800087220 */ /* 0x000fe40000410000 */
[--C-:B------:R-:W-:Y:S02]  /*11b00*/  FFMA.FTZ R9, R9, c[0x0][0x2d0], -R6.reuse ;  /* 0x0000b40009097a23 */ /* 0x100fe40000010806 */
[--C-:B------:R-:W-:Y:S02]  /*11b10*/  FFMA.FTZ R23, R23, c[0x0][0x2d0], -R6.reuse ;  /* 0x0000b40017177a23 */ /* 0x100fe40000010806 */
[--C-:B------:R-:W-:Y:S02]  /*11b20*/  FFMA.FTZ R13, R22, c[0x0][0x2d0], -R6.reuse ;  /* 0x0000b400160d7a23 */ /* 0x100fe40000010806 */
[--C-:B------:R-:W-:Y:S01]  /*11b30*/  FFMA.FTZ R173, R21, c[0x0][0x2d0], -R6.reuse ;  /* 0x0000b40015ad7a23 */ /* 0x100fe20000010806 */
[----:B------:R2:W-:Y:S01]  /*11b40*/  MUFU.EX2 R168, R23 ;  /* 0x0000001700a87308 */ /* 0x0005e20000000800 */
[----:B------:R-:W-:Y:S02]  /*11b50*/  FMUL.FTZ R21, R0, R161 ;  /* 0x000000a100157220 */ /* 0x000fe40000410000 */
[--C-:B------:R-:W-:Y:S02]  /*11b60*/  FFMA.FTZ R185, R14, c[0x0][0x2d0], -R6.reuse ;  /* 0x0000b4000eb97a23 */ /* 0x100fe40000010806 */
[--C-:B------:R-:W-:Y:S02]  /*11b70*/  FFMA.FTZ R176, R19, c[0x0][0x2d0], -R6.reuse ;  /* 0x0000b40013b07a23 */ /* 0x100fe40000010806 */
[--C-:B------:R-:W-:Y:S02]  /*11b80*/  FFMA.FTZ R179, R18, c[0x0][0x2d0], -R6.reuse ;  /* 0x0000b40012b37a23 */ /* 0x100fe40000010806 */
[--C-:B------:R-:W-:Y:S01]  /*11b90*/  FFMA.FTZ R180, R17, c[0x0][0x2d0], -R6.reuse ;  /* 0x0000b40011b47a23 */ /* 0x100fe20000010806 */
[----:B------:R-:W-:Y:S01]  /*11ba0*/  MUFU.EX2 R161, R13 ;  /* 0x0000000d00a17308 */ /* 0x000fe20000000800 */
[--C-:B------:R-:W-:Y:S02]  /*11bb0*/  FFMA.FTZ R186, R16, c[0x0][0x2d0], -R6.reuse ;  /* 0x0000b40010ba7a23 */ /* 0x100fe40000010806 */
[--C-:B------:R-:W-:Y:S02]  /*11bc0*/  FFMA.FTZ R178, R20, c[0x0][0x2d0], -R6.reuse ;  /* 0x0000b40014b27a23 */ /* 0x100fe40000010806 */
[C---:B-1----:R-:W-:Y:S02]  /*11bd0*/  FMUL.FTZ R34, R2.reuse, R150 ;  /* 0x0000009602227220 */ /* 0x042fe40000410000 */
[C---:B------:R-:W-:Y:S02]  /*11be0*/  FMUL.FTZ R35, R2.reuse, R151 ;  /* 0x0000009702237220 */ /* 0x040fe40000410000 */
[----:B------:R-:W1:Y:S01]  /*11bf0*/  LDSM.16.MT88.4 R148, [R193] ;  /* 0x00000000c194783b */ /* 0x000e620000004200 */
[----:B------:R3:W4:Y:S01]  /*11c00*/  MUFU.EX2 R14, R9 ;  /* 0x00000009000e7308 */ /* 0x0007220000000800 */
[--C-:B------:R-:W-:Y:S02]  /*11c10*/  FFMA.FTZ R187, R11, c[0x0][0x2d0], -R6.reuse ;  /* 0x0000b4000bbb7a23 */ /* 0x100fe40000010806 */
[----:B------:R-:W-:Y:S02]  /*11c20*/  FMUL.FTZ R11, R2, R171 ;  /* 0x000000ab020b7220 */ /* 0x000fe40000410000 */
[----:B------:R-:W-:Y:S02]  /*11c30*/  FFMA.FTZ R6, R10, c[0x0][0x2d0], -R6 ;  /* 0x0000b4000a067a23 */ /* 0x000fe40000010806 */
[----:B------:R-:W-:Y:S02]  /*11c40*/  FMUL.FTZ R10, R2, R170 ;  /* 0x000000aa020a7220 */ /* 0x000fe40000410000 */
[C---:B------:R-:W-:Y:S01]  /*11c50*/  FMUL.FTZ R16, R0.reuse, R164 ;  /* 0x000000a400107220 */ /* 0x040fe20000410000 */
[----:B------:R4:W5:Y:S01]  /*11c60*/  MUFU.EX2 R216, R173 ;  /* 0x000000ad00d87308 */ /* 0x0009620000000800 */
[----:B------:R-:W-:Y:S02]  /*11c70*/  FMUL.FTZ R17, R0, R165 ;  /* 0x000000a500117220 */ /* 0x000fe40000410000 */
[C---:B------:R-:W-:Y:S02]  /*11c80*/  FMUL.FTZ R18, R2.reuse, R166 ;  /* 0x000000a602127220 */ /* 0x040fe40000410000 */
[----:B------:R-:W-:Y:S02]  /*11c90*/  FMUL.FTZ R19, R2, R167 ;  /* 0x000000a702137220 */ /* 0x000fe40000410000 */
[----:B------:R-:W-:Y:S01]  /*11ca0*/  FMUL.FTZ R20, R0, R160 ;  /* 0x000000a000147220 */ /* 0x000fe20000410000 */
[----:B------:R-:W-:Y:S01]  /*11cb0*/  LDSM.16.MT88.4 R164, [R193+0x1000] ;  /* 0x00100000c1a4783b */ /* 0x000fe20000004200 */
[C---:B------:R-:W-:Y:S01]  /*11cc0*/  FMUL.FTZ R22, R2.reuse, R162 ;  /* 0x000000a202167220 */ /* 0x040fe20000410000 */
[----:B------:R-:W1:Y:S01]  /*11cd0*/  MUFU.EX2 R13, R184 ;  /* 0x000000b8000d7308 */ /* 0x000e620000000800 */
[C---:B--2---:R-:W-:Y:S02]  /*11ce0*/  FMUL.FTZ R23, R2.reuse, R163 ;  /* 0x000000a302177220 */ /* 0x044fe40000410000 */
[----:B------:R-:W-:Y:S02]  /*11cf0*/  FMUL.FTZ R26, R2, R158 ;  /* 0x0000009e021a7220 */ /* 0x000fe40000410000 */
[----:B---3--:R-:W-:Y:S02]  /*11d00*/  FMUL.FTZ R9, R0, R169 ;  /* 0x000000a900097220 */ /* 0x008fe40000410000 */
[----:B------:R-:W-:Y:S02]  /*11d10*/  FMUL.FTZ R27, R2, R159 ;  /* 0x0000009f021b7220 */ /* 0x000fe40000410000 */
[C---:B------:R-:W-:Y:S01]  /*11d20*/  FMUL.FTZ R24, R0.reuse, R156 ;  /* 0x0000009c00187220 */ /* 0x040fe20000410000 */
[----:B------:R-:W-:Y:S01]  /*11d30*/  MUFU.EX2 R178, R178 ;  /* 0x000000b200b27308 */ /* 0x000fe20000000800 */
[C---:B------:R-:W-:Y:S02]  /*11d40*/  FMUL.FTZ R28, R0.reuse, R152 ;  /* 0x00000098001c7220 */ /* 0x040fe40000410000 */
[----:B------:R-:W-:Y:S01]  /*11d50*/  FMUL.FTZ R29, R0, R153 ;  /* 0x00000099001d7220 */ /* 0x000fe20000410000 */
[----:B----4-:R-:W-:Y:S01]  /*11d60*/  F2FP.BF16.PACK_AB R173, R168, R14 ;  /* 0x0000000ea8ad723e */ /* 0x010fe200000010ff */
[----:B------:R-:W-:Y:S01]  /*11d70*/  FMUL.FTZ R30, R2, R154 ;  /* 0x0000009a021e7220 */ /* 0x000fe20000410000 */
[----:B-----5:R-:W-:Y:S01]  /*11d80*/  F2FP.BF16.PACK_AB R175, R216, R161 ;  /* 0x000000a1d8af723e */ /* 0x020fe200000010ff */
[----:B------:R-:W-:Y:S02]  /*11d90*/  FMUL.FTZ R31, R2, R155 ;  /* 0x0000009b021f7220 */ /* 0x000fe40000410000 */
[----:B------:R-:W-:Y:S01]  /*11da0*/  LDSM.16.MT88.4 R152, [R193+0x800] ;  /* 0x00080000c198783b */ /* 0x000fe20000004200 */
[----:B------:R-:W-:Y:S01]  /*11db0*/  MUFU.EX2 R156, R182 ;  /* 0x000000b6009c7308 */ /* 0x000fe20000000800 */
[C---:B------:R-:W-:Y:S02]  /*11dc0*/  FMUL.FTZ R36, R0.reuse, R36 ;  /* 0x0000002400247220 */ /* 0x040fe40000410000 */
        /* <DEDUP_REMOVED lines=113> */
[C---:B------:R-:W-:Y:S02]  /*124e0*/  FFMA.FTZ R160, R2.reuse, R233, R14 ;  /* 0x000000e902a07223 */ /* 0x040fe4000001000e */
[----:B------:R-:W-:Y:S01]  /*124f0*/  MUFU.EX2 R14, R181 ;  /* 0x000000b5000e7308 */ /* 0x000fe20000000800 */
[C---:B------:R-:W-:Y:S02]  /*12500*/  FMUL.FTZ R134, R2.reuse, R134 ;  /* 0x0000008602867220 */ /* 0x040fe40000410000 */
[C---:B------:R-:W-:Y:S02]  /*12510*/  FMUL.FTZ R135, R2.reuse, R135 ;  /* 0x0000008702877220 */ /* 0x040fe40000410000 */
[C---:B------:R-:W-:Y:S02]  /*12520*/  FMUL.FTZ R138, R2.reuse, R138 ;  /* 0x0000008a028a7220 */ /* 0x040fe40000410000 */
[----:B------:R-:W-:Y:S02]  /*12530*/  FMUL.FTZ R139, R2, R139 ;  /* 0x0000008b028b7220 */ /* 0x000fe40000410000 */
[C---:B------:R-:W-:Y:S01]  /*12540*/  FMUL.FTZ R132, R0.reuse, R132 ;  /* 0x0000008400847220 */ /* 0x040fe20000410000 */
[----:B------:R-:W2:Y:S01]  /*12550*/  MUFU.EX2 R2, R183 ;  /* 0x000000b700027308 */ /* 0x000ea20000000800 */
[C---:B------:R-:W-:Y:S02]  /*12560*/  FMUL.FTZ R133, R0.reuse, R133 ;  /* 0x0000008500857220 */ /* 0x040fe40000410000 */
[C---:B------:R-:W-:Y:S01]  /*12570*/  FMUL.FTZ R136, R0.reuse, R136 ;  /* 0x0000008800887220 */ /* 0x040fe20000410000 */
[C---:B-1----:R-:W-:Y:S03]  /*12580*/  HMMA.16816.F32.BF16 R52, R172.reuse, R148, R52 ;  /* 0x00000094ac34723c */ /* 0x042fe60000041834 */
[----:B------:R-:W-:Y:S03]  /*12590*/  FMUL.FTZ R137, R0, R137 ;  /* 0x0000008900897220 */ /* 0x000fe60000410000 */
[----:B------:R-:W1:Y:S01]  /*125a0*/  MUFU.EX2 R181, R176 ;  /* 0x000000b000b57308 */ /* 0x000e620000000800 */
[----:B------:R-:W-:Y:S01]  /*125b0*/  FADD.FTZ R0, R13, R177 ;  /* 0x000000b10d007221 */ /* 0x000fe20000010000 */
[C---:B------:R-:W-:Y:S01]  /*125c0*/  HMMA.16816.F32.BF16 R56, R172.reuse, R150, R56 ;  /* 0x00000096ac38723c */ /* 0x040fe20000041838 */
[----:B------:R-:W3:Y:S07]  /*125d0*/  LDSM.16.MT88.4 R148, [R196+0x1800] ;  /* 0x00180000c494783b */ /* 0x000eee0000004200 */
[----:B------:R-:W-:Y:S01]  /*125e0*/  MUFU.EX2 R176, R186 ;  /* 0x000000ba00b07308 */ /* 0x000fe20000000800 */
[----:B--2---:R-:W-:Y:S04]  /*125f0*/  FADD.FTZ R0, R2, R0 ;  /* 0x0000000002007221 */ /* 0x004fe80000010000 */
[----:B------:R-:W-:Y:S05]  /*12600*/  FADD.FTZ R0, R156, R0 ;  /* 0x000000009c007221 */ /* 0x000fea0000010000 */
[----:B------:R-:W2:Y:S01]  /*12610*/  MUFU.EX2 R177, R185 ;  /* 0x000000b900b17308 */ /* 0x000ea20000000800 */
[----:B------:R-:W-:Y:S01]  /*12620*/  FADD.FTZ R0, R14, R0 ;  /* 0x000000000e007221 */ /* 0x000fe20000010000 */
        /* <DEDUP_REMOVED lines=31> */
[----:B-1----:R-:W-:Y:S03]  /*12820*/  F2FP.BF16.PACK_AB R149, R181, R178 ;  /* 0x000000b2b595723e */ /* 0x002fe600000010ff */
[----:B------:R-:W-:Y:S02]  /*12830*/  F2FP.BF16.PACK_AB R150, R14, R156 ;  /* 0x0000009c0e96723e */ /* 0x000fe400000010ff */
[----:B------:R-:W1:Y:S02]  /*12840*/  LDSM.16.MT88.4 R156, [R194+0x800] ;  /* 0x00080000c29c783b */ /* 0x000e640000004200 */
[----:B------:R-:W4:Y:S01]  /*12850*/  MUFU.EX2 R172, R190 ;  /* 0x000000be00ac7308 */ /* 0x000f220000000800 */
[----:B------:R-:W-:Y:S02]  /*12860*/  F2FP.BF16.PACK_AB R151, R180, R179 ;  /* 0x000000b3b497723e */ /* 0x000fe400000010ff */
[----:B--2---:R-:W-:Y:S05]  /*12870*/  F2FP.BF16.PACK_AB R173, R177, R176 ;  /* 0x000000b0b1ad723e */ /* 0x004fea00000010ff */
[C---:B------:R-:W-:Y:S02]  /*12880*/  HMMA.16816.F32.BF16 R8, R148.reuse, R152, R8 ;  /* 0x000000989408723c */ /* 0x040fe40000041808 */
[----:B------:R-:W2:Y:S03]  /*12890*/  MUFU.EX2 R13, R189 ;  /* 0x000000bd000d7308 */ /* 0x000ea60000000800 */
[----:B---3--:R-:W-:Y:S03]  /*128a0*/  FADD.FTZ R0, R2, R0 ;  /* 0x0000000002007221 */ /* 0x008fe60000010000 */
[C---:B------:R-:W-:Y:S01]  /*128b0*/  HMMA.16816.F32.BF16 R16, R148.reuse, R154, R16 ;  /* 0x0000009a9410723c */ /* 0x040fe20000041810 */
[----:B------:R-:W3:Y:S03]  /*128c0*/  LDSM.16.MT88.4 R152, [R196+0x800] ;  /* 0x00080000c498783b */ /* 0x000ee60000004200 */
[----:B------:R-:W5:Y:S01]  /*128d0*/  MUFU.EX2 R174, R188 ;  /* 0x000000bc00ae7308 */ /* 0x000f620000000800 */
[C---:B----4-:R-:W-:Y:S01]  /*128e0*/  FADD.FTZ R0, R172.reuse, R0 ;  /* 0x00000000ac007221 */ /* 0x050fe20000010000 */
[----:B------:R-:W-:Y:S01]  /*128f0*/  F2FP.BF16.PACK_AB R172, R172, R2 ;  /* 0x00000002acac723e */ /* 0x000fe200000010ff */
[----:B------:R-:W-:Y:S07]  /*12900*/  FADD.FTZ R2, R168, R160 ;  /* 0x000000a0a8027221 */ /* 0x000fee0000010000 */
[----:B------:R-:W4:Y:S01]  /*12910*/  MUFU.EX2 R14, R187 ;  /* 0x000000bb000e7308 */ /* 0x000f220000000800 */
[----:B--2---:R-:W-:Y:S01]  /*12920*/  FADD.FTZ R0, R13, R0 ;  /* 0x000000000d007221 */ /* 0x004fe20000010000 */
[C---:B-1----:R-:W-:Y:S03]  /*12930*/  HMMA.16816.F32.BF16 R20, R148.reuse, R156, R20 ;  /* 0x0000009c9414723c */ /* 0x042fe60000041814 */
[C---:B-----5:R-:W-:Y:S01]  /*12940*/  FADD.FTZ R234, R174.reuse, R0 ;  /* 0x00000000aeea7221 */ /* 0x060fe20000010000 */
[----:B------:R-:W-:Y:S04]  /*12950*/  F2FP.BF16.PACK_AB R174, R174, R13 ;  /* 0x0000000daeae723e */ /* 0x000fe800000010ff */
[C---:B------:R-:W-:Y:S01]  /*12960*/  HMMA.16816.F32.BF16 R24, R148.reuse, R158, R24 ;  /* 0x0000009e9418723c */ /* 0x040fe20000041818 */
[----:B------:R-:W1:Y:S03]  /*12970*/  LDSM.16.MT88.4 R156, [R195+0x800] ;  /* 0x00080000c39c783b */ /* 0x000e660000004200 */
[----:B------:R-:W-:Y:S01]  /*12980*/  FADD.FTZ R0, R161, R2 ;  /* 0x00000002a1007221 */ /* 0x000fe20000010000 */
[----:B------:R-:W-:Y:S02]  /*12990*/  MOV R13, R4 ;  /* 0x00000004000d7202 */ /* 0x000fe40000000f00 */
[----:B----4-:R-:W-:Y:S01]  /*129a0*/  F2FP.BF16.PACK_AB R175, R6, R14 ;  /* 0x0000000e06af723e */ /* 0x010fe200000010ff */
[----:B------:R-:W-:Y:S01]  /*129b0*/  FADD.FTZ R0, R216, R0 ;  /* 0x00000000d8007221 */ /* 0x000fe20000010000 */
[C---:B---3--:R-:W-:Y:S03]  /*129c0*/  HMMA.16816.F32.BF16 R28, R148.reuse, R152, R28 ;  /* 0x00000098941c723c */ /* 0x048fe6000004181c */
[----:B------:R-:W-:Y:S04]  /*129d0*/  FADD.FTZ R0, R178, R0 ;  /* 0x00000000b2007221 */ /* 0x000fe80000010000 */
[----:B------:R-:W-:Y:S01]  /*129e0*/  FADD.FTZ R0, R181, R0 ;  /* 0x00000000b5007221 */ /* 0x000fe20000010000 */
[C---:B------:R-:W-:Y:S01]  /*129f0*/  HMMA.16816.F32.BF16 R32, R148.reuse, R154, R32 ;  /* 0x0000009a9420723c */ /* 0x040fe20000041820 */
[----:B------:R-:W2:Y:S03]  /*12a00*/  LDSM.16.MT88.4 R152, [R193+0x2000] ;  /* 0x00200000c198783b */ /* 0x000ea60000004200 */
[----:B------:R-:W-:Y:S04]  /*12a10*/  FADD.FTZ R0, R179, R0 ;  /* 0x00000000b3007221 */ /* 0x000fe80000010000 */
[----:B------:R-:W-:Y:S04]  /*12a20*/  FADD.FTZ R0, R180, R0 ;  /* 0x00000000b4007221 */ /* 0x000fe80000010000 */
[----:B------:R-:W-:Y:S04]  /*12a30*/  FADD.FTZ R0, R176, R0 ;  /* 0x00000000b0007221 */ /* 0x000fe80000010000 */
[----:B------:R-:W-:Y:S04]  /*12a40*/  FADD.FTZ R0, R177, R0 ;  /* 0x00000000b1007221 */ /* 0x000fe80000010000 */
[----:B------:R-:W-:Y:S01]  /*12a50*/  FADD.FTZ R0, R14, R0 ;  /* 0x000000000e007221 */ /* 0x000fe20000010000 */
[C---:B-1----:R-:W-:Y:S03]  /*12a60*/  HMMA.16816.F32.BF16 R36, R148.reuse, R156, R36 ;  /* 0x0000009c9424723c */ /* 0x042fe60000041824 */
[----:B------:R-:W-:Y:S01]  /*12a70*/  FADD.FTZ R233, R6, R0 ;  /* 0x0000000006e97221 */ /* 0x000fe20000010000 */
[----:B------:R-:W-:Y:S02]  /*12a80*/  IADD3 R0, R225, -0x1, RZ ;  /* 0xffffffffe1007810 */ /* 0x000fe40007ffe0ff */
[----:B------:R-:W-:Y:S02]  /*12a90*/  MOV R6, R3 ;  /* 0x0000000300067202 */ /* 0x000fe40000000f00 */
[C---:B------:R-:W-:Y:S01]  /*12aa0*/  HMMA.16816.F32.BF16 R40, R148.reuse, R158, R40 ;  /* 0x0000009e9428723c */ /* 0x040fe20000041828 */
[----:B------:R-:W1:Y:S03]  /*12ab0*/  LDSM.16.MT88.4 R156, [R194+0x2000] ;  /* 0x00200000c29c783b */ /* 0x000e660000004200 */
[----:B------:R-:W-:Y:S04]  /*12ac0*/  MOV R225, R0 ;  /* 0x0000000000e17202 */ /* 0x000fe80000000f00 */
        /* <DEDUP_REMOVED lines=31> */
[C---:B------:R-:W-:Y:S08]  /*12cc0*/  HMMA.16816.F32.BF16 R128, R148.reuse, R154, R128 ;  /* 0x0000009a9480723c */ /* 0x040ff00000041880 */
        /* <DEDUP_REMOVED lines=49> */
[----:B------:R-:W-:-:S11]  /*12fe0*/  @P0 BRA `(.L_x_2407) ;  /* 0xffffc2a000000947 */ /* 0x000fd6000383ffff */
[----:B------:R-:W2:Y:S01]  /*12ff0*/  LDL R2, [R1+0x4] ;  /* 0x0000040001027983 */ /* 0x000ea20000100800 */
[----:B------:R-:W-:Y:S01]  /*13000*/  MOV R225, R0 ;  /* 0x0000000000e17202 */ /* 0x000fe20000000f00 */
[----:B------:R-:W-:-:S02]  /*13010*/  IMAD.MOV.U32 R6, RZ, RZ, R3 ;  /* 0x000000ffff067224 */ /* 0x000fc400078e0003 */
[----:B------:R-:W-:Y:S01]  /*13020*/  IMAD.MOV.U32 R13, RZ, RZ, R4 ;  /* 0x000000ffff0d7224 */ /* 0x000fe200078e0004 */
[----:B--2---:R-:W-:-:S07]  /*13030*/  SHF.L.U32 R0, R2, 0x7, RZ ;  /* 0x0000000702007819 */ /* 0x004fce00000006ff */
.L_x_2384:
[----:B------:R-:W-:Y:S01]  /*13040*/  IMAD.MOV.U32 R4, RZ, RZ, 0x1 ;  /* 0x00000001ff047424 */ /* 0x000fe200078e00ff */
[----:B------:R-:W-:-:S04]  /*13050*/  IADD3 R0, R0, 0x7f, RZ ;  /* 0x0000007f00007810 */ /* 0x000fc80007ffe0ff */
[----:B------:R-:W-:-:S13]  /*13060*/  ISETP.NE.AND P0, PT, R4, c[0x0][0x2c4], PT ;  /* 0x0000b10004007a0c */ /* 0x000fda0003f05270 */
[----:B------:R-:W-:-:S05]  /*13070*/  @P0 IMAD.HI.U32 R2, R0, c[0x0][0x2c8], RZ ;  /* 0x0000b20000020a27 */ /* 0x000fca00078e00ff */
[----:B------:R-:W-:Y:S02]  /*13080*/  @P0 SHF.R.U32.HI R0, RZ, c[0x0][0x2cc], R2 ;  /* 0x0000b300ff000a19 */ /* 0x000fe40000011602 */
[----:B------:R-:W2:Y:S01]  /*13090*/  LDL R2, [R1+0x64] ;  /* 0x0000640001027983 */ /* 0x000ea20000100800 */
[----:B------:R-:W-:Y:S02]  /*130a0*/  ISETP.LE.AND P1, PT, R4, c[0x0][0x32c], PT ;  /* 0x0000cb0004007a0c */ /* 0x000fe40003f23270 */
[----:B--2---:R-:W-:Y:S02]  /*130b0*/  IADD3 R2, R0, 0x1, R2 ;  /* 0x0000000100027810 */ /* 0x004fe40007ffe002 */
[----:B------:R-:W2:Y:S01]  /*130c0*/  LDL R0, [R1+0x58] ;  /* 0x0000580001007983 */ /* 0x000ea20000100800 */
[----:B------:R-:W-:-:S08]  /*130d0*/  LOP3.LUT R213, R213, 0xffffefff, RZ, 0xc0, !PT ;  /* 0xffffefffd5d57812 */ /* 0x000fd000078ec0ff */
[----:B------:R-:W-:Y:S01]  /*130e0*/  @P1 LOP3.LUT R213, R213, 0x1000, RZ, 0xfc, !PT ;  /* 0x00001000d5d51812 */ /* 0x000fe200078efcff */
[----:B--2---:R-:W-:-:S05]  /*130f0*/  IMAD.IADD R0, R2, 0x1, -R0 ;  /* 0x0000000102007824 */ /* 0x004fca00078e0a00 */
[----:B------:R-:W-:Y:S01]  /*13100*/  IADD3 R2, R0, -c[0x0][0x324], RZ ;  /* 0x8000c90000027a10 */ /* 0x000fe20007ffe0ff */
[----:B------:R-:W-:Y:S05]  /*13110*/  @!P1 BRA `(.L_x_2408) ;  /* 0x000000f000009947 */ /* 0x000fea0003800000 */
[----:B------:R-:W-:Y:S01]  /*13120*/  ISETP.GT.AND P0, PT, R0, -0x1, PT ;  /* 0xffffffff0000780c */ /* 0x000fe20003f04270 */
[----:B------:R-:W-:-:S12]  /*13130*/  BSSY B0, `(.L_x_2409) ;  /* 0x000000b000007945 */ /* 0x000fd80003800000 */
[----:B------:R-:W-:Y:S05]  /*13140*/  @P0 BRA `(.L_x_2410) ;  /* 0x0000006000000947 */ /* 0x000fea0003800000 */
[----:B------:R-:W-:Y:S02]  /*13150*/  ISETP.NE.AND P0, PT, R4, c[0x0][0x32c], PT ;  /* 0x0000cb0004007a0c */ /* 0x000fe40003f05270 */
[----:B------:R-:W-:-:S11]  /*13160*/  LOP3.LUT R0, RZ, R0, RZ, 0x33, !PT ;  /* 0x00000000ff007212 */ /* 0x000fd600078e33ff */
[----:B------:R-:W-:-:S05]  /*13170*/  @P0 IMAD.HI.U32 R3, R0, c[0x0][0x330], RZ ;  /* 0x0000cc0000030a27 */ /* 0x000fca00078e00ff */
[----:B------:R-:W-:-:S04]  /*13180*/  @P0 SHF.R.U32.HI R0, RZ, c[0x0][0x334], R3 ;  /* 0x0000cd00ff000a19 */ /* 0x000fc80000011603 */
[----:B------:R-:W-:Y:S01]  /*13190*/  LOP3.LUT R0, RZ, R0, RZ, 0x33, !PT ;  /* 0x00000000ff007212 */ /* 0x000fe200078e33ff */
[----:B------:R-:W-:Y:S05]  /*131a0*/  BRA `(.L_x_2411) ;  /* 0x0000003000007947 */ /* 0x000fea0003800000 */
.L_x_2410:
[----:B------:R-:W-:-:S13]  /*131b0*/  ISETP.NE.AND P0, PT, R4, c[0x0][0x32c], PT ;  /* 0x0000cb0004007a0c */ /* 0x000fda0003f05270 */
[----:B------:R-:W-:-:S05]  /*131c0*/  @P0 IMAD.HI.U32 R3, R0, c[0x0][0x330], RZ ;  /* 0x0000cc0000030a27 */ /* 0x000fca00078e00ff */
[----:B------:R-:W-:Y:S02]  /*131d0*/  @P0 SHF.R.U32.HI R0, RZ, c[0x0][0x334], R3 ;  /* 0x0000cd00ff000a19 */ /* 0x000fe40000011603 */
.L_x_2411:
[----:B------:R-:W-:Y:S05]  /*131e0*/  BSYNC B0 ;  /* 0x0000000000007941 */ /* 0x000fea0003800000 */
.L_x_2409:
[----:B------:R-:W-:-:S05]  /*131f0*/  IMAD R0, R0, c[0x0][0x32c], RZ ;  /* 0x0000cb0000007a24 */ /* 0x000fca00078e02ff */
[----:B------:R-:W-:-:S04]  /*13200*/  IMNMX R2, R2, R0, !PT ;  /* 0x0000000002027217 */ /* 0x000fc80007800200 */
.L_x_2408:
[----:B------:R-:W-:-:S05]  /*13210*/  IADD3 R2, R2, 0x2f, RZ ;  /* 0x0000002f02027810 */ /* 0x000fca0007ffe0ff */
[----:B------:R-:W-:-:S05]  /*13220*/  IMAD.HI R2, R2, 0x2aaaaaab, RZ ;  /* 0x2aaaaaab02027827 */ /* 0x000fca00078e02ff */
[----:B------:R-:W-:-:S04]  /*13230*/  SHF.R.U32.HI R219, RZ, 0x1f, R2 ;  /* 0x0000001fffdb7819 */ /* 0x000fc80000011602 */
[----:B------:R-:W-:-:S04]  /*13240*/  LEA.HI.SX32 R219, R2, R219, 0x1d ;  /* 0x000000db02db7211 */ /* 0x000fc800078feaff */
[----:B------:R-:W-:-:S04]  /*13250*/  IMNMX R219, R247, R219, !PT ;  /* 0x000000dbf7db7217 */ /* 0x000fc80007800200 */
[----:B------:R-:W-:-:S13]  /*13260*/  ISETP.GE.AND P0, PT, R225, R219, PT ;  /* 0x000000dbe100720c */ /* 0x000fda0003f06270 */
[----:B------:R-:W-:Y:S05]  /*13270*/  @!P0 BRA `(.L_x_2412) ;  /* 0x000031e000008947 */ /* 0x000fea0003800000 */
.L_x_2425:
[----:B------:R-:W-:Y:S04]  /*13280*/  DEPBAR.LE SB0, 0x0 ;  /* 0x000080000000791a */ /* 0x000fe80000000000 */
[----:B------:R-:W-:Y:S01]  /*13290*/  WARPSYNC 0xffffffff ;  /* 0xffffffff00007948 */ /* 0x000fe20003800000 */
[----:B------:R-:W-:Y:S01]  /*132a0*/  BAR.SYNC.DEFER_BLOCKING 0x0 ;  /* 0x0000000000007b1d */ /* 0x000fe20000010000 */
[----:B------:R-:W-:Y:S02]  /*132b0*/  ISETP.GT.AND P0, PT, R247, R225, PT ;  /* 0x000000e1f700720c */ /* 0x000fe40003f04270 */
[----:B------:R-:W-:Y:S03]  /*132c0*/  MOV R4, R13 ;  /* 0x0000000d00047202 */ /* 0x000fe60000000f00 */
        /* <DEDUP_REMOVED lines=26> */
.L_x_2541:
[----:B------:R-:W-:-:S05]  /*13470*/  BRA.DIV ~URZ, `(.L_x_2416) ;  /* 0x0000dde27f007947 */ /* 0x000fca000b800000 */
[----:B------:R4:W3:Y:S02]  /*13480*/  SHFL.IDX PT, R0, R10, RZ, 0x181f ;  /* 0x00181fff0a007589 */ /* 0x0008e400000e0000 */
.L_x_2542:
[----:B------:R-:W-:Y:S01]  /*13490*/  SHF.R.S32.HI R2, RZ, 0x1f, R215 ;  /* 0x0000001fff027819 */ /* 0x000fe200000114d7 */
[C---:B------:R-:W-:Y:S01]  /*134a0*/  IMAD.SHL.U32 R22, R215.reuse, 0x2, RZ ;  /* 0x00000002d7167824 */ /* 0x040fe200078e00ff */
[C---:B------:R-:W-:Y:S01]  /*134b0*/  ISETP.GE.AND P3, PT, R215.reuse, c[0x0][0x1d4], PT ;  /* 0x00007500d7007a0c */ /* 0x040fe20003f66270 */
[----:B------:R-:W-:Y:S01]  /*134c0*/  IMAD.SHL.U32 R20, R232, 0x2, RZ ;  /* 0x00000002e8147824 */ /* 0x000fe200078e00ff */
[C---:B------:R-:W-:Y:S02]  /*134d0*/  SHF.L.U64.HI R21, R215.reuse, 0x1, R2 ;  /* 0x00000001d7157819 */ /* 0x040fe40000010202 */
        /* <DEDUP_REMOVED lines=12> */
[----:B------:R-:W-:Y:S02]  /*135a0*/  IADD3 R23, R215, 0xc0, RZ ;  /* 0x000000c0d7177810 */ /* 0x000fe40007ffe0ff */
[----:B------:R-:W-:Y:S02]  /*135b0*/  SHF.L.U64.HI R28, R230, 0x1, R242 ;  /* 0x00000001e61c7819 */ /* 0x000fe400000102f2 */
[----:B------:R-:W-:Y:S02]  /*135c0*/  LOP3.LUT P1, RZ, R213, 0x800, RZ, 0xc0, !PT ;  /* 0x00000800d5ff7812 */ /* 0x000fe4000782c0ff */
[----:B---3--:R-:W-:Y:S05]  /*135d0*/  IADD3 R2, P0, R0, R20, RZ ;  /* 0x0000001400027210 */ /* 0x008fea0007f1e0ff */
[----:B------:R-:W-:Y:S05]  /*135e0*/  IMAD.X R3, R8, 0x1, R30, P0 ;  /* 0x0000000108037824 */ /* 0x000fea00000e061e */
[----:B------:R3:W-:Y:S01]  /*135f0*/  LDGSTS.E.BYPASS.LTC128B.128 [R214+0x5880], [R2.64], !P2 ;  /* 0x0588000002d67fae */ /* 0x0007e2000d101d4a */
[----:B------:R-:W-:Y:S01]  /*13600*/  ISETP.GE.AND P2, PT, R14, c[0x0][0x1d4], PT ;  /* 0x000075000e007a0c */ /* 0x000fe20003f46270 */
[----:B------:R-:W-:Y:S01]  /*13610*/  IMAD.SHL.U32 R14, R230, 0x2, RZ ;  /* 0x00000002e60e7824 */ /* 0x000fe200078e00ff */
[----:B---3--:R-:W-:Y:S05]  /*13620*/  IADD3 R2, P0, R0, R11, RZ ;  /* 0x0000000b00027210 */ /* 0x008fea0007f1e0ff */
[----:B------:R-:W-:Y:S06]  /*13630*/  IMAD.X R3, R8, 0x1, R29, P0 ;  /* 0x0000000108037824 */ /* 0x000fec00000e061d */
        /* <DEDUP_REMOVED lines=9> */
.L_x_2543:
        /* <DEDUP_REMOVED lines=8> */
[----:B---3--:R-:W-:Y:S01]  /*13750*/  IADD3 R9, R215, 0xc0, RZ ;  /* 0x000000c0d7097810 */ /* 0x008fe20007ffe0ff */
[----:B------:R-:W-:Y:S01]  /*13760*/  IMAD.X R21, R8, 0x1, R30, P0 ;  /* 0x0000000108157824 */ /* 0x000fe200000e061e */
[----:B------:R-:W-:Y:S01]  /*13770*/  IADD3 R10, P0, R0, R11, RZ ;  /* 0x0000000b000a7210 */ /* 0x000fe20007f1e0ff */
        /* <DEDUP_REMOVED lines=11> */
.L_x_2414:
[----:B------:R-:W-:Y:S05]  /*13830*/  BSYNC B0 ;  /* 0x0000000000007941 */ /* 0x000fea0003800000 */
.L_x_2413:
        /* <DEDUP_REMOVED lines=174> */
[----:B------:R-:W1:Y:S01]  /*14320*/  MUFU.TANH R181, R18 ;  /* 0x0000001200b57308 */ /* 0x000e620000002400 */
[----:B----4-:R-:W4:Y:S01]  /*14330*/  LDSM.16.M88.4 R8, [R15+0x5800] ;  /* 0x005800000f08783b */ /* 0x010f220000000200 */
[----:B------:R-:W-:Y:S08]  /*14340*/  DEPBAR.LE SB0, 0x0 ;  /* 0x000080000000791a */ /* 0x000ff00000000000 */
[----:B------:R-:W1:Y:S01]  /*14350*/  MUFU.TANH R179, R19 ;  /* 0x0000001300b37308 */ /* 0x000e620000002400 */
[----:B------:R-:W-:Y:S09]  /*14360*/  BAR.SYNC.DEFER_BLOCKING 0x0 ;  /* 0x0000000000007b1d */ /* 0x000ff20000010000 */
[----:B------:R-:W1:Y:S10]  /*14370*/  MUFU.TANH R175, R20 ;  /* 0x0000001400af7308 */ /* 0x000e740000002400 */
[----:B------:R5:W1:Y:S10]  /*14380*/  MUFU.TANH R174, R21 ;  /* 0x0000001500ae7308 */ /* 0x000a740000002400 */
[----:B------:R-:W1:Y:S01]  /*14390*/  MUFU.TANH R177, R22 ;  /* 0x0000001600b17308 */ /* 0x000e620000002400 */
[C---:B----4-:R-:W-:Y:S09]  /*143a0*/  HMMA.16816.F32.BF16 R28, R184.reuse, R8, R28 ;  /* 0x00000008b81c723c */ /* 0x050ff2000004181c */
[----:B------:R4:W1:Y:S01]  /*143b0*/  MUFU.TANH R176, R23 ;  /* 0x0000001700b07308 */ /* 0x0008620000002400 */
[----:B------:R-:W-:Y:S09]  /*143c0*/  HMMA.16816.F32.BF16 R32, R184, R10, R32 ;  /* 0x0000000ab820723c */ /* 0x000ff20000041820 */
[----:B------:R1:W1:Y:S05]  /*143d0*/  MUFU.TANH R172, R24 ;  /* 0x0000001800ac7308 */ /* 0x00026a0000002400 */
[----:B-----5:R-:W-:Y:S05]  /*143e0*/  FMUL.FTZ R21, R28, c[0x0][0x320] ;  /* 0x0000c8001c157a20 */ /* 0x020fea0000410000 */
[----:B------:R5:W2:Y:S01]  /*143f0*/  MUFU.TANH R173, R26 ;  /* 0x0000001a00ad7308 */ /* 0x000aa20000002400 */
[----:B------:R-:W-:Y:S02]  /*14400*/  FMUL.FTZ R19, R29, c[0x0][0x320] ;  /* 0x0000c8001d137a20 */ /* 0x000fe40000410000 */
[----:B----4-:R-:W-:Y:S02]  /*14410*/  FMUL.FTZ R23, R31, c[0x0][0x320] ;  /* 0x0000c8001f177a20 */ /* 0x010fe40000410000 */
[----:B------:R-:W-:Y:S02]  /*14420*/  FMUL.FTZ R18, R32, c[0x0][0x320] ;  /* 0x0000c80020127a20 */ /* 0x000fe40000410000 */
[----:B------:R-:W-:Y:S03]  /*14430*/  FMUL.FTZ R17, R33, c[0x0][0x320] ;  /* 0x0000c80021117a20 */ /* 0x000fe60000410000 */
[----:B------:R4:W2:Y:S01]  /*14440*/  MUFU.TANH R180, R16 ;  /* 0x0000001000b47308 */ /* 0x0008a20000002400 */
[----:B------:R-:W-:Y:S02]  /*14450*/  FMUL.FTZ R22, R34, c[0x0][0x320] ;  /* 0x0000c80022167a20 */ /* 0x000fe40000410000 */
[----:B------:R-:W-:Y:S02]  /*14460*/  FMUL.FTZ R20, R35, c[0x0][0x320] ;  /* 0x0000c80023147a20 */ /* 0x000fe40000410000 */
[----:B-1----:R-:W-:Y:S05]  /*14470*/  FMUL.FTZ R24, R30, c[0x0][0x320] ;  /* 0x0000c8001e187a20 */ /* 0x002fea0000410000 */
[----:B------:R-:W1:Y:S01]  /*14480*/  MUFU.TANH R25, R25 ;  /* 0x0000001900197308 */ /* 0x000e620000002400 */
[----:B-----5:R-:W-:Y:S09]  /*14490*/  FMUL.FTZ R26, R27, c[0x0][0x320] ;  /* 0x0000c8001b1a7a20 */ /* 0x020ff20000410000 */
        /* <DEDUP_REMOVED lines=9> */
[----:B------:R-:W-:-:S05]  /*14530*/  @!P0 BRA `(.L_x_2419) ;  /* 0x000005c000008947 */ /* 0x000fca0003800000 */
[--C-:B--234-:R-:W-:Y:S01]  /*14540*/  IMAD.IADD R3, R251, 0x1, R241.reuse ;  /* 0x00000001fb037824 */ /* 0x11cfe200078e02f1 */
[----:B------:R-:W2:Y:S01]  /*14550*/  LDL R0, [R1+0x84] ;  /* 0x0000840001007983 */ /* 0x000ea20000100800 */
[----:B------:R-:W-:Y:S03]  /*14560*/  IMAD.MOV.U32 R224, RZ, RZ, RZ ;  /* 0x000000ffffe07224 */ /* 0x000fe600078e00ff */
[----:B------:R-:W-:Y:S01]  /*14570*/  ISETP.GT.AND P1, PT, R3, 0x2f, PT ;  /* 0x0000002f0300780c */ /* 0x000fe20003f24270 */
[----:B------:R-:W3:Y:S06]  /*14580*/  LDL.64 R190, [R1+0x90] ;  /* 0x0000900001be7983 */ /* 0x000eec0000100a00 */
[----:B------:R-:W4:Y:S04]  /*14590*/  LDL R14, [R1+0x9c] ;  /* 0x00009c00010e7983 */ /* 0x000f280000100800 */
[----:B------:R-:W5:Y:S06]  /*145a0*/  LDL.64 R220, [R1+0x88] ;  /* 0x0000880001dc7983 */ /* 0x000f6c0000100a00 */
[----:B------:R-:W3:Y:S01]  /*145b0*/  LDL R216, [R1+0x98] ;  /* 0x0000980001d87983 */ /* 0x000ee20000100800 */
[----:B--2---:R-:W-:Y:S02]  /*145c0*/  IMAD R2, R225, 0x30, R0 ;  /* 0x00000030e1027824 */ /* 0x004fe400078e0200 */
[----:B------:R-:W-:Y:S03]  /*145d0*/  IMAD.MOV.U32 R0, RZ, RZ, 0x1 ;  /* 0x00000001ff007424 */ /* 0x000fe600078e00ff */
[----:B------:R-:W-:Y:S02]  /*145e0*/  IADD3 R2, R2, R251, R241 ;  /* 0x000000fb02027210 */ /* 0x000fe40007ffe0f1 */
[----:B------:R-:W-:Y:S02]  /*145f0*/  ISETP.NE.AND P0, PT, R0, c[0x0][0x2b8], PT ;  /* 0x0000ae0000007a0c */ /* 0x000fe40003f05270 */
[----:B------:R-:W-:Y:S05]  /*14600*/  IADD3 R2, R2, -0x30, RZ ;  /* 0xffffffd002027810 */ /* 0x000fea0007ffe0ff */
[----:B------:R-:W-:Y:S06]  /*14610*/  IMAD.MOV.U32 R0, RZ, RZ, R2 ;  /* 0x000000ffff007224 */ /* 0x000fec00078e0002 */
[----:B------:R-:W-:Y:S05]  /*14620*/  @P0 IMAD.HI.U32 R3, R2, c[0x0][0x2bc], RZ ;  /* 0x0000af0002030a27 */ /* 0x000fea00078e00ff */
[----:B------:R-:W-:Y:S04]  /*14630*/  @P0 SHF.R.U32.HI R0, RZ, c[0x0][0x2c0], R3 ;  /* 0x0000b000ff000a19 */ /* 0x000fe80000011603 */
[C---:B---3--:R-:W-:Y:S04]  /*14640*/  @!P1 IADD3 R3, P0, R0.reuse, R190, RZ ;  /* 0x000000be00039210 */ /* 0x048fe80007f1e0ff */
        /* <DEDUP_REMOVED lines=23> */
.L_x_2544:
[----:B------:R-:W-:-:S05]  /*147c0*/  BRA.DIV ~URZ, `(.L_x_2421) ;  /* 0x0000cc427f007947 */ /* 0x000fca000b800000 */
[----:B------:R4:W2:Y:S02]  /*147d0*/  SHFL.IDX PT, R0, R16, RZ, 0x181f ;  /* 0x00181fff10007589 */ /* 0x0008a400000e0000 */
.L_x_2545:
        /* <DEDUP_REMOVED lines=27> */
.L_x_2546:
[C---:B--2---:R-:W-:Y:S02]  /*14990*/  IADD3 R2, R215.reuse, 0x40, RZ ;  /* 0x00000040d7027810 */ /* 0x044fe40007ffe0ff */
[C---:B------:R-:W-:Y:S02]  /*149a0*/  ISETP.GE.AND P3, PT, R215.reuse, c[0x0][0x1d4], PT ;  /* 0x00007500d7007a0c */ /* 0x040fe40003f66270 */
[----:B------:R-:W-:Y:S02]  /*149b0*/  SHF.R.S32.HI R3, RZ, 0x1f, R215 ;  /* 0x0000001fff037819 */ /* 0x000fe400000114d7 */
[C---:B----4-:R-:W-:Y:S02]  /*149c0*/  @P0 LEA R10, P1, R215.reuse, R0, 0x1 ;  /* 0x00000000d70a0211 */ /* 0x050fe400078208ff */
[----:B------:R-:W-:Y:S02]  /*149d0*/  ISETP.GE.AND P2, PT, R2, c[0x0][0x1d4], PT ;  /* 0x0000750002007a0c */ /* 0x000fe40003f46270 */
[C---:B------:R-:W-:Y:S02]  /*149e0*/  @P0 LEA.HI.X R11, R215.reuse, R8, R3, 0x1, P1 ;  /* 0x00000008d70b0211 */ /* 0x040fe400008f0c03 */
[C---:B------:R-:W-:Y:S02]  /*149f0*/  @P0 LEA R2, P1, R232.reuse, R0, 0x1 ;  /* 0x00000000e8020211 */ /* 0x040fe400078208ff */
[C---:B---3--:R-:W-:Y:S01]  /*14a00*/  IADD3 R14, R215.reuse, 0x80, RZ ;  /* 0x00000080d70e7810 */ /* 0x048fe20007ffe0ff */
        /* <DEDUP_REMOVED lines=15> */
.L_x_2419:
[----:B--234-:R-:W-:Y:S05]  /*14b00*/  BSYNC B0 ;  /* 0x0000000000007941 */ /* 0x01cfea0003800000 */
.L_x_2418:
[----:B------:R-:W-:Y:S01]  /*14b10*/  FMNMX.FTZ R2, R183, R13, !PT ;  /* 0x0000000db7027209 */ /* 0x000fe20007810000 */
        /* <DEDUP_REMOVED lines=26> */
.L_x_2547:
[----:B-12---:R-:W-:Y:S01]  /*14cc0*/  FMNMX.FTZ R0, R0, R2, !PT ;  /* 0x0000000200007209 */ /* 0x006fe20007810000 */
[----:B------:R-:W-:-:S05]  /*14cd0*/  BRA.DIV ~URZ, `(.L_x_2424) ;  /* 0x0000c8c27f007947 */ /* 0x000fca000b800000 */
[----:B------:R-:W1:Y:S02]  /*14ce0*/  SHFL.BFLY PT, R13, R0, 0x1, 0x1f ;  /* 0x0c201f00000d7f89 */ /* 0x000e6400000e0000 */
[----:B-1----:R-:W-:Y:S02]  /*14cf0*/  FMNMX.FTZ R13, R0, R13, !PT ;  /* 0x0000000d000d7209 */ /* 0x002fe40007810000 */
[----:B------:R-:W1:Y:S02]  /*14d00*/  SHFL.BFLY PT, R0, R8, 0x2, 0x1f ;  /* 0x0c401f0008007f89 */ /* 0x000e6400000e0000 */
[----:B-1----:R-:W-:Y:S05]  /*14d10*/  FMNMX.FTZ R0, R8, R0, !PT ;  /* 0x0000000008007209 */ /* 0x002fea0007810000 */
[----:B------:R1:W2:Y:S02]  /*14d20*/  SHFL.BFLY PT, R2, R0, 0x1, 0x1f ;  /* 0x0c201f0000027f89 */ /* 0x0002a400000e0000 */
.L_x_2548:
[----:B--2---:R-:W-:Y:S01]  /*14d30*/  FMNMX.FTZ R3, R2, R0, !PT ;  /* 0x0000000002037209 */ /* 0x004fe20007810000 */
[C---:B-1----:R-:W-:Y:S01]  /*14d40*/  FADD.FTZ R0, -R13.reuse, R4 ;  /* 0x000000040d007221 */ /* 0x042fe20000010100 */
        /* <DEDUP_REMOVED lines=19> */
[----:B------:R3:W4:Y:S10]  /*14e80*/  MUFU.EX2 R14, R9 ;  /* 0x00000009000e7308 */ /* 0x0007340000000800 */
[----:B------:R5:W-:Y:S10]  /*14e90*/  MUFU.EX2 R174, R8 ;  /* 0x0000000800ae7308 */ /* 0x000bf40000000800 */
[----:B------:R-:W-:Y:S01]  /*14ea0*/  MUFU.EX2 R4, R4 ;  /* 0x0000000400047308 */ /* 0x000fe20000000800 */
[----:B-1----:R-:W-:Y:S01]  /*14eb0*/  FFMA.FTZ R0, R2, R234, R11 ;  /* 0x000000ea02007223 */ /* 0x002fe2000001000b */
[----:B--2---:R-:W-:Y:S01]  /*14ec0*/  F2FP.BF16.PACK_AB R172, R10, R11 ;  /* 0x0000000b0aac723e */ /* 0x004fe200000010ff */
[----:B------:R-:W-:Y:S02]  /*14ed0*/  FMUL.FTZ R32, R2, R148 ;  /* 0x0000009402207220 */ /* 0x000fe40000410000 */
[----:B---3--:R-:W-:Y:S02]  /*14ee0*/  FADD.FTZ R9, R10, R0 ;  /* 0x000000000a097221 */ /* 0x008fe40000010000 */
[C---:B------:R-:W-:Y:S02]  /*14ef0*/  FADD.FTZ R0, -R3.reuse, R6 ;  /* 0x0000000603007221 */ /* 0x040fe40000010100 */
[----:B------:R-:W-:Y:S02]  /*14f00*/  FMUL.FTZ R33, R2, R149 ;  /* 0x0000009502217220 */ /* 0x000fe40000410000 */
[----:B------:R-:W-:Y:S02]  /*14f10*/  FMUL.FTZ R0, R0, c[0x0][0x2d0] ;  /* 0x0000b40000007a20 */ /* 0x000fe40000410000 */
[----:B------:R-:W-:Y:S02]  /*14f20*/  FMUL.FTZ R6, R3, c[0x0][0x2d0] ;  /* 0x0000b40003067a20 */ /* 0x000fe40000410000 */
[----:B------:R-:W-:Y:S02]  /*14f30*/  FMUL.FTZ R21, R2, R161 ;  /* 0x000000a102157220 */ /* 0x000fe40000410000 */
[----:B------:R-:W1:Y:S01]  /*14f40*/  MUFU.EX2 R0, R0 ;  /* 0x0000000000007308 */ /* 0x000e620000000800 */
[--C-:B------:R-:W-:Y:S02]  /*14f50*/  FFMA.FTZ R189, R189, c[0x0][0x2d0], -R6.reuse ;  /* 0x0000b400bdbd7a23 */ /* 0x100fe40000010806 */
[--C-:B-----5:R-:W-:Y:S02]  /*14f60*/  FFMA.FTZ R8, R188, c[0x0][0x2d0], -R6.reuse ;  /* 0x0000b400bc087a23 */ /* 0x120fe40000010806 */
[--C-:B------:R-:W-:Y:S02]  /*14f70*/  FFMA.FTZ R181, R181, c[0x0][0x2d0], -R6.reuse ;  /* 0x0000b400b5b57a23 */ /* 0x100fe40000010806 */
[--C-:B------:R-:W-:Y:S02]  /*14f80*/  FFMA.FTZ R179, R179, c[0x0][0x2d0], -R6.reuse ;  /* 0x0000b400b3b37a23 */ /* 0x100fe40000010806 */
[--C-:B------:R-:W-:Y:S01]  /*14f90*/  FFMA.FTZ R178, R173, c[0x0][0x2d0], -R6.reuse ;  /* 0x0000b400adb27a23 */ /* 0x100fe20000010806 */
[----:B------:R-:W-:Y:S01]  /*14fa0*/  MUFU.EX2 R161, R181 ;  /* 0x000000b500a17308 */ /* 0x000fe20000000800 */
[----:B----4-:R-:W-:Y:S02]  /*14fb0*/  FADD.FTZ R9, R14, R9 ;  /* 0x000000090e097221 */ /* 0x010fe40000010000 */
[--C-:B------:R-:W-:Y:S02]  /*14fc0*/  FFMA.FTZ R180, R26, c[0x0][0x2d0], -R6.reuse ;  /* 0x0000b4001ab47a23 */ /* 0x100fe40000010806 */
[--C-:B------:R-:W-:Y:S02]  /*14fd0*/  FFMA.FTZ R177, R177, c[0x0][0x2d0], -R6.reuse ;  /* 0x0000b400b1b17a23 */ /* 0x100fe40000010806 */
[--C-:B------:R-:W-:Y:S02]  /*14fe0*/  FFMA.FTZ R176, R176, c[0x0][0x2d0], -R6.reuse ;  /* 0x0000b400b0b07a23 */ /* 0x100fe40000010806 */
[--C-:B------:R-:W-:Y:S01]  /*14ff0*/  FFMA.FTZ R188, R24, c[0x0][0x2d0], -R6.reuse ;  /* 0x0000b40018bc7a23 */ /* 0x100fe20000010806 */
[----:B------:R2:W3:Y:S01]  /*15000*/  MUFU.EX2 R173, R8 ;  /* 0x0000000800ad7308 */ /* 0x0004e20000000800 */
[--C-:B------:R-:W-:Y:S02]  /*15010*/  FFMA.FTZ R187, R23, c[0x0][0x2d0], -R6.reuse ;  /* 0x0000b40017bb7a23 */ /* 0x100fe40000010806 */
[--C-:B------:R-:W-:Y:S02]  /*15020*/  FFMA.FTZ R190, R22, c[0x0][0x2d0], -R6.reuse ;  /* 0x0000b40016be7a23 */ /* 0x100fe40000010806 */
[C---:B-1----:R-:W-:Y:S02]  /*15030*/  FMUL.FTZ R34, R0.reuse, R150 ;  /* 0x0000009600227220 */ /* 0x042fe40000410000 */
[C---:B------:R-:W-:Y:S02]  /*15040*/  FMUL.FTZ R35, R0.reuse, R151 ;  /* 0x0000009700237220 */ /* 0x040fe40000410000 */
[----:B------:R-:W1:Y:S01]  /*15050*/  LDSM.16.MT88.4 R148, [R193] ;  /* 0x00000000c194783b */ /* 0x000e620000004200 */
[----:B------:R-:W4:Y:S01]  /*15060*/  MUFU.EX2 R189, R189 ;  /* 0x000000bd00bd7308 */ /* 0x000f220000000800 */
[C---:B------:R-:W-:Y:S02]  /*15070*/  FMUL.FTZ R10, R0.reuse, R170 ;  /* 0x000000aa000a7220 */ /* 0x040fe40000410000 */
[----:B------:R-:W-:Y:S02]  /*15080*/  FMUL.FTZ R11, R0, R171 ;  /* 0x000000ab000b7220 */ /* 0x000fe40000410000 */
[----:B------:R-:W-:Y:S02]  /*15090*/  FFMA.FTZ R6, R20, c[0x0][0x2d0], -R6 ;  /* 0x0000b40014067a23 */ /* 0x000fe40000010806 */
[----:B------:R-:W-:Y:S02]  /*150a0*/  FMUL.FTZ R20, R2, R160 ;  /* 0x000000a002147220 */ /* 0x000fe40000410000 */
[C---:B------:R-:W-:Y:S01]  /*150b0*/  FADD.FTZ R186, R174.reuse, R9 ;  /* 0x00000009aeba7221 */ /* 0x040fe20000010000 */
[----:B------:R-:W5:Y:S01]  /*150c0*/  MUFU.EX2 R218, R179 ;  /* 0x000000b300da7308 */ /* 0x000f620000000800 */
[----:B------:R-:W-:Y:S01]  /*150d0*/  F2FP.BF16.PACK_AB R174, R174, R14 ;  /* 0x0000000eaeae723e */ /* 0x000fe200000010ff */
[C---:B------:R-:W-:Y:S02]  /*150e0*/  FMUL.FTZ R9, R2.reuse, R169 ;  /* 0x000000a902097220 */ /* 0x040fe40000410000 */
[----:B--2---:R-:W-:Y:S02]  /*150f0*/  FMUL.FTZ R8, R2, R168 ;  /* 0x000000a802087220 */ /* 0x004fe40000410000 */
[----:B---3--:R-:W-:Y:S02]  /*15100*/  FFMA.FTZ R160, R0, R233, R173 ;  /* 0x000000e900a07223 */ /* 0x008fe400000100ad */
[C---:B------:R-:W-:Y:S02]  /*15110*/  FMUL.FTZ R16, R2.reuse, R164 ;  /* 0x000000a402107220 */ /* 0x040fe40000410000 */
[----:B------:R-:W-:Y:S01]  /*15120*/  FMUL.FTZ R17, R2, R165 ;  /* 0x000000a502117220 */ /* 0x000fe20000410000 */
[----:B------:R-:W2:Y:S01]  /*15130*/  MUFU.EX2 R14, R185 ;  /* 0x000000b9000e7308 */ /* 0x000ea20000000800 */
[C---:B------:R-:W-:Y:S01]  /*15140*/  FMUL.FTZ R18, R0.reuse, R166 ;  /* 0x000000a600127220 */ /* 0x040fe20000410000 */
[----:B----4-:R-:W-:Y:S01]  /*15150*/  F2FP.BF16.PACK_AB R173, R189, R173 ;  /* 0x000000adbdad723e */ /* 0x010fe200000010ff */
[C---:B------:R-:W-:Y:S02]  /*15160*/  FMUL.FTZ R19, R0.reuse, R167 ;  /* 0x000000a700137220 */ /* 0x040fe40000410000 */
[C---:B------:R-:W-:Y:S01]  /*15170*/  FMUL.FTZ R22, R0.reuse, R162 ;  /* 0x000000a200167220 */ /* 0x040fe20000410000 */
[----:B------:R-:W-:Y:S01]  /*15180*/  LDSM.16.MT88.4 R164, [R193+0x1000] ;  /* 0x00100000c1a4783b */ /* 0x000fe20000004200 */
[C---:B------:R-:W-:Y:S02]  /*15190*/  FMUL.FTZ R23, R0.reuse, R163 ;  /* 0x000000a300177220 */ /* 0x040fe40000410000 */
[C---:B------:R-:W-:Y:S01]  /*151a0*/  FMUL.FTZ R26, R0.reuse, R158 ;  /* 0x0000009e001a7220 */ /* 0x040fe20000410000 */
[----:B------:R-:W-:Y:S01]  /*151b0*/  MUFU.EX2 R179, R177 ;  /* 0x000000b100b37308 */ /* 0x000fe20000000800 */
[----:B------:R-:W-:Y:S01]  /*151c0*/  FMUL.FTZ R27, R0, R159 ;  /* 0x0000009f001b7220 */ /* 0x000fe20000410000 */
[----:B-----5:R-:W-:Y:S01]  /*151d0*/  F2FP.BF16.PACK_AB R175, R218, R161 ;  /* 0x000000a1daaf723e */ /* 0x020fe200000010ff */
[C---:B------:R-:W-:Y:S02]  /*151e0*/  FMUL.FTZ R28, R2.reuse, R152 ;  /* 0x00000098021c7220 */ /* 0x040fe40000410000 */
[----:B------:R-:W-:Y:S02]  /*151f0*/  FMUL.FTZ R29, R2, R153 ;  /* 0x00000099021d7220 */ /* 0x000fe40000410000 */
[C---:B------:R-:W-:Y:S02]  /*15200*/  FMUL.FTZ R30, R0.reuse, R154 ;  /* 0x0000009a001e7220 */ /* 0x040fe40000410000 */
[C---:B-1----:R-:W-:Y:S01]  /*15210*/  HMMA.16816.F32.BF16 R8, R172.reuse, R148, R8 ;  /* 0x00000094ac08723c */ /* 0x042fe20000041808 */
[----:B------:R-:W-:Y:S04]  /*15220*/  MUFU.EX2 R181, R176 ;  /* 0x000000b000b57308 */ /* 0x000fe80000000800 */
[----:B------:R-:W-:Y:S02]  /*15230*/  FMUL.FTZ R31, R0, R155 ;  /* 0x0000009b001f7220 */ /* 0x000fe40000410000 */
[----:B------:R-:W-:Y:S01]  /*15240*/  LDSM.16.MT88.4 R152, [R193+0x800] ;  /* 0x00080000c198783b */ /* 0x000fe20000004200 */
[C---:B------:R-:W-:Y:S03]  /*15250*/  HMMA.16816.F32.BF16 R16, R172.reuse, R150, R16 ;  /* 0x00000096ac10723c */ /* 0x040fe60000041810 */
[----:B------:R-:W-:Y:S01]  /*15260*/  MUFU.EX2 R178, R178 ;  /* 0x000000b200b27308 */ /* 0x000fe20000000800 */
[C---:B------:R-:W-:Y:S02]  /*15270*/  FMUL.FTZ R24, R2.reuse, R156 ;  /* 0x0000009c02187220 */ /* 0x040fe40000410000 */
[C---:B------:R-:W-:Y:S01]  /*15280*/  FMUL.FTZ R25, R2.reuse, R157 ;  /* 0x0000009d02197220 */ /* 0x040fe20000410000 */
[----:B------:R-:W1:Y:S01]  /*15290*/  LDSM.16.MT88.4 R148, [R194] ;  /* 0x00000000c294783b */ /* 0x000e620000004200 */
[C---:B------:R-:W-:Y:S04]  /*152a0*/  FMUL.FTZ R36, R2.reuse, R36 ;  /* 0x0000002402247220 */ /* 0x040fe80000410000 */
        /* <DEDUP_REMOVED lines=21> */
[C---:B------:R-:W-:Y:S01]  /*15400*/  FMUL.FTZ R54, R0.reuse, R54 ;  /* 0x0000003600367220 */ /* 0x040fe20000410000 */
[C---:B-1----:R-:W-:Y:S03]  /*15410*/  HMMA.16816.F32.BF16 R20, R172.reuse, R148, R20 ;  /* 0x00000094ac14723c */ /* 0x042fe60000041814 */
[----:B------:R-:W-:Y:S02]  /*15420*/  FMUL.FTZ R55, R0, R55 ;  /* 0x0000003700377220 */ /* 0x000fe40000410000 */
[C---:B------:R-:W-:Y:S01]  /*15430*/  FMUL.FTZ R56, R2.reuse, R56 ;  /* 0x0000003802387220 */ /* 0x040fe20000410000 */
[----:B------:R-:W-:Y:S01]  /*15440*/  MUFU.EX2 R177, R187 ;  /* 0x000000bb00b17308 */ /* 0x000fe20000000800 */
[----:B------:R-:W-:Y:S01]  /*15450*/  FMUL.FTZ R57, R2, R57 ;  /* 0x0000003902397220 */ /* 0x000fe20000410000 */
[C---:B------:R-:W-:Y:S01]  /*15460*/  HMMA.16816.F32.BF16 R24, R172.reuse, R150, R24 ;  /* 0x00000096ac18723c */ /* 0x040fe20000041818 */
[----:B------:R-:W1:Y:S03]  /*15470*/  LDSM.16.MT88.4 R148, [R196] ;  /* 0x00000000c494783b */ /* 0x000e660000004200 */
[C---:B------:R-:W-:Y:S02]  /*15480*/  FMUL.FTZ R58, R0.reuse, R58 ;  /* 0x0000003a003a7220 */ /* 0x040fe40000410000 */
[----:B------:R-:W-:Y:S02]  /*15490*/  FMUL.FTZ R59, R0, R59 ;  /* 0x0000003b003b7220 */ /* 0x000fe40000410000 */
[C---:B------:R-:W-:Y:S01]  /*154a0*/  FMUL.FTZ R60, R2.reuse, R60 ;  /* 0x0000003c023c7220 */ /* 0x040fe20000410000 */
[----:B------:R-:W-:Y:S03]  /*154b0*/  MUFU.EX2 R6, R6 ;  /* 0x0000000600067308 */ /* 0x000fe60000000800 */
        /* <DEDUP_REMOVED lines=86> */
[C---:B------:R-:W-:Y:S01]  /*15a20*/  FMUL.FTZ R135, R0.reuse, R135 ;  /* 0x0000008700877220 */ /* 0x040fe20000410000 */
[C---:B-1----:R-:W-:Y:S03]  /*15a30*/  HMMA.16816.F32.BF16 R52, R172.reuse, R148, R52 ;  /* 0x00000094ac34723c */ /* 0x042fe60000041834 */
[C---:B------:R-:W-:Y:S02]  /*15a40*/  FMUL.FTZ R138, R0.reuse, R138 ;  /* 0x0000008a008a7220 */ /* 0x040fe40000410000 */
[----:B------:R-:W-:Y:S02]  /*15a50*/  FMUL.FTZ R139, R0, R139 ;  /* 0x0000008b008b7220 */ /* 0x000fe40000410000 */
[----:B--2---:R-:W-:Y:S01]  /*15a60*/  FADD.FTZ R0, R14, R186 ;  /* 0x000000ba0e007221 */ /* 0x004fe20000010000 */
[C---:B------:R-:W-:Y:S01]  /*15a70*/  HMMA.16816.F32.BF16 R56, R172.reuse, R150, R56 ;  /* 0x00000096ac38723c */ /* 0x040fe20000041838 */
[----:B------:R-:W1:Y:S03]  /*15a80*/  LDSM.16.MT88.4 R148, [R196+0x1800] ;  /* 0x00180000c494783b */ /* 0x000e660000004200 */
[----:B---3--:R-:W-:Y:S04]  /*15a90*/  FADD.FTZ R0, R2, R0 ;  /* 0x0000000002007221 */ /* 0x008fe80000010000 */
        /* <DEDUP_REMOVED lines=44> */
[----:B------:R-:W5:Y:S01]  /*15d60*/  MUFU.EX2 R14, R190 ;  /* 0x000000be000e7308 */ /* 0x000f620000000800 */
[C---:B---3--:R-:W-:Y:S01]  /*15d70*/  FADD.FTZ R0, R172.reuse, R0 ;  /* 0x00000000ac007221 */ /* 0x048fe20000010000 */
[----:B------:R-:W-:Y:S01]  /*15d80*/  F2FP.BF16.PACK_AB R172, R172, R2 ;  /* 0x00000002acac723e */ /* 0x000fe200000010ff */
[----:B------:R-:W-:Y:S02]  /*15d90*/  FADD.FTZ R2, R189, R160 ;  /* 0x000000a0bd027221 */ /* 0x000fe40000010000 */
[----:B----4-:R-:W-:Y:S03]  /*15da0*/  FADD.FTZ R0, R174, R0 ;  /* 0x00000000ae007221 */ /* 0x010fe60000010000 */
[C---:B------:R-:W-:Y:S01]  /*15db0*/  F2FP.BF16.PACK_AB R174, R4.reuse, R174 ;  /* 0x000000ae04ae723e */ /* 0x040fe200000010ff */
[C---:B--2---:R-:W-:Y:S03]  /*15dc0*/  HMMA.16816.F32.BF16 R20, R148.reuse, R156, R20 ;  /* 0x0000009c9414723c */ /* 0x044fe60000041814 */
[----:B------:R-:W-:Y:S02]  /*15dd0*/  FADD.FTZ R234, R4, R0 ;  /* 0x0000000004ea7221 */ /* 0x000fe40000010000 */
[----:B------:R-:W-:Y:S01]  /*15de0*/  FADD.FTZ R0, R161, R2 ;  /* 0x00000002a1007221 */ /* 0x000fe20000010000 */
[----:B-----5:R-:W-:Y:S02]  /*15df0*/  F2FP.BF16.PACK_AB R175, R6, R14 ;  /* 0x0000000e06af723e */ /* 0x020fe400000010ff */
[C---:B------:R-:W-:Y:S01]  /*15e00*/  HMMA.16816.F32.BF16 R24, R148.reuse, R158, R24 ;  /* 0x0000009e9418723c */ /* 0x040fe20000041818 */
[----:B------:R-:W2:Y:S03]  /*15e10*/  LDSM.16.MT88.4 R156, [R195+0x800] ;  /* 0x00080000c39c783b */ /* 0x000ea60000004200 */
[----:B------:R-:W-:Y:S04]  /*15e20*/  FADD.FTZ R0, R218, R0 ;  /* 0x00000000da007221 */ /* 0x000fe80000010000 */
[----:B------:R-:W-:Y:S01]  /*15e30*/  FADD.FTZ R0, R179, R0 ;  /* 0x00000000b3007221 */ /* 0x000fe20000010000 */
[C---:B-1----:R-:W-:Y:S03]  /*15e40*/  HMMA.16816.F32.BF16 R28, R148.reuse, R152, R28 ;  /* 0x00000098941c723c */ /* 0x042fe6000004181c */
[----:B------:R-:W-:Y:S04]  /*15e50*/  FADD.FTZ R0, R181, R0 ;  /* 0x00000000b5007221 */ /* 0x000fe80000010000 */
[----:B------:R-:W-:Y:S01]  /*15e60*/  FADD.FTZ R0, R178, R0 ;  /* 0x00000000b2007221 */ /* 0x000fe20000010000 */
[C---:B------:R-:W-:Y:S01]  /*15e70*/  HMMA.16816.F32.BF16 R32, R148.reuse, R154, R32 ;  /* 0x0000009a9420723c */ /* 0x040fe20000041820 */
[----:B------:R-:W1:Y:S03]  /*15e80*/  LDSM.16.MT88.4 R152, [R193+0x2000] ;  /* 0x00200000c198783b */ /* 0x000e660000004200 */
[----:B------:R-:W-:Y:S04]  /*15e90*/  FADD.FTZ R0, R180, R0 ;  /* 0x00000000b4007221 */ /* 0x000fe80000010000 */
[----:B------:R-:W-:Y:S04]  /*15ea0*/  FADD.FTZ R0, R176, R0 ;  /* 0x00000000b0007221 */ /* 0x000fe80000010000 */
[----:B------:R-:W-:Y:S04]  /*15eb0*/  FADD.FTZ R0, R177, R0 ;  /* 0x00000000b1007221 */ /* 0x000fe80000010000 */
[----:B------:R-:W-:Y:S04]  /*15ec0*/  FADD.FTZ R0, R14, R0 ;  /* 0x000000000e007221 */ /* 0x000fe80000010000 */
[----:B------:R-:W-:Y:S01]  /*15ed0*/  FADD.FTZ R233, R6, R0 ;  /* 0x0000000006e97221 */ /* 0x000fe20000010000 */
[----:B------:R-:W-:Y:S01]  /*15ee0*/  IADD3 R0, R225, -0x1, RZ ;  /* 0xffffffffe1007810 */ /* 0x000fe20007ffe0ff */
[C---:B--2---:R-:W-:Y:S03]  /*15ef0*/  HMMA.16816.F32.BF16 R36, R148.reuse, R156, R36 ;  /* 0x0000009c9424723c */ /* 0x044fe60000041824 */
[----:B------:R-:W-:Y:S02]  /*15f00*/  MOV R225, R0 ;  /* 0x0000000000e17202 */ /* 0x000fe40000000f00 */
[----:B------:R-:W-:Y:S03]  /*15f10*/  MOV R6, R3 ;  /* 0x0000000300067202 */ /* 0x000fe60000000f00 */
        /* <DEDUP_REMOVED lines=84> */
.L_x_2412:
[----:B------:R-:W-:-:S13]  /*16460*/  ISETP.GE.AND P0, PT, R225, R247, PT ;  /* 0x000000f7e100720c */ /* 0x000fda0003f06270 */
[----:B------:R-:W-:Y:S05]  /*16470*/  @!P0 BRA `(.L_x_2426) ;  /* 0x00003d9000008947 */ /* 0x000fea0003800000 */
[----:B------:R-:W-:Y:S01]  /*16480*/  IMAD.MOV.U32 R14, RZ, RZ, R6 ;  /* 0x000000ffff0e7224 */ /* 0x000fe200078e0006 */
[----:B------:R-:W-:Y:S02]  /*16490*/  MOV R4, R13 ;  /* 0x0000000d00047202 */ /* 0x000fe40000000f00 */
[----:B------:R-:W-:Y:S02]  /*164a0*/  IADD3 R227, -R241, 0x30, RZ ;  /* 0x00000030f1e37810 */ /* 0x000fe40007ffe1ff */
.L_x_2448:
[----:B------:R-:W2:Y:S01]  /*164b0*/  LDL.64 R8, [R1+0x70] ;  /* 0x0000700001087983 */ /* 0x000ea20000100a00 */
        /* <DEDUP_REMOVED lines=9> */
[C---:B------:R-:W-:Y:S03]  /*16550*/  IMAD R6, R224.reuse, c[0x0][0x21c], R6 ;  /* 0x00008700e0067a24 */ /* 0x040fe600078e0206 */
[----:B------:R-:W-:Y:S05]  /*16560*/  IADD3 R3, R3, R0, RZ ;  /* 0x0000000003037210 */ /* 0x000fea0007ffe0ff */
[----:B------:R-:W-:Y:S01]  /*16570*/  IMAD.WIDE.U32 R2, R224, c[0x0][0x218], R2 ;  /* 0x00008600e0027a25 */ /* 0x000fe200078e0002 */
[----:B------:R1:W3:Y:S04]  /*16580*/  LDSM.16.M88.4 R32, [R197] ;  /* 0x00000000c520783b */ /* 0x0002e80000000200 */
[----:B------:R1:W4:Y:S04]  /*16590*/  LDSM.16.M88.4 R16, [R192] ;  /* 0x00000000c010783b */ /* 0x0003280000000200 */
[----:B------:R1:W1:Y:S04]  /*165a0*/  LDSM.16.M88.4 R24, [R192+0x800] ;  /* 0x00080000c018783b */ /* 0x0002680000000200 */
[----:B------:R1:W1:Y:S04]  /*165b0*/  LDSM.16.M88.4 R172, [R192+0x1000] ;  /* 0x00100000c0ac783b */ /* 0x0002680000000200 */
[----:B------:R1:W1:Y:S04]  /*165c0*/  LDSM.16.M88.4 R176, [R198] ;  /* 0x00000000c6b0783b */ /* 0x0002680000000200 */
[----:B------:R1:W1:Y:S04]  /*165d0*/  LDSM.16.M88.4 R180, [R201] ;  /* 0x00000000c9b4783b */ /* 0x0002680000000200 */
[----:B------:R1:W1:Y:S04]  /*165e0*/  LDSM.16.M88.4 R184, [R211] ;  /* 0x00000000d3b8783b */ /* 0x0002680000000200 */
[----:B------:R1:W1:Y:S01]  /*165f0*/  LDSM.16.M88.4 R188, [R212] ;  /* 0x00000000d4bc783b */ /* 0x0002620000000200 */
[----:B--2---:R-:W-:Y:S04]  /*16600*/  IADD3 R0, P0, R8, R2, RZ ;  /* 0x0000000208007210 */ /* 0x004fe80007f1e0ff */
[----:B------:R-:W-:Y:S02]  /*16610*/  IADD3.X R6, R252, R3, R6, P0, !PT ;  /* 0x00000003fc067210 */ /* 0x000fe400007fe406 */
[C---:B------:R-:W-:Y:S04]  /*16620*/  LEA R10, P0, R0.reuse, c[0x0][0x1f8], 0x1 ;  /* 0x00007e00000a7a11 */ /* 0x040fe800078008ff */
[----:B------:R-:W-:Y:S01]  /*16630*/  LEA.HI.X R6, R0, c[0x0][0x1fc], R6, 0x1, P0 ;  /* 0x00007f0000067a11 */ /* 0x000fe200000f0c06 */
[----:B------:R-:W-:-:S06]  /*16640*/  BRA.DIV ~URZ, `(.L_x_2427) ;  /* 0x0000b0327f007947 */ /* 0x000fcc000b800000 */
[----:B-1-34-:R1:W2:Y:S02]  /*16650*/  SHFL.IDX PT, R0, R6, RZ, 0x181f ;  /* 0x00181fff06007589 */ /* 0x01a2a400000e0000 */
.L_x_2549:
[----:B------:R-:W-:Y:S01]  /*16660*/  SHF.R.S32.HI R3, RZ, 0x1f, R215 ;  /* 0x0000001fff037819 */ /* 0x000fe200000114d7 */
[----:B------:R-:W3:Y:S01]  /*16670*/  SHFL.IDX PT, R2, R10, RZ, 0x181f ;  /* 0x00181fff0a027589 */ /* 0x000ee200000e0000 */
[C---:B------:R-:W-:Y:S01]  /*16680*/  ISETP.GE.AND P3, PT, R215.reuse, c[0x0][0x1d4], PT ;  /* 0x00007500d7007a0c */ /* 0x040fe20003f66270 */
[C---:B------:R-:W-:Y:S01]  /*16690*/  IMAD.SHL.U32 R239, R215.reuse, 0x2, RZ ;  /* 0x00000002d7ef7824 */ /* 0x040fe200078e00ff */
[C---:B------:R-:W-:Y:S01]  /*166a0*/  SHF.L.U64.HI R221, R215.reuse, 0x1, R3 ;  /* 0x00000001d7dd7819 */ /* 0x040fe20000010203 */
[C---:B------:R-:W-:Y:S01]  /*166b0*/  IMAD.SHL.U32 R220, R232.reuse, 0x2, RZ ;  /* 0x00000002e8dc7824 */ /* 0x040fe200078e00ff */
[----:B------:R-:W-:Y:S01]  /*166c0*/  IADD3 R3, R215, 0x40, RZ ;  /* 0x00000040d7037810 */ /* 0x000fe20007ffe0ff */
[----:B------:R-:W-:Y:S01]  /*166d0*/  IMAD.SHL.U32 R217, R231, 0x2, RZ ;  /* 0x00000002e7d97824 */ /* 0x000fe200078e00ff */
[----:B------:R-:W-:Y:S01]  /*166e0*/  SHF.L.U64.HI R222, R232, 0x1, R244 ;  /* 0x00000001e8de7819 */ /* 0x000fe200000102f4 */
[C---:B------:R-:W-:Y:S01]  /*166f0*/  IMAD.SHL.U32 R13, R230.reuse, 0x2, RZ ;  /* 0x00000002e60d7824 */ /* 0x040fe200078e00ff */
[----:B------:R-:W-:Y:S01]  /*16700*/  ISETP.GE.AND P2, PT, R3, c[0x0][0x1d4], PT ;  /* 0x0000750003007a0c */ /* 0x000fe20003f46270 */
[----:B------:R-:W-:Y:S01]  /*16710*/  BSSY B0, `(.L_x_2428) ;  /* 0x0000031000007945 */ /* 0x000fe20003800000 */
[----:B------:R-:W-:Y:S02]  /*16720*/  IADD3 R3, R215, 0x80, RZ ;  /* 0x00000080d7037810 */ /* 0x000fe40007ffe0ff */
[----:B------:R-:W-:Y:S02]  /*16730*/  SHF.L.U64.HI R219, R231, 0x1, R243 ;  /* 0x00000001e7db7819 */ /* 0x000fe400000102f3 */
[----:B------:R-:W-:Y:S02]  /*16740*/  SHF.L.U64.HI R218, R230, 0x1, R242 ;  /* 0x00000001e6da7819 */ /* 0x000fe400000102f2 */
[----:B------:R-:W-:Y:S02]  /*16750*/  LOP3.LUT P1, RZ, R213, 0x800, RZ, 0xc0, !PT ;  /* 0x00000800d5ff7812 */ /* 0x000fe4000782c0ff */
[----:B---3--:R-:W-:Y:S05]  /*16760*/  IADD3 R8, P0, R2, R239, RZ ;  /* 0x000000ef02087210 */ /* 0x008fea0007f1e0ff */
[----:B--2---:R-:W-:Y:S05]  /*16770*/  IMAD.X R9, R0, 0x1, R221, P0 ;  /* 0x0000000100097824 */ /* 0x004fea00000e06dd */
[----:B------:R-:W-:Y:S01]  /*16780*/  @!PT LDS RZ, [RZ] ;  /* 0x00000000fffff984 */ /* 0x000fe20000000800 */
[----:B------:R-:W-:Y:S01]  /*16790*/  @!PT LDS RZ, [RZ] ;  /* 0x00000000fffff984 */ /* 0x000fe20000000800 */
[----:B------:R2:W-:Y:S02]  /*167a0*/  LDGSTS.E.BYPASS.LTC128B.128 [R214+0x4080], [R8.64], !P3 ;  /* 0x0408000008d67fae */ /* 0x0005e4000d901d4a */
[----:B--2---:R-:W-:Y:S05]  /*167b0*/  IADD3 R8, P0, R2, R220, RZ ;  /* 0x000000dc02087210 */ /* 0x004fea0007f1e0ff */
[----:B------:R-:W-:Y:S05]  /*167c0*/  IMAD.X R9, R0, 0x1, R222, P0 ;  /* 0x0000000100097824 */ /* 0x000fea00000e06de */
[----:B------:R2:W-:Y:S01]  /*167d0*/  LDGSTS.E.BYPASS.LTC128B.128 [R214+0x5880], [R8.64], !P2 ;  /* 0x0588000008d67fae */ /* 0x0005e2000d101d4a */
[----:B------:R-:W-:Y:S02]  /*167e0*/  ISETP.GE.AND P2, PT, R3, c[0x0][0x1d4], PT ;  /* 0x0000750003007a0c */ /* 0x000fe40003f46270 */
[----:B------:R-:W-:Y:S02]  /*167f0*/  IADD3 R3, R215, 0xc0, RZ ;  /* 0x000000c0d7037810 */ /* 0x000fe40007ffe0ff */
[----:B--2---:R-:W-:Y:S05]  /*16800*/  IADD3 R8, P0, R2, R217, RZ ;  /* 0x000000d902087210 */ /* 0x004fea0007f1e0ff */
[----:B------:R-:W-:Y:S01]  /*16810*/  IMAD.X R9, R0, 0x1, R219, P0 ;  /* 0x0000000100097824 */ /* 0x000fe200000e06db */
[----:B------:R-:W-:Y:S04]  /*16820*/  IADD3 R2, P0, R2, R13, RZ ;  /* 0x0000000d02027210 */ /* 0x000fe80007f1e0ff */
[----:B------:R2:W-:Y:S01]  /*16830*/  LDGSTS.E.BYPASS.LTC128B.128 [R214+0x7080], [R8.64], !P2 ;  /* 0x0708000008d67fae */ /* 0x0005e2000d101d4a */
[----:B------:R-:W-:Y:S01]  /*16840*/  ISETP.GE.AND P2, PT, R3, c[0x0][0x1d4], PT ;  /* 0x0000750003007a0c */ /* 0x000fe20003f46270 */
[----:B------:R-:W-:Y:S11]  /*16850*/  IMAD.X R3, R0, 0x1, R218, P0 ;  /* 0x0000000100037824 */ /* 0x000ff600000e06da */
[----:B------:R-:W-:Y:S01]  /*16860*/  @!UPT UIADD3 URZ, URZ, URZ, URZ ;  /* 0x0000003f3f3ff290 */ /* 0x000fe2000fffe03f */
[----:B------:R2:W-:Y:S01]  /*16870*/  LDGSTS.E.BYPASS.LTC128B.128 [R214+0x8880], [R2.64], !P2 ;  /* 0x0888000002d67fae */ /* 0x0005e2000d101d4a */
[----:B------:R-:W-:-:S05]  /*16880*/  @P1 BRA `(.L_x_2429) ;  /* 0x0000019000001947 */ /* 0x000fca0003800000 */
[----:B------:R-:W-:-:S05]  /*16890*/  BRA.DIV ~URZ, `(.L_x_2430) ;  /* 0x0000ae527f007947 */ /* 0x000fca000b800000 */
[----:B-1----:R-:W1:Y:S04]  /*168a0*/  SHFL.IDX PT, R6, R6, 0x1, 0x181f ;  /* 0x00381f0006067f89 */ /* 0x002e6800000e0000 */
[----:B------:R3:W4:Y:S02]  /*168b0*/  SHFL.IDX PT, R0, R10, 0x1, 0x181f ;  /* 0x00381f000a007f89 */ /* 0x00072400000e0000 */
.L_x_2550:
[C---:B--2---:R-:W-:Y:S02]  /*168c0*/  IADD3 R2, R215.reuse, 0x40, RZ ;  /* 0x00000040d7027810 */ /* 0x044fe40007ffe0ff */
[C---:B------:R-:W-:Y:S02]  /*168d0*/  ISETP.GE.AND P2, PT, R215.reuse, c[0x0][0x1d4], PT ;  /* 0x00007500d7007a0c */ /* 0x040fe40003f46270 */
[----:B----4-:R-:W-:Y:S02]  /*168e0*/  IADD3 R8, P0, R0, R239, RZ ;  /* 0x000000ef00087210 */ /* 0x010fe40007f1e0ff */
[----:B------:R-:W-:Y:S02]  /*168f0*/  ISETP.GE.AND P1, PT, R2, c[0x0][0x1d4], PT ;  /* 0x0000750002007a0c */ /* 0x000fe40003f26270 */
[C---:B------:R-:W-:Y:S01]  /*16900*/  IADD3 R11, R215.reuse, 0x80, RZ ;  /* 0x00000080d70b7810 */ /* 0x040fe20007ffe0ff */
[----:B-1----:R-:W-:Y:S01]  /*16910*/  IMAD.X R9, R6, 0x1, R221, P0 ;  /* 0x0000000106097824 */ /* 0x002fe200000e06dd */
[----:B------:R-:W-:Y:S02]  /*16920*/  IADD3 R2, P0, R0, R220, RZ ;  /* 0x000000dc00027210 */ /* 0x000fe40007f1e0ff */
[----:B---3--:R-:W-:Y:S03]  /*16930*/  IADD3 R10, R215, 0xc0, RZ ;  /* 0x000000c0d70a7810 */ /* 0x008fe60007ffe0ff */
[----:B------:R-:W-:Y:S01]  /*16940*/  @!PT LDS RZ, [RZ] ;  /* 0x00000000fffff984 */ /* 0x000fe20000000800 */
[----:B------:R-:W-:Y:S01]  /*16950*/  @!PT LDS RZ, [RZ] ;  /* 0x00000000fffff984 */ /* 0x000fe20000000800 */
[----:B------:R-:W-:Y:S01]  /*16960*/  @!PT LDS RZ, [RZ] ;  /* 0x00000000fffff984 */ /* 0x000fe20000000800 */
[----:B------:R1:W-:Y:S01]  /*16970*/  LDGSTS.E.BYPASS.LTC128B.128 [R214+0x5080], [R8.64], !P2 ;  /* 0x0508000008d67fae */ /* 0x0003e2000d101d4a */
[----:B------:R-:W-:Y:S01]  /*16980*/  IMAD.X R3, R6, 0x1, R222, P0 ;  /* 0x0000000106037824 */ /* 0x000fe200000e06de */
[----:B------:R-:W-:Y:S04]  /*16990*/  ISETP.GE.AND P2, PT, R11, c[0x0][0x1d4], PT ;  /* 0x000075000b007a0c */ /* 0x000fe80003f46270 */
[----:B------:R2:W-:Y:S01]  /*169a0*/  LDGSTS.E.BYPASS.LTC128B.128 [R214+0x6880], [R2.64], !P1 ;  /* 0x0688000002d67fae */ /* 0x0005e2000c901d4a */
[----:B------:R-:W-:Y:S02]  /*169b0*/  ISETP.GE.AND P1, PT, R10, c[0x0][0x1d4], PT ;  /* 0x000075000a007a0c */ /* 0x000fe40003f26270 */
[----:B--2---:R-:W-:Y:S05]  /*169c0*/  IADD3 R2, P0, R0, R217, RZ ;  /* 0x000000d900027210 */ /* 0x004fea0007f1e0ff */
[----:B------:R-:W-:Y:S05]  /*169d0*/  IMAD.X R3, R6, 0x1, R219, P0 ;  /* 0x0000000106037824 */ /* 0x000fea00000e06db */
[----:B------:R2:W-:Y:S02]  /*169e0*/  LDGSTS.E.BYPASS.LTC128B.128 [R214+0x8080], [R2.64], !P2 ;  /* 0x0808000002d67fae */ /* 0x0005e4000d101d4a */
[----:B--2---:R-:W-:Y:S05]  /*169f0*/  IADD3 R2, P0, R0, R13, RZ ;  /* 0x0000000d00027210 */ /* 0x004fea0007f1e0ff */
[----:B------:R-:W-:Y:S05]  /*16a00*/  IMAD.X R3, R6, 0x1, R218, P0 ;  /* 0x0000000106037824 */ /* 0x000fea00000e06da */
[----:B------:R1:W-:Y:S03]  /*16a10*/  LDGSTS.E.BYPASS.LTC128B.128 [R214+0x9880], [R2.64], !P1 ;  /* 0x0988000002d67fae */ /* 0x0003e6000c901d4a */
.L_x_2429:
[----:B------:R-:W-:Y:S05]  /*16a20*/  BSYNC B0 ;  /* 0x0000000000007941 */ /* 0x000fea0003800000 */
.L_x_2428:
[----:B------:R-:W0:Y:S01]  /*16a30*/  LDGDEPBAR ;  /* 0x00000000000079af */ /* 0x000e220000000000 */
[----:B------:R-:W-:Y:S01]  /*16a40*/  WARPSYNC 0xffffffff ;  /* 0xffffffff00007948 */ /* 0x000fe20003800000 */
[C---:B-12---:R-:W-:Y:S01]  /*16a50*/  HMMA.16816.F32.BF16 R8, R32.reuse, R16, RZ ;  /* 0x000000102008723c */ /* 0x046fe200000418ff */
[----:B------:R-:W-:Y:S02]  /*16a60*/  BSSY B0, `(.L_x_2431) ;  /* 0x0000126000007945 */ /* 0x000fe40003800000 */
[----:B------:R-:W-:Y:S05]  /*16a70*/  ISETP.GT.AND P0, PT, R225, R247, PT ;  /* 0x000000f7e100720c */ /* 0x000fea0003f04270 */
[C---:B------:R-:W-:Y:S08]  /*16a80*/  HMMA.16816.F32.BF16 R16, R32.reuse, R18, RZ ;  /* 0x000000122010723c */ /* 0x040ff000000418ff */
[C---:B------:R-:W-:Y:S08]  /*16a90*/  HMMA.16816.F32.BF16 R20, R32.reuse, R24, RZ ;  /* 0x000000182014723c */ /* 0x040ff000000418ff */
        /* <DEDUP_REMOVED lines=161> */
[----:B------:R-:W-:Y:S03]  /*174b0*/  FMUL.FTZ R23, R23, c[0x0][0x320] ;  /* 0x0000c80017177a20 */ /* 0x000fe60000410000 */
        /* <DEDUP_REMOVED lines=9> */
[----:B------:R-:W3:Y:S01]  /*17550*/  MUFU.TANH R179, R26 ;  /* 0x0000001a00b37308 */ /* 0x000ee20000002400 */
[----:B-1----:R-:W-:Y:S09]  /*17560*/  FMUL.FTZ R19, R24, c[0x0][0x320] ;  /* 0x0000c80018137a20 */ /* 0x002ff20000410000 */
[----:B------:R1:W1:Y:S01]  /*17570*/  MUFU.TANH R178, R27 ;  /* 0x0000001b00b27308 */ /* 0x0002620000002400 */
[----:B--2---:R-:W-:Y:S09]  /*17580*/  FMUL.FTZ R20, R21, c[0x0][0x320] ;  /* 0x0000c80015147a20 */ /* 0x004ff20000410000 */
[----:B------:R2:W1:Y:S01]  /*17590*/  MUFU.TANH R180, R16 ;  /* 0x0000001000b47308 */ /* 0x0004620000002400 */
[C---:B----4-:R-:W-:Y:S09]  /*175a0*/  HMMA.16816.F32.BF16 R28, R184.reuse, R8, R28 ;  /* 0x00000008b81c723c */ /* 0x050ff2000004181c */
[----:B------:R2:W4:Y:S01]  /*175b0*/  MUFU.TANH R177, R17 ;  /* 0x0000001100b17308 */ /* 0x0005220000002400 */
[----:B------:R-:W-:Y:S09]  /*175c0*/  HMMA.16816.F32.BF16 R32, R184, R10, R32 ;  /* 0x0000000ab820723c */ /* 0x000ff20000041820 */
[----:B------:R-:W2:Y:S05]  /*175d0*/  MUFU.TANH R20, R20 ;  /* 0x0000001400147308 */ /* 0x000eaa0000002400 */
[----:B------:R-:W-:Y:S05]  /*175e0*/  FMUL.FTZ R28, R28, c[0x0][0x320] ;  /* 0x0000c8001c1c7a20 */ /* 0x000fea0000410000 */
[----:B------:R2:W2:Y:S01]  /*175f0*/  MUFU.TANH R183, R22 ;  /* 0x0000001600b77308 */ /* 0x0004a20000002400 */
[----:B-1----:R-:W-:Y:S02]  /*17600*/  FMUL.FTZ R27, R29, c[0x0][0x320] ;  /* 0x0000c8001d1b7a20 */ /* 0x002fe40000410000 */
        /* <DEDUP_REMOVED lines=18> */
[--C-:B--234-:R-:W-:Y:S01]  /*17730*/  IMAD.IADD R3, R251, 0x1, R241.reuse ;  /* 0x00000001fb037824 */ /* 0x11cfe200078e02f1 */
[----:B------:R-:W2:Y:S01]  /*17740*/  LDL R0, [R1+0x84] ;  /* 0x0000840001007983 */ /* 0x000ea20000100800 */
[----:B------:R-:W-:Y:S03]  /*17750*/  IMAD.MOV.U32 R224, RZ, RZ, RZ ;  /* 0x000000ffffe07224 */ /* 0x000fe600078e00ff */
[----:B-1----:R-:W3:Y:S01]  /*17760*/  LDL.64 R22, [R1+0x90] ;  /* 0x0000900001167983 */ /* 0x002ee20000100a00 */
[----:B------:R-:W-:Y:S05]  /*17770*/  ISETP.GT.AND P1, PT, R3, 0x2f, PT ;  /* 0x0000002f0300780c */ /* 0x000fea0003f24270 */
        /* <DEDUP_REMOVED lines=26> */
[----:B-----5:R-:W-:Y:S03]  /*17920*/  IADD3 R0, P0, R16, R2, RZ ;  /* 0x0000000210007210 */ /* 0x020fe60007f1e0ff */
[----:B------:R-:W-:Y:S05]  /*17930*/  IMAD R10, R224, c[0x0][0x1f4], R10 ;  /* 0x00007d00e00a7a24 */ /* 0x000fea00078e020a */
[----:B------:R-:W-:Y:S02]  /*17940*/  IADD3.X R10, R235, R3, R10, P0, !PT ;  /* 0x00000003eb0a7210 */ /* 0x000fe400007fe40a */
[C---:B------:R-:W-:Y:S04]  /*17950*/  LEA R11, P0, R0.reuse, c[0x0][0x1c8], 0x1 ;  /* 0x00007200000b7a11 */ /* 0x040fe800078008ff */
[----:B------:R-:W-:Y:S01]  /*17960*/  LEA.HI.X R10, R0, c[0x0][0x1cc], R10, 0x1, P0 ;  /* 0x00007300000a7a11 */ /* 0x000fe200000f0c0a */
[----:B------:R-:W-:-:S06]  /*17970*/  BRA.DIV ~URZ, `(.L_x_2433) ;  /* 0x00009e427f007947 */ /* 0x000fcc000b800000 */
[----:B------:R1:W2:Y:S02]  /*17980*/  SHFL.IDX PT, R6, R10, RZ, 0x181f ;  /* 0x00181fff0a067589 */ /* 0x0002a400000e0000 */
.L_x_2551:
[----:B------:R-:W-:-:S05]  /*17990*/  BRA.DIV ~URZ, `(.L_x_2434) ;  /* 0x00009e927f007947 */ /* 0x000fca000b800000 */
[----:B------:R3:W4:Y:S02]  /*179a0*/  SHFL.IDX PT, R0, R11, RZ, 0x181f ;  /* 0x00181fff0b007589 */ /* 0x00072400000e0000 */
.L_x_2552:
[----:B------:R-:W-:Y:S02]  /*179b0*/  ISETP.GE.AND P0, PT, R227, 0x1, PT ;  /* 0x00000001e300780c */ /* 0x000fe40003f06270 */
[C---:B------:R-:W-:Y:S02]  /*179c0*/  IADD3 R2, R215.reuse, 0x40, RZ ;  /* 0x00000040d7027810 */ /* 0x040fe40007ffe0ff */
[C---:B------:R-:W-:Y:S02]  /*179d0*/  ISETP.GE.AND P3, PT, R215.reuse, c[0x0][0x1d4], PT ;  /* 0x00007500d7007a0c */ /* 0x040fe40003f66270 */
[----:B------:R-:W-:Y:S02]  /*179e0*/  ISETP.GE.AND P2, PT, R2, c[0x0][0x1d4], PT ;  /* 0x0000750002007a0c */ /* 0x000fe40003f46270 */
[C---:B------:R-:W-:Y:S02]  /*179f0*/  IADD3 R17, R215.reuse, 0x80, RZ ;  /* 0x00000080d7117810 */ /* 0x040fe40007ffe0ff */
[----:B------:R-:W-:Y:S03]  /*17a00*/  IADD3 R16, R215, 0xc0, RZ ;  /* 0x000000c0d7107810 */ /* 0x000fe60007ffe0ff */
[----:B----4-:R-:W-:Y:S05]  /*17a10*/  @P0 IADD3 R8, P1, R0, R239, RZ ;  /* 0x000000ef00080210 */ /* 0x010fea0007f3e0ff */
[----:B--2---:R-:W-:Y:S01]  /*17a20*/  @P0 IMAD.X R9, R6, 0x1, R221, P1 ;  /* 0x0000000106090824 */ /* 0x004fe200008e06dd */
[----:B------:R-:W-:Y:S04]  /*17a30*/  @P0 IADD3 R2, P1, R0, R220, RZ ;  /* 0x000000dc00020210 */ /* 0x000fe80007f3e0ff */
[----:B------:R-:W-:Y:S01]  /*17a40*/  @!PT LDS RZ, [RZ] ;  /* 0x00000000fffff984 */ /* 0x000fe20000000800 */
[----:B------:R-:W-:Y:S01]  /*17a50*/  @!PT LDS RZ, [RZ] ;  /* 0x00000000fffff984 */ /* 0x000fe20000000800 */
[----:B------:R-:W-:Y:S01]  /*17a60*/  @!PT LDS RZ, [RZ] ;  /* 0x00000000fffff984 */ /* 0x000fe20000000800 */
[----:B------:R2:W-:Y:S01]  /*17a70*/  @P0 LDGSTS.E.BYPASS.LTC128B.128 [R214+0xa080], [R8.64], !P3 ;  /* 0x0a08000008d60fae */ /* 0x0005e2000d901d4a */
[----:B------:R-:W-:Y:S01]  /*17a80*/  @P0 IMAD.X R3, R6, 0x1, R222, P1 ;  /* 0x0000000106030824 */ /* 0x000fe200008e06de */
[----:B------:R-:W-:Y:S04]  /*17a90*/  ISETP.GE.AND P3, PT, R17, c[0x0][0x1d4], PT ;  /* 0x0000750011007a0c */ /* 0x000fe80003f66270 */
[----:B------:R4:W-:Y:S01]  /*17aa0*/  @P0 LDGSTS.E.BYPASS.LTC128B.128 [R214+0xb880], [R2.64], !P2 ;  /* 0x0b88000002d60fae */ /* 0x0009e2000d101d4a */
[----:B------:R-:W-:Y:S02]  /*17ab0*/  ISETP.GE.AND P2, PT, R16, c[0x0][0x1d4], PT ;  /* 0x0000750010007a0c */ /* 0x000fe40003f46270 */
[----:B----4-:R-:W-:Y:S05]  /*17ac0*/  @P0 IADD3 R2, P1, R0, R217, RZ ;  /* 0x000000d900020210 */ /* 0x010fea0007f3e0ff */
[----:B------:R-:W-:Y:S05]  /*17ad0*/  @P0 IMAD.X R3, R6, 0x1, R219, P1 ;  /* 0x0000000106030824 */ /* 0x000fea00008e06db */
[----:B------:R4:W-:Y:S02]  /*17ae0*/  @P0 LDGSTS.E.BYPASS.LTC128B.128 [R214+0xd080], [R2.64], !P3 ;  /* 0x0d08000002d60fae */ /* 0x0009e4000d901d4a */
[----:B----4-:R-:W-:Y:S05]  /*17af0*/  @P0 IADD3 R2, P1, R0, R13, RZ ;  /* 0x0000000d00020210 */ /* 0x010fea0007f3e0ff */
[----:B------:R-:W-:Y:S05]  /*17b00*/  @P0 IMAD.X R3, R6, 0x1, R218, P1 ;  /* 0x0000000106030824 */ /* 0x000fea00008e06da */
[----:B------:R2:W-:Y:S01]  /*17b10*/  @P0 LDGSTS.E.BYPASS.LTC128B.128 [R214+0xe880], [R2.64], !P2 ;  /* 0x0e88000002d60fae */ /* 0x0005e2000d101d4a */
[----:B------:R-:W-:-:S05]  /*17b20*/  BRA.DIV ~URZ, `(.L_x_2435) ;  /* 0x00009d727f007947 */ /* 0x000fca000b800000 */
[----:B------:R4:W1:Y:S04]  /*17b30*/  SHFL.IDX PT, R6, R10, 0x1, 0x181f ;  /* 0x00381f000a067f89 */ /* 0x00086800000e0000 */
[----:B------:R4:W2:Y:S02]  /*17b40*/  SHFL.IDX PT, R0, R11, 0x1, 0x181f ;  /* 0x00381f000b007f89 */ /* 0x0008a400000e0000 */
.L_x_2553:
[----:B------:R-:W-:Y:S02]  /*17b50*/  ISETP.GE.AND P0, PT, R227, 0x21, PT ;  /* 0x00000021e300780c */ /* 0x000fe40003f06270 */
[C---:B------:R-:W-:Y:S02]  /*17b60*/  IADD3 R23, R215.reuse, 0x40, RZ ;  /* 0x00000040d7177810 */ /* 0x040fe40007ffe0ff */
[C---:B------:R-:W-:Y:S02]  /*17b70*/  ISETP.GE.AND P5, PT, R215.reuse, c[0x0][0x1d4], PT ;  /* 0x00007500d7007a0c */ /* 0x040fe40003fa6270 */
[----:B------:R-:W-:Y:S02]  /*17b80*/  IADD3 R22, R215, 0x80, RZ ;  /* 0x00000080d7167810 */ /* 0x000fe40007ffe0ff */
[----:B------:R-:W-:Y:S02]  /*17b90*/  ISETP.GE.AND P4, PT, R23, c[0x0][0x1d4], PT ;  /* 0x0000750017007a0c */ /* 0x000fe40003f86270 */
[----:B------:R-:W-:Y:S02]  /*17ba0*/  ISETP.GE.AND P3, PT, R22, c[0x0][0x1d4], PT ;  /* 0x0000750016007a0c */ /* 0x000fe40003f66270 */
[----:B------:R-:W-:Y:S02]  /*17bb0*/  IADD3 R21, R215, 0xc0, RZ ;  /* 0x000000c0d7157810 */ /* 0x000fe40007ffe0ff */
[----:B--2---:R-:W-:Y:S02]  /*17bc0*/  @P0 IADD3 R16, P1, R0, R239, RZ ;  /* 0x000000ef00100210 */ /* 0x004fe40007f3e0ff */
[----:B------:R-:W-:Y:S03]  /*17bd0*/  ISETP.GE.AND P2, PT, R21, c[0x0][0x1d4], PT ;  /* 0x0000750015007a0c */ /* 0x000fe60003f46270 */
[----:B-1----:R-:W-:Y:S01]  /*17be0*/  @P0 IMAD.X R17, R6, 0x1, R221, P1 ;  /* 0x0000000106110824 */ /* 0x002fe200008e06dd */
[----:B----4-:R-:W-:Y:S04]  /*17bf0*/  @P0 IADD3 R10, P1, R0, R220, RZ ;  /* 0x000000dc000a0210 */ /* 0x010fe80007f3e0ff */
[----:B------:R-:W-:Y:S01]  /*17c00*/  @!PT LDS RZ, [RZ] ;  /* 0x00000000fffff984 */ /* 0x000fe20000000800 */
[----:B------:R-:W-:Y:S01]  /*17c10*/  @!PT LDS RZ, [RZ] ;  /* 0x00000000fffff984 */ /* 0x000fe20000000800 */
[----:B------:R-:W-:Y:S01]  /*17c20*/  @!PT LDS RZ, [RZ] ;  /* 0x00000000fffff984 */ /* 0x000fe20000000800 */
[----:B------:R1:W-:Y:S01]  /*17c30*/  @P0 LDGSTS.E.BYPASS.LTC128B.128 [R214+0xb080], [R16.64], !P5 ;  /* 0x0b08000010d60fae */ /* 0x0003e2000e901d4a */
[----:B---3--:R-:W-:Y:S01]  /*17c40*/  @P0 IMAD.X R11, R6, 0x1, R222, P1 ;  /* 0x00000001060b0824 */ /* 0x008fe200008e06de */
[----:B------:R-:W-:Y:S04]  /*17c50*/  @P0 IADD3 R8, P1, R0, R217, RZ ;  /* 0x000000d900080210 */ /* 0x000fe80007f3e0ff */
[----:B------:R1:W-:Y:S01]  /*17c60*/  @P0 LDGSTS.E.BYPASS.LTC128B.128 [R214+0xc880], [R10.64], !P4 ;  /* 0x0c8800000ad60fae */ /* 0x0003e2000e101d4a */
[----:B------:R-:W-:Y:S01]  /*17c70*/  @P0 IMAD.X R9, R6, 0x1, R219, P1 ;  /* 0x0000000106090824 */ /* 0x000fe200008e06db */
[----:B------:R-:W-:Y:S04]  /*17c80*/  @P0 IADD3 R2, P1, R0, R13, RZ ;  /* 0x0000000d00020210 */ /* 0x000fe80007f3e0ff */
[----:B------:R1:W-:Y:S01]  /*17c90*/  @P0 LDGSTS.E.BYPASS.LTC128B.128 [R214+0xe080], [R8.64], !P3 ;  /* 0x0e08000008d60fae */ /* 0x0003e2000d901d4a */
[----:B------:R-:W-:Y:S05]  /*17ca0*/  @P0 IMAD.X R3, R6, 0x1, R218, P1 ;  /* 0x0000000106030824 */ /* 0x000fea00008e06da */
[----:B------:R1:W-:Y:S03]  /*17cb0*/  @P0 LDGSTS.E.BYPASS.LTC128B.128 [R214+0xf880], [R2.64], !P2 ;  /* 0x0f88000002d60fae */ /* 0x0003e6000d101d4a */
.L_x_2432:
[----:B--234-:R-:W-:Y:S05]  /*17cc0*/  BSYNC B0 ;  /* 0x0000000000007941 */ /* 0x01cfea0003800000 */
.L_x_2431:
[----:B------:R-:W2:Y:S01]  /*17cd0*/  LDL R0, [R1+0x80] ;  /* 0x0000800001007983 */ /* 0x000ea20000100800 */
[----:B------:R-:W-:Y:S03]  /*17ce0*/  IMAD R6, R225, -0x30, RZ ;  /* 0xffffffd0e1067824 */ /* 0x000fe600078e02ff */
[----:B-1----:R-:W2:Y:S01]  /*17cf0*/  LDL R8, [R1+0x4] ;  /* 0x0000040001087983 */ /* 0x002ea20000100800 */
[----:B------:R-:W-:Y:S03]  /*17d00*/  IMAD.IADD R11, R6, 0x1, -R246 ;  /* 0x00000001060b7824 */ /* 0x000fe600078e0af6 */
[----:B------:R-:W3:Y:S04]  /*17d10*/  LDL R3, [R1+0x7c] ;  /* 0x00007c0001037983 */ /* 0x000ee80000100800 */
[----:B------:R-:W3:Y:S04]  /*17d20*/  LDL R2, [R1+0x78] ;  /* 0x0000780001027983 */ /* 0x000ee80000100800 */
[----:B------:R-:W0:Y:S01]  /*17d30*/  LDGDEPBAR ;  /* 0x00000000000079af */ /* 0x000e220000000000 */
[----:B--2---:R-:W-:Y:S02]  /*17d40*/  IMAD R8, R8, 0x80, R0 ;  /* 0x0000008008087824 */ /* 0x004fe400078e0200 */
[----:B------:R-:W-:Y:S05]  /*17d50*/  IMAD.MOV.U32 R0, RZ, RZ, 0x1 ;  /* 0x00000001ff007424 */ /* 0x000fea00078e00ff */
[----:B------:R-:W-:Y:S02]  /*17d60*/  ISETP.NE.AND P0, PT, R0, c[0x0][0x2c4], PT ;  /* 0x0000b10000007a0c */ /* 0x000fe40003f05270 */
[----:B---3--:R-:W-:Y:S02]  /*17d70*/  IADD3 R8, R2, R8, R3 ;  /* 0x0000000802087210 */ /* 0x008fe40007ffe003 */
        /* <DEDUP_REMOVED lines=8> */
[----:B------:R1:W2:Y:S02]  /*17e00*/  SHFL.IDX PT, R3, R8, RZ, 0x1c1f ;  /* 0x001c1fff08037589 */ /* 0x0002a400000e0000 */
.L_x_2554:
[----:B--2---:R-:W-:Y:S01]  /*17e10*/  IADD3 R2, R10, R3, RZ ;  /* 0x000000030a027210 */ /* 0x004fe20007ffe0ff */
[----:B------:R-:W-:Y:S05]  /*17e20*/  IMAD.MOV.U32 R0, RZ, RZ, 0x1 ;  /* 0x00000001ff007424 */ /* 0x000fea00078e00ff */
[----:B------:R-:W-:Y:S01]  /*17e30*/  ISETP.LE.AND P0, PT, R0, c[0x0][0x32c], PT ;  /* 0x0000cb0000007a0c */ /* 0x000fe20003f03270 */
        /* <DEDUP_REMOVED lines=16> */
.L_x_2439:
[----:B------:R-:W-:Y:S04]  /*17f40*/  MOV R13, 0x1 ;  /* 0x00000001000d7802 */ /* 0x000fe80000000f00 */
[----:B------:R-:W-:Y:S11]  /*17f50*/  ISETP.NE.AND P0, PT, R13, c[0x0][0x32c], PT ;  /* 0x0000cb000d007a0c */ /* 0x000ff60003f05270 */
[----:B------:R-:W-:Y:S02]  /*17f60*/  @!UPT UIADD3 URZ, URZ, URZ, URZ ;  /* 0x0000003f3f3ff290 */ /* 0x000fe4000fffe03f */
[----:B------:R-:W-:Y:S05]  /*17f70*/  @P0 IMAD.HI.U32 R13, R3, c[0x0][0x330], RZ ;  /* 0x0000cc00030d0a27 */ /* 0x000fea00078e00ff */
[----:B------:R-:W-:Y:S02]  /*17f80*/  @P0 SHF.R.U32.HI R3, RZ, c[0x0][0x334], R13 ;  /* 0x0000cd00ff030a19 */ /* 0x000fe4000001160d */
.L_x_2440:
[----:B------:R-:W-:Y:S05]  /*17f90*/  BSYNC B0 ;  /* 0x0000000000007941 */ /* 0x000fea0003800000 */
.L_x_2438:
[----:B------:R-:W-:Y:S05]  /*17fa0*/  IMAD R3, R3, c[0x0][0x32c], R11 ;  /* 0x0000cb0003037a24 */ /* 0x000fea00078e020b */
[----:B------:R-:W-:Y:S02]  /*17fb0*/  IMNMX R0, R0, R3, !PT ;  /* 0x0000000300007217 */ /* 0x000fe40007800200 */
[----:B------:R-:W-:Y:S04]  /*17fc0*/  IADD3 R3, R3, c[0x0][0x32c], RZ ;  /* 0x0000cb0003037a10 */ /* 0x000fe80007ffe0ff */
[----:B------:R-:W-:Y:S02]  /*17fd0*/  IMNMX R2, R2, R3, PT ;  /* 0x0000000302027217 */ /* 0x000fe40003800200 */
.L_x_2437:
        /* <DEDUP_REMOVED lines=63> */
.L_x_2555:
[----:B---3--:R-:W-:Y:S01]  /*183d0*/  IADD3 R2, R10, R3, RZ ;  /* 0x000000030a027210 */ /* 0x008fe20007ffe0ff */
        /* <DEDUP_REMOVED lines=18> */
.L_x_2444:
[----:B------:R-:W-:Y:S04]  /*18500*/  MOV R6, 0x1 ;  /* 0x0000000100067802 */ /* 0x000fe80000000f00 */
[----:B------:R-:W-:Y:S11]  /*18510*/  ISETP.NE.AND P0, PT, R6, c[0x0][0x32c], PT ;  /* 0x0000cb0006007a0c */ /* 0x000ff60003f05270 */
[----:B------:R-:W-:Y:S02]  /*18520*/  @!UPT UIADD3 URZ, URZ, URZ, URZ ;  /* 0x0000003f3f3ff290 */ /* 0x000fe4000fffe03f */
[----:B------:R-:W-:Y:S05]  /*18530*/  @P0 IMAD.HI.U32 R6, R3, c[0x0][0x330], RZ ;  /* 0x0000cc0003060a27 */ /* 0x000fea00078e00ff */
[----:B------:R-:W-:Y:S02]  /*18540*/  @P0 SHF.R.U32.HI R3, RZ, c[0x0][0x334], R6 ;  /* 0x0000cd00ff030a19 */ /* 0x000fe40000011606 */
.L_x_2445:
[----:B------:R-:W-:Y:S05]  /*18550*/  BSYNC B0 ;  /* 0x0000000000007941 */ /* 0x000fea0003800000 */
.L_x_2443:
[----:B------:R-:W-:Y:S05]  /*18560*/  IMAD R3, R3, c[0x0][0x32c], R11 ;  /* 0x0000cb0003037a24 */ /* 0x000fea00078e020b */
[----:B------:R-:W-:Y:S02]  /*18570*/  IMNMX R0, R0, R3, !PT ;  /* 0x0000000300007217 */ /* 0x000fe40007800200 */
[----:B------:R-:W-:Y:S04]  /*18580*/  IADD3 R3, R3, c[0x0][0x32c], RZ ;  /* 0x0000cb0003037a10 */ /* 0x000fe80007ffe0ff */
[----:B------:R-:W-:Y:S02]  /*18590*/  IMNMX R2, R2, R3, PT ;  /* 0x0000000302027217 */ /* 0x000fe40003800200 */
.L_x_2442:
[----:B------:R-:W-:Y:S02]  /*185a0*/  ISETP.GT.AND P0, PT, R0, RZ, !P1 ;  /* 0x000000ff0000720c */ /* 0x000fe40004f04270 */
[C---:B------:R-:W-:Y:S02]  /*185b0*/  LOP3.LUT P1, RZ, R213.reuse, 0x1, RZ, 0xc0, !PT ;  /* 0x00000001d5ff7812 */ /* 0x040fe4000782c0ff */
[----:B------:R-:W-:Y:S04]  /*185c0*/  ISETP.LT.OR P0, PT, R2, 0x1, P0 ;  /* 0x000000010200780c */ /* 0x000fe80000701670 */
[----:B-12---:R-:W-:Y:S02]  /*185d0*/  FSEL R8, R216, -INF , !P0 ;  /* 0xff800000d8087808 */ /* 0x006fe40004000000 */
        /* <DEDUP_REMOVED lines=64> */
.L_x_2556:
[----:B-12---:R-:W-:Y:S01]  /*189e0*/  FMNMX.FTZ R0, R0, R2, !PT ;  /* 0x0000000200007209 */ /* 0x006fe20007810000 */
[----:B------:R-:W-:-:S05]  /*189f0*/  BRA.DIV ~URZ, `(.L_x_2447) ;  /* 0x000090a27f007947 */ /* 0x000fca000b800000 */
[----:B------:R-:W1:Y:S02]  /*18a00*/  SHFL.BFLY PT, R13, R0, 0x1, 0x1f ;  /* 0x0c201f00000d7f89 */ /* 0x000e6400000e0000 */
[----:B-1----:R-:W-:Y:S02]  /*18a10*/  FMNMX.FTZ R13, R0, R13, !PT ;  /* 0x0000000d000d7209 */ /* 0x002fe40007810000 */
[----:B------:R-:W1:Y:S02]  /*18a20*/  SHFL.BFLY PT, R0, R6, 0x2, 0x1f ;  /* 0x0c401f0006007f89 */ /* 0x000e6400000e0000 */
[----:B-1----:R-:W-:Y:S05]  /*18a30*/  FMNMX.FTZ R0, R6, R0, !PT ;  /* 0x0000000006007209 */ /* 0x002fea0007810000 */
[----:B------:R1:W2:Y:S02]  /*18a40*/  SHFL.BFLY PT, R2, R0, 0x1, 0x1f ;  /* 0x0c201f0000027f89 */ /* 0x0002a400000e0000 */
.L_x_2557:
[C---:B------:R-:W-:Y:S01]  /*18a50*/  FSETP.NEU.FTZ.AND P0, PT, R13.reuse, -INF , PT ;  /* 0xff8000000d00780b */ /* 0x040fe20003f1d000 */
[----:B------:R-:W-:Y:S01]  /*18a60*/  WARPSYNC 0xffffffff ;  /* 0xffffffff00007948 */ /* 0x000fe20003800000 */
[----:B--2---:R-:W-:Y:S01]  /*18a70*/  FMNMX.FTZ R3, R2, R0, !PT ;  /* 0x0000000002037209 */ /* 0x004fe20007810000 */
[C---:B------:R-:W-:Y:S01]  /*18a80*/  FMUL.FTZ R2, R13.reuse, c[0x0][0x2d0] ;  /* 0x0000b4000d027a20 */ /* 0x040fe20000410000 */
[----:B-1----:R-:W-:Y:S04]  /*18a90*/  FSEL R0, R13, RZ, P0 ;  /* 0x000000ff0d007208 */ /* 0x002fe80000000000 */
[----:B------:R-:W-:Y:S01]  /*18aa0*/  FSEL R2, R2, RZ, P0 ;  /* 0x000000ff02027208 */ /* 0x000fe20000000000 */
[----:B------:R-:W-:Y:S01]  /*18ab0*/  FADD.FTZ R0, -R0, R4 ;  /* 0x0000000400007221 */ /* 0x000fe20000010100 */
[C---:B------:R-:W-:Y:S01]  /*18ac0*/  FSETP.NEU.FTZ.AND P0, PT, R3.reuse, -INF , PT ;  /* 0xff8000000300780b */ /* 0x040fe20003f1d000 */
[----:B------:R-:W-:Y:S02]  /*18ad0*/  FMUL.FTZ R4, R3, c[0x0][0x2d0] ;  /* 0x0000b40003047a20 */ /* 0x000fe40000410000 */
[----:B------:R-:W-:Y:S02]  /*18ae0*/  FMUL.FTZ R0, R0, c[0x0][0x2d0] ;  /* 0x0000b40000007a20 */ /* 0x000fe40000410000 */
[--C-:B------:R-:W-:Y:S01]  /*18af0*/  FFMA.FTZ R24, R24, c[0x0][0x2d0], -R2.reuse ;  /* 0x0000b40018187a23 */ /* 0x100fe20000010802 */
[----:B------:R-:W-:Y:S01]  /*18b00*/  FSEL R4, R4, RZ, P0 ;  /* 0x000000ff04047208 */ /* 0x000fe20000000000 */
        /* <DEDUP_REMOVED lines=13> */
[----:B------:R-:W2:Y:S01]  /*18be0*/  MUFU.EX2 R35, R35 ;  /* 0x0000002300237308 */ /* 0x000ea20000000800 */
        /* <DEDUP_REMOVED lines=11> */
[----:B------:R-:W3:Y:S10]  /*18ca0*/  MUFU.EX2 R33, R33 ;  /* 0x0000002100217308 */ /* 0x000ef40000000800 */
[----:B------:R4:W-:Y:S10]  /*18cb0*/  MUFU.EX2 R175, R8 ;  /* 0x0000000800af7308 */ /* 0x0009f40000000800 */
[----:B------:R-:W-:Y:S10]  /*18cc0*/  MUFU.EX2 R216, R173 ;  /* 0x000000ad00d87308 */ /* 0x000ff40000000800 */
[----:B------:R-:W-:Y:S10]  /*18cd0*/  MUFU.EX2 R178, R178 ;  /* 0x000000b200b27308 */ /* 0x000ff40000000800 */
[----:B------:R-:W-:Y:S10]  /*18ce0*/  MUFU.EX2 R179, R179 ;  /* 0x000000b300b37308 */ /* 0x000ff40000000800 */
[----:B------:R-:W-:Y:S01]  /*18cf0*/  MUFU.EX2 R180, R180 ;  /* 0x000000b400b47308 */ /* 0x000fe20000000800 */
[C---:B-1----:R-:W-:Y:S01]  /*18d00*/  FFMA.FTZ R2, R0.reuse, R234, R24 ;  /* 0x000000ea00027223 */ /* 0x042fe20000010018 */
[----:B--2---:R-:W-:Y:S01]  /*18d10*/  F2FP.BF16.PACK_AB R172, R35, R24 ;  /* 0x0000001823ac723e */ /* 0x004fe200000010ff */
[C---:B------:R-:W-:Y:S01]  /*18d20*/  FMUL.FTZ R32, R0.reuse, R148 ;  /* 0x0000009400207220 */ /* 0x040fe20000410000 */
[----:B---3--:R-:W-:Y:S01]  /*18d30*/  F2FP.BF16.PACK_AB R174, R33, R34 ;  /* 0x0000002221ae723e */ /* 0x008fe200000010ff */
[----:B------:R-:W-:Y:S01]  /*18d40*/  FADD.FTZ R6, R35, R2 ;  /* 0x0000000223067221 */ /* 0x000fe20000010000 */
[----:B------:R-:W-:Y:S01]  /*18d50*/  FSEL R2, R3, RZ, P0 ;  /* 0x000000ff03027208 */ /* 0x000fe20000000000 */
[----:B----4-:R-:W-:Y:S01]  /*18d60*/  FMUL.FTZ R8, R0, R168 ;  /* 0x000000a800087220 */ /* 0x010fe20000410000 */
[----:B------:R-:W-:Y:S01]  /*18d70*/  ISETP.GT.AND P0, PT, R225, R247, PT ;  /* 0x000000f7e100720c */ /* 0x000fe20003f04270 */
[----:B------:R-:W-:Y:S01]  /*18d80*/  FADD.FTZ R6, R34, R6 ;  /* 0x0000000622067221 */ /* 0x000fe20000010000 */
[----:B------:R-:W1:Y:S01]  /*18d90*/  MUFU.EX2 R168, R23 ;  /* 0x0000001700a87308 */ /* 0x000e620000000800 */
[----:B------:R-:W-:Y:S02]  /*18da0*/  FADD.FTZ R2, -R2, R14 ;  /* 0x0000000e02027221 */ /* 0x000fe40000010100 */
[----:B------:R-:W-:Y:S02]  /*18db0*/  FADD.FTZ R177, R33, R6 ;  /* 0x0000000621b17221 */ /* 0x000fe40000010000 */
[----:B------:R-:W-:Y:S02]  /*18dc0*/  FMUL.FTZ R2, R2, c[0x0][0x2d0] ;  /* 0x0000b40002027a20 */ /* 0x000fe40000410000 */
[----:B------:R-:W-:Y:S02]  /*18dd0*/  FMUL.FTZ R33, R0, R149 ;  /* 0x0000009500217220 */ /* 0x000fe40000410000 */
[--C-:B------:R-:W-:Y:S01]  /*18de0*/  FFMA.FTZ R14, R22, c[0x0][0x2d0], -R4.reuse ;  /* 0x0000b400160e7a23 */ /* 0x100fe20000010804 */
[----:B------:R-:W-:Y:S01]  /*18df0*/  MUFU.EX2 R6, R184 ;  /* 0x000000b800067308 */ /* 0x000fe20000000800 */
[C---:B------:R-:W-:Y:S02]  /*18e00*/  FMUL.FTZ R21, R0.reuse, R161 ;  /* 0x000000a100157220 */ /* 0x040fe40000410000 */
[C---:B------:R-:W-:Y:S02]  /*18e10*/  FMUL.FTZ R20, R0.reuse, R160 ;  /* 0x000000a000147220 */ /* 0x040fe40000410000 */
[----:B------:R-:W-:Y:S02]  /*18e20*/  FFMA.FTZ R4, R9, c[0x0][0x2d0], -R4 ;  /* 0x0000b40009047a23 */ /* 0x000fe40000010804 */
        /* <DEDUP_REMOVED lines=18> */
[C---:B--2---:R-:W-:Y:S02]  /*18f50*/  FMUL.FTZ R34, R2.reuse, R150 ;  /* 0x0000009602227220 */ /* 0x044fe40000410000 */
[C---:B------:R-:W-:Y:S02]  /*18f60*/  FMUL.FTZ R35, R2.reuse, R151 ;  /* 0x0000009702237220 */ /* 0x040fe40000410000 */
[----:B------:R-:W2:Y:S01]  /*18f70*/  LDSM.16.MT88.4 R148, [R193] ;  /* 0x00000000c194783b */ /* 0x000ea20000004200 */
[C---:B------:R-:W-:Y:S01]  /*18f80*/  FMUL.FTZ R10, R2.reuse, R170 ;  /* 0x000000aa020a7220 */ /* 0x040fe20000410000 */
[----:B------:R-:W-:Y:S01]  /*18f90*/  MUFU.EX2 R14, R181 ;  /* 0x000000b5000e7308 */ /* 0x000fe20000000800 */
[C---:B------:R-:W-:Y:S02]  /*18fa0*/  FMUL.FTZ R11, R2.reuse, R171 ;  /* 0x000000ab020b7220 */ /* 0x040fe40000410000 */
[----:B------:R-:W-:Y:S01]  /*18fb0*/  FFMA.FTZ R160, R2, R233, R175 ;  /* 0x000000e902a07223 */ /* 0x000fe200000100af */
[----:B-1----:R-:W-:Y:S01]  /*18fc0*/  F2FP.BF16.PACK_AB R175, R216, R161 ;  /* 0x000000a1d8af723e */ /* 0x002fe200000010ff */
[C---:B------:R-:W-:Y:S02]  /*18fd0*/  FMUL.FTZ R18, R2.reuse, R166 ;  /* 0x000000a602127220 */ /* 0x040fe40000410000 */
[C---:B------:R-:W-:Y:S02]  /*18fe0*/  FMUL.FTZ R19, R2.reuse, R167 ;  /* 0x000000a702137220 */ /* 0x040fe40000410000 */
[----:B------:R-:W-:Y:S01]  /*18ff0*/  LDSM.16.MT88.4 R164, [R193+0x1000] ;  /* 0x00100000c1a4783b */ /* 0x000fe20000004200 */
[C---:B------:R-:W-:Y:S01]  /*19000*/  FMUL.FTZ R26, R2.reuse, R158 ;  /* 0x0000009e021a7220 */ /* 0x040fe20000410000 */
[----:B------:R-:W-:Y:S01]  /*19010*/  MUFU.EX2 R181, R176 ;  /* 0x000000b000b57308 */ /* 0x000fe20000000800 */
[C---:B------:R-:W-:Y:S02]  /*19020*/  FMUL.FTZ R27, R2.reuse, R159 ;  /* 0x0000009f021b7220 */ /* 0x040fe40000410000 */
[C---:B------:R-:W-:Y:S02]  /*19030*/  FMUL.FTZ R30, R2.reuse, R154 ;  /* 0x0000009a021e7220 */ /* 0x040fe40000410000 */
[C---:B------:R-:W-:Y:S02]  /*19040*/  FMUL.FTZ R31, R2.reuse, R155 ;  /* 0x0000009b021f7220 */ /* 0x040fe40000410000 */
[----:B------:R-:W-:Y:S01]  /*19050*/  LDSM.16.MT88.4 R152, [R193+0x800] ;  /* 0x00080000c198783b */ /* 0x000fe20000004200 */
        /* <DEDUP_REMOVED lines=10> */
[----:B------:R-:W-:Y:S02]  /*19100*/  FMUL.FTZ R49, R0, R49 ;  /* 0x0000003100317220 */ /* 0x000fe40000410000 */
[C---:B------:R-:W-:Y:S01]  /*19110*/  FMUL.FTZ R50, R2.reuse, R50 ;  /* 0x0000003202327220 */ /* 0x040fe20000410000 */
[C---:B--2---:R-:W-:Y:S05]  /*19120*/  HMMA.16816.F32.BF16 R8, R172.reuse, R148, R8 ;  /* 0x00000094ac08723c */ /* 0x044fea0000041808 */
        /* <DEDUP_REMOVED lines=93> */
[C---:B------:R-:W-:Y:S01]  /*19700*/  FMUL.FTZ R135, R2.reuse, R135 ;  /* 0x0000008702877220 */ /* 0x040fe20000410000 */
[C---:B-1----:R-:W-:Y:S03]  /*19710*/  HMMA.16816.F32.BF16 R44, R172.reuse, R148, R44 ;  /* 0x00000094ac2c723c */ /* 0x042fe6000004182c */
[C---:B------:R-:W-:Y:S02]  /*19720*/  FMUL.FTZ R138, R2.reuse, R138 ;  /* 0x0000008a028a7220 */ /* 0x040fe40000410000 */
[----:B------:R-:W-:Y:S02]  /*19730*/  FMUL.FTZ R139, R2, R139 ;  /* 0x0000008b028b7220 */ /* 0x000fe40000410000 */
[----:B------:R-:W1:Y:S01]  /*19740*/  MUFU.EX2 R2, R183 ;  /* 0x000000b700027308 */ /* 0x000e620000000800 */
[C---:B------:R-:W-:Y:S01]  /*19750*/  HMMA.16816.F32.BF16 R48, R172.reuse, R150, R48 ;  /* 0x00000096ac30723c */ /* 0x040fe20000041830 */
[----:B------:R-:W2:Y:S03]  /*19760*/  LDSM.16.MT88.4 R148, [R194+0x1800] ;  /* 0x00180000c294783b */ /* 0x000ea60000004200 */
[C---:B------:R-:W-:Y:S02]  /*19770*/  FMUL.FTZ R132, R0.reuse, R132 ;  /* 0x0000008400847220 */ /* 0x040fe40000410000 */
[C---:B------:R-:W-:Y:S02]  /*19780*/  FMUL.FTZ R133, R0.reuse, R133 ;  /* 0x0000008500857220 */ /* 0x040fe40000410000 */
[C---:B------:R-:W-:Y:S04]  /*19790*/  FMUL.FTZ R136, R0.reuse, R136 ;  /* 0x0000008800887220 */ /* 0x040fe80000410000 */
[----:B------:R-:W-:Y:S02]  /*197a0*/  FMUL.FTZ R137, R0, R137 ;  /* 0x0000008900897220 */ /* 0x000fe40000410000 */
[----:B------:R-:W-:Y:S02]  /*197b0*/  FADD.FTZ R0, R6, R177 ;  /* 0x000000b106007221 */ /* 0x000fe40000010000 */
[----:B------:R-:W3:Y:S02]  /*197c0*/  MUFU.EX2 R177, R185 ;  /* 0x000000b900b17308 */ /* 0x000ee40000000800 */
        /* <DEDUP_REMOVED lines=42> */
[----:B---3--:R-:W-:Y:S05]  /*19a70*/  F2FP.BF16.PACK_AB R173, R177, R176 ;  /* 0x000000b0b1ad723e */ /* 0x008fea00000010ff */
[C---:B------:R-:W-:Y:S02]  /*19a80*/  HMMA.16816.F32.BF16 R8, R148.reuse, R152, R8 ;  /* 0x000000989408723c */ /* 0x040fe40000041808 */
[----:B------:R-:W3:Y:S03]  /*19a90*/  MUFU.EX2 R6, R189 ;  /* 0x000000bd00067308 */ /* 0x000ee60000000800 */
[----:B-1----:R-:W-:Y:S03]  /*19aa0*/  FADD.FTZ R0, R2, R0 ;  /* 0x0000000002007221 */ /* 0x002fe60000010000 */
[C---:B------:R-:W-:Y:S01]  /*19ab0*/  HMMA.16816.F32.BF16 R16, R148.reuse, R154, R16 ;  /* 0x0000009a9410723c */ /* 0x040fe20000041810 */
[----:B------:R-:W1:Y:S03]  /*19ac0*/  LDSM.16.MT88.4 R152, [R196+0x800] ;  /* 0x00080000c498783b */ /* 0x000e660000004200 */
[----:B------:R-:W5:Y:S01]  /*19ad0*/  MUFU.EX2 R174, R188 ;  /* 0x000000bc00ae7308 */ /* 0x000f620000000800 */
[C---:B----4-:R-:W-:Y:S01]  /*19ae0*/  FADD.FTZ R0, R172.reuse, R0 ;  /* 0x00000000ac007221 */ /* 0x050fe20000010000 */
[----:B------:R-:W-:Y:S01]  /*19af0*/  F2FP.BF16.PACK_AB R172, R172, R2 ;  /* 0x00000002acac723e */ /* 0x000fe200000010ff */
[----:B------:R-:W-:Y:S07]  /*19b00*/  FADD.FTZ R2, R168, R160 ;  /* 0x000000a0a8027221 */ /* 0x000fee0000010000 */
[----:B------:R-:W4:Y:S01]  /*19b10*/  MUFU.EX2 R14, R187 ;  /* 0x000000bb000e7308 */ /* 0x000f220000000800 */
[----:B---3--:R-:W-:Y:S01]  /*19b20*/  FADD.FTZ R0, R6, R0 ;  /* 0x0000000006007221 */ /* 0x008fe20000010000 */
[C---:B--2---:R-:W-:Y:S03]  /*19b30*/  HMMA.16816.F32.BF16 R20, R148.reuse, R156, R20 ;  /* 0x0000009c9414723c */ /* 0x044fe60000041814 */
[C---:B-----5:R-:W-:Y:S01]  /*19b40*/  FADD.FTZ R234, R174.reuse, R0 ;  /* 0x00000000aeea7221 */ /* 0x060fe20000010000 */
[----:B------:R-:W-:Y:S04]  /*19b50*/  F2FP.BF16.PACK_AB R174, R174, R6 ;  /* 0x00000006aeae723e */ /* 0x000fe800000010ff */
[C---:B------:R-:W-:Y:S01]  /*19b60*/  HMMA.16816.F32.BF16 R24, R148.reuse, R158, R24 ;  /* 0x0000009e9418723c */ /* 0x040fe20000041818 */
[----:B------:R-:W2:Y:S03]  /*19b70*/  LDSM.16.MT88.4 R156, [R195+0x800] ;  /* 0x00080000c39c783b */ /* 0x000ea60000004200 */
[----:B------:R-:W-:Y:S01]  /*19b80*/  FADD.FTZ R0, R161, R2 ;  /* 0x00000002a1007221 */ /* 0x000fe20000010000 */
[-C--:B------:R-:W-:Y:S02]  /*19b90*/  MOV R6, R3.reuse ;  /* 0x0000000300067202 */ /* 0x080fe40000000f00 */
[----:B----4-:R-:W-:Y:S01]  /*19ba0*/  F2FP.BF16.PACK_AB R175, R4, R14 ;  /* 0x0000000e04af723e */ /* 0x010fe200000010ff */
        /* <DEDUP_REMOVED lines=11> */
[----:B------:R-:W-:Y:S01]  /*19c60*/  MOV R14, R3 ;  /* 0x00000003000e7202 */ /* 0x000fe20000000f00 */
[C---:B--2---:R-:W-:Y:S03]  /*19c70*/  HMMA.16816.F32.BF16 R36, R148.reuse, R156, R36 ;  /* 0x0000009c9424723c */ /* 0x044fe60000041824 */
[----:B------:R-:W-:Y:S01]  /*19c80*/  FADD.FTZ R233, R4, R0 ;  /* 0x0000000004e97221 */ /* 0x000fe20000010000 */
[----:B------:R-:W-:Y:S02]  /*19c90*/  IADD3 R0, R225, -0x1, RZ ;  /* 0xffffffffe1007810 */ /* 0x000fe40007ffe0ff */
[----:B------:R-:W-:Y:S02]  /*19ca0*/  MOV R4, R13 ;  /* 0x0000000d00047202 */ /* 0x000fe40000000f00 */
[C---:B------:R-:W-:Y:S01]  /*19cb0*/  HMMA.16816.F32.BF16 R40, R148.reuse, R158, R40 ;  /* 0x0000009e9428723c */ /* 0x040fe20000041828 */
[----:B------:R-:W2:Y:S03]  /*19cc0*/  LDSM.16.MT88.4 R156, [R194+0x2000] ;  /* 0x00200000c29c783b */ /* 0x000ea60000004200 */
[----:B------:R-:W-:Y:S04]  /*19cd0*/  MOV R225, R0 ;  /* 0x0000000000e17202 */ /* 0x000fe80000000f00 */
        /* <DEDUP_REMOVED lines=83> */
.L_x_2426:
[----:B------:R-:W-:Y:S05]  /*1a210*/  BRA.DIV ~URZ, `(.L_x_2449) ;  /* 0x000079627f007947 */ /* 0x000fea000b800000 */
[----:B------:R1:W2:Y:S02]  /*1a220*/  SHFL.BFLY PT, R4, R234, 0x2, 0x1f ;  /* 0x0c401f00ea047f89 */ /* 0x0002a400000e0000 */
.L_x_2558:
[----:B--2---:R-:W-:Y:S01]  /*1a230*/  FADD.FTZ R4, R4, R234 ;  /* 0x000000ea04047221 */ /* 0x004fe20000010000 */
[----:B------:R-:W-:Y:S05]  /*1a240*/  BRA.DIV ~URZ, `(.L_x_2450) ;  /* 0x000079927f007947 */ /* 0x000fea000b800000 */
[----:B------:R-:W2:Y:S02]  /*1a250*/  SHFL.BFLY PT, R0, R233, 0x2, 0x1f ;  /* 0x0c401f00e9007f89 */ /* 0x000ea400000e0000 */
[----:B--2---:R-:W-:-:S02]  /*1a260*/  FADD.FTZ R233, R0, R233 ;  /* 0x000000e900e97221 */ /* 0x004fc40000010000 */
[----:B------:R-:W2:Y:S04]  /*1a270*/  SHFL.BFLY PT, R0, R4, 0x1, 0x1f ;  /* 0x0c201f0004007f89 */ /* 0x000ea800000e0000 */
[----:B------:R3:W4:Y:S01]  /*1a280*/  SHFL.BFLY PT, R3, R233, 0x1, 0x1f ;  /* 0x0c201f00e9037f89 */ /* 0x00072200000e0000 */
[----:B--2---:R-:W-:-:S05]  /*1a290*/  FADD.FTZ R4, R4, R0 ;  /* 0x0000000004047221 */ /* 0x004fca0000010000 */
.L_x_2559:
[----:B------:R-:W-:Y:S01]  /*1a2a0*/  FSETP.NE.FTZ.AND P1, PT, R4, RZ, PT ;  /* 0x000000ff0400720b */ /* 0x000fe20003f35000 */
[----:B----4-:R-:W-:Y:S01]  /*1a2b0*/  FADD.FTZ R3, R3, R233 ;  /* 0x000000e903037221 */ /* 0x010fe20000010000 */
[----:B------:R-:W-:Y:S02]  /*1a2c0*/  MOV R2, RZ ;  /* 0x000000ff00027202 */ /* 0x000fe40000000f00 */
[----:B------:R-:W-:Y:S02]  /*1a2d0*/  MOV R20, 0xff800000 ;  /* 0xff80000000147802 */ /* 0x000fe40000000f00 */
[----:B------:R-:W-:-:S02]  /*1a2e0*/  FSETP.NE.FTZ.AND P0, PT, R3, RZ, PT ;  /* 0x000000ff0300720b */ /* 0x000fc40003f15000 */
[----:B------:R-:W-:-:S05]  /*1a2f0*/  MOV R21, 0xff800000 ;  /* 0xff80000000157802 */ /* 0x000fca0000000f00 */
[----:B------:R-:W2:Y:S01]  /*1a300*/  @P1 MUFU.LG2 R0, R4 ;  /* 0x0000000400001308 */ /* 0x000ea20000000c00 */
[----:B------:R-:W-:-:S07]  /*1a310*/  @P1 MOV R5, 0x3f317218 ;  /* 0x3f31721800051802 */ /* 0x000fce0000000f00 */
[----:B------:R2:W4:Y:S02]  /*1a320*/  @P1 MUFU.RCP R2, R4 ;  /* 0x0000000400021308 */ /* 0x0005240000001000 */
[----:B--2---:R-:W-:Y:S02]  /*1a330*/  @P1 FMUL.FTZ R4, R0, 0.69314718246459960938 ;  /* 0x3f31721800041820 */ /* 0x004fe40000410000 */
[----:B------:R-:W-:Y:S01]  /*1a340*/  @P1 FMUL.FTZ R0, R5, c[0x0][0x2d0] ;  /* 0x0000b40005001a20 */ /* 0x000fe20000410000 */
[----:B------:R-:W-:Y:S01]  /*1a350*/  @P0 MOV R5, 0x3f317218 ;  /* 0x3f31721800050802 */ /* 0x000fe20000000f00 */
[----:B----4-:R-:W-:Y:S02]  /*1a360*/  FMUL.FTZ R168, R2, R168 ;  /* 0x000000a802a87220 */ /* 0x010fe40000410000 */
[----:B------:R-:W-:Y:S01]  /*1a370*/  @P1 FFMA.FTZ R20, R0, R13, R4 ;  /* 0x0000000d00141223 */ /* 0x000fe20000010004 */
[----:B------:R-:W-:Y:S01]  /*1a380*/  MOV R0, RZ ;  /* 0x000000ff00007202 */ /* 0x000fe20000000f00 */
[----:B------:R-:W2:Y:S01]  /*1a390*/  @P0 MUFU.LG2 R4, R3 ;  /* 0x0000000300040308 */ /* 0x000ea20000000c00 */
[----:B------:R-:W-:-:S02]  /*1a3a0*/  FMUL.FTZ R169, R2, R169 ;  /* 0x000000a902a97220 */ /* 0x000fc40000410000 */
[C---:B------:R-:W-:Y:S02]  /*1a3b0*/  FMUL.FTZ R164, R2.reuse, R164 ;  /* 0x000000a402a47220 */ /* 0x040fe40000410000 */
[C---:B------:R-:W-:Y:S02]  /*1a3c0*/  FMUL.FTZ R165, R2.reuse, R165 ;  /* 0x000000a502a57220 */ /* 0x040fe40000410000 */
[C---:B------:R-:W-:Y:S01]  /*1a3d0*/  FMUL.FTZ R160, R2.reuse, R160 ;  /* 0x000000a002a07220 */ /* 0x040fe20000410000 */
[----:B------:R2:W4:Y:S01]  /*1a3e0*/  @P0 MUFU.RCP R0, R3 ;  /* 0x0000000300000308 */ /* 0x0005220000001000 */
        /* <DEDUP_REMOVED lines=8> */
[----:B--2---:R-:W-:-:S02]  /*1a470*/  @P0 FMUL.FTZ R3, R4, 0.69314718246459960938 ;  /* 0x3f31721804030820 */ /* 0x004fc40000410000 */
[----:B------:R-:W-:Y:S02]  /*1a480*/  @P0 FMUL.FTZ R4, R5, c[0x0][0x2d0] ;  /* 0x0000b40005040a20 */ /* 0x000fe40000410000 */
[C---:B----4-:R-:W-:Y:S02]  /*1a490*/  FMUL.FTZ R170, R0.reuse, R170 ;  /* 0x000000aa00aa7220 */ /* 0x050fe40000410000 */
        /* <DEDUP_REMOVED lines=62> */
[----:B------:R-:W-:Y:S01]  /*1a880*/  FMUL.FTZ R139, R0, R139 ;  /* 0x0000008b008b7220 */ /* 0x000fe20000410000 */
[----:B------:R-:W-:Y:S01]  /*1a890*/  MOV R0, 0x1 ;  /* 0x0000000100007802 */ /* 0x000fe20000000f00 */
[----:B------:R-:W-:-:S02]  /*1a8a0*/  @P0 FFMA.FTZ R21, R4, R6, R3 ;  /* 0x0000000604150223 */ /* 0x000fc40000010003 */
        /* <DEDUP_REMOVED lines=51> */
.L_x_2343:
[----:B------:R2:W5:Y:S04]  /*1abe0*/  LDL R6, [R1+0xd4] ;  /* 0x0000d40001067983 */ /* 0x0005680000100800 */
[----:B------:R-:W4:Y:S01]  /*1abf0*/  S2R R2, SR_TID.X ;  /* 0x0000000000027919 */ /* 0x000f220000002100 */
[----:B------:R-:W-:Y:S01]  /*1ac00*/  BSSY B0, `(.L_x_2451) ;  /* 0x0000011000007945 */ /* 0x000fe20003800000 */
[----:B----4-:R-:W-:-:S13]  /*1ac10*/  LOP3.LUT P0, RZ, R2, 0xff, RZ, 0xc0, !PT ;  /* 0x000000ff02ff7812 */ /* 0x010fda000780c0ff */
        /* <DEDUP_REMOVED lines=8> */
[----:B--2---:R2:W4:Y:S04]  /*1aca0*/  @P0 ATOMG.E.ADD.STRONG.GPU PT, R2, [R4.64], R2 ;  /* 0x00000002040209a8 */ /* 0x00452800081ee1ca */
[----:B--2---:R-:W2:Y:S04]  /*1acb0*/  S2R R4, SR_LTMASK ;  /* 0x0000000000047919 */ /* 0x004ea80000003900 */
[----:B----4-:R2:W4:Y:S02]  /*1acc0*/  SHFL.IDX PT, R3, R2, R3, 0x1f ;  /* 0x00001f0302037589 */ /* 0x01052400000e0000 */
[----:B--2---:R-:W-:-:S06]  /*1acd0*/  LOP3.LUT R2, R4, UR4, RZ, 0xc0, !PT ;  /* 0x0000000404027c12 */ /* 0x004fcc000f8ec0ff */
[----:B------:R-:W4:Y:S02]  /*1ace0*/  POPC R2, R2 ;  /* 0x0000000200027309 */ /* 0x000f240000000000 */
[----:B----45:R-:W-:-:S05]  /*1acf0*/  IADD3 R6, R3, c[0x0][0xc], R2 ;  /* 0x0000030003067a10 */ /* 0x030fca0007ffe002 */
[----:B------:R2:W-:Y:S02]  /*1ad00*/  STL [R1+0xd4], R6 ;  /* 0x0000d40601007387 */ /* 0x0005e40000100800 */
.L_x_2452:
[----:B--2---:R-:W-:Y:S05]  /*1ad10*/  BSYNC B0 ;  /* 0x0000000000007941 */ /* 0x004fea0003800000 */
.L_x_2451:
[----:B------:R-:W-:Y:S01]  /*1ad20*/  PRMT R0, R0, 0x9910, RZ ;  /* 0x0000991000007816 */ /* 0x000fe200000000ff */
[----:B------:R-:W-:Y:S01]  /*1ad30*/  BSSY B1, `(.L_x_2453) ;  /* 0x000041a000017945 */ /* 0x000fe20003800000 */
[----:B-----5:R-:W-:Y:S02]  /*1ad40*/  IMAD.MOV.U32 R147, RZ, RZ, R6 ;  /* 0x000000ffff937224 */ /* 0x020fe400078e0006 */
[----:B------:R-:W-:-:S13]  /*1ad50*/  ISETP.NE.AND P0, PT, R0, RZ, PT ;  /* 0x000000ff0000720c */ /* 0x000fda0003f05270 */
[----:B------:R-:W-:Y:S05]  /*1ad60*/  @!P0 BRA `(.L_x_2454) ;  /* 0x0000343000008947 */ /* 0x000fea0003800000 */
[----:B------:R-:W2:Y:S04]  /*1ad70*/  LDL R11, [R1+0xb4] ;  /* 0x0000b400010b7983 */ /* 0x000ea80000100800 */
        /* <DEDUP_REMOVED lines=13> */
[----:B--2---:R-:W-:Y:S02]  /*1ae50*/  F2FP.BF16.PACK_AB R2, R165, R164 ;  /* 0x000000a4a502723e */ /* 0x004fe400000010ff */
[----:B-1----:R-:W-:-:S03]  /*1ae60*/  F2FP.BF16.PACK_AB R0, R167, R166 ;  /* 0x000000a6a700723e */ /* 0x002fc600000010ff */
        /* <DEDUP_REMOVED lines=143> */
.L_x_2455:
[----:B-1----:R-:W2:Y:S04]  /*1b760*/  LDL.LU R4, [R1+0xa8] ;  /* 0x0000a80001047983 */ /* 0x002ea80000300800 */
[----:B------:R-:W3:Y:S04]  /*1b770*/  LDL R23, [R1+0x1e4] ;  /* 0x0001e40001177983 */ /* 0x000ee80000100800 */
[----:B------:R-:W3:Y:S04]  /*1b780*/  LDL R19, [R1+0xa0] ;  /* 0x0000a00001137983 */ /* 0x000ee80000100800 */
[----:B------:R-:W4:Y:S04]  /*1b790*/  LDL R13, [R1+0xd8] ;  /* 0x0000d800010d7983 */ /* 0x000f280000100800 */
[----:B------:R-:W3:Y:S01]  /*1b7a0*/  LDL R22, [R1+0x1e0] ;  /* 0x0001e00001167983 */ /* 0x000ee20000100800 */
[----:B------:R-:W-:Y:S01]  /*1b7b0*/  IMAD.MOV.U32 R18, RZ, RZ, 0x368 ;  /* 0x00000368ff127424 */ /* 0x000fe200078e00ff */
[----:B------:R-:W-:-:S04]  /*1b7c0*/  ISETP.GT.AND P2, PT, R3, 0x1, PT ;  /* 0x000000010300780c */ /* 0x000fc80003f44270 */
[----:B------:R-:W-:-:S04]  /*1b7d0*/  SEL R18, R18, 0x328, P2 ;  /* 0x0000032812127807 */ /* 0x000fc80001000000 */
[----:B------:R-:W1:Y:S08]  /*1b7e0*/  LDC.64 R8, c[0x0][R18+0x170] ;  /* 0x00005c0012087b82 */ /* 0x000e700000000a00 */
[----:B------:R-:W2:Y:S01]  /*1b7f0*/  LDC.64 R14, c[0x0][R18+0x168] ;  /* 0x00005a00120e7b82 */ /* 0x000ea20000000a00 */
[----:B------:R-:W-:-:S04]  /*1b800*/  ISETP.NE.U32.AND P0, PT, RZ, c[0x0][0x500], PT ;  /* 0x00014000ff007a0c */ /* 0x000fc80003f05070 */
[----:B------:R-:W-:Y:S02]  /*1b810*/  ISETP.NE.AND.EX P0, PT, RZ, c[0x0][0x504], PT, P0 ;  /* 0x00014100ff007a0c */ /* 0x000fe40003f05300 */
[----:B------:R-:W-:Y:S02]  /*1b820*/  SHF.R.S32.HI R3, RZ, 0x1f, R6 ;  /* 0x0000001fff037819 */ /* 0x000fe40000011406 */
[----:B------:R-:W-:Y:S02]  /*1b830*/  SEL R0, R6, RZ, !P0 ;  /* 0x000000ff06007207 */ /* 0x000fe40004000000 */
[----:B------:R-:W-:-:S03]  /*1b840*/  SEL R5, R3, RZ, !P0 ;  /* 0x000000ff03057207 */ /* 0x000fc60004000000 */
[----:B-1----:R-:W-:-:S04]  /*1b850*/  IMAD R3, R9, R0, RZ ;  /* 0x0000000009037224 */ /* 0x002fc800078e02ff */
[C---:B------:R-:W-:Y:S02]  /*1b860*/  IMAD R5, R8.reuse, R5, R3 ;  /* 0x0000000508057224 */ /* 0x040fe400078e0203 */
[----:B------:R-:W-:Y:S01]  /*1b870*/  IMAD.WIDE.U32 R8, R8, R0, RZ ;  /* 0x0000000008087225 */ /* 0x000fe200078e00ff */
[----:B-----5:R-:W-:-:S03]  /*1b880*/  SHF.R.S32.HI R6, RZ, 0x1f, R2 ;  /* 0x0000001fff067819 */ /* 0x020fc60000011402 */
[----:B------:R-:W-:Y:S01]  /*1b890*/  IMAD.IADD R5, R9, 0x1, R5 ;  /* 0x0000000109057824 */ /* 0x000fe200078e0205 */
[----:B------:R-:W1:Y:S01]  /*1b8a0*/  S2R R24, SR_TID.X ;  /* 0x0000000000187919 */ /* 0x000e620000002100 */
[----:B--2---:R-:W-:-:S05]  /*1b8b0*/  LOP3.LUT R4, R4, 0xffff, RZ, 0xc0, !PT ;  /* 0x0000ffff04047812 */ /* 0x004fca00078ec0ff */
[----:B------:R-:W-:-:S04]  /*1b8c0*/  IMAD.WIDE.U32 R10, R14, R4, RZ ;  /* 0x000000040e0a7225 */ /* 0x000fc800078e00ff */
[----:B------:R-:W-:Y:S02]  /*1b8d0*/  IMAD R3, R15, R4, RZ ;  /* 0x000000040f037224 */ /* 0x000fe400078e02ff */
[----:B------:R-:W2:Y:S01]  /*1b8e0*/  LDC.64 R14, c[0x0][R18+0x178] ;  /* 0x00005e00120e7b82 */ /* 0x000ea20000000a00 */
[----:B------:R-:W-:Y:S01]  /*1b8f0*/  IADD3 R16, P1, P0, R8, R10, R2 ;  /* 0x0000000a08107210 */ /* 0x000fe2000783e002 */
[----:B------:R-:W-:Y:S02]  /*1b900*/  IMAD.IADD R10, R11, 0x1, R3 ;  /* 0x000000010b0a7824 */ /* 0x000fe400078e0203 */
[----:B------:R-:W-:-:S05]  /*1b910*/  IMAD.MOV.U32 R3, RZ, RZ, c[0x0][0x4e8] ;  /* 0x00013a00ff037624 */ /* 0x000fca00078e00ff */
[----:B------:R-:W-:Y:S01]  /*1b920*/  ISETP.NE.AND P3, PT, R3, 0x1, PT ;  /* 0x000000010300780c */ /* 0x000fe20003f65270 */
[----:B---3--:R-:W-:Y:S01]  /*1b930*/  IMAD.IADD R3, R23, 0x1, R19 ;  /* 0x0000000117037824 */ /* 0x008fe200078e0213 */
[----:B----4-:R-:W-:Y:S02]  /*1b940*/  SEL R8, R13, RZ, P2 ;  /* 0x000000ff0d087207 */ /* 0x010fe40001000000 */
[----:B------:R-:W-:Y:S01]  /*1b950*/  IADD3.X R13, R5, R10, R6, P1, P0 ;  /* 0x0000000a050d7210 */ /* 0x000fe20000fe0406 */
[----:B------:R-:W-:-:S08]  /*1b960*/  IMAD.MOV.U32 R5, RZ, RZ, R3 ;  /* 0x000000ffff057224 */ /* 0x000fd000078e0003 */
[----:B------:R-:W-:-:S05]  /*1b970*/  @P3 IMAD.HI.U32 R10, R3, c[0x0][0x4ec], RZ ;  /* 0x00013b00030a3a27 */ /* 0x000fca00078e00ff */
[----:B------:R-:W-:Y:S01]  /*1b980*/  @P3 SHF.R.U32.HI R5, RZ, c[0x0][0x4f0], R10 ;  /* 0x00013c00ff053a19 */ /* 0x000fe2000001160a */
[-C--:B--2---:R-:W-:Y:S02]  /*1b990*/  IMAD R11, R15, R8.reuse, RZ ;  /* 0x000000080f0b7224 */ /* 0x084fe400078e02ff */
[----:B------:R-:W-:-:S04]  /*1b9a0*/  IMAD.WIDE.U32 R8, R14, R8, RZ ;  /* 0x000000080e087225 */ /* 0x000fc800078e00ff */
[----:B------:R-:W-:Y:S01]  /*1b9b0*/  IMAD.IADD R11, R9, 0x1, R11 ;  /* 0x00000001090b7824 */ /* 0x000fe200078e020b */
[----:B------:R-:W-:Y:S02]  /*1b9c0*/  IADD3 R8, P1, P0, R5, R16, R8 ;  /* 0x0000001005087210 */ /* 0x000fe4000783e008 */
[----:B------:R-:W-:-:S04]  /*1b9d0*/  SHF.R.S32.HI R9, RZ, 0x1f, R5 ;  /* 0x0000001fff097819 */ /* 0x000fc80000011405 */
[----:B------:R-:W-:Y:S02]  /*1b9e0*/  IADD3.X R9, R9, R13, R11, P1, P0 ;  /* 0x0000000d09097210 */ /* 0x000fe40000fe040b */
[----:B------:R-:W2:Y:S01]  /*1b9f0*/  LDC.64 R10, c[0x0][R18+0x160] ;  /* 0x00005800120a7b82 */ /* 0x000ea20000000a00 */
[----:B------:R-:W-:-:S04]  /*1ba00*/  IMAD.MOV R5, RZ, RZ, -R5 ;  /* 0x000000ffff057224 */ /* 0x000fc800078e0a05 */
[----:B------:R-:W-:-:S05]  /*1ba10*/  IMAD R5, R5, c[0x0][0x4e8], R3 ;  /* 0x00013a0005057a24 */ /* 0x000fca00078e0203 */
[----:B------:R-:W-:Y:S02]  /*1ba20*/  SHF.R.S32.HI R13, RZ, 0x1f, R5 ;  /* 0x0000001fff0d7819 */ /* 0x000fe40000011405 */
[----:B-1----:R-:W-:-:S04]  /*1ba30*/  SHF.R.S32.HI R23, RZ, 0x1f, R24 ;  /* 0x0000001fff177819 */ /* 0x002fc80000011418 */
[----:B------:R-:W-:-:S04]  /*1ba40*/  LEA.HI R23, R23, R24, RZ, 0x5 ;  /* 0x0000001817177211 */ /* 0x000fc800078f28ff */
[----:B------:R-:W-:-:S05]  /*1ba50*/  LOP3.LUT R23, R23, 0xffffffe0, RZ, 0xc0, !PT ;  /* 0xffffffe017177812 */ /* 0x000fca00078ec0ff */
[----:B------:R-:W-:Y:S02]  /*1ba60*/  IMAD.IADD R23, R24, 0x1, -R23 ;  /* 0x0000000118177824 */ /* 0x000fe400078e0a17 */
[----:B--2---:R-:W-:-:S04]  /*1ba70*/  IMAD.WIDE.U32 R8, R10, R5, R8 ;  /* 0x000000050a087225 */ /* 0x004fc800078e0008 */
[----:B------:R-:W-:Y:S02]  /*1ba80*/  IMAD R5, R11, R5, RZ ;  /* 0x000000050b057224 */ /* 0x000fe400078e02ff */
[----:B------:R-:W-:Y:S02]  /*1ba90*/  IMAD.MOV.U32 R11, RZ, RZ, c[0x0][0x4a8] ;  /* 0x00012a00ff0b7624 */ /* 0x000fe400078e00ff */
[----:B------:R-:W-:Y:S02]  /*1baa0*/  IMAD R5, R10, R13, R5 ;  /* 0x0000000d0a057224 */ /* 0x000fe400078e0205 */
[----:B------:R-:W-:Y:S01]  /*1bab0*/  IMAD.MOV.U32 R10, RZ, RZ, c[0x0][0x4ac] ;  /* 0x00012b00ff0a7624 */ /* 0x000fe200078e00ff */
[----:B------:R-:W-:Y:S01]  /*1bac0*/  SEL R11, R11, c[0x0][0x450], P2 ;  /* 0x000114000b0b7a07 */ /* 0x000fe20001000000 */
[----:B------:R-:W-:-:S03]  /*1bad0*/  IMAD.IADD R5, R9, 0x1, R5 ;  /* 0x0000000109057824 */ /* 0x000fc600078e0205 */
[----:B------:R-:W-:Y:S02]  /*1bae0*/  SEL R10, R10, c[0x0][0x454], P2 ;  /* 0x000115000a0a7a07 */ /* 0x000fe40001000000 */
[----:B------:R-:W-:-:S04]  /*1baf0*/  LEA R11, P0, R8, R11, 0x2 ;  /* 0x0000000b080b7211 */ /* 0x000fc800078010ff */
[----:B------:R-:W-:Y:S02]  /*1bb00*/  LEA.HI.X R9, R8, R10, R5, 0x2, P0 ;  /* 0x0000000a08097211 */ /* 0x000fe400000f1405 */
[----:B------:R-:W-:Y:S04]  /*1bb10*/  SHFL.IDX PT, R10, R11, RZ, 0x1c1f ;  /* 0x001c1fff0b0a7589 */ /* 0x000fe800000e0000 */
[----:B------:R-:W-:Y:S01]  /*1bb20*/  SHFL.IDX PT, R8, R11, 0x1, 0x1c1f ;  /* 0x003c1f000b087f89 */ /* 0x000fe200000e0000 */
[----:B------:R-:W-:-:S03]  /*1bb30*/  IMAD.IADD R13, R22, 0x1, R19 ;  /* 0x00000001160d7824 */ /* 0x000fc600078e0213 */
[----:B------:R-:W1:Y:S04]  /*1bb40*/  SHFL.IDX PT, R11, R9, RZ, 0x1c1f ;  /* 0x001c1fff090b7589 */ /* 0x000e6800000e0000 */
[----:B------:R-:W2:Y:S01]  /*1bb50*/  SHFL.IDX PT, R9, R9, 0x1, 0x1c1f ;  /* 0x003c1f0009097f89 */ /* 0x000ea200000e0000 */
[----:B------:R-:W-:Y:S01]  /*1bb60*/  IMAD R5, R17, c[0x0][0x4e8], RZ ;  /* 0x00013a0011057a24 */ /* 0x000fe200078e02ff */
[----:B------:R-:W-:Y:S02]  /*1bb70*/  LOP3.LUT P0, RZ, R23, 0x3, RZ, 0xc0, !PT ;  /* 0x0000000317ff7812 */ /* 0x000fe4000780c0ff */
[C---:B------:R-:W-:Y:S02]  /*1bb80*/  IADD3 R16, R13.reuse, 0x8, RZ ;  /* 0x000000080d107810 */ /* 0x040fe40007ffe0ff */
[----:B------:R-:W-:-:S02]  /*1bb90*/  ISETP.GE.OR P1, PT, R13, R5, P0 ;  /* 0x000000050d00720c */ /* 0x000fc40000726670 */
[----:B------:R-:W-:-:S11]  /*1bba0*/  ISETP.GE.OR P0, PT, R16, R5, P0 ;  /* 0x000000051000720c */ /* 0x000fd60000706670 */
[----:B-1----:R1:W-:Y:S04]  /*1bbb0*/  @!P1 ST.E [R10.64], R20 ;  /* 0x000000140a009985 */ /* 0x0023e8000c10190a */
[----:B--2---:R1:W-:Y:S01]  /*1bbc0*/  @!P0 ST.E [R8.64], R21 ;  /* 0x0000001508008985 */ /* 0x0043e2000c10190a */
[----:B------:R-:W-:Y:S05]  /*1bbd0*/  @P2 BRA `(.L_x_2456) ;  /* 0x0000093000002947 */ /* 0x000fea0003800000 */
[----:B------:R-:W-:Y:S01]  /*1bbe0*/  IMAD R6, R6, c[0x0][0x3a0], RZ ;  /* 0x0000e80006067a24 */ /* 0x000fe200078e02ff */
[----:B------:R-:W-:Y:S01]  /*1bbf0*/  SHF.R.S32.HI R5, RZ, 0x1f, R0 ;  /* 0x0000001fff057819 */ /* 0x000fe20000011400 */
[C---:B-1----:R-:W-:Y:S01]  /*1bc00*/  IMAD.WIDE.U32 R8, R2.reuse, c[0x0][0x3a0], RZ ;  /* 0x0000e80002087a25 */ /* 0x042fe200078e00ff */
[----:B------:R1:W2:Y:S03]  /*1bc10*/  LDS.128 R32, [R223+0x80] ;  /* 0x00008000df207984 */ /* 0x0002a60000000c00 */
[----:B------:R-:W-:Y:S01]  /*1bc20*/  IMAD R2, R2, c[0x0][0x3a4], R6 ;  /* 0x0000e90002027a24 */ /* 0x000fe200078e0206 */
[----:B------:R-:W-:Y:S01]  /*1bc30*/  LEA R6, R146, R145, 0x5 ;  /* 0x0000009192067211 */ /* 0x000fe200078e28ff */
[----:B------:R1:W3:Y:S03]  /*1bc40*/  LDS.128 R48, [R223+0x1080] ;  /* 0x00108000df307984 */ /* 0x0002e60000000c00 */
[----:B------:R-:W-:Y:S01]  /*1bc50*/  IADD3 R3, R9, R2, RZ ;  /* 0x0000000209037210 */ /* 0x000fe20007ffe0ff */
[----:B------:R1:W4:Y:S01]  /*1bc60*/  LDS.128 R64, [R223+0x2080] ;  /* 0x00208000df407984 */ /* 0x0003220000000c00 */
[----:B------:R-:W-:-:S02]  /*1bc70*/  MOV R2, R8 ;  /* 0x0000000800027202 */ /* 0x000fc40000000f00 */
[----:B------:R-:W-:Y:S01]  /*1bc80*/  IADD3 R6, R19, R6, RZ ;  /* 0x0000000613067210 */ /* 0x000fe20007ffe0ff */
[----:B------:R1:W1:Y:S02]  /*1bc90*/  LDS.128 R80, [R223+0x3080] ;  /* 0x00308000df507984 */ /* 0x0002640000000c00 */
[----:B------:R-:W-:Y:S01]  /*1bca0*/  IMAD.WIDE.U32 R8, R4, c[0x0][0x3e8], R2 ;  /* 0x0000fa0004087a25 */ /* 0x000fe200078e0002 */
[----:B------:R-:W-:Y:S01]  /*1bcb0*/  MOV R2, R6 ;  /* 0x0000000600027202 */ /* 0x000fe20000000f00 */
[----:B------:R1:W1:Y:S02]  /*1bcc0*/  LDS.128 R28, [R223+0x4080] ;  /* 0x00408000df1c7984 */ /* 0x0002640000000c00 */
[----:B------:R-:W-:Y:S02]  /*1bcd0*/  @P3 IMAD.HI.U32 R10, R6, c[0x0][0x4ec], RZ ;  /* 0x00013b00060a3a27 */ /* 0x000fe400078e00ff */
[----:B------:R1:W1:Y:S02]  /*1bce0*/  LDS.128 R44, [R223+0x5080] ;  /* 0x00508000df2c7984 */ /* 0x0002640000000c00 */
[----:B------:R-:W-:Y:S01]  /*1bcf0*/  IMAD R3, R5, c[0x0][0x3f0], RZ ;  /* 0x0000fc0005037a24 */ /* 0x000fe200078e02ff */
[----:B------:R-:W-:Y:S01]  /*1bd00*/  @P3 SHF.R.U32.HI R2, RZ, c[0x0][0x4f0], R10 ;  /* 0x00013c00ff023a19 */ /* 0x000fe2000001160a */
[----:B------:R-:W-:Y:S01]  /*1bd10*/  IMAD R5, R4, c[0x0][0x3ec], R9 ;  /* 0x0000fb0004057a24 */ /* 0x000fe200078e0209 */
[----:B------:R1:W1:Y:S01]  /*1bd20*/  LDS.128 R60, [R223+0x6080] ;  /* 0x00608000df3c7984 */ /* 0x0002620000000c00 */
[----:B------:R-:W-:Y:S01]  /*1bd30*/  MOV R4, R8 ;  /* 0x0000000800047202 */ /* 0x000fe20000000f00 */
[C---:B------:R-:W-:Y:S01]  /*1bd40*/  IMAD R9, R0.reuse, c[0x0][0x3f4], R3 ;  /* 0x0000fd0000097a24 */ /* 0x040fe200078e0203 */
[----:B------:R-:W-:Y:S01]  /*1bd50*/  SHF.R.S32.HI R3, RZ, 0x1f, R2 ;  /* 0x0000001fff037819 */ /* 0x000fe20000011402 */
[----:B------:R1:W1:Y:S02]  /*1bd60*/  LDS.128 R76, [R223+0x7080] ;  /* 0x00708000df4c7984 */ /* 0x0002640000000c00 */
[----:B------:R-:W-:Y:S01]  /*1bd70*/  IMAD.WIDE.U32 R4, R0, c[0x0][0x3f0], R4 ;  /* 0x0000fc0000047a25 */ /* 0x000fe200078e0004 */
[----:B------:R-:W-:Y:S01]  /*1bd80*/  IADD3 R0, -R2, RZ, RZ ;  /* 0x000000ff02007210 */ /* 0x000fe20007ffe1ff */
[----:B------:R1:W1:Y:S02]  /*1bd90*/  LDS.128 R24, [R223+0x8080] ;  /* 0x00808000df187984 */ /* 0x0002640000000c00 */
[----:B------:R-:W-:Y:S01]  /*1bda0*/  IMAD R3, R3, c[0x0][0x3e0], RZ ;  /* 0x0000f80003037a24 */ /* 0x000fe200078e02ff */
[----:B------:R-:W-:Y:S01]  /*1bdb0*/  IADD3 R5, R5, R9, RZ ;  /* 0x0000000905057210 */ /* 0x000fe20007ffe0ff */
[----:B------:R1:W1:Y:S01]  /*1bdc0*/  LDS.128 R40, [R223+0x9080] ;  /* 0x00908000df287984 */ /* 0x0002620000000c00 */
[----:B------:R-:W-:-:S02]  /*1bdd0*/  IMAD R0, R0, c[0x0][0x4e8], R6 ;  /* 0x00013a0000007a24 */ /* 0x000fc400078e0206 */
[C---:B------:R-:W-:Y:S01]  /*1bde0*/  IMAD R6, R2.reuse, c[0x0][0x3e4], R3 ;  /* 0x0000f90002067a24 */ /* 0x040fe200078e0203 */
[----:B------:R1:W1:Y:S01]  /*1bdf0*/  LDS.128 R56, [R223+0xa080] ;  /* 0x00a08000df387984 */ /* 0x0002620000000c00 */
[----:B------:R-:W-:Y:S01]  /*1be00*/  IMAD.WIDE.U32 R2, R2, c[0x0][0x3e0], R4 ;  /* 0x0000f80002027a25 */ /* 0x000fe200078e0004 */
[----:B------:R-:W-:Y:S02]  /*1be10*/  SHF.R.S32.HI R4, RZ, 0x1f, R0 ;  /* 0x0000001fff047819 */ /* 0x000fe40000011400 */
        /* <DEDUP_REMOVED lines=9> */
[----:B------:R-:W-:Y:S02]  /*1beb0*/  LEA R16, P0, R2, c[0x0][0x380], 0x1 ;  /* 0x0000e00002107a11 */ /* 0x000fe400078008ff */
[----:B------:R1:W1:Y:S02]  /*1bec0*/  LDS.128 R68, [R223+0xf080] ;  /* 0x00f08000df447984 */ /* 0x0002640000000c00 */
[----:B------:R-:W-:-:S04]  /*1bed0*/  IADD3 R0, R3, R0, RZ ;  /* 0x0000000003007210 */ /* 0x000fc80007ffe0ff */
[----:B------:R-:W-:Y:S01]  /*1bee0*/  LEA.HI.X R6, R2, c[0x0][0x384], R0, 0x1, P0 ;  /* 0x0000e10002067a11 */ /* 0x000fe200000f0c00 */
[----:B------:R-:W-:Y:S05]  /*1bef0*/  BRA.DIV ~URZ, `(.L_x_2457) ;  /* 0x00005de27f007947 */ /* 0x000fea000b800000 */
[----:B--234-:R2:W3:Y:S02]  /*1bf00*/  SHFL.IDX PT, R4, R6, RZ, 0x181f ;  /* 0x00181fff06047589 */ /* 0x01c4e400000e0000 */
.L_x_2560:
[----:B------:R-:W-:Y:S05]  /*1bf10*/  BRA.DIV ~URZ, `(.L_x_2458) ;  /* 0x00005e327f007947 */ /* 0x000fea000b800000 */
[----:B------:R4:W2:Y:S02]  /*1bf20*/  SHFL.IDX PT, R0, R16, RZ, 0x181f ;  /* 0x00181fff10007589 */ /* 0x0008a400000e0000 */
.L_x_2561:
        /* <DEDUP_REMOVED lines=20> */
.L_x_2460:
[----:B------:R-:W-:Y:S05]  /*1c070*/  BSYNC B0 ;  /* 0x0000000000007941 */ /* 0x000fea0003800000 */
.L_x_2459:
[----:B------:R-:W-:Y:S05]  /*1c080*/  BRA.DIV ~URZ, `(.L_x_2461) ;  /* 0x00005d327f007947 */ /* 0x000fea000b800000 */
[----:B---3--:R3:W4:Y:S04]  /*1c090*/  SHFL.IDX PT, R4, R6, 0x1, 0x181f ;  /* 0x00381f0006047f89 */ /* 0x00872800000e0000 */
[----:B--2---:R3:W2:Y:S02]  /*1c0a0*/  SHFL.IDX PT, R0, R16, 0x1, 0x181f ;  /* 0x00381f0010007f89 */ /* 0x0046a400000e0000 */
.L_x_2562:
        /* <DEDUP_REMOVED lines=20> */
.L_x_2463:
[----:B------:R-:W-:Y:S05]  /*1c1f0*/  BSYNC B0 ;  /* 0x0000000000007941 */ /* 0x000fea0003800000 */
.L_x_2462:
[----:B------:R-:W-:Y:S05]  /*1c200*/  BRA.DIV ~URZ, `(.L_x_2464) ;  /* 0x00005c827f007947 */ /* 0x000fea000b800000 */
[----:B----4-:R4:W3:Y:S02]  /*1c210*/  SHFL.IDX PT, R4, R6, 0x2, 0x181f ;  /* 0x00581f0006047f89 */ /* 0x0108e400000e0000 */
.L_x_2563:
[----:B------:R-:W-:Y:S05]  /*1c220*/  BRA.DIV ~URZ, `(.L_x_2465) ;  /* 0x00005cd27f007947 */ /* 0x000fea000b800000 */
[----:B--2---:R2:W4:Y:S02]  /*1c230*/  SHFL.IDX PT, R0, R16, 0x2, 0x181f ;  /* 0x00581f0010007f89 */ /* 0x00452400000e0000 */
.L_x_2564:
        /* <DEDUP_REMOVED lines=20> */
.L_x_2467:
[----:B------:R-:W-:Y:S05]  /*1c380*/  BSYNC B0 ;  /* 0x0000000000007941 */ /* 0x000fea0003800000 */
.L_x_2466:
[----:B------:R-:W-:Y:S05]  /*1c390*/  BRA.DIV ~URZ, `(.L_x_2468) ;  /* 0x00005bd27f007947 */ /* 0x000fea000b800000 */
[----:B---3--:R3:W2:Y:S04]  /*1c3a0*/  SHFL.IDX PT, R4, R6, 0x3, 0x181f ;  /* 0x00781f0006047f89 */ /* 0x0086a800000e0000 */
[----:B----4-:R3:W4:Y:S02]  /*1c3b0*/  SHFL.IDX PT, R0, R16, 0x3, 0x181f ;  /* 0x00781f0010007f89 */ /* 0x01072400000e0000 */
.L_x_2565:
        /* <DEDUP_REMOVED lines=21> */
.L_x_2456:
        /* <DEDUP_REMOVED lines=9> */
[----:B------:R-:W-:Y:S01]  /*1c5a0*/  MOV R4, R8 ;  /* 0x0000000800047202 */ /* 0x000fe20000000f00 */
        /* <DEDUP_REMOVED lines=12> */
[----:B------:R-:W-:-:S05]  /*1c670*/  IADD3 R0, -R0, RZ, RZ ;  /* 0x000000ff00007210 */ /* 0x000fca0007ffe1ff */
[----:B------:R-:W-:Y:S01]  /*1c680*/  IMAD R0, R0, c[0x0][0x4e8], R3 ;  /* 0x00013a0000007a24 */ /* 0x000fe200078e0203 */
        /* <DEDUP_REMOVED lines=11> */
.L_x_2566:
[----:B------:R-:W-:Y:S05]  /*1c740*/  BRA.DIV ~URZ, `(.L_x_2471) ;  /* 0x000059627f007947 */ /* 0x000fea000b800000 */
[----:B------:R3:W4:Y:S02]  /*1c750*/  SHFL.IDX PT, R0, R6, RZ, 0x1c1f ;  /* 0x001c1fff06007589 */ /* 0x00072400000e0000 */
.L_x_2567:
[----:B------:R-:W-:Y:S01]  /*1c760*/  IMAD R17, R17, c[0x0][0x4e8], RZ ;  /* 0x00013a0011117a24 */ /* 0x000fe200078e02ff */
[----:B------:R-:W-:Y:S04]  /*1c770*/  BSSY B0, `(.L_x_2472) ;  /* 0x00000cb000007945 */ /* 0x000fe80003800000 */
        /* <DEDUP_REMOVED lines=27> */
[----:B------:R-:W-:Y:S01]  /*1c930*/  @!P0 IMAD.MOV.U32 R3, RZ, RZ, R4 ;  /* 0x000000ffff038224 */ /* 0x000fe200078e0004 */
[----:B----4-:R-:W-:-:S03]  /*1c940*/  ISETP.GE.AND P2, PT, R11, c[0x0][0x3c8], PT ;  /* 0x0000f2000b007a0c */ /* 0x010fc60003f46270 */
[----:B------:R-:W-:Y:S02]  /*1c950*/  @!P0 IMAD.WIDE R2, R9, 0x4, R2 ;  /* 0x0000000409028825 */ /* 0x000fe400078e0202 */
[----:B------:R-:W3:Y:S04]  /*1c960*/  LDL R9, [R1+0x1c8] ;  /* 0x0001c80001097983 */ /* 0x000ee80000100800 */
[----:B------:R4:W-:Y:S02]  /*1c970*/  @!P0 ST.E.64 [R2.64], R168 ;  /* 0x000000a802008985 */ /* 0x0009e4000c101b0a */
[----:B----4-:R-:W-:-:S04]  /*1c980*/  @!P1 LEA R2, P0, R19, R0, 0x2 ;  /* 0x0000000013029211 */ /* 0x010fc800078010ff */
[----:B--2---:R-:W-:Y:S02]  /*1c990*/  @!P1 LEA.HI.X R3, R19, R4, R21, 0x2, P0 ;  /* 0x0000000413039211 */ /* 0x004fe400000f1415 */
[----:B------:R-:W2:Y:S04]  /*1c9a0*/  LDL R21, [R1+0x1c4] ;  /* 0x0001c40001157983 */ /* 0x000ea80000100800 */
[----:B------:R4:W-:Y:S04]  /*1c9b0*/  @!P1 ST.E.64 [R2.64], R164 ;  /* 0x000000a402009985 */ /* 0x0009e8000c101b0a */
[----:B------:R-:W5:Y:S01]  /*1c9c0*/  LDL R19, [R1+0x13c] ;  /* 0x00013c0001137983 */ /* 0x000f620000100800 */
[----:B----4-:R-:W-:-:S04]  /*1c9d0*/  @!P2 LEA R2, P0, R11, R0, 0x2 ;  /* 0x000000000b02a211 */ /* 0x010fc800078010ff */
[----:B------:R-:W-:Y:S02]  /*1c9e0*/  @!P2 LEA.HI.X R3, R11, R4, R23, 0x2, P0 ;  /* 0x000000040b03a211 */ /* 0x000fe400000f1417 */
[----:B------:R-:W4:Y:S01]  /*1c9f0*/  LDL R11, [R1+0x1c0] ;  /* 0x0001c000010b7983 */ /* 0x000f220000100800 */
[----:B------:R-:W-:-:S03]  /*1ca00*/  ISETP.GE.AND P1, PT, R14, c[0x0][0x3c8], PT ;  /* 0x0000f2000e007a0c */ /* 0x000fc60003f26270 */
[----:B------:R1:W-:Y:S01]  /*1ca10*/  @!P2 ST.E.64 [R2.64], R160 ;  /* 0x000000a00200a985 */ /* 0x0003e2000c101b0a */
[----:B------:R-:W-:Y:S02]  /*1ca20*/  ISETP.GE.AND P2, PT, R15, c[0x0][0x3c8], PT ;  /* 0x0000f2000f007a0c */ /* 0x000fe40003f46270 */
[----:B------:R-:W-:Y:S01]  /*1ca30*/  ISETP.GE.AND P4, PT, R20, c[0x0][0x3c8], PT ;  /* 0x0000f20014007a0c */ /* 0x000fe20003f86270 */
[----:B------:R-:W4:Y:S01]  /*1ca40*/  LDL R23, [R1+0x120] ;  /* 0x0001200001177983 */ /* 0x000f220000100800 */
[----:B------:R-:W-:-:S05]  /*1ca50*/  ISETP.GE.AND P3, PT, R10, c[0x0][0x3c8], PT ;  /* 0x0000f2000a007a0c */ /* 0x000fca0003f66270 */
[----:B-1----:R-:W-:-:S04]  /*1ca60*/  @!P1 LEA R2, P0, R14, R0, 0x2 ;  /* 0x000000000e029211 */ /* 0x002fc800078010ff */
[----:B------:R-:W-:Y:S02]  /*1ca70*/  @!P1 LEA.HI.X R3, R14, R4, R22, 0x2, P0 ;  /* 0x000000040e039211 */ /* 0x000fe400000f1416 */
[----:B------:R-:W4:Y:S04]  /*1ca80*/  LDL R14, [R1+0x130] ;  /* 0x00013000010e7983 */ /* 0x000f280000100800 */
[----:B------:R1:W-:Y:S01]  /*1ca90*/  @!P1 ST.E.64 [R2.64], R156 ;  /* 0x0000009c02009985 */ /* 0x0003e2000c101b0a */
[----:B------:R-:W-:-:S03]  /*1caa0*/  ISETP.GE.AND P1, PT, R8, c[0x0][0x3c8], PT ;  /* 0x0000f20008007a0c */ /* 0x000fc60003f26270 */
[----:B------:R-:W4:Y:S01]  /*1cab0*/  LDL R22, [R1+0x12c] ;  /* 0x00012c0001167983 */ /* 0x000f220000100800 */
[----:B-1----:R-:W-:-:S04]  /*1cac0*/  @!P2 LEA R2, P0, R15, R0, 0x2 ;  /* 0x000000000f02a211 */ /* 0x002fc800078010ff */
[----:B------:R-:W-:Y:S02]  /*1cad0*/  @!P2 LEA.HI.X R3, R15, R4, R18, 0x2, P0 ;  /* 0x000000040f03a211 */ /* 0x000fe400000f1412 */
[----:B------:R-:W4:Y:S04]  /*1cae0*/  LDL R18, [R1+0xe0] ;  /* 0x0000e00001127983 */ /* 0x000f280000100800 */
[----:B------:R1:W-:Y:S01]  /*1caf0*/  @!P2 ST.E.64 [R2.64], R152 ;  /* 0x000000980200a985 */ /* 0x0003e2000c101b0a */
[----:B------:R-:W-:-:S03]  /*1cb00*/  ISETP.GE.AND P2, PT, R28, c[0x0][0x3c8], PT ;  /* 0x0000f2001c007a0c */ /* 0x000fc60003f46270 */
[----:B------:R-:W4:Y:S01]  /*1cb10*/  LDL R15, [R1+0x1b0] ;  /* 0x0001b000010f7983 */ /* 0x000f220000100800 */
[----:B-1----:R-:W-:-:S04]  /*1cb20*/  @!P1 LEA R2, P0, R8, R0, 0x2 ;  /* 0x0000000008029211 */ /* 0x002fc800078010ff */
[----:B---3--:R-:W-:Y:S02]  /*1cb30*/  @!P1 LEA.HI.X R3, R8, R4, R9, 0x2, P0 ;  /* 0x0000000408039211 */ /* 0x008fe400000f1409 */
[----:B------:R-:W-:-:S03]  /*1cb40*/  @!P4 LEA R8, P0, R20, R0, 0x2 ;  /* 0x000000001408c211 */ /* 0x000fc600078010ff */
[----:B------:R1:W-:Y:S02]  /*1cb50*/  @!P1 ST.E.64 [R2.64], R148 ;  /* 0x0000009402009985 */ /* 0x0003e4000c101b0a */
[----:B-1----:R-:W-:Y:S02]  /*1cb60*/  @!P3 LEA R2, P5, R10, R0, 0x2 ;  /* 0x000000000a02b211 */ /* 0x002fe400078a10ff */
[----:B--2---:R-:W-:Y:S02]  /*1cb70*/  @!P4 LEA.HI.X R9, R20, R4, R21, 0x2, P0 ;  /* 0x000000041409c211 */ /* 0x004fe400000f1415 */
[----:B------:R-:W2:Y:S04]  /*1cb80*/  LDL R20, [R1+0x124] ;  /* 0x0001240001147983 */ /* 0x000ea80000100800 */
[----:B------:R1:W-:Y:S04]  /*1cb90*/  @!P4 ST.E.64 [R8.64], R36 ;  /* 0x000000240800c985 */ /* 0x0003e8000c101b0a */
[----:B------:R-:W3:Y:S01]  /*1cba0*/  LDL R21, [R1+0x1a8] ;  /* 0x0001a80001157983 */ /* 0x000ee20000100800 */
[----:B-----5:R-:W-:-:S02]  /*1cbb0*/  ISETP.GE.AND P1, PT, R19, c[0x0][0x3c8], PT ;  /* 0x0000f20013007a0c */ /* 0x020fc40003f26270 */
[----:B------:R-:W-:Y:S02]  /*1cbc0*/  ISETP.GE.AND P0, PT, R13, c[0x0][0x3c8], PT ;  /* 0x0000f2000d007a0c */ /* 0x000fe40003f06270 */
[----:B----4-:R-:W-:-:S05]  /*1cbd0*/  @!P3 LEA.HI.X R3, R10, R4, R11, 0x2, P5 ;  /* 0x000000040a03b211 */ /* 0x010fca00028f140b */
[----:B------:R4:W-:Y:S01]  /*1cbe0*/  @!P3 ST.E.64 [R2.64], R40 ;  /* 0x000000280200b985 */ /* 0x0009e2000c101b0a */
[----:B------:R-:W-:-:S04]  /*1cbf0*/  @!P2 LEA R10, P3, R28, R0, 0x2 ;  /* 0x000000001c0aa211 */ /* 0x000fc800078610ff */
[----:B------:R-:W-:Y:S02]  /*1cc00*/  @!P2 LEA.HI.X R11, R28, R4, R30, 0x2, P3 ;  /* 0x000000041c0ba211 */ /* 0x000fe400018f141e */
[----:B------:R-:W5:Y:S01]  /*1cc10*/  LDL R28, [R1+0x1a4] ;  /* 0x0001a400011c7983 */ /* 0x000f620000100800 */
[----:B-1----:R-:W-:Y:S02]  /*1cc20*/  @!P1 LEA R8, P4, R19, R0, 0x2 ;  /* 0x0000000013089211 */ /* 0x002fe400078810ff */
[----:B------:R-:W-:Y:S01]  /*1cc30*/  ISETP.GE.AND P6, PT, R25, c[0x0][0x3c8], PT ;  /* 0x0000f20019007a0c */ /* 0x000fe20003fc6270 */
[----:B------:R-:W5:Y:S01]  /*1cc40*/  LDL R30, [R1+0x17c] ;  /* 0x00017c00011e7983 */ /* 0x000f620000100800 */
[----:B------:R-:W-:-:S03]  /*1cc50*/  @!P1 LEA.HI.X R9, R19, R4, R27, 0x2, P4 ;  /* 0x0000000413099211 */ /* 0x000fc600020f141b */
[----:B------:R-:W5:Y:S01]  /*1cc60*/  LDL R27, [R1+0x1a0] ;  /* 0x0001a000011b7983 */ /* 0x000f620000100800 */
[----:B----4-:R-:W-:-:S03]  /*1cc70*/  @!P0 LEA R2, P3, R13, R0, 0x2 ;  /* 0x000000000d028211 */ /* 0x010fc600078610ff */
[----:B------:R-:W-:Y:S01]  /*1cc80*/  @!P2 ST.E.64 [R10.64], R44 ;  /* 0x0000002c0a00a985 */ /* 0x000fe2000c101b0a */
[----:B------:R-:W-:-:S03]  /*1cc90*/  @!P0 LEA.HI.X R3, R13, R4, R24, 0x2, P3 ;  /* 0x000000040d038211 */ /* 0x000fc600018f1418 */
[----:B------:R-:W4:Y:S04]  /*1cca0*/  LDL R19, [R1+0x11c] ;  /* 0x00011c0001137983 */ /* 0x000f280000100800 */
[----:B------:R-:W4:Y:S01]  /*1ccb0*/  LDL R24, [R1+0x19c] ;  /* 0x00019c0001187983 */ /* 0x000f220000100800 */
[----:B------:R-:W-:-:S03]  /*1ccc0*/  ISETP.GE.AND P5, PT, R14, c[0x0][0x3c8], PT ;  /* 0x0000f2000e007a0c */ /* 0x000fc60003fa6270 */
[----:B------:R1:W-:Y:S01]  /*1ccd0*/  @!P1 ST.E.64 [R8.64], R48 ;  /* 0x0000003008009985 */ /* 0x0003e2000c101b0a */
[----:B------:R-:W-:-:S03]  /*1cce0*/  ISETP.GE.AND P4, PT, R22, c[0x0][0x3c8], PT ;  /* 0x0000f20016007a0c */ /* 0x000fc60003f86270 */
[----:B------:R1:W-:Y:S04]  /*1ccf0*/  @!P0 ST.E.64 [R2.64], R52 ;  /* 0x0000003402008985 */ /* 0x0003e8000c101b0a */
[----:B------:R-:W4:Y:S01]  /*1cd00*/  LDL R13, [R1+0x118] ;  /* 0x00011800010d7983 */ /* 0x000f220000100800 */
[----:B------:R-:W-:Y:S02]  /*1cd10*/  ISETP.GE.AND P2, PT, R18, c[0x0][0x3c8], PT ;  /* 0x0000f20012007a0c */ /* 0x000fe40003f46270 */
[----:B-1----:R-:W-:-:S04]  /*1cd20*/  @!P6 LEA R8, P1, R25, R0, 0x2 ;  /* 0x000000001908e211 */ /* 0x002fc800078210ff */
[----:B------:R-:W-:Y:S02]  /*1cd30*/  @!P6 LEA.HI.X R9, R25, R4, R29, 0x2, P1 ;  /* 0x000000041909e211 */ /* 0x000fe400008f141d */
[C---:B------:R-:W-:Y:S01]  /*1cd40*/  ISETP.GE.AND P1, PT, R18.reuse, c[0x0][0x3c8], PT ;  /* 0x0000f20012007a0c */ /* 0x040fe20003f26270 */
[----:B------:R-:W4:Y:S04]  /*1cd50*/  LDL R25, [R1+0x198] ;  /* 0x0001980001197983 */ /* 0x000f280000100800 */
[C---:B------:R-:W-:Y:S01]  /*1cd60*/  @!P2 LEA R10, P0, R18.reuse, R0, 0x2 ;  /* 0x00000000120aa211 */ /* 0x040fe200078010ff */
[----:B------:R-:W4:Y:S03]  /*1cd70*/  LDL R29, [R1+0x108] ;  /* 0x00010800011d7983 */ /* 0x000f260000100800 */
[----:B------:R-:W-:-:S02]  /*1cd80*/  @!P2 LEA.HI.X R11, R18, R4, R15, 0x2, P0 ;  /* 0x00000004120ba211 */ /* 0x000fc400000f140f */
[----:B------:R-:W-:Y:S01]  /*1cd90*/  @!P5 LEA R2, P0, R14, R0, 0x2 ;  /* 0x000000000e02d211 */ /* 0x000fe200078010ff */
[----:B------:R-:W4:Y:S04]  /*1cda0*/  LDL R15, [R1+0x114] ;  /* 0x00011400010f7983 */ /* 0x000f280000100800 */
[----:B------:R-:W-:Y:S01]  /*1cdb0*/  @!P1 ST.E.64 [R10.64], R56 ;  /* 0x000000380a009985 */ /* 0x000fe2000c101b0a */
[----:B------:R-:W-:-:S03]  /*1cdc0*/  ISETP.GE.AND P3, PT, R26, c[0x0][0x3c8], PT ;  /* 0x0000f2001a007a0c */ /* 0x000fc60003f66270 */
[----:B------:R1:W-:Y:S04]  /*1cdd0*/  @!P6 ST.E.64 [R8.64], R60 ;  /* 0x0000003c0800e985 */ /* 0x0003e8000c101b0a */
[----:B------:R-:W4:Y:S06]  /*1cde0*/  LDL R18, [R1+0x110] ;  /* 0x0001100001127983 */ /* 0x000f2c0000100800 */
[----:B-1----:R-:W-:-:S02]  /*1cdf0*/  @!P3 LEA R8, P6, R26, R0, 0x2 ;  /* 0x000000001a08b211 */ /* 0x002fc400078c10ff */
[----:B--2---:R-:W-:Y:S02]  /*1ce00*/  ISETP.GE.AND P2, PT, R20, c[0x0][0x3c8], PT ;  /* 0x0000f20014007a0c */ /* 0x004fe40003f46270 */
[----:B---3--:R-:W-:Y:S02]  /*1ce10*/  @!P5 LEA.HI.X R3, R14, R4, R21, 0x2, P0 ;  /* 0x000000040e03d211 */ /* 0x008fe400000f1415 */
[-C--:B------:R-:W-:Y:S01]  /*1ce20*/  @!P4 LEA R10, P0, R22, R0.reuse, 0x2 ;  /* 0x00000000160ac211 */ /* 0x080fe200078010ff */
[----:B------:R-:W2:Y:S04]  /*1ce30*/  LDL R21, [R1+0x194] ;  /* 0x0001940001157983 */ /* 0x000ea80000100800 */
[----:B------:R1:W-:Y:S04]  /*1ce40*/  @!P5 ST.E.64 [R2.64], R64 ;  /* 0x000000400200d985 */ /* 0x0003e8000c101b0a */
[----:B------:R-:W3:Y:S01]  /*1ce50*/  LDL R14, [R1+0x190] ;  /* 0x00019000010e7983 */ /* 0x000ee20000100800 */
[----:B-1----:R-:W-:-:S02]  /*1ce60*/  @!P2 LEA R2, P1, R20, R0, 0x2 ;  /* 0x000000001402a211 */ /* 0x002fc400078210ff */
[----:B-----5:R-:W-:Y:S02]  /*1ce70*/  @!P4 LEA.HI.X R11, R22, R4, R28, 0x2, P0 ;  /* 0x00000004160bc211 */ /* 0x020fe400000f141c */
[----:B------:R-:W5:Y:S09]  /*1ce80*/  LDL R22, [R1+0xdc] ;  /* 0x0000dc0001167983 */ /* 0x000f720000100800 */
[----:B------:R-:W-:-:S02]  /*1ce90*/  P2R R3, PR, RZ, 0x2 ;  /* 0x00000002ff037803 */ /* 0x000fc40000000000 */
[----:B------:R-:W-:Y:S01]  /*1cea0*/  @!P3 LEA.HI.X R9, R26, R4, R27, 0x2, P6 ;  /* 0x000000041a09b211 */ /* 0x000fe200030f141b */
[----:B------:R-:W5:Y:S01]  /*1ceb0*/  LDL R28, [R1+0x178] ;  /* 0x00017800011c7983 */ /* 0x000f620000100800 */
[----:B------:R-:W-:-:S03]  /*1cec0*/  ISETP.NE.AND P6, PT, R3, RZ, PT ;  /* 0x000000ff0300720c */ /* 0x000fc60003fc5270 */
[----:B------:R-:W5:Y:S01]  /*1ced0*/  LDL R26, [R1+0x18c] ;  /* 0x00018c00011a7983 */ /* 0x000f620000100800 */
[----:B------:R-:W-:-:S03]  /*1cee0*/  ISETP.GE.AND P5, PT, R23, c[0x0][0x3c8], PT ;  /* 0x0000f20017007a0c */ /* 0x000fc60003fa6270 */
[----:B------:R-:W5:Y:S01]  /*1cef0*/  LDL R27, [R1+0x104] ;  /* 0x00010400011b7983 */ /* 0x000f620000100800 */
[----:B----4-:R-:W-:-:S03]  /*1cf00*/  @!P2 LEA.HI.X R3, R20, R4, R24, 0x2, P6 ;  /* 0x000000041403a211 */ /* 0x010fc600030f1418 */
[----:B------:R-:W4:Y:S04]  /*1cf10*/  LDL R24, [R1+0x188] ;  /* 0x0001880001187983 */ /* 0x000f280000100800 */
[----:B------:R-:W4:Y:S01]  /*1cf20*/  LDL R20, [R1+0x184] ;  /* 0x0001840001147983 */ /* 0x000f220000100800 */
[----:B------:R-:W-:Y:S02]  /*1cf30*/  ISETP.GE.AND P1, PT, R19, c[0x0][0x3c8], PT ;  /* 0x0000f20013007a0c */ /* 0x000fe40003f26270 */
[----:B------:R-:W-:Y:S01]  /*1cf40*/  ISETP.GE.AND P0, PT, R13, c[0x0][0x3c8], PT ;  /* 0x0000f2000d007a0c */ /* 0x000fe20003f06270 */
[----:B------:R1:W-:Y:S04]  /*1cf50*/  @!P4 ST.E.64 [R10.64], R68 ;  /* 0x000000440a00c985 */ /* 0x0003e8000c101b0a */
[----:B------:R1:W-:Y:S04]  /*1cf60*/  @!P3 ST.E.64 [R8.64], R72 ;  /* 0x000000480800b985 */ /* 0x0003e8000c101b0a */
[----:B------:R1:W-:Y:S02]  /*1cf70*/  @!P2 ST.E.64 [R2.64], R76 ;  /* 0x0000004c0200a985 */ /* 0x0003e4000c101b0a */
[----:B-1----:R-:W-:-:S02]  /*1cf80*/  @!P5 LEA R10, P2, R23, R0, 0x2 ;  /* 0x00000000170ad211 */ /* 0x002fc400078410ff */
[----:B------:R-:W-:Y:S02]  /*1cf90*/  @!P1 LEA R8, P3, R19, R0, 0x2 ;  /* 0x0000000013089211 */ /* 0x000fe400078610ff */
[----:B------:R-:W-:Y:S02]  /*1cfa0*/  @!P5 LEA.HI.X R11, R23, R4, R25, 0x2, P2 ;  /* 0x00000004170bd211 */ /* 0x000fe400010f1419 */
[----:B------:R-:W-:Y:S01]  /*1cfb0*/  @!P0 LEA R2, P2, R13, R0, 0x2 ;  /* 0x000000000d028211 */ /* 0x000fe200078410ff */
[----:B------:R-:W4:Y:S01]  /*1cfc0*/  LDL R25, [R1+0x100] ;  /* 0x0001000001197983 */ /* 0x000f220000100800 */
[----:B------:R-:W-:-:S03]  /*1cfd0*/  ISETP.GE.AND P6, PT, R15, c[0x0][0x3c8], PT ;  /* 0x0000f2000f007a0c */ /* 0x000fc60003fc6270 */
[----:B------:R-:W-:Y:S04]  /*1cfe0*/  @!P5 ST.E.64 [R10.64], R80 ;  /* 0x000000500a00d985 */ /* 0x000fe8000c101b0a */
[----:B------:R-:W4:Y:S01]  /*1cff0*/  LDL R23, [R1+0xf8] ;  /* 0x0000f80001177983 */ /* 0x000f220000100800 */
[----:B------:R-:W-:Y:S02]  /*1d000*/  ISETP.GE.AND P4, PT, R18, c[0x0][0x3c8], PT ;  /* 0x0000f20012007a0c */ /* 0x000fe40003f86270 */
[-C--:B--2---:R-:W-:Y:S02]  /*1d010*/  @!P1 LEA.HI.X R9, R19, R4.reuse, R21, 0x2, P3 ;  /* 0x0000000413099211 */ /* 0x084fe400018f1415 */
[----:B------:R-:W2:Y:S01]  /*1d020*/  LDL R21, [R1+0xf4] ;  /* 0x0000f40001157983 */ /* 0x000ea20000100800 */
[----:B---3--:R-:W-:-:S03]  /*1d030*/  @!P0 LEA.HI.X R3, R13, R4, R14, 0x2, P2 ;  /* 0x000000040d038211 */ /* 0x008fc600010f140e */
[----:B------:R-:W3:Y:S04]  /*1d040*/  LDL R19, [R1+0xf0] ;  /* 0x0000f00001137983 */ /* 0x000ee80000100800 */
[----:B------:R-:W2:Y:S04]  /*1d050*/  LDL R14, [R1+0xfc] ;  /* 0x0000fc00010e7983 */ /* 0x000ea80000100800 */
[----:B------:R1:W-:Y:S04]  /*1d060*/  @!P1 ST.E.64 [R8.64], R84 ;  /* 0x0000005408009985 */ /* 0x0003e8000c101b0a */
[----:B------:R4:W-:Y:S04]  /*1d070*/  @!P0 ST.E.64 [R2.64], R88 ;  /* 0x0000005802008985 */ /* 0x0009e8000c101b0a */
[----:B------:R-:W3:Y:S01]  /*1d080*/  LDL R13, [R1+0xec] ;  /* 0x0000ec00010d7983 */ /* 0x000ee20000100800 */
[----:B-----5:R-:W-:-:S02]  /*1d090*/  ISETP.GE.AND P3, PT, R22, c[0x0][0x3c8], PT ;  /* 0x0000f20016007a0c */ /* 0x020fc40003f66270 */
[----:B-1----:R-:W-:-:S11]  /*1d0a0*/  @!P6 LEA R8, P5, R15, R0, 0x2 ;  /* 0x000000000f08e211 */ /* 0x002fd600078a10ff */
[----:B------:R-:W-:-:S04]  /*1d0b0*/  @!P3 LEA R10, P0, R22, R0, 0x2 ;  /* 0x00000000160ab211 */ /* 0x000fc800078010ff */
[-C--:B------:R-:W-:Y:S02]  /*1d0c0*/  @!P3 LEA.HI.X R11, R22, R4.reuse, R26, 0x2, P0 ;  /* 0x00000004160bb211 */ /* 0x080fe400000f141a */
[----:B------:R-:W5:Y:S01]  /*1d0d0*/  LDL R26, [R1+0x174] ;  /* 0x00017400011a7983 */ /* 0x000f620000100800 */
[----:B----4-:R-:W-:-:S03]  /*1d0e0*/  @!P6 LEA.HI.X R9, R15, R4, R24, 0x2, P5 ;  /* 0x000000040f09e211 */ /* 0x010fc600028f1418 */
[----:B------:R-:W4:Y:S01]  /*1d0f0*/  LDL R15, [R1+0x170] ;  /* 0x00017000010f7983 */ /* 0x000f220000100800 */
[----:B------:R-:W-:-:S03]  /*1d100*/  @!P4 LEA R2, P3, R18, R0, 0x2 ;  /* 0x000000001202c211 */ /* 0x000fc600078610ff */
[----:B------:R-:W4:Y:S01]  /*1d110*/  LDL R24, [R1+0x16c] ;  /* 0x00016c0001187983 */ /* 0x000f220000100800 */
[----:B------:R-:W-:Y:S02]  /*1d120*/  ISETP.GE.AND P5, PT, R22, c[0x0][0x3c8], PT ;  /* 0x0000f20016007a0c */ /* 0x000fe40003fa6270 */
[----:B------:R-:W-:Y:S01]  /*1d130*/  @!P4 LEA.HI.X R3, R18, R4, R20, 0x2, P3 ;  /* 0x000000041203c211 */ /* 0x000fe200018f1414 */
[----:B------:R-:W4:Y:S04]  /*1d140*/  LDL R22, [R1+0x168] ;  /* 0x0001680001167983 */ /* 0x000f280000100800 */
[----:B------:R-:W4:Y:S04]  /*1d150*/  LDL R20, [R1+0x164] ;  /* 0x0001640001147983 */ /* 0x000f280000100800 */
[----:B------:R-:W4:Y:S01]  /*1d160*/  LDL R18, [R1+0x160] ;  /* 0x0001600001127983 */ /* 0x000f220000100800 */
[----:B------:R-:W-:-:S03]  /*1d170*/  ISETP.GE.AND P1, PT, R29, c[0x0][0x3c8], PT ;  /* 0x0000f2001d007a0c */ /* 0x000fc60003f26270 */
[----:B------:R-:W-:Y:S01]  /*1d180*/  @!P5 ST.E.64 [R10.64], R92 ;  /* 0x0000005c0a00d985 */ /* 0x000fe2000c101b0a */
[----:B------:R-:W-:-:S03]  /*1d190*/  ISETP.GE.AND P2, PT, R31, c[0x0][0x3c8], PT ;  /* 0x0000f2001f007a0c */ /* 0x000fc60003f46270 */
[----:B------:R1:W-:Y:S04]  /*1d1a0*/  @!P6 ST.E.64 [R8.64], R96 ;  /* 0x000000600800e985 */ /* 0x0003e8000c101b0a */
[----:B------:R1:W-:Y:S01]  /*1d1b0*/  @!P4 ST.E.64 [R2.64], R100 ;  /* 0x000000640200c985 */ /* 0x0003e2000c101b0a */
[----:B------:R-:W-:Y:S02]  /*1d1c0*/  ISETP.GE.AND P0, PT, R27, c[0x0][0x3c8], PT ;  /* 0x0000f2001b007a0c */ /* 0x000fe40003f06270 */
[----:B-1----:R-:W-:-:S03]  /*1d1d0*/  @!P1 LEA R8, P4, R29, R0, 0x2 ;  /* 0x000000001d089211 */ /* 0x002fc600078810ff */
[----:B------:R-:W-:Y:S02]  /*1d1e0*/  @!P2 LEA R10, P3, R31, R0, 0x2 ;  /* 0x000000001f0aa211 */ /* 0x000fe400078610ff */
[----:B------:R-:W-:Y:S02]  /*1d1f0*/  ISETP.GE.AND P5, PT, R25, c[0x0][0x3c8], PT ;  /* 0x0000f20019007a0c */ /* 0x000fe40003fa6270 */
[----:B------:R-:W-:-:S04]  /*1d200*/  @!P2 LEA.HI.X R11, R31, R4, R32, 0x2, P3 ;  /* 0x000000041f0ba211 */ /* 0x000fc800018f1420 */
[----:B------:R-:W-:Y:S02]  /*1d210*/  @!P0 LEA R2, P6, R27, R0, 0x2 ;  /* 0x000000001b028211 */ /* 0x000fe400078c10ff */
[----:B------:R-:W-:-:S04]  /*1d220*/  P2R R3, PR, RZ, 0x10 ;  /* 0x00000010ff037803 */ /* 0x000fc80000000000 */
[----:B------:R-:W-:Y:S02]  /*1d230*/  ISETP.NE.AND P3, PT, R3, RZ, PT ;  /* 0x000000ff0300720c */ /* 0x000fe40003f65270 */
[-C--:B------:R-:W-:Y:S02]  /*1d240*/  @!P0 LEA.HI.X R3, R27, R4.reuse, R28, 0x2, P6 ;  /* 0x000000041b038211 */ /* 0x080fe400030f141c */
[----:B------:R-:W-:Y:S01]  /*1d250*/  @!P1 LEA.HI.X R9, R29, R4, R30, 0x2, P3 ;  /* 0x000000041d099211 */ /* 0x000fe200018f141e */
[----:B------:R-:W-:Y:S01]  /*1d260*/  @!P2 ST.E.64 [R10.64], R104 ;  /* 0x000000680a00a985 */ /* 0x000fe2000c101b0a */
[----:B------:R-:W-:-:S03]  /*1d270*/  ISETP.GE.AND P3, PT, R23, c[0x0][0x3c8], PT ;  /* 0x0000f20017007a0c */ /* 0x000fc60003f66270 */
[----:B------:R1:W-:Y:S04]  /*1d280*/  @!P1 ST.E.64 [R8.64], R108 ;  /* 0x0000006c08009985 */ /* 0x0003e8000c101b0a */
[----:B------:R2:W-:Y:S01]  /*1d290*/  @!P0 ST.E.64 [R2.64], R112 ;  /* 0x0000007002008985 */ /* 0x0005e2000c101b0a */
[----:B-1----:R-:W-:Y:S02]  /*1d2a0*/  @!P5 LEA R8, P0, R25, R0, 0x2 ;  /* 0x000000001908d211 */ /* 0x002fe400078010ff */
[----:B--2---:R-:W-:-:S13]  /*1d2b0*/  ISETP.GE.AND P4, PT, R14, c[0x0][0x3c8], PT ;  /* 0x0000f2000e007a0c */ /* 0x004fda0003f86270 */
[----:B------:R-:W-:Y:S02]  /*1d2c0*/  @!P4 LEA R2, P6, R14, R0, 0x2 ;  /* 0x000000000e02c211 */ /* 0x000fe400078c10ff */
[----:B------:R-:W-:Y:S02]  /*1d2d0*/  ISETP.GE.AND P2, PT, R21, c[0x0][0x3c8], PT ;  /* 0x0000f20015007a0c */ /* 0x000fe40003f46270 */
[----:B---3--:R-:W-:Y:S02]  /*1d2e0*/  ISETP.GE.AND P1, PT, R19, c[0x0][0x3c8], PT ;  /* 0x0000f20013007a0c */ /* 0x008fe40003f26270 */
[----:B-----5:R-:W-:-:S05]  /*1d2f0*/  @!P5 LEA.HI.X R9, R25, R4, R26, 0x2, P0 ;  /* 0x000000041909d211 */ /* 0x020fca00000f141a */
[----:B------:R-:W-:Y:S01]  /*1d300*/  @!P5 ST.E.64 [R8.64], R116 ;  /* 0x000000740800d985 */ /* 0x000fe2000c101b0a */
[----:B----4-:R-:W-:Y:S02]  /*1d310*/  @!P4 LEA.HI.X R3, R14, R4, R15, 0x2, P6 ;  /* 0x000000040e03c211 */ /* 0x010fe400030f140f */
[-C--:B------:R-:W-:Y:S02]  /*1d320*/  @!P3 LEA R14, P5, R23, R0.reuse, 0x2 ;  /* 0x00000000170eb211 */ /* 0x080fe400078a10ff */
[----:B------:R-:W-:Y:S01]  /*1d330*/  ISETP.GE.AND P0, PT, R13, c[0x0][0x3c8], PT ;  /* 0x0000f2000d007a0c */ /* 0x000fe20003f06270 */
[----:B------:R1:W-:Y:S01]  /*1d340*/  @!P4 ST.E.64 [R2.64], R120 ;  /* 0x000000780200c985 */ /* 0x0003e2000c101b0a */
[----:B------:R-:W-:-:S04]  /*1d350*/  @!P2 LEA R10, P6, R21, R0, 0x2 ;  /* 0x00000000150aa211 */ /* 0x000fc800078c10ff */
[----:B------:R-:W-:-:S05]  /*1d360*/  @!P2 LEA.HI.X R11, R21, R4, R22, 0x2, P6 ;  /* 0x00000004150ba211 */ /* 0x000fca00030f1416 */
[----:B-1----:R-:W-:-:S04]  /*1d370*/  P2R R2, PR, RZ, 0x20 ;  /* 0x00000020ff027803 */ /* 0x002fc80000000000 */
[----:B------:R-:W-:Y:S02]  /*1d380*/  ISETP.NE.AND P4, PT, R2, RZ, PT ;  /* 0x000000ff0200720c */ /* 0x000fe40003f85270 */
[----:B------:R-:W-:Y:S02]  /*1d390*/  @!P1 LEA R8, P5, R19, R0, 0x2 ;  /* 0x0000000013089211 */ /* 0x000fe400078a10ff */
[----:B------:R-:W-:Y:S02]  /*1d3a0*/  @!P3 LEA.HI.X R15, R23, R4, R24, 0x2, P4 ;  /* 0x00000004170fb211 */ /* 0x000fe400020f1418 */
[----:B------:R-:W-:Y:S02]  /*1d3b0*/  @!P0 LEA R2, P4, R13, R0, 0x2 ;  /* 0x000000000d028211 */ /* 0x000fe400078810ff */
[-C--:B------:R-:W-:Y:S02]  /*1d3c0*/  @!P1 LEA.HI.X R9, R19, R4.reuse, R20, 0x2, P5 ;  /* 0x0000000413099211 */ /* 0x080fe400028f1414 */
[----:B------:R-:W-:Y:S01]  /*1d3d0*/  @!P0 LEA.HI.X R3, R13, R4, R18, 0x2, P4 ;  /* 0x000000040d038211 */ /* 0x000fe200020f1412 */
[----:B------:R1:W-:Y:S04]  /*1d3e0*/  @!P3 ST.E.64 [R14.64], R124 ;  /* 0x0000007c0e00b985 */ /* 0x0003e8000c101b0a */
[----:B------:R1:W-:Y:S04]  /*1d3f0*/  @!P2 ST.E.64 [R10.64], R128 ;  /* 0x000000800a00a985 */ /* 0x0003e8000c101b0a */
[----:B------:R1:W-:Y:S04]  /*1d400*/  @!P1 ST.E.64 [R8.64], R132 ;  /* 0x0000008408009985 */ /* 0x0003e8000c101b0a */
[----:B------:R1:W-:Y:S02]  /*1d410*/  @!P0 ST.E.64 [R2.64], R136 ;  /* 0x0000008802008985 */ /* 0x0003e4000c101b0a */
.L_x_2473:
[----:B------:R-:W-:Y:S05]  /*1d420*/  BSYNC B0 ;  /* 0x0000000000007941 */ /* 0x000fea0003800000 */
.L_x_2472:
[----:B------:R-:W-:Y:S05]  /*1d430*/  BRA.DIV ~URZ, `(.L_x_2474) ;  /* 0x00004ce27f007947 */ /* 0x000fea000b800000 */
[----:B--2---:R2:W1:Y:S04]  /*1d440*/  SHFL.IDX PT, R4, R5, 0x1, 0x1c1f ;  /* 0x003c1f0005047f89 */ /* 0x00446800000e0000 */
[----:B----4-:R2:W4:Y:S02]  /*1d450*/  SHFL.IDX PT, R0, R6, 0x1, 0x1c1f ;  /* 0x003c1f0006007f89 */ /* 0x01052400000e0000 */
.L_x_2568:
[----:B------:R-:W-:-:S13]  /*1d460*/  ISETP.GE.AND P0, PT, R16, R17, PT ;  /* 0x000000111000720c */ /* 0x000fda0003f06270 */
[----:B------:R-:W-:Y:S05]  /*1d470*/  @P0 BRA `(.L_x_2469) ;  /* 0x00001a5000000947 */ /* 0x000fea0003800000 */
[----:B-1----:R-:W5:Y:S04]  /*1d480*/  LDL R8, [R1+0x158] ;  /* 0x0001580001087983 */ /* 0x002f680000100800 */
[----:B--23--:R-:W2:Y:S04]  /*1d490*/  LDL R6, [R1+0x154] ;  /* 0x0001540001067983 */ /* 0x00cea80000100800 */
[----:B------:R-:W3:Y:S04]  /*1d4a0*/  LDL R23, [R1+0x150] ;  /* 0x0001500001177983 */ /* 0x000ee80000100800 */
        /* <DEDUP_REMOVED lines=25> */
[C---:B------:R-:W-:Y:S02]  /*1d640*/  @!P2 LEA R10, P3, R6.reuse, R0, 0x2 ;  /* 0x00000000060aa211 */ /* 0x040fe400078610ff */
        /* <DEDUP_REMOVED lines=181> */
.L_x_2454:
[----:B------:R-:W2:Y:S01]  /*1e1a0*/  LDL R8, [R1+0xac] ;  /* 0x0000ac0001087983 */ /* 0x000ea20000100800 */
[----:B------:R-:W-:Y:S02]  /*1e1b0*/  ISETP.NE.U32.AND P0, PT, RZ, c[0x0][0x508], PT ;  /* 0x00014200ff007a0c */ /* 0x000fe40003f05070 */
[----:B------:R-:W-:Y:S01]  /*1e1c0*/  ISETP.NE.U32.AND P2, PT, RZ, c[0x0][0x500], PT ;  /* 0x00014000ff007a0c */ /* 0x000fe20003f45070 */
[----:B------:R-:W4:Y:S01]  /*1e1d0*/  LDL.LU R6, [R1+0xb0] ;  /* 0x0000b00001067983 */ /* 0x000f220000300800 */
[----:B------:R-:W-:Y:S02]  /*1e1e0*/  ISETP.NE.AND.EX P0, PT, RZ, c[0x0][0x50c], PT, P0 ;  /* 0x00014300ff007a0c */ /* 0x000fe40003f05300 */
[----:B------:R-:W-:Y:S01]  /*1e1f0*/  ISETP.NE.AND.EX P2, PT, RZ, c[0x0][0x504], PT, P2 ;  /* 0x00014100ff007a0c */ /* 0x000fe20003f45320 */
[----:B------:R-:W-:Y:S02]  /*1e200*/  IMAD.MOV.U32 R4, RZ, RZ, 0x4 ;  /* 0x00000004ff047424 */ /* 0x000fe400078e00ff */
[----:B------:R-:W-:-:S02]  /*1e210*/  IMAD.MOV.U32 R21, RZ, RZ, c[0x0][0x388] ;  /* 0x0000e200ff157624 */ /* 0x000fc400078e00ff */
[----:B------:R-:W-:Y:S02]  /*1e220*/  IMAD.MOV.U32 R0, RZ, RZ, RZ ;  /* 0x000000ffff007224 */ /* 0x000fe400078e00ff */
[----:B--2---:R-:W-:-:S04]  /*1e230*/  IMAD.WIDE R2, R8, R4, c[0x0][0x500] ;  /* 0x0001400008027625 */ /* 0x004fc800078e0204 */
[----:B------:R-:W-:Y:S02]  /*1e240*/  @P0 IMAD.WIDE R4, R8, R4, c[0x0][0x508] ;  /* 0x0001420008040625 */ /* 0x000fe400078e0204 */
[----:B------:R2:W5:Y:S04]  /*1e250*/  @P2 LDG.E R0, [R2.64] ;  /* 0x0000000a02002981 */ /* 0x000568000c1e1900 */
[----:B------:R2:W5:Y:S01]  /*1e260*/  @P0 LDG.E R21, [R4.64] ;  /* 0x0000000a04150981 */ /* 0x000562000c1e1900 */
[----:B----4-:R-:W-:-:S04]  /*1e270*/  ISETP.NE.AND P1, PT, R6, RZ, PT ;  /* 0x000000ff0600720c */ /* 0x010fc80003f25270 */
[----:B------:R-:W-:Y:S01]  /*1e280*/  SEL R22, R6, c[0x0][0x3d4], P1 ;  /* 0x0000f50006167a07 */ /* 0x000fe20000800000 */
[----:B------:R-:W-:Y:S05]  /*1e290*/  @P0 BRA `(.L_x_2475) ;  /* 0x0000004000000947 */ /* 0x000fea0003800000 */
[----:B------:R-:W-:Y:S05]  /*1e2a0*/  @!P2 BRA `(.L_x_2475) ;  /* 0x000000300000a947 */ /* 0x000fea0003800000 */
[----:B--2---:R2:W4:Y:S04]  /*1e2b0*/  LDG.E R4, [R2.64] ;  /* 0x0000000a02047981 */ /* 0x004528000c1e1900 */
[----:B--2---:R-:W4:Y:S02]  /*1e2c0*/  LDG.E R2, [R2.64+0x4] ;  /* 0x0000040a02027981 */ /* 0x004f24000c1e1900 */
[----:B----45:R-:W-:Y:S02]  /*1e2d0*/  IADD3 R21, -R4, R2, RZ ;  /* 0x0000000204157210 */ /* 0x030fe40007ffe1ff */
.L_x_2475:
[----:B--2---:R-:W2:Y:S01]  /*1e2e0*/  LDL.LU R3, [R1+0xa8] ;  /* 0x0000a80001037983 */ /* 0x004ea20000300800 */
[----:B------:R-:W-:Y:S01]  /*1e2f0*/  SHF.R.S32.HI R2, RZ, 0x1f, R8 ;  /* 0x0000001fff027819 */ /* 0x000fe20000011408 */
[----:B------:R-:W-:Y:S01]  /*1e300*/  BSSY B0, `(.L_x_2476) ;  /* 0x0000039000007945 */ /* 0x000fe20003800000 */
[----:B-----5:R-:W-:Y:S01]  /*1e310*/  SHF.R.S32.HI R20, RZ, 0x1f, R0 ;  /* 0x0000001fff147819 */ /* 0x020fe20000011400 */
[----:B------:R-:W4:Y:S01]  /*1e320*/  S2R R4, SR_TID.X ;  /* 0x0000000000047919 */ /* 0x000f220000002100 */
[----:B------:R-:W-:-:S02]  /*1e330*/  SEL R13, R8, RZ, !P2 ;  /* 0x000000ff080d7207 */ /* 0x000fc40005000000 */
[----:B------:R-:W-:Y:S02]  /*1e340*/  SEL R23, R2, RZ, !P2 ;  /* 0x000000ff02177207 */ /* 0x000fe40005000000 */
[----:B----4-:R-:W-:Y:S02]  /*1e350*/  ISETP.GT.AND P0, PT, R4, 0x7f, PT ;  /* 0x0000007f0400780c */ /* 0x010fe40003f04270 */
        /* <DEDUP_REMOVED lines=11> */
[----:B------:R4:W5:Y:S08]  /*1e410*/  LDC.64 R10, c[0x0][R2+0x170] ;  /* 0x00005c00020a7b82 */ /* 0x0009700000000a00 */
[----:B------:R4:W1:Y:S08]  /*1e420*/  LDC.64 R8, c[0x0][R2+0x168] ;  /* 0x00005a0002087b82 */ /* 0x0008700000000a00 */
[----:B------:R4:W3:Y:S08]  /*1e430*/  LDC.64 R16, c[0x0][R2+0x178] ;  /* 0x00005e0002107b82 */ /* 0x0008f00000000a00 */
[----:B------:R4:W2:Y:S02]  /*1e440*/  LDC.64 R14, c[0x0][R2+0x160] ;  /* 0x00005800020e7b82 */ /* 0x0008a40000000a00 */
[----:B----4-:R-:W-:-:S02]  /*1e450*/  IMAD.MOV.U32 R2, RZ, RZ, c[0x0][0x4e8] ;  /* 0x00013a00ff027624 */ /* 0x010fc400078e00ff */
[-C--:B-----5:R-:W-:Y:S02]  /*1e460*/  IMAD R3, R11, R13.reuse, RZ ;  /* 0x0000000d0b037224 */ /* 0x0a0fe400078e02ff */
[----:B------:R-:W-:Y:S01]  /*1e470*/  IMAD.WIDE.U32 R4, R10, R13, RZ ;  /* 0x0000000d0a047225 */ /* 0x000fe200078e00ff */
[----:B------:R-:W-:Y:S02]  /*1e480*/  ISETP.NE.AND P0, PT, R2, 0x1, PT ;  /* 0x000000010200780c */ /* 0x000fe40003f05270 */
[----:B------:R-:W-:Y:S01]  /*1e490*/  MOV R2, R18 ;  /* 0x0000001200027202 */ /* 0x000fe20000000f00 */
[----:B------:R-:W-:Y:S02]  /*1e4a0*/  IMAD R10, R10, R23, R3 ;  /* 0x000000170a0a7224 */ /* 0x000fe400078e0203 */
[-C--:B-1----:R-:W-:Y:S02]  /*1e4b0*/  IMAD R11, R9, R6.reuse, RZ ;  /* 0x00000006090b7224 */ /* 0x082fe400078e02ff */
[----:B------:R-:W-:-:S04]  /*1e4c0*/  IMAD.WIDE.U32 R8, R8, R6, RZ ;  /* 0x0000000608087225 */ /* 0x000fc800078e00ff */
[----:B------:R-:W-:Y:S01]  /*1e4d0*/  IMAD.IADD R11, R9, 0x1, R11 ;  /* 0x00000001090b7824 */ /* 0x000fe200078e020b */
[----:B------:R-:W-:Y:S01]  /*1e4e0*/  IADD3 R9, R5, R10, RZ ;  /* 0x0000000a05097210 */ /* 0x000fe20007ffe0ff */
[----:B------:R-:W-:-:S05]  /*1e4f0*/  @P0 IMAD.HI.U32 R19, R18, c[0x0][0x4ec], RZ ;  /* 0x00013b0012130a27 */ /* 0x000fca00078e00ff */
[----:B------:R-:W-:Y:S02]  /*1e500*/  @P0 SHF.R.U32.HI R2, RZ, c[0x0][0x4f0], R19 ;  /* 0x00013c00ff020a19 */ /* 0x000fe40000011613 */
[----:B------:R-:W-:-:S03]  /*1e510*/  IADD3 R19, P1, P0, R4, R8, R0 ;  /* 0x0000000804137210 */ /* 0x000fc6000783e000 */
[----:B------:R-:W-:Y:S01]  /*1e520*/  IMAD.MOV R8, RZ, RZ, -R2 ;  /* 0x000000ffff087224 */ /* 0x000fe200078e0a02 */
[----:B------:R-:W-:Y:S02]  /*1e530*/  IADD3.X R11, R9, R11, R20, P1, P0 ;  /* 0x0000000b090b7210 */ /* 0x000fe40000fe0414 */
[----:B--2---:R-:W-:-:S05]  /*1e540*/  SEL R3, R24, RZ, P2 ;  /* 0x000000ff18037207 */ /* 0x004fca0001000000 */
[-C--:B---3--:R-:W-:Y:S02]  /*1e550*/  IMAD R10, R17, R3.reuse, RZ ;  /* 0x00000003110a7224 */ /* 0x088fe400078e02ff */
[----:B------:R-:W-:-:S04]  /*1e560*/  IMAD.WIDE.U32 R4, R16, R3, RZ ;  /* 0x0000000310047225 */ /* 0x000fc800078e00ff */
[----:B------:R-:W-:Y:S01]  /*1e570*/  IMAD R3, R8, c[0x0][0x4e8], R18 ;  /* 0x00013a0008037a24 */ /* 0x000fe200078e0212 */
[----:B------:R-:W-:Y:S02]  /*1e580*/  IADD3 R9, R5, R10, RZ ;  /* 0x0000000a05097210 */ /* 0x000fe40007ffe0ff */
[----:B------:R-:W-:Y:S02]  /*1e590*/  IADD3 R4, P1, P0, R2, R19, R4 ;  /* 0x0000001302047210 */ /* 0x000fe4000783e004 */
[----:B------:R-:W-:Y:S01]  /*1e5a0*/  SHF.R.S32.HI R5, RZ, 0x1f, R2 ;  /* 0x0000001fff057819 */ /* 0x000fe20000011402 */
[----:B------:R-:W-:Y:S01]  /*1e5b0*/  IMAD R2, R15, R3, RZ ;  /* 0x000000030f027224 */ /* 0x000fe200078e02ff */
[----:B------:R-:W-:Y:S02]  /*1e5c0*/  SHF.R.S32.HI R8, RZ, 0x1f, R3 ;  /* 0x0000001fff087819 */ /* 0x000fe40000011403 */
[----:B------:R-:W-:Y:S01]  /*1e5d0*/  IADD3.X R5, R5, R11, R9, P1, P0 ;  /* 0x0000000b05057210 */ /* 0x000fe20000fe0409 */
[----:B------:R-:W-:-:S02]  /*1e5e0*/  IMAD.MOV.U32 R9, RZ, RZ, c[0x0][0x4a8] ;  /* 0x00012a00ff097624 */ /* 0x000fc400078e00ff */
        /* <DEDUP_REMOVED lines=10> */
.L_x_2477:
[----:B------:R-:W-:Y:S05]  /*1e690*/  BSYNC B0 ;  /* 0x0000000000007941 */ /* 0x000fea0003800000 */
.L_x_2476:
[----:B------:R-:W-:-:S13]  /*1e6a0*/  ISETP.GT.AND P0, PT, R22, 0x1, PT ;  /* 0x000000011600780c */ /* 0x000fda0003f04270 */
[----:B------:R-:W-:Y:S05]  /*1e6b0*/  @P0 BRA `(.L_x_2469) ;  /* 0x0000081000000947 */ /* 0x000fea0003800000 */
[----:B------:R-:W2:Y:S01]  /*1e6c0*/  LDL.LU R9, [R1+0xa0] ;  /* 0x0000a00001097983 */ /* 0x000ea20000300800 */
[----:B-1----:R-:W-:Y:S01]  /*1e6d0*/  MOV R2, c[0x0][0x4e8] ;  /* 0x00013a0000027a02 */ /* 0x002fe20000000f00 */
[----:B------:R-:W-:Y:S02]  /*1e6e0*/  IMAD R4, R20, c[0x0][0x3a0], RZ ;  /* 0x0000e80014047a24 */ /* 0x000fe400078e02ff */
[----:B------:R-:W-:Y:S01]  /*1e6f0*/  IMAD R5, R23, c[0x0][0x3f0], RZ ;  /* 0x0000fc0017057a24 */ /* 0x000fe200078e02ff */
[----:B------:R-:W-:Y:S01]  /*1e700*/  ISETP.NE.AND P0, PT, R2, 0x1, PT ;  /* 0x000000010200780c */ /* 0x000fe20003f05270 */
[----:B------:R-:W-:-:S04]  /*1e710*/  IMAD.WIDE.U32 R2, R0, c[0x0][0x3a0], RZ ;  /* 0x0000e80000027a25 */ /* 0x000fc800078e00ff */
[----:B------:R-:W-:Y:S01]  /*1e720*/  IMAD R0, R0, c[0x0][0x3a4], R4 ;  /* 0x0000e90000007a24 */ /* 0x000fe200078e0204 */
[----:B------:R-:W-:-:S04]  /*1e730*/  LEA R4, R146, R145, 0x5 ;  /* 0x0000009192047211 */ /* 0x000fc800078e28ff */
[----:B------:R-:W-:-:S05]  /*1e740*/  IADD3 R3, R3, R0, RZ ;  /* 0x0000000003037210 */ /* 0x000fca0007ffe0ff */
[----:B------:R-:W-:-:S04]  /*1e750*/  IMAD.WIDE.U32 R2, R6, c[0x0][0x3e8], R2 ;  /* 0x0000fa0006027a25 */ /* 0x000fc800078e0002 */
[----:B------:R-:W-:-:S04]  /*1e760*/  IMAD R3, R6, c[0x0][0x3ec], R3 ;  /* 0x0000fb0006037a24 */ /* 0x000fc800078e0203 */
[----:B------:R-:W-:Y:S01]  /*1e770*/  IMAD.WIDE.U32 R2, R13, c[0x0][0x3f0], R2 ;  /* 0x0000fc000d027a25 */ /* 0x000fe200078e0002 */
[----:B--2---:R-:W-:-:S04]  /*1e780*/  IADD3 R4, R9, R4, RZ ;  /* 0x0000000409047210 */ /* 0x004fc80007ffe0ff */
[----:B------:R-:W-:Y:S01]  /*1e790*/  MOV R0, R4 ;  /* 0x0000000400007202 */ /* 0x000fe20000000f00 */
[----:B------:R-:W-:-:S05]  /*1e7a0*/  @P0 IMAD.HI.U32 R8, R4, c[0x0][0x4ec], RZ ;  /* 0x00013b0004080a27 */ /* 0x000fca00078e00ff */
[----:B------:R-:W-:Y:S01]  /*1e7b0*/  @P0 SHF.R.U32.HI R0, RZ, c[0x0][0x4f0], R8 ;  /* 0x00013c00ff000a19 */ /* 0x000fe20000011608 */
[----:B------:R-:W-:Y:S01]  /*1e7c0*/  IMAD R8, R13, c[0x0][0x3f4], R5 ;  /* 0x0000fd000d087a24 */ /* 0x000fe200078e0205 */
[----:B------:R-:W-:Y:S02]  /*1e7d0*/  IADD3 R13, R145, R9, RZ ;  /* 0x00000009910d7210 */ /* 0x000fe40007ffe0ff */
[----:B------:R-:W-:Y:S02]  /*1e7e0*/  SHF.R.S32.HI R6, RZ, 0x1f, R0 ;  /* 0x0000001fff067819 */ /* 0x000fe40000011400 */
[----:B------:R-:W-:Y:S02]  /*1e7f0*/  IADD3 R5, -R0, RZ, RZ ;  /* 0x000000ff00057210 */ /* 0x000fe40007ffe1ff */
[----:B------:R-:W-:Y:S01]  /*1e800*/  IADD3 R3, R3, R8, RZ ;  /* 0x0000000803037210 */ /* 0x000fe20007ffe0ff */
[----:B------:R-:W-:Y:S02]  /*1e810*/  IMAD R6, R6, c[0x0][0x3e0], RZ ;  /* 0x0000f80006067a24 */ /* 0x000fe400078e02ff */
[----:B------:R-:W-:-:S02]  /*1e820*/  IMAD R4, R5, c[0x0][0x4e8], R4 ;  /* 0x00013a0005047a24 */ /* 0x000fc400078e0204 */
        /* <DEDUP_REMOVED lines=12> */
.L_x_2569:
[----:B------:R-:W-:Y:S05]  /*1e8f0*/  BRA.DIV ~URZ, `(.L_x_2479) ;  /* 0x000039627f007947 */ /* 0x000fea000b800000 */
[----:B------:R4:W1:Y:S02]  /*1e900*/  SHFL.IDX PT, R0, R16, RZ, 0x181f ;  /* 0x00181fff10007589 */ /* 0x00086400000e0000 */
.L_x_2570:
        /* <DEDUP_REMOVED lines=20> */
.L_x_2481:
[----:B------:R-:W-:Y:S05]  /*1ea50*/  BSYNC B0 ;  /* 0x0000000000007941 */ /* 0x000fea0003800000 */
.L_x_2480:
[----:B------:R-:W-:Y:S05]  /*1ea60*/  BRA.DIV ~URZ, `(.L_x_2482) ;  /* 0x000038627f007947 */ /* 0x000fea000b800000 */
[----:B--2---:R2:W3:Y:S04]  /*1ea70*/  SHFL.IDX PT, R4, R5, 0x1, 0x181f ;  /* 0x00381f0005047f89 */ /* 0x0044e800000e0000 */
[----:B-1----:R2:W1:Y:S02]  /*1ea80*/  SHFL.IDX PT, R0, R16, 0x1, 0x181f ;  /* 0x00381f0010007f89 */ /* 0x00246400000e0000 */
.L_x_2571:
        /* <DEDUP_REMOVED lines=20> */
.L_x_2484:
[----:B------:R-:W-:Y:S05]  /*1ebd0*/  BSYNC B0 ;  /* 0x0000000000007941 */ /* 0x000fea0003800000 */
.L_x_2483:
[----:B------:R-:W-:Y:S05]  /*1ebe0*/  BRA.DIV ~URZ, `(.L_x_2485) ;  /* 0x000037b27f007947 */ /* 0x000fea000b800000 */
[----:B---3--:R3:W2:Y:S02]  /*1ebf0*/  SHFL.IDX PT, R4, R5, 0x2, 0x181f ;  /* 0x00581f0005047f89 */ /* 0x0086a400000e0000 */
.L_x_2572:
[----:B------:R-:W-:Y:S05]  /*1ec00*/  BRA.DIV ~URZ, `(.L_x_2486) ;  /* 0x000038027f007947 */ /* 0x000fea000b800000 */
[----:B-1----:R1:W3:Y:S02]  /*1ec10*/  SHFL.IDX PT, R0, R16, 0x2, 0x181f ;  /* 0x00581f0010007f89 */ /* 0x0022e400000e0000 */
.L_x_2573:
        /* <DEDUP_REMOVED lines=8> */
[-C--:B---3--:R-:W-:Y:S02]  /*1eca0*/  @!P3 LEA R14, P4, R140, R0.reuse, 0x1 ;  /* 0x000000008c0eb211 */ /* 0x088fe400078808ff */
        /* <DEDUP_REMOVED lines=11> */
.L_x_2488:
[----:B------:R-:W-:Y:S05]  /*1ed60*/  BSYNC B0 ;  /* 0x0000000000007941 */ /* 0x000fea0003800000 */
.L_x_2487:
[----:B------:R-:W-:Y:S05]  /*1ed70*/  BRA.DIV ~URZ, `(.L_x_2489) ;  /* 0x000037027f007947 */ /* 0x000fea000b800000 */
[----:B--2---:R2:W1:Y:S04]  /*1ed80*/  SHFL.IDX PT, R4, R5, 0x3, 0x181f ;  /* 0x00781f0005047f89 */ /* 0x00446800000e0000 */
[----:B---3--:R2:W3:Y:S02]  /*1ed90*/  SHFL.IDX PT, R0, R16, 0x3, 0x181f ;  /* 0x00781f0010007f89 */ /* 0x0084e400000e0000 */
.L_x_2574:
[----:B------:R-:W-:-:S04]  /*1eda0*/  IADD3 R13, R13, 0x60, RZ ;  /* 0x000000600d0d7810 */ /* 0x000fc80007ffe0ff */
        /* <DEDUP_REMOVED lines=18> */
.L_x_2469:
[----:B------:R-:W-:Y:S05]  /*1eed0*/  BSYNC B1 ;  /* 0x0000000000017941 */ /* 0x000fea0003800000 */
.L_x_2453:
[----:B-1----:R1:W5:Y:S01]  /*1eee0*/  LDL R11, [R1+0xac] ;  /* 0x0000ac00010b7983 */ /* 0x0023620000100800 */
[----:B------:R-:W-:-:S13]  /*1eef0*/  ISETP.NE.AND P0, PT, RZ, UR8, PT ;  /* 0x00000008ff007c0c */ /* 0x000fda000bf05270 */
[----:B------:R-:W-:Y:S01]  /*1ef00*/  @P0 WARPSYNC 0xffffffff ;  /* 0xffffffff00000948 */ /* 0x000fe20003800000 */
[----:B------:R-:W-:Y:S06]  /*1ef10*/  @P0 BAR.SYNC.DEFER_BLOCKING 0x5, 0x100 ;  /* 0x0144000000000b1d */ /* 0x000fec0000010000 */
[----:B-----5:R-:W5:Y:S02]  /*1ef20*/  @P0 LDS.128 R8, [0x20080] ;  /* 0x02008000ff080984 */ /* 0x020f640000000c00 */
[----:B-----5:R-:W-:Y:S01]  /*1ef30*/  IMAD.MOV.U32 R2, RZ, RZ, R8 ;  /* 0x000000ffff027224 */ /* 0x020fe200078e0008 */
[----:B---34-:R-:W-:Y:S01]  /*1ef40*/  MOV R0, R9 ;  /* 0x0000000900007202 */ /* 0x018fe20000000f00 */
[----:B------:R1:W-:Y:S04]  /*1ef50*/  @P0 STL.64 [R1+0xa8], R10 ;  /* 0x0000a80a01000387 */ /* 0x0003e80000100a00 */
[----:B------:R1:W-:Y:S04]  /*1ef60*/  @P0 STL [R1+0x15c], R0 ;  /* 0x00015c0001000387 */ /* 0x0003e80000100800 */
[----:B------:R1:W-:Y:S04]  /*1ef70*/  @P0 STL [R1+0xd4], R2 ;  /* 0x0000d40201000387 */ /* 0x0003e80000100800 */
[----:B------:R-:W-:Y:S06]  /*1ef80*/  @P0 BAR.ARV 0x4, 0x100 ;  /* 0x0104000000000b1d */ /* 0x000fec0000002000 */
[----:B------:R-:W-:Y:S05]  /*1ef90*/  @P0 BRA `(.L_x_2490) ;  /* 0x0000106000000947 */ /* 0x000fea0003800000 */
[----:B-1----:R-:W1:Y:S01]  /*1efa0*/  S2R R0, SR_TID.X ;  /* 0x0000000000007919 */ /* 0x002e620000002100 */
[----:B------:R-:W-:Y:S01]  /*1efb0*/  IMAD.MOV.U32 R8, RZ, RZ, RZ ;  /* 0x000000ffff087224 */ /* 0x000fe200078e00ff */
[----:B-1----:R-:W-:-:S04]  /*1efc0*/  LOP3.LUT R14, R0, 0x1f, RZ, 0xc0, !PT ;  /* 0x0000001f000e7812 */ /* 0x002fc800078ec0ff */
[----:B------:R-:W-:Y:S01]  /*1efd0*/  ISETP.NE.AND P6, PT, R14, 0x1f, PT ;  /* 0x0000001f0e00780c */ /* 0x000fe20003fc5270 */
[----:B------:R-:W-:Y:S10]  /*1efe0*/  BRA.DIV ~URZ, `(.L_x_2491) ;  /* 0x000035627f007947 */ /* 0x000ff4000b800000 */
[----:B------:R1:W3:Y:S02]  /*1eff0*/  SHFL.IDX PT, R10, R147, RZ, 0x1f ;  /* 0x00001fff930a7589 */ /* 0x0002e400000e0000 */
.L_x_2575:
[----:B------:R-:W-:Y:S05]  /*1f000*/  BRA.DIV ~URZ, `(.L_x_2492) ;  /* 0x000035b27f007947 */ /* 0x000fea000b800000 */
[----:B------:R4:W1:Y:S02]  /*1f010*/  SHFL.IDX PT, R9, R147, 0x1, 0x1f ;  /* 0x00201f0093097f89 */ /* 0x00086400000e0000 */
.L_x_2576:
[----:B------:R-:W5:Y:S01]  /*1f020*/  LDL R0, [R1+0xac] ;  /* 0x0000ac0001007983 */ /* 0x000f620000100800 */
[----:B--2---:R-:W-:Y:S02]  /*1f030*/  IMAD.MOV.U32 R6, RZ, RZ, RZ ;  /* 0x000000ffff067224 */ /* 0x004fe400078e00ff */
[----:B-----5:R-:W-:-:S05]  /*1f040*/  IMAD.IADD R0, R0, 0x1, R14 ;  /* 0x0000000100007824 */ /* 0x020fca00078e020e */
[----:B------:R-:W-:-:S13]  /*1f050*/  ISETP.GE.OR P0, PT, R0, c[0x0][0x53c], !P6 ;  /* 0x00014f0000007a0c */ /* 0x000fda0007706670 */
[----:B------:R-:W-:Y:S01]  /*1f060*/  @!P0 MOV R2, 0x4 ;  /* 0x0000000400028802 */ /* 0x000fe20000000f00 */
[----:B------:R-:W-:-:S04]  /*1f070*/  @!P0 IMAD.MOV.U32 R4, RZ, RZ, 0x4 ;  /* 0x00000004ff048424 */ /* 0x000fc800078e00ff */
        /* <DEDUP_REMOVED lines=12> */
[----:B------:R2:W4:Y:S02]  /*1f140*/  SHFL.UP PT, R4, R0, 0x1, RZ ;  /* 0x0420000000047989 */ /* 0x00052400000e00ff */
.L_x_2577:
[----:B----4-:R-:W-:-:S04]  /*1f150*/  SEL R4, R4, RZ, P5 ;  /* 0x000000ff04047207 */ /* 0x010fc80002800000 */
[----:B--2---:R-:W-:Y:S01]  /*1f160*/  IADD3 R0, R0, R4, RZ ;  /* 0x0000000400007210 */ /* 0x004fe20007ffe0ff */
[----:B------:R-:W-:Y:S05]  /*1f170*/  BRA.DIV ~URZ, `(.L_x_2494) ;  /* 0x000034f27f007947 */ /* 0x000fea000b800000 */
        /* <DEDUP_REMOVED lines=12> */
[----:B------:R2:W4:Y:S02]  /*1f240*/  SHFL.IDX PT, R0, R4, 0x1f, 0x1f ;  /* 0x03e01f0004007f89 */ /* 0x00052400000e0000 */
.L_x_2578:
[----:B----4-:R-:W-:Y:S01]  /*1f250*/  IMAD R0, R0, c[0x0][0x538], RZ ;  /* 0x00014e0000007a24 */ /* 0x010fe200078e02ff */
[----:B------:R-:W-:Y:S04]  /*1f260*/  BSSY B1, `(.L_x_2495) ;  /* 0x00000cc000017945 */ /* 0x000fe80003800000 */
[----:B-1----:R-:W-:-:S04]  /*1f270*/  IADD3 R9, R0, R9, RZ ;  /* 0x0000000900097210 */ /* 0x002fc80007ffe0ff */
[----:B---3--:R-:W-:-:S13]  /*1f280*/  ISETP.GT.AND P0, PT, R9, R10, PT ;  /* 0x0000000a0900720c */ /* 0x008fda0003f04270 */
[----:B------:R-:W-:Y:S05]  /*1f290*/  @P0 BRA `(.L_x_2496) ;  /* 0x0000026000000947 */ /* 0x000fea0003800000 */
.L_x_2500:
[----:B------:R-:W3:Y:S02]  /*1f2a0*/  LDL.LU R0, [R1+0xac] ;  /* 0x0000ac0001007983 */ /* 0x000ee40000300800 */
[----:B---3--:R-:W-:-:S04]  /*1f2b0*/  IADD3 R0, R0, 0x1f, RZ ;  /* 0x0000001f00007810 */ /* 0x008fc80007ffe0ff */
[----:B------:R-:W-:-:S13]  /*1f2c0*/  ISETP.GE.AND P0, PT, R0, c[0x0][0x53c], PT ;  /* 0x00014f0000007a0c */ /* 0x000fda0003f06270 */
[----:B------:R-:W-:Y:S05]  /*1f2d0*/  @P0 BRA `(.L_x_2497) ;  /* 0x00000bf000000947 */ /* 0x000fea0003800000 */
[----:B------:R1:W-:Y:S01]  /*1f2e0*/  STL [R1+0xac], R0 ;  /* 0x0000ac0001007387 */ /* 0x0003e20000100800 */
[----:B------:R-:W-:Y:S02]  /*1f2f0*/  MOV R6, RZ ;  /* 0x000000ff00067202 */ /* 0x000fe40000000f00 */
[----:B------:R-:W-:Y:S02]  /*1f300*/  MOV R8, RZ ;  /* 0x000000ff00087202 */ /* 0x000fe40000000f00 */
[----:B-1----:R-:W-:-:S04]  /*1f310*/  IADD3 R0, R0, R14, RZ ;  /* 0x0000000e00007210 */ /* 0x002fc80007ffe0ff */
[----:B------:R-:W-:-:S13]  /*1f320*/  ISETP.GE.OR P0, PT, R0, c[0x0][0x53c], !P6 ;  /* 0x00014f0000007a0c */ /* 0x000fda0007706670 */
[----:B--2---:R-:W-:Y:S02]  /*1f330*/  @!P0 MOV R4, 0x4 ;  /* 0x0000000400048802 */ /* 0x004fe40000000f00 */
        /* <DEDUP_REMOVED lines=8> */
.L_x_2579:
        /* <DEDUP_REMOVED lines=16> */
.L_x_2580:
[----:B--2---:R-:W-:-:S05]  /*1f4c0*/  IMAD R0, R0, c[0x0][0x538], RZ ;  /* 0x00014e0000007a24 */ /* 0x004fca00078e02ff */
[----:B------:R-:W-:-:S04]  /*1f4d0*/  IADD3 R9, R0, R9, RZ ;  /* 0x0000000900097210 */ /* 0x000fc80007ffe0ff */
[----:B------:R-:W-:-:S13]  /*1f4e0*/  ISETP.GT.AND P0, PT, R9, R10, PT ;  /* 0x0000000a0900720c */ /* 0x000fda0003f04270 */
[----:B-1----:R-:W-:Y:S05]  /*1f4f0*/  @!P0 BRA `(.L_x_2500) ;  /* 0xfffffda000008947 */ /* 0x002fea000383ffff */
.L_x_2496:
[----:B------:R-:W-:-:S05]  /*1f500*/  IADD3 R9, -R0, R9, RZ ;  /* 0x0000000900097210 */ /* 0x000fca0007ffe1ff */
[----:B------:R-:W-:-:S05]  /*1f510*/  IMAD R0, R4, c[0x0][0x538], R9 ;  /* 0x00014e0004007a24 */ /* 0x000fca00078e0209 */
[----:B------:R-:W-:Y:S01]  /*1f520*/  ISETP.GT.AND P0, PT, R0, R10, PT ;  /* 0x0000000a0000720c */ /* 0x000fe20003f04270 */
[----:B------:R-:W-:-:S12]  /*1f530*/  BRA.DIV ~URZ, `(.L_x_2501) ;  /* 0x000034e27f007947 */ /* 0x000fd8000b800000 */
[----:B------:R-:W-:-:S03]  /*1f540*/  VOTE.ANY R5, PT, !P0 ;  /* 0x0000000000057806 */ /* 0x000fc600040e0100 */
.L_x_2581:
[----:B------:R-:W3:Y:S01]  /*1f550*/  LDL.LU R2, [R1+0xac] ;  /* 0x0000ac0001027983 */ /* 0x000ee20000300800 */
[----:B------:R-:W3:Y:S02]  /*1f560*/  POPC R0, R5 ;  /* 0x0000000500007309 */ /* 0x000ee40000000000 */
[----:B---3--:R-:W-:-:S05]  /*1f570*/  IADD3 R2, R0, R2, RZ ;  /* 0x0000000200027210 */ /* 0x008fca0007ffe0ff */
[----:B------:R1:W-:Y:S01]  /*1f580*/  STL [R1+0xac], R2 ;  /* 0x0000ac0201007387 */ /* 0x0003e20000100800 */
[----:B------:R-:W-:Y:S05]  /*1f590*/  BRA.DIV ~URZ, `(.L_x_2502) ;  /* 0x000034d27f007947 */ /* 0x000fea000b800000 */
[----:B------:R3:W4:Y:S04]  /*1f5a0*/  SHFL.IDX PT, R6, R6, R0, 0x1f ;  /* 0x00001f0006067589 */ /* 0x00072800000e0000 */
[----:B------:R3:W1:Y:S02]  /*1f5b0*/  SHFL.IDX PT, R8, R8, R0, 0x1f ;  /* 0x00001f0008087589 */ /* 0x00066400000e0000 */
.L_x_2582:
[----:B------:R-:W-:Y:S01]  /*1f5c0*/  ISETP.NE.AND P0, PT, R5, RZ, PT ;  /* 0x000000ff0500720c */ /* 0x000fe20003f05270 */
[----:B------:R-:W-:-:S12]  /*1f5d0*/  BSSY B0, `(.L_x_2503) ;  /* 0x0000005000007945 */ /* 0x000fd80003800000 */
[----:B------:R-:W-:Y:S05]  /*1f5e0*/  @!P0 BRA `(.L_x_2504) ;  /* 0x0000003000008947 */ /* 0x000fea0003800000 */
[----:B---3--:R-:W-:Y:S01]  /*1f5f0*/  IADD3 R0, R0, -0x1, RZ ;  /* 0xffffffff00007810 */ /* 0x008fe20007ffe0ff */
[----:B------:R-:W-:Y:S05]  /*1f600*/  BRA.DIV ~URZ, `(.L_x_2505) ;  /* 0x000035327f007947 */ /* 0x000fea000b800000 */
[----:B------:R3:W2:Y:S02]  /*1f610*/  SHFL.IDX PT, R11, R4, R0, 0x1f ;  /* 0x00001f00040b7589 */ /* 0x0006a400000e0000 */
.L_x_2504:
[----:B------:R-:W-:Y:S05]  /*1f620*/  BSYNC B0 ;  /* 0x0000000000007941 */ /* 0x000fea0003800000 */
.L_x_2503:
[----:B--23--:R-:W-:Y:S01]  /*1f630*/  IMAD R0, R11, c[0x0][0x538], R9 ;  /* 0x00014e000b007a24 */ /* 0x00cfe200078e0209 */
[----:B-1----:R-:W-:Y:S01]  /*1f640*/  ISETP.NE.AND P0, PT, R8, 0x1, PT ;  /* 0x000000010800780c */ /* 0x002fe20003f05270 */
[----:B------:R-:W-:Y:S03]  /*1f650*/  BSSY B0, `(.L_x_2506) ;  /* 0x0000083000007945 */ /* 0x000fe60003800000 */
[----:B------:R1:W-:Y:S01]  /*1f660*/  STL [R1+0xd4], R0 ;  /* 0x0000d40001007387 */ /* 0x0003e20000100800 */
[----:B------:R-:W-:-:S08]  /*1f670*/  IADD3 R9, -R0, R10, RZ ;  /* 0x0000000a00097210 */ /* 0x000fd00007ffe1ff */
[----:B------:R-:W-:Y:S05]  /*1f680*/  @!P0 BRA `(.L_x_2507) ;  /* 0x000003e000008947 */ /* 0x000fea0003800000 */
[----:B----4-:R-:W-:Y:S02]  /*1f690*/  IABS R4, R6 ;  /* 0x0000000600047213 */ /* 0x010fe40000000000 */
[----:B------:R-:W-:Y:S02]  /*1f6a0*/  IABS R5, R8 ;  /* 0x0000000800057213 */ /* 0x000fe40000000000 */
[----:B------:R-:W2:Y:S01]  /*1f6b0*/  I2F.RP R2, R4 ;  /* 0x0000000400027306 */ /* 0x000ea20000209400 */
[----:B------:R-:W-:-:S07]  /*1f6c0*/  IABS R11, R6 ;  /* 0x00000006000b7213 */ /* 0x000fce0000000000 */
[----:B------:R-:W-:Y:S08]  /*1f6d0*/  I2F.RP R13, R5 ;  /* 0x00000005000d7306 */ /* 0x000ff00000209400 */
[----:B--2---:R-:W2:Y:S02]  /*1f6e0*/  MUFU.RCP R2, R2 ;  /* 0x0000000200027308 */ /* 0x004ea40000001000 */
[----:B--2---:R-:W-:-:S06]  /*1f6f0*/  IADD3 R2, R2, 0xffffffe, RZ ;  /* 0x0ffffffe02027810 */ /* 0x004fcc0007ffe0ff */
[----:B------:R-:W2:Y:S02]  /*1f700*/  F2I.FTZ.U32.TRUNC.NTZ R3, R2 ;  /* 0x0000000200037305 */ /* 0x000ea4000021f000 */
[----:B-12---:R-:W-:Y:S02]  /*1f710*/  IMAD.MOV R0, RZ, RZ, -R3 ;  /* 0x000000ffff007224 */ /* 0x006fe400078e0a03 */
[----:B------:R-:W-:Y:S02]  /*1f720*/  IMAD.MOV.U32 R2, RZ, RZ, RZ ;  /* 0x000000ffff027224 */ /* 0x000fe400078e00ff */
[----:B------:R-:W-:Y:S01]  /*1f730*/  IMAD.MOV.U32 R10, RZ, RZ, R0 ;  /* 0x000000ffff0a7224 */ /* 0x000fe200078e0000 */
[----:B------:R-:W-:-:S03]  /*1f740*/  IABS R0, R9 ;  /* 0x0000000900007213 */ /* 0x000fc60000000000 */
[----:B------:R-:W-:-:S04]  /*1f750*/  IMAD R10, R10, R4, RZ ;  /* 0x000000040a0a7224 */ /* 0x000fc800078e02ff */
[----:B------:R-:W-:-:S04]  /*1f760*/  IMAD.HI.U32 R10, R3, R10, R2 ;  /* 0x0000000a030a7227 */ /* 0x000fc800078e0002 */
[----:B------:R-:W-:Y:S02]  /*1f770*/  IMAD.MOV.U32 R2, RZ, RZ, R0 ;  /* 0x000000ffff027224 */ /* 0x000fe400078e0000 */
[----:B------:R-:W-:-:S05]  /*1f780*/  IMAD.MOV R0, RZ, RZ, -R11 ;  /* 0x000000ffff007224 */ /* 0x000fca00078e0a0b */
[----:B------:R-:W-:Y:S01]  /*1f790*/  MOV R3, R0 ;  /* 0x0000000000037202 */ /* 0x000fe20000000f00 */
        /* <DEDUP_REMOVED lines=45> */
.L_x_2507:
[----:B-1----:R-:W2:Y:S01]  /*1fa70*/  LDL R0, [R1+0xac] ;  /* 0x0000ac0001007983 */ /* 0x002ea20000100800 */
[----:B------:R-:W-:-:S04]  /*1fa80*/  IMAD.MOV.U32 R4, RZ, RZ, 0x4 ;  /* 0x00000004ff047424 */ /* 0x000fc800078e00ff */
[----:B--2---:R-:W-:-:S06]  /*1fa90*/  IMAD.WIDE R4, R0, R4, c[0x0][0x590] ;  /* 0x0001640000047625 */ /* 0x004fcc00078e0204 */
[----:B------:R-:W2:Y:S01]  /*1faa0*/  LDG.E R4, [R4.64] ;  /* 0x0000000a04047981 */ /* 0x000ea2000c1e1900 */
[----:B------:R-:W-:Y:S01]  /*1fab0*/  IABS R8, R9 ;  /* 0x0000000900087213 */ /* 0x000fe20000000000 */
[----:B--2-4-:R-:W-:-:S05]  /*1fac0*/  IMAD R10, R4, R6, RZ ;  /* 0x00000006040a7224 */ /* 0x014fca00078e02ff */
[-C--:B------:R-:W-:Y:S02]  /*1fad0*/  IABS R5, R10.reuse ;  /* 0x0000000a00057213 */ /* 0x080fe40000000000 */
[----:B------:R-:W-:Y:S02]  /*1fae0*/  IABS R11, R10 ;  /* 0x0000000a000b7213 */ /* 0x000fe40000000000 */
[----:B------:R-:W1:Y:S08]  /*1faf0*/  I2F.RP R2, R5 ;  /* 0x0000000500027306 */ /* 0x000e700000209400 */
[----:B-1----:R-:W1:Y:S02]  /*1fb00*/  MUFU.RCP R2, R2 ;  /* 0x0000000200027308 */ /* 0x002e640000001000 */
[----:B-1----:R-:W-:-:S06]  /*1fb10*/  IADD3 R2, R2, 0xffffffe, RZ ;  /* 0x0ffffffe02027810 */ /* 0x002fcc0007ffe0ff */
[----:B------:R-:W1:Y:S02]  /*1fb20*/  F2I.FTZ.U32.TRUNC.NTZ R3, R2 ;  /* 0x0000000200037305 */ /* 0x000e64000021f000 */
[----:B-1----:R-:W-:Y:S02]  /*1fb30*/  IMAD.MOV R0, RZ, RZ, -R3 ;  /* 0x000000ffff007224 */ /* 0x002fe400078e0a03 */
[----:B------:R-:W-:Y:S02]  /*1fb40*/  IMAD.MOV.U32 R2, RZ, RZ, RZ ;  /* 0x000000ffff027224 */ /* 0x000fe400078e00ff */
[----:B------:R-:W-:-:S04]  /*1fb50*/  IMAD R0, R0, R5, RZ ;  /* 0x0000000500007224 */ /* 0x000fc800078e02ff */
        /* <DEDUP_REMOVED lines=12> */
[----:B------:R-:W-:-:S04]  /*1fc20*/  IMAD.MOV.U32 R2, RZ, RZ, R0 ;  /* 0x000000ffff027224 */ /* 0x000fc800078e0000 */
[----:B------:R-:W-:Y:S01]  /*1fc30*/  @!P1 IMAD.MOV R2, RZ, RZ, -R2 ;  /* 0x000000ffff029224 */ /* 0x000fe200078e0a02 */
[----:B------:R-:W-:-:S05]  /*1fc40*/  @!P0 LOP3.LUT R2, RZ, R10, RZ, 0x33, !PT ;  /* 0x0000000aff028212 */ /* 0x000fca00078e33ff */
[----:B------:R-:W-:Y:S02]  /*1fc50*/  IMAD R11, R4, R2, RZ ;  /* 0x00000002040b7224 */ /* 0x000fe400078e02ff */
[----:B------:R-:W-:-:S03]  /*1fc60*/  IMAD.MOV R2, RZ, RZ, -R2 ;  /* 0x000000ffff027224 */ /* 0x000fc600078e0a02 */
[----:B------:R-:W-:Y:S01]  /*1fc70*/  IADD3 R0, -R11, c[0x0][0x538], RZ ;  /* 0x00014e000b007a10 */ /* 0x000fe20007ffe1ff */
[----:B------:R-:W-:Y:S02]  /*1fc80*/  IMAD R9, R10, R2, R9 ;  /* 0x000000020a097224 */ /* 0x000fe400078e0209 */
[----:B------:R-:W-:Y:S01]  /*1fc90*/  IMAD.MOV.U32 R2, RZ, RZ, RZ ;  /* 0x000000ffff027224 */ /* 0x000fe200078e00ff */
[----:B------:R-:W-:-:S04]  /*1fca0*/  IMNMX R0, R4, R0, PT ;  /* 0x0000000004007217 */ /* 0x000fc80003800200 */
[-C--:B------:R-:W-:Y:S02]  /*1fcb0*/  IABS R4, R0.reuse ;  /* 0x0000000000047213 */ /* 0x080fe40000000000 */
[----:B------:R-:W-:Y:S02]  /*1fcc0*/  IABS R10, R0 ;  /* 0x00000000000a7213 */ /* 0x000fe40000000000 */
[----:B------:R-:W1:Y:S08]  /*1fcd0*/  I2F.RP R3, R4 ;  /* 0x0000000400037306 */ /* 0x000e700000209400 */
[----:B-1----:R-:W1:Y:S02]  /*1fce0*/  MUFU.RCP R3, R3 ;  /* 0x0000000300037308 */ /* 0x002e640000001000 */
[----:B-1----:R-:W-:-:S06]  /*1fcf0*/  IADD3 R3, R3, 0xffffffe, RZ ;  /* 0x0ffffffe03037810 */ /* 0x002fcc0007ffe0ff */
[----:B------:R-:W1:Y:S02]  /*1fd00*/  F2I.FTZ.U32.TRUNC.NTZ R3, R3 ;  /* 0x0000000300037305 */ /* 0x000e64000021f000 */
[----:B-1----:R-:W-:-:S05]  /*1fd10*/  IADD3 R5, RZ, -R3, RZ ;  /* 0x80000003ff057210 */ /* 0x002fca0007ffe0ff */
[----:B------:R-:W-:Y:S01]  /*1fd20*/  IMAD.MOV.U32 R8, RZ, RZ, R5 ;  /* 0x000000ffff087224 */ /* 0x000fe200078e0005 */
        /* <DEDUP_REMOVED lines=21> */
.L_x_2508:
[----:B------:R-:W-:Y:S05]  /*1fe80*/  BSYNC B0 ;  /* 0x0000000000007941 */ /* 0x000fea0003800000 */
.L_x_2506:
[----:B------:R-:W-:-:S04]  /*1fe90*/  LOP3.LUT R2, RZ, R2, RZ, 0x33, !PT ;  /* 0x00000002ff027212 */ /* 0x000fc800078e33ff */
[----:B-1----:R-:W-:-:S05]  /*1fea0*/  IADD3 R0, R2, R6, RZ ;  /* 0x0000000602007210 */ /* 0x002fca0007ffe0ff */
[----:B------:R1:W-:Y:S01]  /*1feb0*/  STL [R1+0x15c], R0 ;  /* 0x00015c0001007387 */ /* 0x0003e20000100800 */
[----:B------:R-:W-:Y:S05]  /*1fec0*/  BRA `(.L_x_2509) ;  /* 0x0000005000007947 */ /* 0x000fea0003800000 */
.L_x_2497:
[----:B------:R-:W-:Y:S01]  /*1fed0*/  MOV R0, c[0x0][0x53c] ;  /* 0x00014f0000007a02 */ /* 0x000fe20000000f00 */
[----:B------:R1:W-:Y:S04]  /*1fee0*/  STL [R1+0xd4], R10 ;  /* 0x0000d40a01007387 */ /* 0x0003e80000100800 */
[----:B------:R1:W-:Y:S04]  /*1fef0*/  STL [R1+0x15c], RZ ;  /* 0x00015cff01007387 */ /* 0x0003e80000100800 */
[----:B------:R1:W-:Y:S04]  /*1ff00*/  STL [R1+0xa8], RZ ;  /* 0x0000a8ff01007387 */ /* 0x0003e80000100800 */
[----:B------:R1:W-:Y:S02]  /*1ff10*/  STL [R1+0xac], R0 ;  /* 0x0000ac0001007387 */ /* 0x0003e40000100800 */
.L_x_2509:
[----:B------:R-:W-:Y:S05]  /*1ff20*/  BSYNC B1 ;  /* 0x0000000000017941 */ /* 0x000fea0003800000 */
.L_x_2495:
[----:B-1----:R-:W3:Y:S04]  /*1ff30*/  LDL R0, [R1+0xd4] ;  /* 0x0000d40001007983 */ /* 0x002ee80000100800 */
[----:B--2---:R-:W2:Y:S04]  /*1ff40*/  LDL R4, [R1+0x15c] ;  /* 0x00015c0001047983 */ /* 0x004ea80000100800 */
[----:B------:R-:W4:Y:S04]  /*1ff50*/  LDL R3, [R1+0xa8] ;  /* 0x0000a80001037983 */ /* 0x000f280000100800 */
[----:B------:R-:W5:Y:S01]  /*1ff60*/  LDL R2, [R1+0xac] ;  /* 0x0000ac0001027983 */ /* 0x000f620000100800 */
[----:B------:R-:W-:Y:S03]  /*1ff70*/  WARPSYNC 0xffffffff ;  /* 0xffffffff00007948 */ /* 0x000fe60003800000 */
[----:B------:R-:W-:Y:S01]  /*1ff80*/  BAR.SYNC.DEFER_BLOCKING 0x4, 0x100 ;  /* 0x0104000000007b1d */ /* 0x000fe20000010000 */
[----:B------:R-:W-:-:S02]  /*1ff90*/  ISETP.NE.AND P0, PT, R14, RZ, PT ;  /* 0x000000ff0e00720c */ /* 0x000fc40003f05270 */
[----:B---3--:R-:W-:Y:S01]  /*1ffa0*/  MOV R8, R0 ;  /* 0x0000000000087202 */ /* 0x008fe20000000f00 */
[----:B--2---:R-:W-:Y:S02]  /*1ffb0*/  IMAD.MOV.U32 R9, RZ, RZ, R4 ;  /* 0x000000ffff097224 */ /* 0x004fe400078e0004 */
[----:B----4-:R-:W-:Y:S01]  /*1ffc0*/  IMAD.MOV.U32 R10, RZ, RZ, R3 ;  /* 0x000000ffff0a7224 */ /* 0x010fe200078e0003 */
[----:B-----5:R-:W-:-:S07]  /*1ffd0*/  MOV R11, R2 ;  /* 0x00000002000b7202 */ /* 0x020fce0000000f00 */
[----:B------:R1:W-:Y:S04]  /*1ffe0*/  @!P0 STS.128 [0x20080], R8 ;  /* 0x02008008ff008388 */ /* 0x0003e80000000c00 */
[----:B------:R-:W-:Y:S06]  /*1fff0*/  BAR.ARV 0x5, 0x100 ;  /* 0x0144000000007b1d */ /* 0x000fec0000002000 */
.L_x_2490:
[----:B-1----:R-:W3:Y:S02]  /*20000*/  LDL R0, [R1+0xac] ;  /* 0x0000ac0001007983 */ /* 0x002ee40000100800 */
[----:B---3--:R-:W-:-:S13]  /*20010*/  ISETP.GE.AND P0, PT, R0, c[0x0][0x53c], PT ;  /* 0x00014f0000007a0c */ /* 0x008fda0003f06270 */
[----:B--2---:R-:W-:Y:S01]  /*20020*/  @P0 CALL.REL.NOINC `(.L_x_2510) ;  /* 0x0000001000000944 */ /* 0x004fe20003c00000 */
[----:B------:R-:W-:Y:S05]  /*20030*/  BRA `(.L_x_2511) ;  /* 0xfffe21d000007947 */ /* 0x000fea000383ffff */
.L_x_2510:
[----:B------:R-:W-:Y:S05]  /*20040*/  EXIT ;  /* 0x000000000000794d */ /* 0x000fea0003800000 */
.L_x_2266:
[----:B------:R-:W-:Y:S01]  /*20050*/  IMAD.MOV.U32 R0, RZ, RZ, R5 ;  /* 0x000000ffff007224 */ /* 0x000fe200078e0005 */
[----:B------:R-:W-:Y:S02]  /*20060*/  MOV R3, 0x1 ;  /* 0x0000000100037802 */ /* 0x000fe40000000f00 */
[----:B------:R-:W-:Y:S02]  /*20070*/  MOV R2, 0x20090 ;  /* 0x0002009000027802 */ /* 0x000fe40000000f00 */
[----:B------:R-:W-:Y:S05]  /*20080*/  CALL.REL.NOINC `($__internal_41_$__cuda_sm70_shflsync_up_p) ;  /* 0x0000d8c000007944 */ /* 0x000fea0003c00000 */
[----:B------:R-:W-:Y:S01]  /*20090*/  MOV R0, R4 ;  /* 0x0000000400007202 */ /* 0x000fe20000000f00 */
[----:B------:R-:W-:Y:S05]  /*200a0*/  BRA `(.L_x_2512) ;  /* 0xfffe043000007947 */ /* 0x000fea000383ffff */
.L_x_2267:
[----:B------:R-:W-:Y:S01]  /*200b0*/  IMAD.MOV.U32 R0, RZ, RZ, R5 ;  /* 0x000000ffff007224 */ /* 0x000fe200078e0005 */
[----:B------:R-:W-:Y:S02]  /*200c0*/  MOV R3, 0x2 ;  /* 0x0000000200037802 */ /* 0x000fe40000000f00 */
[----:B------:R-:W-:Y:S02]  /*200d0*/  MOV R2, 0x200f0 ;  /* 0x000200f000027802 */ /* 0x000fe40000000f00 */
[----:B------:R-:W-:Y:S05]  /*200e0*/  CALL.REL.NOINC `($__internal_41_$__cuda_sm70_shflsync_up_p) ;  /* 0x0000d86000007944 */ /* 0x000fea0003c00000 */
[----:B------:R-:W-:Y:S01]  /*200f0*/  SEL R4, R4, RZ, P4 ;  /* 0x000000ff04047207 */ /* 0x000fe20002000000 */
[----:B------:R-:W-:Y:S01]  /*20100*/  IMAD.MOV.U32 R3, RZ, RZ, 0x4 ;  /* 0x00000004ff037424 */ /* 0x000fe200078e00ff */
[----:B------:R-:W-:-:S03]  /*20110*/  MOV R2, 0x20140 ;  /* 0x0002014000027802 */ /* 0x000fc60000000f00 */
[----:B------:R-:W-:Y:S02]  /*20120*/  IMAD.IADD R0, R5, 0x1, R4 ;  /* 0x0000000105007824 */ /* 0x000fe400078e0204 */
        /* <DEDUP_REMOVED lines=13> */
[----:B------:R-:W-:Y:S02]  /*20200*/  MOV R236, 0x1f ;  /* 0x0000001f00ec7802 */ /* 0x000fe40000000f00 */
[----:B------:R-:W-:Y:S01]  /*20210*/  MOV R3, 0x20250 ;  /* 0x0002025000037802 */ /* 0x000fe20000000f00 */
[----:B------:R-:W-:-:S04]  /*20220*/  IMAD.IADD R4, R0, 0x1, R4 ;  /* 0x0000000100047824 */ /* 0x000fc800078e0204 */
[----:B------:R-:W-:Y:S02]  /*20230*/  IMAD.MOV.U32 R235, RZ, RZ, R4 ;  /* 0x000000ffffeb7224 */ /* 0x000fe400078e0004 */
[----:B------:R-:W-:Y:S05]  /*20240*/  CALL.REL.NOINC `($__internal_40_$__cuda_sm70_shflsync_idx_p) ;  /* 0x0000d6a000007944 */ /* 0x000fea0003c00000 */
[----:B------:R-:W-:Y:S01]  /*20250*/  MOV R0, R237 ;  /* 0x000000ed00007202 */ /* 0x000fe20000000f00 */
[----:B------:R-:W-:Y:S05]  /*20260*/  BRA `(.L_x_2513) ;  /* 0xfffe037000007947 */ /* 0x000fea000383ffff */
.L_x_2269:
[----:B------:R-:W-:Y:S02]  /*20270*/  SEL R0, RZ, 0x1, P0 ;  /* 0x00000001ff007807 */ /* 0x000fe40000000000 */
[----:B------:R-:W-:Y:S02]  /*20280*/  MOV R2, 0x202a0 ;  /* 0x000202a000027802 */ /* 0x000fe40000000f00 */
[----:B------:R-:W-:Y:S05]  /*20290*/  CALL.REL.NOINC `($__internal_42_$__cuda_sm70_votesync_ballot) ;  /* 0x0000d71000007944 */ /* 0x000fea0003c00000 */
[----:B------:R-:W-:Y:S01]  /*202a0*/  MOV R7, R0 ;  /* 0x0000000000077202 */ /* 0x000fe20000000f00 */
[----:B------:R-:W-:Y:S05]  /*202b0*/  BRA `(.L_x_2514) ;  /* 0xfffe03b000007947 */ /* 0x000fea000383ffff */
.L_x_2270:
[----:B------:R-:W-:Y:S01]  /*202c0*/  IMAD.MOV.U32 R235, RZ, RZ, R9 ;  /* 0x000000ffffeb7224 */ /* 0x000fe200078e0009 */
[----:B-1----:R-:W-:Y:S01]  /*202d0*/  MOV R2, R0 ;  /* 0x0000000000027202 */ /* 0x002fe20000000f00 */
[----:B------:R-:W-:Y:S01]  /*202e0*/  IMAD.MOV.U32 R236, RZ, RZ, 0x1f ;  /* 0x0000001fffec7424 */ /* 0x000fe200078e00ff */
[----:B------:R-:W-:Y:S02]  /*202f0*/  MOV R3, 0x20310 ;  /* 0x0002031000037802 */ /* 0x000fe40000000f00 */
[----:B------:R-:W-:Y:S05]  /*20300*/  CALL.REL.NOINC `($__internal_40_$__cuda_sm70_shflsync_idx_p) ;  /* 0x0000d5e000007944 */ /* 0x000fea0003c00000 */
[----:B------:R-:W-:Y:S01]  /*20310*/  IMAD.MOV.U32 R12, RZ, RZ, R237 ;  /* 0x000000ffff0c7224 */ /* 0x000fe200078e00ed */
[----:B------:R-:W-:Y:S01]  /*20320*/  MOV R235, R8 ;  /* 0x0000000800eb7202 */ /* 0x000fe20000000f00 */
[----:B------:R-:W-:Y:S01]  /*20330*/  IMAD.MOV.U32 R5, RZ, RZ, RZ ;  /* 0x000000ffff057224 */ /* 0x000fe200078e00ff */
[----:B------:R-:W-:Y:S01]  /*20340*/  MOV R2, R0 ;  /* 0x0000000000027202 */ /* 0x000fe20000000f00 */
[----:B------:R-:W-:Y:S01]  /*20350*/  IMAD.MOV.U32 R236, RZ, RZ, 0x1f ;  /* 0x0000001fffec7424 */ /* 0x000fe200078e00ff */
[----:B------:R-:W-:-:S02]  /*20360*/  MOV R3, 0x20380 ;  /* 0x0002038000037802 */ /* 0x000fc40000000f00 */
[----:B------:R-:W-:Y:S05]  /*20370*/  CALL.REL.NOINC `($__internal_40_$__cuda_sm70_shflsync_idx_p) ;  /* 0x0000d57000007944 */ /* 0x000fea0003c00000 */
[----:B------:R-:W-:Y:S01]  /*20380*/  MOV R9, R237 ;  /* 0x000000ed00097202 */ /* 0x000fe20000000f00 */
[----:B------:R-:W-:Y:S05]  /*20390*/  BRA `(.L_x_2515) ;  /* 0xfffe034000007947 */ /* 0x000fea000383ffff */
.L_x_2273:
[----:B------:R-:W-:Y:S01]  /*203a0*/  IMAD.MOV.U32 R235, RZ, RZ, R4 ;  /* 0x000000ffffeb7224 */ /* 0x000fe200078e0004 */
[----:B-1----:R-:W-:Y:S01]  /*203b0*/  MOV R2, R0 ;  /* 0x0000000000027202 */ /* 0x002fe20000000f00 */
[----:B------:R-:W-:Y:S01]  /*203c0*/  IMAD.MOV.U32 R236, RZ, RZ, 0x1f ;  /* 0x0000001fffec7424 */ /* 0x000fe200078e00ff */
[----:B------:R-:W-:-:S02]  /*203d0*/  MOV R3, 0x203f0 ;  /* 0x000203f000037802 */ /* 0x000fc40000000f00 */
[----:B---34-:R-:W-:Y:S05]  /*203e0*/  CALL.REL.NOINC `($__internal_40_$__cuda_sm70_shflsync_idx_p) ;  /* 0x0000d50000007944 */ /* 0x018fea0003c00000 */
[----:B------:R-:W-:Y:S01]  /*203f0*/  MOV R5, R237 ;  /* 0x000000ed00057202 */ /* 0x000fe20000000f00 */
[----:B------:R-:W-:Y:S05]  /*20400*/  BRA `(.L_x_2272) ;  /* 0xfffe033000007947 */ /* 0x000fea000383ffff */
.L_x_2344:
[----:B-1----:R-:W-:Y:S01]  /*20410*/  IMAD.MOV.U32 R235, RZ, RZ, R13 ;  /* 0x000000ffffeb7224 */ /* 0x002fe200078e000d */
[----:B------:R-:W-:Y:S01]  /*20420*/  MOV R2, RZ ;  /* 0x000000ff00027202 */ /* 0x000fe20000000f00 */
[----:B------:R-:W-:Y:S01]  /*20430*/  IMAD.MOV.U32 R236, RZ, RZ, 0x181f ;  /* 0x0000181fffec7424 */ /* 0x000fe200078e00ff */
[----:B------:R-:W-:-:S02]  /*20440*/  MOV R3, 0x20460 ;  /* 0x0002046000037802 */ /* 0x000fc40000000f00 */
[----:B-----5:R-:W-:Y:S05]  /*20450*/  CALL.REL.NOINC `($__internal_40_$__cuda_sm70_shflsync_idx_p) ;  /* 0x0000d49000007944 */ /* 0x020fea0003c00000 */
[----:B------:R-:W-:Y:S01]  /*20460*/  MOV R4, R237 ;  /* 0x000000ed00047202 */ /* 0x000fe20000000f00 */
[----:B------:R-:W-:Y:S05]  /*20470*/  BRA `(.L_x_2516) ;  /* 0xfffea40000007947 */ /* 0x000fea000383ffff */
.L_x_2345:
[----:B------:R-:W-:Y:S01]  /*20480*/  IMAD.MOV.U32 R235, RZ, RZ, R17 ;  /* 0x000000ffffeb7224 */ /* 0x000fe200078e0011 */
[----:B------:R-:W-:Y:S01]  /*20490*/  MOV R2, RZ ;  /* 0x000000ff00027202 */ /* 0x000fe20000000f00 */
[----:B------:R-:W-:Y:S01]  /*204a0*/  IMAD.MOV.U32 R236, RZ, RZ, 0x181f ;  /* 0x0000181fffec7424 */ /* 0x000fe200078e00ff */
[----:B------:R-:W-:-:S02]  /*204b0*/  MOV R3, 0x204d0 ;  /* 0x000204d000037802 */ /* 0x000fc40000000f00 */
[----:B-12--5:R-:W-:Y:S05]  /*204c0*/  CALL.REL.NOINC `($__internal_40_$__cuda_sm70_shflsync_idx_p) ;  /* 0x0000d42000007944 */ /* 0x026fea0003c00000 */
[----:B------:R-:W-:Y:S01]  /*204d0*/  MOV R0, R237 ;  /* 0x000000ed00007202 */ /* 0x000fe20000000f00 */
[----:B------:R-:W-:Y:S05]  /*204e0*/  BRA `(.L_x_2517) ;  /* 0xfffea3b000007947 */ /* 0x000fea000383ffff */
.L_x_2348:
[----:B------:R-:W-:Y:S01]  /*204f0*/  IMAD.MOV.U32 R235, RZ, RZ, R13 ;  /* 0x000000ffffeb7224 */ /* 0x000fe200078e000d */
[----:B--2---:R-:W-:Y:S01]  /*20500*/  MOV R2, 0x1 ;  /* 0x0000000100027802 */ /* 0x004fe20000000f00 */
[----:B------:R-:W-:Y:S01]  /*20510*/  IMAD.MOV.U32 R236, RZ, RZ, 0x181f ;  /* 0x0000181fffec7424 */ /* 0x000fe200078e00ff */
[----:B------:R-:W-:-:S02]  /*20520*/  MOV R3, 0x20540 ;  /* 0x0002054000037802 */ /* 0x000fc40000000f00 */
[----:B-1-345:R-:W-:Y:S05]  /*20530*/  CALL.REL.NOINC `($__internal_40_$__cuda_sm70_shflsync_idx_p) ;  /* 0x0000d3b000007944 */ /* 0x03afea0003c00000 */
[----:B------:R-:W-:Y:S01]  /*20540*/  IMAD.MOV.U32 R4, RZ, RZ, R237 ;  /* 0x000000ffff047224 */ /* 0x000fe200078e00ed */
[----:B------:R-:W-:Y:S01]  /*20550*/  MOV R2, 0x1 ;  /* 0x0000000100027802 */ /* 0x000fe20000000f00 */
[----:B------:R-:W-:Y:S01]  /*20560*/  IMAD.MOV.U32 R235, RZ, RZ, R17 ;  /* 0x000000ffffeb7224 */ /* 0x000fe200078e0011 */
[----:B------:R-:W-:-:S02]  /*20570*/  MOV R236, 0x181f ;  /* 0x0000181f00ec7802 */ /* 0x000fc40000000f00 */
[----:B------:R-:W-:Y:S02]  /*20580*/  MOV R3, 0x205a0 ;  /* 0x000205a000037802 */ /* 0x000fe40000000f00 */
[----:B------:R-:W-:Y:S05]  /*20590*/  CALL.REL.NOINC `($__internal_40_$__cuda_sm70_shflsync_idx_p) ;  /* 0x0000d35000007944 */ /* 0x000fea0003c00000 */
[----:B------:R-:W-:Y:S01]  /*205a0*/  MOV R0, R237 ;  /* 0x000000ed00007202 */ /* 0x000fe20000000f00 */
[----:B------:R-:W-:Y:S05]  /*205b0*/  BRA `(.L_x_2518) ;  /* 0xfffea46000007947 */ /* 0x000fea000383ffff */
.L_x_2351:
[----:B------:R-:W-:Y:S01]  /*205c0*/  IMAD.MOV.U32 R235, RZ, RZ, R13 ;  /* 0x000000ffffeb7224 */ /* 0x000fe200078e000d */
[----:B-1----:R-:W-:Y:S01]  /*205d0*/  MOV R2, 0x2 ;  /* 0x0000000200027802 */ /* 0x002fe20000000f00 */
[----:B------:R-:W-:Y:S01]  /*205e0*/  IMAD.MOV.U32 R236, RZ, RZ, 0x181f ;  /* 0x0000181fffec7424 */ /* 0x000fe200078e00ff */
[----:B------:R-:W-:Y:S02]  /*205f0*/  MOV R3, 0x20610 ;  /* 0x0002061000037802 */ /* 0x000fe40000000f00 */
[----:B--2345:R-:W-:Y:S05]  /*20600*/  CALL.REL.NOINC `($__internal_40_$__cuda_sm70_shflsync_idx_p) ;  /* 0x0000d2e000007944 */ /* 0x03cfea0003c00000 */
[----:B------:R-:W-:Y:S01]  /*20610*/  MOV R4, R237 ;  /* 0x000000ed00047202 */ /* 0x000fe20000000f00 */
[----:B------:R-:W-:Y:S05]  /*20620*/  BRA `(.L_x_2519) ;  /* 0xfffea56000007947 */ /* 0x000fea000383ffff */
.L_x_2352:
[----:B------:R-:W-:Y:S01]  /*20630*/  IMAD.MOV.U32 R235, RZ, RZ, R17 ;  /* 0x000000ffffeb7224 */ /* 0x000fe200078e0011 */
[----:B------:R-:W-:Y:S01]  /*20640*/  MOV R2, 0x2 ;  /* 0x0000000200027802 */ /* 0x000fe20000000f00 */
[----:B------:R-:W-:Y:S01]  /*20650*/  IMAD.MOV.U32 R236, RZ, RZ, 0x181f ;  /* 0x0000181fffec7424 */ /* 0x000fe200078e00ff */
[----:B------:R-:W-:Y:S02]  /*20660*/  MOV R3, 0x20680 ;  /* 0x0002068000037802 */ /* 0x000fe40000000f00 */
[----:B-12345:R-:W-:Y:S05]  /*20670*/  CALL.REL.NOINC `($__internal_40_$__cuda_sm70_shflsync_idx_p) ;  /* 0x0000d27000007944 */ /* 0x03efea0003c00000 */
[----:B------:R-:W-:Y:S01]  /*20680*/  MOV R0, R237 ;  /* 0x000000ed00007202 */ /* 0x000fe20000000f00 */
[----:B------:R-:W-:Y:S05]  /*20690*/  BRA `(.L_x_2520) ;  /* 0xfffea51000007947 */ /* 0x000fea000383ffff */
.L_x_2355:
[----:B------:R-:W-:Y:S01]  /*206a0*/  IMAD.MOV.U32 R235, RZ, RZ, R13 ;  /* 0x000000ffffeb7224 */ /* 0x000fe200078e000d */
[----:B-1----:R-:W-:Y:S01]  /*206b0*/  MOV R2, 0x3 ;  /* 0x0000000300027802 */ /* 0x002fe20000000f00 */
[----:B------:R-:W-:Y:S01]  /*206c0*/  IMAD.MOV.U32 R236, RZ, RZ, 0x181f ;  /* 0x0000181fffec7424 */ /* 0x000fe200078e00ff */
[----:B------:R-:W-:-:S02]  /*206d0*/  MOV R3, 0x206f0 ;  /* 0x000206f000037802 */ /* 0x000fc40000000f00 */
[----:B--2345:R-:W-:Y:S05]  /*206e0*/  CALL.REL.NOINC `($__internal_40_$__cuda_sm70_shflsync_idx_p) ;  /* 0x0000d20000007944 */ /* 0x03cfea0003c00000 */
        /* <DEDUP_REMOVED lines=8> */
.L_x_2357:
[----:B------:R-:W-:Y:S01]  /*20770*/  IMAD.MOV.U32 R235, RZ, RZ, R4 ;  /* 0x000000ffffeb7224 */ /* 0x000fe200078e0004 */
[----:B------:R-:W-:Y:S01]  /*20780*/  MOV R2, RZ ;  /* 0x000000ff00027202 */ /* 0x000fe20000000f00 */
[----:B------:R-:W-:Y:S01]  /*20790*/  IMAD.MOV.U32 R236, RZ, RZ, 0x181f ;  /* 0x0000181fffec7424 */ /* 0x000fe200078e00ff */
[----:B------:R-:W-:Y:S02]  /*207a0*/  MOV R3, 0x207c0 ;  /* 0x000207c000037802 */ /* 0x000fe40000000f00 */
[----:B-1234-:R-:W-:Y:S05]  /*207b0*/  CALL.REL.NOINC `($__internal_40_$__cuda_sm70_shflsync_idx_p) ;  /* 0x0000d13000007944 */ /* 0x01efea0003c00000 */
[----:B------:R-:W-:Y:S01]  /*207c0*/  MOV R3, R237 ;  /* 0x000000ed00037202 */ /* 0x000fe20000000f00 */
[----:B------:R-:W-:Y:S05]  /*207d0*/  BRA `(.L_x_2522) ;  /* 0xfffeb1a000007947 */ /* 0x000fea000383ffff */
.L_x_2360:
[----:B------:R-:W-:Y:S01]  /*207e0*/  IMAD.MOV.U32 R235, RZ, RZ, R4 ;  /* 0x000000ffffeb7224 */ /* 0x000fe200078e0004 */
[----:B------:R-:W-:Y:S01]  /*207f0*/  MOV R2, 0x1 ;  /* 0x0000000100027802 */ /* 0x000fe20000000f00 */
[----:B------:R-:W-:Y:S01]  /*20800*/  IMAD.MOV.U32 R236, RZ, RZ, 0x181f ;  /* 0x0000181fffec7424 */ /* 0x000fe200078e00ff */
[----:B------:R-:W-:Y:S02]  /*20810*/  MOV R3, 0x20830 ;  /* 0x0002083000037802 */ /* 0x000fe40000000f00 */
[----:B-1-3--:R-:W-:Y:S05]  /*20820*/  CALL.REL.NOINC `($__internal_40_$__cuda_sm70_shflsync_idx_p) ;  /* 0x0000d0c000007944 */ /* 0x00afea0003c00000 */
        /* <DEDUP_REMOVED lines=8> */
.L_x_2363:
[----:B------:R-:W-:Y:S01]  /*208b0*/  IMAD.MOV.U32 R235, RZ, RZ, R6 ;  /* 0x000000ffffeb7224 */ /* 0x000fe200078e0006 */
[----:B------:R-:W-:Y:S01]  /*208c0*/  MOV R2, RZ ;  /* 0x000000ff00027202 */ /* 0x000fe20000000f00 */
[----:B------:R-:W-:Y:S01]  /*208d0*/  IMAD.MOV.U32 R236, RZ, RZ, 0x181f ;  /* 0x0000181fffec7424 */ /* 0x000fe200078e00ff */
[----:B------:R-:W-:Y:S02]  /*208e0*/  MOV R3, 0x20900 ;  /* 0x0002090000037802 */ /* 0x000fe40000000f00 */
[----:B-1----:R-:W-:Y:S05]  /*208f0*/  CALL.REL.NOINC `($__internal_40_$__cuda_sm70_shflsync_idx_p) ;  /* 0x0000cff000007944 */ /* 0x002fea0003c00000 */
[----:B------:R-:W-:Y:S01]  /*20900*/  MOV R4, R237 ;  /* 0x000000ed00047202 */ /* 0x000fe20000000f00 */
[----:B------:R-:W-:Y:S05]  /*20910*/  BRA `(.L_x_2524) ;  /* 0xfffec3f000007947 */ /* 0x000fea000383ffff */
.L_x_2364:
[----:B------:R-:W-:Y:S01]  /*20920*/  IMAD.MOV.U32 R235, RZ, RZ, R13 ;  /* 0x000000ffffeb7224 */ /* 0x000fe200078e000d */
[----:B------:R-:W-:Y:S01]  /*20930*/  MOV R2, RZ ;  /* 0x000000ff00027202 */ /* 0x000fe20000000f00 */
[----:B------:R-:W-:Y:S01]  /*20940*/  IMAD.MOV.U32 R236, RZ, RZ, 0x181f ;  /* 0x0000181fffec7424 */ /* 0x000fe200078e00ff */
[----:B------:R-:W-:Y:S02]  /*20950*/  MOV R3, 0x20970 ;  /* 0x0002097000037802 */ /* 0x000fe40000000f00 */
[----:B-123--:R-:W-:Y:S05]  /*20960*/  CALL.REL.NOINC `($__internal_40_$__cuda_sm70_shflsync_idx_p) ;  /* 0x0000cf8000007944 */ /* 0x00efea0003c00000 */
[----:B------:R-:W-:Y:S01]  /*20970*/  MOV R0, R237 ;  /* 0x000000ed00007202 */ /* 0x000fe20000000f00 */
[----:B------:R-:W-:Y:S05]  /*20980*/  BRA `(.L_x_2525) ;  /* 0xfffec3a000007947 */ /* 0x000fea000383ffff */
.L_x_2367:
[----:B------:R-:W-:Y:S01]  /*20990*/  IMAD.MOV.U32 R235, RZ, RZ, R6 ;  /* 0x000000ffffeb7224 */ /* 0x000fe200078e0006 */
[----:B--2---:R-:W-:Y:S01]  /*209a0*/  MOV R2, 0x1 ;  /* 0x0000000100027802 */ /* 0x004fe20000000f00 */
[----:B------:R-:W-:Y:S01]  /*209b0*/  IMAD.MOV.U32 R236, RZ, RZ, 0x181f ;  /* 0x0000181fffec7424 */ /* 0x000fe200078e00ff */
[----:B------:R-:W-:-:S02]  /*209c0*/  MOV R3, 0x209e0 ;  /* 0x000209e000037802 */ /* 0x000fc40000000f00 */
[----:B-1-34-:R-:W-:Y:S05]  /*209d0*/  CALL.REL.NOINC `($__internal_40_$__cuda_sm70_shflsync_idx_p) ;  /* 0x0000cf1000007944 */ /* 0x01afea0003c00000 */
        /* <DEDUP_REMOVED lines=8> */
.L_x_2368:
[----:B------:R-:W-:Y:S01]  /*20a60*/  IMAD.MOV.U32 R235, RZ, RZ, R4 ;  /* 0x000000ffffeb7224 */ /* 0x000fe200078e0004 */
[----:B------:R-:W-:Y:S01]  /*20a70*/  MOV R2, RZ ;  /* 0x000000ff00027202 */ /* 0x000fe20000000f00 */
[----:B------:R-:W-:Y:S01]  /*20a80*/  IMAD.MOV.U32 R236, RZ, RZ, 0x1c1f ;  /* 0x00001c1fffec7424 */ /* 0x000fe200078e00ff */
[----:B------:R-:W-:Y:S02]  /*20a90*/  MOV R3, 0x20ab0 ;  /* 0x00020ab000037802 */ /* 0x000fe40000000f00 */
[----:B-1----:R-:W-:Y:S05]  /*20aa0*/  CALL.REL.NOINC `($__internal_40_$__cuda_sm70_shflsync_idx_p) ;  /* 0x0000ce4000007944 */ /* 0x002fea0003c00000 */
[----:B------:R-:W-:Y:S01]  /*20ab0*/  MOV R3, R237 ;  /* 0x000000ed00037202 */ /* 0x000fe20000000f00 */
[----:B------:R-:W-:Y:S05]  /*20ac0*/  BRA `(.L_x_2527) ;  /* 0xfffec89000007947 */ /* 0x000fea000383ffff */
.L_x_2373:
[----:B------:R-:W-:Y:S01]  /*20ad0*/  IMAD.MOV.U32 R235, RZ, RZ, R4 ;  /* 0x000000ffffeb7224 */ /* 0x000fe200078e0004 */
[----:B------:R-:W-:Y:S01]  /*20ae0*/  MOV R2, 0x1 ;  /* 0x0000000100027802 */ /* 0x000fe20000000f00 */
[----:B------:R-:W-:Y:S01]  /*20af0*/  IMAD.MOV.U32 R236, RZ, RZ, 0x1c1f ;  /* 0x00001c1fffec7424 */ /* 0x000fe200078e00ff */
[----:B------:R-:W-:Y:S02]  /*20b00*/  MOV R3, 0x20b20 ;  /* 0x00020b2000037802 */ /* 0x000fe40000000f00 */
[----:B--2---:R-:W-:Y:S05]  /*20b10*/  CALL.REL.NOINC `($__internal_40_$__cuda_sm70_shflsync_idx_p) ;  /* 0x0000cdd000007944 */ /* 0x004fea0003c00000 */
[----:B------:R-:W-:Y:S01]  /*20b20*/  MOV R3, R237 ;  /* 0x000000ed00037202 */ /* 0x000fe20000000f00 */
[----:B------:R-:W-:Y:S05]  /*20b30*/  BRA `(.L_x_2528) ;  /* 0xfffecda000007947 */ /* 0x000fea000383ffff */
.L_x_2378:
[----:B------:R-:W-:Y:S01]  /*20b40*/  IMAD.MOV.U32 R0, RZ, RZ, R13 ;  /* 0x000000ffff007224 */ /* 0x000fe200078e000d */
[----:B------:R-:W-:-:S02]  /*20b50*/  MOV R3, 0x2 ;  /* 0x0000000200037802 */ /* 0x000fc40000000f00 */
[----:B------:R-:W-:Y:S02]  /*20b60*/  MOV R2, 0x20b80 ;  /* 0x00020b8000027802 */ /* 0x000fe40000000f00 */
[----:B------:R-:W-:Y:S05]  /*20b70*/  CALL.REL.NOINC `($__internal_39_$__cuda_sm70_shflsync_bfly_p) ;  /* 0x0000cd1000007944 */ /* 0x000fea0003c00000 */
[----:B------:R-:W-:Y:S05]  /*20b80*/  BRA `(.L_x_2529) ;  /* 0xfffed30000007947 */ /* 0x000fea000383ffff */
.L_x_2379:
[----:B------:R-:W-:Y:S01]  /*20b90*/  IMAD.MOV.U32 R0, RZ, RZ, R13 ;  /* 0x000000ffff007224 */ /* 0x000fe200078e000d */
[----:B------:R-:W-:Y:S02]  /*20ba0*/  MOV R3, 0x1 ;  /* 0x0000000100037802 */ /* 0x000fe40000000f00 */
[----:B------:R-:W-:Y:S02]  /*20bb0*/  MOV R2, 0x20bd0 ;  /* 0x00020bd000027802 */ /* 0x000fe40000000f00 */
[----:B------:R-:W-:Y:S05]  /*20bc0*/  CALL.REL.NOINC `($__internal_39_$__cuda_sm70_shflsync_bfly_p) ;  /* 0x0000ccc000007944 */ /* 0x000fea0003c00000 */
[----:B------:R-:W-:Y:S01]  /*20bd0*/  FMNMX.FTZ R13, R13, R184, !PT ;  /* 0x000000b80d0d7209 */ /* 0x000fe20007810000 */
[----:B------:R-:W-:Y:S01]  /*20be0*/  IMAD.MOV.U32 R0, RZ, RZ, R6 ;  /* 0x000000ffff007224 */ /* 0x000fe200078e0006 */
[----:B------:R-:W-:Y:S01]  /*20bf0*/  MOV R2, 0x20c20 ;  /* 0x00020c2000027802 */ /* 0x000fe20000000f00 */
[----:B------:R-:W-:Y:S02]  /*20c00*/  IMAD.MOV.U32 R3, RZ, RZ, 0x2 ;  /* 0x00000002ff037424 */ /* 0x000fe400078e00ff */
[----:B------:R-:W-:Y:S05]  /*20c10*/  CALL.REL.NOINC `($__internal_39_$__cuda_sm70_shflsync_bfly_p) ;  /* 0x0000cc7000007944 */ /* 0x000fea0003c00000 */
[----:B------:R-:W-:Y:S01]  /*20c20*/  FMNMX.FTZ R6, R6, R184, !PT ;  /* 0x000000b806067209 */ /* 0x000fe20007810000 */
[----:B------:R-:W-:Y:S01]  /*20c30*/  IMAD.MOV.U32 R3, RZ, RZ, 0x1 ;  /* 0x00000001ff037424 */ /* 0x000fe200078e00ff */
[----:B------:R-:W-:-:S03]  /*20c40*/  MOV R2, 0x20c70 ;  /* 0x00020c7000027802 */ /* 0x000fc60000000f00 */
[----:B------:R-:W-:Y:S02]  /*20c50*/  IMAD.MOV.U32 R0, RZ, RZ, R6 ;  /* 0x000000ffff007224 */ /* 0x000fe400078e0006 */
[----:B------:R-:W-:Y:S05]  /*20c60*/  CALL.REL.NOINC `($__internal_39_$__cuda_sm70_shflsync_bfly_p) ;  /* 0x0000cc2000007944 */ /* 0x000fea0003c00000 */
[----:B------:R-:W-:Y:S05]  /*20c70*/  BRA `(.L_x_2530) ;  /* 0xfffed28000007947 */ /* 0x000fea000383ffff */
.L_x_2387:
[----:B------:R-:W-:Y:S01]  /*20c80*/  MOV R2, RZ ;  /* 0x000000ff00027202 */ /* 0x000fe20000000f00 */
[----:B------:R-:W-:Y:S01]  /*20c90*/  IMAD.MOV.U32 R235, RZ, RZ, R8 ;  /* 0x000000ffffeb7224 */ /* 0x000fe200078e0008 */
[----:B------:R-:W-:Y:S01]  /*20ca0*/  MOV R3, 0x20cd0 ;  /* 0x00020cd000037802 */ /* 0x000fe20000000f00 */
[----:B------:R-:W-:Y:S02]  /*20cb0*/  IMAD.MOV.U32 R236, RZ, RZ, 0x181f ;  /* 0x0000181fffec7424 */ /* 0x000fe400078e00ff */
[----:B-1234-:R-:W-:Y:S05]  /*20cc0*/  CALL.REL.NOINC `($__internal_40_$__cuda_sm70_shflsync_idx_p) ;  /* 0x0000cc2000007944 */ /* 0x01efea0003c00000 */
[----:B------:R-:W-:Y:S01]  /*20cd0*/  MOV R4, R237 ;  /* 0x000000ed00047202 */ /* 0x000fe20000000f00 */
[----:B------:R-:W-:-:S05]  /*20ce0*/  BRA `(.L_x_2531) ;  /* 0xfffee78000007947 */ /* 0x000fca000383ffff */
.L_x_2388:
[----:B------:R-:W-:Y:S01]  /*20cf0*/  MOV R2, RZ ;  /* 0x000000ff00027202 */ /* 0x000fe20000000f00 */
[----:B------:R-:W-:Y:S01]  /*20d00*/  IMAD.MOV.U32 R235, RZ, RZ, R9 ;  /* 0x000000ffffeb7224 */ /* 0x000fe200078e0009 */
[----:B------:R-:W-:Y:S01]  /*20d10*/  MOV R3, 0x20d40 ;  /* 0x00020d4000037802 */ /* 0x000fe20000000f00 */
[----:B------:R-:W-:Y:S02]  /*20d20*/  IMAD.MOV.U32 R236, RZ, RZ, 0x181f ;  /* 0x0000181fffec7424 */ /* 0x000fe400078e00ff */
[----:B-1234-:R-:W-:Y:S05]  /*20d30*/  CALL.REL.NOINC `($__internal_40_$__cuda_sm70_shflsync_idx_p) ;  /* 0x0000cbb000007944 */ /* 0x01efea0003c00000 */
[----:B------:R-:W-:Y:S01]  /*20d40*/  MOV R0, R237 ;  /* 0x000000ed00007202 */ /* 0x000fe20000000f00 */
[----:B------:R-:W-:-:S05]  /*20d50*/  BRA `(.L_x_2532) ;  /* 0xfffee73000007947 */ /* 0x000fca000383ffff */
.L_x_2389:
[----:B---3--:R-:W-:Y:S01]  /*20d60*/  MOV R2, 0x1 ;  /* 0x0000000100027802 */ /* 0x008fe20000000f00 */
[----:B------:R-:W-:Y:S01]  /*20d70*/  IMAD.MOV.U32 R235, RZ, RZ, R8 ;  /* 0x000000ffffeb7224 */ /* 0x000fe200078e0008 */
[----:B------:R-:W-:Y:S01]  /*20d80*/  MOV R3, 0x20db0 ;  /* 0x00020db000037802 */ /* 0x000fe20000000f00 */
[----:B------:R-:W-:Y:S02]  /*20d90*/  IMAD.MOV.U32 R236, RZ, RZ, 0x181f ;  /* 0x0000181fffec7424 */ /* 0x000fe400078e00ff */
[----:B-12-4-:R-:W-:Y:S05]  /*20da0*/  CALL.REL.NOINC `($__internal_40_$__cuda_sm70_shflsync_idx_p) ;  /* 0x0000cb4000007944 */ /* 0x016fea0003c00000 */
[----:B------:R-:W-:Y:S01]  /*20db0*/  MOV R2, 0x1 ;  /* 0x0000000100027802 */ /* 0x000fe20000000f00 */
[----:B------:R-:W-:Y:S01]  /*20dc0*/  IMAD.MOV.U32 R4, RZ, RZ, R237 ;  /* 0x000000ffff047224 */ /* 0x000fe200078e00ed */
[----:B------:R-:W-:Y:S01]  /*20dd0*/  MOV R236, 0x181f ;  /* 0x0000181f00ec7802 */ /* 0x000fe20000000f00 */
[----:B------:R-:W-:Y:S01]  /*20de0*/  IMAD.MOV.U32 R235, RZ, RZ, R9 ;  /* 0x000000ffffeb7224 */ /* 0x000fe200078e0009 */
[----:B------:R-:W-:Y:S02]  /*20df0*/  MOV R3, 0x20e10 ;  /* 0x00020e1000037802 */ /* 0x000fe40000000f00 */
[----:B------:R-:W-:Y:S05]  /*20e00*/  CALL.REL.NOINC `($__internal_40_$__cuda_sm70_shflsync_idx_p) ;  /* 0x0000cae000007944 */ /* 0x000fea0003c00000 */
[----:B------:R-:W-:Y:S01]  /*20e10*/  MOV R0, R237 ;  /* 0x000000ed00007202 */ /* 0x000fe20000000f00 */
[----:B------:R-:W-:-:S05]  /*20e20*/  BRA `(.L_x_2533) ;  /* 0xfffee8a000007947 */ /* 0x000fca000383ffff */
.L_x_2392:
[----:B------:R-:W-:Y:S01]  /*20e30*/  MOV R2, RZ ;  /* 0x000000ff00027202 */ /* 0x000fe20000000f00 */
[----:B------:R-:W-:Y:S01]  /*20e40*/  IMAD.MOV.U32 R235, RZ, RZ, R9 ;  /* 0x000000ffffeb7224 */ /* 0x000fe200078e0009 */
[----:B------:R-:W-:Y:S01]  /*20e50*/  MOV R3, 0x20e80 ;  /* 0x00020e8000037802 */ /* 0x000fe20000000f00 */
[----:B------:R-:W-:Y:S02]  /*20e60*/  IMAD.MOV.U32 R236, RZ, RZ, 0x181f ;  /* 0x0000181fffec7424 */ /* 0x000fe400078e00ff */
[----:B-1----:R-:W-:Y:S05]  /*20e70*/  CALL.REL.NOINC `($__internal_40_$__cuda_sm70_shflsync_idx_p) ;  /* 0x0000ca7000007944 */ /* 0x002fea0003c00000 */
[----:B------:R-:W-:Y:S01]  /*20e80*/  MOV R4, R237 ;  /* 0x000000ed00047202 */ /* 0x000fe20000000f00 */
[----:B------:R-:W-:-:S05]  /*20e90*/  BRA `(.L_x_2534) ;  /* 0xfffef92000007947 */ /* 0x000fca000383ffff */
.L_x_2393:
[----:B------:R-:W-:Y:S01]  /*20ea0*/  MOV R2, RZ ;  /* 0x000000ff00027202 */ /* 0x000fe20000000f00 */
[----:B------:R-:W-:Y:S01]  /*20eb0*/  IMAD.MOV.U32 R235, RZ, RZ, R14 ;  /* 0x000000ffffeb7224 */ /* 0x000fe200078e000e */
[----:B------:R-:W-:Y:S01]  /*20ec0*/  MOV R3, 0x20ef0 ;  /* 0x00020ef000037802 */ /* 0x000fe20000000f00 */
[----:B------:R-:W-:Y:S02]  /*20ed0*/  IMAD.MOV.U32 R236, RZ, RZ, 0x181f ;  /* 0x0000181fffec7424 */ /* 0x000fe400078e00ff */
[----:B-123--:R-:W-:Y:S05]  /*20ee0*/  CALL.REL.NOINC `($__internal_40_$__cuda_sm70_shflsync_idx_p) ;  /* 0x0000ca0000007944 */ /* 0x00efea0003c00000 */
[----:B------:R-:W-:Y:S01]  /*20ef0*/  MOV R0, R237 ;  /* 0x000000ed00007202 */ /* 0x000fe20000000f00 */
[----:B------:R-:W-:-:S05]  /*20f00*/  BRA `(.L_x_2535) ;  /* 0xfffef8d000007947 */ /* 0x000fca000383ffff */
.L_x_2394:
[----:B--2---:R-:W-:Y:S01]  /*20f10*/  MOV R2, 0x1 ;  /* 0x0000000100027802 */ /* 0x004fe20000000f00 */
[----:B------:R-:W-:Y:S01]  /*20f20*/  IMAD.MOV.U32 R235, RZ, RZ, R9 ;  /* 0x000000ffffeb7224 */ /* 0x000fe200078e0009 */
[----:B------:R-:W-:Y:S01]  /*20f30*/  MOV R3, 0x20f60 ;  /* 0x00020f6000037802 */ /* 0x000fe20000000f00 */
[----:B------:R-:W-:Y:S03]  /*20f40*/  IMAD.MOV.U32 R236, RZ, RZ, 0x181f ;  /* 0x0000181fffec7424 */ /* 0x000fe600078e00ff */
[----:B-1--4-:R-:W-:Y:S05]  /*20f50*/  CALL.REL.NOINC `($__internal_40_$__cuda_sm70_shflsync_idx_p) ;  /* 0x0000c99000007944 */ /* 0x012fea0003c00000 */
        /* <DEDUP_REMOVED lines=8> */
.L_x_2395:
[----:B------:R-:W-:Y:S01]  /*20fe0*/  MOV R2, RZ ;  /* 0x000000ff00027202 */ /* 0x000fe20000000f00 */
[----:B------:R-:W-:Y:S01]  /*20ff0*/  IMAD.MOV.U32 R235, RZ, RZ, R8 ;  /* 0x000000ffffeb7224 */ /* 0x000fe200078e0008 */
[----:B------:R-:W-:Y:S01]  /*21000*/  MOV R3, 0x21030 ;  /* 0x0002103000037802 */ /* 0x000fe20000000f00 */
[----:B------:R-:W-:Y:S02]  /*21010*/  IMAD.MOV.U32 R236, RZ, RZ, 0x1c1f ;  /* 0x00001c1fffec7424 */ /* 0x000fe400078e00ff */
[----:B-1----:R-:W-:Y:S05]  /*21020*/  CALL.REL.NOINC `($__internal_40_$__cuda_sm70_shflsync_idx_p) ;  /* 0x0000c8c000007944 */ /* 0x002fea0003c00000 */
[----:B------:R-:W-:Y:S01]  /*21030*/  MOV R3, R237 ;  /* 0x000000ed00037202 */ /* 0x000fe20000000f00 */
[----:B------:R-:W-:-:S05]  /*21040*/  BRA `(.L_x_2537) ;  /* 0xfffefc0000007947 */ /* 0x000fca000383ffff */
.L_x_2400:
[----:B------:R-:W-:Y:S01]  /*21050*/  MOV R2, 0x1 ;  /* 0x0000000100027802 */ /* 0x000fe20000000f00 */
[----:B------:R-:W-:Y:S01]  /*21060*/  IMAD.MOV.U32 R235, RZ, RZ, R8 ;  /* 0x000000ffffeb7224 */ /* 0x000fe200078e0008 */
[----:B------:R-:W-:Y:S01]  /*21070*/  MOV R3, 0x210a0 ;  /* 0x000210a000037802 */ /* 0x000fe20000000f00 */
[----:B------:R-:W-:Y:S02]  /*21080*/  IMAD.MOV.U32 R236, RZ, RZ, 0x1c1f ;  /* 0x00001c1fffec7424 */ /* 0x000fe400078e00ff */
[----:B--2---:R-:W-:Y:S05]  /*21090*/  CALL.REL.NOINC `($__internal_40_$__cuda_sm70_shflsync_idx_p) ;  /* 0x0000c85000007944 */ /* 0x004fea0003c00000 */
[----:B------:R-:W-:Y:S01]  /*210a0*/  MOV R3, R237 ;  /* 0x000000ed00037202 */ /* 0x000fe20000000f00 */
[----:B------:R-:W-:-:S05]  /*210b0*/  BRA `(.L_x_2538) ;  /* 0xffff013000007947 */ /* 0x000fca000383ffff */
.L_x_2405:
[----:B------:R-:W-:Y:S02]  /*210c0*/  MOV R3, 0x2 ;  /* 0x0000000200037802 */ /* 0x000fe40000000f00 */
[----:B------:R-:W-:Y:S02]  /*210d0*/  MOV R2, 0x210f0 ;  /* 0x000210f000027802 */ /* 0x000fe40000000f00 */
[----:B------:R-:W-:Y:S05]  /*210e0*/  CALL.REL.NOINC `($__internal_39_$__cuda_sm70_shflsync_bfly_p) ;  /* 0x0000c7a000007944 */ /* 0x000fea0003c00000 */
[----:B------:R-:W-:Y:S01]  /*210f0*/  MOV R2, R184 ;  /* 0x000000b800027202 */ /* 0x000fe20000000f00 */
[----:B------:R-:W-:-:S05]  /*21100*/  BRA `(.L_x_2539) ;  /* 0xffff06d000007947 */ /* 0x000fca000383ffff */
.L_x_2406:
[----:B------:R-:W-:Y:S02]  /*21110*/  MOV R3, 0x1 ;  /* 0x0000000100037802 */ /* 0x000fe40000000f00 */
[----:B------:R-:W-:Y:S02]  /*21120*/  MOV R2, 0x21140 ;  /* 0x0002114000027802 */ /* 0x000fe40000000f00 */
[----:B------:R-:W-:Y:S05]  /*21130*/  CALL.REL.NOINC `($__internal_39_$__cuda_sm70_shflsync_bfly_p) ;  /* 0x0000c75000007944 */ /* 0x000fea0003c00000 */
[----:B------:R-:W-:Y:S01]  /*21140*/  IMAD.MOV.U32 R3, RZ, RZ, 0x2 ;  /* 0x00000002ff037424 */ /* 0x000fe200078e00ff */
[----:B------:R-:W-:Y:S01]  /*21150*/  FMNMX.FTZ R4, R0, R184, !PT ;  /* 0x000000b800047209 */ /* 0x000fe20007810000 */
[----:B------:R-:W-:Y:S01]  /*21160*/  IMAD.MOV.U32 R0, RZ, RZ, R8 ;  /* 0x000000ffff007224 */ /* 0x000fe200078e0008 */
[----:B------:R-:W-:Y:S02]  /*21170*/  MOV R2, 0x21190 ;  /* 0x0002119000027802 */ /* 0x000fe40000000f00 */
[----:B------:R-:W-:Y:S05]  /*21180*/  CALL.REL.NOINC `($__internal_39_$__cuda_sm70_shflsync_bfly_p) ;  /* 0x0000c70000007944 */ /* 0x000fea0003c00000 */
[----:B------:R-:W-:Y:S01]  /*21190*/  FMNMX.FTZ R0, R8, R184, !PT ;  /* 0x000000b808007209 */ /* 0x000fe20007810000 */
[----:B------:R-:W-:Y:S01]  /*211a0*/  IMAD.MOV.U32 R3, RZ, RZ, 0x1 ;  /* 0x00000001ff037424 */ /* 0x000fe200078e00ff */
[----:B------:R-:W-:Y:S02]  /*211b0*/  MOV R2, 0x211d0 ;  /* 0x000211d000027802 */ /* 0x000fe40000000f00 */
[----:B------:R-:W-:Y:S05]  /*211c0*/  CALL.REL.NOINC `($__internal_39_$__cuda_sm70_shflsync_bfly_p) ;  /* 0x0000c6c000007944 */ /* 0x000fea0003c00000 */
[----:B------:R-:W-:Y:S01]  /*211d0*/  MOV R2, R184 ;  /* 0x000000b800027202 */ /* 0x000fe20000000f00 */
[----:B------:R-:W-:-:S05]  /*211e0*/  BRA `(.L_x_2540) ;  /* 0xffff066000007947 */ /* 0x000fca000383ffff */
.L_x_2415:
[----:B------:R-:W-:Y:S01]  /*211f0*/  MOV R2, RZ ;  /* 0x000000ff00027202 */ /* 0x000fe20000000f00 */
[----:B------:R-:W-:Y:S01]  /*21200*/  IMAD.MOV.U32 R235, RZ, RZ, R9 ;  /* 0x000000ffffeb7224 */ /* 0x000fe200078e0009 */
[----:B------:R-:W-:Y:S01]  /*21210*/  MOV R3, 0x21240 ;  /* 0x0002124000037802 */ /* 0x000fe20000000f00 */
[----:B------:R-:W-:Y:S02]  /*21220*/  IMAD.MOV.U32 R236, RZ, RZ, 0x181f ;  /* 0x0000181fffec7424 */ /* 0x000fe400078e00ff */
[----:B-1234-:R-:W-:Y:S05]  /*21230*/  CALL.REL.NOINC `($__internal_40_$__cuda_sm70_shflsync_idx_p) ;  /* 0x0000c6b000007944 */ /* 0x01efea0003c00000 */
[----:B------:R-:W-:Y:S01]  /*21240*/  MOV R8, R237 ;  /* 0x000000ed00087202 */ /* 0x000fe20000000f00 */
[----:B------:R-:W-:-:S05]  /*21250*/  BRA `(.L_x_2541) ;  /* 0xffff221000007947 */ /* 0x000fca000383ffff */
.L_x_2416:
[----:B------:R-:W-:Y:S01]  /*21260*/  MOV R2, RZ ;  /* 0x000000ff00027202 */ /* 0x000fe20000000f00 */
[----:B------:R-:W-:Y:S01]  /*21270*/  IMAD.MOV.U32 R235, RZ, RZ, R10 ;  /* 0x000000ffffeb7224 */ /* 0x000fe200078e000a */
[----:B------:R-:W-:Y:S01]  /*21280*/  MOV R3, 0x212b0 ;  /* 0x000212b000037802 */ /* 0x000fe20000000f00 */
[----:B------:R-:W-:Y:S02]  /*21290*/  IMAD.MOV.U32 R236, RZ, RZ, 0x181f ;  /* 0x0000181fffec7424 */ /* 0x000fe400078e00ff */
[----:B-1234-:R-:W-:Y:S05]  /*212a0*/  CALL.REL.NOINC `($__internal_40_$__cuda_sm70_shflsync_idx_p) ;  /* 0x0000c64000007944 */ /* 0x01efea0003c00000 */
[----:B------:R-:W-:Y:S01]  /*212b0*/  MOV R0, R237 ;  /* 0x000000ed00007202 */ /* 0x000fe20000000f00 */
[----:B------:R-:W-:-:S05]  /*212c0*/  BRA `(.L_x_2542) ;  /* 0xffff21c000007947 */ /* 0x000fca000383ffff */
.L_x_2417:
        /* <DEDUP_REMOVED lines=13> */
.L_x_2420:
[----:B------:R-:W-:Y:S01]  /*213a0*/  MOV R2, RZ ;  /* 0x000000ff00027202 */ /* 0x000fe20000000f00 */
[----:B------:R-:W-:Y:S01]  /*213b0*/  IMAD.MOV.U32 R235, RZ, RZ, R14 ;  /* 0x000000ffffeb7224 */ /* 0x000fe200078e000e */
[----:B------:R-:W-:Y:S01]  /*213c0*/  MOV R3, 0x213f0 ;  /* 0x000213f000037802 */ /* 0x000fe20000000f00 */
[----:B------:R-:W-:Y:S02]  /*213d0*/  IMAD.MOV.U32 R236, RZ, RZ, 0x181f ;  /* 0x0000181fffec7424 */ /* 0x000fe400078e00ff */
[----:B-1----:R-:W-:Y:S05]  /*213e0*/  CALL.REL.NOINC `($__internal_40_$__cuda_sm70_shflsync_idx_p) ;  /* 0x0000c50000007944 */ /* 0x002fea0003c00000 */
[----:B------:R-:W-:Y:S01]  /*213f0*/  MOV R8, R237 ;  /* 0x000000ed00087202 */ /* 0x000fe20000000f00 */
[----:B------:R-:W-:-:S05]  /*21400*/  BRA `(.L_x_2544) ;  /* 0xffff33b000007947 */ /* 0x000fca000383ffff */
.L_x_2421:
[----:B------:R-:W-:Y:S01]  /*21410*/  MOV R2, RZ ;  /* 0x000000ff00027202 */ /* 0x000fe20000000f00 */
[----:B------:R-:W-:Y:S01]  /*21420*/  IMAD.MOV.U32 R235, RZ, RZ, R16 ;  /* 0x000000ffffeb7224 */ /* 0x000fe200078e0010 */
[----:B------:R-:W-:Y:S01]  /*21430*/  MOV R3, 0x21460 ;  /* 0x0002146000037802 */ /* 0x000fe20000000f00 */
[----:B------:R-:W-:Y:S02]  /*21440*/  IMAD.MOV.U32 R236, RZ, RZ, 0x181f ;  /* 0x0000181fffec7424 */ /* 0x000fe400078e00ff */
[----:B-123--:R-:W-:Y:S05]  /*21450*/  CALL.REL.NOINC `($__internal_40_$__cuda_sm70_shflsync_idx_p) ;  /* 0x0000c49000007944 */ /* 0x00efea0003c00000 */
[----:B------:R-:W-:Y:S01]  /*21460*/  MOV R0, R237 ;  /* 0x000000ed00007202 */ /* 0x000fe20000000f00 */
[----:B------:R-:W-:-:S05]  /*21470*/  BRA `(.L_x_2545) ;  /* 0xffff336000007947 */ /* 0x000fca000383ffff */
.L_x_2422:
        /* <DEDUP_REMOVED lines=13> */
.L_x_2423:
[----:B------:R-:W-:Y:S02]  /*21550*/  MOV R3, 0x2 ;  /* 0x0000000200037802 */ /* 0x000fe40000000f00 */
[----:B------:R-:W-:Y:S02]  /*21560*/  MOV R2, 0x21580 ;  /* 0x0002158000027802 */ /* 0x000fe40000000f00 */
[----:B------:R-:W-:Y:S05]  /*21570*/  CALL.REL.NOINC `($__internal_39_$__cuda_sm70_shflsync_bfly_p) ;  /* 0x0000c31000007944 */ /* 0x000fea0003c00000 */
[----:B------:R-:W-:Y:S01]  /*21580*/  MOV R2, R184 ;  /* 0x000000b800027202 */ /* 0x000fe20000000f00 */
[----:B------:R-:W-:-:S05]  /*21590*/  BRA `(.L_x_2547) ;  /* 0xffff372000007947 */ /* 0x000fca000383ffff */
.L_x_2424:
        /* <DEDUP_REMOVED lines=14> */
.L_x_2427:
[----:B-1-34-:R-:W-:Y:S01]  /*21680*/  MOV R2, RZ ;  /* 0x000000ff00027202 */ /* 0x01afe20000000f00 */
[----:B------:R-:W-:Y:S01]  /*21690*/  IMAD.MOV.U32 R235, RZ, RZ, R6 ;  /* 0x000000ffffeb7224 */ /* 0x000fe200078e0006 */
[----:B------:R-:W-:Y:S01]  /*216a0*/  MOV R3, 0x216d0 ;  /* 0x000216d000037802 */ /* 0x000fe20000000f00 */
[----:B------:R-:W-:Y:S02]  /*216b0*/  IMAD.MOV.U32 R236, RZ, RZ, 0x181f ;  /* 0x0000181fffec7424 */ /* 0x000fe400078e00ff */
[----:B------:R-:W-:Y:S05]  /*216c0*/  CALL.REL.NOINC `($__internal_40_$__cuda_sm70_shflsync_idx_p) ;  /* 0x0000c22000007944 */ /* 0x000fea0003c00000 */
[----:B------:R-:W-:Y:S01]  /*216d0*/  MOV R0, R237 ;  /* 0x000000ed00007202 */ /* 0x000fe20000000f00 */
[----:B------:R-:W-:-:S05]  /*216e0*/  BRA `(.L_x_2549) ;  /* 0xffff4f7000007947 */ /* 0x000fca000383ffff */
.L_x_2430:
[----:B--2---:R-:W-:Y:S01]  /*216f0*/  MOV R2, 0x1 ;  /* 0x0000000100027802 */ /* 0x004fe20000000f00 */
[----:B------:R-:W-:Y:S01]  /*21700*/  IMAD.MOV.U32 R235, RZ, RZ, R6 ;  /* 0x000000ffffeb7224 */ /* 0x000fe200078e0006 */
[----:B------:R-:W-:Y:S01]  /*21710*/  MOV R3, 0x21740 ;  /* 0x0002174000037802 */ /* 0x000fe20000000f00 */
[----:B------:R-:W-:Y:S02]  /*21720*/  IMAD.MOV.U32 R236, RZ, RZ, 0x181f ;  /* 0x0000181fffec7424 */ /* 0x000fe400078e00ff */
[----:B-1----:R-:W-:Y:S05]  /*21730*/  CALL.REL.NOINC `($__internal_40_$__cuda_sm70_shflsync_idx_p) ;  /* 0x0000c1b000007944 */ /* 0x002fea0003c00000 */
        /* <DEDUP_REMOVED lines=8> */
.L_x_2433:
[----:B------:R-:W-:Y:S01]  /*217c0*/  MOV R2, RZ ;  /* 0x000000ff00027202 */ /* 0x000fe20000000f00 */
[----:B------:R-:W-:Y:S01]  /*217d0*/  IMAD.MOV.U32 R235, RZ, RZ, R10 ;  /* 0x000000ffffeb7224 */ /* 0x000fe200078e000a */
[----:B------:R-:W-:Y:S01]  /*217e0*/  MOV R3, 0x21810 ;  /* 0x0002181000037802 */ /* 0x000fe20000000f00 */
[----:B------:R-:W-:Y:S02]  /*217f0*/  IMAD.MOV.U32 R236, RZ, RZ, 0x181f ;  /* 0x0000181fffec7424 */ /* 0x000fe400078e00ff */
[----:B------:R-:W-:Y:S05]  /*21800*/  CALL.REL.NOINC `($__internal_40_$__cuda_sm70_shflsync_idx_p) ;  /* 0x0000c0e000007944 */ /* 0x000fea0003c00000 */
[----:B------:R-:W-:Y:S01]  /*21810*/  MOV R6, R237 ;  /* 0x000000ed00067202 */ /* 0x000fe20000000f00 */
[----:B------:R-:W-:-:S05]  /*21820*/  BRA `(.L_x_2551) ;  /* 0xffff616000007947 */ /* 0x000fca000383ffff */
.L_x_2434:
[----:B------:R-:W-:Y:S01]  /*21830*/  MOV R2, RZ ;  /* 0x000000ff00027202 */ /* 0x000fe20000000f00 */
[----:B------:R-:W-:Y:S01]  /*21840*/  IMAD.MOV.U32 R235, RZ, RZ, R11 ;  /* 0x000000ffffeb7224 */ /* 0x000fe200078e000b */
[----:B------:R-:W-:Y:S01]  /*21850*/  MOV R3, 0x21880 ;  /* 0x0002188000037802 */ /* 0x000fe20000000f00 */
[----:B------:R-:W-:Y:S02]  /*21860*/  IMAD.MOV.U32 R236, RZ, RZ, 0x181f ;  /* 0x0000181fffec7424 */ /* 0x000fe400078e00ff */
[----:B-12---:R-:W-:Y:S05]  /*21870*/  CALL.REL.NOINC `($__internal_40_$__cuda_sm70_shflsync_idx_p) ;  /* 0x0000c07000007944 */ /* 0x006fea0003c00000 */
[----:B------:R-:W-:Y:S01]  /*21880*/  MOV R0, R237 ;  /* 0x000000ed00007202 */ /* 0x000fe20000000f00 */
[----:B------:R-:W-:-:S05]  /*21890*/  BRA `(.L_x_2552) ;  /* 0xffff611000007947 */ /* 0x000fca000383ffff */
.L_x_2435:
[----:B--2---:R-:W-:Y:S01]  /*218a0*/  MOV R2, 0x1 ;  /* 0x0000000100027802 */ /* 0x004fe20000000f00 */
[----:B------:R-:W-:Y:S01]  /*218b0*/  IMAD.MOV.U32 R235, RZ, RZ, R10 ;  /* 0x000000ffffeb7224 */ /* 0x000fe200078e000a */
[----:B------:R-:W-:Y:S01]  /*218c0*/  MOV R3, 0x218f0 ;  /* 0x000218f000037802 */ /* 0x000fe20000000f00 */
[----:B------:R-:W-:Y:S02]  /*218d0*/  IMAD.MOV.U32 R236, RZ, RZ, 0x181f ;  /* 0x0000181fffec7424 */ /* 0x000fe400078e00ff */
[----:B-1-3--:R-:W-:Y:S05]  /*218e0*/  CALL.REL.NOINC `($__internal_40_$__cuda_sm70_shflsync_idx_p) ;  /* 0x0000c00000007944 */ /* 0x00afea0003c00000 */
        /* <DEDUP_REMOVED lines=8> */
.L_x_2436:
[----:B------:R-:W-:Y:S01]  /*21970*/  MOV R2, RZ ;  /* 0x000000ff00027202 */ /* 0x000fe20000000f00 */
[----:B------:R-:W-:Y:S01]  /*21980*/  IMAD.MOV.U32 R235, RZ, RZ, R8 ;  /* 0x000000ffffeb7224 */ /* 0x000fe200078e0008 */
[----:B------:R-:W-:Y:S01]  /*21990*/  MOV R3, 0x219c0 ;  /* 0x000219c000037802 */ /* 0x000fe20000000f00 */
[----:B------:R-:W-:Y:S02]  /*219a0*/  IMAD.MOV.U32 R236, RZ, RZ, 0x1c1f ;  /* 0x00001c1fffec7424 */ /* 0x000fe400078e00ff */
[----:B------:R-:W-:Y:S05]  /*219b0*/  CALL.REL.NOINC `($__internal_40_$__cuda_sm70_shflsync_idx_p) ;  /* 0x0000bf3000007944 */ /* 0x000fea0003c00000 */
[----:B------:R-:W-:Y:S01]  /*219c0*/  MOV R3, R237 ;  /* 0x000000ed00037202 */ /* 0x000fe20000000f00 */
[----:B------:R-:W-:-:S05]  /*219d0*/  BRA `(.L_x_2554) ;  /* 0xffff643000007947 */ /* 0x000fca000383ffff */
.L_x_2441:
[----:B------:R-:W-:Y:S01]  /*219e0*/  MOV R2, 0x1 ;  /* 0x0000000100027802 */ /* 0x000fe20000000f00 */
[----:B------:R-:W-:Y:S01]  /*219f0*/  IMAD.MOV.U32 R235, RZ, RZ, R8 ;  /* 0x000000ffffeb7224 */ /* 0x000fe200078e0008 */
[----:B------:R-:W-:Y:S01]  /*21a00*/  MOV R3, 0x21a30 ;  /* 0x00021a3000037802 */ /* 0x000fe20000000f00 */
[----:B------:R-:W-:Y:S02]  /*21a10*/  IMAD.MOV.U32 R236, RZ, RZ, 0x1c1f ;  /* 0x00001c1fffec7424 */ /* 0x000fe400078e00ff */
[----:B-1----:R-:W-:Y:S05]  /*21a20*/  CALL.REL.NOINC `($__internal_40_$__cuda_sm70_shflsync_idx_p) ;  /* 0x0000bec000007944 */ /* 0x002fea0003c00000 */
[----:B------:R-:W-:Y:S01]  /*21a30*/  MOV R3, R237 ;  /* 0x000000ed00037202 */ /* 0x000fe20000000f00 */
[----:B------:R-:W-:-:S05]  /*21a40*/  BRA `(.L_x_2555) ;  /* 0xffff698000007947 */ /* 0x000fca000383ffff */
.L_x_2446:
[----:B------:R-:W-:Y:S02]  /*21a50*/  MOV R3, 0x2 ;  /* 0x0000000200037802 */ /* 0x000fe40000000f00 */
[----:B------:R-:W-:Y:S02]  /*21a60*/  MOV R2, 0x21a80 ;  /* 0x00021a8000027802 */ /* 0x000fe40000000f00 */
[----:B------:R-:W-:Y:S05]  /*21a70*/  CALL.REL.NOINC `($__internal_39_$__cuda_sm70_shflsync_bfly_p) ;  /* 0x0000be1000007944 */ /* 0x000fea0003c00000 */
[----:B------:R-:W-:Y:S01]  /*21a80*/  MOV R2, R184 ;  /* 0x000000b800027202 */ /* 0x000fe20000000f00 */
[----:B------:R-:W-:-:S05]  /*21a90*/  BRA `(.L_x_2556) ;  /* 0xffff6f4000007947 */ /* 0x000fca000383ffff */
.L_x_2447:
        /* <DEDUP_REMOVED lines=14> */
.L_x_2449:
[----:B------:R-:W-:Y:S01]  /*21b80*/  IMAD.MOV.U32 R0, RZ, RZ, R234 ;  /* 0x000000ffff007224 */ /* 0x000fe200078e00ea */
[----:B------:R-:W-:-:S02]  /*21b90*/  MOV R3, 0x2 ;  /* 0x0000000200037802 */ /* 0x000fc40000000f00 */
[----:B------:R-:W-:Y:S02]  /*21ba0*/  MOV R2, 0x21bc0 ;  /* 0x00021bc000027802 */ /* 0x000fe40000000f00 */
[----:B------:R-:W-:Y:S05]  /*21bb0*/  CALL.REL.NOINC `($__internal_39_$__cuda_sm70_shflsync_bfly_p) ;  /* 0x0000bcd000007944 */ /* 0x000fea0003c00000 */
[----:B------:R-:W-:Y:S01]  /*21bc0*/  MOV R4, R184 ;  /* 0x000000b800047202 */ /* 0x000fe20000000f00 */
[----:B------:R-:W-:Y:S05]  /*21bd0*/  BRA `(.L_x_2558) ;  /* 0xffff865000007947 */ /* 0x000fea000383ffff */
.L_x_2450:
[----:B------:R-:W-:Y:S01]  /*21be0*/  IMAD.MOV.U32 R0, RZ, RZ, R4 ;  /* 0x000000ffff007224 */ /* 0x000fe200078e0004 */
[----:B------:R-:W-:Y:S02]  /*21bf0*/  MOV R3, 0x1 ;  /* 0x0000000100037802 */ /* 0x000fe40000000f00 */
[----:B------:R-:W-:Y:S02]  /*21c00*/  MOV R2, 0x21c20 ;  /* 0x00021c2000027802 */ /* 0x000fe40000000f00 */
[----:B-1----:R-:W-:Y:S05]  /*21c10*/  CALL.REL.NOINC `($__internal_39_$__cuda_sm70_shflsync_bfly_p) ;  /* 0x0000bc7000007944 */ /* 0x002fea0003c00000 */
[----:B------:R-:W-:Y:S01]  /*21c20*/  FADD.FTZ R4, R4, R184 ;  /* 0x000000b804047221 */ /* 0x000fe20000010000 */
[----:B------:R-:W-:Y:S02]  /*21c30*/  MOV R0, R233 ;  /* 0x000000e900007202 */ /* 0x000fe40000000f00 */
[----:B------:R-:W-:Y:S02]  /*21c40*/  MOV R3, 0x2 ;  /* 0x0000000200037802 */ /* 0x000fe40000000f00 */
[----:B------:R-:W-:Y:S02]  /*21c50*/  MOV R2, 0x21c70 ;  /* 0x00021c7000027802 */ /* 0x000fe40000000f00 */
[----:B------:R-:W-:Y:S05]  /*21c60*/  CALL.REL.NOINC `($__internal_39_$__cuda_sm70_shflsync_bfly_p) ;  /* 0x0000bc2000007944 */ /* 0x000fea0003c00000 */
[----:B------:R-:W-:Y:S01]  /*21c70*/  FADD.FTZ R233, R233, R184 ;  /* 0x000000b8e9e97221 */ /* 0x000fe20000010000 */
[----:B------:R-:W-:-:S02]  /*21c80*/  MOV R3, 0x1 ;  /* 0x0000000100037802 */ /* 0x000fc40000000f00 */
[----:B------:R-:W-:Y:S02]  /*21c90*/  MOV R2, 0x21cc0 ;  /* 0x00021cc000027802 */ /* 0x000fe40000000f00 */
[----:B------:R-:W-:Y:S02]  /*21ca0*/  MOV R0, R233 ;  /* 0x000000e900007202 */ /* 0x000fe40000000f00 */
[----:B------:R-:W-:Y:S05]  /*21cb0*/  CALL.REL.NOINC `($__internal_39_$__cuda_sm70_shflsync_bfly_p) ;  /* 0x0000bbd000007944 */ /* 0x000fea0003c00000 */
[----:B------:R-:W-:Y:S01]  /*21cc0*/  MOV R3, R184 ;  /* 0x000000b800037202 */ /* 0x000fe20000000f00 */
[----:B------:R-:W-:Y:S05]  /*21cd0*/  BRA `(.L_x_2559) ;  /* 0xffff85c000007947 */ /* 0x000fea000383ffff */
.L_x_2457:
[----:B--234-:R-:W-:Y:S01]  /*21ce0*/  IMAD.MOV.U32 R235, RZ, RZ, R6 ;  /* 0x000000ffffeb7224 */ /* 0x01cfe200078e0006 */
[----:B------:R-:W-:Y:S01]  /*21cf0*/  MOV R2, RZ ;  /* 0x000000ff00027202 */ /* 0x000fe20000000f00 */
[----:B------:R-:W-:Y:S01]  /*21d00*/  IMAD.MOV.U32 R236, RZ, RZ, 0x181f ;  /* 0x0000181fffec7424 */ /* 0x000fe200078e00ff */
[----:B------:R-:W-:Y:S02]  /*21d10*/  MOV R3, 0x21d30 ;  /* 0x00021d3000037802 */ /* 0x000fe40000000f00 */
[----:B-1----:R-:W-:Y:S05]  /*21d20*/  CALL.REL.NOINC `($__internal_40_$__cuda_sm70_shflsync_idx_p) ;  /* 0x0000bbc000007944 */ /* 0x002fea0003c00000 */
[----:B------:R-:W-:Y:S01]  /*21d30*/  MOV R4, R237 ;  /* 0x000000ed00047202 */ /* 0x000fe20000000f00 */
[----:B------:R-:W-:Y:S05]  /*21d40*/  BRA `(.L_x_2560) ;  /* 0xffffa1c000007947 */ /* 0x000fea000383ffff */
.L_x_2458:
[----:B------:R-:W-:Y:S01]  /*21d50*/  IMAD.MOV.U32 R235, RZ, RZ, R16 ;  /* 0x000000ffffeb7224 */ /* 0x000fe200078e0010 */
[----:B------:R-:W-:Y:S01]  /*21d60*/  MOV R2, RZ ;  /* 0x000000ff00027202 */ /* 0x000fe20000000f00 */
[----:B------:R-:W-:Y:S01]  /*21d70*/  IMAD.MOV.U32 R236, RZ, RZ, 0x181f ;  /* 0x0000181fffec7424 */ /* 0x000fe200078e00ff */
[----:B------:R-:W-:-:S02]  /*21d80*/  MOV R3, 0x21da0 ;  /* 0x00021da000037802 */ /* 0x000fc40000000f00 */
[----:B-123--:R-:W-:Y:S05]  /*21d90*/  CALL.REL.NOINC `($__internal_40_$__cuda_sm70_shflsync_idx_p) ;  /* 0x0000bb5000007944 */ /* 0x00efea0003c00000 */
[----:B------:R-:W-:Y:S01]  /*21da0*/  MOV R0, R237 ;  /* 0x000000ed00007202 */ /* 0x000fe20000000f00 */
[----:B------:R-:W-:Y:S05]  /*21db0*/  BRA `(.L_x_2561) ;  /* 0xffffa17000007947 */ /* 0x000fea000383ffff */
.L_x_2461:
        /* <DEDUP_REMOVED lines=13> */
.L_x_2464:
[----:B------:R-:W-:Y:S01]  /*21e90*/  IMAD.MOV.U32 R235, RZ, RZ, R6 ;  /* 0x000000ffffeb7224 */ /* 0x000fe200078e0006 */
[----:B--2---:R-:W-:Y:S01]  /*21ea0*/  MOV R2, 0x2 ;  /* 0x0000000200027802 */ /* 0x004fe20000000f00 */
[----:B------:R-:W-:Y:S01]  /*21eb0*/  IMAD.MOV.U32 R236, RZ, RZ, 0x181f ;  /* 0x0000181fffec7424 */ /* 0x000fe200078e00ff */
[----:B------:R-:W-:Y:S02]  /*21ec0*/  MOV R3, 0x21ee0 ;  /* 0x00021ee000037802 */ /* 0x000fe40000000f00 */
[----:B-1-34-:R-:W-:Y:S05]  /*21ed0*/  CALL.REL.NOINC `($__internal_40_$__cuda_sm70_shflsync_idx_p) ;  /* 0x0000ba1000007944 */ /* 0x01afea0003c00000 */
[----:B------:R-:W-:Y:S01]  /*21ee0*/  MOV R4, R237 ;  /* 0x000000ed00047202 */ /* 0x000fe20000000f00 */
[----:B------:R-:W-:Y:S05]  /*21ef0*/  BRA `(.L_x_2563) ;  /* 0xffffa32000007947 */ /* 0x000fea000383ffff */
.L_x_2465:
[----:B------:R-:W-:Y:S01]  /*21f00*/  IMAD.MOV.U32 R235, RZ, RZ, R16 ;  /* 0x000000ffffeb7224 */ /* 0x000fe200078e0010 */
[----:B--2---:R-:W-:Y:S01]  /*21f10*/  MOV R2, 0x2 ;  /* 0x0000000200027802 */ /* 0x004fe20000000f00 */
[----:B------:R-:W-:Y:S01]  /*21f20*/  IMAD.MOV.U32 R236, RZ, RZ, 0x181f ;  /* 0x0000181fffec7424 */ /* 0x000fe200078e00ff */
[----:B------:R-:W-:Y:S02]  /*21f30*/  MOV R3, 0x21f50 ;  /* 0x00021f5000037802 */ /* 0x000fe40000000f00 */
[----:B-1-34-:R-:W-:Y:S05]  /*21f40*/  CALL.REL.NOINC `($__internal_40_$__cuda_sm70_shflsync_idx_p) ;  /* 0x0000b9a000007944 */ /* 0x01afea0003c00000 */
[----:B------:R-:W-:Y:S01]  /*21f50*/  MOV R0, R237 ;  /* 0x000000ed00007202 */ /* 0x000fe20000000f00 */
[----:B------:R-:W-:Y:S05]  /*21f60*/  BRA `(.L_x_2564) ;  /* 0xffffa2d000007947 */ /* 0x000fea000383ffff */
.L_x_2468:
[----:B------:R-:W-:Y:S01]  /*21f70*/  IMAD.MOV.U32 R235, RZ, RZ, R6 ;  /* 0x000000ffffeb7224 */ /* 0x000fe200078e0006 */
[----:B---3--:R-:W-:Y:S01]  /*21f80*/  MOV R2, 0x3 ;  /* 0x0000000300027802 */ /* 0x008fe20000000f00 */
        /* <DEDUP_REMOVED lines=11> */
.L_x_2470:
[----:B------:R-:W-:Y:S01]  /*22040*/  IMAD.MOV.U32 R235, RZ, RZ, R5 ;  /* 0x000000ffffeb7224 */ /* 0x000fe200078e0005 */
[----:B------:R-:W-:Y:S01]  /*22050*/  MOV R2, RZ ;  /* 0x000000ff00027202 */ /* 0x000fe20000000f00 */
[----:B------:R-:W-:Y:S01]  /*22060*/  IMAD.MOV.U32 R236, RZ, RZ, 0x1c1f ;  /* 0x00001c1fffec7424 */ /* 0x000fe200078e00ff */
[----:B------:R-:W-:Y:S02]  /*22070*/  MOV R3, 0x22090 ;  /* 0x0002209000037802 */ /* 0x000fe40000000f00 */
[----:B------:R-:W-:Y:S05]  /*22080*/  CALL.REL.NOINC `($__internal_40_$__cuda_sm70_shflsync_idx_p) ;  /* 0x0000b86000007944 */ /* 0x000fea0003c00000 */
[----:B------:R-:W-:Y:S01]  /*22090*/  MOV R4, R237 ;  /* 0x000000ed00047202 */ /* 0x000fe20000000f00 */
[----:B------:R-:W-:Y:S05]  /*220a0*/  BRA `(.L_x_2566) ;  /* 0xffffa69000007947 */ /* 0x000fea000383ffff */
.L_x_2471:
[----:B------:R-:W-:Y:S01]  /*220b0*/  IMAD.MOV.U32 R235, RZ, RZ, R6 ;  /* 0x000000ffffeb7224 */ /* 0x000fe200078e0006 */
[----:B------:R-:W-:Y:S01]  /*220c0*/  MOV R2, RZ ;  /* 0x000000ff00027202 */ /* 0x000fe20000000f00 */
[----:B------:R-:W-:Y:S01]  /*220d0*/  IMAD.MOV.U32 R236, RZ, RZ, 0x1c1f ;  /* 0x00001c1fffec7424 */ /* 0x000fe200078e00ff */
[----:B------:R-:W-:Y:S02]  /*220e0*/  MOV R3, 0x22100 ;  /* 0x0002210000037802 */ /* 0x000fe40000000f00 */
[----:B-12---:R-:W-:Y:S05]  /*220f0*/  CALL.REL.NOINC `($__internal_40_$__cuda_sm70_shflsync_idx_p) ;  /* 0x0000b7f000007944 */ /* 0x006fea0003c00000 */
[----:B------:R-:W-:Y:S01]  /*22100*/  MOV R0, R237 ;  /* 0x000000ed00007202 */ /* 0x000fe20000000f00 */
[----:B------:R-:W-:Y:S05]  /*22110*/  BRA `(.L_x_2567) ;  /* 0xffffa64000007947 */ /* 0x000fea000383ffff */
.L_x_2474:
[----:B------:R-:W-:Y:S01]  /*22120*/  IMAD.MOV.U32 R235, RZ, RZ, R5 ;  /* 0x000000ffffeb7224 */ /* 0x000fe200078e0005 */
[----:B-1----:R-:W-:Y:S01]  /*22130*/  MOV R2, 0x1 ;  /* 0x0000000100027802 */ /* 0x002fe20000000f00 */
[----:B------:R-:W-:Y:S01]  /*22140*/  IMAD.MOV.U32 R236, RZ, RZ, 0x1c1f ;  /* 0x00001c1fffec7424 */ /* 0x000fe200078e00ff */
[----:B------:R-:W-:-:S02]  /*22150*/  MOV R3, 0x22170 ;  /* 0x0002217000037802 */ /* 0x000fc40000000f00 */
[----:B--234-:R-:W-:Y:S05]  /*22160*/  CALL.REL.NOINC `($__internal_40_$__cuda_sm70_shflsync_idx_p) ;  /* 0x0000b78000007944 */ /* 0x01cfea0003c00000 */
        /* <DEDUP_REMOVED lines=8> */
.L_x_2478:
[----:B------:R-:W-:Y:S01]  /*221f0*/  IMAD.MOV.U32 R235, RZ, RZ, R5 ;  /* 0x000000ffffeb7224 */ /* 0x000fe200078e0005 */
[----:B------:R-:W-:Y:S01]  /*22200*/  MOV R2, RZ ;  /* 0x000000ff00027202 */ /* 0x000fe20000000f00 */
[----:B------:R-:W-:Y:S01]  /*22210*/  IMAD.MOV.U32 R236, RZ, RZ, 0x181f ;  /* 0x0000181fffec7424 */ /* 0x000fe200078e00ff */
[----:B------:R-:W-:Y:S02]  /*22220*/  MOV R3, 0x22240 ;  /* 0x0002224000037802 */ /* 0x000fe40000000f00 */
[----:B---3--:R-:W-:Y:S05]  /*22230*/  CALL.REL.NOINC `($__internal_40_$__cuda_sm70_shflsync_idx_p) ;  /* 0x0000b6b000007944 */ /* 0x008fea0003c00000 */
[----:B------:R-:W-:Y:S01]  /*22240*/  MOV R4, R237 ;  /* 0x000000ed00047202 */ /* 0x000fe20000000f00 */
[----:B------:R-:W-:Y:S05]  /*22250*/  BRA `(.L_x_2569) ;  /* 0xffffc69000007947 */ /* 0x000fea000383ffff */
.L_x_2479:
[----:B------:R-:W-:Y:S01]  /*22260*/  IMAD.MOV.U32 R235, RZ, RZ, R16 ;  /* 0x000000ffffeb7224 */ /* 0x000fe200078e0010 */
[----:B------:R-:W-:Y:S01]  /*22270*/  MOV R2, RZ ;  /* 0x000000ff00027202 */ /* 0x000fe20000000f00 */
[----:B------:R-:W-:Y:S01]  /*22280*/  IMAD.MOV.U32 R236, RZ, RZ, 0x181f ;  /* 0x0000181fffec7424 */ /* 0x000fe200078e00ff */
[----:B------:R-:W-:Y:S02]  /*22290*/  MOV R3, 0x222b0 ;  /* 0x000222b000037802 */ /* 0x000fe40000000f00 */
[----:B-123--:R-:W-:Y:S05]  /*222a0*/  CALL.REL.NOINC `($__internal_40_$__cuda_sm70_shflsync_idx_p) ;  /* 0x0000b64000007944 */ /* 0x00efea0003c00000 */
[----:B------:R-:W-:Y:S01]  /*222b0*/  MOV R0, R237 ;  /* 0x000000ed00007202 */ /* 0x000fe20000000f00 */
[----:B------:R-:W-:Y:S05]  /*222c0*/  BRA `(.L_x_2570) ;  /* 0xffffc64000007947 */ /* 0x000fea000383ffff */
.L_x_2482:
        /* <DEDUP_REMOVED lines=13> */
.L_x_2485:
[----:B------:R-:W-:Y:S01]  /*223a0*/  IMAD.MOV.U32 R235, RZ, RZ, R5 ;  /* 0x000000ffffeb7224 */ /* 0x000fe200078e0005 */
[----:B-1----:R-:W-:Y:S01]  /*223b0*/  MOV R2, 0x2 ;  /* 0x0000000200027802 */ /* 0x002fe20000000f00 */
[----:B------:R-:W-:Y:S01]  /*223c0*/  IMAD.MOV.U32 R236, RZ, RZ, 0x181f ;  /* 0x0000181fffec7424 */ /* 0x000fe200078e00ff */
[----:B------:R-:W-:Y:S02]  /*223d0*/  MOV R3, 0x223f0 ;  /* 0x000223f000037802 */ /* 0x000fe40000000f00 */
[----:B--234-:R-:W-:Y:S05]  /*223e0*/  CALL.REL.NOINC `($__internal_40_$__cuda_sm70_shflsync_idx_p) ;  /* 0x0000b50000007944 */ /* 0x01cfea0003c00000 */
[----:B------:R-:W-:Y:S01]  /*223f0*/  MOV R4, R237 ;  /* 0x000000ed00047202 */ /* 0x000fe20000000f00 */
[----:B------:R-:W-:Y:S05]  /*22400*/  BRA `(.L_x_2572) ;  /* 0xffffc7f000007947 */ /* 0x000fea000383ffff */
.L_x_2486:
[----:B------:R-:W-:Y:S01]  /*22410*/  IMAD.MOV.U32 R235, RZ, RZ, R16 ;  /* 0x000000ffffeb7224 */ /* 0x000fe200078e0010 */
[----:B-1----:R-:W-:Y:S01]  /*22420*/  MOV R2, 0x2 ;  /* 0x0000000200027802 */ /* 0x002fe20000000f00 */
[----:B------:R-:W-:Y:S01]  /*22430*/  IMAD.MOV.U32 R236, RZ, RZ, 0x181f ;  /* 0x0000181fffec7424 */ /* 0x000fe200078e00ff */
[----:B------:R-:W-:Y:S02]  /*22440*/  MOV R3, 0x22460 ;  /* 0x0002246000037802 */ /* 0x000fe40000000f00 */
[----:B--234-:R-:W-:Y:S05]  /*22450*/  CALL.REL.NOINC `($__internal_40_$__cuda_sm70_shflsync_idx_p) ;  /* 0x0000b49000007944 */ /* 0x01cfea0003c00000 */
[----:B------:R-:W-:Y:S01]  /*22460*/  MOV R0, R237 ;  /* 0x000000ed00007202 */ /* 0x000fe20000000f00 */
[----:B------:R-:W-:Y:S05]  /*22470*/  BRA `(.L_x_2573) ;  /* 0xffffc7a000007947 */ /* 0x000fea000383ffff */
.L_x_2489:
        /* <DEDUP_REMOVED lines=13> */
.L_x_2491:
[----:B------:R-:W-:Y:S01]  /*22550*/  IMAD.MOV.U32 R235, RZ, RZ, R147 ;  /* 0x000000ffffeb7224 */ /* 0x000fe200078e0093 */
[----:B------:R-:W-:Y:S01]  /*22560*/  MOV R2, RZ ;  /* 0x000000ff00027202 */ /* 0x000fe20000000f00 */
[----:B------:R-:W-:Y:S01]  /*22570*/  IMAD.MOV.U32 R236, RZ, RZ, 0x1f ;  /* 0x0000001fffec7424 */ /* 0x000fe200078e00ff */
[----:B------:R-:W-:Y:S02]  /*22580*/  MOV R3, 0x225a0 ;  /* 0x000225a000037802 */ /* 0x000fe40000000f00 */
[----:B--2---:R-:W-:Y:S05]  /*22590*/  CALL.REL.NOINC `($__internal_40_$__cuda_sm70_shflsync_idx_p) ;  /* 0x0000b35000007944 */ /* 0x004fea0003c00000 */
[----:B------:R-:W-:Y:S01]  /*225a0*/  MOV R10, R237 ;  /* 0x000000ed000a7202 */ /* 0x000fe20000000f00 */
[----:B------:R-:W-:Y:S05]  /*225b0*/  BRA `(.L_x_2575) ;  /* 0xffffca4000007947 */ /* 0x000fea000383ffff */
.L_x_2492:
[----:B------:R-:W-:Y:S01]  /*225c0*/  IMAD.MOV.U32 R235, RZ, RZ, R147 ;  /* 0x000000ffffeb7224 */ /* 0x000fe200078e0093 */
[----:B------:R-:W-:Y:S01]  /*225d0*/  MOV R2, 0x1 ;  /* 0x0000000100027802 */ /* 0x000fe20000000f00 */
[----:B------:R-:W-:Y:S01]  /*225e0*/  IMAD.MOV.U32 R236, RZ, RZ, 0x1f ;  /* 0x0000001fffec7424 */ /* 0x000fe200078e00ff */
[----:B------:R-:W-:Y:S02]  /*225f0*/  MOV R3, 0x22610 ;  /* 0x0002261000037802 */ /* 0x000fe40000000f00 */
[----:B-123--:R-:W-:Y:S05]  /*22600*/  CALL.REL.NOINC `($__internal_40_$__cuda_sm70_shflsync_idx_p) ;  /* 0x0000b2e000007944 */ /* 0x00efea0003c00000 */
[----:B------:R-:W-:Y:S01]  /*22610*/  MOV R9, R237 ;  /* 0x000000ed00097202 */ /* 0x000fe20000000f00 */
[----:B------:R-:W-:Y:S05]  /*22620*/  BRA `(.L_x_2576) ;  /* 0xffffc9f000007947 */ /* 0x000fea000383ffff */
.L_x_2493:
[----:B------:R-:W-:Y:S02]  /*22630*/  MOV R3, 0x1 ;  /* 0x0000000100037802 */ /* 0x000fe40000000f00 */
[----:B------:R-:W-:-:S02]  /*22640*/  MOV R2, 0x22660 ;  /* 0x0002266000027802 */ /* 0x000fc40000000f00 */
[----:B-1-34-:R-:W-:Y:S05]  /*22650*/  CALL.REL.NOINC `($__internal_41_$__cuda_sm70_shflsync_up_p) ;  /* 0x0000b2f000007944 */ /* 0x01afea0003c00000 */
[----:B------:R-:W-:Y:S05]  /*22660*/  BRA `(.L_x_2577) ;  /* 0xffffcae000007947 */ /* 0x000fea000383ffff */
.L_x_2494:
[----:B------:R-:W-:Y:S02]  /*22670*/  MOV R3, 0x2 ;  /* 0x0000000200037802 */ /* 0x000fe40000000f00 */
[----:B------:R-:W-:-:S02]  /*22680*/  MOV R2, 0x226a0 ;  /* 0x000226a000027802 */ /* 0x000fc40000000f00 */
[----:B-1-3--:R-:W-:Y:S05]  /*22690*/  CALL.REL.NOINC `($__internal_41_$__cuda_sm70_shflsync_up_p) ;  /* 0x0000b2b000007944 */ /* 0x00afea0003c00000 */
        /* <DEDUP_REMOVED lines=24> */
.L_x_2498:
[----:B------:R-:W-:Y:S02]  /*22820*/  MOV R3, 0x1 ;  /* 0x0000000100037802 */ /* 0x000fe40000000f00 */
[----:B------:R-:W-:Y:S02]  /*22830*/  MOV R2, 0x22850 ;  /* 0x0002285000027802 */ /* 0x000fe40000000f00 */
[----:B------:R-:W-:Y:S05]  /*22840*/  CALL.REL.NOINC `($__internal_41_$__cuda_sm70_shflsync_up_p) ;  /* 0x0000b10000007944 */ /* 0x000fea0003c00000 */
[----:B------:R-:W-:Y:S01]  /*22850*/  MOV R2, R4 ;  /* 0x0000000400027202 */ /* 0x000fe20000000f00 */
[----:B------:R-:W-:Y:S05]  /*22860*/  BRA `(.L_x_2579) ;  /* 0xffffcb5000007947 */ /* 0x000fea000383ffff */
.L_x_2499:
        /* <DEDUP_REMOVED lines=27> */
.L_x_2501:
[----:B------:R-:W-:Y:S02]  /*22a20*/  SEL R0, RZ, 0x1, P0 ;  /* 0x00000001ff007807 */ /* 0x000fe40000000000 */
[----:B------:R-:W-:Y:S02]  /*22a30*/  MOV R2, 0x22a50 ;  /* 0x00022a5000027802 */ /* 0x000fe40000000f00 */
[----:B--2---:R-:W-:Y:S05]  /*22a40*/  CALL.REL.NOINC `($__internal_42_$__cuda_sm70_votesync_ballot) ;  /* 0x0000af6000007944 */ /* 0x004fea0003c00000 */
[----:B------:R-:W-:Y:S01]  /*22a50*/  MOV R5, R0 ;  /* 0x0000000000057202 */ /* 0x000fe20000000f00 */
[----:B------:R-:W-:Y:S05]  /*22a60*/  BRA `(.L_x_2581) ;  /* 0xffffcae000007947 */ /* 0x000fea000383ffff */
.L_x_2502:
[----:B------:R-:W-:Y:S01]  /*22a70*/  IMAD.MOV.U32 R235, RZ, RZ, R6 ;  /* 0x000000ffffeb7224 */ /* 0x000fe200078e0006 */
[----:B-1----:R-:W-:Y:S01]  /*22a80*/  MOV R2, R0 ;  /* 0x0000000000027202 */ /* 0x002fe20000000f00 */
[----:B------:R-:W-:Y:S01]  /*22a90*/  IMAD.MOV.U32 R236, RZ, RZ, 0x1f ;  /* 0x0000001fffec7424 */ /* 0x000fe200078e00ff */
[----:B------:R-:W-:Y:S02]  /*22aa0*/  MOV R3, 0x22ac0 ;  /* 0x00022ac000037802 */ /* 0x000fe40000000f00 */
[----:B--2---:R-:W-:Y:S05]  /*22ab0*/  CALL.REL.NOINC `($__internal_40_$__cuda_sm70_shflsync_idx_p) ;  /* 0x0000ae3000007944 */ /* 0x004fea0003c00000 */
[----:B------:R-:W-:Y:S01]  /*22ac0*/  IMAD.MOV.U32 R6, RZ, RZ, R237 ;  /* 0x000000ffff067224 */ /* 0x000fe200078e00ed */
[----:B------:R-:W-:Y:S01]  /*22ad0*/  MOV R2, R0 ;  /* 0x0000000000027202 */ /* 0x000fe20000000f00 */
[----:B------:R-:W-:Y:S01]  /*22ae0*/  IMAD.MOV.U32 R235, RZ, RZ, R8 ;  /* 0x000000ffffeb7224 */ /* 0x000fe200078e0008 */
[----:B------:R-:W-:-:S02]  /*22af0*/  MOV R236, 0x1f ;  /* 0x0000001f00ec7802 */ /* 0x000fc40000000f00 */
[----:B------:R-:W-:Y:S02]  /*22b00*/  MOV R3, 0x22b20 ;  /* 0x00022b2000037802 */ /* 0x000fe40000000f00 */
[----:B------:R-:W-:Y:S05]  /*22b10*/  CALL.REL.NOINC `($__internal_40_$__cuda_sm70_shflsync_idx_p) ;  /* 0x0000add000007944 */ /* 0x000fea0003c00000 */
[----:B------:R-:W-:Y:S01]  /*22b20*/  MOV R8, R237 ;  /* 0x000000ed00087202 */ /* 0x000fe20000000f00 */
[----:B------:R-:W-:Y:S05]  /*22b30*/  BRA `(.L_x_2582) ;  /* 0xffffca8000007947 */ /* 0x000fea000383ffff */
.L_x_2505:
[----:B------:R-:W-:Y:S01]  /*22b40*/  IMAD.MOV.U32 R235, RZ, RZ, R4 ;  /* 0x000000ffffeb7224 */ /* 0x000fe200078e0004 */
[----:B-1----:R-:W-:Y:S01]  /*22b50*/  MOV R2, R0 ;  /* 0x0000000000027202 */ /* 0x002fe20000000f00 */
[----:B------:R-:W-:Y:S01]  /*22b60*/  IMAD.MOV.U32 R236, RZ, RZ, 0x1f ;  /* 0x0000001fffec7424 */ /* 0x000fe200078e00ff */
[----:B------:R-:W-:Y:S02]  /*22b70*/  MOV R3, 0x22b90 ;  /* 0x00022b9000037802 */ /* 0x000fe40000000f00 */
[----:B--2-4-:R-:W-:Y:S05]  /*22b80*/  CALL.REL.NOINC `($__internal_40_$__cuda_sm70_shflsync_idx_p) ;  /* 0x0000ad6000007944 */ /* 0x014fea0003c00000 */
[----:B------:R-:W-:Y:S01]  /*22b90*/  MOV R11, R237 ;  /* 0x000000ed000b7202 */ /* 0x000fe20000000f00 */
[----:B------:R-:W-:Y:S05]  /*22ba0*/  BRA `(.L_x_2504) ;  /* 0xffffca7000007947 */ /* 0x000fea000383ffff */
        .type           $_ZN7cutlass13device_kernelIN5flash19enable_sm80_to_sm89INS1_16FlashAttnFwdSm80INS1_25CollectiveMainloopFwdSm80ILi8ELi1ELb0EN4cute5tupleIJNS5_1CILi128EEENS7_ILi48EEENS7_ILi256EEEEEELi256ENS_10bfloat16_tEfNS_4arch4Sm80ELb0ELb1ELb1ELb1ELb1ELb1ELb1ELb1EEENS1_21CollectiveEpilogueFwdINS6_IJS8_SA_S9_EEENS6_IJNS7_ILi1EEESI_SI_EEESC_SE_Li256ELb1ELb1ELb1ELb0EEENS1_36VarlenDynamicPersistentTileSchedulerILi128ELi48ELi256ELi256ELb1ELb1ELb0ELb1ELb0ELb1EEEEEEEEEvNT_6ParamsE$_ZZN5flash25CollectiveMainloopFwdSm80ILi8ELi1ELb0EN4cute5tupleIJNS1_1CILi128EEENS3_ILi48EEENS3_ILi256EEEEEELi256EN7cutlass10bfloat16_tEfNS8_4arch4Sm80ELb0ELb1ELb1ELb1ELb1ELb1ELb1ELb1EE3mmaINS_16FlashAttnFwdSm80ISC_NS_21CollectiveEpilogueFwdINS2_IJS4_S6_S5_EEENS2_IJNS3_ILi1EEESH_SH_EEES9_SB_Li256ELb1ELb1ELb1ELb0EEENS_36VarlenDynamicPersistentTileSchedulerILi128ELi48ELi256ELi256ELb1ELb1ELb0ELb1ELb0ELb1EEEE13SharedStorageENS1_6TensorINS1_11ArrayEngineIfLm128EEENS1_6LayoutINS2_IJNS2_IJNS3_ILi2EEESS_EEESH_NS3_ILi32EEEEEENS2_IJNS2_IJSH_SS_EEENS3_ILi0EEENS3_ILi4EEEEEEEEEENS_7SoftmaxILi2ELi0EEEEEbRKNSC_6ParamsERT0_RT1_iRKNS_16SeqlenInfoQKNewKILb1ELb1EEENS2_IJiiiiEEERT_ENKUlvE_clEv,@function
        .size           $_ZN7cutlass13device_kernelIN5flash19enable_sm80_to_sm89INS1_16FlashAttnFwdSm80INS1_25CollectiveMainloopFwdSm80ILi8ELi1ELb0EN4cute5tupleIJNS5_1CILi128EEENS7_ILi48EEENS7_ILi256EEEEEELi256ENS_10bfloat16_tEfNS_4arch4Sm80ELb0ELb1ELb1ELb1ELb1ELb1ELb1ELb1EEENS1_21CollectiveEpilogueFwdINS6_IJS8_SA_S9_EEENS6_IJNS7_ILi1EEESI_SI_EEESC_SE_Li256ELb1ELb1ELb1ELb0EEENS1_36VarlenDynamicPersistentTileSchedulerILi128ELi48ELi256ELi256ELb1ELb1ELb0ELb1ELb0ELb1EEEEEEEEEvNT_6ParamsE$_ZZN5flash25CollectiveMainloopFwdSm80ILi8ELi1ELb0EN4cute5tupleIJNS1_1CILi128EEENS3_ILi48EEENS3_ILi256EEEEEELi256EN7cutlass10bfloat16_tEfNS8_4arch4Sm80ELb0ELb1ELb1ELb1ELb1ELb1ELb1ELb1EE3mmaINS_16FlashAttnFwdSm80ISC_NS_21CollectiveEpilogueFwdINS2_IJS4_S6_S5_EEENS2_IJNS3_ILi1EEESH_SH_EEES9_SB_Li256ELb1ELb1ELb1ELb0EEENS_36VarlenDynamicPersistentTileSchedulerILi128ELi48ELi256ELi256ELb1ELb1ELb0ELb1ELb0ELb1EEEE13SharedStorageENS1_6TensorINS1_11ArrayEngineIfLm128EEENS1_6LayoutINS2_IJNS2_IJNS3_ILi2EEESS_EEESH_NS3_ILi32EEEEEENS2_IJNS2_IJSH_SS_EEENS3_ILi0EEENS3_ILi4EEEEEEEEEENS_7SoftmaxILi2ELi0EEEEEbRKNSC_6ParamsERT0_RT1_iRKNS_16SeqlenInfoQKNewKILb1ELb1EEENS2_IJiiiiEEERT_ENKUlvE_clEv,($__internal_39_$__cuda_sm70_shflsync_bfly_p - $_ZN7cutlass13device_kernelIN5flash19enable_sm80_to_sm89INS1_16FlashAttnFwdSm80INS1_25CollectiveMainloopFwdSm80ILi8ELi1ELb0EN4cute5tupleIJNS5_1CILi128EEENS7_ILi48EEENS7_ILi256EEEEEELi256ENS_10bfloat16_tEfNS_4arch4Sm80ELb0ELb1ELb1ELb1ELb1ELb1ELb1ELb1EEENS1_21CollectiveEpilogueFwdINS6_IJS8_SA_S9_EEENS6_IJNS7_ILi1EEESI_SI_EEESC_SE_Li256ELb1ELb1ELb1ELb0EEENS1_36VarlenDynamicPersistentTileSchedulerILi128ELi48ELi256ELi256ELb1ELb1ELb0ELb1ELb0ELb1EEEEEEEEEvNT_6ParamsE$_ZZN5flash25CollectiveMainloopFwdSm80ILi8ELi1ELb0EN4cute5tupleIJNS1_1CILi128EEENS3_ILi48EEENS3_ILi256EEEEEELi256EN7cutlass10bfloat16_tEfNS8_4arch4Sm80ELb0ELb1ELb1ELb1ELb1ELb1ELb1ELb1EE3mmaINS_16FlashAttnFwdSm80ISC_NS_21CollectiveEpilogueFwdINS2_IJS4_S6_S5_EEENS2_IJNS3_ILi1EEESH_SH_EEES9_SB_Li256ELb1ELb1ELb1ELb0EEENS_36VarlenDynamicPersistentTileSchedulerILi128ELi48ELi256ELi256ELb1ELb1ELb0ELb1ELb0ELb1EEEE13SharedStorageENS1_6TensorINS1_11ArrayEngineIfLm128EEENS1_6LayoutINS2_IJNS2_IJNS3_ILi2EEESS_EEESH_NS3_ILi32EEEEEENS2_IJNS2_IJSH_SS_EEENS3_ILi0EEENS3_ILi4EEEEEEEEEENS_7SoftmaxILi2ELi0EEEEEbRKNSC_6ParamsERT0_RT1_iRKNS_16SeqlenInfoQKNewKILb1ELb1EEENS2_IJiiiiEEERT_ENKUlvE_clEv)
$_ZN7cutlass13device_kernelIN5flash19enable_sm80_to_sm89INS1_16FlashAttnFwdSm80INS1_25CollectiveMainloopFwdSm80ILi8ELi1ELb0EN4cute5tupleIJNS5_1CILi128EEENS7_ILi48EEENS7_ILi256EEEEEELi256ENS_10bfloat16_tEfNS_4arch4Sm80ELb0ELb1ELb1ELb1ELb1ELb1ELb1ELb1EEENS1_21CollectiveEpilogueFwdINS6_IJS8_SA_S9_EEENS6_IJNS7_ILi1EEESI_SI_EEESC_SE_Li256ELb1ELb1ELb1ELb0EEENS1_36VarlenDynamicPersistentTileSchedulerILi128ELi48ELi256ELi256ELb1ELb1ELb0ELb1ELb0ELb1EEEEEEEEEvNT_6ParamsE$_ZZN5flash25CollectiveMainloopFwdSm80ILi8ELi1ELb0EN4cute5tupleIJNS1_1CILi128EEENS3_ILi48EEENS3_ILi256EEEEEELi256EN7cutlass10bfloat16_tEfNS8_4arch4Sm80ELb0ELb1ELb1ELb1ELb1ELb1ELb1ELb1EE3mmaINS_16FlashAttnFwdSm80ISC_NS_21CollectiveEpilogueFwdINS2_IJS4_S6_S5_EEENS2_IJNS3_ILi1EEESH_SH_EEES9_SB_Li256ELb1ELb1ELb1ELb0EEENS_36VarlenDynamicPersistentTileSchedulerILi128ELi48ELi256ELi256ELb1ELb1ELb0ELb1ELb0ELb1EEEE13SharedStorageENS1_6TensorINS1_11ArrayEngineIfLm128EEENS1_6LayoutINS2_IJNS2_IJNS3_ILi2EEESS_EEESH_NS3_ILi32EEEEEENS2_IJNS2_IJSH_SS_EEENS3_ILi0EEENS3_ILi4EEEEEEEEEENS_7SoftmaxILi2ELi0EEEEEbRKNSC_6ParamsERT0_RT1_iRKNS_16SeqlenInfoQKNewKILb1ELb1EEENS2_IJiiiiEEERT_ENKUlvE_clEv:
[----:B------:R-:W-:-:S05]  /*22bb0*/  IADD3 R16, R79, -c[0x0][0x20], RZ ;  /* 0x800008004f107a10 */ /* 0x000fca0007ffe0ff */
[----:B------:R-:W2:Y:S01]  /*22bc0*/  LDL.64 R10, [R16] ;  /* 0x00000000100a7983 */ /* 0x000ea20000100a00 */
[----:B------:R-:W-:-:S03]  /*22bd0*/  ULDC.64 UR4, c[0x0][0x118] ;  /* 0x0000460000047ab9 */ /* 0x000fc60000000a00 */
[----:B--2---:R-:W2:Y:S02]  /*22be0*/  LD.E R0, [R10.64+0x11c] ;  /* 0x00011c040a007980 */ /* 0x004ea4000c101900 */
[----:B--2---:R-:W-:-:S13]  /*22bf0*/  ISETP.GT.AND P0, PT, R0, RZ, PT ;  /* 0x000000ff0000720c */ /* 0x004fda0003f04270 */
[----:B------:R-:W-:Y:S05]  /*22c00*/  @P0 BRA `(.L_x_2583) ;  /* 0x0000004000000947 */ /* 0x000fea0003800000 */
[----:B------:R-:W-:Y:S01]  /*22c10*/  MOV R2, R130 ;  /* 0x0000008200027202 */ /* 0x000fe20000000f00 */
[----:B------:R-:W-:-:S04]  /*22c20*/  DEPBAR.LE SB0, 0x1 ;  /* 0x000080400000791a */ /* 0x000fc80000000000 */
[----:B------:R-:W-:-:S04]  /*22c30*/  MOV R3, 0x0 ;  /* 0x0000000000037802 */ /* 0x000fc80000000f00 */
[----:B------:R-:W-:Y:S05]  /*22c40*/  RET.REL.NODEC R2 `(_ZN7cutlass13device_kernelIN5flash19enable_sm80_to_sm89INS1_16FlashAttnFwdSm80INS1_25CollectiveMainloopFwdSm80ILi8ELi1ELb0EN4cute5tupleIJNS5_1CILi128EEENS7_ILi48EEENS7_ILi256EEEEEELi256ENS_10bfloat16_tEfNS_4arch4Sm80ELb0ELb1ELb1ELb1ELb1ELb1ELb1ELb1EEENS1_21CollectiveEpilogueFwdINS6_IJS8_SA_S9_EEENS6_IJNS7_ILi1EEESI_SI_EEESC_SE_Li256ELb1ELb1ELb1ELb0EEENS1_36VarlenDynamicPersistentTileSchedulerILi128ELi48ELi256ELi256ELb1ELb1ELb0ELb1ELb0ELb1EEEEEEEEEvNT_6ParamsE) ;  /* 0xfffdd3b002007950 */ /* 0x000fea0003c3ffff */
.L_x_2583:
[----:B------:R1:W2:Y:S04]  /*22c50*/  LDL.64 R8, [R16+0x8] ;  /* 0x0000080010087983 */ /* 0x0002a80000100a00 */
[----:B------:R1:W3:Y:S04]  /*22c60*/  LDL.64 R2, [R16+0x20] ;  /* 0x0000200010027983 */ /* 0x0002e80000100a00 */
[----:B------:R1:W4:Y:S04]  /*22c70*/  LDL.64 R14, [R16+0x18] ;  /* 0x00001800100e7983 */ /* 0x0003280000100a00 */
[----:B------:R-:W4:Y:S04]  /*22c80*/  LD.E.U8 R19, [R10.64+0x138] ;  /* 0x000138040a137980 */ /* 0x000f28000c101100 */
[----:B------:R2:W5:Y:S04]  /*22c90*/  LD.E R13, [R10.64+0x164] ;  /* 0x000164040a0d7980 */ /* 0x000568000c101900 */
[----:B-1----:R-:W4:Y:S04]  /*22ca0*/  LDL.64 R16, [R16+0x10] ;  /* 0x0000100010107983 */ /* 0x002f280000100a00 */
[----:B--2---:R1:W2:Y:S04]  /*22cb0*/  LD.E R27, [R8.64] ;  /* 0x00000004081b7980 */ /* 0x0042a8000c101900 */
[----:B---3--:R3:W2:Y:S04]  /*22cc0*/  LD.E R60, [R2.64] ;  /* 0x00000004023c7980 */ /* 0x0086a8000c101900 */
[----:B----4-:R4:W2:Y:S04]  /*22cd0*/  LD.E R6, [R14.64+0x20] ;  /* 0x000020040e067980 */ /* 0x0108a8000c101900 */
[----:B-1----:R1:W5:Y:S04]  /*22ce0*/  LD.E.64 R8, [R10.64+0x120] ;  /* 0x000120040a087980 */ /* 0x002368000c101b00 */
[----:B---3--:R1:W5:Y:S04]  /*22cf0*/  LD.E.64 R2, [R10.64+0x130] ;  /* 0x000130040a027980 */ /* 0x008368000c101b00 */
[----:B------:R3:W5:Y:S04]  /*22d00*/  LD.E R22, [R16.64] ;  /* 0x0000000410167980 */ /* 0x000768000c101900 */
[----:B----4-:R1:W5:Y:S04]  /*22d10*/  LD.E.64 R14, [R10.64+0x110] ;  /* 0x000110040a0e7980 */ /* 0x010368000c101b00 */
[----:B---3--:R1:W5:Y:S01]  /*22d20*/  LD.E.64 R16, [R10.64+0x128] ;  /* 0x000128040a107980 */ /* 0x008362000c101b00 */
[----:B------:R-:W-:-:S02]  /*22d30*/  ISETP.NE.AND P0, PT, R19, RZ, PT ;  /* 0x000000ff1300720c */ /* 0x000fc40003f05270 */
[----:B--2---:R-:W-:-:S04]  /*22d40*/  SHF.R.S32.HI R4, RZ, 0x1f, R27 ;  /* 0x0000001fff047819 */ /* 0x004fc8000001141b */
[----:B------:R-:W-:-:S04]  /*22d50*/  LEA.HI R4, R4, R27, RZ, 0x3 ;  /* 0x0000001b04047211 */ /* 0x000fc800078f18ff */
[----:B------:R-:W-:Y:S02]  /*22d60*/  LOP3.LUT R18, R4, 0xfffffff8, RZ, 0xc0, !PT ;  /* 0xfffffff804127812 */ /* 0x000fe400078ec0ff */
[----:B------:R-:W-:-:S03]  /*22d70*/  SHF.R.S32.HI R78, RZ, 0x3, R4 ;  /* 0x00000003ff4e7819 */ /* 0x000fc60000011404 */
[----:B------:R-:W-:Y:S02]  /*22d80*/  IMAD.IADD R40, R27, 0x1, -R18 ;  /* 0x000000011b287824 */ /* 0x000fe400078e0a12 */
[----:B------:R-:W-:Y:S01]  /*22d90*/  IMAD R61, R60, 0x80, R78 ;  /* 0x000000803c3d7824 */ /* 0x000fe200078e024e */
[----:B------:R-:W-:Y:S01]  /*22da0*/  SHF.R.S32.HI R23, RZ, 0x1f, R6 ;  /* 0x0000001fff177819 */ /* 0x000fe20000011406 */
[C---:B------:R-:W-:Y:S02]  /*22db0*/  IMAD.SHL.U32 R42, R40.reuse, 0x8, RZ ;  /* 0x00000008282a7824 */ /* 0x040fe400078e00ff */
[----:B------:R-:W-:Y:S01]  /*22dc0*/  IMAD R4, R40, 0x20, R61 ;  /* 0x0000002028047824 */ /* 0x000fe200078e023d */
[----:B------:R-:W-:Y:S05]  /*22dd0*/  @!P0 BRA `(.L_x_2584) ;  /* 0x00004ce000008947 */ /* 0x000fea0003800000 */
[----:B-1---5:R-:W-:-:S13]  /*22de0*/  ISETP.NE.AND P0, PT, R13, 0x1, PT ;  /* 0x000000010d00780c */ /* 0x022fda0003f05270 */
[----:B------:R1:W2:Y:S04]  /*22df0*/  @P0 LD.E R18, [R10.64+0x168] ;  /* 0x000168040a120980 */ /* 0x0002a8000c101900 */
[----:B-1----:R2:W3:Y:S02]  /*22e00*/  @P0 LD.E R10, [R10.64+0x16c] ;  /* 0x00016c040a0a0980 */ /* 0x0024e4000c101900 */
[----:B--2---:R-:W-:-:S05]  /*22e10*/  @P0 IMAD.HI.U32 R11, R4, R18, RZ ;  /* 0x00000012040b0227 */ /* 0x004fca00078e00ff */
[----:B---3--:R-:W-:-:S04]  /*22e20*/  @P0 SHF.R.U32.HI R4, RZ, R10, R11 ;  /* 0x0000000aff040219 */ /* 0x008fc8000001160b */
[----:B------:R-:W-:Y:S01]  /*22e30*/  SHF.R.S32.HI R18, RZ, 0x1f, R4 ;  /* 0x0000001fff127819 */ /* 0x000fe20000011404 */
[-C--:B------:R-:W-:Y:S02]  /*22e40*/  IMAD R20, R9, R4.reuse, RZ ;  /* 0x0000000409147224 */ /* 0x080fe400078e02ff */
[-C--:B------:R-:W-:Y:S02]  /*22e50*/  IMAD R19, R3, R4.reuse, RZ ;  /* 0x0000000403137224 */ /* 0x080fe400078e02ff */
[----:B------:R-:W-:-:S04]  /*22e60*/  IMAD.WIDE.U32 R10, R8, R4, RZ ;  /* 0x00000004080a7225 */ /* 0x000fc800078e00ff */
[-C--:B------:R-:W-:Y:S02]  /*22e70*/  IMAD R21, R8, R18.reuse, R20 ;  /* 0x0000001208157224 */ /* 0x080fe400078e0214 */
[C---:B------:R-:W-:Y:S02]  /*22e80*/  IMAD R20, R2.reuse, R18, R19 ;  /* 0x0000001202147224 */ /* 0x040fe400078e0213 */
[----:B------:R-:W-:Y:S01]  /*22e90*/  IMAD.WIDE.U32 R18, R2, R4, RZ ;  /* 0x0000000402127225 */ /* 0x000fe200078e00ff */
[----:B------:R-:W-:-:S03]  /*22ea0*/  IADD3 R11, R11, R21, RZ ;  /* 0x000000150b0b7210 */ /* 0x000fc60007ffe0ff */
[----:B------:R-:W-:Y:S01]  /*22eb0*/  IMAD R4, R9, R6, RZ ;  /* 0x0000000609047224 */ /* 0x000fe200078e02ff */
[----:B------:R-:W-:Y:S01]  /*22ec0*/  IADD3 R9, R19, R20, RZ ;  /* 0x0000001413097210 */ /* 0x000fe20007ffe0ff */
[----:B------:R-:W-:-:S04]  /*22ed0*/  IMAD.WIDE.U32 R10, R6, R8, R10 ;  /* 0x00000008060a7225 */ /* 0x000fc800078e000a */
[----:B------:R-:W-:Y:S01]  /*22ee0*/  IMAD R4, R8, R23, R4 ;  /* 0x0000001708047224 */ /* 0x000fe200078e0204 */
[----:B------:R-:W-:Y:S01]  /*22ef0*/  MOV R8, R18 ;  /* 0x0000001200087202 */ /* 0x000fe20000000f00 */
[----:B------:R-:W-:Y:S01]  /*22f00*/  IMAD R3, R3, R6, RZ ;  /* 0x0000000603037224 */ /* 0x000fe200078e02ff */
[----:B------:R-:W-:-:S03]  /*22f10*/  LEA R33, P1, R10, R14, 0x1 ;  /* 0x0000000e0a217211 */ /* 0x000fc600078208ff */
[----:B------:R-:W-:-:S04]  /*22f20*/  IMAD.WIDE.U32 R8, R6, R2, R8 ;  /* 0x0000000206087225 */ /* 0x000fc800078e0008 */
[----:B------:R-:W-:Y:S01]  /*22f30*/  IMAD R2, R2, R23, R3 ;  /* 0x0000001702027224 */ /* 0x000fe200078e0203 */
[----:B------:R-:W-:Y:S02]  /*22f40*/  IADD3 R3, R11, R4, RZ ;  /* 0x000000040b037210 */ /* 0x000fe40007ffe0ff */
[----:B------:R-:W-:Y:S02]  /*22f50*/  LEA R34, P0, R8, R16, 0x1 ;  /* 0x0000001008227211 */ /* 0x000fe400078008ff */
[----:B------:R-:W-:Y:S02]  /*22f60*/  IADD3 R2, R9, R2, RZ ;  /* 0x0000000209027210 */ /* 0x000fe40007ffe0ff */
[----:B------:R-:W-:Y:S02]  /*22f70*/  LEA.HI.X R32, R10, R15, R3, 0x1, P1 ;  /* 0x0000000f0a207211 */ /* 0x000fe400008f0c03 */
[----:B------:R-:W-:Y:S02]  /*22f80*/  SHF.L.U32 R4, R40, 0x2, RZ ;  /* 0x0000000228047819 */ /* 0x000fe400000006ff */
[----:B------:R-:W-:Y:S01]  /*22f90*/  LEA.HI.X R26, R8, R17, R2, 0x1, P0 ;  /* 0x00000011081a7211 */ /* 0x000fe200000f0c02 */
[----:B------:R-:W-:Y:S05]  /*22fa0*/  BRA.DIV ~URZ, `(.L_x_2585) ;  /* 0x00009ba27f007947 */ /* 0x000fea000b800000 */
[----:B------:R1:W2:Y:S02]  /*22fb0*/  SHFL.IDX PT, R6, R32, RZ, 0x181f ;  /* 0x00181fff20067589 */ /* 0x0002a400000e0000 */
.L_x_2659:
[----:B------:R-:W-:Y:S05]  /*22fc0*/  BRA.DIV ~URZ, `(.L_x_2586) ;  /* 0x00009bf27f007947 */ /* 0x000fea000b800000 */
[----:B------:R3:W4:Y:S01]  /*22fd0*/  SHFL.IDX PT, R8, R33, RZ, 0x181f ;  /* 0x00181fff21087589 */ /* 0x00072200000e0000 */
[----:B--2---:R-:W-:-:S03]  /*22fe0*/  MOV R9, R6 ;  /* 0x0000000600097202 */ /* 0x004fc60000000f00 */
[----:B------:R3:W2:Y:S04]  /*22ff0*/  SHFL.IDX PT, R10, R26, RZ, 0x181f ;  /* 0x00181fff1a0a7589 */ /* 0x0006a800000e0000 */
[----:B------:R3:W1:Y:S02]  /*23000*/  SHFL.IDX PT, R2, R34, RZ, 0x181f ;  /* 0x00181fff22027589 */ /* 0x00066400000e0000 */
.L_x_2660:
[----:B------:R-:W-:Y:S01]  /*23010*/  IMAD R35, R22, R13, RZ ;  /* 0x0000000d16237224 */ /* 0x000fe200078e02ff */
[----:B------:R-:W-:Y:S01]  /*23020*/  BSSY B0, `(.L_x_2587) ;  /* 0x0000035000007945 */ /* 0x000fe20003800000 */
[----:B------:R-:W-:Y:S01]  /*23030*/  CS2R R58, SRZ ;  /* 0x00000000003a7805 */ /* 0x000fe2000001ff00 */
[----:B------:R-:W-:Y:S01]  /*23040*/  CS2R R36, SRZ ;  /* 0x0000000000247805 */ /* 0x000fe2000001ff00 */
[----:B------:R-:W-:Y:S01]  /*23050*/  CS2R R28, SRZ ;  /* 0x00000000001c7805 */ /* 0x000fe2000001ff00 */
[----:B------:R-:W-:Y:S01]  /*23060*/  ISETP.GE.AND P0, PT, R61, R35, PT ;  /* 0x000000233d00720c */ /* 0x000fe20003f06270 */
[----:B------:R-:W-:Y:S01]  /*23070*/  CS2R R22, SRZ ;  /* 0x0000000000167805 */ /* 0x000fe2000001ff00 */
[----:B------:R-:W-:Y:S01]  /*23080*/  CS2R R18, SRZ ;  /* 0x0000000000127805 */ /* 0x000fe2000001ff00 */
[----:B------:R-:W-:Y:S01]  /*23090*/  CS2R R38, SRZ ;  /* 0x0000000000267805 */ /* 0x000fe2000001ff00 */
[----:B------:R-:W-:Y:S01]  /*230a0*/  CS2R R30, SRZ ;  /* 0x00000000001e7805 */ /* 0x000fe2000001ff00 */
[----:B------:R-:W-:Y:S01]  /*230b0*/  CS2R R24, SRZ ;  /* 0x0000000000187805 */ /* 0x000fe2000001ff00 */
[----:B------:R-:W-:Y:S01]  /*230c0*/  CS2R R20, SRZ ;  /* 0x0000000000147805 */ /* 0x000fe2000001ff00 */
[----:B--2---:R-:W-:-:S06]  /*230d0*/  MOV R3, R10 ;  /* 0x0000000a00037202 */ /* 0x004fcc0000000f00 */
[----:B------:R-:W-:Y:S05]  /*230e0*/  @P0 BRA `(.L_x_2588) ;  /* 0x0000028000000947 */ /* 0x000fea0003800000 */
[C---:B------:R-:W-:Y:S01]  /*230f0*/  IADD3 R13, R4.reuse, 0x20, RZ ;  /* 0x00000020040d7810 */ /* 0x040fe20007ffe0ff */
[----:B------:R-:W-:Y:S01]  /*23100*/  CS2R R18, SRZ ;  /* 0x0000000000127805 */ /* 0x000fe2000001ff00 */
[-C--:B------:R-:W-:Y:S01]  /*23110*/  ISETP.GE.AND P1, PT, R4, R0.reuse, PT ;  /* 0x000000000400720c */ /* 0x080fe20003f26270 */
[----:B------:R-:W-:Y:S01]  /*23120*/  CS2R R20, SRZ ;  /* 0x0000000000147805 */ /* 0x000fe2000001ff00 */
[----:B------:R-:W-:Y:S01]  /*23130*/  ISETP.GE.AND P0, PT, R13, R0, PT ;  /* 0x000000000d00720c */ /* 0x000fe20003f06270 */
[----:B------:R-:W-:Y:S01]  /*23140*/  CS2R R22, SRZ ;  /* 0x0000000000167805 */ /* 0x000fe2000001ff00 */
[----:B------:R-:W-:-:S09]  /*23150*/  CS2R R24, SRZ ;  /* 0x0000000000187805 */ /* 0x000fd2000001ff00 */
[C---:B----4-:R-:W-:Y:S02]  /*23160*/  @!P1 IMAD.WIDE R10, R4.reuse, 0x2, R8 ;  /* 0x00000002040a9825 */ /* 0x050fe400078e0208 */
[----:B------:R-:W-:Y:S02]  /*23170*/  @!P0 SHF.R.S32.HI R6, RZ, 0x1f, R13 ;  /* 0x0000001fff068819 */ /* 0x000fe4000001140d */
[----:B-1----:R-:W-:Y:S01]  /*23180*/  @!P1 IMAD.WIDE R16, R4, 0x2, R2 ;  /* 0x0000000204109825 */ /* 0x002fe200078e0202 */
[----:B------:R1:W5:Y:S01]  /*23190*/  @!P1 LD.E.64 R18, [R10.64] ;  /* 0x000000040a129980 */ /* 0x000362000c101b00 */
[----:B------:R-:W-:-:S03]  /*231a0*/  @!P0 LEA.HI R6, R6, R13, RZ, 0x2 ;  /* 0x0000000d06068211 */ /* 0x000fc600078f10ff */
[----:B------:R2:W5:Y:S01]  /*231b0*/  @!P1 LD.E.64 R20, [R16.64] ;  /* 0x0000000410149980 */ /* 0x000562000c101b00 */
[----:B------:R-:W-:Y:S02]  /*231c0*/  @!P0 LOP3.LUT R6, R6, 0xfffffffc, RZ, 0xc0, !PT ;  /* 0xfffffffc06068812 */ /* 0x000fe400078ec0ff */
[----:B------:R-:W-:-:S03]  /*231d0*/  IADD3 R13, R4, 0x40, RZ ;  /* 0x00000040040d7810 */ /* 0x000fc60007ffe0ff */
[----:B------:R-:W-:Y:S01]  /*231e0*/  @!P0 IMAD.WIDE R14, R6, 0x2, R8 ;  /* 0x00000002060e8825 */ /* 0x000fe200078e0208 */
[----:B------:R-:W-:-:S04]  /*231f0*/  ISETP.GE.AND P1, PT, R13, R0, PT ;  /* 0x000000000d00720c */ /* 0x000fc80003f26270 */
[----:B------:R4:W5:Y:S01]  /*23200*/  @!P0 LD.E.64 R22, [R14.64] ;  /* 0x000000040e168980 */ /* 0x000962000c101b00 */
[----:B-1----:R-:W-:Y:S01]  /*23210*/  @!P0 IMAD.WIDE R10, R6, 0x2, R2 ;  /* 0x00000002060a8825 */ /* 0x002fe200078e0202 */
[----:B--2---:R-:W-:-:S04]  /*23220*/  IADD3 R16, R4, 0x60, RZ ;  /* 0x0000006004107810 */ /* 0x004fc80007ffe0ff */
[----:B------:R1:W5:Y:S01]  /*23230*/  @!P0 LD.E.64 R24, [R10.64] ;  /* 0x000000040a188980 */ /* 0x000362000c101b00 */
[----:B------:R-:W-:Y:S01]  /*23240*/  ISETP.GE.AND P0, PT, R16, R0, PT ;  /* 0x000000001000720c */ /* 0x000fe20003f06270 */
[----:B------:R-:W-:-:S12]  /*23250*/  CS2R R28, SRZ ;  /* 0x00000000001c7805 */ /* 0x000fd8000001ff00 */
[----:B------:R-:W-:Y:S02]  /*23260*/  @!P0 SHF.R.S32.HI R6, RZ, 0x1f, R16 ;  /* 0x0000001fff068819 */ /* 0x000fe40000011410 */
[----:B-1----:R-:W-:Y:S02]  /*23270*/  @!P1 SHF.R.S32.HI R10, RZ, 0x1f, R13 ;  /* 0x0000001fff0a9819 */ /* 0x002fe4000001140d */
[----:B------:R-:W-:Y:S02]  /*23280*/  @!P0 LEA.HI R6, R6, R16, RZ, 0x2 ;  /* 0x0000001006068211 */ /* 0x000fe400078f10ff */
[----:B------:R-:W-:Y:S02]  /*23290*/  @!P1 LEA.HI R10, R10, R13, RZ, 0x2 ;  /* 0x0000000d0a0a9211 */ /* 0x000fe400078f10ff */
[----:B------:R-:W-:Y:S02]  /*232a0*/  @!P0 LOP3.LUT R6, R6, 0xfffffffc, RZ, 0xc0, !PT ;  /* 0xfffffffc06068812 */ /* 0x000fe400078ec0ff */
[----:B------:R-:W-:Y:S01]  /*232b0*/  @!P1 LOP3.LUT R10, R10, 0xfffffffc, RZ, 0xc0, !PT ;  /* 0xfffffffc0a0a9812 */ /* 0x000fe200078ec0ff */
[----:B------:R-:W-:Y:S01]  /*232c0*/  CS2R R36, SRZ ;  /* 0x0000000000247805 */ /* 0x000fe2000001ff00 */
[----:B------:R-:W-:Y:S01]  /*232d0*/  CS2R R30, SRZ ;  /* 0x00000000001e7805 */ /* 0x000fe2000001ff00 */
[----:B------:R-:W-:-:S02]  /*232e0*/  CS2R R38, SRZ ;  /* 0x0000000000267805 */ /* 0x000fc4000001ff00 */
[----:B----4-:R-:W-:-:S04]  /*232f0*/  @!P1 IMAD.WIDE R14, R10, 0x2, R8 ;  /* 0x000000020a0e9825 */ /* 0x010fc800078e0208 */
[----:B------:R-:W-:Y:S01]  /*23300*/  @!P1 IMAD.WIDE R10, R10, 0x2, R2 ;  /* 0x000000020a0a9825 */ /* 0x000fe200078e0202 */
[----:B------:R1:W5:Y:S03]  /*23310*/  @!P1 LD.E.64 R28, [R14.64] ;  /* 0x000000040e1c9980 */ /* 0x000366000c101b00 */
[C---:B------:R-:W-:Y:S01]  /*23320*/  @!P0 IMAD.WIDE R8, R6.reuse, 0x2, R8 ;  /* 0x0000000206088825 */ /* 0x040fe200078e0208 */
[----:B------:R1:W5:Y:S03]  /*23330*/  @!P1 LD.E.64 R30, [R10.64] ;  /* 0x000000040a1e9980 */ /* 0x000366000c101b00 */
[----:B------:R-:W-:Y:S01]  /*23340*/  @!P0 IMAD.WIDE R2, R6, 0x2, R2 ;  /* 0x0000000206028825 */ /* 0x000fe200078e0202 */
[----:B------:R1:W5:Y:S04]  /*23350*/  @!P0 LD.E.64 R36, [R8.64] ;  /* 0x0000000408248980 */ /* 0x000368000c101b00 */
[----:B------:R1:W5:Y:S02]  /*23360*/  @!P0 LD.E.64 R38, [R2.64] ;  /* 0x0000000402268980 */ /* 0x000364000c101b00 */
.L_x_2588:
[----:B------:R-:W-:Y:S05]  /*23370*/  BSYNC B0 ;  /* 0x0000000000007941 */ /* 0x000fea0003800000 */
.L_x_2587:
[----:B-1--45:R-:W-:Y:S02]  /*23380*/  IMAD.MOV.U32 R8, RZ, RZ, R36 ;  /* 0x000000ffff087224 */ /* 0x032fe400078e0024 */
[----:B------:R-:W-:-:S02]  /*23390*/  IMAD.MOV.U32 R3, RZ, RZ, R28 ;  /* 0x000000ffff037224 */ /* 0x000fc400078e001c */
        /* <DEDUP_REMOVED lines=9> */
[----:B------:R-:W-:-:S04]  /*23430*/  MOV R6, R23 ;  /* 0x0000001700067202 */ /* 0x000fc80000000f00 */
        /* <DEDUP_REMOVED lines=12> */
[----:B------:R-:W-:-:S02]  /*23500*/  PRMT R94, R94, 0x5410, R6 ;  /* 0x000054105e5e7816 */ /* 0x000fc40000000006 */
[----:B------:R-:W-:Y:S02]  /*23510*/  MOV R6, R25 ;  /* 0x0000001900067202 */ /* 0x000fe40000000f00 */
[----:B------:R-:W-:Y:S02]  /*23520*/  PRMT R88, R2, 0x5410, R3 ;  /* 0x0000541002587816 */ /* 0x000fe40000000003 */
[----:B------:R-:W-:Y:S01]  /*23530*/  PRMT R90, R6, 0x5410, R8 ;  /* 0x00005410065a7816 */ /* 0x000fe20000000008 */
[----:B------:R-:W-:Y:S05]  /*23540*/  BRA.DIV ~URZ, `(.L_x_2589) ;  /* 0x000097b27f007947 */ /* 0x000fea000b800000 */
[----:B------:R1:W2:Y:S04]  /*23550*/  SHFL.IDX PT, R9, R32, 0x1, 0x181f ;  /* 0x00381f0020097f89 */ /* 0x0002a800000e0000 */
[----:B------:R1:W4:Y:S04]  /*23560*/  SHFL.IDX PT, R8, R33, 0x1, 0x181f ;  /* 0x00381f0021087f89 */ /* 0x00032800000e0000 */
[----:B------:R1:W3:Y:S04]  /*23570*/  SHFL.IDX PT, R6, R26, 0x1, 0x181f ;  /* 0x00381f001a067f89 */ /* 0x0002e800000e0000 */
[----:B------:R1:W1:Y:S02]  /*23580*/  SHFL.IDX PT, R2, R34, 0x1, 0x181f ;  /* 0x00381f0022027f89 */ /* 0x00026400000e0000 */
.L_x_2661:
[----:B------:R-:W-:Y:S01]  /*23590*/  IADD3 R3, R61, 0x20, RZ ;  /* 0x000000203d037810 */ /* 0x000fe20007ffe0ff */
[----:B------:R-:W-:Y:S01]  /*235a0*/  BSSY B0, `(.L_x_2590) ;  /* 0x0000033000007945 */ /* 0x000fe20003800000 */
        /* <DEDUP_REMOVED lines=8> */
[----:B---3--:R-:W-:-:S07]  /*23630*/  IMAD.MOV.U32 R3, RZ, RZ, R6 ;  /* 0x000000ffff037224 */ /* 0x008fce00078e0006 */
        /* <DEDUP_REMOVED lines=8> */
[C---:B--2-4-:R-:W-:Y:S02]  /*236c0*/  @!P1 IMAD.WIDE R10, R4.reuse, 0x2, R8 ;  /* 0x00000002040a9825 */ /* 0x054fe400078e0208 */
        /* <DEDUP_REMOVED lines=24> */
[----:B---3--:R-:W-:-:S04]  /*23850*/  @!P1 IMAD.WIDE R14, R10, 0x2, R8 ;  /* 0x000000020a0e9825 */ /* 0x008fc800078e0208 */
[----:B------:R-:W-:Y:S01]  /*23860*/  @!P1 IMAD.WIDE R10, R10, 0x2, R2 ;  /* 0x000000020a0a9825 */ /* 0x000fe200078e0202 */
[----:B------:R1:W5:Y:S03]  /*23870*/  @!P1 LD.E.64 R48, [R14.64] ;  /* 0x000000040e309980 */ /* 0x000366000c101b00 */
[C---:B------:R-:W-:Y:S01]  /*23880*/  @!P0 IMAD.WIDE R8, R6.reuse, 0x2, R8 ;  /* 0x0000000206088825 */ /* 0x040fe200078e0208 */
[----:B------:R1:W5:Y:S03]  /*23890*/  @!P1 LD.E.64 R50, [R10.64] ;  /* 0x000000040a329980 */ /* 0x000366000c101b00 */
[----:B------:R-:W-:Y:S01]  /*238a0*/  @!P0 IMAD.WIDE R2, R6, 0x2, R2 ;  /* 0x0000000206028825 */ /* 0x000fe200078e0202 */
[----:B------:R1:W5:Y:S04]  /*238b0*/  @!P0 LD.E.64 R58, [R8.64] ;  /* 0x00000004083a8980 */ /* 0x000368000c101b00 */
[----:B------:R1:W5:Y:S02]  /*238c0*/  @!P0 LD.E.64 R52, [R2.64] ;  /* 0x0000000402348980 */ /* 0x000364000c101b00 */
.L_x_2591:
[----:B------:R-:W-:Y:S05]  /*238d0*/  BSYNC B0 ;  /* 0x0000000000007941 */ /* 0x000fea0003800000 */
.L_x_2590:
[----:B-1--45:R-:W-:Y:S02]  /*238e0*/  IMAD.MOV.U32 R8, RZ, RZ, R58 ;  /* 0x000000ffff087224 */ /* 0x032fe400078e003a */
[----:B------:R-:W-:-:S02]  /*238f0*/  IMAD.MOV.U32 R6, RZ, RZ, R59 ;  /* 0x000000ffff067224 */ /* 0x000fc400078e003b */
[----:B------:R-:W-:Y:S02]  /*23900*/  IMAD.MOV.U32 R3, RZ, RZ, R48 ;  /* 0x000000ffff037224 */ /* 0x000fe400078e0030 */
[----:B------:R-:W-:Y:S01]  /*23910*/  IMAD.MOV.U32 R2, RZ, RZ, R49 ;  /* 0x000000ffff027224 */ /* 0x000fe200078e0031 */
        /* <DEDUP_REMOVED lines=11> */
[----:B------:R-:W-:-:S02]  /*239d0*/  PRMT R95, R2, 0x7610, R95 ;  /* 0x00007610025f7816 */ /* 0x000fc4000000005f */
[----:B------:R-:W-:Y:S02]  /*239e0*/  MOV R2, R51 ;  /* 0x0000003300027202 */ /* 0x000fe40000000f00 */
[----:B------:R-:W-:Y:S01]  /*239f0*/  PRMT R105, R6, 0x5410, R8 ;  /* 0x0000541006697816 */ /* 0x000fe20000000008 */
[----:B------:R-:W-:Y:S01]  /*23a00*/  IMAD.MOV.U32 R8, RZ, RZ, R46 ;  /* 0x000000ffff087224 */ /* 0x000fe200078e002e */
[----:B------:R-:W-:Y:S01]  /*23a10*/  PRMT R101, R2, 0x5410, R3 ;  /* 0x0000541002657816 */ /* 0x000fe20000000003 */
[----:B------:R-:W-:Y:S01]  /*23a20*/  IMAD.MOV.U32 R6, RZ, RZ, R47 ;  /* 0x000000ffff067224 */ /* 0x000fe200078e002f */
[----:B------:R-:W-:Y:S01]  /*23a30*/  MOV R3, R40 ;  /* 0x0000002800037202 */ /* 0x000fe20000000f00 */
[----:B------:R-:W-:-:S03]  /*23a40*/  IMAD.MOV.U32 R2, RZ, RZ, R41 ;  /* 0x000000ffff027224 */ /* 0x000fc600078e0029 */
[----:B------:R-:W-:Y:S02]  /*23a50*/  PRMT R99, R6, 0x5410, R8 ;  /* 0x0000541006637816 */ /* 0x000fe40000000008 */
[----:B------:R-:W-:Y:S02]  /*23a60*/  PRMT R95, R95, 0x5410, R3 ;  /* 0x000054105f5f7816 */ /* 0x000fe40000000003 */
[----:B------:R-:W-:Y:S01]  /*23a70*/  PRMT R94, R2, 0x7610, R94 ;  /* 0x00007610025e7816 */ /* 0x000fe2000000005e */
[----:B------:R-:W-:Y:S05]  /*23a80*/  BRA.DIV ~URZ, `(.L_x_2592) ;  /* 0x000094127f007947 */ /* 0x000fea000b800000 */
[----:B------:R1:W3:Y:S02]  /*23a90*/  SHFL.IDX PT, R6, R32, 0x2, 0x181f ;  /* 0x00581f0020067f89 */ /* 0x0002e400000e0000 */
.L_x_2662:
[----:B------:R-:W-:Y:S05]  /*23aa0*/  BRA.DIV ~URZ, `(.L_x_2593) ;  /* 0x000094627f007947 */ /* 0x000fea000b800000 */
[----:B------:R4:W1:Y:S01]  /*23ab0*/  SHFL.IDX PT, R8, R33, 0x2, 0x181f ;  /* 0x00581f0021087f89 */ /* 0x00086200000e0000 */
[----:B--23--:R-:W-:-:S03]  /*23ac0*/  MOV R9, R6 ;  /* 0x0000000600097202 */ /* 0x00cfc60000000f00 */
[----:B------:R4:W2:Y:S04]  /*23ad0*/  SHFL.IDX PT, R10, R26, 0x2, 0x181f ;  /* 0x00581f001a0a7f89 */ /* 0x0008a800000e0000 */
[----:B------:R4:W3:Y:S02]  /*23ae0*/  SHFL.IDX PT, R2, R34, 0x2, 0x181f ;  /* 0x00581f0022027f89 */ /* 0x0008e400000e0000 */
.L_x_2663:
        /* <DEDUP_REMOVED lines=11> */
[----:B--2---:R-:W-:-:S06]  /*23ba0*/  IMAD.MOV.U32 R3, RZ, RZ, R10 ;  /* 0x000000ffff037224 */ /* 0x004fcc00078e000a */
        /* <DEDUP_REMOVED lines=8> */
[C---:B-1----:R-:W-:Y:S02]  /*23c30*/  @!P1 IMAD.WIDE R10, R4.reuse, 0x2, R8 ;  /* 0x00000002040a9825 */ /* 0x042fe400078e0208 */
[----:B------:R-:W-:Y:S02]  /*23c40*/  @!P0 SHF.R.S32.HI R6, RZ, 0x1f, R13 ;  /* 0x0000001fff068819 */ /* 0x000fe4000001140d */
[----:B---3--:R-:W-:Y:S01]  /*23c50*/  @!P1 IMAD.WIDE R16, R4, 0x2, R2 ;  /* 0x0000000204109825 */ /* 0x008fe200078e0202 */
        /* <DEDUP_REMOVED lines=30> */
.L_x_2595:
[----:B------:R-:W-:Y:S05]  /*23e40*/  BSYNC B0 ;  /* 0x0000000000007941 */ /* 0x000fea0003800000 */
.L_x_2594:
[----:B-1---5:R-:W-:Y:S01]  /*23e50*/  IMAD.MOV.U32 R3, RZ, RZ, R70 ;  /* 0x000000ffff037224 */ /* 0x022fe200078e0046 */
[----:B------:R-:W-:Y:S01]  /*23e60*/  CS2R R86, SRZ ;  /* 0x0000000000567805 */ /* 0x000fe2000001ff00 */
[----:B---3--:R-:W-:-:S02]  /*23e70*/  IMAD.MOV.U32 R2, RZ, RZ, R71 ;  /* 0x000000ffff027224 */ /* 0x008fc400078e0047 */
[----:B------:R-:W-:Y:S02]  /*23e80*/  IMAD.MOV.U32 R8, RZ, RZ, R66 ;  /* 0x000000ffff087224 */ /* 0x000fe400078e0042 */
[----:B------:R-:W-:Y:S01]  /*23e90*/  IMAD.MOV.U32 R6, RZ, RZ, R67 ;  /* 0x000000ffff067224 */ /* 0x000fe200078e0043 */
[----:B------:R-:W-:Y:S01]  /*23ea0*/  PRMT R112, R2, 0x5410, R3 ;  /* 0x0000541002707816 */ /* 0x000fe20000000003 */
[----:B------:R-:W-:Y:S01]  /*23eb0*/  IMAD.MOV.U32 R2, RZ, RZ, R63 ;  /* 0x000000ffff027224 */ /* 0x000fe200078e003f */
[----:B------:R-:W-:Y:S01]  /*23ec0*/  MOV R3, R62 ;  /* 0x0000003e00037202 */ /* 0x000fe20000000f00 */
[----:B------:R-:W-:Y:S01]  /*23ed0*/  IMAD.SHL.U32 R60, R60, 0x80, RZ ;  /* 0x000000803c3c7824 */ /* 0x000fe200078e00ff */
[----:B------:R-:W-:Y:S01]  /*23ee0*/  PRMT R110, R6, 0x5410, R8 ;  /* 0x00005410066e7816 */ /* 0x000fe20000000008 */
[----:B------:R-:W-:Y:S01]  /*23ef0*/  IMAD.MOV.U32 R8, RZ, RZ, R56 ;  /* 0x000000ffff087224 */ /* 0x000fe200078e0038 */
[----:B------:R-:W-:Y:S01]  /*23f00*/  PRMT R108, R2, 0x5410, R3 ;  /* 0x00005410026c7816 */ /* 0x000fe20000000003 */
[----:B------:R-:W-:Y:S01]  /*23f10*/  IMAD.MOV.U32 R2, RZ, RZ, R73 ;  /* 0x000000ffff027224 */ /* 0x000fe200078e0049 */
[----:B------:R-:W-:Y:S01]  /*23f20*/  MOV R3, R72 ;  /* 0x0000004800037202 */ /* 0x000fe20000000f00 */
[----:B------:R-:W-:-:S03]  /*23f30*/  IMAD.MOV.U32 R6, RZ, RZ, R57 ;  /* 0x000000ffff067224 */ /* 0x000fc600078e0039 */
[----:B------:R-:W-:Y:S01]  /*23f40*/  PRMT R111, R2, 0x5410, R3 ;  /* 0x00005410026f7816 */ /* 0x000fe20000000003 */
[----:B------:R-:W-:Y:S01]  /*23f50*/  IMAD.MOV.U32 R3, RZ, RZ, R68 ;  /* 0x000000ffff037224 */ /* 0x000fe200078e0044 */
[----:B------:R-:W-:Y:S02]  /*23f60*/  MOV R2, R69 ;  /* 0x0000004500027202 */ /* 0x000fe40000000f00 */
[----:B------:R-:W-:Y:S02]  /*23f70*/  PRMT R104, R6, 0x5410, R8 ;  /* 0x0000541006687816 */ /* 0x000fe40000000008 */
[----:B------:R-:W-:Y:S01]  /*23f80*/  PRMT R109, R2, 0x5410, R3 ;  /* 0x00005410026d7816 */ /* 0x000fe20000000003 */
[----:B------:R-:W-:Y:S01]  /*23f90*/  IMAD.MOV.U32 R3, RZ, RZ, R64 ;  /* 0x000000ffff037224 */ /* 0x000fe200078e0040 */
[----:B------:R-:W-:Y:S01]  /*23fa0*/  SHF.R.S32.HI R6, RZ, 0x1f, R27 ;  /* 0x0000001fff067819 */ /* 0x000fe2000001141b */
[----:B------:R-:W-:-:S03]  /*23fb0*/  IMAD.MOV.U32 R2, RZ, RZ, R65 ;  /* 0x000000ffff027224 */ /* 0x000fc600078e0041 */
[----:B------:R-:W-:Y:S02]  /*23fc0*/  LEA.HI R6, R6, R27, RZ, 0x3 ;  /* 0x0000001b06067211 */ /* 0x000fe400078f18ff */
[----:B------:R-:W-:Y:S01]  /*23fd0*/  PRMT R107, R2, 0x5410, R3 ;  /* 0x00005410026b7816 */ /* 0x000fe20000000003 */
[----:B------:R-:W-:Y:S01]  /*23fe0*/  IMAD.MOV.U32 R2, RZ, RZ, R55 ;  /* 0x000000ffff027224 */ /* 0x000fe200078e0037 */
[----:B------:R-:W-:Y:S02]  /*23ff0*/  MOV R3, R54 ;  /* 0x0000003600037202 */ /* 0x000fe40000000f00 */
[----:B------:R-:W-:Y:S02]  /*24000*/  LEA.HI.SX32 R6, R6, R60, 0x1d ;  /* 0x0000003c06067211 */ /* 0x000fe400078feaff */
[----:B------:R-:W-:Y:S01]  /*24010*/  PRMT R103, R2, 0x5410, R3 ;  /* 0x0000541002677816 */ /* 0x000fe20000000003 */
[----:B------:R-:W-:Y:S05]  /*24020*/  BRA.DIV ~URZ, `(.L_x_2596) ;  /* 0x000090227f007947 */ /* 0x000fea000b800000 */
[----:B------:R1:W2:Y:S02]  /*24030*/  SHFL.IDX PT, R9, R32, 0x3, 0x181f ;  /* 0x00781f0020097f89 */ /* 0x0002a400000e0000 */
.L_x_2664:
[----:B------:R-:W-:Y:S05]  /*24040*/  BRA.DIV ~URZ, `(.L_x_2597) ;  /* 0x000090727f007947 */ /* 0x000fea000b800000 */
[----:B------:R3:W1:Y:S04]  /*24050*/  SHFL.IDX PT, R8, R33, 0x3, 0x181f ;  /* 0x00781f0021087f89 */ /* 0x00066800000e0000 */
[----:B------:R3:W4:Y:S04]  /*24060*/  SHFL.IDX PT, R10, R26, 0x3, 0x181f ;  /* 0x00781f001a0a7f89 */ /* 0x00072800000e0000 */
[----:B------:R3:W2:Y:S02]  /*24070*/  SHFL.IDX PT, R2, R34, 0x3, 0x181f ;  /* 0x00781f0022027f89 */ /* 0x0006a400000e0000 */
.L_x_2665:
[----:B------:R-:W-:Y:S01]  /*24080*/  IADD3 R6, R6, 0x60, RZ ;  /* 0x0000006006067810 */ /* 0x000fe20007ffe0ff */
[----:B------:R-:W-:Y:S01]  /*24090*/  BSSY B0, `(.L_x_2598) ;  /* 0x0000033000007945 */ /* 0x000fe20003800000 */
[----:B----4-:R-:W-:Y:S01]  /*240a0*/  IMAD.MOV.U32 R3, RZ, RZ, R10 ;  /* 0x000000ffff037224 */ /* 0x010fe200078e000a */
[----:B------:R-:W-:Y:S01]  /*240b0*/  CS2R R82, SRZ ;  /* 0x0000000000527805 */ /* 0x000fe2000001ff00 */
[----:B------:R-:W-:Y:S01]  /*240c0*/  ISETP.GE.AND P0, PT, R6, R35, PT ;  /* 0x000000230600720c */ /* 0x000fe20003f06270 */
[----:B------:R-:W-:Y:S01]  /*240d0*/  CS2R R76, SRZ ;  /* 0x00000000004c7805 */ /* 0x000fe2000001ff00 */
[----:B------:R-:W-:Y:S01]  /*240e0*/  CS2R R60, SRZ ;  /* 0x00000000003c7805 */ /* 0x000fe2000001ff00 */
[----:B------:R-:W-:Y:S01]  /*240f0*/  CS2R R84, SRZ ;  /* 0x0000000000547805 */ /* 0x000fe2000001ff00 */
[----:B------:R-:W-:Y:S01]  /*24100*/  CS2R R80, SRZ ;  /* 0x0000000000507805 */ /* 0x000fe2000001ff00 */
[----:B------:R-:W-:Y:S01]  /*24110*/  CS2R R74, SRZ ;  /* 0x00000000004a7805 */ /* 0x000fe2000001ff00 */
[----:B-1-3--:R-:W-:-:S07]  /*24120*/  CS2R R32, SRZ ;  /* 0x0000000000207805 */ /* 0x00afce000001ff00 */
[----:B------:R-:W-:Y:S05]  /*24130*/  @P0 BRA `(.L_x_2599) ;  /* 0x0000028000000947 */ /* 0x000fea0003800000 */
[C---:B------:R-:W-:Y:S01]  /*24140*/  IADD3 R13, R4.reuse, 0x20, RZ ;  /* 0x00000020040d7810 */ /* 0x040fe20007ffe0ff */
[----:B------:R-:W-:Y:S01]  /*24150*/  CS2R R60, SRZ ;  /* 0x00000000003c7805 */ /* 0x000fe2000001ff00 */
[-C--:B------:R-:W-:Y:S02]  /*24160*/  ISETP.GE.AND P0, PT, R4, R0.reuse, PT ;  /* 0x000000000400720c */ /* 0x080fe40003f06270 */
[----:B------:R-:W-:Y:S01]  /*24170*/  ISETP.GE.AND P2, PT, R13, R0, PT ;  /* 0x000000000d00720c */ /* 0x000fe20003f46270 */
[----:B------:R-:W-:-:S10]  /*24180*/  CS2R R32, SRZ ;  /* 0x0000000000207805 */ /* 0x000fd4000001ff00 */
[----:B--2---:R-:W-:Y:S02]  /*24190*/  @!P0 IMAD.WIDE R10, R4, 0x2, R8 ;  /* 0x00000002040a8825 */ /* 0x004fe400078e0208 */
[----:B------:R-:W-:-:S03]  /*241a0*/  @!P2 SHF.R.S32.HI R6, RZ, 0x1f, R13 ;  /* 0x0000001fff06a819 */ /* 0x000fc6000001140d */
[----:B------:R1:W5:Y:S01]  /*241b0*/  @!P0 LD.E.64 R60, [R10.64] ;  /* 0x000000040a3c8980 */ /* 0x000362000c101b00 */
[----:B------:R-:W-:Y:S02]  /*241c0*/  @!P2 LEA.HI R6, R6, R13, RZ, 0x2 ;  /* 0x0000000d0606a211 */ /* 0x000fe400078f10ff */
[----:B------:R-:W-:Y:S02]  /*241d0*/  IADD3 R13, R4, 0x40, RZ ;  /* 0x00000040040d7810 */ /* 0x000fe40007ffe0ff */
[----:B------:R-:W-:Y:S02]  /*241e0*/  @!P2 LOP3.LUT R6, R6, 0xfffffffc, RZ, 0xc0, !PT ;  /* 0xfffffffc0606a812 */ /* 0x000fe400078ec0ff */
[----:B------:R-:W-:Y:S01]  /*241f0*/  ISETP.GE.AND P1, PT, R13, R0, PT ;  /* 0x000000000d00720c */ /* 0x000fe20003f26270 */
[----:B------:R-:W-:Y:S01]  /*24200*/  CS2R R76, SRZ ;  /* 0x00000000004c7805 */ /* 0x000fe2000001ff00 */
[----:B-1----:R-:W-:-:S05]  /*24210*/  @!P0 IMAD.WIDE R10, R4, 0x2, R2 ;  /* 0x00000002040a8825 */ /* 0x002fca00078e0202 */
[----:B------:R1:W5:Y:S01]  /*24220*/  @!P0 LD.E.64 R32, [R10.64] ;  /* 0x000000040a208980 */ /* 0x000362000c101b00 */
[----:B------:R-:W-:Y:S01]  /*24230*/  CS2R R74, SRZ ;  /* 0x00000000004a7805 */ /* 0x000fe2000001ff00 */
[----:B------:R-:W-:Y:S01]  /*24240*/  CS2R R82, SRZ ;  /* 0x0000000000527805 */ /* 0x000fe2000001ff00 */
[----:B-1----:R-:W-:-:S05]  /*24250*/  @!P2 IMAD.WIDE R10, R6, 0x2, R8 ;  /* 0x00000002060aa825 */ /* 0x002fca00078e0208 */
[----:B------:R1:W5:Y:S02]  /*24260*/  @!P2 LD.E.64 R76, [R10.64] ;  /* 0x000000040a4ca980 */ /* 0x000364000c101b00 */
[----:B-1----:R-:W-:Y:S01]  /*24270*/  @!P2 IMAD.WIDE R10, R6, 0x2, R2 ;  /* 0x00000002060aa825 */ /* 0x002fe200078e0202 */
[----:B------:R-:W-:-:S04]  /*24280*/  @!P1 SHF.R.S32.HI R6, RZ, 0x1f, R13 ;  /* 0x0000001fff069819 */ /* 0x000fc8000001140d */
[----:B------:R-:W-:Y:S01]  /*24290*/  @!P1 LEA.HI R6, R6, R13, RZ, 0x2 ;  /* 0x0000000d06069211 */ /* 0x000fe200078f10ff */
[----:B------:R1:W5:Y:S01]  /*242a0*/  @!P2 LD.E.64 R74, [R10.64] ;  /* 0x000000040a4aa980 */ /* 0x000362000c101b00 */
[----:B------:R-:W-:Y:S02]  /*242b0*/  IADD3 R13, R4, 0x60, RZ ;  /* 0x00000060040d7810 */ /* 0x000fe40007ffe0ff */
[----:B------:R-:W-:Y:S02]  /*242c0*/  @!P1 LOP3.LUT R6, R6, 0xfffffffc, RZ, 0xc0, !PT ;  /* 0xfffffffc06069812 */ /* 0x000fe400078ec0ff */
[----:B------:R-:W-:Y:S01]  /*242d0*/  ISETP.GE.AND P0, PT, R13, R0, PT ;  /* 0x000000000d00720c */ /* 0x000fe20003f06270 */
[----:B------:R-:W-:Y:S01]  /*242e0*/  CS2R R80, SRZ ;  /* 0x0000000000507805 */ /* 0x000fe2000001ff00 */
[----:B------:R-:W-:Y:S01]  /*242f0*/  CS2R R86, SRZ ;  /* 0x0000000000567805 */ /* 0x000fe2000001ff00 */
[----:B-1----:R-:W-:-:S05]  /*24300*/  @!P1 IMAD.WIDE R10, R6, 0x2, R8 ;  /* 0x00000002060a9825 */ /* 0x002fca00078e0208 */
[----:B------:R1:W5:Y:S01]  /*24310*/  @!P1 LD.E.64 R82, [R10.64] ;  /* 0x000000040a529980 */ /* 0x000362000c101b00 */
[----:B------:R-:W-:-:S04]  /*24320*/  CS2R R84, SRZ ;  /* 0x0000000000547805 */ /* 0x000fc8000001ff00 */
[----:B-1----:R-:W-:-:S04]  /*24330*/  @!P0 SHF.R.S32.HI R10, RZ, 0x1f, R13 ;  /* 0x0000001fff0a8819 */ /* 0x002fc8000001140d */
[----:B------:R-:W-:Y:S01]  /*24340*/  @!P0 LEA.HI R13, R10, R13, RZ, 0x2 ;  /* 0x0000000d0a0d8211 */ /* 0x000fe200078f10ff */
[----:B------:R-:W-:-:S03]  /*24350*/  @!P1 IMAD.WIDE R10, R6, 0x2, R2 ;  /* 0x00000002060a9825 */ /* 0x000fc600078e0202 */
[----:B------:R-:W-:Y:S02]  /*24360*/  @!P0 LOP3.LUT R6, R13, 0xfffffffc, RZ, 0xc0, !PT ;  /* 0xfffffffc0d068812 */ /* 0x000fe400078ec0ff */
[----:B------:R1:W5:Y:S03]  /*24370*/  @!P1 LD.E.64 R80, [R10.64] ;  /* 0x000000040a509980 */ /* 0x000366000c101b00 */
[----:B------:R-:W-:-:S04]  /*24380*/  @!P0 IMAD.WIDE R8, R6, 0x2, R8 ;  /* 0x0000000206088825 */ /* 0x000fc800078e0208 */
[----:B------:R-:W-:Y:S01]  /*24390*/  @!P0 IMAD.WIDE R2, R6, 0x2, R2 ;  /* 0x0000000206028825 */ /* 0x000fe200078e0202 */
[----:B------:R1:W5:Y:S04]  /*243a0*/  @!P0 LD.E.64 R86, [R8.64] ;  /* 0x0000000408568980 */ /* 0x000368000c101b00 */
[----:B------:R1:W5:Y:S02]  /*243b0*/  @!P0 LD.E.64 R84, [R2.64] ;  /* 0x0000000402548980 */ /* 0x000364000c101b00 */
.L_x_2599:
[----:B------:R-:W-:Y:S05]  /*243c0*/  BSYNC B0 ;  /* 0x0000000000007941 */ /* 0x000fea0003800000 */
.L_x_2598:
[----:B-1----:R-:W-:Y:S01]  /*243d0*/  IADD3 R8, R79, -c[0x0][0x20], RZ ;  /* 0x800008004f087a10 */ /* 0x002fe20007ffe0ff */
[----:B------:R-:W-:-:S04]  /*243e0*/  DEPBAR.LE SB0, 0x1 ;  /* 0x000080400000791a */ /* 0x000fc80000000000 */
[----:B--2---:R1:W2:Y:S04]  /*243f0*/  LDL.64 R2, [R8+0x20] ;  /* 0x0000200008027983 */ /* 0x0042a80000100a00 */
[----:B-1----:R-:W3:Y:S01]  /*24400*/  LDL.64 R8, [R8+0x28] ;  /* 0x0000280008087983 */ /* 0x002ee20000100a00 */
[----:B------:R-:W-:Y:S03]  /*24410*/  WARPSYNC 0xffffffff ;  /* 0xffffffff00007948 */ /* 0x000fe60003800000 */
[----:B------:R-:W-:Y:S01]  /*24420*/  BAR.SYNC.DEFER_BLOCKING 0x0 ;  /* 0x0000000000007b1d */ /* 0x000fe20000010000 */
[----:B------:R-:W-:-:S05]  /*24430*/  SHF.R.S32.HI R6, RZ, 0x1f, R27 ;  /* 0x0000001fff067819 */ /* 0x000fca000001141b */
[----:B--2---:R1:W2:Y:S04]  /*24440*/  LD.E R13, [R2.64] ;  /* 0x00000004020d7980 */ /* 0x0042a8000c101900 */
[----:B---3--:R3:W4:Y:S01]  /*24450*/  LD.E.64 R10, [R8.64] ;  /* 0x00000004080a7980 */ /* 0x008722000c101b00 */
[----:B------:R-:W-:Y:S01]  /*24460*/  BSSY B1, `(.L_x_2600) ;  /* 0x00000f6000017945 */ /* 0x000fe20003800000 */
[CC--:B-1----:R-:W-:Y:S02]  /*24470*/  LEA.HI R2, R6.reuse, R27.reuse, RZ, 0x3 ;  /* 0x0000001b06027211 */ /* 0x0c2fe400078f18ff */
[----:B------:R-:W-:Y:S02]  /*24480*/  LEA.HI R6, R6, R27, RZ, 0x6 ;  /* 0x0000001b06067211 */ /* 0x000fe400078f30ff */
[----:B------:R-:W-:-:S05]  /*24490*/  LOP3.LUT R2, R2, 0xfffffff8, RZ, 0xc0, !PT ;  /* 0xfffffff802027812 */ /* 0x000fca00078ec0ff */
[----:B------:R-:W-:Y:S02]  /*244a0*/  IMAD.IADD R3, R27, 0x1, -R2 ;  /* 0x000000011b037824 */ /* 0x000fe400078e0a02 */
[----:B------:R-:W-:Y:S02]  /*244b0*/  IMAD.SHL.U32 R2, R78, 0x40, RZ ;  /* 0x000000404e027824 */ /* 0x000fe400078e00ff */
[----:B------:R-:W-:-:S03]  /*244c0*/  IMAD.SHL.U32 R3, R3, 0x8, RZ ;  /* 0x0000000803037824 */ /* 0x000fc600078e00ff */
[----:B------:R-:W-:-:S04]  /*244d0*/  LOP3.LUT R2, R2, 0x1c0, RZ, 0xc0, !PT ;  /* 0x000001c002027812 */ /* 0x000fc800078ec0ff */
[----:B------:R-:W-:Y:S02]  /*244e0*/  LOP3.LUT R3, R2, 0x38, R3, 0xf8, !PT ;  /* 0x0000003802037812 */ /* 0x000fe400078ef803 */
[----:B---3--:R-:W-:Y:S01]  /*244f0*/  SHF.R.U32.HI R8, RZ, 0x3, R2 ;  /* 0x00000003ff087819 */ /* 0x008fe20000011602 */
[----:B------:R-:W-:-:S03]  /*24500*/  IMAD.SHL.U32 R2, R6, 0x8, RZ ;  /* 0x0000000806027824 */ /* 0x000fc600078e00ff */
[----:B------:R-:W-:Y:S01]  /*24510*/  LOP3.LUT R8, R3, R8, RZ, 0x3c, !PT ;  /* 0x0000000803087212 */ /* 0x000fe200078e3cff */
[----:B-----5:R-:W-:-:S03]  /*24520*/  IMAD.MOV.U32 R3, RZ, RZ, R86 ;  /* 0x000000ffff037224 */ /* 0x020fc600078e0056 */
[----:B------:R-:W-:Y:S01]  /*24530*/  LOP3.LUT R8, R8, 0xfffffe00, R2, 0xf8, !PT ;  /* 0xfffffe0008087812 */ /* 0x000fe200078ef802 */
[----:B------:R-:W-:-:S05]  /*24540*/  IMAD.MOV.U32 R2, RZ, RZ, R87 ;  /* 0x000000ffff027224 */ /* 0x000fca00078e0057 */
[----:B------:R-:W-:Y:S01]  /*24550*/  PRMT R117, R2, 0x5410, R3 ;  /* 0x0000541002757816 */ /* 0x000fe20000000003 */
[----:B------:R-:W-:Y:S02]  /*24560*/  IMAD.MOV.U32 R3, RZ, RZ, R82 ;  /* 0x000000ffff037224 */ /* 0x000fe400078e0052 */
        /* <DEDUP_REMOVED lines=11> */
[----:B------:R-:W-:-:S05]  /*24620*/  IMAD.MOV.U32 R2, RZ, RZ, R80 ;  /* 0x000000ffff027224 */ /* 0x000fca00078e0050 */
[----:B------:R-:W-:Y:S01]  /*24630*/  PRMT R114, R114, 0x5410, R2 ;  /* 0x0000541072727816 */ /* 0x000fe20000000002 */
[----:B------:R-:W-:-:S05]  /*24640*/  IMAD.MOV.U32 R2, RZ, RZ, R81 ;  /* 0x000000ffff027224 */ /* 0x000fca00078e0051 */
[----:B------:R-:W-:Y:S01]  /*24650*/  PRMT R114, R2, 0x7610, R114 ;  /* 0x0000761002727816 */ /* 0x000fe20000000072 */
[----:B------:R-:W-:Y:S02]  /*24660*/  IMAD.MOV.U32 R2, RZ, RZ, R74 ;  /* 0x000000ffff027224 */ /* 0x000fe400078e004a */
[----:B--2---:R-:W-:-:S03]  /*24670*/  IMAD R13, R13, -0x80, R35 ;  /* 0xffffff800d0d7824 */ /* 0x004fc600078e0223 */
[----:B------:R-:W-:Y:S01]  /*24680*/  PRMT R35, R35, 0x5410, R2 ;  /* 0x0000541023237816 */ /* 0x000fe20000000002 */
[----:B------:R-:W-:Y:S01]  /*24690*/  IMAD.MOV.U32 R2, RZ, RZ, R75 ;  /* 0x000000ffff027224 */ /* 0x000fe200078e004b */
[----:B------:R-:W-:-:S04]  /*246a0*/  IMNMX R26, R13, 0x80, PT ;  /* 0x000000800d1a7817 */ /* 0x000fc80003800200 */
[----:B------:R-:W-:Y:S01]  /*246b0*/  PRMT R35, R2, 0x7610, R35 ;  /* 0x0000761002237816 */ /* 0x000fe20000000023 */
[----:B------:R-:W-:Y:S01]  /*246c0*/  IMAD.MOV.U32 R2, RZ, RZ, R32 ;  /* 0x000000ffff027224 */ /* 0x000fe200078e0020 */
[----:B------:R-:W-:-:S04]  /*246d0*/  ISETP.GE.AND P0, PT, R78, R26, PT ;  /* 0x0000001a4e00720c */ /* 0x000fc80003f06270 */
[----:B------:R-:W-:Y:S01]  /*246e0*/  PRMT R27, R27, 0x5410, R2 ;  /* 0x000054101b1b7816 */ /* 0x000fe20000000002 */
[----:B------:R-:W-:-:S05]  /*246f0*/  IMAD.MOV.U32 R2, RZ, RZ, R33 ;  /* 0x000000ffff027224 */ /* 0x000fca00078e0021 */
[----:B------:R-:W-:Y:S01]  /*24700*/  PRMT R27, R2, 0x7610, R27 ;  /* 0x00007610021b7816 */ /* 0x000fe2000000001b */
[----:B----4-:R-:W-:Y:S02]  /*24710*/  IMAD.WIDE.U32 R8, R8, 0x2, R10 ;  /* 0x0000000208087825 */ /* 0x010fe400078e000a */
[----:B------:R-:W-:Y:S05]  /*24720*/  @P0 BRA `(.L_x_2601) ;  /* 0x00000c9000000947 */ /* 0x000fea0003800000 */
[----:B------:R-:W-:Y:S01]  /*24730*/  ISETP.GE.AND P0, PT, R4, R0, PT ;  /* 0x000000000400720c */ /* 0x000fe20003f06270 */
[----:B------:R-:W-:-:S12]  /*24740*/  BSSY B0, `(.L_x_2602) ;  /* 0x0000030000007945 */ /* 0x000fd80003800000 */
[----:B------:R-:W-:Y:S05]  /*24750*/  @P0 BRA `(.L_x_2603) ;  /* 0x000002e000000947 */ /* 0x000fea0003800000 */
[--C-:B------:R-:W-:Y:S02]  /*24760*/  SHF.R.U64 R11, R18, 0x10, R19.reuse ;  /* 0x00000010120b7819 */ /* 0x100fe40000001213 */
[----:B------:R-:W-:Y:S02]  /*24770*/  SHF.R.U32.HI R3, RZ, 0x10, R19 ;  /* 0x00000010ff037819 */ /* 0x000fe40000011613 */
[----:B------:R-:W2:Y:S01]  /*24780*/  LD.E.128 R16, [R8.64] ;  /* 0x0000000408107980 */ /* 0x000ea2000c101d00 */
[--C-:B------:R-:W-:Y:S02]  /*24790*/  SHF.R.U32.HI R2, RZ, 0x10, R21.reuse ;  /* 0x00000010ff027819 */ /* 0x100fe40000011615 */
[----:B------:R-:W-:Y:S02]  /*247a0*/  SHF.R.U64 R10, R20, 0x10, R21 ;  /* 0x00000010140a7819 */ /* 0x000fe40000001215 */
[----:B------:R-:W-:Y:S02]  /*247b0*/  PRMT R2, R88, 0x5410, R2 ;  /* 0x0000541058027816 */ /* 0x000fe40000000002 */
[----:B------:R-:W-:-:S03]  /*247c0*/  PRMT R3, R89, 0x5410, R3 ;  /* 0x0000541059037816 */ /* 0x000fc60000000003 */
[----:B------:R-:W-:Y:S01]  /*247d0*/  IMAD.U32 R6, R2, 0x10000, RZ ;  /* 0x0001000002067824 */ /* 0x000fe200078e00ff */
[C---:B------:R-:W-:Y:S02]  /*247e0*/  SHF.L.U32 R13, R3.reuse, 0x10, RZ ;  /* 0x00000010030d7819 */ /* 0x040fe400000006ff */
[----:B------:R-:W-:Y:S02]  /*247f0*/  LOP3.LUT R3, R3, 0xffff0000, RZ, 0xc0, !PT ;  /* 0xffff000003037812 */ /* 0x000fe400078ec0ff */
[----:B------:R-:W-:Y:S02]  /*24800*/  PRMT R10, R88, 0x5432, R10 ;  /* 0x00005432580a7816 */ /* 0x000fe4000000000a */
[----:B------:R-:W-:Y:S02]  /*24810*/  PRMT R11, R89, 0x5432, R11 ;  /* 0x00005432590b7816 */ /* 0x000fe4000000000b */
[C---:B--2---:R-:W-:Y:S01]  /*24820*/  LOP3.LUT R15, R18.reuse, 0xffff0000, RZ, 0xc0, !PT ;  /* 0xffff0000120f7812 */ /* 0x044fe200078ec0ff */
[----:B------:R-:W-:-:S04]  /*24830*/  IMAD.U32 R18, R18, 0x10000, RZ ;  /* 0x0001000012127824 */ /* 0x000fc800078e00ff */
[----:B------:R-:W-:-:S04]  /*24840*/  FMUL.FTZ R14, R15, R6 ;  /* 0x000000060f0e7220 */ /* 0x000fc80000410000 */
[-C--:B------:R-:W-:Y:S02]  /*24850*/  FFMA.FTZ R14, R18, R13.reuse, -R14 ;  /* 0x0000000d120e7223 */ /* 0x080fe4000001080e */
[----:B------:R-:W-:Y:S01]  /*24860*/  FMUL.FTZ R13, R15, R13 ;  /* 0x0000000d0f0d7220 */ /* 0x000fe20000410000 */
[----:B------:R-:W-:-:S03]  /*24870*/  LOP3.LUT R15, R2, 0xffff0000, RZ, 0xc0, !PT ;  /* 0xffff0000020f7812 */ /* 0x000fc600078ec0ff */
[----:B------:R-:W-:Y:S01]  /*24880*/  FFMA.FTZ R13, R18, R6, R13 ;  /* 0x00000006120d7223 */ /* 0x000fe2000001000d */
[C---:B------:R-:W-:Y:S01]  /*24890*/  LOP3.LUT R18, R19.reuse, 0xffff0000, RZ, 0xc0, !PT ;  /* 0xffff000013127812 */ /* 0x040fe200078ec0ff */
[----:B------:R-:W-:-:S04]  /*248a0*/  IMAD.U32 R6, R19, 0x10000, RZ ;  /* 0x0001000013067824 */ /* 0x000fc800078e00ff */
[C---:B------:R-:W-:Y:S02]  /*248b0*/  FMUL.FTZ R2, R18.reuse, R15 ;  /* 0x0000000f12027220 */ /* 0x040fe40000410000 */
[-C--:B------:R-:W-:Y:S02]  /*248c0*/  FMUL.FTZ R19, R18, R3.reuse ;  /* 0x0000000312137220 */ /* 0x080fe40000410000 */
[C---:B------:R-:W-:Y:S02]  /*248d0*/  FFMA.FTZ R2, R6.reuse, R3, -R2 ;  /* 0x0000000306027223 */ /* 0x040fe40000010802 */
[----:B------:R-:W-:Y:S01]  /*248e0*/  FFMA.FTZ R19, R6, R15, R19 ;  /* 0x0000000f06137223 */ /* 0x000fe20000010013 */
[----:B------:R-:W-:Y:S02]  /*248f0*/  F2FP.BF16.PACK_AB R18, R13, R14 ;  /* 0x0000000e0d12723e */ /* 0x000fe400000010ff */
[----:B------:R-:W-:Y:S02]  /*24900*/  LOP3.LUT R13, R16, 0xffff0000, RZ, 0xc0, !PT ;  /* 0xffff0000100d7812 */ /* 0x000fe400078ec0ff */
[----:B------:R-:W-:Y:S01]  /*24910*/  F2FP.BF16.PACK_AB R19, R19, R2 ;  /* 0x000000021313723e */ /* 0x000fe200000010ff */
[----:B------:R-:W-:Y:S01]  /*24920*/  IMAD.U32 R2, R10, 0x10000, RZ ;  /* 0x000100000a027824 */ /* 0x000fe200078e00ff */
[----:B------:R-:W-:Y:S01]  /*24930*/  SHF.L.U32 R14, R16, 0x10, RZ ;  /* 0x00000010100e7819 */ /* 0x000fe200000006ff */
[----:B------:R-:W-:-:S02]  /*24940*/  IMAD.U32 R3, R11, 0x10000, RZ ;  /* 0x000100000b037824 */ /* 0x000fc400078e00ff */
[----:B------:R-:W-:-:S04]  /*24950*/  FMUL.FTZ R6, R13, R2 ;  /* 0x000000020d067220 */ /* 0x000fc80000410000 */
[-C--:B------:R-:W-:Y:S02]  /*24960*/  FFMA.FTZ R6, R14, R3.reuse, -R6 ;  /* 0x000000030e067223 */ /* 0x080fe40000010806 */
[----:B------:R-:W-:Y:S01]  /*24970*/  FMUL.FTZ R3, R13, R3 ;  /* 0x000000030d037220 */ /* 0x000fe20000410000 */
[----:B------:R-:W-:Y:S02]  /*24980*/  LOP3.LUT R13, R11, 0xffff0000, RZ, 0xc0, !PT ;  /* 0xffff00000b0d7812 */ /* 0x000fe400078ec0ff */
[----:B------:R-:W-:Y:S01]  /*24990*/  LOP3.LUT R11, R10, 0xffff0000, RZ, 0xc0, !PT ;  /* 0xffff00000a0b7812 */ /* 0x000fe200078ec0ff */
[----:B------:R-:W-:Y:S01]  /*249a0*/  FFMA.FTZ R3, R14, R2, R3 ;  /* 0x000000020e037223 */ /* 0x000fe20000010003 */
[C---:B------:R-:W-:Y:S02]  /*249b0*/  LOP3.LUT R2, R17.reuse, 0xffff0000, RZ, 0xc0, !PT ;  /* 0xffff000011027812 */ /* 0x040fe400078ec0ff */
[----:B------:R-:W-:-:S03]  /*249c0*/  SHF.L.U32 R16, R17, 0x10, RZ ;  /* 0x0000001011107819 */ /* 0x000fc600000006ff */
[C---:B------:R-:W-:Y:S02]  /*249d0*/  FMUL.FTZ R10, R2.reuse, R11 ;  /* 0x0000000b020a7220 */ /* 0x040fe40000410000 */
[-C--:B------:R-:W-:Y:S02]  /*249e0*/  FMUL.FTZ R17, R2, R13.reuse ;  /* 0x0000000d02117220 */ /* 0x080fe40000410000 */
[C---:B------:R-:W-:Y:S02]  /*249f0*/  FFMA.FTZ R2, R16.reuse, R13, -R10 ;  /* 0x0000000d10027223 */ /* 0x040fe4000001080a */
[----:B------:R-:W-:Y:S01]  /*24a00*/  FFMA.FTZ R17, R16, R11, R17 ;  /* 0x0000000b10117223 */ /* 0x000fe20000010011 */
[----:B------:R-:W-:-:S04]  /*24a10*/  F2FP.BF16.PACK_AB R16, R3, R6 ;  /* 0x000000060310723e */ /* 0x000fc800000010ff */
[----:B------:R-:W-:-:S05]  /*24a20*/  F2FP.BF16.PACK_AB R17, R17, R2 ;  /* 0x000000021111723e */ /* 0x000fca00000010ff */
[----:B------:R1:W-:Y:S02]  /*24a30*/  ST.E.128 [R8.64], R16 ;  /* 0x0000001008007985 */ /* 0x0003e4000c101d04 */
.L_x_2603:
[----:B------:R-:W-:Y:S05]  /*24a40*/  BSYNC B0 ;  /* 0x0000000000007941 */ /* 0x000fea0003800000 */
.L_x_2602:
[----:B------:R-:W-:Y:S01]  /*24a50*/  IADD3 R2, R4, 0x20, RZ ;  /* 0x0000002004027810 */ /* 0x000fe20007ffe0ff */
[----:B------:R-:W-:Y:S03]  /*24a60*/  BSSY B0, `(.L_x_2604) ;  /* 0x0000031000007945 */ /* 0x000fe60003800000 */
[----:B------:R-:W-:-:S13]  /*24a70*/  ISETP.GE.AND P0, PT, R2, R0, PT ;  /* 0x000000000200720c */ /* 0x000fda0003f06270 */
[----:B------:R-:W-:Y:S05]  /*24a80*/  @P0 BRA `(.L_x_2605) ;  /* 0x000002e000000947 */ /* 0x000fea0003800000 */
[----:B-1----:R-:W2:Y:S01]  /*24a90*/  LD.E.128 R16, [R8.64+0x4000] ;  /* 0x0040000408107980 */ /* 0x002ea2000c101d00 */
[----:B------:R-:W-:Y:S02]  /*24aa0*/  SHF.R.U32.HI R2, RZ, 0x10, R25 ;  /* 0x00000010ff027819 */ /* 0x000fe40000011619 */
[----:B------:R-:W-:Y:S02]  /*24ab0*/  SHF.R.U32.HI R3, RZ, 0x10, R23 ;  /* 0x00000010ff037819 */ /* 0x000fe40000011617 */
[----:B------:R-:W-:Y:S02]  /*24ac0*/  PRMT R2, R90, 0x5410, R2 ;  /* 0x000054105a027816 */ /* 0x000fe40000000002 */
[----:B------:R-:W-:Y:S02]  /*24ad0*/  PRMT R3, R91, 0x5410, R3 ;  /* 0x000054105b037816 */ /* 0x000fe40000000003 */
[----:B------:R-:W-:Y:S01]  /*24ae0*/  SHF.R.U64 R10, R24, 0x10, R25 ;  /* 0x00000010180a7819 */ /* 0x000fe20000001219 */
[----:B------:R-:W-:Y:S01]  /*24af0*/  IMAD.U32 R6, R2, 0x10000, RZ ;  /* 0x0001000002067824 */ /* 0x000fe200078e00ff */
[----:B------:R-:W-:-:S02]  /*24b00*/  SHF.L.U32 R13, R3, 0x10, RZ ;  /* 0x00000010030d7819 */ /* 0x000fc400000006ff */
[----:B------:R-:W-:Y:S02]  /*24b10*/  LOP3.LUT R3, R3, 0xffff0000, RZ, 0xc0, !PT ;  /* 0xffff000003037812 */ /* 0x000fe400078ec0ff */
[----:B------:R-:W-:Y:S02]  /*24b20*/  SHF.R.U64 R11, R22, 0x10, R23 ;  /* 0x00000010160b7819 */ /* 0x000fe40000001217 */
        /* <DEDUP_REMOVED lines=35> */
[----:B------:R1:W-:Y:S02]  /*24d60*/  ST.E.128 [R8.64+0x4000], R16 ;  /* 0x0040001008007985 */ /* 0x0003e4000c101d04 */
.L_x_2605:
[----:B------:R-:W-:Y:S05]  /*24d70*/  BSYNC B0 ;  /* 0x0000000000007941 */ /* 0x000fea0003800000 */
.L_x_2604:
[----:B------:R-:W-:Y:S01]  /*24d80*/  IADD3 R2, R4, 0x40, RZ ;  /* 0x0000004004027810 */ /* 0x000fe20007ffe0ff */
[----:B------:R-:W-:Y:S03]  /*24d90*/  BSSY B0, `(.L_x_2606) ;  /* 0x0000031000007945 */ /* 0x000fe60003800000 */
[----:B------:R-:W-:-:S13]  /*24da0*/  ISETP.GE.AND P0, PT, R2, R0, PT ;  /* 0x000000000200720c */ /* 0x000fda0003f06270 */
[----:B------:R-:W-:Y:S05]  /*24db0*/  @P0 BRA `(.L_x_2607) ;  /* 0x000002e000000947 */ /* 0x000fea0003800000 */
[----:B-1----:R-:W2:Y:S01]  /*24dc0*/  LD.E.128 R16, [R8.64+0x8000] ;  /* 0x0080000408107980 */ /* 0x002ea2000c101d00 */
[----:B------:R-:W-:Y:S02]  /*24dd0*/  SHF.R.U32.HI R2, RZ, 0x10, R31 ;  /* 0x00000010ff027819 */ /* 0x000fe4000001161f */
[----:B------:R-:W-:Y:S02]  /*24de0*/  SHF.R.U32.HI R3, RZ, 0x10, R29 ;  /* 0x00000010ff037819 */ /* 0x000fe4000001161d */
[C---:B------:R-:W-:Y:S02]  /*24df0*/  PRMT R2, R92.reuse, 0x5410, R2 ;  /* 0x000054105c027816 */ /* 0x040fe40000000002 */
[----:B------:R-:W-:Y:S02]  /*24e00*/  PRMT R3, R92, 0x5432, R3 ;  /* 0x000054325c037816 */ /* 0x000fe40000000003 */
[----:B------:R-:W-:Y:S01]  /*24e10*/  SHF.R.U64 R10, R30, 0x10, R31 ;  /* 0x000000101e0a7819 */ /* 0x000fe2000000121f */
[----:B------:R-:W-:Y:S01]  /*24e20*/  IMAD.U32 R14, R2, 0x10000, RZ ;  /* 0x00010000020e7824 */ /* 0x000fe200078e00ff */
[----:B------:R-:W-:Y:S01]  /*24e30*/  SHF.R.U64 R6, R28, 0x10, R29 ;  /* 0x000000101c067819 */ /* 0x000fe2000000121d */
[----:B------:R-:W-:Y:S01]  /*24e40*/  IMAD.U32 R15, R3, 0x10000, RZ ;  /* 0x00010000030f7824 */ /* 0x000fe200078e00ff */
[----:B--2---:R-:W-:-:S02]  /*24e50*/  LOP3.LUT R11, R18, 0xffff0000, RZ, 0xc0, !PT ;  /* 0xffff0000120b7812 */ /* 0x004fc400078ec0ff */
[----:B------:R-:W-:-:S03]  /*24e60*/  SHF.L.U32 R18, R18, 0x10, RZ ;  /* 0x0000001012127819 */ /* 0x000fc600000006ff */
[CC--:B------:R-:W-:Y:S02]  /*24e70*/  FMUL.FTZ R13, R11.reuse, R14.reuse ;  /* 0x0000000e0b0d7220 */ /* 0x0c0fe40000410000 */
[-C--:B------:R-:W-:Y:S02]  /*24e80*/  FMUL.FTZ R11, R11, R15.reuse ;  /* 0x0000000f0b0b7220 */ /* 0x080fe40000410000 */
[----:B------:R-:W-:Y:S01]  /*24e90*/  FFMA.FTZ R20, R18, R15, -R13 ;  /* 0x0000000f12147223 */ /* 0x000fe2000001080d */
[----:B------:R-:W-:Y:S01]  /*24ea0*/  LOP3.LUT R13, R2, 0xffff0000, RZ, 0xc0, !PT ;  /* 0xffff0000020d7812 */ /* 0x000fe200078ec0ff */
[----:B------:R-:W-:Y:S01]  /*24eb0*/  FFMA.FTZ R15, R18, R14, R11 ;  /* 0x0000000e120f7223 */ /* 0x000fe2000001000b */
[C---:B------:R-:W-:Y:S01]  /*24ec0*/  LOP3.LUT R2, R19.reuse, 0xffff0000, RZ, 0xc0, !PT ;  /* 0xffff000013027812 */ /* 0x040fe200078ec0ff */
[----:B------:R-:W-:Y:S01]  /*24ed0*/  IMAD.U32 R18, R19, 0x10000, RZ ;  /* 0x0001000013127824 */ /* 0x000fe200078e00ff */
[----:B------:R-:W-:-:S03]  /*24ee0*/  LOP3.LUT R11, R3, 0xffff0000, RZ, 0xc0, !PT ;  /* 0xffff0000030b7812 */ /* 0x000fc600078ec0ff */
[C---:B------:R-:W-:Y:S02]  /*24ef0*/  FMUL.FTZ R3, R2.reuse, R13 ;  /* 0x0000000d02037220 */ /* 0x040fe40000410000 */
[-C--:B------:R-:W-:Y:S01]  /*24f00*/  FMUL.FTZ R19, R2, R11.reuse ;  /* 0x0000000b02137220 */ /* 0x080fe20000410000 */
[C---:B------:R-:W-:Y:S01]  /*24f10*/  PRMT R2, R93.reuse, 0x5410, R10 ;  /* 0x000054105d027816 */ /* 0x040fe2000000000a */
[C---:B------:R-:W-:Y:S01]  /*24f20*/  FFMA.FTZ R11, R18.reuse, R11, -R3 ;  /* 0x0000000b120b7223 */ /* 0x040fe20000010803 */
[----:B------:R-:W-:Y:S01]  /*24f30*/  PRMT R3, R93, 0x5432, R6 ;  /* 0x000054325d037816 */ /* 0x000fe20000000006 */
[----:B------:R-:W-:Y:S01]  /*24f40*/  FFMA.FTZ R19, R18, R13, R19 ;  /* 0x0000000d12137223 */ /* 0x000fe20000010013 */
[----:B------:R-:W-:Y:S01]  /*24f50*/  LOP3.LUT R6, R16, 0xffff0000, RZ, 0xc0, !PT ;  /* 0xffff000010067812 */ /* 0x000fe200078ec0ff */
[----:B------:R-:W-:Y:S01]  /*24f60*/  IMAD.U32 R14, R2, 0x10000, RZ ;  /* 0x00010000020e7824 */ /* 0x000fe200078e00ff */
[----:B------:R-:W-:Y:S01]  /*24f70*/  SHF.L.U32 R13, R3, 0x10, RZ ;  /* 0x00000010030d7819 */ /* 0x000fe200000006ff */
[----:B------:R-:W-:Y:S01]  /*24f80*/  IMAD.U32 R16, R16, 0x10000, RZ ;  /* 0x0001000010107824 */ /* 0x000fe200078e00ff */
[----:B------:R-:W-:Y:S01]  /*24f90*/  F2FP.BF16.PACK_AB R18, R15, R20 ;  /* 0x000000140f12723e */ /* 0x000fe200000010ff */
[C---:B------:R-:W-:Y:S01]  /*24fa0*/  FMUL.FTZ R10, R6.reuse, R14 ;  /* 0x0000000e060a7220 */ /* 0x040fe20000410000 */
[----:B------:R-:W-:Y:S01]  /*24fb0*/  F2FP.BF16.PACK_AB R19, R19, R11 ;  /* 0x0000000b1313723e */ /* 0x000fe200000010ff */
[----:B------:R-:W-:-:S02]  /*24fc0*/  FMUL.FTZ R6, R6, R13 ;  /* 0x0000000d06067220 */ /* 0x000fc40000410000 */
[----:B------:R-:W-:Y:S01]  /*24fd0*/  FFMA.FTZ R10, R16, R13, -R10 ;  /* 0x0000000d100a7223 */ /* 0x000fe2000001080a */
[----:B------:R-:W-:Y:S01]  /*24fe0*/  LOP3.LUT R13, R2, 0xffff0000, RZ, 0xc0, !PT ;  /* 0xffff0000020d7812 */ /* 0x000fe200078ec0ff */
[----:B------:R-:W-:Y:S01]  /*24ff0*/  FFMA.FTZ R6, R16, R14, R6 ;  /* 0x0000000e10067223 */ /* 0x000fe20000010006 */
[----:B------:R-:W-:Y:S02]  /*25000*/  LOP3.LUT R14, R3, 0xffff0000, RZ, 0xc0, !PT ;  /* 0xffff0000030e7812 */ /* 0x000fe400078ec0ff */
[C---:B------:R-:W-:Y:S02]  /*25010*/  LOP3.LUT R2, R17.reuse, 0xffff0000, RZ, 0xc0, !PT ;  /* 0xffff000011027812 */ /* 0x040fe400078ec0ff */
[----:B------:R-:W-:-:S03]  /*25020*/  SHF.L.U32 R16, R17, 0x10, RZ ;  /* 0x0000001011107819 */ /* 0x000fc600000006ff */
[CC--:B------:R-:W-:Y:S02]  /*25030*/  FMUL.FTZ R3, R2.reuse, R13.reuse ;  /* 0x0000000d02037220 */ /* 0x0c0fe40000410000 */
[-C--:B------:R-:W-:Y:S02]  /*25040*/  FMUL.FTZ R17, R2, R14.reuse ;  /* 0x0000000e02117220 */ /* 0x080fe40000410000 */
[C---:B------:R-:W-:Y:S02]  /*25050*/  FFMA.FTZ R2, R16.reuse, R14, -R3 ;  /* 0x0000000e10027223 */ /* 0x040fe40000010803 */
[----:B------:R-:W-:Y:S01]  /*25060*/  FFMA.FTZ R17, R16, R13, R17 ;  /* 0x0000000d10117223 */ /* 0x000fe20000010011 */
[----:B------:R-:W-:-:S04]  /*25070*/  F2FP.BF16.PACK_AB R16, R6, R10 ;  /* 0x0000000a0610723e */ /* 0x000fc800000010ff */
[----:B------:R-:W-:-:S05]  /*25080*/  F2FP.BF16.PACK_AB R17, R17, R2 ;  /* 0x000000021111723e */ /* 0x000fca00000010ff */
[----:B------:R1:W-:Y:S02]  /*25090*/  ST.E.128 [R8.64+0x8000], R16 ;  /* 0x0080001008007985 */ /* 0x0003e4000c101d04 */
.L_x_2607:
[----:B------:R-:W-:Y:S05]  /*250a0*/  BSYNC B0 ;  /* 0x0000000000007941 */ /* 0x000fea0003800000 */
.L_x_2606:
[----:B------:R-:W-:-:S04]  /*250b0*/  IADD3 R2, R4, 0x60, RZ ;  /* 0x0000006004027810 */ /* 0x000fc80007ffe0ff */
[----:B------:R-:W-:-:S13]  /*250c0*/  ISETP.GE.AND P0, PT, R2, R0, PT ;  /* 0x000000000200720c */ /* 0x000fda0003f06270 */
[----:B------:R-:W-:Y:S05]  /*250d0*/  @P0 BRA `(.L_x_2601) ;  /* 0x000002e000000947 */ /* 0x000fea0003800000 */
[----:B-1----:R-:W2:Y:S01]  /*250e0*/  LD.E.128 R16, [R8.64+0xc000] ;  /* 0x00c0000408107980 */ /* 0x002ea2000c101d00 */
[----:B------:R-:W-:Y:S02]  /*250f0*/  SHF.R.U32.HI R2, RZ, 0x10, R39 ;  /* 0x00000010ff027819 */ /* 0x000fe40000011627 */
[----:B------:R-:W-:Y:S02]  /*25100*/  SHF.R.U32.HI R3, RZ, 0x10, R37 ;  /* 0x00000010ff037819 */ /* 0x000fe40000011625 */
[----:B------:R-:W-:Y:S02]  /*25110*/  PRMT R2, R94, 0x5432, R2 ;  /* 0x000054325e027816 */ /* 0x000fe40000000002 */
[----:B------:R-:W-:-:S03]  /*25120*/  PRMT R3, R96, 0x5410, R3 ;  /* 0x0000541060037816 */ /* 0x000fc60000000003 */
[----:B------:R-:W-:Y:S02]  /*25130*/  IMAD.U32 R11, R2, 0x10000, RZ ;  /* 0x00010000020b7824 */ /* 0x000fe400078e00ff */
[----:B------:R-:W-:Y:S01]  /*25140*/  IMAD.U32 R13, R3, 0x10000, RZ ;  /* 0x00010000030d7824 */ /* 0x000fe200078e00ff */
[C---:B--2---:R-:W-:Y:S02]  /*25150*/  LOP3.LUT R6, R18.reuse, 0xffff0000, RZ, 0xc0, !PT ;  /* 0xffff000012067812 */ /* 0x044fe400078ec0ff */
[----:B------:R-:W-:Y:S01]  /*25160*/  SHF.L.U32 R15, R18, 0x10, RZ ;  /* 0x00000010120f7819 */ /* 0x000fe200000006ff */
[----:B------:R-:W-:Y:S02]  /*25170*/  IMAD.U32 R18, R19, 0x10000, RZ ;  /* 0x0001000013127824 */ /* 0x000fe400078e00ff */
[C---:B------:R-:W-:Y:S02]  /*25180*/  FMUL.FTZ R10, R6.reuse, R11 ;  /* 0x0000000b060a7220 */ /* 0x040fe40000410000 */
[----:B------:R-:W-:-:S02]  /*25190*/  FMUL.FTZ R6, R6, R13 ;  /* 0x0000000d06067220 */ /* 0x000fc40000410000 */
[C---:B------:R-:W-:Y:S01]  /*251a0*/  FFMA.FTZ R20, R15.reuse, R13, -R10 ;  /* 0x0000000d0f147223 */ /* 0x040fe2000001080a */
[----:B------:R-:W-:Y:S01]  /*251b0*/  LOP3.LUT R13, R2, 0xffff0000, RZ, 0xc0, !PT ;  /* 0xffff0000020d7812 */ /* 0x000fe200078ec0ff */
[----:B------:R-:W-:Y:S01]  /*251c0*/  FFMA.FTZ R15, R15, R11, R6 ;  /* 0x0000000b0f0f7223 */ /* 0x000fe20000010006 */
[----:B------:R-:W-:Y:S02]  /*251d0*/  LOP3.LUT R2, R19, 0xffff0000, RZ, 0xc0, !PT ;  /* 0xffff000013027812 */ /* 0x000fe400078ec0ff */
[----:B------:R-:W-:Y:S02]  /*251e0*/  LOP3.LUT R11, R3, 0xffff0000, RZ, 0xc0, !PT ;  /* 0xffff0000030b7812 */ /* 0x000fe400078ec0ff */
[----:B------:R-:W-:Y:S01]  /*251f0*/  SHF.R.U64 R10, R38, 0x10, R39 ;  /* 0x00000010260a7819 */ /* 0x000fe20000001227 */
[----:B------:R-:W-:Y:S01]  /*25200*/  FMUL.FTZ R3, R2, R13 ;  /* 0x0000000d02037220 */ /* 0x000fe20000410000 */
[----:B------:R-:W-:Y:S01]  /*25210*/  SHF.R.U64 R6, R36, 0x10, R37 ;  /* 0x0000001024067819 */ /* 0x000fe20000001225 */
[-C--:B------:R-:W-:Y:S01]  /*25220*/  FMUL.FTZ R19, R2, R11.reuse ;  /* 0x0000000b02137220 */ /* 0x080fe20000410000 */
[----:B------:R-:W-:Y:S01]  /*25230*/  PRMT R2, R98, 0x5410, R10 ;  /* 0x0000541062027816 */ /* 0x000fe2000000000a */
[----:B------:R-:W-:Y:S01]  /*25240*/  FFMA.FTZ R11, R18, R11, -R3 ;  /* 0x0000000b120b7223 */ /* 0x000fe20000010803 */
        /* <DEDUP_REMOVED lines=23> */
.L_x_2601:
[----:B------:R-:W-:Y:S05]  /*253c0*/  BSYNC B1 ;  /* 0x0000000000017941 */ /* 0x000fea0003800000 */
.L_x_2600:
[----:B------:R-:W-:Y:S01]  /*253d0*/  IADD3 R2, R78, 0x20, RZ ;  /* 0x000000204e027810 */ /* 0x000fe20007ffe0ff */
[----:B------:R-:W-:Y:S03]  /*253e0*/  BSSY B1, `(.L_x_2608) ;  /* 0x00000cc000017945 */ /* 0x000fe60003800000 */
[----:B------:R-:W-:-:S13]  /*253f0*/  ISETP.GE.AND P0, PT, R2, R26, PT ;  /* 0x0000001a0200720c */ /* 0x000fda0003f06270 */
[----:B------:R-:W-:Y:S05]  /*25400*/  @P0 BRA `(.L_x_2609) ;  /* 0x00000c9000000947 */ /* 0x000fea0003800000 */
[----:B------:R-:W-:Y:S01]  /*25410*/  ISETP.GE.AND P0, PT, R4, R0, PT ;  /* 0x000000000400720c */ /* 0x000fe20003f06270 */
[----:B------:R-:W-:-:S12]  /*25420*/  BSSY B0, `(.L_x_2610) ;  /* 0x0000030000007945 */ /* 0x000fd80003800000 */
        /* <DEDUP_REMOVED lines=8> */
[----:B------:R-:W-:Y:S01]  /*254b0*/  SHF.R.U64 R10, R42, 0x10, R43 ;  /* 0x000000102a0a7819 */ /* 0x000fe2000000122b */
[----:B------:R-:W-:Y:S01]  /*254c0*/  IMAD.U32 R15, R3, 0x10000, RZ ;  /* 0x00010000030f7824 */ /* 0x000fe200078e00ff */
[----:B------:R-:W-:-:S02]  /*254d0*/  PRMT R6, R95, 0x5432, R6 ;  /* 0x000054325f067816 */ /* 0x000fc40000000006 */
[----:B------:R-:W-:Y:S02]  /*254e0*/  PRMT R10, R96, 0x5432, R10 ;  /* 0x00005432600a7816 */ /* 0x000fe4000000000a */
[C---:B--2---:R-:W-:Y:S02]  /*254f0*/  LOP3.LUT R11, R18.reuse, 0xffff0000, RZ, 0xc0, !PT ;  /* 0xffff0000120b7812 */ /* 0x044fe400078ec0ff */
        /* <DEDUP_REMOVED lines=8> */
[----:B------:R-:W-:Y:S01]  /*25580*/  LOP3.LUT R11, R3, 0xffff0000, RZ, 0xc0, !PT ;  /* 0xffff0000030b7812 */ /* 0x000fe200078ec0ff */
[----:B------:R-:W-:-:S02]  /*25590*/  IMAD.U32 R14, R6, 0x10000, RZ ;  /* 0x00010000060e7824 */ /* 0x000fc400078e00ff */
[C---:B------:R-:W-:Y:S02]  /*255a0*/  FMUL.FTZ R3, R2.reuse, R13 ;  /* 0x0000000d02037220 */ /* 0x040fe40000410000 */
[-C--:B------:R-:W-:Y:S01]  /*255b0*/  FMUL.FTZ R19, R2, R11.reuse ;  /* 0x0000000b02137220 */ /* 0x080fe20000410000 */
[----:B------:R-:W-:Y:S01]  /*255c0*/  SHF.L.U32 R2, R10, 0x10, RZ ;  /* 0x000000100a027819 */ /* 0x000fe200000006ff */
[----:B------:R-:W-:Y:S01]  /*255d0*/  FFMA.FTZ R3, R18, R11, -R3 ;  /* 0x0000000b12037223 */ /* 0x000fe20000010803 */
[----:B------:R-:W-:Y:S01]  /*255e0*/  LOP3.LUT R11, R16, 0xffff0000, RZ, 0xc0, !PT ;  /* 0xffff0000100b7812 */ /* 0x000fe200078ec0ff */
[----:B------:R-:W-:Y:S01]  /*255f0*/  FFMA.FTZ R19, R18, R13, R19 ;  /* 0x0000000d12137223 */ /* 0x000fe20000010013 */
[----:B------:R-:W-:Y:S01]  /*25600*/  LOP3.LUT R10, R10, 0xffff0000, RZ, 0xc0, !PT ;  /* 0xffff00000a0a7812 */ /* 0x000fe200078ec0ff */
[----:B------:R-:W-:Y:S01]  /*25610*/  IMAD.U32 R16, R16, 0x10000, RZ ;  /* 0x0001000010107824 */ /* 0x000fe200078e00ff */
[----:B------:R-:W-:Y:S01]  /*25620*/  F2FP.BF16.PACK_AB R18, R15, R20 ;  /* 0x000000140f12723e */ /* 0x000fe200000010ff */
[----:B------:R-:W-:Y:S01]  /*25630*/  FMUL.FTZ R13, R11, R14 ;  /* 0x0000000e0b0d7220 */ /* 0x000fe20000410000 */
[----:B------:R-:W-:Y:S01]  /*25640*/  F2FP.BF16.PACK_AB R19, R19, R3 ;  /* 0x000000031313723e */ /* 0x000fe200000010ff */
[----:B------:R-:W-:-:S02]  /*25650*/  FMUL.FTZ R11, R11, R2 ;  /* 0x000000020b0b7220 */ /* 0x000fc40000410000 */
[C---:B------:R-:W-:Y:S01]  /*25660*/  FFMA.FTZ R13, R16.reuse, R2, -R13 ;  /* 0x00000002100d7223 */ /* 0x040fe2000001080d */
[C---:B------:R-:W-:Y:S01]  /*25670*/  LOP3.LUT R2, R17.reuse, 0xffff0000, RZ, 0xc0, !PT ;  /* 0xffff000011027812 */ /* 0x040fe200078ec0ff */
[----:B------:R-:W-:Y:S01]  /*25680*/  FFMA.FTZ R11, R16, R14, R11 ;  /* 0x0000000e100b7223 */ /* 0x000fe2000001000b */
[----:B------:R-:W-:Y:S02]  /*25690*/  LOP3.LUT R14, R6, 0xffff0000, RZ, 0xc0, !PT ;  /* 0xffff0000060e7812 */ /* 0x000fe400078ec0ff */
[----:B------:R-:W-:Y:S01]  /*256a0*/  SHF.L.U32 R16, R17, 0x10, RZ ;  /* 0x0000001011107819 */ /* 0x000fe200000006ff */
[C---:B------:R-:W-:Y:S02]  /*256b0*/  FMUL.FTZ R17, R2.reuse, R10 ;  /* 0x0000000a02117220 */ /* 0x040fe40000410000 */
[-C--:B------:R-:W-:Y:S02]  /*256c0*/  FMUL.FTZ R6, R2, R14.reuse ;  /* 0x0000000e02067220 */ /* 0x080fe40000410000 */
[----:B------:R-:W-:-:S02]  /*256d0*/  FFMA.FTZ R17, R16, R14, R17 ;  /* 0x0000000e10117223 */ /* 0x000fc40000010011 */
[----:B------:R-:W-:Y:S01]  /*256e0*/  FFMA.FTZ R2, R16, R10, -R6 ;  /* 0x0000000a10027223 */ /* 0x000fe20000010806 */
[----:B------:R-:W-:-:S04]  /*256f0*/  F2FP.BF16.PACK_AB R16, R11, R13 ;  /* 0x0000000d0b10723e */ /* 0x000fc800000010ff */
[----:B------:R-:W-:-:S05]  /*25700*/  F2FP.BF16.PACK_AB R17, R17, R2 ;  /* 0x000000021111723e */ /* 0x000fca00000010ff */
[----:B------:R1:W-:Y:S02]  /*25710*/  ST.E.128 [R8.64+0x1000], R16 ;  /* 0x0010001008007985 */ /* 0x0003e4000c101d04 */
.L_x_2611:
[----:B------:R-:W-:Y:S05]  /*25720*/  BSYNC B0 ;  /* 0x0000000000007941 */ /* 0x000fea0003800000 */
.L_x_2610:
        /* <DEDUP_REMOVED lines=13> */
[----:B------:R-:W-:-:S02]  /*25800*/  LOP3.LUT R25, R10, 0xffff0000, RZ, 0xc0, !PT ;  /* 0xffff00000a197812 */ /* 0x000fc400078ec0ff */
[----:B------:R-:W-:Y:S02]  /*25810*/  LOP3.LUT R24, R11, 0xffff0000, RZ, 0xc0, !PT ;  /* 0xffff00000b187812 */ /* 0x000fe400078ec0ff */
[----:B------:R-:W-:Y:S02]  /*25820*/  PRMT R14, R99, 0x5432, R14 ;  /* 0x00005432630e7816 */ /* 0x000fe4000000000e */
[----:B------:R-:W-:Y:S02]  /*25830*/  PRMT R15, R100, 0x5432, R15 ;  /* 0x00005432640f7816 */ /* 0x000fe4000000000f */
[C---:B--2---:R-:W-:Y:S01]  /*25840*/  LOP3.LUT R13, R18.reuse, 0xffff0000, RZ, 0xc0, !PT ;  /* 0xffff0000120d7812 */ /* 0x044fe200078ec0ff */
[----:B------:R-:W-:Y:S01]  /*25850*/  IMAD.U32 R21, R18, 0x10000, RZ ;  /* 0x0001000012157824 */ /* 0x000fe200078e00ff */
[C---:B------:R-:W-:Y:S01]  /*25860*/  LOP3.LUT R18, R19.reuse, 0xffff0000, RZ, 0xc0, !PT ;  /* 0xffff000013127812 */ /* 0x040fe200078ec0ff */
[----:B------:R-:W-:Y:S01]  /*25870*/  IMAD.U32 R20, R19, 0x10000, RZ ;  /* 0x0001000013147824 */ /* 0x000fe200078e00ff */
[C---:B------:R-:W-:Y:S01]  /*25880*/  LOP3.LUT R3, R16.reuse, 0xffff0000, RZ, 0xc0, !PT ;  /* 0xffff000010037812 */ /* 0x040fe200078ec0ff */
[C---:B------:R-:W-:Y:S01]  /*25890*/  FMUL.FTZ R19, R13.reuse, R23 ;  /* 0x000000170d137220 */ /* 0x040fe20000410000 */
[----:B------:R-:W-:Y:S01]  /*258a0*/  SHF.L.U32 R6, R16, 0x10, RZ ;  /* 0x0000001010067819 */ /* 0x000fe200000006ff */
[-C--:B------:R-:W-:Y:S01]  /*258b0*/  FMUL.FTZ R10, R13, R22.reuse ;  /* 0x000000160d0a7220 */ /* 0x080fe20000410000 */
[----:B------:R-:W-:Y:S01]  /*258c0*/  LOP3.LUT R16, R17, 0xffff0000, RZ, 0xc0, !PT ;  /* 0xffff000011107812 */ /* 0x000fe200078ec0ff */
[----:B------:R-:W-:Y:S01]  /*258d0*/  FFMA.FTZ R13, R21, R22, -R19 ;  /* 0x00000016150d7223 */ /* 0x000fe20000010813 */
[----:B------:R-:W-:Y:S01]  /*258e0*/  SHF.L.U32 R2, R17, 0x10, RZ ;  /* 0x0000001011027819 */ /* 0x000fe200000006ff */
[----:B------:R-:W-:-:S02]  /*258f0*/  FMUL.FTZ R11, R18, R25 ;  /* 0x00000019120b7220 */ /* 0x000fc40000410000 */
[-C--:B------:R-:W-:Y:S01]  /*25900*/  FMUL.FTZ R19, R18, R24.reuse ;  /* 0x0000001812137220 */ /* 0x080fe20000410000 */
[----:B------:R-:W-:Y:S01]  /*25910*/  SHF.L.U32 R18, R15, 0x10, RZ ;  /* 0x000000100f127819 */ /* 0x000fe200000006ff */
[----:B------:R-:W-:Y:S01]  /*25920*/  FFMA.FTZ R21, R21, R23, R10 ;  /* 0x0000001715157223 */ /* 0x000fe2000001000a */
[C---:B------:R-:W-:Y:S01]  /*25930*/  LOP3.LUT R23, R14.reuse, 0xffff0000, RZ, 0xc0, !PT ;  /* 0xffff00000e177812 */ /* 0x040fe200078ec0ff */
[----:B------:R-:W-:Y:S01]  /*25940*/  IMAD.U32 R22, R14, 0x10000, RZ ;  /* 0x000100000e167824 */ /* 0x000fe200078e00ff */
[----:B------:R-:W-:Y:S01]  /*25950*/  LOP3.LUT R15, R15, 0xffff0000, RZ, 0xc0, !PT ;  /* 0xffff00000f0f7812 */ /* 0x000fe200078ec0ff */
[----:B------:R-:W-:Y:S02]  /*25960*/  FFMA.FTZ R11, R20, R24, -R11 ;  /* 0x00000018140b7223 */ /* 0x000fe4000001080b */
[C---:B------:R-:W-:Y:S02]  /*25970*/  FMUL.FTZ R10, R3.reuse, R22 ;  /* 0x00000016030a7220 */ /* 0x040fe40000410000 */
[----:B------:R-:W-:-:S02]  /*25980*/  FMUL.FTZ R3, R3, R18 ;  /* 0x0000001203037220 */ /* 0x000fc40000410000 */
[C---:B------:R-:W-:Y:S02]  /*25990*/  FMUL.FTZ R14, R16.reuse, R23 ;  /* 0x00000017100e7220 */ /* 0x040fe40000410000 */
[----:B------:R-:W-:Y:S02]  /*259a0*/  FMUL.FTZ R17, R16, R15 ;  /* 0x0000000f10117220 */ /* 0x000fe40000410000 */
[----:B------:R-:W-:Y:S02]  /*259b0*/  FFMA.FTZ R16, R6, R22, R3 ;  /* 0x0000001606107223 */ /* 0x000fe40000010003 */
[----:B------:R-:W-:Y:S02]  /*259c0*/  FFMA.FTZ R19, R20, R25, R19 ;  /* 0x0000001914137223 */ /* 0x000fe40000010013 */
[----:B------:R-:W-:Y:S01]  /*259d0*/  FFMA.FTZ R10, R6, R18, -R10 ;  /* 0x00000012060a7223 */ /* 0x000fe2000001080a */
[----:B------:R-:W-:Y:S01]  /*259e0*/  F2FP.BF16.PACK_AB R18, R21, R13 ;  /* 0x0000000d1512723e */ /* 0x000fe200000010ff */
[C---:B------:R-:W-:Y:S01]  /*259f0*/  FFMA.FTZ R3, R2.reuse, R15, -R14 ;  /* 0x0000000f02037223 */ /* 0x040fe2000001080e */
[----:B------:R-:W-:Y:S01]  /*25a00*/  F2FP.BF16.PACK_AB R19, R19, R11 ;  /* 0x0000000b1313723e */ /* 0x000fe200000010ff */
[----:B------:R-:W-:Y:S01]  /*25a10*/  FFMA.FTZ R17, R2, R23, R17 ;  /* 0x0000001702117223 */ /* 0x000fe20000010011 */
[----:B------:R-:W-:-:S04]  /*25a20*/  F2FP.BF16.PACK_AB R16, R16, R10 ;  /* 0x0000000a1010723e */ /* 0x000fc800000010ff */
[----:B------:R-:W-:-:S05]  /*25a30*/  F2FP.BF16.PACK_AB R17, R17, R3 ;  /* 0x000000031111723e */ /* 0x000fca00000010ff */
[----:B------:R1:W-:Y:S02]  /*25a40*/  ST.E.128 [R8.64+0x5000], R16 ;  /* 0x0050001008007985 */ /* 0x0003e4000c101d04 */
.L_x_2613:
[----:B------:R-:W-:Y:S05]  /*25a50*/  BSYNC B0 ;  /* 0x0000000000007941 */ /* 0x000fea0003800000 */
.L_x_2612:
        /* <DEDUP_REMOVED lines=50> */
.L_x_2615:
[----:B------:R-:W-:Y:S05]  /*25d80*/  BSYNC B0 ;  /* 0x0000000000007941 */ /* 0x000fea0003800000 */
.L_x_2614:
[----:B------:R-:W-:-:S04]  /*25d90*/  IADD3 R2, R4, 0x60, RZ ;  /* 0x0000006004027810 */ /* 0x000fc80007ffe0ff */
        /* <DEDUP_REMOVED lines=48> */
.L_x_2609:
[----:B------:R-:W-:Y:S05]  /*260a0*/  BSYNC B1 ;  /* 0x0000000000017941 */ /* 0x000fea0003800000 */
.L_x_2608:
        /* <DEDUP_REMOVED lines=53> */
.L_x_2619:
[----:B------:R-:W-:Y:S05]  /*26400*/  BSYNC B0 ;  /* 0x0000000000007941 */ /* 0x000fea0003800000 */
.L_x_2618:
        /* <DEDUP_REMOVED lines=50> */
.L_x_2621:
[----:B------:R-:W-:Y:S05]  /*26730*/  BSYNC B0 ;  /* 0x0000000000007941 */ /* 0x000fea0003800000 */
.L_x_2620:
        /* <DEDUP_REMOVED lines=50> */
.L_x_2623:
[----:B------:R-:W-:Y:S05]  /*26a60*/  BSYNC B0 ;  /* 0x0000000000007941 */ /* 0x000fea0003800000 */
.L_x_2622:
        /* <DEDUP_REMOVED lines=49> */
.L_x_2617:
[----:B------:R-:W-:Y:S05]  /*26d80*/  BSYNC B1 ;  /* 0x0000000000017941 */ /* 0x000fea0003800000 */
.L_x_2616:
[----:B------:R-:W-:Y:S01]  /*26d90*/  IADD3 R2, R78, 0x60, RZ ;  /* 0x000000604e027810 */ /* 0x000fe20007ffe0ff */
[----:B------:R-:W-:-:S03]  /*26da0*/  IMAD.MOV.U32 R3, RZ, RZ, 0x0 ;  /* 0x00000000ff037424 */ /* 0x000fc600078e00ff */
[----:B------:R-:W-:Y:S01]  /*26db0*/  ISETP.GE.AND P0, PT, R2, R26, PT ;  /* 0x0000001a0200720c */ /* 0x000fe20003f06270 */
[----:B------:R-:W-:-:S12]  /*26dc0*/  IMAD.MOV.U32 R2, RZ, RZ, R130 ;  /* 0x000000ffff027224 */ /* 0x000fd800078e0082 */
[----:B------:R-:W-:Y:S05]  /*26dd0*/  @P0 RET.REL.NODEC R2 `(_ZN7cutlass13device_kernelIN5flash19enable_sm80_to_sm89INS1_16FlashAttnFwdSm80INS1_25CollectiveMainloopFwdSm80ILi8ELi1ELb0EN4cute5tupleIJNS5_1CILi128EEENS7_ILi48EEENS7_ILi256EEEEEELi256ENS_10bfloat16_tEfNS_4arch4Sm80ELb0ELb1ELb1ELb1ELb1ELb1ELb1ELb1EEENS1_21CollectiveEpilogueFwdINS6_IJS8_SA_S9_EEENS6_IJNS7_ILi1EEESI_SI_EEESC_SE_Li256ELb1ELb1ELb1ELb0EEENS1_36VarlenDynamicPersistentTileSchedulerILi128ELi48ELi256ELi256ELb1ELb1ELb0ELb1ELb0ELb1EEEEEEEEEvNT_6ParamsE) ;  /* 0xfffd922002000950 */ /* 0x000fea0003c3ffff */
        /* <DEDUP_REMOVED lines=49> */
.L_x_2625:
[----:B------:R-:W-:Y:S05]  /*270f0*/  BSYNC B0 ;  /* 0x0000000000007941 */ /* 0x000fea0003800000 */
.L_x_2624:
        /* <DEDUP_REMOVED lines=50> */
.L_x_2627:
[----:B------:R-:W-:Y:S05]  /*27420*/  BSYNC B0 ;  /* 0x0000000000007941 */ /* 0x000fea0003800000 */
.L_x_2626:
        /* <DEDUP_REMOVED lines=50> */
.L_x_2629:
[----:B------:R-:W-:Y:S05]  /*27750*/  BSYNC B0 ;  /* 0x0000000000007941 */ /* 0x000fea0003800000 */
.L_x_2628:
[----:B------:R-:W-:Y:S01]  /*27760*/  IADD3 R4, R4, 0x60, RZ ;  /* 0x0000006004047810 */ /* 0x000fe20007ffe0ff */
[----:B------:R-:W-:Y:S02]  /*27770*/  IMAD.MOV.U32 R2, RZ, RZ, R130 ;  /* 0x000000ffff027224 */ /* 0x000fe400078e0082 */
[----:B------:R-:W-:Y:S01]  /*27780*/  IMAD.MOV.U32 R3, RZ, RZ, 0x0 ;  /* 0x00000000ff037424 */ /* 0x000fe200078e00ff */
[----:B------:R-:W-:-:S13]  /*27790*/  ISETP.GE.AND P0, PT, R4, R0, PT ;  /* 0x000000000400720c */ /* 0x000fda0003f06270 */
[----:B------:R-:W-:Y:S05]  /*277a0*/  @P0 RET.REL.NODEC R2 `(_ZN7cutlass13device_kernelIN5flash19enable_sm80_to_sm89INS1_16FlashAttnFwdSm80INS1_25CollectiveMainloopFwdSm80ILi8ELi1ELb0EN4cute5tupleIJNS5_1CILi128EEENS7_ILi48EEENS7_ILi256EEEEEELi256ENS_10bfloat16_tEfNS_4arch4Sm80ELb0ELb1ELb1ELb1ELb1ELb1ELb1ELb1EEENS1_21CollectiveEpilogueFwdINS6_IJS8_SA_S9_EEENS6_IJNS7_ILi1EEESI_SI_EEESC_SE_Li256ELb1ELb1ELb1ELb0EEENS1_36VarlenDynamicPersistentTileSchedulerILi128ELi48ELi256ELi256ELb1ELb1ELb0ELb1ELb0ELb1EEEEEEEEEvNT_6ParamsE) ;  /* 0xfffd885002000950 */ /* 0x000fea0003c3ffff */
        /* <DEDUP_REMOVED lines=17> */
[----:B------:R-:W-:Y:S01]  /*278c0*/  LOP3.LUT R2, R16, 0xffff0000, RZ, 0xc0, !PT ;  /* 0xffff000010027812 */ /* 0x000fe200078ec0ff */
[----:B------:R-:W-:Y:S01]  /*278d0*/  FMUL.FTZ R19, R10, R21 ;  /* 0x000000150a137220 */ /* 0x000fe20000410000 */
        /* <DEDUP_REMOVED lines=17> */
[C---:B------:R-:W-:Y:S02]  /*279f0*/  FFMA.FTZ R16, R3.reuse, R20, R2 ;  /* 0x0000001403107223 */ /* 0x040fe40000010002 */
[----:B------:R-:W-:Y:S02]  /*27a00*/  FFMA.FTZ R19, R14, R23, R19 ;  /* 0x000000170e137223 */ /* 0x000fe40000010013 */
[----:B------:R-:W-:Y:S01]  /*27a10*/  FFMA.FTZ R4, R3, R18, -R4 ;  /* 0x0000001203047223 */ /* 0x000fe20000010804 */
[----:B------:R-:W-:Y:S01]  /*27a20*/  F2FP.BF16.PACK_AB R18, R15, R10 ;  /* 0x0000000a0f12723e */ /* 0x000fe200000010ff */
[C---:B------:R-:W-:Y:S01]  /*27a30*/  FFMA.FTZ R2, R0.reuse, R13, -R11 ;  /* 0x0000000d00027223 */ /* 0x040fe2000001080b */
[----:B------:R-:W-:Y:S01]  /*27a40*/  F2FP.BF16.PACK_AB R19, R19, R6 ;  /* 0x000000061313723e */ /* 0x000fe200000010ff */
[----:B------:R-:W-:Y:S01]  /*27a50*/  FFMA.FTZ R17, R0, R21, R17 ;  /* 0x0000001500117223 */ /* 0x000fe20000010011 */
[----:B------:R-:W-:-:S02]  /*27a60*/  F2FP.BF16.PACK_AB R16, R16, R4 ;  /* 0x000000041010723e */ /* 0x000fc400000010ff */
[----:B------:R-:W-:Y:S02]  /*27a70*/  MOV R3, 0x0 ;  /* 0x0000000000037802 */ /* 0x000fe40000000f00 */
[----:B------:R-:W-:Y:S01]  /*27a80*/  F2FP.BF16.PACK_AB R17, R17, R2 ;  /* 0x000000021111723e */ /* 0x000fe200000010ff */
[----:B------:R-:W-:-:S04]  /*27a90*/  IMAD.MOV.U32 R2, RZ, RZ, R130 ;  /* 0x000000ffff027224 */ /* 0x000fc800078e0082 */
[----:B------:R1:W-:Y:S01]  /*27aa0*/  ST.E.128 [R8.64+0xf000], R16 ;  /* 0x00f0001008007985 */ /* 0x0003e2000c101d04 */
[----:B------:R-:W-:Y:S05]  /*27ab0*/  RET.REL.NODEC R2 `(_ZN7cutlass13device_kernelIN5flash19enable_sm80_to_sm89INS1_16FlashAttnFwdSm80INS1_25CollectiveMainloopFwdSm80ILi8ELi1ELb0EN4cute5tupleIJNS5_1CILi128EEENS7_ILi48EEENS7_ILi256EEEEEELi256ENS_10bfloat16_tEfNS_4arch4Sm80ELb0ELb1ELb1ELb1ELb1ELb1ELb1ELb1EEENS1_21CollectiveEpilogueFwdINS6_IJS8_SA_S9_EEENS6_IJNS7_ILi1EEESI_SI_EEESC_SE_Li256ELb1ELb1ELb1ELb0EEENS1_36VarlenDynamicPersistentTileSchedulerILi128ELi48ELi256ELi256ELb1ELb1ELb0ELb1ELb0ELb1EEEEEEEEEvNT_6ParamsE) ;  /* 0xfffd854002007950 */ /* 0x000fea0003c3ffff */
.L_x_2584:
[----:B-1---5:R-:W-:-:S13]  /*27ac0*/  ISETP.NE.AND P0, PT, R13, 0x1, PT ;  /* 0x000000010d00780c */ /* 0x022fda0003f05270 */
[----:B------:R1:W2:Y:S04]  /*27ad0*/  @P0 LD.E R18, [R10.64+0x168] ;  /* 0x000168040a120980 */ /* 0x0002a8000c101900 */
[----:B-1----:R2:W3:Y:S02]  /*27ae0*/  @P0 LD.E R10, [R10.64+0x16c] ;  /* 0x00016c040a0a0980 */ /* 0x0024e4000c101900 */
[----:B--2---:R-:W-:-:S05]  /*27af0*/  @P0 IMAD.HI.U32 R11, R4, R18, RZ ;  /* 0x00000012040b0227 */ /* 0x004fca00078e00ff */
[----:B---3--:R-:W-:-:S04]  /*27b00*/  @P0 SHF.R.U32.HI R4, RZ, R10, R11 ;  /* 0x0000000aff040219 */ /* 0x008fc8000001160b */
[----:B------:R-:W-:Y:S01]  /*27b10*/  SHF.R.S32.HI R10, RZ, 0x1f, R4 ;  /* 0x0000001fff0a7819 */ /* 0x000fe20000011404 */
[-C--:B------:R-:W-:Y:S02]  /*27b20*/  IMAD R20, R9, R4.reuse, RZ ;  /* 0x0000000409147224 */ /* 0x080fe400078e02ff */
[----:B------:R-:W-:Y:S02]  /*27b30*/  IMAD R11, R3, R4, RZ ;  /* 0x00000004030b7224 */ /* 0x000fe400078e02ff */
[-C--:B------:R-:W-:Y:S02]  /*27b40*/  IMAD R21, R8, R10.reuse, R20 ;  /* 0x0000000a08157224 */ /* 0x080fe400078e0214 */
[C---:B------:R-:W-:Y:S02]  /*27b50*/  IMAD R20, R2.reuse, R10, R11 ;  /* 0x0000000a02147224 */ /* 0x040fe400078e020b */
[----:B------:R-:W-:-:S04]  /*27b60*/  IMAD.WIDE.U32 R10, R2, R4, RZ ;  /* 0x00000004020a7225 */ /* 0x000fc800078e00ff */
[----:B------:R-:W-:Y:S01]  /*27b70*/  IMAD.WIDE.U32 R18, R8, R4, RZ ;  /* 0x0000000408127225 */ /* 0x000fe200078e00ff */
[----:B------:R-:W-:-:S03]  /*27b80*/  IADD3 R11, R11, R20, RZ ;  /* 0x000000140b0b7210 */ /* 0x000fc60007ffe0ff */
[-C--:B------:R-:W-:Y:S01]  /*27b90*/  IMAD R9, R9, R6.reuse, RZ ;  /* 0x0000000609097224 */ /* 0x080fe200078e02ff */
[----:B------:R-:W-:Y:S01]  /*27ba0*/  IADD3 R19, R19, R21, RZ ;  /* 0x0000001513137210 */ /* 0x000fe20007ffe0ff */
[----:B------:R-:W-:Y:S02]  /*27bb0*/  IMAD R4, R3, R6, RZ ;  /* 0x0000000603047224 */ /* 0x000fe400078e02ff */
[----:B------:R-:W-:-:S04]  /*27bc0*/  IMAD.WIDE.U32 R10, R6, R2, R10 ;  /* 0x00000002060a7225 */ /* 0x000fc800078e000a */
[----:B------:R-:W-:Y:S01]  /*27bd0*/  IMAD.WIDE.U32 R18, R6, R8, R18 ;  /* 0x0000000806127225 */ /* 0x000fe200078e0012 */
[----:B------:R-:W-:-:S03]  /*27be0*/  LEA R36, P0, R10, R16, 0x1 ;  /* 0x000000100a247211 */ /* 0x000fc600078008ff */
[-C--:B------:R-:W-:Y:S01]  /*27bf0*/  IMAD R3, R8, R23.reuse, R9 ;  /* 0x0000001708037224 */ /* 0x080fe200078e0209 */
[----:B------:R-:W-:Y:S01]  /*27c00*/  LEA R26, P1, R18, R14, 0x1 ;  /* 0x0000000e121a7211 */ /* 0x000fe200078208ff */
[----:B------:R-:W-:-:S03]  /*27c10*/  IMAD R2, R2, R23, R4 ;  /* 0x0000001702027224 */ /* 0x000fc600078e0204 */
[----:B------:R-:W-:Y:S02]  /*27c20*/  IADD3 R3, R19, R3, RZ ;  /* 0x0000000313037210 */ /* 0x000fe40007ffe0ff */
[----:B------:R-:W-:Y:S02]  /*27c30*/  IADD3 R2, R11, R2, RZ ;  /* 0x000000020b027210 */ /* 0x000fe40007ffe0ff */
[----:B------:R-:W-:Y:S02]  /*27c40*/  LEA.HI.X R25, R18, R15, R3, 0x1, P1 ;  /* 0x0000000f12197211 */ /* 0x000fe400008f0c03 */
[----:B------:R-:W-:Y:S01]  /*27c50*/  LEA.HI.X R24, R10, R17, R2, 0x1, P0 ;  /* 0x000000110a187211 */ /* 0x000fe200000f0c02 */
[----:B------:R-:W-:Y:S05]  /*27c60*/  BRA.DIV ~URZ, `(.L_x_2630) ;  /* 0x000055827f007947 */ /* 0x000fea000b800000 */
[----:B------:R1:W2:Y:S02]  /*27c70*/  SHFL.IDX PT, R4, R25, RZ, 0x181f ;  /* 0x00181fff19047589 */ /* 0x0002a400000e0000 */
.L_x_2666:
[----:B------:R-:W-:Y:S05]  /*27c80*/  BRA.DIV ~URZ, `(.L_x_2631) ;  /* 0x000055d27f007947 */ /* 0x000fea000b800000 */
[----:B------:R3:W4:Y:S01]  /*27c90*/  SHFL.IDX PT, R8, R26, RZ, 0x181f ;  /* 0x00181fff1a087589 */ /* 0x00072200000e0000 */
[----:B--2---:R-:W-:-:S03]  /*27ca0*/  MOV R9, R4 ;  /* 0x0000000400097202 */ /* 0x004fc60000000f00 */
[----:B------:R3:W2:Y:S04]  /*27cb0*/  SHFL.IDX PT, R6, R24, RZ, 0x181f ;  /* 0x00181fff18067589 */ /* 0x0006a800000e0000 */
[----:B------:R3:W1:Y:S02]  /*27cc0*/  SHFL.IDX PT, R2, R36, RZ, 0x181f ;  /* 0x00181fff24027589 */ /* 0x00066400000e0000 */
.L_x_2667:
        /* <DEDUP_REMOVED lines=20> */
[----:B------:R-:W-:Y:S01]  /*27e10*/  CS2R R20, SRZ ;  /* 0x0000000000147805 */ /* 0x000fe2000001ff00 */
[----:B------:R-:W-:Y:S01]  /*27e20*/  CS2R R30, SRZ ;  /* 0x00000000001e7805 */ /* 0x000fe2000001ff00 */
[----:B------:R-:W-:Y:S01]  /*27e30*/  CS2R R28, SRZ ;  /* 0x00000000001c7805 */ /* 0x000fe2000001ff00 */
[----:B------:R-:W-:Y:S01]  /*27e40*/  CS2R R34, SRZ ;  /* 0x0000000000227805 */ /* 0x000fe2000001ff00 */
[----:B------:R-:W-:-:S05]  /*27e50*/  CS2R R32, SRZ ;  /* 0x0000000000207805 */ /* 0x000fca000001ff00 */
[----:B----4-:R-:W-:Y:S02]  /*27e60*/  @!P1 IMAD.WIDE R14, R42, 0x2, R8 ;  /* 0x000000022a0e9825 */ /* 0x010fe400078e0208 */
[----:B------:R-:W-:-:S03]  /*27e70*/  @!P0 SHF.R.S32.HI R4, RZ, 0x1f, R6 ;  /* 0x0000001fff048819 */ /* 0x000fc60000011406 */
[----:B------:R2:W5:Y:S01]  /*27e80*/  @!P1 LD.E.128 R16, [R14.64] ;  /* 0x000000040e109980 */ /* 0x000562000c101d00 */
[----:B------:R-:W-:-:S04]  /*27e90*/  @!P0 LEA.HI R4, R4, R6, RZ, 0x3 ;  /* 0x0000000604048211 */ /* 0x000fc800078f18ff */
[----:B------:R-:W-:-:S05]  /*27ea0*/  @!P0 LOP3.LUT R4, R4, 0xfffffff8, RZ, 0xc0, !PT ;  /* 0xfffffff804048812 */ /* 0x000fca00078ec0ff */
[----:B------:R-:W-:-:S04]  /*27eb0*/  @!P0 IMAD.WIDE R10, R4, 0x2, R8 ;  /* 0x00000002040a8825 */ /* 0x000fc800078e0208 */
[--C-:B-1----:R-:W-:Y:S01]  /*27ec0*/  @!P0 IMAD.WIDE R8, R4, 0x2, R2.reuse ;  /* 0x0000000204088825 */ /* 0x102fe200078e0202 */
[----:B------:R2:W5:Y:S03]  /*27ed0*/  @!P0 LD.E.128 R28, [R10.64] ;  /* 0x000000040a1c8980 */ /* 0x000566000c101d00 */
[----:B------:R-:W-:Y:S01]  /*27ee0*/  @!P1 IMAD.WIDE R2, R42, 0x2, R2 ;  /* 0x000000022a029825 */ /* 0x000fe200078e0202 */
[----:B------:R2:W5:Y:S04]  /*27ef0*/  @!P0 LD.E.128 R32, [R8.64] ;  /* 0x0000000408208980 */ /* 0x000568000c101d00 */
[----:B------:R2:W5:Y:S02]  /*27f00*/  @!P1 LD.E.128 R20, [R2.64] ;  /* 0x0000000402149980 */ /* 0x000564000c101d00 */
.L_x_2633:
[----:B------:R-:W-:Y:S05]  /*27f10*/  BSYNC B0 ;  /* 0x0000000000007941 */ /* 0x000fea0003800000 */
.L_x_2632:
[----:B-----5:R-:W-:Y:S01]  /*27f20*/  IMAD.MOV.U32 R6, RZ, RZ, R30 ;  /* 0x000000ffff067224 */ /* 0x020fe200078e001e */
[----:B-12---:R-:W-:Y:S01]  /*27f30*/  MOV R2, R29 ;  /* 0x0000001d00027202 */ /* 0x006fe20000000f00 */
[----:B------:R-:W-:-:S02]  /*27f40*/  IMAD.MOV.U32 R4, RZ, RZ, R31 ;  /* 0x000000ffff047224 */ /* 0x000fc400078e001f */
[----:B------:R-:W-:-:S03]  /*27f50*/  IMAD.MOV.U32 R3, RZ, RZ, R28 ;  /* 0x000000ffff037224 */ /* 0x000fc600078e001c */
        /* <DEDUP_REMOVED lines=20> */
[----:B------:R-:W-:Y:S05]  /*280a0*/  BRA.DIV ~URZ, `(.L_x_2634) ;  /* 0x000052f27f007947 */ /* 0x000fea000b800000 */
[----:B------:R1:W2:Y:S04]  /*280b0*/  SHFL.IDX PT, R9, R25, 0x1, 0x181f ;  /* 0x00381f0019097f89 */ /* 0x0002a800000e0000 */
[----:B----4-:R1:W4:Y:S04]  /*280c0*/  SHFL.IDX PT, R8, R26, 0x1, 0x181f ;  /* 0x00381f001a087f89 */ /* 0x01032800000e0000 */
[----:B------:R1:W3:Y:S04]  /*280d0*/  SHFL.IDX PT, R4, R24, 0x1, 0x181f ;  /* 0x00381f0018047f89 */ /* 0x0002e800000e0000 */
[----:B------:R1:W1:Y:S02]  /*280e0*/  SHFL.IDX PT, R2, R36, 0x1, 0x181f ;  /* 0x00381f0024027f89 */ /* 0x00026400000e0000 */
.L_x_2668:
        /* <DEDUP_REMOVED lines=23> */
[----:B--2-4-:R-:W-:Y:S02]  /*28260*/  @!P1 IMAD.WIDE R14, R42, 0x2, R8 ;  /* 0x000000022a0e9825 */ /* 0x014fe400078e0208 */
        /* <DEDUP_REMOVED lines=10> */
.L_x_2636:
[----:B------:R-:W-:Y:S05]  /*28310*/  BSYNC B0 ;  /* 0x0000000000007941 */ /* 0x000fea0003800000 */
.L_x_2635:
[----:B-----5:R-:W-:Y:S02]  /*28320*/  IMAD.MOV.U32 R6, RZ, RZ, R58 ;  /* 0x000000ffff067224 */ /* 0x020fe400078e003a */
[----:B------:R-:W-:-:S02]  /*28330*/  IMAD.MOV.U32 R4, RZ, RZ, R59 ;  /* 0x000000ffff047224 */ /* 0x000fc400078e003b */
[----:B--2---:R-:W-:Y:S02]  /*28340*/  IMAD.MOV.U32 R3, RZ, RZ, R56 ;  /* 0x000000ffff037224 */ /* 0x004fe400078e0038 */
[----:B-1----:R-:W-:Y:S01]  /*28350*/  IMAD.MOV.U32 R2, RZ, RZ, R57 ;  /* 0x000000ffff027224 */ /* 0x002fe200078e0039 */
        /* <DEDUP_REMOVED lines=20> */
[----:B------:R-:W-:Y:S02]  /*284a0*/  PRMT R103, R6, 0x7610, R103 ;  /* 0x0000761006677816 */ /* 0x000fe40000000067 */
[----:B------:R-:W-:Y:S02]  /*284b0*/  PRMT R104, R4, 0x7610, R104 ;  /* 0x0000761004687816 */ /* 0x000fe40000000068 */
[----:B------:R-:W-:-:S02]  /*284c0*/  PRMT R101, R3, 0x7610, R101 ;  /* 0x0000761003657816 */ /* 0x000fc40000000065 */
[----:B------:R-:W-:Y:S01]  /*284d0*/  PRMT R102, R2, 0x7610, R102 ;  /* 0x0000761002667816 */ /* 0x000fe20000000066 */
[----:B------:R-:W-:Y:S05]  /*284e0*/  BRA.DIV ~URZ, `(.L_x_2637) ;  /* 0x000050427f007947 */ /* 0x000fea000b800000 */
[----:B------:R1:W2:Y:S02]  /*284f0*/  SHFL.IDX PT, R4, R25, 0x2, 0x181f ;  /* 0x00581f0019047f89 */ /* 0x0002a400000e0000 */
.L_x_2669:
[----:B------:R-:W-:Y:S05]  /*28500*/  BRA.DIV ~URZ, `(.L_x_2638) ;  /* 0x000050927f007947 */ /* 0x000fea000b800000 */
[----:B----4-:R3:W4:Y:S01]  /*28510*/  SHFL.IDX PT, R8, R26, 0x2, 0x181f ;  /* 0x00581f001a087f89 */ /* 0x01072200000e0000 */
[----:B--2---:R-:W-:-:S03]  /*28520*/  MOV R9, R4 ;  /* 0x0000000400097202 */ /* 0x004fc60000000f00 */
[----:B------:R3:W2:Y:S04]  /*28530*/  SHFL.IDX PT, R6, R24, 0x2, 0x181f ;  /* 0x00581f0018067f89 */ /* 0x0006a800000e0000 */
[----:B------:R3:W1:Y:S02]  /*28540*/  SHFL.IDX PT, R2, R36, 0x2, 0x181f ;  /* 0x00581f0024027f89 */ /* 0x00066400000e0000 */
.L_x_2670:
        /* <DEDUP_REMOVED lines=21> */
[----:B------:R-:W-:-:S07]  /*286a0*/  CS2R R72, SRZ ;  /* 0x0000000000487805 */ /* 0x000fce000001ff00 */
[----:B----4-:R-:W-:Y:S02]  /*286b0*/  @!P1 IMAD.WIDE R10, R42, 0x2, R8 ;  /* 0x000000022a0a9825 */ /* 0x010fe400078e0208 */
[----:B------:R-:W-:Y:S01]  /*286c0*/  @!P0 SHF.R.S32.HI R4, RZ, 0x1f, R6 ;  /* 0x0000001fff048819 */ /* 0x000fe20000011406 */
[----:B------:R-:W-:Y:S02]  /*286d0*/  CS2R R82, SRZ ;  /* 0x0000000000527805 */ /* 0x000fe4000001ff00 */
[----:B------:R2:W5:Y:S01]  /*286e0*/  @!P1 LD.E.128 R64, [R10.64] ;  /* 0x000000040a409980 */ /* 0x000562000c101d00 */
[----:B------:R-:W-:-:S04]  /*286f0*/  @!P0 LEA.HI R4, R4, R6, RZ, 0x3 ;  /* 0x0000000604048211 */ /* 0x000fc800078f18ff */
[----:B------:R-:W-:Y:S01]  /*28700*/  @!P0 LOP3.LUT R4, R4, 0xfffffff8, RZ, 0xc0, !PT ;  /* 0xfffffff804048812 */ /* 0x000fe200078ec0ff */
[----:B------:R-:W-:-:S04]  /*28710*/  CS2R R80, SRZ ;  /* 0x0000000000507805 */ /* 0x000fc8000001ff00 */
[----:B--2---:R-:W-:-:S04]  /*28720*/  @!P0 IMAD.WIDE R10, R4, 0x2, R8 ;  /* 0x00000002040a8825 */ /* 0x004fc800078e0208 */
[--C-:B-1----:R-:W-:Y:S01]  /*28730*/  @!P0 IMAD.WIDE R8, R4, 0x2, R2.reuse ;  /* 0x0000000204088825 */ /* 0x102fe200078e0202 */
[----:B------:R1:W5:Y:S03]  /*28740*/  @!P0 LD.E.128 R72, [R10.64] ;  /* 0x000000040a488980 */ /* 0x000366000c101d00 */
[----:B------:R-:W-:Y:S01]  /*28750*/  @!P1 IMAD.WIDE R2, R42, 0x2, R2 ;  /* 0x000000022a029825 */ /* 0x000fe200078e0202 */
[----:B------:R1:W5:Y:S04]  /*28760*/  @!P0 LD.E.128 R80, [R8.64] ;  /* 0x0000000408508980 */ /* 0x000368000c101d00 */
[----:B------:R1:W5:Y:S02]  /*28770*/  @!P1 LD.E.128 R68, [R2.64] ;  /* 0x0000000402449980 */ /* 0x000364000c101d00 */
.L_x_2640:
[----:B------:R-:W-:Y:S05]  /*28780*/  BSYNC B0 ;  /* 0x0000000000007941 */ /* 0x000fea0003800000 */
.L_x_2639:
[----:B-1---5:R-:W-:Y:S01]  /*28790*/  IMAD.MOV.U32 R3, RZ, RZ, R72 ;  /* 0x000000ffff037224 */ /* 0x022fe200078e0048 */
[----:B------:R-:W-:Y:S01]  /*287a0*/  CS2R R94, SRZ ;  /* 0x00000000005e7805 */ /* 0x000fe2000001ff00 */
[----:B------:R-:W-:-:S02]  /*287b0*/  IMAD.MOV.U32 R2, RZ, RZ, R73 ;  /* 0x000000ffff027224 */ /* 0x000fc400078e0049 */
[----:B------:R-:W-:Y:S02]  /*287c0*/  IMAD.MOV.U32 R6, RZ, RZ, R74 ;  /* 0x000000ffff067224 */ /* 0x000fe400078e004a */
[----:B------:R-:W-:Y:S01]  /*287d0*/  IMAD.MOV.U32 R4, RZ, RZ, R75 ;  /* 0x000000ffff047224 */ /* 0x000fe200078e004b */
[----:B------:R-:W-:Y:S01]  /*287e0*/  PRMT R116, R2, 0x5410, R3 ;  /* 0x0000541002747816 */ /* 0x000fe20000000003 */
        /* <DEDUP_REMOVED lines=9> */
[----:B------:R-:W-:-:S02]  /*28880*/  SHF.R.S32.HI R4, RZ, 0x1f, R27 ;  /* 0x0000001fff047819 */ /* 0x000fc4000001141b */
[----:B------:R-:W-:Y:S02]  /*28890*/  SHF.L.U32 R6, R60, 0x7, RZ ;  /* 0x000000073c067819 */ /* 0x000fe400000006ff */
[----:B------:R-:W-:Y:S01]  /*288a0*/  PRMT R115, R2, 0x5410, R3 ;  /* 0x0000541002737816 */ /* 0x000fe20000000003 */
[----:B------:R-:W-:Y:S01]  /*288b0*/  IMAD.MOV.U32 R3, RZ, RZ, R80 ;  /* 0x000000ffff037224 */ /* 0x000fe200078e0050 */
[----:B------:R-:W-:Y:S02]  /*288c0*/  MOV R2, R81 ;  /* 0x0000005100027202 */ /* 0x000fe40000000f00 */
[----:B------:R-:W-:Y:S02]  /*288d0*/  LEA.HI R4, R4, R27, RZ, 0x3 ;  /* 0x0000001b04047211 */ /* 0x000fe400078f18ff */
[----:B------:R-:W-:Y:S01]  /*288e0*/  PRMT R114, R2, 0x5410, R3 ;  /* 0x0000541002727816 */ /* 0x000fe20000000003 */
[----:B------:R-:W-:Y:S01]  /*288f0*/  IMAD.MOV.U32 R3, RZ, RZ, R70 ;  /* 0x000000ffff037224 */ /* 0x000fe200078e0046 */
[----:B------:R-:W-:Y:S01]  /*28900*/  LEA.HI.SX32 R6, R4, R6, 0x1d ;  /* 0x0000000604067211 */ /* 0x000fe200078feaff */
[----:B------:R-:W-:-:S05]  /*28910*/  IMAD.MOV.U32 R2, RZ, RZ, R71 ;  /* 0x000000ffff027224 */ /* 0x000fca00078e0047 */
[----:B------:R-:W-:Y:S01]  /*28920*/  PRMT R110, R2, 0x5410, R3 ;  /* 0x00005410026e7816 */ /* 0x000fe20000000003 */
[----:B------:R-:W-:Y:S01]  /*28930*/  IMAD.MOV.U32 R2, RZ, RZ, R69 ;  /* 0x000000ffff027224 */ /* 0x000fe200078e0045 */
[----:B------:R-:W-:-:S04]  /*28940*/  MOV R3, R68 ;  /* 0x0000004400037202 */ /* 0x000fc80000000f00 */
[----:B------:R-:W-:Y:S01]  /*28950*/  PRMT R109, R2, 0x5410, R3 ;  /* 0x00005410026d7816 */ /* 0x000fe20000000003 */
[----:B------:R-:W-:Y:S05]  /*28960*/  BRA.DIV ~URZ, `(.L_x_2641) ;  /* 0x00004d727f007947 */ /* 0x000fea000b800000 */
[----:B------:R1:W2:Y:S02]  /*28970*/  SHFL.IDX PT, R4, R25, 0x3, 0x181f ;  /* 0x00781f0019047f89 */ /* 0x0002a400000e0000 */
.L_x_2671:
[----:B------:R-:W-:Y:S05]  /*28980*/  BRA.DIV ~URZ, `(.L_x_2642) ;  /* 0x00004dc27f007947 */ /* 0x000fea000b800000 */
[----:B----4-:R4:W1:Y:S01]  /*28990*/  SHFL.IDX PT, R8, R26, 0x3, 0x181f ;  /* 0x00781f001a087f89 */ /* 0x01086200000e0000 */
[----:B--2---:R-:W-:-:S03]  /*289a0*/  MOV R9, R4 ;  /* 0x0000000400097202 */ /* 0x004fc60000000f00 */
[----:B------:R4:W2:Y:S04]  /*289b0*/  SHFL.IDX PT, R10, R24, 0x3, 0x181f ;  /* 0x00781f00180a7f89 */ /* 0x0008a800000e0000 */
[----:B------:R4:W3:Y:S02]  /*289c0*/  SHFL.IDX PT, R2, R36, 0x3, 0x181f ;  /* 0x00781f0024027f89 */ /* 0x0008e400000e0000 */
.L_x_2672:
[----:B------:R-:W-:Y:S01]  /*289d0*/  IADD3 R3, R6, 0x60, RZ ;  /* 0x0000006006037810 */ /* 0x000fe20007ffe0ff */
[----:B------:R-:W-:Y:S01]  /*289e0*/  BSSY B0, `(.L_x_2643) ;  /* 0x0000021000007945 */ /* 0x000fe20003800000 */
[----:B------:R-:W-:Y:S01]  /*289f0*/  CS2R R92, SRZ ;  /* 0x00000000005c7805 */ /* 0x000fe2000001ff00 */
[----:B------:R-:W-:Y:S01]  /*28a00*/  CS2R R62, SRZ ;  /* 0x00000000003e7805 */ /* 0x000fe2000001ff00 */
[----:B------:R-:W-:Y:S01]  /*28a10*/  ISETP.GE.AND P0, PT, R3, R13, PT ;  /* 0x0000000d0300720c */ /* 0x000fe20003f06270 */
[----:B--2---:R-:W-:Y:S01]  /*28a20*/  IMAD.MOV.U32 R3, RZ, RZ, R10 ;  /* 0x000000ffff037224 */ /* 0x004fe200078e000a */
[----:B------:R-:W-:Y:S01]  /*28a30*/  CS2R R60, SRZ ;  /* 0x00000000003c7805 */ /* 0x000fe2000001ff00 */
[----:B------:R-:W-:Y:S01]  /*28a40*/  CS2R R90, SRZ ;  /* 0x00000000005a7805 */ /* 0x000fe2000001ff00 */
[----:B------:R-:W-:Y:S01]  /*28a50*/  CS2R R88, SRZ ;  /* 0x0000000000587805 */ /* 0x000fe2000001ff00 */
[----:B------:R-:W-:Y:S01]  /*28a60*/  CS2R R86, SRZ ;  /* 0x0000000000567805 */ /* 0x000fe2000001ff00 */
[----:B------:R-:W-:-:S07]  /*28a70*/  CS2R R84, SRZ ;  /* 0x0000000000547805 */ /* 0x000fce000001ff00 */
        /* <DEDUP_REMOVED lines=10> */
[----:B-1----:R-:W-:Y:S02]  /*28b20*/  @!P1 IMAD.WIDE R10, R42, 0x2, R8 ;  /* 0x000000022a0a9825 */ /* 0x002fe400078e0208 */
[----:B------:R-:W-:Y:S01]  /*28b30*/  @!P0 SHF.R.S32.HI R4, RZ, 0x1f, R6 ;  /* 0x0000001fff048819 */ /* 0x000fe20000011406 */
[----:B------:R-:W-:Y:S01]  /*28b40*/  CS2R R90, SRZ ;  /* 0x00000000005a7805 */ /* 0x000fe2000001ff00 */
[----:B------:R-:W-:Y:S01]  /*28b50*/  CS2R R88, SRZ ;  /* 0x0000000000587805 */ /* 0x000fe2000001ff00 */
[----:B------:R1:W5:Y:S01]  /*28b60*/  @!P1 LD.E.128 R60, [R10.64] ;  /* 0x000000040a3c9980 */ /* 0x000362000c101d00 */
[----:B------:R-:W-:-:S04]  /*28b70*/  @!P0 LEA.HI R4, R4, R6, RZ, 0x3 ;  /* 0x0000000604048211 */ /* 0x000fc800078f18ff */
[----:B------:R-:W-:-:S05]  /*28b80*/  @!P0 LOP3.LUT R4, R4, 0xfffffff8, RZ, 0xc0, !PT ;  /* 0xfffffff804048812 */ /* 0x000fca00078ec0ff */
[----:B------:R-:W-:-:S05]  /*28b90*/  @!P0 IMAD.WIDE R8, R4, 0x2, R8 ;  /* 0x0000000204088825 */ /* 0x000fca00078e0208 */
[----:B------:R2:W5:Y:S02]  /*28ba0*/  @!P0 LD.E.128 R92, [R8.64] ;  /* 0x00000004085c8980 */ /* 0x000564000c101d00 */
[----:B--23--:R-:W-:-:S04]  /*28bb0*/  @!P1 IMAD.WIDE R8, R42, 0x2, R2 ;  /* 0x000000022a089825 */ /* 0x00cfc800078e0202 */
[----:B------:R-:W-:Y:S01]  /*28bc0*/  @!P0 IMAD.WIDE R2, R4, 0x2, R2 ;  /* 0x0000000204028825 */ /* 0x000fe200078e0202 */
[----:B------:R1:W5:Y:S04]  /*28bd0*/  @!P1 LD.E.128 R84, [R8.64] ;  /* 0x0000000408549980 */ /* 0x000368000c101d00 */
[----:B------:R1:W5:Y:S02]  /*28be0*/  @!P0 LD.E.128 R88, [R2.64] ;  /* 0x0000000402588980 */ /* 0x000364000c101d00 */
.L_x_2644:
[----:B------:R-:W-:Y:S05]  /*28bf0*/  BSYNC B0 ;  /* 0x0000000000007941 */ /* 0x000fea0003800000 */
.L_x_2643:
[----:B------:R-:W-:Y:S01]  /*28c00*/  IADD3 R6, R79, -c[0x0][0x20], RZ ;  /* 0x800008004f067a10 */ /* 0x000fe20007ffe0ff */
[----:B------:R-:W-:-:S04]  /*28c10*/  DEPBAR.LE SB0, 0x1 ;  /* 0x000080400000791a */ /* 0x000fc80000000000 */
[----:B-1-3--:R-:W2:Y:S01]  /*28c20*/  LDL.64 R2, [R6+0x20] ;  /* 0x0000200006027983 */ /* 0x00aea20000100a00 */
[----:B------:R-:W-:Y:S03]  /*28c30*/  WARPSYNC 0xffffffff ;  /* 0xffffffff00007948 */ /* 0x000fe60003800000 */
[----:B------:R-:W-:Y:S06]  /*28c40*/  BAR.SYNC.DEFER_BLOCKING 0x0 ;  /* 0x0000000000007b1d */ /* 0x000fec0000010000 */
[----:B--2---:R1:W2:Y:S02]  /*28c50*/  LD.E R2, [R2.64] ;  /* 0x0000000402027980 */ /* 0x0042a4000c101900 */
[----:B-1---5:R-:W-:-:S02]  /*28c60*/  IMAD.MOV.U32 R3, RZ, RZ, R94 ;  /* 0x000000ffff037224 */ /* 0x022fc400078e005e */
[----:B--2---:R-:W-:Y:S02]  /*28c70*/  IMAD R4, R2, -0x80, R13 ;  /* 0xffffff8002047824 */ /* 0x004fe400078e020d */
[----:B------:R-:W-:-:S05]  /*28c80*/  IMAD.MOV.U32 R2, RZ, RZ, R95 ;  /* 0x000000ffff027224 */ /* 0x000fca00078e005f */
        /* <DEDUP_REMOVED lines=13> */
[----:B------:R-:W-:-:S05]  /*28d60*/  IMAD.MOV.U32 R2, RZ, RZ, R88 ;  /* 0x000000ffff027224 */ /* 0x000fca00078e0058 */
[----:B------:R-:W-:Y:S01]  /*28d70*/  PRMT R121, R121, 0x5410, R2 ;  /* 0x0000541079797816 */ /* 0x000fe20000000002 */
[----:B------:R-:W-:-:S05]  /*28d80*/  IMAD.MOV.U32 R2, RZ, RZ, R89 ;  /* 0x000000ffff027224 */ /* 0x000fca00078e0059 */
[----:B------:R-:W-:Y:S01]  /*28d90*/  PRMT R121, R2, 0x7610, R121 ;  /* 0x0000761002797816 */ /* 0x000fe20000000079 */
[----:B------:R-:W-:-:S05]  /*28da0*/  IMAD.MOV.U32 R2, RZ, RZ, R86 ;  /* 0x000000ffff027224 */ /* 0x000fca00078e0056 */
[----:B------:R-:W-:Y:S02]  /*28db0*/  PRMT R118, R118, 0x5410, R2 ;  /* 0x0000541076767816 */ /* 0x000fe40000000002 */
[----:B------:R-:W-:-:S04]  /*28dc0*/  MOV R2, R87 ;  /* 0x0000005700027202 */ /* 0x000fc80000000f00 */
[----:B------:R-:W-:Y:S01]  /*28dd0*/  PRMT R118, R2, 0x7610, R118 ;  /* 0x0000761002767816 */ /* 0x000fe20000000076 */
[----:B------:R-:W-:-:S05]  /*28de0*/  IMAD.MOV.U32 R2, RZ, RZ, R84 ;  /* 0x000000ffff027224 */ /* 0x000fca00078e0054 */
[----:B------:R-:W-:Y:S01]  /*28df0*/  PRMT R79, R79, 0x5410, R2 ;  /* 0x000054104f4f7816 */ /* 0x000fe20000000002 */
[----:B------:R-:W-:-:S05]  /*28e00*/  IMAD.MOV.U32 R2, RZ, RZ, R85 ;  /* 0x000000ffff027224 */ /* 0x000fca00078e0055 */
[----:B------:R-:W-:Y:S02]  /*28e10*/  PRMT R79, R2, 0x7610, R79 ;  /* 0x00007610024f7816 */ /* 0x000fe4000000004f */
[----:B------:R-:W2:Y:S01]  /*28e20*/  LDL.64 R2, [R6+0x28] ;  /* 0x0000280006027983 */ /* 0x000ea20000100a00 */
[----:B------:R-:W-:-:S04]  /*28e30*/  IMNMX R77, R4, 0x80, PT ;  /* 0x00000080044d7817 */ /* 0x000fc80003800200 */
[----:B------:R-:W-:Y:S01]  /*28e40*/  ISETP.GE.AND P0, PT, R78, R77, PT ;  /* 0x0000004d4e00720c */ /* 0x000fe20003f06270 */
[----:B------:R-:W-:Y:S01]  /*28e50*/  BSSY B1, `(.L_x_2645) ;  /* 0x00000f1000017945 */ /* 0x000fe20003800000 */
[----:B--2---:R1:W5:Y:S11]  /*28e60*/  LD.E.64 R38, [R2.64] ;  /* 0x0000000402267980 */ /* 0x004376000c101b00 */
[----:B------:R-:W-:Y:S05]  /*28e70*/  @P0 BRA `(.L_x_2646) ;  /* 0x00000ee000000947 */ /* 0x000fea0003800000 */
[----:B------:R-:W-:Y:S01]  /*28e80*/  ISETP.GE.AND P0, PT, R42, R0, PT ;  /* 0x000000002a00720c */ /* 0x000fe20003f06270 */
[----:B------:R-:W-:-:S12]  /*28e90*/  BSSY B0, `(.L_x_2647) ;  /* 0x0000072000007945 */ /* 0x000fd80003800000 */
[----:B------:R-:W-:Y:S05]  /*28ea0*/  @P0 BRA `(.L_x_2648) ;  /* 0x0000070000000947 */ /* 0x000fea0003800000 */
[----:B------:R-:W-:Y:S01]  /*28eb0*/  LEA.HI R4, R0, R40, RZ, 0x1d ;  /* 0x0000002800047211 */ /* 0x000fe200078fe8ff */
[----:B-1----:R-:W-:Y:S01]  /*28ec0*/  IMAD.SHL.U32 R2, R78, 0x40, RZ ;  /* 0x000000404e027824 */ /* 0x002fe200078e00ff */
[----:B------:R-:W-:Y:S02]  /*28ed0*/  SHF.R.S32.HI R3, RZ, 0x1f, R27 ;  /* 0x0000001fff037819 */ /* 0x000fe4000001141b */
[----:B------:R-:W-:Y:S01]  /*28ee0*/  SHF.R.S32.HI R6, RZ, 0x1f, R4 ;  /* 0x0000001fff067819 */ /* 0x000fe20000011404 */
[----:B------:R-:W-:Y:S01]  /*28ef0*/  IMAD.SHL.U32 R8, R4, 0x8, RZ ;  /* 0x0000000804087824 */ /* 0x000fe200078e00ff */
[----:B------:R-:W-:Y:S02]  /*28f00*/  LEA.HI R3, R3, R27, RZ, 0x6 ;  /* 0x0000001b03037211 */ /* 0x000fe400078f30ff */
[----:B------:R-:W-:Y:S02]  /*28f10*/  LEA.HI R6, R6, R4, RZ, 0x3 ;  /* 0x0000000406067211 */ /* 0x000fe400078f18ff */
[----:B------:R-:W-:Y:S01]  /*28f20*/  LOP3.LUT R2, R2, 0x1c0, RZ, 0xc0, !PT ;  /* 0x000001c002027812 */ /* 0x000fe200078ec0ff */
[----:B------:R-:W-:Y:S01]  /*28f30*/  IMAD.SHL.U32 R4, R3, 0x8, RZ ;  /* 0x0000000803047824 */ /* 0x000fe200078e00ff */
[----:B----4-:R-:W-:Y:S01]  /*28f40*/  SHF.R.U64 R24, R20, 0x10, R21 ;  /* 0x0000001014187819 */ /* 0x010fe20000001215 */
[----:B------:R-:W-:Y:S01]  /*28f50*/  IMAD.SHL.U32 R6, R6, 0x400, RZ ;  /* 0x0000040006067824 */ /* 0x000fe200078e00ff */
[----:B------:R-:W-:-:S02]  /*28f60*/  LOP3.LUT R8, R2, 0x38, R8, 0xf8, !PT ;  /* 0x0000003802087812 */ /* 0x000fc400078ef808 */
[----:B------:R-:W-:Y:S02]  /*28f70*/  SHF.R.U32.HI R3, RZ, 0x3, R2 ;  /* 0x00000003ff037819 */ /* 0x000fe40000011602 */
[----:B------:R-:W-:Y:S02]  /*28f80*/  LOP3.LUT R9, R2, 0x38, R42, 0xf8, !PT ;  /* 0x0000003802097812 */ /* 0x000fe400078ef82a */
[----:B------:R-:W-:Y:S02]  /*28f90*/  LOP3.LUT R2, R4, 0xfffffe00, RZ, 0xc0, !PT ;  /* 0xfffffe0004027812 */ /* 0x000fe400078ec0ff */
[----:B------:R-:W-:Y:S02]  /*28fa0*/  LOP3.LUT R4, R8, R3, RZ, 0x3c, !PT ;  /* 0x0000000308047212 */ /* 0x000fe400078e3cff */
[----:B------:R-:W-:Y:S02]  /*28fb0*/  LOP3.LUT R6, R6, 0xffffe000, RZ, 0xc0, !PT ;  /* 0xffffe00006067812 */ /* 0x000fe400078ec0ff */
[----:B------:R-:W-:-:S02]  /*28fc0*/  LOP3.LUT R9, R2, R9, R3, 0xf6, !PT ;  /* 0x0000000902097212 */ /* 0x000fc400078ef603 */
[----:B------:R-:W-:Y:S02]  /*28fd0*/  IADD3 R8, R4, R6, R2 ;  /* 0x0000000604087210 */ /* 0x000fe40007ffe002 */
[----:B------:R-:W-:Y:S01]  /*28fe0*/  SHF.R.U32.HI R13, RZ, 0x10, R21 ;  /* 0x00000010ff0d7819 */ /* 0x000fe20000011615 */
[----:B-----5:R-:W-:Y:S01]  /*28ff0*/  IMAD.WIDE.U32 R14, R9, 0x2, R38 ;  /* 0x00000002090e7825 */ /* 0x020fe200078e0026 */
[--C-:B------:R-:W-:Y:S02]  /*29000*/  SHF.R.U64 R3, R16, 0x10, R17.reuse ;  /* 0x0000001010037819 */ /* 0x100fe40000001211 */
[----:B------:R-:W-:Y:S01]  /*29010*/  SHF.R.U32.HI R2, RZ, 0x10, R17 ;  /* 0x00000010ff027819 */ /* 0x000fe20000011611 */
[----:B------:R-:W-:Y:S01]  /*29020*/  IMAD.WIDE.U32 R20, R8, 0x2, R38 ;  /* 0x0000000208147825 */ /* 0x000fe200078e0026 */
[--C-:B------:R-:W-:Y:S02]  /*29030*/  SHF.R.U64 R4, R18, 0x10, R19.reuse ;  /* 0x0000001012047819 */ /* 0x100fe40000001213 */
[----:B------:R-:W-:-:S02]  /*29040*/  SHF.R.U32.HI R6, RZ, 0x10, R19 ;  /* 0x00000010ff067819 */ /* 0x000fc40000011613 */
[----:B------:R-:W2:Y:S01]  /*29050*/  LD.E.128 R8, [R20.64] ;  /* 0x0000000414087980 */ /* 0x000ea2000c101d00 */
[----:B------:R-:W-:Y:S02]  /*29060*/  SHF.R.U64 R36, R22, 0x10, R23 ;  /* 0x0000001016247819 */ /* 0x000fe40000001217 */
[----:B------:R-:W-:Y:S01]  /*29070*/  PRMT R22, R37, 0x5410, R2 ;  /* 0x0000541025167816 */ /* 0x000fe20000000002 */
[----:B------:R-:W3:Y:S01]  /*29080*/  LD.E.128 R16, [R14.64] ;  /* 0x000000040e107980 */ /* 0x000ee2000c101d00 */
[----:B------:R-:W-:Y:S02]  /*29090*/  PRMT R2, R43, 0x5432, R24 ;  /* 0x000054322b027816 */ /* 0x000fe40000000018 */
[----:B------:R-:W-:Y:S02]  /*290a0*/  PRMT R3, R37, 0x5432, R3 ;  /* 0x0000543225037816 */ /* 0x000fe40000000003 */
[C---:B------:R-:W-:Y:S02]  /*290b0*/  PRMT R26, R41.reuse, 0x5432, R4 ;  /* 0x00005432291a7816 */ /* 0x040fe40000000004 */
[----:B------:R-:W-:-:S02]  /*290c0*/  PRMT R25, R41, 0x5410, R6 ;  /* 0x0000541029197816 */ /* 0x000fc40000000006 */
[----:B------:R-:W-:Y:S01]  /*290d0*/  PRMT R24, R76, 0x5432, R36 ;  /* 0x000054324c187816 */ /* 0x000fe20000000024 */
[----:B------:R-:W-:Y:S01]  /*290e0*/  IMAD.U32 R36, R2, 0x10000, RZ ;  /* 0x0001000002247824 */ /* 0x000fe200078e00ff */
[----:B------:R-:W-:Y:S01]  /*290f0*/  PRMT R13, R43, 0x5410, R13 ;  /* 0x000054102b0d7816 */ /* 0x000fe2000000000d */
[C---:B------:R-:W-:Y:S01]  /*29100*/  IMAD.U32 R6, R3.reuse, 0x10000, RZ ;  /* 0x0001000003067824 */ /* 0x040fe200078e00ff */
[----:B------:R-:W-:Y:S02]  /*29110*/  LOP3.LUT R3, R3, 0xffff0000, RZ, 0xc0, !PT ;  /* 0xffff000003037812 */ /* 0x000fe400078ec0ff */
[----:B------:R-:W-:-:S04]  /*29120*/  SHF.R.U32.HI R23, RZ, 0x10, R23 ;  /* 0x00000010ff177819 */ /* 0x000fc80000011617 */
[----:B------:R-:W-:Y:S01]  /*29130*/  PRMT R23, R76, 0x5410, R23 ;  /* 0x000054104c177816 */ /* 0x000fe20000000017 */
[----:B--2---:R-:W-:Y:S02]  /*29140*/  IMAD.U32 R41, R8, 0x10000, RZ ;  /* 0x0001000008297824 */ /* 0x004fe400078e00ff */
[----:B---3--:R-:W-:Y:S02]  /*29150*/  IMAD.U32 R43, R16, 0x10000, RZ ;  /* 0x00010000102b7824 */ /* 0x008fe400078e00ff */
[----:B------:R-:W-:-:S04]  /*29160*/  FMUL.FTZ R4, R41, R36 ;  /* 0x0000002429047220 */ /* 0x000fc80000410000 */
[-C--:B------:R-:W-:Y:S02]  /*29170*/  FFMA.FTZ R37, R43, R6.reuse, -R4 ;  /* 0x000000062b257223 */ /* 0x080fe40000010804 */
[----:B------:R-:W-:Y:S01]  /*29180*/  FMUL.FTZ R4, R41, R6 ;  /* 0x0000000629047220 */ /* 0x000fe20000410000 */
[----:B------:R-:W-:-:S03]  /*29190*/  LOP3.LUT R6, R8, 0xffff0000, RZ, 0xc0, !PT ;  /* 0xffff000008067812 */ /* 0x000fc600078ec0ff */
[----:B------:R-:W-:Y:S01]  /*291a0*/  FFMA.FTZ R41, R43, R36, R4 ;  /* 0x000000242b297223 */ /* 0x000fe20000010004 */
[----:B------:R-:W-:Y:S02]  /*291b0*/  LOP3.LUT R4, R2, 0xffff0000, RZ, 0xc0, !PT ;  /* 0xffff000002047812 */ /* 0x000fe400078ec0ff */
[----:B------:R-:W-:-:S03]  /*291c0*/  LOP3.LUT R16, R16, 0xffff0000, RZ, 0xc0, !PT ;  /* 0xffff000010107812 */ /* 0x000fc600078ec0ff */
[----:B------:R-:W-:-:S04]  /*291d0*/  FMUL.FTZ R2, R6, R4 ;  /* 0x0000000406027220 */ /* 0x000fc80000410000 */
[-C--:B------:R-:W-:Y:S02]  /*291e0*/  FFMA.FTZ R8, R16, R3.reuse, -R2 ;  /* 0x0000000310087223 */ /* 0x080fe40000010802 */
[----:B------:R-:W-:-:S04]  /*291f0*/  FMUL.FTZ R2, R6, R3 ;  /* 0x0000000306027220 */ /* 0x000fc80000410000 */
[----:B------:R-:W-:Y:S01]  /*29200*/  FFMA.FTZ R36, R16, R4, R2 ;  /* 0x0000000410247223 */ /* 0x000fe20000010002 */
[----:B------:R-:W-:Y:S01]  /*29210*/  F2FP.BF16.PACK_AB R16, R8, R37 ;  /* 0x000000250810723e */ /* 0x000fe200000010ff */
[----:B------:R-:W-:-:S03]  /*29220*/  IMAD.U32 R3, R9, 0x10000, RZ ;  /* 0x0001000009037824 */ /* 0x000fc600078e00ff */
[----:B------:R-:W-:Y:S01]  /*29230*/  F2FP.BF16.PACK_AB R8, R36, R41 ;  /* 0x000000292408723e */ /* 0x000fe200000010ff */
[----:B------:R-:W-:Y:S01]  /*29240*/  IMAD.U32 R36, R13, 0x10000, RZ ;  /* 0x000100000d247824 */ /* 0x000fe200078e00ff */
[C---:B------:R-:W-:Y:S01]  /*29250*/  LOP3.LUT R4, R17.reuse, 0xffff0000, RZ, 0xc0, !PT ;  /* 0xffff000011047812 */ /* 0x040fe200078ec0ff */
[----:B------:R-:W-:Y:S01]  /*29260*/  IMAD.U32 R6, R17, 0x10000, RZ ;  /* 0x0001000011067824 */ /* 0x000fe200078e00ff */
[----:B------:R-:W-:Y:S01]  /*29270*/  LOP3.LUT R2, R9, 0xffff0000, RZ, 0xc0, !PT ;  /* 0xffff000009027812 */ /* 0x000fe200078ec0ff */
[----:B------:R-:W-:Y:S02]  /*29280*/  IMAD.U32 R17, R22, 0x10000, RZ ;  /* 0x0001000016117824 */ /* 0x000fe400078e00ff */
[C---:B------:R-:W-:Y:S02]  /*29290*/  FMUL.FTZ R9, R3.reuse, R36 ;  /* 0x0000002403097220 */ /* 0x040fe40000410000 */
[-C--:B------:R-:W-:Y:S02]  /*292a0*/  FMUL.FTZ R3, R3, R17.reuse ;  /* 0x0000001103037220 */ /* 0x080fe40000410000 */
[----:B------:R-:W-:Y:S01]  /*292b0*/  FFMA.FTZ R9, R6, R17, -R9 ;  /* 0x0000001106097223 */ /* 0x000fe20000010809 */
[----:B------:R-:W-:-:S02]  /*292c0*/  LOP3.LUT R17, R13, 0xffff0000, RZ, 0xc0, !PT ;  /* 0xffff00000d117812 */ /* 0x000fc400078ec0ff */
[----:B------:R-:W-:Y:S01]  /*292d0*/  LOP3.LUT R13, R22, 0xffff0000, RZ, 0xc0, !PT ;  /* 0xffff0000160d7812 */ /* 0x000fe200078ec0ff */
[----:B------:R-:W-:Y:S02]  /*292e0*/  FFMA.FTZ R6, R6, R36, R3 ;  /* 0x0000002406067223 */ /* 0x000fe40000010003 */
[C---:B------:R-:W-:Y:S02]  /*292f0*/  FMUL.FTZ R3, R2.reuse, R17 ;  /* 0x0000001102037220 */ /* 0x040fe40000410000 */
[----:B------:R-:W-:Y:S02]  /*29300*/  FMUL.FTZ R2, R2, R13 ;  /* 0x0000000d02027220 */ /* 0x000fe40000410000 */
[----:B------:R-:W-:Y:S02]  /*29310*/  IMAD.U32 R36, R10, 0x10000, RZ ;  /* 0x000100000a247824 */ /* 0x000fe400078e00ff */
[----:B------:R-:W-:Y:S02]  /*29320*/  FFMA.FTZ R2, R4, R17, R2 ;  /* 0x0000001104027223 */ /* 0x000fe40000010002 */
[----:B------:R-:W-:-:S02]  /*29330*/  IMAD.U32 R17, R24, 0x10000, RZ ;  /* 0x0001000018117824 */ /* 0x000fc400078e00ff */
[----:B------:R-:W-:Y:S02]  /*29340*/  FFMA.FTZ R3, R4, R13, -R3 ;  /* 0x0000000d04037223 */ /* 0x000fe40000010803 */
[----:B------:R-:W-:Y:S02]  /*29350*/  IMAD.U32 R13, R26, 0x10000, RZ ;  /* 0x000100001a0d7824 */ /* 0x000fe400078e00ff */
[----:B------:R-:W-:Y:S02]  /*29360*/  IMAD.U32 R37, R18, 0x10000, RZ ;  /* 0x0001000012257824 */ /* 0x000fe400078e00ff */
[----:B------:R-:W-:-:S04]  /*29370*/  FMUL.FTZ R4, R36, R17 ;  /* 0x0000001124047220 */ /* 0x000fc80000410000 */
[-C--:B------:R-:W-:Y:S02]  /*29380*/  FFMA.FTZ R22, R37, R13.reuse, -R4 ;  /* 0x0000000d25167223 */ /* 0x080fe40000010804 */
[----:B------:R-:W-:-:S04]  /*29390*/  FMUL.FTZ R4, R36, R13 ;  /* 0x0000000d24047220 */ /* 0x000fc80000410000 */
[----:B------:R-:W-:Y:S01]  /*293a0*/  FFMA.FTZ R37, R37, R17, R4 ;  /* 0x0000001125257223 */ /* 0x000fe20000010004 */
[----:B------:R-:W-:Y:S01]  /*293b0*/  F2FP.BF16.PACK_AB R17, R3, R9 ;  /* 0x000000090311723e */ /* 0x000fe200000010ff */
[----:B------:R-:W-:Y:S01]  /*293c0*/  IMAD.U32 R4, R23, 0x10000, RZ ;  /* 0x0001000017047824 */ /* 0x000fe200078e00ff */
[----:B------:R-:W-:Y:S01]  /*293d0*/  F2FP.BF16.PACK_AB R9, R2, R6 ;  /* 0x000000060209723e */ /* 0x000fe200000010ff */
[----:B------:R-:W-:Y:S02]  /*293e0*/  IMAD.U32 R6, R11, 0x10000, RZ ;  /* 0x000100000b067824 */ /* 0x000fe400078e00ff */
[----:B------:R-:W-:Y:S02]  /*293f0*/  IMAD.U32 R3, R25, 0x10000, RZ ;  /* 0x0001000019037824 */ /* 0x000fe400078e00ff */
[----:B------:R-:W-:Y:S02]  /*29400*/  IMAD.U32 R36, R19, 0x10000, RZ ;  /* 0x0001000013247824 */ /* 0x000fe400078e00ff */
[----:B------:R-:W-:-:S04]  /*29410*/  FMUL.FTZ R2, R6, R4 ;  /* 0x0000000406027220 */ /* 0x000fc80000410000 */
[-C--:B------:R-:W-:Y:S02]  /*29420*/  FFMA.FTZ R13, R36, R3.reuse, -R2 ;  /* 0x00000003240d7223 */ /* 0x080fe40000010802 */
[----:B------:R-:W-:Y:S01]  /*29430*/  FMUL.FTZ R2, R6, R3 ;  /* 0x0000000306027220 */ /* 0x000fe20000410000 */
[----:B------:R-:W-:Y:S02]  /*29440*/  LOP3.LUT R41, R24, 0xffff0000, RZ, 0xc0, !PT ;  /* 0xffff000018297812 */ /* 0x000fe400078ec0ff */
[----:B------:R-:W-:Y:S01]  /*29450*/  LOP3.LUT R3, R10, 0xffff0000, RZ, 0xc0, !PT ;  /* 0xffff00000a037812 */ /* 0x000fe200078ec0ff */
[----:B------:R-:W-:Y:S01]  /*29460*/  FFMA.FTZ R36, R36, R4, R2 ;  /* 0x0000000424247223 */ /* 0x000fe20000010002 */
[----:B------:R-:W-:Y:S02]  /*29470*/  LOP3.LUT R2, R11, 0xffff0000, RZ, 0xc0, !PT ;  /* 0xffff00000b027812 */ /* 0x000fe400078ec0ff */
[----:B------:R-:W-:Y:S02]  /*29480*/  LOP3.LUT R24, R23, 0xffff0000, RZ, 0xc0, !PT ;  /* 0xffff000017187812 */ /* 0x000fe400078ec0ff */
[----:B------:R-:W-:-:S02]  /*29490*/  LOP3.LUT R26, R26, 0xffff0000, RZ, 0xc0, !PT ;  /* 0xffff00001a1a7812 */ /* 0x000fc400078ec0ff */
[----:B------:R-:W-:Y:S01]  /*294a0*/  LOP3.LUT R23, R25, 0xffff0000, RZ, 0xc0, !PT ;  /* 0xffff000019177812 */ /* 0x000fe200078ec0ff */
[----:B------:R-:W-:Y:S01]  /*294b0*/  FMUL.FTZ R10, R3, R41 ;  /* 0x00000029030a7220 */ /* 0x000fe20000410000 */
[----:B------:R-:W-:Y:S01]  /*294c0*/  LOP3.LUT R6, R18, 0xffff0000, RZ, 0xc0, !PT ;  /* 0xffff000012067812 */ /* 0x000fe200078ec0ff */
[C---:B------:R-:W-:Y:S01]  /*294d0*/  FMUL.FTZ R11, R2.reuse, R24 ;  /* 0x00000018020b7220 */ /* 0x040fe20000410000 */
[----:B------:R-:W-:Y:S01]  /*294e0*/  LOP3.LUT R4, R19, 0xffff0000, RZ, 0xc0, !PT ;  /* 0xffff000013047812 */ /* 0x000fe200078ec0ff */
[-C--:B------:R-:W-:Y:S02]  /*294f0*/  FMUL.FTZ R3, R3, R26.reuse ;  /* 0x0000001a03037220 */ /* 0x080fe40000410000 */
[-C--:B------:R-:W-:Y:S02]  /*29500*/  FMUL.FTZ R2, R2, R23.reuse ;  /* 0x0000001702027220 */ /* 0x080fe40000410000 */
[----:B------:R-:W-:Y:S02]  /*29510*/  FFMA.FTZ R10, R6, R26, -R10 ;  /* 0x0000001a060a7223 */ /* 0x000fe4000001080a */
[----:B------:R-:W-:-:S02]  /*29520*/  FFMA.FTZ R11, R4, R23, -R11 ;  /* 0x00000017040b7223 */ /* 0x000fc4000001080b */
[----:B------:R-:W-:Y:S02]  /*29530*/  FFMA.FTZ R3, R6, R41, R3 ;  /* 0x0000002906037223 */ /* 0x000fe40000010003 */
[----:B------:R-:W-:Y:S01]  /*29540*/  FFMA.FTZ R2, R4, R24, R2 ;  /* 0x0000001804027223 */ /* 0x000fe20000010002 */
[----:B------:R-:W-:Y:S02]  /*29550*/  F2FP.BF16.PACK_AB R18, R10, R22 ;  /* 0x000000160a12723e */ /* 0x000fe400000010ff */
[----:B------:R-:W-:Y:S02]  /*29560*/  F2FP.BF16.PACK_AB R19, R11, R13 ;  /* 0x0000000d0b13723e */ /* 0x000fe400000010ff */
[----:B------:R-:W-:Y:S02]  /*29570*/  F2FP.BF16.PACK_AB R10, R3, R37 ;  /* 0x00000025030a723e */ /* 0x000fe400000010ff */
[----:B------:R-:W-:Y:S01]  /*29580*/  F2FP.BF16.PACK_AB R11, R2, R36 ;  /* 0x00000024020b723e */ /* 0x000fe200000010ff */
[----:B------:R1:W-:Y:S04]  /*29590*/  ST.E.128 [R14.64], R16 ;  /* 0x000000100e007985 */ /* 0x0003e8000c101d04 */
[----:B------:R1:W-:Y:S02]  /*295a0*/  ST.E.128 [R20.64], R8 ;  /* 0x0000000814007985 */ /* 0x0003e4000c101d04 */
.L_x_2648:
[----:B------:R-:W-:Y:S05]  /*295b0*/  BSYNC B0 ;  /* 0x0000000000007941 */ /* 0x000fea0003800000 */
.L_x_2647:
[----:B-1----:R-:W-:-:S04]  /*295c0*/  IADD3 R2, R42, 0x40, RZ ;  /* 0x000000402a027810 */ /* 0x002fc80007ffe0ff */
[----:B------:R-:W-:-:S13]  /*295d0*/  ISETP.GE.AND P0, PT, R2, R0, PT ;  /* 0x000000000200720c */ /* 0x000fda0003f06270 */
[----:B------:R-:W-:Y:S05]  /*295e0*/  @P0 BRA `(.L_x_2646) ;  /* 0x0000077000000947 */ /* 0x000fea0003800000 */
[----:B------:R-:W-:Y:S02]  /*295f0*/  SHF.R.S32.HI R3, RZ, 0x1f, R2 ;  /* 0x0000001fff037819 */ /* 0x000fe40000011402 */
[----:B------:R-:W-:Y:S02]  /*29600*/  SHF.R.U64 R13, R32, 0x10, R33 ;  /* 0x00000010200d7819 */ /* 0x000fe40000001221 */
[CC--:B------:R-:W-:Y:S02]  /*29610*/  LEA.HI R4, R3.reuse, R2.reuse, RZ, 0x3 ;  /* 0x0000000203047211 */ /* 0x0c0fe400078f18ff */
[----:B------:R-:W-:Y:S02]  /*29620*/  LEA.HI R10, R3, R2, RZ, 0x6 ;  /* 0x00000002030a7211 */ /* 0x000fe400078f30ff */
[----:B------:R-:W-:Y:S02]  /*29630*/  SHF.R.S32.HI R2, RZ, 0x1f, R27 ;  /* 0x0000001fff027819 */ /* 0x000fe4000001141b */
[----:B------:R-:W-:-:S02]  /*29640*/  SHF.R.S32.HI R3, RZ, 0x3, R4 ;  /* 0x00000003ff037819 */ /* 0x000fc40000011404 */
[----:B------:R-:W-:Y:S01]  /*29650*/  LEA.HI R9, R2, R27, RZ, 0x6 ;  /* 0x0000001b02097211 */ /* 0x000fe200078f30ff */
[----:B------:R-:W-:Y:S01]  /*29660*/  IMAD.SHL.U32 R2, R78, 0x40, RZ ;  /* 0x000000404e027824 */ /* 0x000fe200078e00ff */
[----:B------:R-:W-:Y:S02]  /*29670*/  LEA.HI R3, R0, R3, RZ, 0x1d ;  /* 0x0000000300037211 */ /* 0x000fe400078fe8ff */
[----:B------:R-:W-:Y:S02]  /*29680*/  SHF.R.U32.HI R23, RZ, 0x10, R33 ;  /* 0x00000010ff177819 */ /* 0x000fe40000011621 */
[----:B------:R-:W-:Y:S01]  /*29690*/  LOP3.LUT R2, R2, 0x1c0, RZ, 0xc0, !PT ;  /* 0x000001c002027812 */ /* 0x000fe200078ec0ff */
[----:B------:R-:W-:Y:S01]  /*296a0*/  IMAD.SHL.U32 R6, R3, 0x8, RZ ;  /* 0x0000000803067824 */ /* 0x000fe200078e00ff */
[----:B------:R-:W-:Y:S02]  /*296b0*/  SHF.R.U32.HI R27, RZ, 0x10, R35 ;  /* 0x00000010ff1b7819 */ /* 0x000fe40000011623 */
[----:B------:R-:W-:-:S02]  /*296c0*/  LOP3.LUT R8, R2, 0x38, R4, 0xf8, !PT ;  /* 0x0000003802087812 */ /* 0x000fc400078ef804 */
[----:B------:R-:W-:Y:S02]  /*296d0*/  SHF.R.S32.HI R4, RZ, 0x1f, R3 ;  /* 0x0000001fff047819 */ /* 0x000fe40000011403 */
[----:B------:R-:W-:Y:S02]  /*296e0*/  LOP3.LUT R6, R2, 0x38, R6, 0xf8, !PT ;  /* 0x0000003802067812 */ /* 0x000fe400078ef806 */
[----:B------:R-:W-:Y:S02]  /*296f0*/  SHF.R.U32.HI R2, RZ, 0x3, R2 ;  /* 0x00000003ff027819 */ /* 0x000fe40000011602 */
[----:B------:R-:W-:Y:S01]  /*29700*/  LEA.HI R3, R4, R3, RZ, 0x3 ;  /* 0x0000000304037211 */ /* 0x000fe200078f18ff */
[----:B------:R-:W-:Y:S01]  /*29710*/  IMAD.SHL.U32 R4, R10, 0x80, RZ ;  /* 0x000000800a047824 */ /* 0x000fe200078e00ff */
[-C--:B------:R-:W-:Y:S02]  /*29720*/  LOP3.LUT R8, R8, R2.reuse, RZ, 0x3c, !PT ;  /* 0x0000000208087212 */ /* 0x080fe400078e3cff */
[----:B------:R-:W-:Y:S01]  /*29730*/  LOP3.LUT R6, R6, R2, RZ, 0x3c, !PT ;  /* 0x0000000206067212 */ /* 0x000fe200078e3cff */
[----:B------:R-:W-:Y:S01]  /*29740*/  IMAD.SHL.U32 R2, R9, 0x8, RZ ;  /* 0x0000000809027824 */ /* 0x000fe200078e00ff */
[----:B------:R-:W-:Y:S01]  /*29750*/  LOP3.LUT R4, R4, 0xffffe000, RZ, 0xc0, !PT ;  /* 0xffffe00004047812 */ /* 0x000fe200078ec0ff */
[----:B------:R-:W-:Y:S01]  /*29760*/  IMAD.SHL.U32 R3, R3, 0x400, RZ ;  /* 0x0000040003037824 */ /* 0x000fe200078e00ff */
[----:B----4-:R-:W-:-:S02]  /*29770*/  SHF.R.U64 R24, R34, 0x10, R35 ;  /* 0x0000001022187819 */ /* 0x010fc40000001223 */
[----:B------:R-:W-:Y:S02]  /*29780*/  LOP3.LUT R2, R2, 0xfffffe00, RZ, 0xc0, !PT ;  /* 0xfffffe0002027812 */ /* 0x000fe400078ec0ff */
[----:B------:R-:W-:Y:S02]  /*29790*/  LOP3.LUT R3, R3, 0xffffe000, RZ, 0xc0, !PT ;  /* 0xffffe00003037812 */ /* 0x000fe400078ec0ff */
[--C-:B------:R-:W-:Y:S02]  /*297a0*/  IADD3 R9, R8, R4, R2.reuse ;  /* 0x0000000408097210 */ /* 0x100fe40007ffe002 */
[----:B------:R-:W-:Y:S02]  /*297b0*/  IADD3 R8, R6, R3, R2 ;  /* 0x0000000306087210 */ /* 0x000fe40007ffe002 */
[----:B------:R-:W-:Y:S01]  /*297c0*/  SHF.R.U32.HI R2, RZ, 0x10, R29 ;  /* 0x00000010ff027819 */ /* 0x000fe2000001161d */
[----:B-----5:R-:W-:Y:S01]  /*297d0*/  IMAD.WIDE.U32 R14, R9, 0x2, R38 ;  /* 0x00000002090e7825 */ /* 0x020fe200078e0026 */
[----:B------:R-:W-:-:S02]  /*297e0*/  SHF.R.U64 R3, R28, 0x10, R29 ;  /* 0x000000101c037819 */ /* 0x000fc4000000121d */
[----:B------:R-:W-:Y:S01]  /*297f0*/  PRMT R22, R96, 0x5410, R2 ;  /* 0x0000541060167816 */ /* 0x000fe20000000002 */
[----:B------:R-:W-:Y:S01]  /*29800*/  IMAD.WIDE.U32 R20, R8, 0x2, R38 ;  /* 0x0000000208147825 */ /* 0x000fe200078e0026 */
[----:B------:R-:W2:Y:S01]  /*29810*/  LD.E.128 R16, [R14.64] ;  /* 0x000000040e107980 */ /* 0x000ea2000c101d00 */
[--C-:B------:R-:W-:Y:S02]  /*29820*/  SHF.R.U64 R4, R30, 0x10, R31.reuse ;  /* 0x000000101e047819 */ /* 0x100fe4000000121f */
[----:B------:R-:W-:Y:S01]  /*29830*/  SHF.R.U32.HI R6, RZ, 0x10, R31 ;  /* 0x00000010ff067819 */ /* 0x000fe2000001161f */
[----:B------:R-:W3:Y:S01]  /*29840*/  LD.E.128 R8, [R20.64] ;  /* 0x0000000414087980 */ /* 0x000ee2000c101d00 */
[C---:B------:R-:W-:Y:S02]  /*29850*/  PRMT R2, R99.reuse, 0x5432, R13 ;  /* 0x0000543263027816 */ /* 0x040fe4000000000d */
[----:B------:R-:W-:Y:S02]  /*29860*/  PRMT R13, R99, 0x5410, R23 ;  /* 0x00005410630d7816 */ /* 0x000fe40000000017 */
[----:B------:R-:W-:-:S02]  /*29870*/  PRMT R3, R96, 0x5432, R3 ;  /* 0x0000543260037816 */ /* 0x000fc40000000003 */
[----:B------:R-:W-:Y:S01]  /*29880*/  PRMT R23, R100, 0x5410, R27 ;  /* 0x0000541064177816 */ /* 0x000fe2000000001b */
[----:B------:R-:W-:Y:S01]  /*29890*/  IMAD.U32 R27, R2, 0x10000, RZ ;  /* 0x00010000021b7824 */ /* 0x000fe200078e00ff */
[C---:B------:R-:W-:Y:S02]  /*298a0*/  PRMT R26, R98.reuse, 0x5432, R4 ;  /* 0x00005432621a7816 */ /* 0x040fe40000000004 */
[----:B------:R-:W-:Y:S01]  /*298b0*/  PRMT R25, R98, 0x5410, R6 ;  /* 0x0000541062197816 */ /* 0x000fe20000000006 */
[C---:B------:R-:W-:Y:S01]  /*298c0*/  IMAD.U32 R6, R3.reuse, 0x10000, RZ ;  /* 0x0001000003067824 */ /* 0x040fe200078e00ff */
[----:B------:R-:W-:Y:S02]  /*298d0*/  LOP3.LUT R3, R3, 0xffff0000, RZ, 0xc0, !PT ;  /* 0xffff000003037812 */ /* 0x000fe400078ec0ff */
[----:B------:R-:W-:Y:S01]  /*298e0*/  PRMT R24, R100, 0x5432, R24 ;  /* 0x0000543264187816 */ /* 0x000fe20000000018 */
[----:B--2---:R-:W-:Y:S02]  /*298f0*/  IMAD.U32 R30, R16, 0x10000, RZ ;  /* 0x00010000101e7824 */ /* 0x004fe400078e00ff */
[----:B---3--:R-:W-:-:S04]  /*29900*/  IMAD.U32 R29, R8, 0x10000, RZ ;  /* 0x00010000081d7824 */ /* 0x008fc800078e00ff */
        /* <DEDUP_REMOVED lines=44> */
[CC--:B------:R-:W-:Y:S02]  /*29bd0*/  FFMA.FTZ R13, R27.reuse, R3.reuse, -R2 ;  /* 0x000000031b0d7223 */ /* 0x0c0fe40000010802 */
        /* <DEDUP_REMOVED lines=24> */
.L_x_2646:
[----:B------:R-:W-:Y:S05]  /*29d60*/  BSYNC B1 ;  /* 0x0000000000017941 */ /* 0x000fea0003800000 */
.L_x_2645:
[----:B------:R-:W-:Y:S01]  /*29d70*/  IADD3 R32, R78, 0x20, RZ ;  /* 0x000000204e207810 */ /* 0x000fe20007ffe0ff */
[----:B------:R-:W-:Y:S03]  /*29d80*/  BSSY B1, `(.L_x_2649) ;  /* 0x00000f1000017945 */ /* 0x000fe60003800000 */
[----:B------:R-:W-:-:S13]  /*29d90*/  ISETP.GE.AND P0, PT, R32, R77, PT ;  /* 0x0000004d2000720c */ /* 0x000fda0003f06270 */
[----:B------:R-:W-:Y:S05]  /*29da0*/  @P0 BRA `(.L_x_2650) ;  /* 0x00000ee000000947 */ /* 0x000fea0003800000 */
[----:B------:R-:W-:Y:S01]  /*29db0*/  ISETP.GE.AND P0, PT, R42, R0, PT ;  /* 0x000000002a00720c */ /* 0x000fe20003f06270 */
[----:B------:R-:W-:-:S12]  /*29dc0*/  BSSY B0, `(.L_x_2651) ;  /* 0x0000072000007945 */ /* 0x000fd80003800000 */
[----:B------:R-:W-:Y:S05]  /*29dd0*/  @P0 BRA `(.L_x_2652) ;  /* 0x0000070000000947 */ /* 0x000fea0003800000 */
[----:B------:R-:W-:Y:S01]  /*29de0*/  LEA.HI R4, R0, R40, RZ, 0x1d ;  /* 0x0000002800047211 */ /* 0x000fe200078fe8ff */
[----:B-1----:R-:W-:Y:S01]  /*29df0*/  IMAD.SHL.U32 R3, R32, 0x40, RZ ;  /* 0x0000004020037824 */ /* 0x002fe200078e00ff */
[----:B------:R-:W-:Y:S02]  /*29e00*/  SHF.R.S32.HI R2, RZ, 0x1f, R32 ;  /* 0x0000001fff027819 */ /* 0x000fe40000011420 */
[----:B------:R-:W-:Y:S02]  /*29e10*/  SHF.R.S32.HI R8, RZ, 0x1f, R4 ;  /* 0x0000001fff087819 */ /* 0x000fe40000011404 */
[----:B------:R-:W-:Y:S02]  /*29e20*/  LEA.HI R6, R2, R32, RZ, 0x3 ;  /* 0x0000002002067211 */ /* 0x000fe400078f18ff */
[----:B------:R-:W-:Y:S02]  /*29e30*/  LOP3.LUT R2, R3, 0x1c0, RZ, 0xc0, !PT ;  /* 0x000001c003027812 */ /* 0x000fe400078ec0ff */
[----:B------:R-:W-:Y:S01]  /*29e40*/  LEA.HI R3, R8, R4, RZ, 0x3 ;  /* 0x0000000408037211 */ /* 0x000fe200078f18ff */
[----:B------:R-:W-:Y:S01]  /*29e50*/  IMAD.SHL.U32 R4, R4, 0x8, RZ ;  /* 0x0000000804047824 */ /* 0x000fe200078e00ff */
[----:B------:R-:W-:Y:S01]  /*29e60*/  SHF.R.U32.HI R9, RZ, 0x3, R2 ;  /* 0x00000003ff097819 */ /* 0x000fe20000011602 */
[----:B------:R-:W-:-:S03]  /*29e70*/  IMAD.SHL.U32 R8, R6, 0x40, RZ ;  /* 0x0000004006087824 */ /* 0x000fc600078e00ff */
[----:B------:R-:W-:Y:S01]  /*29e80*/  LOP3.LUT R6, R2, 0x38, R4, 0xf8, !PT ;  /* 0x0000003802067812 */ /* 0x000fe200078ef804 */
[----:B------:R-:W-:Y:S01]  /*29e90*/  IMAD.SHL.U32 R4, R3, 0x400, RZ ;  /* 0x0000040003047824 */ /* 0x000fe200078e00ff */
[----:B------:R-:W-:Y:S02]  /*29ea0*/  LOP3.LUT R3, R8, 0xfffffe00, RZ, 0xc0, !PT ;  /* 0xfffffe0008037812 */ /* 0x000fe400078ec0ff */
[----:B------:R-:W-:Y:S02]  /*29eb0*/  LOP3.LUT R6, R6, R9, RZ, 0x3c, !PT ;  /* 0x0000000906067212 */ /* 0x000fe400078e3cff */
[----:B------:R-:W-:Y:S02]  /*29ec0*/  LOP3.LUT R4, R4, 0xffffe000, RZ, 0xc0, !PT ;  /* 0xffffe00004047812 */ /* 0x000fe400078ec0ff */
[----:B------:R-:W-:Y:S02]  /*29ed0*/  LOP3.LUT R2, R2, 0x38, R42, 0xf8, !PT ;  /* 0x0000003802027812 */ /* 0x000fe400078ef82a */
[----:B------:R-:W-:-:S02]  /*29ee0*/  IADD3 R4, R6, R4, R3 ;  /* 0x0000000406047210 */ /* 0x000fc40007ffe003 */
[----:B------:R-:W-:-:S03]  /*29ef0*/  LOP3.LUT R3, R3, R2, R9, 0xf6, !PT ;  /* 0x0000000203037212 */ /* 0x000fc600078ef609 */
[----:B-----5:R-:W-:-:S04]  /*29f00*/  IMAD.WIDE.U32 R20, R4, 0x2, R38 ;  /* 0x0000000204147825 */ /* 0x020fc800078e0026 */
[----:B------:R-:W-:Y:S01]  /*29f10*/  IMAD.WIDE.U32 R14, R3, 0x2, R38 ;  /* 0x00000002030e7825 */ /* 0x000fe200078e0026 */
[----:B------:R-:W2:Y:S04]  /*29f20*/  LD.E.128 R8, [R20.64] ;  /* 0x0000000414087980 */ /* 0x000ea8000c101d00 */
[----:B------:R-:W3:Y:S01]  /*29f30*/  LD.E.128 R16, [R14.64] ;  /* 0x000000040e107980 */ /* 0x000ee2000c101d00 */
[----:B------:R-:W-:Y:S02]  /*29f40*/  SHF.R.U64 R2, R48, 0x10, R49 ;  /* 0x0000001030027819 */ /* 0x000fe40000001231 */
[----:B------:R-:W-:Y:S02]  /*29f50*/  SHF.R.U64 R3, R44, 0x10, R45 ;  /* 0x000000102c037819 */ /* 0x000fe4000000122d */
[----:B------:R-:W-:-:S02]  /*29f60*/  PRMT R2, R101, 0x5410, R2 ;  /* 0x0000541065027816 */ /* 0x000fc40000000002 */
[----:B------:R-:W-:-:S03]  /*29f70*/  PRMT R3, R101, 0x5432, R3 ;  /* 0x0000543265037816 */ /* 0x000fc60000000003 */
[----:B------:R-:W-:Y:S02]  /*29f80*/  IMAD.U32 R13, R2, 0x10000, RZ ;  /* 0x00010000020d7824 */ /* 0x000fe400078e00ff */
[----:B------:R-:W-:Y:S02]  /*29f90*/  IMAD.U32 R22, R3, 0x10000, RZ ;  /* 0x0001000003167824 */ /* 0x000fe400078e00ff */
[----:B--2---:R-:W-:-:S04]  /*29fa0*/  IMAD.U32 R4, R8, 0x10000, RZ ;  /* 0x0001000008047824 */ /* 0x004fc800078e00ff */
[-C--:B------:R-:W-:Y:S02]  /*29fb0*/  FMUL.FTZ R6, R4, R13.reuse ;  /* 0x0000000d04067220 */ /* 0x080fe40000410000 */
[----:B---3--:R-:W-:Y:S02]  /*29fc0*/  IMAD.U32 R23, R16, 0x10000, RZ ;  /* 0x0001000010177824 */ /* 0x008fe400078e00ff */
[-C--:B------:R-:W-:Y:S02]  /*29fd0*/  FMUL.FTZ R4, R4, R22.reuse ;  /* 0x0000001604047220 */ /* 0x080fe40000410000 */
[----:B------:R-:W-:Y:S01]  /*29fe0*/  FFMA.FTZ R34, R23, R22, -R6 ;  /* 0x0000001617227223 */ /* 0x000fe20000010806 */
[----:B------:R-:W-:Y:S01]  /*29ff0*/  LOP3.LUT R22, R3, 0xffff0000, RZ, 0xc0, !PT ;  /* 0xffff000003167812 */ /* 0x000fe200078ec0ff */
[----:B------:R-:W-:Y:S01]  /*2a000*/  FFMA.FTZ R33, R23, R13, R4 ;  /* 0x0000000d17217223 */ /* 0x000fe20000010004 */
[----:B------:R-:W-:Y:S02]  /*2a010*/  LOP3.LUT R13, R2, 0xffff0000, RZ, 0xc0, !PT ;  /* 0xffff0000020d7812 */ /* 0x000fe400078ec0ff */
[----:B------:R-:W-:-:S02]  /*2a020*/  LOP3.LUT R2, R8, 0xffff0000, RZ, 0xc0, !PT ;  /* 0xffff000008027812 */ /* 0x000fc400078ec0ff */
[----:B------:R-:W-:Y:S01]  /*2a030*/  LOP3.LUT R8, R16, 0xffff0000, RZ, 0xc0, !PT ;  /* 0xffff000010087812 */ /* 0x000fe200078ec0ff */
[----:B------:R-:W-:Y:S01]  /*2a040*/  IMAD.U32 R16, R17, 0x10000, RZ ;  /* 0x0001000011107824 */ /* 0x000fe200078e00ff */
[----:B------:R-:W-:Y:S01]  /*2a050*/  SHF.R.U32.HI R6, RZ, 0x10, R49 ;  /* 0x00000010ff067819 */ /* 0x000fe20000011631 */
[CC--:B------:R-:W-:Y:S01]  /*2a060*/  FMUL.FTZ R3, R2.reuse, R13.reuse ;  /* 0x0000000d02037220 */ /* 0x0c0fe20000410000 */
[----:B------:R-:W-:Y:S01]  /*2a070*/  SHF.R.U32.HI R4, RZ, 0x10, R45 ;  /* 0x00000010ff047819 */ /* 0x000fe2000001162d */
[-C--:B------:R-:W-:Y:S02]  /*2a080*/  FMUL.FTZ R2, R2, R22.reuse ;  /* 0x0000001602027220 */ /* 0x080fe40000410000 */
[----:B------:R-:W-:Y:S01]  /*2a090*/  FFMA.FTZ R31, R8, R22, -R3 ;  /* 0x00000016081f7223 */ /* 0x000fe20000010803 */
[----:B------:R-:W-:Y:S01]  /*2a0a0*/  PRMT R4, R102, 0x5432, R4 ;  /* 0x0000543266047816 */ /* 0x000fe20000000004 */
[----:B------:R-:W-:Y:S01]  /*2a0b0*/  FFMA.FTZ R30, R8, R13, R2 ;  /* 0x0000000d081e7223 */ /* 0x000fe20000010002 */
[----:B------:R-:W-:Y:S01]  /*2a0c0*/  PRMT R2, R102, 0x5410, R6 ;  /* 0x0000541066027816 */ /* 0x000fe20000000006 */
[----:B------:R-:W-:-:S02]  /*2a0d0*/  IMAD.U32 R3, R9, 0x10000, RZ ;  /* 0x0001000009037824 */ /* 0x000fc400078e00ff */
[----:B------:R-:W-:Y:S02]  /*2a0e0*/  IMAD.U32 R13, R4, 0x10000, RZ ;  /* 0x00010000040d7824 */ /* 0x000fe400078e00ff */
[----:B------:R-:W-:-:S04]  /*2a0f0*/  IMAD.U32 R8, R2, 0x10000, RZ ;  /* 0x0001000002087824 */ /* 0x000fc800078e00ff */
[CC--:B------:R-:W-:Y:S02]  /*2a100*/  FMUL.FTZ R6, R3.reuse, R8.reuse ;  /* 0x0000000803067220 */ /* 0x0c0fe40000410000 */
[-C--:B------:R-:W-:Y:S02]  /*2a110*/  FMUL.FTZ R3, R3, R13.reuse ;  /* 0x0000000d03037220 */ /* 0x080fe40000410000 */
[----:B------:R-:W-:Y:S01]  /*2a120*/  FFMA.FTZ R29, R16, R13, -R6 ;  /* 0x0000000d101d7223 */ /* 0x000fe20000010806 */
[----:B------:R-:W-:Y:S01]  /*2a130*/  LOP3.LUT R6, R4, 0xffff0000, RZ, 0xc0, !PT ;  /* 0xffff000004067812 */ /* 0x000fe200078ec0ff */
[----:B------:R-:W-:Y:S01]  /*2a140*/  FFMA.FTZ R28, R16, R8, R3 ;  /* 0x00000008101c7223 */ /* 0x000fe20000010003 */
[----:B------:R-:W-:Y:S02]  /*2a150*/  LOP3.LUT R3, R9, 0xffff0000, RZ, 0xc0, !PT ;  /* 0xffff000009037812 */ /* 0x000fe400078ec0ff */
[----:B------:R-:W-:Y:S02]  /*2a160*/  LOP3.LUT R8, R2, 0xffff0000, RZ, 0xc0, !PT ;  /* 0xffff000002087812 */ /* 0x000fe400078ec0ff */
[----:B------:R-:W-:Y:S01]  /*2a170*/  LOP3.LUT R2, R17, 0xffff0000, RZ, 0xc0, !PT ;  /* 0xffff000011027812 */ /* 0x000fe200078ec0ff */
[----:B------:R-:W-:-:S02]  /*2a180*/  IMAD.U32 R17, R18, 0x10000, RZ ;  /* 0x0001000012117824 */ /* 0x000fc400078e00ff */
[C---:B------:R-:W-:Y:S02]  /*2a190*/  FMUL.FTZ R4, R3.reuse, R8 ;  /* 0x0000000803047220 */ /* 0x040fe40000410000 */
[-C--:B------:R-:W-:Y:S02]  /*2a1a0*/  FMUL.FTZ R3, R3, R6.reuse ;  /* 0x0000000603037220 */ /* 0x080fe40000410000 */
[C---:B------:R-:W-:Y:S01]  /*2a1b0*/  FFMA.FTZ R27, R2.reuse, R6, -R4 ;  /* 0x00000006021b7223 */ /* 0x040fe20000010804 */
[----:B------:R-:W-:Y:S01]  /*2a1c0*/  SHF.R.U32.HI R4, RZ, 0x10, R51 ;  /* 0x00000010ff047819 */ /* 0x000fe20000011633 */
[----:B----4-:R-:W-:Y:S01]  /*2a1d0*/  FFMA.FTZ R26, R2, R8, R3 ;  /* 0x00000008021a7223 */ /* 0x010fe20000010003 */
[----:B------:R-:W-:Y:S01]  /*2a1e0*/  SHF.R.U64 R2, R50, 0x10, R51 ;  /* 0x0000001032027819 */ /* 0x000fe20000001233 */
[----:B------:R-:W-:Y:S01]  /*2a1f0*/  IMAD.U32 R8, R10, 0x10000, RZ ;  /* 0x000100000a087824 */ /* 0x000fe200078e00ff */
[----:B------:R-:W-:Y:S02]  /*2a200*/  SHF.R.U64 R3, R46, 0x10, R47 ;  /* 0x000000102e037819 */ /* 0x000fe4000000122f */
[----:B------:R-:W-:-:S02]  /*2a210*/  PRMT R2, R103, 0x5410, R2 ;  /* 0x0000541067027816 */ /* 0x000fc40000000002 */
[----:B------:R-:W-:Y:S02]  /*2a220*/  PRMT R3, R103, 0x5432, R3 ;  /* 0x0000543267037816 */ /* 0x000fe40000000003 */
[----:B------:R-:W-:Y:S01]  /*2a230*/  SHF.R.U32.HI R6, RZ, 0x10, R47 ;  /* 0x00000010ff067819 */ /* 0x000fe2000001162f */
[----:B------:R-:W-:Y:S01]  /*2a240*/  IMAD.U32 R13, R2, 0x10000, RZ ;  /* 0x00010000020d7824 */ /* 0x000fe200078e00ff */
[C---:B------:R-:W-:Y:S01]  /*2a250*/  PRMT R4, R104.reuse, 0x5410, R4 ;  /* 0x0000541068047816 */ /* 0x040fe20000000004 */
[----:B------:R-:W-:Y:S01]  /*2a260*/  IMAD.U32 R16, R3, 0x10000, RZ ;  /* 0x0001000003107824 */ /* 0x000fe200078e00ff */
[----:B------:R-:W-:Y:S01]  /*2a270*/  PRMT R6, R104, 0x5432, R6 ;  /* 0x0000543268067816 */ /* 0x000fe20000000006 */
[C---:B------:R-:W-:Y:S02]  /*2a280*/  FMUL.FTZ R9, R8.reuse, R13 ;  /* 0x0000000d08097220 */ /* 0x040fe40000410000 */
[-C--:B------:R-:W-:Y:S02]  /*2a290*/  FMUL.FTZ R8, R8, R16.reuse ;  /* 0x0000001008087220 */ /* 0x080fe40000410000 */
[----:B------:R-:W-:-:S02]  /*2a2a0*/  FFMA.FTZ R25, R17, R16, -R9 ;  /* 0x0000001011197223 */ /* 0x000fc40000010809 */
[----:B------:R-:W-:Y:S02]  /*2a2b0*/  FFMA.FTZ R24, R17, R13, R8 ;  /* 0x0000000d11187223 */ /* 0x000fe40000010008 */
[----:B------:R-:W-:Y:S02]  /*2a2c0*/  IMAD.U32 R13, R4, 0x10000, RZ ;  /* 0x00010000040d7824 */ /* 0x000fe400078e00ff */
[----:B------:R-:W-:Y:S02]  /*2a2d0*/  IMAD.U32 R8, R11, 0x10000, RZ ;  /* 0x000100000b087824 */ /* 0x000fe400078e00ff */
[----:B------:R-:W-:Y:S02]  /*2a2e0*/  IMAD.U32 R16, R6, 0x10000, RZ ;  /* 0x0001000006107824 */ /* 0x000fe400078e00ff */
[----:B------:R-:W-:Y:S02]  /*2a2f0*/  IMAD.U32 R17, R19, 0x10000, RZ ;  /* 0x0001000013117824 */ /* 0x000fe400078e00ff */
[----:B------:R-:W-:-:S02]  /*2a300*/  FMUL.FTZ R9, R8, R13 ;  /* 0x0000000d08097220 */ /* 0x000fc40000410000 */
[-C--:B------:R-:W-:Y:S02]  /*2a310*/  FMUL.FTZ R8, R8, R16.reuse ;  /* 0x0000001008087220 */ /* 0x080fe40000410000 */
[----:B------:R-:W-:Y:S01]  /*2a320*/  FFMA.FTZ R23, R17, R16, -R9 ;  /* 0x0000001011177223 */ /* 0x000fe20000010809 */
[----:B------:R-:W-:Y:S01]  /*2a330*/  LOP3.LUT R9, R3, 0xffff0000, RZ, 0xc0, !PT ;  /* 0xffff000003097812 */ /* 0x000fe200078ec0ff */
[----:B------:R-:W-:Y:S01]  /*2a340*/  FFMA.FTZ R22, R17, R13, R8 ;  /* 0x0000000d11167223 */ /* 0x000fe20000010008 */
[----:B------:R-:W-:Y:S02]  /*2a350*/  LOP3.LUT R8, R2, 0xffff0000, RZ, 0xc0, !PT ;  /* 0xffff000002087812 */ /* 0x000fe400078ec0ff */
[----:B------:R-:W-:Y:S02]  /*2a360*/  LOP3.LUT R3, R10, 0xffff0000, RZ, 0xc0, !PT ;  /* 0xffff00000a037812 */ /* 0x000fe400078ec0ff */
[----:B------:R-:W-:Y:S02]  /*2a370*/  LOP3.LUT R13, R18, 0xffff0000, RZ, 0xc0, !PT ;  /* 0xffff0000120d7812 */ /* 0x000fe400078ec0ff */
[----:B------:R-:W-:Y:S01]  /*2a380*/  F2FP.BF16.PACK_AB R16, R31, R34 ;  /* 0x000000221f10723e */ /* 0x000fe200000010ff */
[----:B------:R-:W-:Y:S01]  /*2a390*/  FMUL.FTZ R2, R3, R8 ;  /* 0x0000000803027220 */ /* 0x000fe20000410000 */
[----:B------:R-:W-:Y:S01]  /*2a3a0*/  F2FP.BF16.PACK_AB R17, R27, R29 ;  /* 0x0000001d1b11723e */ /* 0x000fe200000010ff */
[----:B------:R-:W-:-:S02]  /*2a3b0*/  FMUL.FTZ R3, R3, R9 ;  /* 0x0000000903037220 */ /* 0x000fc40000410000 */
[C---:B------:R-:W-:Y:S01]  /*2a3c0*/  FFMA.FTZ R10, R13.reuse, R9, -R2 ;  /* 0x000000090d0a7223 */ /* 0x040fe20000010802 */
[----:B------:R-:W-:Y:S01]  /*2a3d0*/  LOP3.LUT R9, R4, 0xffff0000, RZ, 0xc0, !PT ;  /* 0xffff000004097812 */ /* 0x000fe200078ec0ff */
[----:B------:R-:W-:Y:S01]  /*2a3e0*/  FFMA.FTZ R13, R13, R8, R3 ;  /* 0x000000080d0d7223 */ /* 0x000fe20000010003 */
[----:B------:R-:W-:Y:S02]  /*2a3f0*/  LOP3.LUT R3, R11, 0xffff0000, RZ, 0xc0, !PT ;  /* 0xffff00000b037812 */ /* 0x000fe400078ec0ff */
[----:B------:R-:W-:Y:S02]  /*2a400*/  LOP3.LUT R8, R6, 0xffff0000, RZ, 0xc0, !PT ;  /* 0xffff000006087812 */ /* 0x000fe400078ec0ff */
[----:B------:R-:W-:Y:S01]  /*2a410*/  LOP3.LUT R2, R19, 0xffff0000, RZ, 0xc0, !PT ;  /* 0xffff000013027812 */ /* 0x000fe200078ec0ff */
[C---:B------:R-:W-:Y:S01]  /*2a420*/  FMUL.FTZ R6, R3.reuse, R9 ;  /* 0x0000000903067220 */ /* 0x040fe20000410000 */
        /* <DEDUP_REMOVED lines=9> */
[----:B------:R1:W-:Y:S04]  /*2a4c0*/  ST.E.128 [R14.64], R16 ;  /* 0x000000100e007985 */ /* 0x0003e8000c101d04 */
[----:B------:R1:W-:Y:S02]  /*2a4d0*/  ST.E.128 [R20.64], R8 ;  /* 0x0000000814007985 */ /* 0x0003e4000c101d04 */
.L_x_2652:
[----:B------:R-:W-:Y:S05]  /*2a4e0*/  BSYNC B0 ;  /* 0x0000000000007941 */ /* 0x000fea0003800000 */
.L_x_2651:
[----:B-1----:R-:W-:-:S04]  /*2a4f0*/  IADD3 R2, R42, 0x40, RZ ;  /* 0x000000402a027810 */ /* 0x002fc80007ffe0ff */
[----:B------:R-:W-:-:S13]  /*2a500*/  ISETP.GE.AND P0, PT, R2, R0, PT ;  /* 0x000000000200720c */ /* 0x000fda0003f06270 */
[----:B------:R-:W-:Y:S05]  /*2a510*/  @P0 BRA `(.L_x_2650) ;  /* 0x0000077000000947 */ /* 0x000fea0003800000 */
[----:B------:R-:W-:Y:S01]  /*2a520*/  SHF.R.S32.HI R6, RZ, 0x1f, R2 ;  /* 0x0000001fff067819 */ /* 0x000fe20000011402 */
[----:B------:R-:W-:Y:S01]  /*2a530*/  IMAD.SHL.U32 R8, R32, 0x40, RZ ;  /* 0x0000004020087824 */ /* 0x000fe200078e00ff */
[----:B------:R-:W-:Y:S02]  /*2a540*/  SHF.R.S32.HI R9, RZ, 0x1f, R32 ;  /* 0x0000001fff097819 */ /* 0x000fe40000011420 */
[CC--:B------:R-:W-:Y:S02]  /*2a550*/  LEA.HI R4, R6.reuse, R2.reuse, RZ, 0x3 ;  /* 0x0000000206047211 */ /* 0x0c0fe400078f18ff */
[----:B------:R-:W-:Y:S02]  /*2a560*/  LEA.HI R6, R6, R2, RZ, 0x6 ;  /* 0x0000000206067211 */ /* 0x000fe400078f30ff */
[----:B------:R-:W-:Y:S02]  /*2a570*/  SHF.R.S32.HI R3, RZ, 0x3, R4 ;  /* 0x00000003ff037819 */ /* 0x000fe40000011404 */
[----:B------:R-:W-:Y:S01]  /*2a580*/  LOP3.LUT R2, R8, 0x1c0, RZ, 0xc0, !PT ;  /* 0x000001c008027812 */ /* 0x000fe200078ec0ff */
[----:B------:R-:W-:Y:S01]  /*2a590*/  IMAD.SHL.U32 R8, R6, 0x80, RZ ;  /* 0x0000008006087824 */ /* 0x000fe200078e00ff */
[----:B------:R-:W-:-:S02]  /*2a5a0*/  LEA.HI R3, R0, R3, RZ, 0x1d ;  /* 0x0000000300037211 */ /* 0x000fc400078fe8ff */
[----:B------:R-:W-:Y:S02]  /*2a5b0*/  LEA.HI R9, R9, R32, RZ, 0x3 ;  /* 0x0000002009097211 */ /* 0x000fe400078f18ff */
[----:B------:R-:W-:Y:S02]  /*2a5c0*/  SHF.R.S32.HI R6, RZ, 0x1f, R3 ;  /* 0x0000001fff067819 */ /* 0x000fe40000011403 */
[----:B------:R-:W-:Y:S01]  /*2a5d0*/  LOP3.LUT R10, R2, 0x38, R4, 0xf8, !PT ;  /* 0x00000038020a7812 */ /* 0x000fe200078ef804 */
[----:B------:R-:W-:Y:S01]  /*2a5e0*/  IMAD.SHL.U32 R4, R3, 0x8, RZ ;  /* 0x0000000803047824 */ /* 0x000fe200078e00ff */
[----:B------:R-:W-:Y:S01]  /*2a5f0*/  LEA.HI R11, R6, R3, RZ, 0x3 ;  /* 0x00000003060b7211 */ /* 0x000fe200078f18ff */
[----:B------:R-:W-:Y:S01]  /*2a600*/  IMAD.SHL.U32 R9, R9, 0x40, RZ ;  /* 0x0000004009097824 */ /* 0x000fe200078e00ff */
[----:B------:R-:W-:Y:S02]  /*2a610*/  SHF.R.U32.HI R13, RZ, 0x3, R2 ;  /* 0x00000003ff0d7819 */ /* 0x000fe40000011602 */
[----:B------:R-:W-:Y:S01]  /*2a620*/  LOP3.LUT R4, R2, 0x38, R4, 0xf8, !PT ;  /* 0x0000003802047812 */ /* 0x000fe200078ef804 */
[----:B------:R-:W-:Y:S01]  /*2a630*/  IMAD.SHL.U32 R2, R11, 0x400, RZ ;  /* 0x000004000b027824 */ /* 0x000fe200078e00ff */
[----:B------:R-:W-:-:S02]  /*2a640*/  LOP3.LUT R6, R8, 0xffffe000, RZ, 0xc0, !PT ;  /* 0xffffe00008067812 */ /* 0x000fc400078ec0ff */
[----:B------:R-:W-:Y:S02]  /*2a650*/  LOP3.LUT R3, R9, 0xfffffe00, RZ, 0xc0, !PT ;  /* 0xfffffe0009037812 */ /* 0x000fe400078ec0ff */
[-C--:B------:R-:W-:Y:S02]  /*2a660*/  LOP3.LUT R8, R10, R13.reuse, RZ, 0x3c, !PT ;  /* 0x0000000d0a087212 */ /* 0x080fe400078e3cff */
[----:B------:R-:W-:Y:S02]  /*2a670*/  LOP3.LUT R4, R4, R13, RZ, 0x3c, !PT ;  /* 0x0000000d04047212 */ /* 0x000fe400078e3cff */
[----:B------:R-:W-:Y:S02]  /*2a680*/  LOP3.LUT R2, R2, 0xffffe000, RZ, 0xc0, !PT ;  /* 0xffffe00002027812 */ /* 0x000fe400078ec0ff */
[--C-:B------:R-:W-:Y:S02]  /*2a690*/  IADD3 R6, R8, R6, R3.reuse ;  /* 0x0000000608067210 */ /* 0x100fe40007ffe003 */
[----:B------:R-:W-:-:S03]  /*2a6a0*/  IADD3 R2, R4, R2, R3 ;  /* 0x0000000204027210 */ /* 0x000fc60007ffe003 */
[----:B-----5:R-:W-:-:S04]  /*2a6b0*/  IMAD.WIDE.U32 R30, R6, 0x2, R38 ;  /* 0x00000002061e7825 */ /* 0x020fc800078e0026 */
[----:B------:R-:W-:Y:S01]  /*2a6c0*/  IMAD.WIDE.U32 R28, R2, 0x2, R38 ;  /* 0x00000002021c7825 */ /* 0x000fe200078e0026 */
[----:B------:R-:W2:Y:S04]  /*2a6d0*/  LD.E.128 R16, [R30.64] ;  /* 0x000000041e107980 */ /* 0x000ea8000c101d00 */
[----:B------:R-:W3:Y:S01]  /*2a6e0*/  LD.E.128 R8, [R28.64] ;  /* 0x000000041c087980 */ /* 0x000ee2000c101d00 */
[----:B------:R-:W-:Y:S02]  /*2a6f0*/  SHF.R.U64 R15, R52, 0x10, R53 ;  /* 0x00000010340f7819 */ /* 0x000fe40000001235 */
[----:B------:R-:W-:Y:S02]  /*2a700*/  SHF.R.U64 R2, R56, 0x10, R57 ;  /* 0x0000001038027819 */ /* 0x000fe40000001239 */
[----:B------:R-:W-:-:S02]  /*2a710*/  SHF.R.U32.HI R22, RZ, 0x10, R55 ;  /* 0x00000010ff167819 */ /* 0x000fc40000011637 */
[----:B------:R-:W-:Y:S02]  /*2a720*/  SHF.R.U64 R13, R54, 0x10, R55 ;  /* 0x00000010360d7819 */ /* 0x000fe40000001237 */
[----:B------:R-:W-:Y:S02]  /*2a730*/  SHF.R.U32.HI R6, RZ, 0x10, R59 ;  /* 0x00000010ff067819 */ /* 0x000fe4000001163b */
[----:B------:R-:W-:Y:S02]  /*2a740*/  PRMT R15, R105, 0x5432, R15 ;  /* 0x00005432690f7816 */ /* 0x000fe4000000000f */
[----:B------:R-:W-:Y:S02]  /*2a750*/  PRMT R21, R107, 0x5432, R2 ;  /* 0x000054326b157816 */ /* 0x000fe40000000002 */
[----:B----4-:R-:W-:Y:S02]  /*2a760*/  PRMT R24, R106, 0x5410, R22 ;  /* 0x000054106a187816 */ /* 0x010fe40000000016 */
[----:B------:R-:W-:Y:S01]  /*2a770*/  SHF.R.U64 R4, R58, 0x10, R59 ;  /* 0x000000103a047819 */ /* 0x000fe2000000123b */
[----:B------:R-:W-:Y:S01]  /*2a780*/  IMAD.U32 R32, R21, 0x10000, RZ ;  /* 0x0001000015207824 */ /* 0x000fe200078e00ff */
[----:B------:R-:W-:-:S02]  /*2a790*/  PRMT R25, R106, 0x5432, R13 ;  /* 0x000054326a197816 */ /* 0x000fc4000000000d */
[C---:B------:R-:W-:Y:S02]  /*2a7a0*/  PRMT R26, R108.reuse, 0x5410, R6 ;  /* 0x000054106c1a7816 */ /* 0x040fe40000000006 */
[----:B------:R-:W-:Y:S02]  /*2a7b0*/  SHF.R.U32.HI R14, RZ, 0x10, R53 ;  /* 0x00000010ff0e7819 */ /* 0x000fe40000011635 */
[----:B------:R-:W-:Y:S02]  /*2a7c0*/  SHF.R.U32.HI R3, RZ, 0x10, R57 ;  /* 0x00000010ff037819 */ /* 0x000fe40000011639 */
[----:B------:R-:W-:Y:S02]  /*2a7d0*/  PRMT R27, R108, 0x5432, R4 ;  /* 0x000054326c1b7816 */ /* 0x000fe40000000004 */
[----:B------:R-:W-:Y:S02]  /*2a7e0*/  PRMT R14, R105, 0x5410, R14 ;  /* 0x00005410690e7816 */ /* 0x000fe4000000000e */
[----:B------:R-:W-:-:S02]  /*2a7f0*/  PRMT R20, R107, 0x5410, R3 ;  /* 0x000054106b147816 */ /* 0x000fc40000000003 */
[----:B------:R-:W-:Y:S01]  /*2a800*/  LOP3.LUT R33, R15, 0xffff0000, RZ, 0xc0, !PT ;  /* 0xffff00000f217812 */ /* 0x000fe200078ec0ff */
[C---:B--2---:R-:W-:Y:S01]  /*2a810*/  IMAD.U32 R23, R16.reuse, 0x10000, RZ ;  /* 0x0001000010177824 */ /* 0x044fe200078e00ff */
[----:B------:R-:W-:Y:S01]  /*2a820*/  LOP3.LUT R22, R16, 0xffff0000, RZ, 0xc0, !PT ;  /* 0xffff000010167812 */ /* 0x000fe200078ec0ff */
[C---:B------:R-:W-:Y:S01]  /*2a830*/  IMAD.U32 R16, R17.reuse, 0x10000, RZ ;  /* 0x0001000011107824 */ /* 0x040fe200078e00ff */
[----:B------:R-:W-:Y:S01]  /*2a840*/  LOP3.LUT R13, R17, 0xffff0000, RZ, 0xc0, !PT ;  /* 0xffff0000110d7812 */ /* 0x000fe200078ec0ff */
[----:B------:R-:W-:Y:S01]  /*2a850*/  IMAD.U32 R17, R15, 0x10000, RZ ;  /* 0x000100000f117824 */ /* 0x000fe200078e00ff */
[C---:B---3--:R-:W-:Y:S01]  /*2a860*/  LOP3.LUT R4, R8.reuse, 0xffff0000, RZ, 0xc0, !PT ;  /* 0xffff000008047812 */ /* 0x048fe200078ec0ff */
[----:B------:R-:W-:Y:S01]  /*2a870*/  IMAD.U32 R6, R8, 0x10000, RZ ;  /* 0x0001000008067824 */ /* 0x000fe200078e00ff */
[C---:B------:R-:W-:Y:S01]  /*2a880*/  LOP3.LUT R2, R9.reuse, 0xffff0000, RZ, 0xc0, !PT ;  /* 0xffff000009027812 */ /* 0x040fe200078ec0ff */
[----:B------:R-:W-:Y:S01]  /*2a890*/  IMAD.U32 R3, R9, 0x10000, RZ ;  /* 0x0001000009037824 */ /* 0x000fe200078e00ff */
[----:B------:R-:W-:Y:S01]  /*2a8a0*/  LOP3.LUT R9, R21, 0xffff0000, RZ, 0xc0, !PT ;  /* 0xffff000015097812 */ /* 0x000fe200078ec0ff */
[----:B------:R-:W-:-:S02]  /*2a8b0*/  FMUL.FTZ R8, R6, R17 ;  /* 0x0000001106087220 */ /* 0x000fc40000410000 */
[-C--:B------:R-:W-:Y:S02]  /*2a8c0*/  FMUL.FTZ R6, R6, R32.reuse ;  /* 0x0000002006067220 */ /* 0x080fe40000410000 */
[C---:B------:R-:W-:Y:S01]  /*2a8d0*/  IMAD.U32 R15, R14.reuse, 0x10000, RZ ;  /* 0x000100000e0f7824 */ /* 0x040fe200078e00ff */
[----:B------:R-:W-:Y:S01]  /*2a8e0*/  LOP3.LUT R14, R14, 0xffff0000, RZ, 0xc0, !PT ;  /* 0xffff00000e0e7812 */ /* 0x000fe200078ec0ff */
[C---:B------:R-:W-:Y:S02]  /*2a8f0*/  FFMA.FTZ R36, R23.reuse, R17, R6 ;  /* 0x0000001117247223 */ /* 0x040fe40000010006 */
[----:B------:R-:W-:Y:S02]  /*2a900*/  IMAD.U32 R17, R20, 0x10000, RZ ;  /* 0x0001000014117824 */ /* 0x000fe400078e00ff */
[----:B------:R-:W-:Y:S02]  /*2a910*/  FFMA.FTZ R37, R23, R32, -R8 ;  /* 0x0000002017257223 */ /* 0x000fe40000010808 */
[----:B------:R-:W-:-:S02]  /*2a920*/  FMUL.FTZ R6, R4, R33 ;  /* 0x0000002104067220 */ /* 0x000fc40000410000 */
[----:B------:R-:W-:Y:S02]  /*2a930*/  FMUL.FTZ R8, R4, R9 ;  /* 0x0000000904087220 */ /* 0x000fe40000410000 */
[C---:B------:R-:W-:Y:S02]  /*2a940*/  FMUL.FTZ R4, R3.reuse, R15 ;  /* 0x0000000f03047220 */ /* 0x040fe40000410000 */
[----:B------:R-:W-:Y:S02]  /*2a950*/  FMUL.FTZ R3, R3, R17 ;  /* 0x0000001103037220 */ /* 0x000fe40000410000 */
[----:B------:R-:W-:Y:S01]  /*2a960*/  FFMA.FTZ R35, R22, R9, -R6 ;  /* 0x0000000916237223 */ /* 0x000fe20000010806 */
[----:B------:R-:W-:Y:S01]  /*2a970*/  LOP3.LUT R6, R20, 0xffff0000, RZ, 0xc0, !PT ;  /* 0xffff000014067812 */ /* 0x000fe200078ec0ff */
[----:B------:R-:W-:Y:S02]  /*2a980*/  FFMA.FTZ R32, R16, R15, R3 ;  /* 0x0000000f10207223 */ /* 0x000fe40000010003 */
[----:B------:R-:W-:-:S02]  /*2a990*/  FFMA.FTZ R34, R22, R33, R8 ;  /* 0x0000002116227223 */ /* 0x000fc40000010008 */
[----:B------:R-:W-:Y:S02]  /*2a9a0*/  FMUL.FTZ R3, R2, R14 ;  /* 0x0000000e02037220 */ /* 0x000fe40000410000 */
[----:B------:R-:W-:Y:S02]  /*2a9b0*/  IMAD.U32 R15, R10, 0x10000, RZ ;  /* 0x000100000a0f7824 */ /* 0x000fe400078e00ff */
[C---:B------:R-:W-:Y:S02]  /*2a9c0*/  IMAD.U32 R8, R27.reuse, 0x10000, RZ ;  /* 0x000100001b087824 */ /* 0x040fe400078e00ff */
[----:B------:R-:W-:Y:S01]  /*2a9d0*/  FFMA.FTZ R33, R16, R17, -R4 ;  /* 0x0000001110217223 */ /* 0x000fe20000010804 */
[----:B------:R-:W-:Y:S01]  /*2a9e0*/  LOP3.LUT R17, R27, 0xffff0000, RZ, 0xc0, !PT ;  /* 0xffff00001b117812 */ /* 0x000fe200078ec0ff */
[----:B------:R-:W-:Y:S01]  /*2a9f0*/  IMAD.U32 R9, R25, 0x10000, RZ ;  /* 0x0001000019097824 */ /* 0x000fe200078e00ff */
[----:B------:R-:W-:Y:S01]  /*2aa00*/  LOP3.LUT R16, R26, 0xffff0000, RZ, 0xc0, !PT ;  /* 0xffff00001a107812 */ /* 0x000fe200078ec0ff */
[----:B------:R-:W-:-:S02]  /*2aa10*/  FMUL.FTZ R4, R2, R6 ;  /* 0x0000000602047220 */ /* 0x000fc40000410000 */
[----:B------:R-:W-:Y:S02]  /*2aa20*/  FFMA.FTZ R22, R13, R6, -R3 ;  /* 0x000000060d167223 */ /* 0x000fe40000010803 */
[----:B------:R-:W-:Y:S02]  /*2aa30*/  IMAD.U32 R6, R18, 0x10000, RZ ;  /* 0x0001000012067824 */ /* 0x000fe400078e00ff */
[C---:B------:R-:W-:Y:S02]  /*2aa40*/  FMUL.FTZ R2, R15.reuse, R8 ;  /* 0x000000080f027220 */ /* 0x040fe40000410000 */
[-C--:B------:R-:W-:Y:S02]  /*2aa50*/  FMUL.FTZ R3, R15, R9.reuse ;  /* 0x000000090f037220 */ /* 0x080fe40000410000 */
[----:B------:R-:W-:Y:S01]  /*2aa60*/  FFMA.FTZ R21, R13, R14, R4 ;  /* 0x0000000e0d157223 */ /* 0x000fe20000010004 */
[----:B------:R-:W-:Y:S01]  /*2aa70*/  LOP3.LUT R4, R19, 0xffff0000, RZ, 0xc0, !PT ;  /* 0xffff000013047812 */ /* 0x000fe200078ec0ff */
[----:B------:R-:W-:Y:S01]  /*2aa80*/  FFMA.FTZ R15, R6, R9, R2 ;  /* 0x00000009060f7223 */ /* 0x000fe20000010002 */
[----:B------:R-:W-:Y:S01]  /*2aa90*/  LOP3.LUT R2, R11, 0xffff0000, RZ, 0xc0, !PT ;  /* 0xffff00000b027812 */ /* 0x000fe200078ec0ff */
[----:B------:R-:W-:-:S02]  /*2aaa0*/  IMAD.U32 R23, R24, 0x10000, RZ ;  /* 0x0001000018177824 */ /* 0x000fc400078e00ff */
[----:B------:R-:W-:Y:S02]  /*2aab0*/  IMAD.U32 R9, R11, 0x10000, RZ ;  /* 0x000100000b097824 */ /* 0x000fe400078e00ff */
[----:B------:R-:W-:Y:S02]  /*2aac0*/  IMAD.U32 R13, R26, 0x10000, RZ ;  /* 0x000100001a0d7824 */ /* 0x000fe400078e00ff */
[----:B------:R-:W-:Y:S01]  /*2aad0*/  FFMA.FTZ R20, R6, R8, -R3 ;  /* 0x0000000806147223 */ /* 0x000fe20000010803 */
[----:B------:R-:W-:Y:S01]  /*2aae0*/  LOP3.LUT R8, R18, 0xffff0000, RZ, 0xc0, !PT ;  /* 0xffff000012087812 */ /* 0x000fe200078ec0ff */
[----:B------:R-:W-:Y:S01]  /*2aaf0*/  IMAD.U32 R6, R19, 0x10000, RZ ;  /* 0x0001000013067824 */ /* 0x000fe200078e00ff */
[----:B------:R-:W-:Y:S01]  /*2ab00*/  LOP3.LUT R3, R10, 0xffff0000, RZ, 0xc0, !PT ;  /* 0xffff00000a037812 */ /* 0x000fe200078ec0ff */
[----:B------:R-:W-:Y:S01]  /*2ab10*/  FMUL.FTZ R14, R9, R23 ;  /* 0x00000017090e7220 */ /* 0x000fe20000410000 */
[----:B------:R-:W-:Y:S01]  /*2ab20*/  LOP3.LUT R19, R25, 0xffff0000, RZ, 0xc0, !PT ;  /* 0xffff000019137812 */ /* 0x000fe200078ec0ff */
[-C--:B------:R-:W-:Y:S01]  /*2ab30*/  FMUL.FTZ R11, R9, R13.reuse ;  /* 0x0000000d090b7220 */ /* 0x080fe20000410000 */
[----:B------:R-:W-:Y:S01]  /*2ab40*/  LOP3.LUT R18, R24, 0xffff0000, RZ, 0xc0, !PT ;  /* 0xffff000018127812 */ /* 0x000fe200078ec0ff */
[----:B------:R-:W-:-:S02]  /*2ab50*/  FFMA.FTZ R14, R6, R13, -R14 ;  /* 0x0000000d060e7223 */ /* 0x000fc4000001080e */
[----:B------:R-:W-:Y:S02]  /*2ab60*/  FFMA.FTZ R11, R6, R23, R11 ;  /* 0x00000017060b7223 */ /* 0x000fe4000001000b */
[C---:B------:R-:W-:Y:S02]  /*2ab70*/  FMUL.FTZ R6, R3.reuse, R17 ;  /* 0x0000001103067220 */ /* 0x040fe40000410000 */
[-C--:B------:R-:W-:Y:S02]  /*2ab80*/  FMUL.FTZ R9, R3, R19.reuse ;  /* 0x0000001303097220 */ /* 0x080fe40000410000 */
[C---:B------:R-:W-:Y:S02]  /*2ab90*/  FMUL.FTZ R13, R2.reuse, R18 ;  /* 0x00000012020d7220 */ /* 0x040fe40000410000 */
[----:B------:R-:W-:Y:S02]  /*2aba0*/  FMUL.FTZ R10, R2, R16 ;  /* 0x00000010020a7220 */ /* 0x000fe40000410000 */
[----:B------:R-:W-:-:S02]  /*2abb0*/  FFMA.FTZ R2, R8, R19, R6 ;  /* 0x0000001308027223 */ /* 0x000fc40000010006 */
[----:B------:R-:W-:Y:S01]  /*2abc0*/  FFMA.FTZ R3, R8, R17, -R9 ;  /* 0x0000001108037223 */ /* 0x000fe20000010809 */
[----:B------:R-:W-:Y:S01]  /*2abd0*/  F2FP.BF16.PACK_AB R17, R22, R33 ;  /* 0x000000211611723e */ /* 0x000fe200000010ff */
[C---:B------:R-:W-:Y:S01]  /*2abe0*/  FFMA.FTZ R6, R4.reuse, R16, -R13 ;  /* 0x0000001004067223 */ /* 0x040fe2000001080d */
[----:B------:R-:W-:Y:S01]  /*2abf0*/  F2FP.BF16.PACK_AB R16, R35, R37 ;  /* 0x000000252310723e */ /* 0x000fe200000010ff */
[----:B------:R-:W-:Y:S01]  /*2ac00*/  FFMA.FTZ R4, R4, R18, R10 ;  /* 0x0000001204047223 */ /* 0x000fe2000001000a */
[----:B------:R-:W-:Y:S02]  /*2ac10*/  F2FP.BF16.PACK_AB R18, R3, R20 ;  /* 0x000000140312723e */ /* 0x000fe400000010ff */
[----:B------:R-:W-:Y:S02]  /*2ac20*/  F2FP.BF16.PACK_AB R19, R6, R14 ;  /* 0x0000000e0613723e */ /* 0x000fe400000010ff */
[----:B------:R-:W-:Y:S02]  /*2ac30*/  F2FP.BF16.PACK_AB R8, R34, R36 ;  /* 0x000000242208723e */ /* 0x000fe400000010ff */
[----:B------:R-:W-:Y:S01]  /*2ac40*/  F2FP.BF16.PACK_AB R9, R21, R32 ;  /* 0x000000201509723e */ /* 0x000fe200000010ff */
[----:B------:R1:W-:Y:S01]  /*2ac50*/  ST.E.128 [R30.64], R16 ;  /* 0x000000101e007985 */ /* 0x0003e2000c101d04 */
[----:B------:R-:W-:-:S02]  /*2ac60*/  F2FP.BF16.PACK_AB R10, R2, R15 ;  /* 0x0000000f020a723e */ /* 0x000fc400000010ff */
[----:B------:R-:W-:-:S05]  /*2ac70*/  F2FP.BF16.PACK_AB R11, R4, R11 ;  /* 0x0000000b040b723e */ /* 0x000fca00000010ff */
[----:B------:R1:W-:Y:S02]  /*2ac80*/  ST.E.128 [R28.64], R8 ;  /* 0x000000081c007985 */ /* 0x0003e4000c101d04 */
.L_x_2650:
[----:B------:R-:W-:Y:S05]  /*2ac90*/  BSYNC B1 ;  /* 0x0000000000017941 */ /* 0x000fea0003800000 */
.L_x_2649:
[----:B------:R-:W-:Y:S01]  /*2aca0*/  IADD3 R43, R78, 0x40, RZ ;  /* 0x000000404e2b7810 */ /* 0x000fe20007ffe0ff */
[----:B------:R-:W-:Y:S03]  /*2acb0*/  BSSY B1, `(.L_x_2653) ;  /* 0x00000f1000017945 */ /* 0x000fe60003800000 */
[----:B------:R-:W-:-:S13]  /*2acc0*/  ISETP.GE.AND P0, PT, R43, R77, PT ;  /* 0x0000004d2b00720c */ /* 0x000fda0003f06270 */
[----:B------:R-:W-:Y:S05]  /*2acd0*/  @P0 BRA `(.L_x_2654) ;  /* 0x00000ee000000947 */ /* 0x000fea0003800000 */
[----:B------:R-:W-:Y:S01]  /*2ace0*/  ISETP.GE.AND P0, PT, R42, R0, PT ;  /* 0x000000002a00720c */ /* 0x000fe20003f06270 */
[----:B------:R-:W-:-:S12]  /*2acf0*/  BSSY B0, `(.L_x_2655) ;  /* 0x0000072000007945 */ /* 0x000fd80003800000 */
[----:B------:R-:W-:Y:S05]  /*2ad00*/  @P0 BRA `(.L_x_2656) ;  /* 0x0000070000000947 */ /* 0x000fea0003800000 */
[----:B-1----:R-:W-:Y:S01]  /*2ad10*/  SHF.R.S32.HI R3, RZ, 0x1f, R43 ;  /* 0x0000001fff037819 */ /* 0x002fe2000001142b */
[----:B------:R-:W-:Y:S01]  /*2ad20*/  IMAD.SHL.U32 R2, R43, 0x40, RZ ;  /* 0x000000402b027824 */ /* 0x000fe200078e00ff */
[----:B------:R-:W-:Y:S02]  /*2ad30*/  LEA.HI R6, R0, R40, RZ, 0x1d ;  /* 0x0000002800067211 */ /* 0x000fe400078fe8ff */
[----:B------:R-:W-:Y:S02]  /*2ad40*/  LEA.HI R3, R3, R43, RZ, 0x3 ;  /* 0x0000002b03037211 */ /* 0x000fe400078f18ff */
[----:B------:R-:W-:Y:S02]  /*2ad50*/  SHF.R.S32.HI R8, RZ, 0x1f, R6 ;  /* 0x0000001fff087819 */ /* 0x000fe40000011406 */
[----:B------:R-:W-:Y:S01]  /*2ad60*/  LOP3.LUT R2, R2, 0x1c0, RZ, 0xc0, !PT ;  /* 0x000001c002027812 */ /* 0x000fe200078ec0ff */
[----:B------:R-:W-:Y:S01]  /*2ad70*/  IMAD.SHL.U32 R4, R3, 0x40, RZ ;  /* 0x0000004003047824 */ /* 0x000fe200078e00ff */
[----:B------:R-:W-:Y:S01]  /*2ad80*/  LEA.HI R8, R8, R6, RZ, 0x3 ;  /* 0x0000000608087211 */ /* 0x000fe200078f18ff */
[----:B------:R-:W-:Y:S01]  /*2ad90*/  IMAD.SHL.U32 R6, R6, 0x8, RZ ;  /* 0x0000000806067824 */ /* 0x000fe200078e00ff */
[----:B------:R-:W-:-:S02]  /*2ada0*/  LOP3.LUT R9, R2, 0x38, R42, 0xf8, !PT ;  /* 0x0000003802097812 */ /* 0x000fc400078ef82a */
[----:B------:R-:W-:Y:S02]  /*2adb0*/  SHF.R.U32.HI R3, RZ, 0x3, R2 ;  /* 0x00000003ff037819 */ /* 0x000fe40000011602 */
[----:B------:R-:W-:Y:S02]  /*2adc0*/  LOP3.LUT R4, R4, 0xfffffe00, RZ, 0xc0, !PT ;  /* 0xfffffe0004047812 */ /* 0x000fe400078ec0ff */
[----:B------:R-:W-:Y:S01]  /*2add0*/  LOP3.LUT R2, R2, 0x38, R6, 0xf8, !PT ;  /* 0x0000003802027812 */ /* 0x000fe200078ef806 */
[----:B------:R-:W-:Y:S01]  /*2ade0*/  IMAD.SHL.U32 R6, R8, 0x400, RZ ;  /* 0x0000040008067824 */ /* 0x000fe200078e00ff */
[----:B------:R-:W-:Y:S02]  /*2adf0*/  LOP3.LUT R8, R4, R9, R3, 0xf6, !PT ;  /* 0x0000000904087212 */ /* 0x000fe400078ef603 */
[----:B------:R-:W-:Y:S02]  /*2ae00*/  LOP3.LUT R3, R2, R3, RZ, 0x3c, !PT ;  /* 0x0000000302037212 */ /* 0x000fe400078e3cff */
[----:B------:R-:W-:Y:S01]  /*2ae10*/  LOP3.LUT R2, R6, 0xffffe000, RZ, 0xc0, !PT ;  /* 0xffffe00006027812 */ /* 0x000fe200078ec0ff */
[----:B----45:R-:W-:-:S03]  /*2ae20*/  IMAD.WIDE.U32 R36, R8, 0x2, R38 ;  /* 0x0000000208247825 */ /* 0x030fc600078e0026 */
[----:B------:R-:W-:Y:S02]  /*2ae30*/  IADD3 R2, R3, R2, R4 ;  /* 0x0000000203027210 */ /* 0x000fe40007ffe004 */
[----:B------:R-:W2:Y:S03]  /*2ae40*/  LD.E.128 R16, [R36.64] ;  /* 0x0000000424107980 */ /* 0x000ea6000c101d00 */
[----:B------:R-:W-:-:S05]  /*2ae50*/  IMAD.WIDE.U32 R34, R2, 0x2, R38 ;  /* 0x0000000202227825 */ /* 0x000fca00078e0026 */
[----:B------:R-:W3:Y:S01]  /*2ae60*/  LD.E.128 R8, [R34.64] ;  /* 0x0000000422087980 */ /* 0x000ee2000c101d00 */
[----:B------:R-:W-:Y:S02]  /*2ae70*/  SHF.R.U64 R13, R68, 0x10, R69 ;  /* 0x00000010440d7819 */ /* 0x000fe40000001245 */
[----:B------:R-:W-:Y:S02]  /*2ae80*/  SHF.R.U64 R2, R64, 0x10, R65 ;  /* 0x0000001040027819 */ /* 0x000fe40000001241 */
[----:B------:R-:W-:Y:S02]  /*2ae90*/  SHF.R.U64 R15, R70, 0x10, R71 ;  /* 0x00000010460f7819 */ /* 0x000fe40000001247 */
[----:B------:R-:W-:Y:S02]  /*2aea0*/  PRMT R25, R109, 0x5432, R13 ;  /* 0x000054326d197816 */ /* 0x000fe4000000000d */
[----:B------:R-:W-:Y:S02]  /*2aeb0*/  SHF.R.U32.HI R14, RZ, 0x10, R69 ;  /* 0x00000010ff0e7819 */ /* 0x000fe40000011645 */
[----:B------:R-:W-:Y:S01]  /*2aec0*/  PRMT R32, R111, 0x5432, R2 ;  /* 0x000054326f207816 */ /* 0x000fe20000000002 */
[----:B------:R-:W-:Y:S01]  /*2aed0*/  IMAD.U32 R33, R25, 0x10000, RZ ;  /* 0x0001000019217824 */ /* 0x000fe200078e00ff */
[----:B------:R-:W-:-:S02]  /*2aee0*/  PRMT R23, R110, 0x5432, R15 ;  /* 0x000054326e177816 */ /* 0x000fc4000000000f */
[----:B------:R-:W-:Y:S02]  /*2aef0*/  PRMT R24, R109, 0x5410, R14 ;  /* 0x000054106d187816 */ /* 0x000fe4000000000e */
[--C-:B------:R-:W-:Y:S02]  /*2af00*/  SHF.R.U64 R4, R66, 0x10, R67.reuse ;  /* 0x0000001042047819 */ /* 0x100fe40000001243 */
[----:B------:R-:W-:Y:S02]  /*2af10*/  SHF.R.U32.HI R6, RZ, 0x10, R67 ;  /* 0x00000010ff067819 */ /* 0x000fe40000011643 */
[----:B------:R-:W-:Y:S02]  /*2af20*/  LOP3.LUT R25, R25, 0xffff0000, RZ, 0xc0, !PT ;  /* 0xffff000019197812 */ /* 0x000fe400078ec0ff */
[----:B------:R-:W-:Y:S02]  /*2af30*/  SHF.R.U32.HI R3, RZ, 0x10, R65 ;  /* 0x00000010ff037819 */ /* 0x000fe40000011641 */
[----:B------:R-:W-:-:S02]  /*2af40*/  PRMT R27, R112, 0x5432, R4 ;  /* 0x00005432701b7816 */ /* 0x000fc40000000004 */
[----:B------:R-:W-:Y:S02]  /*2af50*/  PRMT R26, R112, 0x5410, R6 ;  /* 0x00005410701a7816 */ /* 0x000fe40000000006 */
[----:B------:R-:W-:Y:S02]  /*2af60*/  PRMT R31, R111, 0x5410, R3 ;  /* 0x000054106f1f7816 */ /* 0x000fe40000000003 */
[----:B------:R-:W-:-:S04]  /*2af70*/  SHF.R.U32.HI R22, RZ, 0x10, R71 ;  /* 0x00000010ff167819 */ /* 0x000fc80000011647 */
[----:B------:R-:W-:Y:S01]  /*2af80*/  PRMT R22, R110, 0x5410, R22 ;  /* 0x000054106e167816 */ /* 0x000fe20000000016 */
[C---:B--2---:R-:W-:Y:S01]  /*2af90*/  IMAD.U32 R28, R17.reuse, 0x10000, RZ ;  /* 0x00010000111c7824 */ /* 0x044fe200078e00ff */
[----:B------:R-:W-:Y:S01]  /*2afa0*/  LOP3.LUT R21, R17, 0xffff0000, RZ, 0xc0, !PT ;  /* 0xffff000011157812 */ /* 0x000fe200078ec0ff */
[C---:B------:R-:W-:Y:S01]  /*2afb0*/  IMAD.U32 R30, R16.reuse, 0x10000, RZ ;  /* 0x00010000101e7824 */ /* 0x040fe200078e00ff */
[----:B------:R-:W-:Y:S01]  /*2afc0*/  LOP3.LUT R29, R16, 0xffff0000, RZ, 0xc0, !PT ;  /* 0xffff0000101d7812 */ /* 0x000fe200078ec0ff */
[C---:B------:R-:W-:Y:S01]  /*2afd0*/  IMAD.U32 R20, R18.reuse, 0x10000, RZ ;  /* 0x0001000012147824 */ /* 0x040fe200078e00ff */
[----:B------:R-:W-:Y:S01]  /*2afe0*/  LOP3.LUT R17, R18, 0xffff0000, RZ, 0xc0, !PT ;  /* 0xffff000012117812 */ /* 0x000fe200078ec0ff */
[C---:B------:R-:W-:Y:S01]  /*2aff0*/  IMAD.U32 R16, R19.reuse, 0x10000, RZ ;  /* 0x0001000013107824 */ /* 0x040fe200078e00ff */
[----:B------:R-:W-:Y:S01]  /*2b000*/  LOP3.LUT R18, R19, 0xffff0000, RZ, 0xc0, !PT ;  /* 0xffff000013127812 */ /* 0x000fe200078ec0ff */
[C---:B---3--:R-:W-:Y:S01]  /*2b010*/  IMAD.U32 R15, R8.reuse, 0x10000, RZ ;  /* 0x00010000080f7824 */ /* 0x048fe200078e00ff */
[----:B------:R-:W-:Y:S01]  /*2b020*/  LOP3.LUT R14, R8, 0xffff0000, RZ, 0xc0, !PT ;  /* 0xffff0000080e7812 */ /* 0x000fe200078ec0ff */
[C---:B------:R-:W-:Y:S01]  /*2b030*/  IMAD.U32 R13, R9.reuse, 0x10000, RZ ;  /* 0x00010000090d7824 */ /* 0x040fe200078e00ff */
[----:B------:R-:W-:Y:S01]  /*2b040*/  LOP3.LUT R8, R9, 0xffff0000, RZ, 0xc0, !PT ;  /* 0xffff000009087812 */ /* 0x000fe200078ec0ff */
[----:B------:R-:W-:Y:S01]  /*2b050*/  IMAD.U32 R19, R32, 0x10000, RZ ;  /* 0x0001000020137824 */ /* 0x000fe200078e00ff */
[C---:B------:R-:W-:Y:S01]  /*2b060*/  LOP3.LUT R4, R10.reuse, 0xffff0000, RZ, 0xc0, !PT ;  /* 0xffff00000a047812 */ /* 0x040fe200078ec0ff */
[----:B------:R-:W-:Y:S01]  /*2b070*/  FMUL.FTZ R9, R15, R33 ;  /* 0x000000210f097220 */ /* 0x000fe20000410000 */
[----:B------:R-:W-:Y:S01]  /*2b080*/  LOP3.LUT R2, R11, 0xffff0000, RZ, 0xc0, !PT ;  /* 0xffff00000b027812 */ /* 0x000fe200078ec0ff */
[----:B------:R-:W-:-:S02]  /*2b090*/  IMAD.U32 R6, R10, 0x10000, RZ ;  /* 0x000100000a067824 */ /* 0x000fc400078e00ff */
[-C--:B------:R-:W-:Y:S02]  /*2b0a0*/  FMUL.FTZ R10, R15, R19.reuse ;  /* 0x000000130f0a7220 */ /* 0x080fe40000410000 */
[----:B------:R-:W-:Y:S01]  /*2b0b0*/  FFMA.FTZ R41, R30, R19, -R9 ;  /* 0x000000131e297223 */ /* 0x000fe20000010809 */
[----:B------:R-:W-:Y:S01]  /*2b0c0*/  LOP3.LUT R19, R32, 0xffff0000, RZ, 0xc0, !PT ;  /* 0xffff000020137812 */ /* 0x000fe200078ec0ff */
[----:B------:R-:W-:Y:S02]  /*2b0d0*/  FMUL.FTZ R9, R14, R25 ;  /* 0x000000190e097220 */ /* 0x000fe40000410000 */
[----:B------:R-:W-:Y:S02]  /*2b0e0*/  IMAD.U32 R32, R24, 0x10000, RZ ;  /* 0x0001000018207824 */ /* 0x000fe400078e00ff */
[----:B------:R-:W-:Y:S02]  /*2b0f0*/  IMAD.U32 R3, R11, 0x10000, RZ ;  /* 0x000100000b037824 */ /* 0x000fe400078e00ff */
[----:B------:R-:W-:-:S02]  /*2b100*/  FFMA.FTZ R33, R30, R33, R10 ;  /* 0x000000211e217223 */ /* 0x000fc4000001000a */
[-C--:B------:R-:W-:Y:S02]  /*2b110*/  FMUL.FTZ R11, R14, R19.reuse ;  /* 0x000000130e0b7220 */ /* 0x080fe40000410000 */
[----:B------:R-:W-:Y:S01]  /*2b120*/  FFMA.FTZ R30, R29, R19, -R9 ;  /* 0x000000131d1e7223 */ /* 0x000fe20000010809 */
[----:B------:R-:W-:Y:S01]  /*2b130*/  LOP3.LUT R19, R24, 0xffff0000, RZ, 0xc0, !PT ;  /* 0xffff000018137812 */ /* 0x000fe200078ec0ff */
[----:B------:R-:W-:Y:S02]  /*2b140*/  IMAD.U32 R15, R31, 0x10000, RZ ;  /* 0x000100001f0f7824 */ /* 0x000fe400078e00ff */
[----:B------:R-:W-:Y:S02]  /*2b150*/  FMUL.FTZ R10, R13, R32 ;  /* 0x000000200d0a7220 */ /* 0x000fe40000410000 */
[----:B------:R-:W-:Y:S01]  /*2b160*/  FFMA.FTZ R29, R29, R25, R11 ;  /* 0x000000191d1d7223 */ /* 0x000fe2000001000b */
[----:B------:R-:W-:Y:S01]  /*2b170*/  LOP3.LUT R11, R31, 0xffff0000, RZ, 0xc0, !PT ;  /* 0xffff00001f0b7812 */ /* 0x000fe200078ec0ff */
[----:B------:R-:W-:-:S02]  /*2b180*/  FMUL.FTZ R9, R13, R15 ;  /* 0x0000000f0d097220 */ /* 0x000fc40000410000 */
[----:B------:R-:W-:Y:S02]  /*2b190*/  FFMA.FTZ R25, R28, R15, -R10 ;  /* 0x0000000f1c197223 */ /* 0x000fe4000001080a */
[----:B------:R-:W-:Y:S02]  /*2b1a0*/  FMUL.FTZ R10, R8, R19 ;  /* 0x00000013080a7220 */ /* 0x000fe40000410000 */
[----:B------:R-:W-:Y:S02]  /*2b1b0*/  IMAD.U32 R14, R27, 0x10000, RZ ;  /* 0x000100001b0e7824 */ /* 0x000fe400078e00ff */
[C---:B------:R-:W-:Y:S01]  /*2b1c0*/  IMAD.U32 R13, R23.reuse, 0x10000, RZ ;  /* 0x00010000170d7824 */ /* 0x040fe200078e00ff */
[----:B------:R-:W-:Y:S01]  /*2b1d0*/  LOP3.LUT R23, R23, 0xffff0000, RZ, 0xc0, !PT ;  /* 0xffff000017177812 */ /* 0x000fe200078ec0ff */
[----:B------:R-:W-:Y:S02]  /*2b1e0*/  FFMA.FTZ R24, R28, R32, R9 ;  /* 0x000000201c187223 */ /* 0x000fe40000010009 */
[----:B------:R-:W-:-:S02]  /*2b1f0*/  FMUL.FTZ R9, R8, R11 ;  /* 0x0000000b08097220 */ /* 0x000fc40000410000 */
[----:B------:R-:W-:Y:S02]  /*2b200*/  FFMA.FTZ R15, R21, R11, -R10 ;  /* 0x0000000b150f7223 */ /* 0x000fe4000001080a */
[C---:B------:R-:W-:Y:S01]  /*2b210*/  IMAD.U32 R28, R22.reuse, 0x10000, RZ ;  /* 0x00010000161c7824 */ /* 0x040fe200078e00ff */
[----:B------:R-:W-:Y:S01]  /*2b220*/  LOP3.LUT R22, R22, 0xffff0000, RZ, 0xc0, !PT ;  /* 0xffff000016167812 */ /* 0x000fe200078ec0ff */
[----:B------:R-:W-:Y:S02]  /*2b230*/  IMAD.U32 R11, R26, 0x10000, RZ ;  /* 0x000100001a0b7824 */ /* 0x000fe400078e00ff */
[C---:B------:R-:W-:Y:S02]  /*2b240*/  FMUL.FTZ R8, R6.reuse, R13 ;  /* 0x0000000d06087220 */ /* 0x040fe40000410000 */
[----:B------:R-:W-:Y:S02]  /*2b250*/  FMUL.FTZ R10, R6, R14 ;  /* 0x0000000e060a7220 */ /* 0x000fe40000410000 */
[----:B------:R-:W-:-:S02]  /*2b260*/  FMUL.FTZ R6, R3, R28 ;  /* 0x0000001c03067220 */ /* 0x000fc40000410000 */
[C---:B------:R-:W-:Y:S02]  /*2b270*/  FFMA.FTZ R14, R20.reuse, R14, -R8 ;  /* 0x0000000e140e7223 */ /* 0x040fe40000010808 */
[----:B------:R-:W-:Y:S01]  /*2b280*/  FFMA.FTZ R10, R20, R13, R10 ;  /* 0x0000000d140a7223 */ /* 0x000fe2000001000a */
[----:B------:R-:W-:Y:S01]  /*2b290*/  LOP3.LUT R20, R27, 0xffff0000, RZ, 0xc0, !PT ;  /* 0xffff00001b147812 */ /* 0x000fe200078ec0ff */
[----:B------:R-:W-:Y:S02]  /*2b2a0*/  FMUL.FTZ R3, R3, R11 ;  /* 0x0000000b03037220 */ /* 0x000fe40000410000 */
[----:B------:R-:W-:Y:S01]  /*2b2b0*/  FFMA.FTZ R9, R21, R19, R9 ;  /* 0x0000001315097223 */ /* 0x000fe20000010009 */
[----:B------:R-:W-:Y:S01]  /*2b2c0*/  LOP3.LUT R19, R26, 0xffff0000, RZ, 0xc0, !PT ;  /* 0xffff00001a137812 */ /* 0x000fe200078ec0ff */
[C---:B------:R-:W-:Y:S02]  /*2b2d0*/  FFMA.FTZ R13, R16.reuse, R11, -R6 ;  /* 0x0000000b100d7223 */ /* 0x040fe40000010806 */
[----:B------:R-:W-:Y:S01]  /*2b2e0*/  FFMA.FTZ R11, R16, R28, R3 ;  /* 0x0000001c100b7223 */ /* 0x000fe20000010003 */
[----:B------:R-:W-:Y:S01]  /*2b2f0*/  F2FP.BF16.PACK_AB R16, R30, R41 ;  /* 0x000000291e10723e */ /* 0x000fe200000010ff */
[C---:B------:R-:W-:Y:S01]  /*2b300*/  FMUL.FTZ R3, R4.reuse, R23 ;  /* 0x0000001704037220 */ /* 0x040fe20000410000 */
[----:B------:R-:W-:Y:S01]  /*2b310*/  F2FP.BF16.PACK_AB R9, R9, R24 ;  /* 0x000000180909723e */ /* 0x000fe200000010ff */
[----:B------:R-:W-:-:S02]  /*2b320*/  FMUL.FTZ R4, R4, R20 ;  /* 0x0000001404047220 */ /* 0x000fc40000410000 */
[C---:B------:R-:W-:Y:S02]  /*2b330*/  FMUL.FTZ R6, R2.reuse, R22 ;  /* 0x0000001602067220 */ /* 0x040fe40000410000 */
[----:B------:R-:W-:Y:S02]  /*2b340*/  FMUL.FTZ R8, R2, R19 ;  /* 0x0000001302087220 */ /* 0x000fe40000410000 */
[C---:B------:R-:W-:Y:S02]  /*2b350*/  FFMA.FTZ R3, R17.reuse, R20, -R3 ;  /* 0x0000001411037223 */ /* 0x040fe40000010803 */
[----:B------:R-:W-:Y:S01]  /*2b360*/  FFMA.FTZ R2, R17, R23, R4 ;  /* 0x0000001711027223 */ /* 0x000fe20000010004 */
[----:B------:R-:W-:Y:S01]  /*2b370*/  F2FP.BF16.PACK_AB R17, R15, R25 ;  /* 0x000000190f11723e */ /* 0x000fe200000010ff */
[C---:B------:R-:W-:Y:S02]  /*2b380*/  FFMA.FTZ R6, R18.reuse, R19, -R6 ;  /* 0x0000001312067223 */ /* 0x040fe40000010806 */
[----:B------:R-:W-:Y:S01]  /*2b390*/  FFMA.FTZ R4, R18, R22, R8 ;  /* 0x0000001612047223 */ /* 0x000fe20000010008 */
[----:B------:R-:W-:-:S02]  /*2b3a0*/  F2FP.BF16.PACK_AB R18, R3, R14 ;  /* 0x0000000e0312723e */ /* 0x000fc400000010ff */
[----:B------:R-:W-:Y:S02]  /*2b3b0*/  F2FP.BF16.PACK_AB R19, R6, R13 ;  /* 0x0000000d0613723e */ /* 0x000fe400000010ff */
[----:B------:R-:W-:Y:S02]  /*2b3c0*/  F2FP.BF16.PACK_AB R8, R29, R33 ;  /* 0x000000211d08723e */ /* 0x000fe400000010ff */
[----:B------:R-:W-:Y:S01]  /*2b3d0*/  F2FP.BF16.PACK_AB R10, R2, R10 ;  /* 0x0000000a020a723e */ /* 0x000fe200000010ff */
[----:B------:R1:W-:Y:S01]  /*2b3e0*/  ST.E.128 [R36.64], R16 ;  /* 0x0000001024007985 */ /* 0x0003e2000c101d04 */
[----:B------:R-:W-:-:S05]  /*2b3f0*/  F2FP.BF16.PACK_AB R11, R4, R11 ;  /* 0x0000000b040b723e */ /* 0x000fca00000010ff */
[----:B------:R1:W-:Y:S02]  /*2b400*/  ST.E.128 [R34.64], R8 ;  /* 0x0000000822007985 */ /* 0x0003e4000c101d04 */
.L_x_2656:
[----:B------:R-:W-:Y:S05]  /*2b410*/  BSYNC B0 ;  /* 0x0000000000007941 */ /* 0x000fea0003800000 */
.L_x_2655:
        /* <DEDUP_REMOVED lines=9> */
[----:B------:R-:W-:-:S02]  /*2b4b0*/  LEA.HI R6, R6, R43, RZ, 0x3 ;  /* 0x0000002b06067211 */ /* 0x000fc400078f18ff */
[----:B------:R-:W-:Y:S01]  /*2b4c0*/  LOP3.LUT R2, R9, 0x1c0, RZ, 0xc0, !PT ;  /* 0x000001c009027812 */ /* 0x000fe200078ec0ff */
[----:B------:R-:W-:Y:S01]  /*2b4d0*/  IMAD.SHL.U32 R9, R3, 0x80, RZ ;  /* 0x0000008003097824 */ /* 0x000fe200078e00ff */
[----:B------:R-:W-:Y:S01]  /*2b4e0*/  LEA.HI R3, R0, R8, RZ, 0x1d ;  /* 0x0000000800037211 */ /* 0x000fe200078fe8ff */
[----:B------:R-:W-:Y:S01]  /*2b4f0*/  IMAD.SHL.U32 R10, R6, 0x40, RZ ;  /* 0x00000040060a7824 */ /* 0x000fe200078e00ff */
[----:B------:R-:W-:Y:S02]  /*2b500*/  LOP3.LUT R8, R2, 0x38, R4, 0xf8, !PT ;  /* 0x0000003802087812 */ /* 0x000fe400078ef804 */
[----:B------:R-:W-:Y:S02]  /*2b510*/  SHF.R.U32.HI R13, RZ, 0x3, R2 ;  /* 0x00000003ff0d7819 */ /* 0x000fe40000011602 */
[----:B------:R-:W-:Y:S02]  /*2b520*/  SHF.R.S32.HI R6, RZ, 0x1f, R3 ;  /* 0x0000001fff067819 */ /* 0x000fe40000011403 */
[----:B------:R-:W-:-:S02]  /*2b530*/  LOP3.LUT R11, R9, 0xffffe000, RZ, 0xc0, !PT ;  /* 0xffffe000090b7812 */ /* 0x000fc400078ec0ff */
[----:B------:R-:W-:Y:S01]  /*2b540*/  LOP3.LUT R9, R8, R13, RZ, 0x3c, !PT ;  /* 0x0000000d08097212 */ /* 0x000fe200078e3cff */
[----:B------:R-:W-:Y:S01]  /*2b550*/  IMAD.SHL.U32 R8, R3, 0x8, RZ ;  /* 0x0000000803087824 */ /* 0x000fe200078e00ff */
[----:B------:R-:W-:Y:S02]  /*2b560*/  LEA.HI R3, R6, R3, RZ, 0x3 ;  /* 0x0000000306037211 */ /* 0x000fe400078f18ff */
[----:B------:R-:W-:Y:S02]  /*2b570*/  LOP3.LUT R4, R10, 0xfffffe00, RZ, 0xc0, !PT ;  /* 0xfffffe000a047812 */ /* 0x000fe400078ec0ff */
[----:B------:R-:W-:Y:S01]  /*2b580*/  LOP3.LUT R6, R2, 0x38, R8, 0xf8, !PT ;  /* 0x0000003802067812 */ /* 0x000fe200078ef808 */
[----:B------:R-:W-:Y:S01]  /*2b590*/  IMAD.SHL.U32 R2, R3, 0x400, RZ ;  /* 0x0000040003027824 */ /* 0x000fe200078e00ff */
[----:B------:R-:W-:Y:S02]  /*2b5a0*/  IADD3 R9, R9, R11, R4 ;  /* 0x0000000b09097210 */ /* 0x000fe40007ffe004 */
[----:B------:R-:W-:-:S02]  /*2b5b0*/  LOP3.LUT R3, R6, R13, RZ, 0x3c, !PT ;  /* 0x0000000d06037212 */ /* 0x000fc400078e3cff */
        /* <DEDUP_REMOVED lines=96> */
.L_x_2654:
[----:B------:R-:W-:Y:S05]  /*2bbc0*/  BSYNC B1 ;  /* 0x0000000000017941 */ /* 0x000fea0003800000 */
.L_x_2653:
[----:B------:R-:W-:Y:S01]  /*2bbd0*/  IADD3 R4, R78, 0x60, RZ ;  /* 0x000000604e047810 */ /* 0x000fe20007ffe0ff */
[----:B-1----:R-:W-:Y:S02]  /*2bbe0*/  IMAD.MOV.U32 R2, RZ, RZ, R130 ;  /* 0x000000ffff027224 */ /* 0x002fe400078e0082 */
[----:B------:R-:W-:Y:S01]  /*2bbf0*/  IMAD.MOV.U32 R3, RZ, RZ, 0x0 ;  /* 0x00000000ff037424 */ /* 0x000fe200078e00ff */
[----:B------:R-:W-:-:S13]  /*2bc00*/  ISETP.GE.AND P0, PT, R4, R77, PT ;  /* 0x0000004d0400720c */ /* 0x000fda0003f06270 */
[----:B------:R-:W-:Y:S05]  /*2bc10*/  @P0 RET.REL.NODEC R2 `(_ZN7cutlass13device_kernelIN5flash19enable_sm80_to_sm89INS1_16FlashAttnFwdSm80INS1_25CollectiveMainloopFwdSm80ILi8ELi1ELb0EN4cute5tupleIJNS5_1CILi128EEENS7_ILi48EEENS7_ILi256EEEEEELi256ENS_10bfloat16_tEfNS_4arch4Sm80ELb0ELb1ELb1ELb1ELb1ELb1ELb1ELb1EEENS1_21CollectiveEpilogueFwdINS6_IJS8_SA_S9_EEENS6_IJNS7_ILi1EEESI_SI_EEESC_SE_Li256ELb1ELb1ELb1ELb0EEENS1_36VarlenDynamicPersistentTileSchedulerILi128ELi48ELi256ELi256ELb1ELb1ELb0ELb1ELb0ELb1EEEEEEEEEvNT_6ParamsE) ;  /* 0xfffd43e002000950 */ /* 0x000fea0003c3ffff */
[----:B------:R-:W-:Y:S01]  /*2bc20*/  ISETP.GE.AND P0, PT, R42, R0, PT ;  /* 0x000000002a00720c */ /* 0x000fe20003f06270 */
[----:B------:R-:W-:-:S12]  /*2bc30*/  BSSY B0, `(.L_x_2657) ;  /* 0x0000072000007945 */ /* 0x000fd80003800000 */
[----:B------:R-:W-:Y:S05]  /*2bc40*/  @P0 BRA `(.L_x_2658) ;  /* 0x0000070000000947 */ /* 0x000fea0003800000 */
[----:B------:R-:W-:Y:S01]  /*2bc50*/  SHF.R.S32.HI R3, RZ, 0x1f, R4 ;  /* 0x0000001fff037819 */ /* 0x000fe20000011404 */
        /* <DEDUP_REMOVED lines=23> */
[----:B------:R-:W-:Y:S02]  /*2bdd0*/  SHF.R.U32.HI R15, RZ, 0x10, R85 ;  /* 0x00000010ff0f7819 */ /* 0x000fe40000011655 */
[----:B------:R-:W-:Y:S02]  /*2bde0*/  PRMT R25, R79, 0x5432, R14 ;  /* 0x000054324f197816 */ /* 0x000fe4000000000e */
[----:B------:R-:W-:Y:S02]  /*2bdf0*/  SHF.R.U64 R6, R62, 0x10, R63 ;  /* 0x000000103e067819 */ /* 0x000fe4000000123f */
[----:B------:R-:W-:Y:S01]  /*2be00*/  PRMT R32, R119, 0x5432, R2 ;  /* 0x0000543277207816 */ /* 0x000fe20000000002 */
[----:B------:R-:W-:Y:S01]  /*2be10*/  IMAD.U32 R33, R25, 0x10000, RZ ;  /* 0x0001000019217824 */ /* 0x000fe200078e00ff */
[----:B------:R-:W-:-:S02]  /*2be20*/  PRMT R24, R79, 0x5410, R15 ;  /* 0x000054104f187816 */ /* 0x000fc4000000000f */
[----:B------:R-:W-:Y:S02]  /*2be30*/  SHF.R.U32.HI R3, RZ, 0x10, R61 ;  /* 0x00000010ff037819 */ /* 0x000fe4000001163d */
[C---:B------:R-:W-:Y:S02]  /*2be40*/  PRMT R27, R120.reuse, 0x5432, R6 ;  /* 0x00005432781b7816 */ /* 0x040fe40000000006 */
[----:B------:R-:W-:Y:S02]  /*2be50*/  SHF.R.U32.HI R13, RZ, 0x10, R63 ;  /* 0x00000010ff0d7819 */ /* 0x000fe4000001163f */
[----:B------:R-:W-:Y:S02]  /*2be60*/  PRMT R28, R119, 0x5410, R3 ;  /* 0x00005410771c7816 */ /* 0x000fe40000000003 */
[----:B------:R-:W-:Y:S02]  /*2be70*/  LOP3.LUT R25, R25, 0xffff0000, RZ, 0xc0, !PT ;  /* 0xffff000019197812 */ /* 0x000fe400078ec0ff */
[----:B------:R-:W-:-:S02]  /*2be80*/  PRMT R26, R120, 0x5410, R13 ;  /* 0x00005410781a7816 */ /* 0x000fc4000000000d */
[--C-:B------:R-:W-:Y:S02]  /*2be90*/  SHF.R.U64 R23, R86, 0x10, R87.reuse ;  /* 0x0000001056177819 */ /* 0x100fe40000001257 */
[----:B------:R-:W-:Y:S02]  /*2bea0*/  SHF.R.U32.HI R22, RZ, 0x10, R87 ;  /* 0x00000010ff167819 */ /* 0x000fe40000011657 */
[----:B------:R-:W-:Y:S02]  /*2beb0*/  LOP3.LUT R40, R24, 0xffff0000, RZ, 0xc0, !PT ;  /* 0xffff000018287812 */ /* 0x000fe400078ec0ff */
[C---:B------:R-:W-:Y:S02]  /*2bec0*/  PRMT R23, R118.reuse, 0x5432, R23 ;  /* 0x0000543276177816 */ /* 0x040fe40000000017 */
        /* <DEDUP_REMOVED lines=14> */
[----:B------:R-:W-:Y:S01]  /*2bfb0*/  LOP3.LUT R2, R11, 0xffff0000, RZ, 0xc0, !PT ;  /* 0xffff00000b027812 */ /* 0x000fe200078ec0ff */
[----:B------:R-:W-:-:S02]  /*2bfc0*/  FMUL.FTZ R10, R15, R33 ;  /* 0x000000210f0a7220 */ /* 0x000fc40000410000 */
[----:B------:R-:W-:Y:S02]  /*2bfd0*/  IMAD.U32 R3, R11, 0x10000, RZ ;  /* 0x000100000b037824 */ /* 0x000fe400078e00ff */
[-C--:B------:R-:W-:Y:S02]  /*2bfe0*/  FMUL.FTZ R11, R15, R19.reuse ;  /* 0x000000130f0b7220 */ /* 0x080fe40000410000 */
[----:B------:R-:W-:Y:S01]  /*2bff0*/  FFMA.FTZ R41, R31, R19, -R10 ;  /* 0x000000131f297223 */ /* 0x000fe2000001080a */
[----:B------:R-:W-:Y:S01]  /*2c000*/  LOP3.LUT R19, R32, 0xffff0000, RZ, 0xc0, !PT ;  /* 0xffff000020137812 */ /* 0x000fe200078ec0ff */
[C---:B------:R-:W-:Y:S01]  /*2c010*/  IMAD.U32 R13, R9.reuse, 0x10000, RZ ;  /* 0x00010000090d7824 */ /* 0x040fe200078e00ff */
[----:B------:R-:W-:Y:S01]  /*2c020*/  LOP3.LUT R9, R9, 0xffff0000, RZ, 0xc0, !PT ;  /* 0xffff000009097812 */ /* 0x000fe200078ec0ff */
[----:B------:R-:W-:Y:S02]  /*2c030*/  IMAD.U32 R32, R24, 0x10000, RZ ;  /* 0x0001000018207824 */ /* 0x000fe400078e00ff */
[----:B------:R-:W-:-:S02]  /*2c040*/  FMUL.FTZ R10, R14, R25 ;  /* 0x000000190e0a7220 */ /* 0x000fc40000410000 */
[----:B------:R-:W-:Y:S02]  /*2c050*/  IMAD.U32 R15, R28, 0x10000, RZ ;  /* 0x000100001c0f7824 */ /* 0x000fe400078e00ff */
[----:B------:R-:W-:Y:S02]  /*2c060*/  FFMA.FTZ R33, R31, R33, R11 ;  /* 0x000000211f217223 */ /* 0x000fe4000001000b */
[-C--:B------:R-:W-:Y:S02]  /*2c070*/  FMUL.FTZ R14, R14, R19.reuse ;  /* 0x000000130e0e7220 */ /* 0x080fe40000410000 */
[----:B------:R-:W-:Y:S02]  /*2c080*/  FFMA.FTZ R31, R30, R19, -R10 ;  /* 0x000000131e1f7223 */ /* 0x000fe4000001080a */
[C---:B------:R-:W-:Y:S02]  /*2c090*/  FMUL.FTZ R11, R13.reuse, R32 ;  /* 0x000000200d0b7220 */ /* 0x040fe40000410000 */
[----:B------:R-:W-:-:S02]  /*2c0a0*/  FMUL.FTZ R10, R13, R15 ;  /* 0x0000000f0d0a7220 */ /* 0x000fc40000410000 */
[----:B------:R-:W-:Y:S02]  /*2c0b0*/  FFMA.FTZ R30, R30, R25, R14 ;  /* 0x000000191e1e7223 */ /* 0x000fe4000001000e */
[C---:B------:R-:W-:Y:S01]  /*2c0c0*/  FFMA.FTZ R25, R29.reuse, R15, -R11 ;  /* 0x0000000f1d197223 */ /* 0x040fe2000001080b */
[----:B------:R-:W-:Y:S01]  /*2c0d0*/  LOP3.LUT R11, R28, 0xffff0000, RZ, 0xc0, !PT ;  /* 0xffff00001c0b7812 */ /* 0x000fe200078ec0ff */
[----:B------:R-:W-:Y:S02]  /*2c0e0*/  FFMA.FTZ R24, R29, R32, R10 ;  /* 0x000000201d187223 */ /* 0x000fe4000001000a */
[----:B------:R-:W-:Y:S02]  /*2c0f0*/  FMUL.FTZ R10, R9, R40 ;  /* 0x00000028090a7220 */ /* 0x000fe40000410000 */
[----:B------:R-:W-:Y:S02]  /*2c100*/  IMAD.U32 R15, R27, 0x10000, RZ ;  /* 0x000100001b0f7824 */ /* 0x000fe400078e00ff */
[C---:B------:R-:W-:Y:S01]  /*2c110*/  IMAD.U32 R13, R23.reuse, 0x10000, RZ ;  /* 0x00010000170d7824 */ /* 0x040fe200078e00ff */
[----:B------:R-:W-:Y:S01]  /*2c120*/  LOP3.LUT R23, R23, 0xffff0000, RZ, 0xc0, !PT ;  /* 0xffff000017177812 */ /* 0x000fe200078ec0ff */
[C---:B------:R-:W-:Y:S01]  /*2c130*/  IMAD.U32 R28, R22.reuse, 0x10000, RZ ;  /* 0x00010000161c7824 */ /* 0x040fe200078e00ff */
[----:B------:R-:W-:Y:S01]  /*2c140*/  LOP3.LUT R22, R22, 0xffff0000, RZ, 0xc0, !PT ;  /* 0xffff000016167812 */ /* 0x000fe200078ec0ff */
[----:B------:R-:W-:-:S02]  /*2c150*/  FMUL.FTZ R9, R9, R11 ;  /* 0x0000000b09097220 */ /* 0x000fc40000410000 */
[----:B------:R-:W-:Y:S02]  /*2c160*/  FFMA.FTZ R19, R21, R11, -R10 ;  /* 0x0000000b15137223 */ /* 0x000fe4000001080a */
[----:B------:R-:W-:Y:S02]  /*2c170*/  IMAD.U32 R14, R26, 0x10000, RZ ;  /* 0x000100001a0e7824 */ /* 0x000fe400078e00ff */
[C---:B------:R-:W-:Y:S02]  /*2c180*/  FMUL.FTZ R11, R8.reuse, R13 ;  /* 0x0000000d080b7220 */ /* 0x040fe40000410000 */
[----:B------:R-:W-:Y:S02]  /*2c190*/  FMUL.FTZ R10, R8, R15 ;  /* 0x0000000f080a7220 */ /* 0x000fe40000410000 */
[----:B------:R-:W-:Y:S02]  /*2c1a0*/  FMUL.FTZ R8, R3, R28 ;  /* 0x0000001c03087220 */ /* 0x000fe40000410000 */
[----:B------:R-:W-:Y:S01]  /*2c1b0*/  FFMA.FTZ R9, R21, R40, R9 ;  /* 0x0000002815097223 */ /* 0x000fe20000010009 */
[----:B------:R-:W-:Y:S01]  /*2c1c0*/  LOP3.LUT R21, R27, 0xffff0000, RZ, 0xc0, !PT ;  /* 0xffff00001b157812 */ /* 0x000fe200078ec0ff */
[----:B------:R-:W-:-:S02]  /*2c1d0*/  FMUL.FTZ R3, R3, R14 ;  /* 0x0000000e03037220 */ /* 0x000fc40000410000 */
[C---:B------:R-:W-:Y:S01]  /*2c1e0*/  FFMA.FTZ R15, R20.reuse, R15, -R11 ;  /* 0x0000000f140f7223 */ /* 0x040fe2000001080b */
[----:B------:R-:W-:Y:S01]  /*2c1f0*/  F2FP.BF16.PACK_AB R9, R9, R24 ;  /* 0x000000180909723e */ /* 0x000fe200000010ff */
[----:B------:R-:W-:Y:S01]  /*2c200*/  FFMA.FTZ R10, R20, R13, R10 ;  /* 0x0000000d140a7223 */ /* 0x000fe2000001000a */
[----:B------:R-:W-:Y:S01]  /*2c210*/  LOP3.LUT R20, R26, 0xffff0000, RZ, 0xc0, !PT ;  /* 0xffff00001a147812 */ /* 0x000fe200078ec0ff */
[----:B------:R-:W-:Y:S02]  /*2c220*/  FFMA.FTZ R13, R16, R28, R3 ;  /* 0x0000001c100d7223 */ /* 0x000fe40000010003 */
[----:B------:R-:W-:Y:S02]  /*2c230*/  FMUL.FTZ R3, R6, R23 ;  /* 0x0000001706037220 */ /* 0x000fe40000410000 */
[----:B------:R-:W-:Y:S01]  /*2c240*/  FFMA.FTZ R14, R16, R14, -R8 ;  /* 0x0000000e100e7223 */ /* 0x000fe20000010808 */
[----:B------:R-:W-:Y:S01]  /*2c250*/  F2FP.BF16.PACK_AB R16, R31, R41 ;  /* 0x000000291f10723e */ /* 0x000fe200000010ff */
[----:B------:R-:W-:-:S02]  /*2c260*/  FMUL.FTZ R6, R6, R21 ;  /* 0x0000001506067220 */ /* 0x000fc40000410000 */
[C---:B------:R-:W-:Y:S02]  /*2c270*/  FMUL.FTZ R11, R2.reuse, R22 ;  /* 0x00000016020b7220 */ /* 0x040fe40000410000 */
[-C--:B------:R-:W-:Y:S02]  /*2c280*/  FMUL.FTZ R8, R2, R20.reuse ;  /* 0x0000001402087220 */ /* 0x080fe40000410000 */
        /* <DEDUP_REMOVED lines=12> */
.L_x_2658:
[----:B------:R-:W-:Y:S05]  /*2c350*/  BSYNC B0 ;  /* 0x0000000000007941 */ /* 0x000fea0003800000 */
.L_x_2657:
[----:B------:R-:W-:Y:S01]  /*2c360*/  IADD3 R6, R42, 0x40, RZ ;  /* 0x000000402a067810 */ /* 0x000fe20007ffe0ff */
[----:B------:R-:W-:Y:S02]  /*2c370*/  IMAD.MOV.U32 R2, RZ, RZ, R130 ;  /* 0x000000ffff027224 */ /* 0x000fe400078e0082 */
[----:B------:R-:W-:Y:S01]  /*2c380*/  IMAD.MOV.U32 R3, RZ, RZ, 0x0 ;  /* 0x00000000ff037424 */ /* 0x000fe200078e00ff */
[----:B------:R-:W-:-:S13]  /*2c390*/  ISETP.GE.AND P0, PT, R6, R0, PT ;  /* 0x000000000600720c */ /* 0x000fda0003f06270 */
[----:B------:R-:W-:Y:S05]  /*2c3a0*/  @P0 RET.REL.NODEC R2 `(_ZN7cutlass13device_kernelIN5flash19enable_sm80_to_sm89INS1_16FlashAttnFwdSm80INS1_25CollectiveMainloopFwdSm80ILi8ELi1ELb0EN4cute5tupleIJNS5_1CILi128EEENS7_ILi48EEENS7_ILi256EEEEEELi256ENS_10bfloat16_tEfNS_4arch4Sm80ELb0ELb1ELb1ELb1ELb1ELb1ELb1ELb1EEENS1_21CollectiveEpilogueFwdINS6_IJS8_SA_S9_EEENS6_IJNS7_ILi1EEESI_SI_EEESC_SE_Li256ELb1ELb1ELb1ELb0EEENS1_36VarlenDynamicPersistentTileSchedulerILi128ELi48ELi256ELi256ELb1ELb1ELb0ELb1ELb0ELb1EEEEEEEEEvNT_6ParamsE) ;  /* 0xfffd3c5002000950 */ /* 0x000fea0003c3ffff */
[----:B------:R-:W-:Y:S01]  /*2c3b0*/  SHF.R.S32.HI R2, RZ, 0x1f, R6 ;  /* 0x0000001fff027819 */ /* 0x000fe20000011406 */
[----:B-1----:R-:W-:Y:S01]  /*2c3c0*/  IMAD.SHL.U32 R9, R4, 0x40, RZ ;  /* 0x0000004004097824 */ /* 0x002fe200078e00ff */
[----:B------:R-:W-:Y:S02]  /*2c3d0*/  SHF.R.S32.HI R10, RZ, 0x1f, R4 ;  /* 0x0000001fff0a7819 */ /* 0x000fe40000011404 */
[CC--:B------:R-:W-:Y:S02]  /*2c3e0*/  LEA.HI R3, R2.reuse, R6.reuse, RZ, 0x3 ;  /* 0x0000000602037211 */ /* 0x0c0fe400078f18ff */
[----:B------:R-:W-:Y:S02]  /*2c3f0*/  LEA.HI R6, R2, R6, RZ, 0x6 ;  /* 0x0000000602067211 */ /* 0x000fe400078f30ff */
[----:B------:R-:W-:Y:S02]  /*2c400*/  SHF.R.S32.HI R8, RZ, 0x3, R3 ;  /* 0x00000003ff087819 */ /* 0x000fe40000011403 */
[----:B------:R-:W-:-:S02]  /*2c410*/  LOP3.LUT R2, R9, 0x1c0, RZ, 0xc0, !PT ;  /* 0x000001c009027812 */ /* 0x000fc400078ec0ff */
[----:B------:R-:W-:Y:S01]  /*2c420*/  LEA.HI R9, R10, R4, RZ, 0x3 ;  /* 0x000000040a097211 */ /* 0x000fe200078f18ff */
[----:B------:R-:W-:Y:S01]  /*2c430*/  IMAD.SHL.U32 R4, R6, 0x80, RZ ;  /* 0x0000008006047824 */ /* 0x000fe200078e00ff */
[----:B------:R-:W-:Y:S02]  /*2c440*/  LEA.HI R0, R0, R8, RZ, 0x1d ;  /* 0x0000000800007211 */ /* 0x000fe400078fe8ff */
[----:B------:R-:W-:Y:S01]  /*2c450*/  LOP3.LUT R6, R2, 0x38, R3, 0xf8, !PT ;  /* 0x0000003802067812 */ /* 0x000fe200078ef803 */
[----:B------:R-:W-:Y:S01]  /*2c460*/  IMAD.SHL.U32 R3, R9, 0x40, RZ ;  /* 0x0000004009037824 */ /* 0x000fe200078e00ff */
[----:B------:R-:W-:Y:S02]  /*2c470*/  SHF.R.S32.HI R8, RZ, 0x1f, R0 ;  /* 0x0000001fff087819 */ /* 0x000fe40000011400 */
[----:B------:R-:W-:Y:S01]  /*2c480*/  LOP3.LUT R9, R4, 0xffffe000, RZ, 0xc0, !PT ;  /* 0xffffe00004097812 */ /* 0x000fe200078ec0ff */
[----:B------:R-:W-:Y:S01]  /*2c490*/  IMAD.SHL.U32 R4, R0, 0x8, RZ ;  /* 0x0000000800047824 */ /* 0x000fe200078e00ff */
[----:B------:R-:W-:-:S02]  /*2c4a0*/  LEA.HI R0, R8, R0, RZ, 0x3 ;  /* 0x0000000008007211 */ /* 0x000fc400078f18ff */
[----:B------:R-:W-:Y:S02]  /*2c4b0*/  SHF.R.U32.HI R10, RZ, 0x3, R2 ;  /* 0x00000003ff0a7819 */ /* 0x000fe40000011602 */
[----:B------:R-:W-:Y:S01]  /*2c4c0*/  LOP3.LUT R2, R2, 0x38, R4, 0xf8, !PT ;  /* 0x0000003802027812 */ /* 0x000fe200078ef804 */
[----:B------:R-:W-:Y:S01]  /*2c4d0*/  IMAD.SHL.U32 R0, R0, 0x400, RZ ;  /* 0x0000040000007824 */ /* 0x000fe200078e00ff */
[----:B------:R-:W-:Y:S02]  /*2c4e0*/  LOP3.LUT R3, R3, 0xfffffe00, RZ, 0xc0, !PT ;  /* 0xfffffe0003037812 */ /* 0x000fe400078ec0ff */
[-C--:B------:R-:W-:Y:S02]  /*2c4f0*/  LOP3.LUT R6, R6, R10.reuse, RZ, 0x3c, !PT ;  /* 0x0000000a06067212 */ /* 0x080fe400078e3cff */
[----:B------:R-:W-:Y:S02]  /*2c500*/  LOP3.LUT R2, R2, R10, RZ, 0x3c, !PT ;  /* 0x0000000a02027212 */ /* 0x000fe400078e3cff */
[----:B------:R-:W-:-:S02]  /*2c510*/  LOP3.LUT R0, R0, 0xffffe000, RZ, 0xc0, !PT ;  /* 0xffffe00000007812 */ /* 0x000fc400078ec0ff */
        /* <DEDUP_REMOVED lines=8> */
[----:B------:R-:W-:-:S02]  /*2c5a0*/  PRMT R23, R121, 0x5432, R6 ;  /* 0x0000543279177816 */ /* 0x000fc40000000006 */
[----:B------:R-:W-:Y:S02]  /*2c5b0*/  PRMT R30, R123, 0x5432, R0 ;  /* 0x000054327b1e7816 */ /* 0x000fe40000000000 */
[----:B------:R-:W-:Y:S01]  /*2c5c0*/  SHF.R.U32.HI R4, RZ, 0x10, R95 ;  /* 0x00000010ff047819 */ /* 0x000fe2000001165f */
[----:B------:R-:W-:Y:S01]  /*2c5d0*/  IMAD.U32 R31, R23, 0x10000, RZ ;  /* 0x00010000171f7824 */ /* 0x000fe200078e00ff */
[----:B------:R-:W-:Y:S02]  /*2c5e0*/  SHF.R.U32.HI R22, RZ, 0x10, R89 ;  /* 0x00000010ff167819 */ /* 0x000fe40000011659 */
[----:B------:R-:W-:Y:S02]  /*2c5f0*/  SHF.R.U32.HI R2, RZ, 0x10, R93 ;  /* 0x00000010ff027819 */ /* 0x000fe4000001165d */
[----:B----4-:R-:W-:Y:S02]  /*2c600*/  PRMT R24, R124, 0x5410, R4 ;  /* 0x000054107c187816 */ /* 0x010fe40000000004 */
[----:B------:R-:W-:-:S02]  /*2c610*/  SHF.R.U64 R3, R94, 0x10, R95 ;  /* 0x000000105e037819 */ /* 0x000fc4000000125f */
[----:B------:R-:W-:Y:S02]  /*2c620*/  PRMT R22, R121, 0x5410, R22 ;  /* 0x0000541079167816 */ /* 0x000fe40000000016 */
[----:B------:R-:W-:Y:S02]  /*2c630*/  PRMT R29, R123, 0x5410, R2 ;  /* 0x000054107b1d7816 */ /* 0x000fe40000000002 */
[----:B------:R-:W-:Y:S02]  /*2c640*/  LOP3.LUT R23, R23, 0xffff0000, RZ, 0xc0, !PT ;  /* 0xffff000017177812 */ /* 0x000fe400078ec0ff */
[----:B------:R-:W-:Y:S02]  /*2c650*/  PRMT R25, R124, 0x5432, R3 ;  /* 0x000054327c197816 */ /* 0x000fe40000000003 */
[--C-:B------:R-:W-:Y:S02]  /*2c660*/  SHF.R.U64 R21, R90, 0x10, R91.reuse ;  /* 0x000000105a157819 */ /* 0x100fe4000000125b */
[----:B------:R-:W-:-:S02]  /*2c670*/  SHF.R.U32.HI R20, RZ, 0x10, R91 ;  /* 0x00000010ff147819 */ /* 0x000fc4000001165b */
[----:B------:R-:W-:Y:S02]  /*2c680*/  LOP3.LUT R36, R22, 0xffff0000, RZ, 0xc0, !PT ;  /* 0xffff000016247812 */ /* 0x000fe400078ec0ff */
[C---:B------:R-:W-:Y:S02]  /*2c690*/  PRMT R21, R122.reuse, 0x5432, R21 ;  /* 0x000054327a157816 */ /* 0x040fe40000000015 */
[----:B------:R-:W-:Y:S01]  /*2c6a0*/  PRMT R20, R122, 0x5410, R20 ;  /* 0x000054107a147816 */ /* 0x000fe20000000014 */
[C---:B--2---:R-:W-:Y:S01]  /*2c6b0*/  IMAD.U32 R28, R16.reuse, 0x10000, RZ ;  /* 0x00010000101c7824 */ /* 0x044fe200078e00ff */
[----:B------:R-:W-:Y:S01]  /*2c6c0*/  LOP3.LUT R27, R16, 0xffff0000, RZ, 0xc0, !PT ;  /* 0xffff0000101b7812 */ /* 0x000fe200078ec0ff */
[C---:B------:R-:W-:Y:S01]  /*2c6d0*/  IMAD.U32 R16, R18.reuse, 0x10000, RZ ;  /* 0x0001000012107824 */ /* 0x040fe200078e00ff */
[----:B------:R-:W-:Y:S01]  /*2c6e0*/  LOP3.LUT R15, R18, 0xffff0000, RZ, 0xc0, !PT ;  /* 0xffff0000120f7812 */ /* 0x000fe200078ec0ff */
[C---:B---3--:R-:W-:Y:S01]  /*2c6f0*/  IMAD.U32 R13, R8.reuse, 0x10000, RZ ;  /* 0x00010000080d7824 */ /* 0x048fe200078e00ff */
[C---:B------:R-:W-:Y:S01]  /*2c700*/  LOP3.LUT R18, R19.reuse, 0xffff0000, RZ, 0xc0, !PT ;  /* 0xffff000013127812 */ /* 0x040fe200078ec0ff */
[----:B------:R-:W-:Y:S01]  /*2c710*/  IMAD.U32 R14, R19, 0x10000, RZ ;  /* 0x00010000130e7824 */ /* 0x000fe200078e00ff */
[----:B------:R-:W-:Y:S01]  /*2c720*/  LOP3.LUT R6, R8, 0xffff0000, RZ, 0xc0, !PT ;  /* 0xffff000008067812 */ /* 0x000fe200078ec0ff */
[C---:B------:R-:W-:Y:S01]  /*2c730*/  IMAD.U32 R19, R30.reuse, 0x10000, RZ ;  /* 0x000100001e137824 */ /* 0x040fe200078e00ff */
[C---:B------:R-:W-:Y:S01]  /*2c740*/  LOP3.LUT R8, R9.reuse, 0xffff0000, RZ, 0xc0, !PT ;  /* 0xffff000009087812 */ /* 0x040fe200078ec0ff */
[----:B------:R-:W-:Y:S01]  /*2c750*/  IMAD.U32 R4, R9, 0x10000, RZ ;  /* 0x0001000009047824 */ /* 0x000fe200078e00ff */
[----:B------:R-:W-:Y:S01]  /*2c760*/  LOP3.LUT R30, R30, 0xffff0000, RZ, 0xc0, !PT ;  /* 0xffff00001e1e7812 */ /* 0x000fe200078ec0ff */
[C---:B------:R-:W-:Y:S01]  /*2c770*/  FMUL.FTZ R9, R13.reuse, R31 ;  /* 0x0000001f0d097220 */ /* 0x040fe20000410000 */
[----:B------:R-:W-:Y:S01]  /*2c780*/  LOP3.LUT R2, R10, 0xffff0000, RZ, 0xc0, !PT ;  /* 0xffff00000a027812 */ /* 0x000fe200078ec0ff */
[----:B------:R-:W-:-:S02]  /*2c790*/  FMUL.FTZ R13, R13, R19 ;  /* 0x000000130d0d7220 */ /* 0x000fc40000410000 */
[----:B------:R-:W-:Y:S02]  /*2c7a0*/  FFMA.FTZ R37, R28, R19, -R9 ;  /* 0x000000131c257223 */ /* 0x000fe40000010809 */
[----:B------:R-:W-:Y:S01]  /*2c7b0*/  IMAD.U32 R3, R10, 0x10000, RZ ;  /* 0x000100000a037824 */ /* 0x000fe200078e00ff */
[C---:B------:R-:W-:Y:S01]  /*2c7c0*/  LOP3.LUT R10, R11.reuse, 0xffff0000, RZ, 0xc0, !PT ;  /* 0xffff00000b0a7812 */ /* 0x040fe200078ec0ff */
[----:B------:R-:W-:Y:S02]  /*2c7d0*/  IMAD.U32 R19, R22, 0x10000, RZ ;  /* 0x0001000016137824 */ /* 0x000fe400078e00ff */
[----:B------:R-:W-:Y:S02]  /*2c7e0*/  IMAD.U32 R0, R11, 0x10000, RZ ;  /* 0x000100000b007824 */ /* 0x000fe400078e00ff */
[----:B------:R-:W-:Y:S02]  /*2c7f0*/  FFMA.FTZ R31, R28, R31, R13 ;  /* 0x0000001f1c1f7223 */ /* 0x000fe4000001000d */
[----:B------:R-:W-:-:S02]  /*2c800*/  FMUL.FTZ R11, R6, R23 ;  /* 0x00000017060b7220 */ /* 0x000fc40000410000 */
[----:B------:R-:W-:Y:S02]  /*2c810*/  IMAD.U32 R13, R29, 0x10000, RZ ;  /* 0x000100001d0d7824 */ /* 0x000fe400078e00ff */
[-C--:B------:R-:W-:Y:S02]  /*2c820*/  FMUL.FTZ R9, R6, R30.reuse ;  /* 0x0000001e06097220 */ /* 0x080fe40000410000 */
[C---:B------:R-:W-:Y:S01]  /*2c830*/  IMAD.U32 R26, R17.reuse, 0x10000, RZ ;  /* 0x00010000111a7824 */ /* 0x040fe200078e00ff */
[----:B------:R-:W-:Y:S01]  /*2c840*/  LOP3.LUT R17, R17, 0xffff0000, RZ, 0xc0, !PT ;  /* 0xffff000011117812 */ /* 0x000fe200078ec0ff */
[C---:B------:R-:W-:Y:S02]  /*2c850*/  FMUL.FTZ R6, R4.reuse, R19 ;  /* 0x0000001304067220 */ /* 0x040fe40000410000 */
[----:B------:R-:W-:Y:S02]  /*2c860*/  FFMA.FTZ R30, R27, R30, -R11 ;  /* 0x0000001e1b1e7223 */ /* 0x000fe4000001080b */
[----:B------:R-:W-:-:S02]  /*2c870*/  FMUL.FTZ R4, R4, R13 ;  /* 0x0000000d04047220 */ /* 0x000fc40000410000 */
[----:B------:R-:W-:Y:S02]  /*2c880*/  FFMA.FTZ R27, R27, R23, R9 ;  /* 0x000000171b1b7223 */ /* 0x000fe40000010009 */
[C---:B------:R-:W-:Y:S01]  /*2c890*/  FFMA.FTZ R23, R26.reuse, R13, -R6 ;  /* 0x0000000d1a177223 */ /* 0x040fe20000010806 */
[----:B------:R-:W-:Y:S01]  /*2c8a0*/  LOP3.LUT R13, R29, 0xffff0000, RZ, 0xc0, !PT ;  /* 0xffff00001d0d7812 */ /* 0x000fe200078ec0ff */
[----:B------:R-:W-:Y:S02]  /*2c8b0*/  FFMA.FTZ R26, R26, R19, R4 ;  /* 0x000000131a1a7223 */ /* 0x000fe40000010004 */
[----:B------:R-:W-:Y:S02]  /*2c8c0*/  FMUL.FTZ R4, R8, R36 ;  /* 0x0000002408047220 */ /* 0x000fe40000410000 */
[C---:B------:R-:W-:Y:S01]  /*2c8d0*/  IMAD.U32 R19, R25.reuse, 0x10000, RZ ;  /* 0x0001000019137824 */ /* 0x040fe200078e00ff */
[----:B------:R-:W-:Y:S01]  /*2c8e0*/  LOP3.LUT R25, R25, 0xffff0000, RZ, 0xc0, !PT ;  /* 0xffff000019197812 */ /* 0x000fe200078ec0ff */
[C---:B------:R-:W-:Y:S01]  /*2c8f0*/  IMAD.U32 R22, R21.reuse, 0x10000, RZ ;  /* 0x0001000015167824 */ /* 0x040fe200078e00ff */
[----:B------:R-:W-:Y:S01]  /*2c900*/  LOP3.LUT R21, R21, 0xffff0000, RZ, 0xc0, !PT ;  /* 0xffff000015157812 */ /* 0x000fe200078ec0ff */
[C---:B------:R-:W-:Y:S01]  /*2c910*/  IMAD.U32 R28, R20.reuse, 0x10000, RZ ;  /* 0x00010000141c7824 */ /* 0x040fe200078e00ff */
[----:B------:R-:W-:Y:S01]  /*2c920*/  LOP3.LUT R20, R20, 0xffff0000, RZ, 0xc0, !PT ;  /* 0xffff000014147812 */ /* 0x000fe200078ec0ff */
[----:B------:R-:W-:-:S02]  /*2c930*/  FMUL.FTZ R8, R8, R13 ;  /* 0x0000000d08087220 */ /* 0x000fc40000410000 */
[C---:B------:R-:W-:Y:S01]  /*2c940*/  IMAD.U32 R11, R24.reuse, 0x10000, RZ ;  /* 0x00010000180b7824 */ /* 0x040fe200078e00ff */
[----:B------:R-:W-:Y:S01]  /*2c950*/  LOP3.LUT R24, R24, 0xffff0000, RZ, 0xc0, !PT ;  /* 0xffff000018187812 */ /* 0x000fe200078ec0ff */
[----:B------:R-:W-:Y:S02]  /*2c960*/  FFMA.FTZ R13, R17, R13, -R4 ;  /* 0x0000000d110d7223 */ /* 0x000fe40000010804 */
[C---:B------:R-:W-:Y:S02]  /*2c970*/  FMUL.FTZ R6, R3.reuse, R22 ;  /* 0x0000001603067220 */ /* 0x040fe40000410000 */
[----:B------:R-:W-:Y:S02]  /*2c980*/  FMUL.FTZ R4, R3, R19 ;  /* 0x0000001303047220 */ /* 0x000fe40000410000 */
[C---:B------:R-:W-:Y:S02]  /*2c990*/  FMUL.FTZ R3, R0.reuse, R28 ;  /* 0x0000001c00037220 */ /* 0x040fe40000410000 */
[----:B------:R-:W-:-:S02]  /*2c9a0*/  FMUL.FTZ R0, R0, R11 ;  /* 0x0000000b00007220 */ /* 0x000fc40000410000 */
[----:B------:R-:W-:Y:S02]  /*2c9b0*/  FFMA.FTZ R3, R14, R11, -R3 ;  /* 0x0000000b0e037223 */ /* 0x000fe40000010803 */
[----:B------:R-:W-:Y:S02]  /*2c9c0*/  FFMA.FTZ R6, R16, R19, -R6 ;  /* 0x0000001310067223 */ /* 0x000fe40000010806 */
[----:B------:R-:W-:Y:S02]  /*2c9d0*/  FFMA.FTZ R14, R14, R28, R0 ;  /* 0x0000001c0e0e7223 */ /* 0x000fe40000010000 */
[----:B------:R-:W-:Y:S02]  /*2c9e0*/  FMUL.FTZ R0, R2, R21 ;  /* 0x0000001502007220 */ /* 0x000fe40000410000 */
[----:B------:R-:W-:Y:S02]  /*2c9f0*/  FMUL.FTZ R19, R10, R20 ;  /* 0x000000140a137220 */ /* 0x000fe40000410000 */
[----:B------:R-:W-:-:S02]  /*2ca00*/  FMUL.FTZ R2, R2, R25 ;  /* 0x0000001902027220 */ /* 0x000fc40000410000 */
[-C--:B------:R-:W-:Y:S02]  /*2ca10*/  FMUL.FTZ R11, R10, R24.reuse ;  /* 0x000000180a0b7220 */ /* 0x080fe40000410000 */
[----:B------:R-:W-:Y:S02]  /*2ca20*/  FFMA.FTZ R0, R15, R25, -R0 ;  /* 0x000000190f007223 */ /* 0x000fe40000010800 */
[----:B------:R-:W-:Y:S02]  /*2ca30*/  FFMA.FTZ R19, R18, R24, -R19 ;  /* 0x0000001812137223 */ /* 0x000fe40000010813 */
[----:B------:R-:W-:Y:S01]  /*2ca40*/  FFMA.FTZ R9, R17, R36, R8 ;  /* 0x0000002411097223 */ /* 0x000fe20000010008 */
[----:B------:R-:W-:Y:S01]  /*2ca50*/  F2FP.BF16.PACK_AB R17, R13, R23 ;  /* 0x000000170d11723e */ /* 0x000fe200000010ff */
[----:B------:R-:W-:Y:S01]  /*2ca60*/  FFMA.FTZ R4, R16, R22, R4 ;  /* 0x0000001610047223 */ /* 0x000fe20000010004 */
[----:B------:R-:W-:Y:S01]  /*2ca70*/  F2FP.BF16.PACK_AB R16, R30, R37 ;  /* 0x000000251e10723e */ /* 0x000fe200000010ff */
[----:B------:R-:W-:Y:S01]  /*2ca80*/  FFMA.FTZ R10, R15, R21, R2 ;  /* 0x000000150f0a7223 */ /* 0x000fe20000010002 */
[----:B------:R-:W-:Y:S01]  /*2ca90*/  F2FP.BF16.PACK_AB R19, R19, R3 ;  /* 0x000000031313723e */ /* 0x000fe200000010ff */
[----:B------:R-:W-:Y:S01]  /*2caa0*/  FFMA.FTZ R11, R18, R20, R11 ;  /* 0x00000014120b7223 */ /* 0x000fe2000001000b */
[----:B------:R-:W-:Y:S01]  /*2cab0*/  F2FP.BF16.PACK_AB R18, R0, R6 ;  /* 0x000000060012723e */ /* 0x000fe200000010ff */
[----:B------:R-:W-:Y:S01]  /*2cac0*/  IMAD.MOV.U32 R2, RZ, RZ, R130 ;  /* 0x000000ffff027224 */ /* 0x000fe200078e0082 */
[----:B------:R-:W-:Y:S01]  /*2cad0*/  F2FP.BF16.PACK_AB R8, R27, R31 ;  /* 0x0000001f1b08723e */ /* 0x000fe200000010ff */
[----:B------:R-:W-:Y:S01]  /*2cae0*/  IMAD.MOV.U32 R3, RZ, RZ, 0x0 ;  /* 0x00000000ff037424 */ /* 0x000fe200078e00ff */
[----:B------:R-:W-:Y:S01]  /*2caf0*/  F2FP.BF16.PACK_AB R9, R9, R26 ;  /* 0x0000001a0909723e */ /* 0x000fe200000010ff */
[----:B------:R1:W-:Y:S01]  /*2cb00*/  ST.E.128 [R34.64], R16 ;  /* 0x0000001022007985 */ /* 0x0003e2000c101d04 */
[----:B------:R-:W-:-:S02]  /*2cb10*/  F2FP.BF16.PACK_AB R10, R10, R4 ;  /* 0x000000040a0a723e */ /* 0x000fc400000010ff */
[----:B------:R-:W-:-:S05]  /*2cb20*/  F2FP.BF16.PACK_AB R11, R11, R14 ;  /* 0x0000000e0b0b723e */ /* 0x000fca00000010ff */
[----:B------:R1:W-:Y:S01]  /*2cb30*/  ST.E.128 [R32.64], R8 ;  /* 0x0000000820007985 */ /* 0x0003e2000c101d04 */
[----:B------:R-:W-:Y:S05]  /*2cb40*/  RET.REL.NODEC R2 `(_ZN7cutlass13device_kernelIN5flash19enable_sm80_to_sm89INS1_16FlashAttnFwdSm80INS1_25CollectiveMainloopFwdSm80ILi8ELi1ELb0EN4cute5tupleIJNS5_1CILi128EEENS7_ILi48EEENS7_ILi256EEEEEELi256ENS_10bfloat16_tEfNS_4arch4Sm80ELb0ELb1ELb1ELb1ELb1ELb1ELb1ELb1EEENS1_21CollectiveEpilogueFwdINS6_IJS8_SA_S9_EEENS6_IJNS7_ILi1EEESI_SI_EEESC_SE_Li256ELb1ELb1ELb1ELb0EEENS1_36VarlenDynamicPersistentTileSchedulerILi128ELi48ELi256ELi256ELb1ELb1ELb0ELb1ELb0ELb1EEEEEEEEEvNT_6ParamsE) ;  /* 0xfffd34b002007950 */ /* 0x000fea0003c3ffff */
.L_x_2585:
[----:B------:R-:W-:Y:S01]  /*2cb50*/  IMAD.MOV.U32 R235, RZ, RZ, R32 ;  /* 0x000000ffffeb7224 */ /* 0x000fe200078e0020 */
[----:B------:R-:W-:Y:S01]  /*2cb60*/  MOV R2, RZ ;  /* 0x000000ff00027202 */ /* 0x000fe20000000f00 */
[----:B------:R-:W-:Y:S01]  /*2cb70*/  IMAD.MOV.U32 R236, RZ, RZ, 0x181f ;  /* 0x0000181fffec7424 */ /* 0x000fe200078e00ff */
[----:B------:R-:W-:Y:S02]  /*2cb80*/  MOV R3, 0x2cba0 ;  /* 0x0002cba000037802 */ /* 0x000fe40000000f00 */
[----:B------:R-:W-:Y:S05]  /*2cb90*/  CALL.REL.NOINC `($__internal_40_$__cuda_sm70_shflsync_idx_p) ;  /* 0x00000d5000007944 */ /* 0x000fea0003c00000 */
[----:B------:R-:W-:Y:S01]  /*2cba0*/  MOV R6, R237 ;  /* 0x000000ed00067202 */ /* 0x000fe20000000f00 */
[----:B------:R-:W-:Y:S05]  /*2cbb0*/  BRA `(.L_x_2659) ;  /* 0xffff640000007947 */ /* 0x000fea000383ffff */
.L_x_2586:
[----:B------:R-:W-:Y:S01]  /*2cbc0*/  IMAD.MOV.U32 R235, RZ, RZ, R33 ;  /* 0x000000ffffeb7224 */ /* 0x000fe200078e0021 */
[----:B------:R-:W-:Y:S01]  /*2cbd0*/  MOV R2, RZ ;  /* 0x000000ff00027202 */ /* 0x000fe20000000f00 */
[----:B------:R-:W-:Y:S01]  /*2cbe0*/  IMAD.MOV.U32 R236, RZ, RZ, 0x181f ;  /* 0x0000181fffec7424 */ /* 0x000fe200078e00ff */
[----:B------:R-:W-:Y:S02]  /*2cbf0*/  MOV R3, 0x2cc10 ;  /* 0x0002cc1000037802 */ /* 0x000fe40000000f00 */
[----:B-12---:R-:W-:Y:S05]  /*2cc00*/  CALL.REL.NOINC `($__internal_40_$__cuda_sm70_shflsync_idx_p) ;  /* 0x00000ce000007944 */ /* 0x006fea0003c00000 */
[----:B------:R-:W-:Y:S01]  /*2cc10*/  IMAD.MOV.U32 R235, RZ, RZ, R26 ;  /* 0x000000ffffeb7224 */ /* 0x000fe200078e001a */
[----:B------:R-:W-:Y:S01]  /*2cc20*/  MOV R2, RZ ;  /* 0x000000ff00027202 */ /* 0x000fe20000000f00 */
[----:B------:R-:W-:Y:S01]  /*2cc30*/  IMAD.MOV.U32 R236, RZ, RZ, 0x181f ;  /* 0x0000181fffec7424 */ /* 0x000fe200078e00ff */
[----:B------:R-:W-:Y:S01]  /*2cc40*/  MOV R8, R237 ;  /* 0x000000ed00087202 */ /* 0x000fe20000000f00 */
[----:B------:R-:W-:Y:S01]  /*2cc50*/  IMAD.MOV.U32 R9, RZ, RZ, R6 ;  /* 0x000000ffff097224 */ /* 0x000fe200078e0006 */
[----:B------:R-:W-:-:S02]  /*2cc60*/  MOV R3, 0x2cc80 ;  /* 0x0002cc8000037802 */ /* 0x000fc40000000f00 */
[----:B------:R-:W-:Y:S05]  /*2cc70*/  CALL.REL.NOINC `($__internal_40_$__cuda_sm70_shflsync_idx_p) ;  /* 0x00000c7000007944 */ /* 0x000fea0003c00000 */
[----:B------:R-:W-:Y:S01]  /*2cc80*/  IMAD.MOV.U32 R10, RZ, RZ, R237 ;  /* 0x000000ffff0a7224 */ /* 0x000fe200078e00ed */
[----:B------:R-:W-:Y:S01]  /*2cc90*/  MOV R2, RZ ;  /* 0x000000ff00027202 */ /* 0x000fe20000000f00 */
[----:B------:R-:W-:Y:S01]  /*2cca0*/  IMAD.MOV.U32 R235, RZ, RZ, R34 ;  /* 0x000000ffffeb7224 */ /* 0x000fe200078e0022 */
[----:B------:R-:W-:-:S02]  /*2ccb0*/  MOV R236, 0x181f ;  /* 0x0000181f00ec7802 */ /* 0x000fc40000000f00 */
[----:B------:R-:W-:Y:S02]  /*2ccc0*/  MOV R3, 0x2cce0 ;  /* 0x0002cce000037802 */ /* 0x000fe40000000f00 */
[----:B------:R-:W-:Y:S05]  /*2ccd0*/  CALL.REL.NOINC `($__internal_40_$__cuda_sm70_shflsync_idx_p) ;  /* 0x00000c1000007944 */ /* 0x000fea0003c00000 */
[----:B------:R-:W-:Y:S01]  /*2cce0*/  MOV R2, R237 ;  /* 0x000000ed00027202 */ /* 0x000fe20000000f00 */
[----:B------:R-:W-:Y:S05]  /*2ccf0*/  BRA `(.L_x_2660) ;  /* 0xffff631000007947 */ /* 0x000fea000383ffff */
.L_x_2589:
[----:B------:R-:W-:Y:S01]  /*2cd00*/  IMAD.MOV.U32 R235, RZ, RZ, R32 ;  /* 0x000000ffffeb7224 */ /* 0x000fe200078e0020 */
[----:B------:R-:W-:Y:S01]  /*2cd10*/  MOV R2, 0x1 ;  /* 0x0000000100027802 */ /* 0x000fe20000000f00 */
[----:B------:R-:W-:Y:S01]  /*2cd20*/  IMAD.MOV.U32 R236, RZ, RZ, 0x181f ;  /* 0x0000181fffec7424 */ /* 0x000fe200078e00ff */
[----:B------:R-:W-:Y:S02]  /*2cd30*/  MOV R3, 0x2cd50 ;  /* 0x0002cd5000037802 */ /* 0x000fe40000000f00 */
[----:B---3--:R-:W-:Y:S05]  /*2cd40*/  CALL.REL.NOINC `($__internal_40_$__cuda_sm70_shflsync_idx_p) ;  /* 0x00000ba000007944 */ /* 0x008fea0003c00000 */
[----:B------:R-:W-:Y:S01]  /*2cd50*/  IMAD.MOV.U32 R6, RZ, RZ, R237 ;  /* 0x000000ffff067224 */ /* 0x000fe200078e00ed */
[----:B------:R-:W-:Y:S01]  /*2cd60*/  MOV R2, 0x1 ;  /* 0x0000000100027802 */ /* 0x000fe20000000f00 */
[----:B------:R-:W-:Y:S01]  /*2cd70*/  IMAD.MOV.U32 R235, RZ, RZ, R33 ;  /* 0x000000ffffeb7224 */ /* 0x000fe200078e0021 */
[----:B------:R-:W-:Y:S02]  /*2cd80*/  MOV R236, 0x181f ;  /* 0x0000181f00ec7802 */ /* 0x000fe40000000f00 */
[----:B------:R-:W-:Y:S02]  /*2cd90*/  MOV R3, 0x2cdb0 ;  /* 0x0002cdb000037802 */ /* 0x000fe40000000f00 */
[----:B------:R-:W-:Y:S05]  /*2cda0*/  CALL.REL.NOINC `($__internal_40_$__cuda_sm70_shflsync_idx_p) ;  /* 0x00000b4000007944 */ /* 0x000fea0003c00000 */
[----:B------:R-:W-:Y:S01]  /*2cdb0*/  IMAD.MOV.U32 R235, RZ, RZ, R26 ;  /* 0x000000ffffeb7224 */ /* 0x000fe200078e001a */
[----:B------:R-:W-:Y:S01]  /*2cdc0*/  MOV R2, 0x1 ;  /* 0x0000000100027802 */ /* 0x000fe20000000f00 */
[----:B------:R-:W-:Y:S01]  /*2cdd0*/  IMAD.MOV.U32 R236, RZ, RZ, 0x181f ;  /* 0x0000181fffec7424 */ /* 0x000fe200078e00ff */
[----:B------:R-:W-:Y:S01]  /*2cde0*/  MOV R8, R237 ;  /* 0x000000ed00087202 */ /* 0x000fe20000000f00 */
[----:B------:R-:W-:Y:S01]  /*2cdf0*/  IMAD.MOV.U32 R9, RZ, RZ, R6 ;  /* 0x000000ffff097224 */ /* 0x000fe200078e0006 */
[----:B------:R-:W-:-:S02]  /*2ce00*/  MOV R3, 0x2ce20 ;  /* 0x0002ce2000037802 */ /* 0x000fc40000000f00 */
[----:B------:R-:W-:Y:S05]  /*2ce10*/  CALL.REL.NOINC `($__internal_40_$__cuda_sm70_shflsync_idx_p) ;  /* 0x00000ad000007944 */ /* 0x000fea0003c00000 */
        /* <DEDUP_REMOVED lines=8> */
.L_x_2592:
[----:B------:R-:W-:Y:S01]  /*2cea0*/  IMAD.MOV.U32 R235, RZ, RZ, R32 ;  /* 0x000000ffffeb7224 */ /* 0x000fe200078e0020 */
[----:B------:R-:W-:Y:S01]  /*2ceb0*/  MOV R2, 0x2 ;  /* 0x0000000200027802 */ /* 0x000fe20000000f00 */
[----:B------:R-:W-:Y:S01]  /*2cec0*/  IMAD.MOV.U32 R236, RZ, RZ, 0x181f ;  /* 0x0000181fffec7424 */ /* 0x000fe200078e00ff */
[----:B------:R-:W-:Y:S02]  /*2ced0*/  MOV R3, 0x2cef0 ;  /* 0x0002cef000037802 */ /* 0x000fe40000000f00 */
[----:B--2---:R-:W-:Y:S05]  /*2cee0*/  CALL.REL.NOINC `($__internal_40_$__cuda_sm70_shflsync_idx_p) ;  /* 0x00000a0000007944 */ /* 0x004fea0003c00000 */
[----:B------:R-:W-:Y:S01]  /*2cef0*/  MOV R6, R237 ;  /* 0x000000ed00067202 */ /* 0x000fe20000000f00 */
[----:B------:R-:W-:Y:S05]  /*2cf00*/  BRA `(.L_x_2662) ;  /* 0xffff6b9000007947 */ /* 0x000fea000383ffff */
.L_x_2593:
[----:B------:R-:W-:Y:S01]  /*2cf10*/  IMAD.MOV.U32 R235, RZ, RZ, R33 ;  /* 0x000000ffffeb7224 */ /* 0x000fe200078e0021 */
[----:B------:R-:W-:Y:S01]  /*2cf20*/  MOV R2, 0x2 ;  /* 0x0000000200027802 */ /* 0x000fe20000000f00 */
[----:B------:R-:W-:Y:S01]  /*2cf30*/  IMAD.MOV.U32 R236, RZ, RZ, 0x181f ;  /* 0x0000181fffec7424 */ /* 0x000fe200078e00ff */
[----:B------:R-:W-:Y:S02]  /*2cf40*/  MOV R3, 0x2cf60 ;  /* 0x0002cf6000037802 */ /* 0x000fe40000000f00 */
[----:B-123--:R-:W-:Y:S05]  /*2cf50*/  CALL.REL.NOINC `($__internal_40_$__cuda_sm70_shflsync_idx_p) ;  /* 0x0000099000007944 */ /* 0x00efea0003c00000 */
        /* <DEDUP_REMOVED lines=15> */
.L_x_2596:
[----:B------:R-:W-:Y:S01]  /*2d050*/  IMAD.MOV.U32 R235, RZ, RZ, R32 ;  /* 0x000000ffffeb7224 */ /* 0x000fe200078e0020 */
[----:B------:R-:W-:Y:S01]  /*2d060*/  MOV R2, 0x3 ;  /* 0x0000000300027802 */ /* 0x000fe20000000f00 */
[----:B------:R-:W-:Y:S01]  /*2d070*/  IMAD.MOV.U32 R236, RZ, RZ, 0x181f ;  /* 0x0000181fffec7424 */ /* 0x000fe200078e00ff */
[----:B------:R-:W-:Y:S02]  /*2d080*/  MOV R3, 0x2d0a0 ;  /* 0x0002d0a000037802 */ /* 0x000fe40000000f00 */
[----:B----4-:R-:W-:Y:S05]  /*2d090*/  CALL.REL.NOINC `($__internal_40_$__cuda_sm70_shflsync_idx_p) ;  /* 0x0000085000007944 */ /* 0x010fea0003c00000 */
[----:B------:R-:W-:Y:S01]  /*2d0a0*/  MOV R9, R237 ;  /* 0x000000ed00097202 */ /* 0x000fe20000000f00 */
[----:B------:R-:W-:Y:S05]  /*2d0b0*/  BRA `(.L_x_2664) ;  /* 0xffff6f8000007947 */ /* 0x000fea000383ffff */
.L_x_2597:
[----:B------:R-:W-:Y:S01]  /*2d0c0*/  IMAD.MOV.U32 R235, RZ, RZ, R33 ;  /* 0x000000ffffeb7224 */ /* 0x000fe200078e0021 */
[----:B------:R-:W-:Y:S01]  /*2d0d0*/  MOV R2, 0x3 ;  /* 0x0000000300027802 */ /* 0x000fe20000000f00 */
[----:B------:R-:W-:Y:S01]  /*2d0e0*/  IMAD.MOV.U32 R236, RZ, RZ, 0x181f ;  /* 0x0000181fffec7424 */ /* 0x000fe200078e00ff */
[----:B------:R-:W-:Y:S02]  /*2d0f0*/  MOV R3, 0x2d110 ;  /* 0x0002d11000037802 */ /* 0x000fe40000000f00 */
[----:B-12-4-:R-:W-:Y:S05]  /*2d100*/  CALL.REL.NOINC `($__internal_40_$__cuda_sm70_shflsync_idx_p) ;  /* 0x000007e000007944 */ /* 0x016fea0003c00000 */
[----:B------:R-:W-:Y:S01]  /*2d110*/  IMAD.MOV.U32 R235, RZ, RZ, R26 ;  /* 0x000000ffffeb7224 */ /* 0x000fe200078e001a */
[----:B------:R-:W-:Y:S01]  /*2d120*/  MOV R236, 0x181f ;  /* 0x0000181f00ec7802 */ /* 0x000fe20000000f00 */
[----:B------:R-:W-:Y:S01]  /*2d130*/  IMAD.MOV.U32 R2, RZ, RZ, 0x3 ;  /* 0x00000003ff027424 */ /* 0x000fe200078e00ff */
[----:B------:R-:W-:-:S02]  /*2d140*/  MOV R8, R237 ;  /* 0x000000ed00087202 */ /* 0x000fc40000000f00 */
[----:B------:R-:W-:Y:S02]  /*2d150*/  MOV R3, 0x2d170 ;  /* 0x0002d17000037802 */ /* 0x000fe40000000f00 */
[----:B------:R-:W-:Y:S05]  /*2d160*/  CALL.REL.NOINC `($__internal_40_$__cuda_sm70_shflsync_idx_p) ;  /* 0x0000078000007944 */ /* 0x000fea0003c00000 */
[----:B------:R-:W-:Y:S01]  /*2d170*/  IMAD.MOV.U32 R10, RZ, RZ, R237 ;  /* 0x000000ffff0a7224 */ /* 0x000fe200078e00ed */
[----:B------:R-:W-:Y:S01]  /*2d180*/  MOV R2, 0x3 ;  /* 0x0000000300027802 */ /* 0x000fe20000000f00 */
[----:B------:R-:W-:Y:S01]  /*2d190*/  IMAD.MOV.U32 R235, RZ, RZ, R34 ;  /* 0x000000ffffeb7224 */ /* 0x000fe200078e0022 */
[----:B------:R-:W-:Y:S02]  /*2d1a0*/  MOV R236, 0x181f ;  /* 0x0000181f00ec7802 */ /* 0x000fe40000000f00 */
[----:B------:R-:W-:Y:S02]  /*2d1b0*/  MOV R3, 0x2d1d0 ;  /* 0x0002d1d000037802 */ /* 0x000fe40000000f00 */
[----:B------:R-:W-:Y:S05]  /*2d1c0*/  CALL.REL.NOINC `($__internal_40_$__cuda_sm70_shflsync_idx_p) ;  /* 0x0000072000007944 */ /* 0x000fea0003c00000 */
[----:B------:R-:W-:Y:S01]  /*2d1d0*/  MOV R2, R237 ;  /* 0x000000ed00027202 */ /* 0x000fe20000000f00 */
[----:B------:R-:W-:Y:S05]  /*2d1e0*/  BRA `(.L_x_2665) ;  /* 0xffff6e9000007947 */ /* 0x000fea000383ffff */
.L_x_2630:
[----:B------:R-:W-:Y:S01]  /*2d1f0*/  IMAD.MOV.U32 R235, RZ, RZ, R25 ;  /* 0x000000ffffeb7224 */ /* 0x000fe200078e0019 */
[----:B------:R-:W-:Y:S01]  /*2d200*/  MOV R2, RZ ;  /* 0x000000ff00027202 */ /* 0x000fe20000000f00 */
[----:B------:R-:W-:Y:S01]  /*2d210*/  IMAD.MOV.U32 R236, RZ, RZ, 0x181f ;  /* 0x0000181fffec7424 */ /* 0x000fe200078e00ff */
[----:B------:R-:W-:Y:S02]  /*2d220*/  MOV R3, 0x2d240 ;  /* 0x0002d24000037802 */ /* 0x000fe40000000f00 */
[----:B------:R-:W-:Y:S05]  /*2d230*/  CALL.REL.NOINC `($__internal_40_$__cuda_sm70_shflsync_idx_p) ;  /* 0x000006b000007944 */ /* 0x000fea0003c00000 */
[----:B------:R-:W-:Y:S01]  /*2d240*/  MOV R4, R237 ;  /* 0x000000ed00047202 */ /* 0x000fe20000000f00 */
[----:B------:R-:W-:Y:S05]  /*2d250*/  BRA `(.L_x_2666) ;  /* 0xffffaa2000007947 */ /* 0x000fea000383ffff */
.L_x_2631:
[----:B------:R-:W-:Y:S01]  /*2d260*/  IMAD.MOV.U32 R235, RZ, RZ, R26 ;  /* 0x000000ffffeb7224 */ /* 0x000fe200078e001a */
[----:B------:R-:W-:Y:S01]  /*2d270*/  MOV R2, RZ ;  /* 0x000000ff00027202 */ /* 0x000fe20000000f00 */
[----:B------:R-:W-:Y:S01]  /*2d280*/  IMAD.MOV.U32 R236, RZ, RZ, 0x181f ;  /* 0x0000181fffec7424 */ /* 0x000fe200078e00ff */
[----:B------:R-:W-:-:S02]  /*2d290*/  MOV R3, 0x2d2b0 ;  /* 0x0002d2b000037802 */ /* 0x000fc40000000f00 */
        /* <DEDUP_REMOVED lines=16> */
.L_x_2634:
[----:B------:R-:W-:Y:S01]  /*2d3a0*/  IMAD.MOV.U32 R235, RZ, RZ, R25 ;  /* 0x000000ffffeb7224 */ /* 0x000fe200078e0019 */
[----:B------:R-:W-:Y:S01]  /*2d3b0*/  MOV R2, 0x1 ;  /* 0x0000000100027802 */ /* 0x000fe20000000f00 */
[----:B------:R-:W-:Y:S01]  /*2d3c0*/  IMAD.MOV.U32 R236, RZ, RZ, 0x181f ;  /* 0x0000181fffec7424 */ /* 0x000fe200078e00ff */
[----:B------:R-:W-:Y:S02]  /*2d3d0*/  MOV R3, 0x2d3f0 ;  /* 0x0002d3f000037802 */ /* 0x000fe40000000f00 */
[----:B---34-:R-:W-:Y:S05]  /*2d3e0*/  CALL.REL.NOINC `($__internal_40_$__cuda_sm70_shflsync_idx_p) ;  /* 0x0000050000007944 */ /* 0x018fea0003c00000 */
        /* <DEDUP_REMOVED lines=20> */
.L_x_2637:
[----:B------:R-:W-:Y:S01]  /*2d530*/  IMAD.MOV.U32 R235, RZ, RZ, R25 ;  /* 0x000000ffffeb7224 */ /* 0x000fe200078e0019 */
[----:B------:R-:W-:Y:S01]  /*2d540*/  MOV R2, 0x2 ;  /* 0x0000000200027802 */ /* 0x000fe20000000f00 */
[----:B------:R-:W-:Y:S01]  /*2d550*/  IMAD.MOV.U32 R236, RZ, RZ, 0x181f ;  /* 0x0000181fffec7424 */ /* 0x000fe200078e00ff */
[----:B------:R-:W-:Y:S02]  /*2d560*/  MOV R3, 0x2d580 ;  /* 0x0002d58000037802 */ /* 0x000fe40000000f00 */
[----:B----4-:R-:W-:Y:S05]  /*2d570*/  CALL.REL.NOINC `($__internal_40_$__cuda_sm70_shflsync_idx_p) ;  /* 0x0000037000007944 */ /* 0x010fea0003c00000 */
[----:B------:R-:W-:Y:S01]  /*2d580*/  MOV R4, R237 ;  /* 0x000000ed00047202 */ /* 0x000fe20000000f00 */
[----:B------:R-:W-:Y:S05]  /*2d590*/  BRA `(.L_x_2669) ;  /* 0xffffaf6000007947 */ /* 0x000fea000383ffff */
.L_x_2638:
[----:B------:R-:W-:Y:S01]  /*2d5a0*/  IMAD.MOV.U32 R235, RZ, RZ, R26 ;  /* 0x000000ffffeb7224 */ /* 0x000fe200078e001a */
[----:B------:R-:W-:Y:S01]  /*2d5b0*/  MOV R2, 0x2 ;  /* 0x0000000200027802 */ /* 0x000fe20000000f00 */
[----:B------:R-:W-:Y:S01]  /*2d5c0*/  IMAD.MOV.U32 R236, RZ, RZ, 0x181f ;  /* 0x0000181fffec7424 */ /* 0x000fe200078e00ff */
[----:B------:R-:W-:-:S02]  /*2d5d0*/  MOV R3, 0x2d5f0 ;  /* 0x0002d5f000037802 */ /* 0x000fc40000000f00 */
[----:B-12-4-:R-:W-:Y:S05]  /*2d5e0*/  CALL.REL.NOINC `($__internal_40_$__cuda_sm70_shflsync_idx_p) ;  /* 0x0000030000007944 */ /* 0x016fea0003c00000 */
        /* <DEDUP_REMOVED lines=15> */
.L_x_2641:
[----:B------:R-:W-:Y:S01]  /*2d6e0*/  IMAD.MOV.U32 R235, RZ, RZ, R25 ;  /* 0x000000ffffeb7224 */ /* 0x000fe200078e0019 */
[----:B------:R-:W-:Y:S01]  /*2d6f0*/  MOV R2, 0x3 ;  /* 0x0000000300027802 */ /* 0x000fe20000000f00 */
[----:B------:R-:W-:Y:S01]  /*2d700*/  IMAD.MOV.U32 R236, RZ, RZ, 0x181f ;  /* 0x0000181fffec7424 */ /* 0x000fe200078e00ff */
[----:B------:R-:W-:Y:S02]  /*2d710*/  MOV R3, 0x2d730 ;  /* 0x0002d73000037802 */ /* 0x000fe40000000f00 */
[----:B---34-:R-:W-:Y:S05]  /*2d720*/  CALL.REL.NOINC `($__internal_40_$__cuda_sm70_shflsync_idx_p) ;  /* 0x000001c000007944 */ /* 0x018fea0003c00000 */
[----:B------:R-:W-:Y:S01]  /*2d730*/  MOV R4, R237 ;  /* 0x000000ed00047202 */ /* 0x000fe20000000f00 */
[----:B------:R-:W-:Y:S05]  /*2d740*/  BRA `(.L_x_2671) ;  /* 0xffffb23000007947 */ /* 0x000fea000383ffff */
.L_x_2642:
[----:B------:R-:W-:Y:S01]  /*2d750*/  IMAD.MOV.U32 R235, RZ, RZ, R26 ;  /* 0x000000ffffeb7224 */ /* 0x000fe200078e001a */
[----:B------:R-:W-:Y:S01]  /*2d760*/  MOV R2, 0x3 ;  /* 0x0000000300027802 */ /* 0x000fe20000000f00 */
[----:B------:R-:W-:Y:S01]  /*2d770*/  IMAD.MOV.U32 R236, RZ, RZ, 0x181f ;  /* 0x0000181fffec7424 */ /* 0x000fe200078e00ff */
[----:B------:R-:W-:Y:S02]  /*2d780*/  MOV R3, 0x2d7a0 ;  /* 0x0002d7a000037802 */ /* 0x000fe40000000f00 */
[----:B-1234-:R-:W-:Y:S05]  /*2d790*/  CALL.REL.NOINC `($__internal_40_$__cuda_sm70_shflsync_idx_p) ;  /* 0x0000015000007944 */ /* 0x01efea0003c00000 */
        /* <DEDUP_REMOVED lines=15> */
        .weak           $__internal_39_$__cuda_sm70_shflsync_bfly_p
        .type           $__internal_39_$__cuda_sm70_shflsync_bfly_p,@function
        .size           $__internal_39_$__cuda_sm70_shflsync_bfly_p,($__internal_40_$__cuda_sm70_shflsync_idx_p - $__internal_39_$__cuda_sm70_shflsync_bfly_p)
$__internal_39_$__cuda_sm70_shflsync_bfly_p:
[----:B------:R-:W-:Y:S02]  /*2d890*/  MOV R184, 0x1f ;  /* 0x0000001f00b87802 */ /* 0x000fe40000000f00 */
[----:B------:R-:W-:-:S04]  /*2d8a0*/  MOV R185, 0xffffffff ;  /* 0xffffffff00b97802 */ /* 0x000fc80000000f00 */
[----:B------:R-:W-:Y:S04]  /*2d8b0*/  WARPSYNC R185 ;  /* 0x000000b900007348 */ /* 0x000fe80003800000 */
[----:B------:R1:W2:Y:S02]  /*2d8c0*/  SHFL.BFLY PT, R184, R0, R3, R184 ;  /* 0x0c00000300b87389 */ /* 0x0002a400000e00b8 */
[----:B-1----:R-:W-:-:S04]  /*2d8d0*/  MOV R3, 0x0 ;  /* 0x0000000000037802 */ /* 0x002fc80000000f00 */
[----:B--2---:R-:W-:Y:S05]  /*2d8e0*/  RET.REL.NODEC R2 `(_ZN7cutlass13device_kernelIN5flash19enable_sm80_to_sm89INS1_16FlashAttnFwdSm80INS1_25CollectiveMainloopFwdSm80ILi8ELi1ELb0EN4cute5tupleIJNS5_1CILi128EEENS7_ILi48EEENS7_ILi256EEEEEELi256ENS_10bfloat16_tEfNS_4arch4Sm80ELb0ELb1ELb1ELb1ELb1ELb1ELb1ELb1EEENS1_21CollectiveEpilogueFwdINS6_IJS8_SA_S9_EEENS6_IJNS7_ILi1EEESI_SI_EEESC_SE_Li256ELb1ELb1ELb1ELb0EEENS1_36VarlenDynamicPersistentTileSchedulerILi128ELi48ELi256ELi256ELb1ELb1ELb0ELb1ELb0ELb1EEEEEEEEEvNT_6ParamsE) ;  /* 0xfffd271002007950 */ /* 0x004fea0003c3ffff */
        .weak           $__internal_40_$__cuda_sm70_shflsync_idx_p
        .type           $__internal_40_$__cuda_sm70_shflsync_idx_p,@function
        .size           $__internal_40_$__cuda_sm70_shflsync_idx_p,($__internal_41_$__cuda_sm70_shflsync_up_p - $__internal_40_$__cuda_sm70_shflsync_idx_p)
$__internal_40_$__cuda_sm70_shflsync_idx_p:
[----:B------:R-:W-:-:S04]  /*2d8f0*/  MOV R237, 0xffffffff ;  /* 0xffffffff00ed7802 */ /* 0x000fc80000000f00 */
[----:B------:R-:W-:Y:S04]  /*2d900*/  WARPSYNC R237 ;  /* 0x000000ed00007348 */ /* 0x000fe80003800000 */
[----:B------:R1:W2:Y:S02]  /*2d910*/  SHFL.IDX PT, R237, R235, R2, R236 ;  /* 0x00000002ebed7389 */ /* 0x0002a400000e00ec */
[----:B-1----:R-:W-:Y:S02]  /*2d920*/  MOV R2, R3 ;  /* 0x0000000300027202 */ /* 0x002fe40000000f00 */
[----:B------:R-:W-:-:S04]  /*2d930*/  MOV R3, 0x0 ;  /* 0x0000000000037802 */ /* 0x000fc80000000f00 */
[----:B--2---:R-:W-:Y:S05]  /*2d940*/  RET.REL.NODEC R2 `(_ZN7cutlass13device_kernelIN5flash19enable_sm80_to_sm89INS1_16FlashAttnFwdSm80INS1_25CollectiveMainloopFwdSm80ILi8ELi1ELb0EN4cute5tupleIJNS5_1CILi128EEENS7_ILi48EEENS7_ILi256EEEEEELi256ENS_10bfloat16_tEfNS_4arch4Sm80ELb0ELb1ELb1ELb1ELb1ELb1ELb1ELb1EEENS1_21CollectiveEpilogueFwdINS6_IJS8_SA_S9_EEENS6_IJNS7_ILi1EEESI_SI_EEESC_SE_Li256ELb1ELb1ELb1ELb0EEENS1_36VarlenDynamicPersistentTileSchedulerILi128ELi48ELi256ELi256ELb1ELb1ELb0ELb1ELb0ELb1EEEEEEEEEvNT_6ParamsE) ;  /* 0xfffd26b002007950 */ /* 0x004fea0003c3ffff */
        .weak           $__internal_41_$__cuda_sm70_shflsync_up_p
        .type           $__internal_41_$__cuda_sm70_shflsync_up_p,@function
        .size           $__internal_41_$__cuda_sm70_shflsync_up_p,($__internal_42_$__cuda_sm70_votesync_ballot - $__internal_41_$__cuda_sm70_shflsync_up_p)
$__internal_41_$__cuda_sm70_shflsync_up_p:
[----:B------:R-:W-:Y:S02]  /*2d950*/  MOV R4, RZ ;  /* 0x000000ff00047202 */ /* 0x000fe40000000f00 */
[----:B------:R-:W-:-:S04]  /*2d960*/  MOV R15, 0xffffffff ;  /* 0xffffffff000f7802 */ /* 0x000fc80000000f00 */
[----:B------:R-:W-:Y:S04]  /*2d970*/  WARPSYNC R15 ;  /* 0x0000000f00007348 */ /* 0x000fe80003800000 */
[----:B------:R1:W2:Y:S02]  /*2d980*/  SHFL.UP PT, R4, R0, R3, R4 ;  /* 0x0400000300047389 */ /* 0x0002a400000e0004 */
[----:B-1----:R-:W-:-:S04]  /*2d990*/  MOV R3, 0x0 ;  /* 0x0000000000037802 */ /* 0x002fc80000000f00 */
[----:B--2---:R-:W-:Y:S05]  /*2d9a0*/  RET.REL.NODEC R2 `(_ZN7cutlass13device_kernelIN5flash19enable_sm80_to_sm89INS1_16FlashAttnFwdSm80INS1_25CollectiveMainloopFwdSm80ILi8ELi1ELb0EN4cute5tupleIJNS5_1CILi128EEENS7_ILi48EEENS7_ILi256EEEEEELi256ENS_10bfloat16_tEfNS_4arch4Sm80ELb0ELb1ELb1ELb1ELb1ELb1ELb1ELb1EEENS1_21CollectiveEpilogueFwdINS6_IJS8_SA_S9_EEENS6_IJNS7_ILi1EEESI_SI_EEESC_SE_Li256ELb1ELb1ELb1ELb0EEENS1_36VarlenDynamicPersistentTileSchedulerILi128ELi48ELi256ELi256ELb1ELb1ELb0ELb1ELb0ELb1EEEEEEEEEvNT_6ParamsE) ;  /* 0xfffd265002007950 */ /* 0x004fea0003c3ffff */
        .weak           $__internal_42_$__cuda_sm70_votesync_ballot
        .type           $__internal_42_$__cuda_sm70_votesync_ballot,@function
        .size           $__internal_42_$__cuda_sm70_votesync_ballot,(.L_x_6538 - $__internal_42_$__cuda_sm70_votesync_ballot)
$__internal_42_$__cuda_sm70_votesync_ballot:
[----:B------:R-:W-:Y:S01]  /*2d9b0*/  ISETP.NE.U32.AND P0, PT, R0, 0x1, PT ;  /* 0x000000010000780c */ /* 0x000fe20003f05070 */
[----:B------:R-:W-:-:S04]  /*2d9c0*/  IMAD.MOV.U32 R3, RZ, RZ, -0x1 ;  /* 0xffffffffff037424 */ /* 0x000fc800078e00ff */
[----:B------:R-:W-:Y:S08]  /*2d9d0*/  WARPSYNC R3 ;  /* 0x0000000300007348 */ /* 0x000ff00003800000 */
[----:B------:R-:W-:-:S04]  /*2d9e0*/  VOTE.ANY R0, PT, !P0 ;  /* 0x0000000000007806 */ /* 0x000fc800040e0100 */
[----:B------:R-:W-:Y:S01]  /*2d9f0*/  LOP3.LUT R0, R0, R3, RZ, 0xc0, !PT ;  /* 0x0000000300007212 */ /* 0x000fe200078ec0ff */
[----:B------:R-:W-:-:S04]  /*2da00*/  IMAD.MOV.U32 R3, RZ, RZ, 0x0 ;  /* 0x00000000ff037424 */ /* 0x000fc800078e00ff */
[----:B------:R-:W-:Y:S05]  /*2da10*/  RET.REL.NODEC R2 `(_ZN7cutlass13device_kernelIN5flash19enable_sm80_to_sm89INS1_16FlashAttnFwdSm80INS1_25CollectiveMainloopFwdSm80ILi8ELi1ELb0EN4cute5tupleIJNS5_1CILi128EEENS7_ILi48EEENS7_ILi256EEEEEELi256ENS_10bfloat16_tEfNS_4arch4Sm80ELb0ELb1ELb1ELb1ELb1ELb1ELb1ELb1EEENS1_21CollectiveEpilogueFwdINS6_IJS8_SA_S9_EEENS6_IJNS7_ILi1EEESI_SI_EEESC_SE_Li256ELb1ELb1ELb1ELb0EEENS1_36VarlenDynamicPersistentTileSchedulerILi128ELi48ELi256ELi256ELb1ELb1ELb0ELb1ELb0ELb1EEEEEEEEEvNT_6ParamsE) ;  /* 0xfffd25e002007950 */ /* 0x000fea0003c3ffff */
.L_x_2673:
        /* <DEDUP_REMOVED lines=14> */
.L_x_6538:


//--------------------- .text._ZN7cutlass13device_kernelIN5flash19enable_sm80_to_sm89INS1_16FlashAttnFwdSm80INS1_25CollectiveMainloopFwdSm80ILi8ELi1ELb0EN4cute5tupleIJNS5_1CILi128EEENS7_ILi96EEENS7_ILi256EEEEEELi256ENS_10bfloat16_tEfNS_4arch4Sm80ELb1ELb0ELb1ELb0ELb1ELb0ELb1ELb1EEENS1_21CollectiveEpilogueFwdINS6_IJS8_SA_S9_EEENS6_IJNS7_ILi1EEESI_SI_EEESC_SE_Li256ELb0ELb1ELb1ELb0EEENS1_30DynamicPersistentTileSchedulerILi256ELi256ELb1ELb1ELb0EEEEEEEEEvNT_6ParamsE --------------------------
	.section	.text._ZN7cutlass13device_kernelIN5flash19enable_sm80_to_sm89INS1_16FlashAttnFwdSm80INS1_25CollectiveMainloopFwdSm80ILi8ELi1ELb0EN4cute5tupleIJNS5_1CILi128EEENS7_ILi96EEENS7_ILi256EEEEEELi256ENS_10bfloat16_tEfNS_4arch4Sm80ELb1ELb0ELb1ELb0ELb1ELb0ELb1ELb1EEENS1_21CollectiveEpilogueFwdINS6_IJS8_SA_S9_EEENS6_IJNS7_ILi1EEESI_SI_EEESC_SE_Li256ELb0ELb1ELb1ELb0EEENS1_30DynamicPersistentTileSchedulerILi256ELi256ELb1ELb1ELb0EEEEEEEEEvNT_6ParamsE,"ax",@progbits
	.sectioninfo	@"SHI_REGISTERS=255"
	.align	128
.text._ZN7cutlass13device_kernelIN5flash19enable_sm80_to_sm89INS1_16FlashAttnFwdSm80INS1_25CollectiveMainloopFwdSm80ILi8ELi1ELb0EN4cute5tupleIJNS5_1CILi128EEENS7_ILi96EEENS7_ILi256EEEEEELi256ENS_10bfloat16_tEfNS_4arch4Sm80ELb1ELb0ELb1ELb0ELb1ELb0ELb1ELb1EEENS1_21CollectiveEpilogueFwdINS6_IJS8_SA_S9_EEENS6_IJNS7_ILi1EEESI_SI_EEESC_SE_Li256ELb0ELb1ELb1ELb0EEENS1_30DynamicPersistentTileSchedulerILi256ELi256ELb1ELb1ELb0EEEEEEEEEvNT_6ParamsE:
        .type           _ZN7cutlass13device_kernelIN5flash19enable_sm80_to_sm89INS1_16FlashAttnFwdSm80INS1_25CollectiveMainloopFwdSm80ILi8ELi1ELb0EN4cute5tupleIJNS5_1CILi128EEENS7_ILi96EEENS7_ILi256EEEEEELi256ENS_10bfloat16_tEfNS_4arch4Sm80ELb1ELb0ELb1ELb0ELb1ELb0ELb1ELb1EEENS1_21CollectiveEpilogueFwdINS6_IJS8_SA_S9_EEENS6_IJNS7_ILi1EEESI_SI_EEESC_SE_Li256ELb0ELb1ELb1ELb0EEENS1_30DynamicPersistentTileSchedulerILi256ELi256ELb1ELb1ELb0EEEEEEEEEvNT_6ParamsE,@function
        .size           _ZN7cutlass13device_kernelIN5flash19enable_sm80_to_sm89INS1_16FlashAttnFwdSm80INS1_25CollectiveMainloopFwdSm80ILi8ELi1ELb0EN4cute5tupleIJNS5_1CILi128EEENS7_ILi96EEENS7_ILi256EEEEEELi256ENS_10bfloat16_tEfNS_4arch4Sm80ELb1ELb0ELb1ELb0ELb1ELb0ELb1ELb1EEENS1_21CollectiveEpilogueFwdINS6_IJS8_SA_S9_EEENS6_IJNS7_ILi1EEESI_SI_EEESC_SE_Li256ELb0ELb1ELb1ELb0EEENS1_30DynamicPersistentTileSchedulerILi256ELi256ELb1ELb1ELb0EEEEEEEEEvNT_6ParamsE,(.L_x_6544 - _ZN7cutlass13device_kernelIN5flash19enable_sm80_to_sm89INS1_16FlashAttnFwdSm80INS1_25CollectiveMainloopFwdSm80ILi8ELi1ELb0EN4cute5tupleIJNS5_1CILi128EEENS7_ILi96EEENS7_ILi256EEEEEELi256ENS_10bfloat16_tEfNS_4arch4Sm80ELb1ELb0ELb1ELb0ELb1ELb0ELb1ELb1EEENS1_21CollectiveEpilogueFwdINS6_IJS8_SA_S9_EEENS6_IJNS7_ILi1EEESI_SI_EEESC_SE_Li256ELb0ELb1ELb1ELb0EEENS1_30DynamicPersistentTileSchedulerILi256ELi256ELb1ELb1ELb0EEEEEEEEEvNT_6ParamsE)
        .other          _ZN7cutlass13device_kernelIN5flash19enable_sm80_to_sm89INS1_16FlashAttnFwdSm80INS1_25CollectiveMainloopFwdSm80ILi8ELi1ELb0EN4cute5tupleIJNS5_1CILi128EEENS7_ILi96EEENS7_ILi256EEEEEELi256ENS_10bfloat16_tEfNS_4arch4Sm80ELb1ELb0ELb1ELb0ELb1ELb0ELb1ELb1EEENS1_21CollectiveEpilogueFwdINS6_IJS8_SA_S9_EEENS6_IJNS7_ILi1EEESI_SI_EEESC_SE_Li256ELb0ELb1ELb1ELb0EEENS1_30DynamicPersistentTileSchedulerILi256ELi256ELb1ELb1ELb0EEEEEEEEEvNT_6ParamsE,@"STO_CUDA_ENTRY STV_DEFAULT"
_ZN7cutlass13device_kernelIN5flash19enable_sm80_to_sm89INS1_16FlashAttnFwdSm80INS1_25CollectiveMainloopFwdSm80ILi8ELi1ELb0EN4cute5tupleIJNS5_1CILi128EEENS7_ILi96EEENS7_ILi256EEEEEELi256ENS_10bfloat16_tEfNS_4arch4Sm80ELb1ELb0ELb1ELb0ELb1ELb0ELb1ELb1EEENS1_21CollectiveEpilogueFwdINS6_IJS8_SA_S9_EEENS6_IJNS7_ILi1EEESI_SI_EEESC_SE_Li256ELb0ELb1ELb1ELb0EEENS1_30DynamicPersistentTileSchedulerILi256ELi256ELb1ELb1ELb0EEEEEEEEEvNT_6ParamsE:
        /* <DEDUP_REMOVED lines=13> */
[----:B------:R-:W-:Y:S01]  /*00d0*/  ULDC.64 UR6, c[0x0][0x118] ;  /* 0x0000460000067ab9 */ /* 0x000fe20000000a00 */
[----:B------:R-:W-:Y:S01]  /*00e0*/  IMAD.MOV.U32 R220, RZ, RZ, 0x40 ;  /* 0x00000040ffdc7424 */ /* 0x000fe200078e00ff */
[CC--:B------:R-:W-:Y:S02]  /*00f0*/  LEA.HI R6, R14.reuse, R19.reuse, RZ, 0x4 ;  /* 0x000000130e067211 */ /* 0x0c0fe400078f20ff */
[-C--:B------:R-:W-:Y:S02]  /*0100*/  LEA.HI R10, R14, R19.reuse, RZ, 0x3 ;  /* 0x000000130e0a7211 */ /* 0x080fe400078f18ff */
[----:B------:R-:W-:Y:S02]  /*0110*/  LOP3.LUT R2, R6, 0xfffffff0, RZ, 0xc0, !PT ;  /* 0xfffffff006027812 */ /* 0x000fe400078ec0ff */
[----:B------:R-:W-:-:S02]  /*0120*/  LEA.HI R0, R14, R19, RZ, 0x2 ;  /* 0x000000130e007211 */ /* 0x000fc400078f10ff */
[----:B------:R-:W-:Y:S01]  /*0130*/  SHF.R.S32.HI R7, RZ, 0x3, R10 ;  /* 0x00000003ff077819 */ /* 0x000fe2000001140a */
[----:B------:R-:W-:Y:S01]  /*0140*/  IMAD.IADD R5, R19, 0x1, -R2 ;  /* 0x0000000113057824 */ /* 0x000fe200078e0a02 */
[----:B------:R-:W-:Y:S02]  /*0150*/  LOP3.LUT R4, R10, 0xfffffff8, RZ, 0xc0, !PT ;  /* 0xfffffff80a047812 */ /* 0x000fe400078ec0ff */
[----:B------:R-:W-:Y:S01]  /*0160*/  SHF.R.S32.HI R3, RZ, 0x4, R6 ;  /* 0x00000004ff037819 */ /* 0x000fe20000011406 */
[----:B------:R-:W-:Y:S01]  /*0170*/  IMAD.SHL.U32 R2, R7, 0x40, RZ ;  /* 0x0000004007027824 */ /* 0x000fe200078e00ff */
[----:B------:R-:W-:Y:S01]  /*0180*/  LOP3.LUT R0, R0, 0xfffffffc, RZ, 0xc0, !PT ;  /* 0xfffffffc00007812 */ /* 0x000fe200078ec0ff */
[C---:B------:R-:W-:Y:S01]  /*0190*/  IMAD.IADD R8, R19.reuse, 0x1, -R4 ;  /* 0x0000000113087824 */ /* 0x040fe200078e0a04 */
[----:B------:R-:W-:Y:S02]  /*01a0*/  LEA.HI R4, R6, R3, RZ, 0x1 ;  /* 0x0000000306047211 */ /* 0x000fe400078f08ff */
[----:B------:R-:W-:Y:S01]  /*01b0*/  SHF.R.S32.HI R9, RZ, 0x1f, R5 ;  /* 0x0000001fff097819 */ /* 0x000fe20000011405 */
[----:B------:R-:W-:Y:S01]  /*01c0*/  IMAD.IADD R7, R19, 0x1, -R0 ;  /* 0x0000000113077824 */ /* 0x000fe200078e0a00 */
[----:B------:R-:W-:Y:S01]  /*01d0*/  LOP3.LUT R0, R2, 0x1c0, RZ, 0xc0, !PT ;  /* 0x000001c002007812 */ /* 0x000fe200078ec0ff */
[----:B------:R-:W-:Y:S01]  /*01e0*/  IMAD.SHL.U32 R18, R8, 0x8, RZ ;  /* 0x0000000808127824 */ /* 0x000fe200078e00ff */
[----:B------:R-:W-:-:S02]  /*01f0*/  LOP3.LUT R4, R4, 0xfffffffe, RZ, 0xc0, !PT ;  /* 0xfffffffe04047812 */ /* 0x000fc400078ec0ff */
[----:B------:R-:W-:Y:S02]  /*0200*/  SHF.R.U32.HI R6, RZ, 0x3, R0 ;  /* 0x00000003ff067819 */ /* 0x000fe40000011600 */
[----:B------:R-:W-:Y:S01]  /*0210*/  LOP3.LUT R2, R0, 0x38, R18, 0xf8, !PT ;  /* 0x0000003800027812 */ /* 0x000fe200078ef812 */
[----:B------:R-:W-:Y:S01]  /*0220*/  IMAD.IADD R135, R3, 0x1, -R4 ;  /* 0x0000000103877824 */ /* 0x000fe200078e0a04 */
[----:B------:R-:W-:Y:S01]  /*0230*/  LEA.HI R0, R7, R7, RZ, 0x1 ;  /* 0x0000000707007211 */ /* 0x000fe200078f08ff */
[----:B------:R-:W-:Y:S01]  /*0240*/  IMAD.SHL.U32 R3, R8, 0x40, RZ ;  /* 0x0000004008037824 */ /* 0x000fe200078e00ff */
[----:B------:R-:W-:Y:S01]  /*0250*/  LEA.HI R9, R9, R5, RZ, 0x3 ;  /* 0x0000000509097211 */ /* 0x000fe200078f18ff */
[----:B------:R-:W-:Y:S01]  /*0260*/  STL [R1+0xc], R18 ;  /* 0x00000c1201007387 */ /* 0x000fe20000100800 */
[----:B------:R-:W-:Y:S02]  /*0270*/  LOP3.LUT R12, R2, R6, RZ, 0x3c, !PT ;  /* 0x00000006020c7212 */ /* 0x000fe400078e3cff */
[----:B------:R-:W-:-:S02]  /*0280*/  LOP3.LUT R2, R0, 0x1ffffffe, RZ, 0xc0, !PT ;  /* 0x1ffffffe00027812 */ /* 0x000fc400078ec0ff */
[----:B------:R-:W-:Y:S02]  /*0290*/  LOP3.LUT R4, R9, 0xfffffff8, RZ, 0xc0, !PT ;  /* 0xfffffff809047812 */ /* 0x000fe400078ec0ff */
[----:B------:R-:W-:Y:S01]  /*02a0*/  LOP3.LUT R0, R3, 0x1c0, RZ, 0xc0, !PT ;  /* 0x000001c003007812 */ /* 0x000fe200078ec0ff */
[----:B------:R-:W-:Y:S01]  /*02b0*/  IMAD.IADD R13, R7, 0x1, -R2 ;  /* 0x00000001070d7824 */ /* 0x000fe200078e0a02 */
[----:B------:R-:W-:Y:S01]  /*02c0*/  LEA.HI R6, R14, R19, RZ, 0x5 ;  /* 0x000000130e067211 */ /* 0x000fe200078f28ff */
[----:B------:R-:W-:Y:S01]  /*02d0*/  IMAD.IADD R8, R5, 0x1, -R4 ;  /* 0x0000000105087824 */ /* 0x000fe200078e0a04 */
[----:B------:R-:W-:Y:S02]  /*02e0*/  LOP3.LUT R4, R0, 0x8, R10, 0xf8, !PT ;  /* 0x0000000800047812 */ /* 0x000fe400078ef80a */
[----:B------:R-:W-:Y:S02]  /*02f0*/  SHF.R.U32.HI R2, RZ, 0x3, R0 ;  /* 0x00000003ff027819 */ /* 0x000fe40000011600 */
[----:B------:R-:W-:-:S02]  /*0300*/  SHF.R.S32.HI R5, RZ, 0x5, R6 ;  /* 0x00000005ff057819 */ /* 0x000fc40000011406 */
[----:B------:R-:W-:Y:S02]  /*0310*/  SHF.R.S32.HI R0, RZ, 0x1f, R6 ;  /* 0x0000001fff007819 */ /* 0x000fe40000011406 */
[----:B------:R-:W-:Y:S02]  /*0320*/  LOP3.LUT R3, R6, 0xffffffe0, RZ, 0xc0, !PT ;  /* 0xffffffe006037812 */ /* 0x000fe400078ec0ff */
[----:B------:R-:W-:Y:S02]  /*0330*/  LEA.HI R0, R0, R5, RZ, 0x3 ;  /* 0x0000000500007211 */ /* 0x000fe400078f18ff */
[----:B------:R-:W-:Y:S01]  /*0340*/  LOP3.LUT R11, R4, R2, RZ, 0x3c, !PT ;  /* 0x00000002040b7212 */ /* 0x000fe200078e3cff */
        /* <DEDUP_REMOVED lines=9> */
[----:B------:R-:W-:Y:S01]  /*03e0*/  LEA.HI R6, R6, R17, RZ, 0x2 ;  /* 0x0000001106067211 */ /* 0x000fe200078f10ff */
[----:B------:R-:W-:Y:S01]  /*03f0*/  IMAD.SHL.U32 R10, R10, 0x8, RZ ;  /* 0x000000080a0a7824 */ /* 0x000fe200078e00ff */
[----:B------:R-:W-:Y:S01]  /*0400*/  LOP3.LUT R4, R0, 0x8, R4, 0xf8, !PT ;  /* 0x0000000800047812 */ /* 0x000fe200078ef804 */
[----:B------:R-:W-:Y:S01]  /*0410*/  IMAD R135, R135, 0x200, R11 ;  /* 0x0000020087877824 */ /* 0x000fe200078e020b */
[----:B------:R-:W-:-:S02]  /*0420*/  SHF.R.U32.HI R218, RZ, 0x3, R0 ;  /* 0x00000003ffda7819 */ /* 0x000fc40000011600 */
[----:B------:R-:W-:Y:S02]  /*0430*/  LOP3.LUT R2, R2, 0xfffffe00, RZ, 0xc0, !PT ;  /* 0xfffffe0002027812 */ /* 0x000fe400078ec0ff */
[----:B------:R-:W-:Y:S02]  /*0440*/  SHF.R.S32.HI R0, RZ, 0x2, R6 ;  /* 0x00000002ff007819 */ /* 0x000fe40000011406 */
[----:B------:R-:W-:Y:S01]  /*0450*/  LOP3.LUT R218, R4, R218, RZ, 0x3c, !PT ;  /* 0x000000da04da7212 */ /* 0x000fe200078e3cff */
[----:B------:R-:W-:Y:S01]  /*0460*/  IMAD R3, R5, 0x400, R2 ;  /* 0x0000040005037824 */ /* 0x000fe200078e0202 */
[C---:B------:R-:W-:Y:S01]  /*0470*/  IADD3 R5, R18.reuse, 0x40, RZ ;  /* 0x0000004012057810 */ /* 0x040fe20007ffe0ff */
[----:B------:R-:W-:Y:S01]  /*0480*/  IMAD R16, R7, 0x10, R0 ;  /* 0x0000001007107824 */ /* 0x000fe200078e0200 */
[----:B------:R-:W-:Y:S01]  /*0490*/  IADD3 R4, R18, 0x80, RZ ;  /* 0x0000008012047810 */ /* 0x000fe20007ffe0ff */
[----:B------:R-:W-:Y:S01]  /*04a0*/  IMAD.IADD R0, R3, 0x1, R218 ;  /* 0x0000000103007824 */ /* 0x000fe200078e02da */
[----:B------:R-:W-:-:S02]  /*04b0*/  SHF.R.S32.HI R3, RZ, 0x1f, R18 ;  /* 0x0000001fff037819 */ /* 0x000fc40000011412 */
[----:B------:R-:W-:Y:S01]  /*04c0*/  LOP3.LUT R218, R218, R2, RZ, 0xfc, !PT ;  /* 0x00000002dada7212 */ /* 0x000fe200078efcff */
[----:B------:R-:W-:Y:S01]  /*04d0*/  STL [R1+0x194], R16 ;  /* 0x0001941001007387 */ /* 0x000fe20000100800 */
[----:B------:R-:W-:Y:S02]  /*04e0*/  LEA.HI R2, R14, R19, RZ, 0x7 ;  /* 0x000000130e027211 */ /* 0x000fe400078f38ff */
[----:B------:R-:W-:Y:S01]  /*04f0*/  LOP3.LUT R10, R12, 0x7ffffe00, R10, 0xf8, !PT ;  /* 0x7ffffe000c0a7812 */ /* 0x000fe200078ef80a */
[----:B------:R-:W-:Y:S01]  /*0500*/  STL [R1+0x80], R15 ;  /* 0x0000800f01007387 */ /* 0x000fe20000100800 */
[----:B------:R-:W-:Y:S02]  /*0510*/  SHF.R.S32.HI R2, RZ, 0x7, R2 ;  /* 0x00000007ff027819 */ /* 0x000fe40000011402 */
[----:B------:R-:W-:Y:S01]  /*0520*/  LOP3.LUT R2, R6, 0x7ffffffc, RZ, 0xc0, !PT ;  /* 0x7ffffffc06027812 */ /* 0x000fe200078ec0ff */
[----:B------:R1:W-:Y:S01]  /*0530*/  STL [R1+0x10c], R3 ;  /* 0x00010c0301007387 */ /* 0x0003e20000100800 */
[----:B------:R-:W-:Y:S01]  /*0540*/  IMAD.SHL.U32 R251, R10, 0x2, RZ ;  /* 0x000000020afb7824 */ /* 0x000fe200078e00ff */
[----:B------:R-:W-:-:S02]  /*0550*/  R2P PR, R8, 0x6 ;  /* 0x0000000608007804 */ /* 0x000fc40000000000 */
[----:B------:R2:W-:Y:S01]  /*0560*/  STL [R1+0x28], R5 ;  /* 0x0000280501007387 */ /* 0x0005e20000100800 */
[----:B------:R-:W-:Y:S01]  /*0570*/  IMAD.IADD R2, R17, 0x1, -R2 ;  /* 0x0000000111027824 */ /* 0x000fe200078e0a02 */
[----:B------:R-:W-:Y:S02]  /*0580*/  LEA R222, R0, 0x18100, 0x1 ;  /* 0x0001810000de7811 */ /* 0x000fe400078e08ff */
[----:B------:R3:W-:Y:S01]  /*0590*/  STL [R1+0x24], R4 ;  /* 0x0000240401007387 */ /* 0x0007e20000100800 */
[----:B------:R-:W-:Y:S01]  /*05a0*/  IMAD.SHL.U32 R2, R2, 0x2, RZ ;  /* 0x0000000202027824 */ /* 0x000fe200078e00ff */
[----:B------:R-:W-:Y:S02]  /*05b0*/  SEL R219, R219, 0xffffffe0, !P1 ;  /* 0xffffffe0dbdb7807 */ /* 0x000fe40004800000 */
[----:B------:R-:W-:Y:S02]  /*05c0*/  LEA R218, R218, 0x100, 0x1 ;  /* 0x00000100dada7811 */ /* 0x000fe400078e08ff */
[----:B------:R-:W-:Y:S01]  /*05d0*/  IADD3 R33, R2, 0x8, RZ ;  /* 0x0000000802217810 */ /* 0x000fe20007ffe0ff */
[----:B------:R-:W-:Y:S01]  /*05e0*/  IMAD.IADD R223, R222, 0x1, R219 ;  /* 0x00000001dedf7824 */ /* 0x000fe200078e02db */
[C---:B------:R-:W-:Y:S01]  /*05f0*/  IADD3 R32, R2.reuse, 0x10, RZ ;  /* 0x0000001002207810 */ /* 0x040fe20007ffe0ff */
[----:B------:R-:W-:Y:S01]  /*0600*/  IMAD.IADD R219, R219, 0x1, R218 ;  /* 0x00000001dbdb7824 */ /* 0x000fe200078e02da */
[----:B------:R-:W-:-:S02]  /*0610*/  IADD3 R31, R2, 0x18, RZ ;  /* 0x00000018021f7810 */ /* 0x000fc40007ffe0ff */
[C---:B------:R-:W-:Y:S02]  /*0620*/  IADD3 R30, R2.reuse, 0x20, RZ ;  /* 0x00000020021e7810 */ /* 0x040fe40007ffe0ff */
[C---:B------:R-:W-:Y:S02]  /*0630*/  IADD3 R29, R2.reuse, 0x28, RZ ;  /* 0x00000028021d7810 */ /* 0x040fe40007ffe0ff */
[----:B------:R-:W-:Y:S02]  /*0640*/  IADD3 R28, R2, 0x30, RZ ;  /* 0x00000030021c7810 */ /* 0x000fe40007ffe0ff */
[----:B-1----:R-:W-:Y:S02]  /*0650*/  IADD3 R3, R18, 0xc0, RZ ;  /* 0x000000c012037810 */ /* 0x002fe40007ffe0ff */
[----:B------:R-:W-:Y:S02]  /*0660*/  IADD3 R27, R2, 0x38, RZ ;  /* 0x00000038021b7810 */ /* 0x000fe40007ffe0ff */
[----:B--2---:R-:W-:-:S02]  /*0670*/  SHF.R.S32.HI R5, RZ, 0x1f, R5 ;  /* 0x0000001fff057819 */ /* 0x004fc40000011405 */
[C---:B------:R-:W-:Y:S02]  /*0680*/  IADD3 R26, R2.reuse, 0x40, RZ ;  /* 0x00000040021a7810 */ /* 0x040fe40007ffe0ff */
[----:B---3--:R-:W-:Y:S01]  /*0690*/  SHF.R.S32.HI R4, RZ, 0x1f, R4 ;  /* 0x0000001fff047819 */ /* 0x008fe20000011404 */
        /* <DEDUP_REMOVED lines=17> */
[----:B-1----:R-:W-:Y:S02]  /*07b0*/  SHF.R.S32.HI R3, RZ, 0x1f, R3 ;  /* 0x0000001fff037819 */ /* 0x002fe40000011403 */
[C---:B------:R-:W-:Y:S02]  /*07c0*/  IADD3 R9, R2.reuse, 0xc0, RZ ;  /* 0x000000c002097810 */ /* 0x040fe40007ffe0ff */
[C---:B------:R-:W-:Y:S01]  /*07d0*/  IADD3 R8, R2.reuse, 0xc8, RZ ;  /* 0x000000c802087810 */ /* 0x040fe20007ffe0ff */
[----:B------:R1:W-:Y:S01]  /*07e0*/  STL [R1+0x100], R3 ;  /* 0x0001000301007387 */ /* 0x0003e20000100800 */
[----:B------:R-:W-:-:S02]  /*07f0*/  IADD3 R7, R2, 0xd0, RZ ;  /* 0x000000d002077810 */ /* 0x000fc40007ffe0ff */
[C---:B------:R-:W-:Y:S02]  /*0800*/  IADD3 R6, R2.reuse, 0xd8, RZ ;  /* 0x000000d802067810 */ /* 0x040fe40007ffe0ff */
[C---:B------:R-:W-:Y:S02]  /*0810*/  IADD3 R5, R2.reuse, 0xe0, RZ ;  /* 0x000000e002057810 */ /* 0x040fe40007ffe0ff */
[----:B--2---:R-:W-:Y:S02]  /*0820*/  IADD3 R4, R2, 0xe8, RZ ;  /* 0x000000e802047810 */ /* 0x004fe40007ffe0ff */
[----:B------:R-:W-:Y:S02]  /*0830*/  SEL R220, R220, 0xffffffc0, !P2 ;  /* 0xffffffc0dcdc7807 */ /* 0x000fe40005000000 */
[----:B------:R-:W-:-:S03]  /*0840*/  LEA R135, R135, 0xc100, 0x1 ;  /* 0x0000c10087877811 */ /* 0x000fc600078e08ff */
[----:B------:R-:W-:Y:S02]  /*0850*/  IMAD.IADD R225, R222, 0x1, R220 ;  /* 0x00000001dee17824 */ /* 0x000fe400078e02dc */
[C---:B------:R-:W-:Y:S02]  /*0860*/  IMAD.IADD R221, R220.reuse, 0x1, R218 ;  /* 0x00000001dcdd7824 */ /* 0x040fe400078e02da */
[----:B------:R-:W-:Y:S02]  /*0870*/  IMAD.IADD R224, R223, 0x1, R220 ;  /* 0x00000001dfe07824 */ /* 0x000fe400078e02dc */
[----:B------:R-:W-:Y:S02]  /*0880*/  IMAD.IADD R220, R220, 0x1, R219 ;  /* 0x00000001dcdc7824 */ /* 0x000fe400078e02db */
[----:B-1----:R-:W-:Y:S01]  /*0890*/  IMAD R3, R13, 0x8, R16 ;  /* 0x000000080d037824 */ /* 0x002fe200078e0210 */
[----:B------:R-:W-:Y:S02]  /*08a0*/  IADD3 R16, R2, 0x90, RZ ;  /* 0x0000009002107810 */ /* 0x000fe40007ffe0ff */
[----:B------:R-:W-:-:S02]  /*08b0*/  SHF.R.S32.HI R13, RZ, 0x1f, R33 ;  /* 0x0000001fff0d7819 */ /* 0x000fc40000011421 */
[----:B------:R1:W-:Y:S04]  /*08c0*/  STL [R1+0x18c], R3 ;  /* 0x00018c0301007387 */ /* 0x0003e80000100800 */
[----:B------:R2:W-:Y:S04]  /*08d0*/  STL [R1+0x68], R2 ;  /* 0x0000680201007387 */ /* 0x0005e80000100800 */
[----:B------:R-:W-:Y:S04]  /*08e0*/  STL [R1+0xfc], R33 ;  /* 0x0000fc2101007387 */ /* 0x000fe80000100800 */
[----:B------:R3:W-:Y:S04]  /*08f0*/  STL [R1+0xf8], R32 ;  /* 0x0000f82001007387 */ /* 0x0007e80000100800 */
[----:B------:R-:W-:Y:S04]  /*0900*/  STL [R1+0xf4], R31 ;  /* 0x0000f41f01007387 */ /* 0x000fe80000100800 */
[----:B------:R4:W-:Y:S04]  /*0910*/  STL [R1+0xf0], R30 ;  /* 0x0000f01e01007387 */ /* 0x0009e80000100800 */
[----:B------:R-:W-:Y:S01]  /*0920*/  STL [R1+0xec], R29 ;  /* 0x0000ec1d01007387 */ /* 0x000fe20000100800 */
[----:B-1----:R-:W-:-:S03]  /*0930*/  IADD3 R3, R2, 0xf0, RZ ;  /* 0x000000f002037810 */ /* 0x002fc60007ffe0ff */
[----:B------:R1:W-:Y:S01]  /*0940*/  STL [R1+0xe8], R28 ;  /* 0x0000e81c01007387 */ /* 0x0003e20000100800 */
[----:B--2---:R-:W-:-:S03]  /*0950*/  IADD3 R2, R2, 0xf8, RZ ;  /* 0x000000f802027810 */ /* 0x004fc60007ffe0ff */
[----:B------:R2:W-:Y:S01]  /*0960*/  STL [R1+0xe4], R27 ;  /* 0x0000e41b01007387 */ /* 0x0005e20000100800 */
[----:B------:R-:W-:-:S03]  /*0970*/  SHF.R.S32.HI R0, RZ, 0x1f, R2 ;  /* 0x0000001fff007819 */ /* 0x000fc60000011402 */
[----:B------:R-:W-:Y:S01]  /*0980*/  STL [R1+0xe0], R26 ;  /* 0x0000e01a01007387 */ /* 0x000fe20000100800 */
[----:B---3--:R-:W-:-:S03]  /*0990*/  SHF.R.S32.HI R32, RZ, 0x1f, R32 ;  /* 0x0000001fff207819 */ /* 0x008fc60000011420 */
[----:B------:R3:W-:Y:S04]  /*09a0*/  STL [R1+0xdc], R25 ;  /* 0x0000dc1901007387 */ /* 0x0007e80000100800 */
[----:B------:R5:W-:Y:S01]  /*09b0*/  STL [R1+0xd8], R24 ;  /* 0x0000d81801007387 */ /* 0x000be20000100800 */
[----:B----4-:R-:W-:-:S03]  /*09c0*/  SHF.R.S32.HI R30, RZ, 0x1f, R30 ;  /* 0x0000001fff1e7819 */ /* 0x010fc6000001141e */
        /* <DEDUP_REMOVED lines=9> */
[----:B-----5:R-:W-:-:S03]  /*0a60*/  SHF.R.S32.HI R24, RZ, 0x1f, R24 ;  /* 0x0000001fff187819 */ /* 0x020fc60000011418 */
[----:B------:R-:W-:Y:S04]  /*0a70*/  STL [R1+0xbc], R17 ;  /* 0x0000bc1101007387 */ /* 0x000fe80000100800 */
[----:B------:R5:W-:Y:S01]  /*0a80*/  STL [R1+0xb8], R16 ;  /* 0x0000b81001007387 */ /* 0x000be20000100800 */
[----:B----4-:R-:W-:-:S03]  /*0a90*/  SHF.R.S32.HI R22, RZ, 0x1f, R22 ;  /* 0x0000001fff167819 */ /* 0x010fc60000011416 */
[----:B------:R4:W-:Y:S01]  /*0aa0*/  STL [R1+0xb4], R15 ;  /* 0x0000b40f01007387 */ /* 0x0009e20000100800 */
[----:B-1----:R-:W-:-:S03]  /*0ab0*/  SHF.R.S32.HI R21, RZ, 0x1f, R21 ;  /* 0x0000001fff157819 */ /* 0x002fc60000011415 */
[----:B------:R-:W-:Y:S04]  /*0ac0*/  STL [R1+0xb0], R14 ;  /* 0x0000b00e01007387 */ /* 0x000fe80000100800 */
[----:B------:R1:W-:Y:S01]  /*0ad0*/  STL [R1+0xac], R12 ;  /* 0x0000ac0c01007387 */ /* 0x0003e20000100800 */
[----:B--2---:R-:W-:-:S03]  /*0ae0*/  SHF.R.S32.HI R19, RZ, 0x1f, R19 ;  /* 0x0000001fff137819 */ /* 0x004fc60000011413 */
[----:B------:R2:W-:Y:S01]  /*0af0*/  STL [R1+0xa8], R11 ;  /* 0x0000a80b01007387 */ /* 0x0005e20000100800 */
[----:B---3--:R-:W-:-:S03]  /*0b00*/  SHF.R.S32.HI R18, RZ, 0x1f, R18 ;  /* 0x0000001fff127819 */ /* 0x008fc60000011412 */
[----:B------:R3:W-:Y:S04]  /*0b10*/  STL [R1+0xa4], R10 ;  /* 0x0000a40a01007387 */ /* 0x0007e80000100800 */
[----:B------:R3:W-:Y:S01]  /*0b20*/  STL [R1+0xa0], R9 ;  /* 0x0000a00901007387 */ /* 0x0007e20000100800 */
[----:B-----5:R-:W-:-:S03]  /*0b30*/  SHF.R.S32.HI R16, RZ, 0x1f, R16 ;  /* 0x0000001fff107819 */ /* 0x020fc60000011410 */
[----:B------:R5:W-:Y:S01]  /*0b40*/  STL [R1+0x9c], R8 ;  /* 0x00009c0801007387 */ /* 0x000be20000100800 */
[----:B----4-:R-:W-:-:S03]  /*0b50*/  SHF.R.S32.HI R15, RZ, 0x1f, R15 ;  /* 0x0000001fff0f7819 */ /* 0x010fc6000001140f */
[----:B------:R4:W-:Y:S04]  /*0b60*/  STL [R1+0x98], R7 ;  /* 0x0000980701007387 */ /* 0x0009e80000100800 */
[----:B------:R4:W-:Y:S01]  /*0b70*/  STL [R1+0x94], R6 ;  /* 0x0000940601007387 */ /* 0x0009e20000100800 */
[----:B-1----:R-:W-:-:S03]  /*0b80*/  SHF.R.S32.HI R12, RZ, 0x1f, R12 ;  /* 0x0000001fff0c7819 */ /* 0x002fc6000001140c */
[----:B------:R1:W-:Y:S01]  /*0b90*/  STL [R1+0x90], R5 ;  /* 0x0000900501007387 */ /* 0x0003e20000100800 */
[----:B--2---:R-:W-:-:S03]  /*0ba0*/  SHF.R.S32.HI R11, RZ, 0x1f, R11 ;  /* 0x0000001fff0b7819 */ /* 0x004fc6000001140b */
[----:B------:R2:W-:Y:S01]  /*0bb0*/  STL [R1+0x8c], R4 ;  /* 0x00008c0401007387 */ /* 0x0005e20000100800 */
[----:B---3--:R-:W-:-:S03]  /*0bc0*/  SHF.R.S32.HI R10, RZ, 0x1f, R10 ;  /* 0x0000001fff0a7819 */ /* 0x008fc6000001140a */
[----:B------:R3:W-:Y:S01]  /*0bd0*/  STL [R1+0x188], R13 ;  /* 0x0001880d01007387 */ /* 0x0007e20000100800 */
[----:B------:R-:W-:-:S03]  /*0be0*/  SHF.R.S32.HI R9, RZ, 0x1f, R9 ;  /* 0x0000001fff097819 */ /* 0x000fc60000011409 */
[----:B------:R3:W-:Y:S01]  /*0bf0*/  STL [R1+0x88], R3 ;  /* 0x0000880301007387 */ /* 0x0007e20000100800 */
[----:B-----5:R-:W-:-:S03]  /*0c00*/  SHF.R.S32.HI R8, RZ, 0x1f, R8 ;  /* 0x0000001fff087819 */ /* 0x020fc60000011408 */
[----:B------:R-:W-:Y:S01]  /*0c10*/  STL [R1+0x184], R32 ;  /* 0x0001842001007387 */ /* 0x000fe20000100800 */
[----:B----4-:R-:W-:-:S03]  /*0c20*/  SHF.R.S32.HI R7, RZ, 0x1f, R7 ;  /* 0x0000001fff077819 */ /* 0x010fc60000011407 */
[----:B------:R-:W-:Y:S01]  /*0c30*/  STL [R1+0x84], R2 ;  /* 0x0000840201007387 */ /* 0x000fe20000100800 */
[----:B------:R-:W-:Y:S02]  /*0c40*/  SHF.R.S32.HI R6, RZ, 0x1f, R6 ;  /* 0x0000001fff067819 */ /* 0x000fe40000011406 */
[----:B-1----:R-:W-:Y:S02]  /*0c50*/  SHF.R.S32.HI R5, RZ, 0x1f, R5 ;  /* 0x0000001fff057819 */ /* 0x002fe40000011405 */
[----:B--2---:R-:W-:Y:S02]  /*0c60*/  SHF.R.S32.HI R4, RZ, 0x1f, R4 ;  /* 0x0000001fff047819 */ /* 0x004fe40000011404 */
[----:B---3--:R-:W-:Y:S02]  /*0c70*/  SHF.R.S32.HI R13, RZ, 0x1f, R31 ;  /* 0x0000001fff0d7819 */ /* 0x008fe4000001141f */
[----:B------:R-:W-:-:S03]  /*0c80*/  SHF.R.S32.HI R3, RZ, 0x1f, R3 ;  /* 0x0000001fff037819 */ /* 0x000fc60000011403 */
[----:B------:R1:W-:Y:S04]  /*0c90*/  STL [R1+0x180], R13 ;  /* 0x0001800d01007387 */ /* 0x0003e80000100800 */
        /* <DEDUP_REMOVED lines=21> */
[----:B-1----:R-:W-:-:S05]  /*0df0*/  SHF.R.S32.HI R13, RZ, 0x1f, R14 ;  /* 0x0000001fff0d7819 */ /* 0x002fca000001140e */
[----:B------:R2:W-:Y:S04]  /*0e00*/  STL [R1+0x13c], R13 ;  /* 0x00013c0d01007387 */ /* 0x0005e80000100800 */
        /* <DEDUP_REMOVED lines=10> */
[----:B------:R2:W-:Y:S02]  /*0eb0*/  STL [R1+0x110], R0 ;  /* 0x0001100001007387 */ /* 0x0005e40000100800 */
.L_x_2731:
        /* <DEDUP_REMOVED lines=19> */
.L_x_2675:
[----:B------:R-:W-:-:S04]  /*0ff0*/  MOV R0, c[0x0][0x554] ;  /* 0x0001550000007a02 */ /* 0x000fc80000000f00 */
[----:B------:R-:W-:Y:S02]  /*1000*/  ISETP.NE.AND P0, PT, R0, 0x1, PT ;  /* 0x000000010000780c */ /* 0x000fe40003f05270 */
[----:B------:R-:W-:-:S11]  /*1010*/  MOV R0, R2 ;  /* 0x0000000200007202 */ /* 0x000fd60000000f00 */
[----:B------:R-:W-:-:S05]  /*1020*/  @P0 IMAD.HI.U32 R4, R2, c[0x0][0x558], RZ ;  /* 0x0001560002040a27 */ /* 0x000fca00078e00ff */
[----:B------:R-:W-:-:S05]  /*1030*/  @P0 SHF.R.U32.HI R0, RZ, c[0x0][0x55c], R4 ;  /* 0x00015700ff000a19 */ /* 0x000fca0000011604 */
[----:B------:R-:W-:Y:S02]  /*1040*/  IMAD R4, R0, c[0x0][0x554], RZ ;  /* 0x0001550000047a24 */ /* 0x000fe400078e02ff */
.L_x_2676:
[----:B------:R-:W-:Y:S05]  /*1050*/  BSYNC B0 ;  /* 0x0000000000007941 */ /* 0x000fea0003800000 */
.L_x_2674:
[----:B------:R-:W-:Y:S01]  /*1060*/  IMAD.MOV.U32 R5, RZ, RZ, c[0x0][0x548] ;  /* 0x00015200ff057624 */ /* 0x000fe200078e00ff */
[----:B------:R-:W-:Y:S01]  /*1070*/  ISETP.NE.U32.AND P0, PT, RZ, c[0x0][0x370], PT ;  /* 0x0000dc00ff007a0c */ /* 0x000fe20003f05070 */
[----:B------:R-:W2:Y:S01]  /*1080*/  LDL.LU R6, [R1+0x78] ;  /* 0x0000780001067983 */ /* 0x000ea20000300800 */
[----:B------:R-:W-:Y:S01]  /*1090*/  IMAD.IADD R4, R2, 0x1, -R4 ;  /* 0x0000000102047824 */ /* 0x000fe200078e0a04 */
[----:B------:R-:W-:Y:S02]  /*10a0*/  MOV R7, RZ ;  /* 0x000000ff00077202 */ /* 0x000fe40000000f00 */
[----:B------:R-:W-:Y:S01]  /*10b0*/  ISETP.NE.AND P1, PT, R5, 0x1, PT ;  /* 0x000000010500780c */ /* 0x000fe20003f25270 */
[----:B------:R-:W-:Y:S01]  /*10c0*/  IMAD R5, R3, c[0x0][0x554], R4 ;  /* 0x0001550003057a24 */ /* 0x000fe200078e0204 */
[----:B------:R-:W-:-:S03]  /*10d0*/  ISETP.NE.AND.EX P0, PT, RZ, c[0x0][0x374], PT, P0 ;  /* 0x0000dd00ff007a0c */ /* 0x000fc60003f05300 */
[----:B------:R-:W-:-:S08]  /*10e0*/  IMAD.MOV.U32 R11, RZ, RZ, R5 ;  /* 0x000000ffff0b7224 */ /* 0x000fd000078e0005 */
[----:B------:R-:W-:-:S04]  /*10f0*/  @P1 IMAD.HI.U32 R2, R5, c[0x0][0x54c], RZ ;  /* 0x0001530005021a27 */ /* 0x000fc800078e00ff */
[----:B------:R-:W-:Y:S01]  /*1100*/  @P0 IMAD.MOV.U32 R3, RZ, RZ, 0x4 ;  /* 0x00000004ff030424 */ /* 0x000fe200078e00ff */
[----:B------:R-:W-:-:S05]  /*1110*/  @P1 SHF.R.U32.HI R11, RZ, c[0x0][0x550], R2 ;  /* 0x00015400ff0b1a19 */ /* 0x000fca0000011602 */
[----:B------:R-:W-:Y:S01]  /*1120*/  @P0 IMAD.WIDE R2, R11, R3, c[0x0][0x370] ;  /* 0x0000dc000b020625 */ /* 0x000fe200078e0203 */
[----:B------:R-:W-:Y:S04]  /*1130*/  STL [R1+0x6c], R11 ;  /* 0x00006c0b01007387 */ /* 0x000fe80000100800 */
[----:B------:R1:W3:Y:S01]  /*1140*/  @P0 LDG.E R7, [R2.64] ;  /* 0x0000000602070981 */ /* 0x0002e2000c1e1900 */
[----:B------:R-:W-:Y:S01]  /*1150*/  IMAD.MOV.U32 R12, RZ, RZ, R0 ;  /* 0x000000ffff0c7224 */ /* 0x000fe200078e0000 */
[----:B------:R-:W-:Y:S01]  /*1160*/  BSSY B0, `(.L_x_2677) ;  /* 0x0000047000007945 */ /* 0x000fe20003800000 */
[----:B------:R-:W-:-:S05]  /*1170*/  IMAD.MOV.U32 R4, RZ, RZ, c[0x0][0x2c4] ;  /* 0x0000b100ff047624 */ /* 0x000fca00078e00ff */
[----:B------:R-:W-:Y:S01]  /*1180*/  ISETP.NE.AND P3, PT, R4, 0x1, PT ;  /* 0x000000010400780c */ /* 0x000fe20003f65270 */
[----:B------:R-:W-:-:S05]  /*1190*/  IMAD.MOV.U32 R4, RZ, RZ, c[0x0][0x168] ;  /* 0x00005a00ff047624 */ /* 0x000fca00078e00ff */
[----:B------:R-:W-:Y:S01]  /*11a0*/  IADD3 R4, -R4, 0x60, RZ ;  /* 0x0000006004047810 */ /* 0x000fe20007ffe1ff */
[----:B-1----:R-:W-:-:S05]  /*11b0*/  IMAD.MOV.U32 R2, RZ, RZ, c[0x0][0x53c] ;  /* 0x00014f00ff027624 */ /* 0x002fca00078e00ff */
        /* <DEDUP_REMOVED lines=8> */
[----:B------:R-:W-:Y:S01]  /*1240*/  STL [R1+0x74], R12 ;  /* 0x0000740c01007387 */ /* 0x000fe20000100800 */
[----:B------:R-:W-:-:S03]  /*1250*/  IMAD R2, R2, c[0x0][0x1d0], R4 ;  /* 0x0000740002027a24 */ /* 0x000fc600078e0204 */
[----:B------:R-:W-:-:S04]  /*1260*/  SHF.L.U32 R17, R0, 0x7, RZ ;  /* 0x0000000700117819 */ /* 0x000fc800000006ff */
[----:B------:R-:W-:Y:S01]  /*1270*/  IADD3 R0, R17, 0x7f, RZ ;  /* 0x0000007f11007810 */ /* 0x000fe20007ffe0ff */
[----:B------:R-:W-:Y:S04]  /*1280*/  STL [R1+0x7c], R17 ;  /* 0x00007c1101007387 */ /* 0x000fe80000100800 */
[----:B------:R-:W-:-:S05]  /*1290*/  @P3 IMAD.HI.U32 R3, R0, c[0x0][0x2c8], RZ ;  /* 0x0000b20000033a27 */ /* 0x000fca00078e00ff */
[----:B------:R-:W-:Y:S02]  /*12a0*/  @P3 SHF.R.U32.HI R0, RZ, c[0x0][0x2cc], R3 ;  /* 0x0000b300ff003a19 */ /* 0x000fe40000011603 */
[----:B------:R-:W-:-:S03]  /*12b0*/  IADD3 R3, R250, 0x5f, RZ ;  /* 0x0000005ffa037810 */ /* 0x000fc60007ffe0ff */
[----:B------:R-:W-:Y:S02]  /*12c0*/  IMAD.IADD R2, R2, 0x1, R0 ;  /* 0x0000000102027824 */ /* 0x000fe400078e0200 */
[----:B------:R-:W-:-:S04]  /*12d0*/  IMAD.HI R0, R3, 0x2aaaaaab, RZ ;  /* 0x2aaaaaab03007827 */ /* 0x000fc800078e02ff */
[----:B------:R-:W-:Y:S01]  /*12e0*/  IMAD.HI R3, R2, 0x2aaaaaab, RZ ;  /* 0x2aaaaaab02037827 */ /* 0x000fe200078e02ff */
[----:B------:R-:W-:-:S04]  /*12f0*/  SHF.R.U32.HI R2, RZ, 0x1f, R0 ;  /* 0x0000001fff027819 */ /* 0x000fc80000011600 */
[----:B------:R-:W-:Y:S02]  /*1300*/  SHF.R.U32.HI R4, RZ, 0x1f, R3 ;  /* 0x0000001fff047819 */ /* 0x000fe40000011603 */
[----:B------:R-:W-:Y:S02]  /*1310*/  LEA.HI.SX32 R0, R0, R2, 0x1c ;  /* 0x0000000200007211 */ /* 0x000fe400078fe2ff */
[----:B------:R-:W-:Y:S02]  /*1320*/  LEA.HI.SX32 R2, R3, R4, 0x1c ;  /* 0x0000000403027211 */ /* 0x000fe400078fe2ff */
[----:B--2---:R-:W-:-:S04]  /*1330*/  LOP3.LUT R6, R6, 0xfffffffd, RZ, 0xc0, !PT ;  /* 0xfffffffd06067812 */ /* 0x004fc800078ec0ff */
[----:B------:R-:W-:-:S05]  /*1340*/  @P3 LOP3.LUT R6, R6, 0x2, RZ, 0xfc, !PT ;  /* 0x0000000206063812 */ /* 0x000fca00078efcff */
[----:B------:R-:W-:Y:S04]  /*1350*/  STL [R1+0x78], R6 ;  /* 0x0000780601007387 */ /* 0x000fe80000100800 */
[----:B---3--:R1:W-:Y:S02]  /*1360*/  STL [R1+0x3c], R7 ;  /* 0x00003c0701007387 */ /* 0x0083e40000100800 */
[----:B-1----:R-:W-:Y:S01]  /*1370*/  IMNMX R7, R0, R2, PT ;  /* 0x0000000200077217 */ /* 0x002fe20003800200 */
[----:B------:R-:W-:Y:S01]  /*1380*/  IMAD.MOV.U32 R2, RZ, RZ, RZ ;  /* 0x000000ffff027224 */ /* 0x000fe200078e00ff */
[----:B------:R-:W-:Y:S02]  /*1390*/  IADD3 R0, -R11, RZ, RZ ;  /* 0x000000ff0b007210 */ /* 0x000fe40007ffe1ff */
[----:B------:R-:W-:-:S03]  /*13a0*/  ISETP.GE.AND P0, PT, R7, 0x1, PT ;  /* 0x000000010700780c */ /* 0x000fc60003f06270 */
[----:B------:R-:W-:-:S05]  /*13b0*/  IMAD R16, R0, c[0x0][0x548], R5 ;  /* 0x0001520000107a24 */ /* 0x000fca00078e0205 */
[----:B------:R1:W-:Y:S05]  /*13c0*/  STL [R1+0x70], R16 ;  /* 0x0000701001007387 */ /* 0x0003ea0000100800 */
        /* <DEDUP_REMOVED lines=32> */
.L_x_2678:
[----:B------:R-:W-:Y:S05]  /*15d0*/  BSYNC B0 ;  /* 0x0000000000007941 */ /* 0x000fea0003800000 */
.L_x_2677:
[----:B------:R-:W-:Y:S01]  /*15e0*/  LOP3.LUT R0, R12, 0xffff, RZ, 0xc0, !PT ;  /* 0x0000ffff0c007812 */ /* 0x000fe200078ec0ff */
[----:B------:R-:W-:Y:S01]  /*15f0*/  CS2R R128, SRZ ;  /* 0x0000000000807805 */ /* 0x000fe2000001ff00 */
[----:B------:R-:W-:Y:S01]  /*1600*/  CS2R R12, SRZ ;  /* 0x00000000000c7805 */ /* 0x000fe2000001ff00 */
        /* <DEDUP_REMOVED lines=70> */
[----:B--2---:R-:W2:Y:S01]  /*1a70*/  S2R R3, SR_TID.X ;  /* 0x0000000000037919 */ /* 0x004ea20000002100 */
[----:B------:R-:W-:-:S03]  /*1a80*/  ISETP.NE.U32.AND P0, PT, RZ, c[0x0][0x340], PT ;  /* 0x0000d000ff007a0c */ /* 0x000fc60003f05070 */
[----:B------:R-:W3:Y:S01]  /*1a90*/  LDL R12, [R1+0xc] ;  /* 0x00000c00010c7983 */ /* 0x000ee20000100800 */
[----:B------:R-:W-:-:S03]  /*1aa0*/  ISETP.NE.AND.EX P0, PT, RZ, c[0x0][0x344], PT, P0 ;  /* 0x0000d100ff007a0c */ /* 0x000fc60003f05300 */
[----:B------:R-:W4:Y:S04]  /*1ab0*/  LDL R10, [R1+0x28] ;  /* 0x00002800010a7983 */ /* 0x000f280000100800 */
[----:B------:R-:W4:Y:S04]  /*1ac0*/  LDL R9, [R1+0x24] ;  /* 0x0000240001097983 */ /* 0x000f280000100800 */
[----:B------:R-:W4:Y:S02]  /*1ad0*/  LDL R8, [R1+0x20] ;  /* 0x0000200001087983 */ /* 0x000f240000100800 */
[----:B------:R-:W-:Y:S01]  /*1ae0*/  @P0 IMAD.MOV.U32 R2, RZ, RZ, 0x4 ;  /* 0x00000004ff020424 */ /* 0x000fe200078e00ff */
[----:B--2---:R-:W-:-:S02]  /*1af0*/  SHF.R.S32.HI R4, RZ, 0x1f, R3 ;  /* 0x0000001fff047819 */ /* 0x004fc40000011403 */
[----:B------:R-:W-:Y:S02]  /*1b00*/  SHF.R.S32.HI R5, RZ, 0x1f, R3 ;  /* 0x0000001fff057819 */ /* 0x000fe40000011403 */
[-C--:B------:R-:W-:Y:S02]  /*1b10*/  LEA.HI R4, R4, R3.reuse, RZ, 0x3 ;  /* 0x0000000304047211 */ /* 0x080fe400078f18ff */
[----:B------:R-:W-:Y:S02]  /*1b20*/  LEA.HI R5, R5, R3, RZ, 0x3 ;  /* 0x0000000305057211 */ /* 0x000fe400078f18ff */
[----:B------:R-:W-:Y:S02]  /*1b30*/  LOP3.LUT R4, R4, 0xfffffff8, RZ, 0xc0, !PT ;  /* 0xfffffff804047812 */ /* 0x000fe400078ec0ff */
[----:B------:R-:W-:-:S03]  /*1b40*/  SHF.R.S32.HI R5, RZ, 0x3, R5 ;  /* 0x00000003ff057819 */ /* 0x000fc60000011405 */
[----:B------:R-:W-:Y:S02]  /*1b50*/  IMAD.IADD R4, R3, 0x1, -R4 ;  /* 0x0000000103047824 */ /* 0x000fe400078e0a04 */
[----:B------:R-:W-:-:S05]  /*1b60*/  @P0 IMAD.WIDE R2, R11, R2, c[0x0][0x340] ;  /* 0x0000d0000b020625 */ /* 0x000fca00078e0202 */
[----:B------:R2:W5:Y:S01]  /*1b70*/  @P0 LDG.E R14, [R2.64] ;  /* 0x00000006020e0981 */ /* 0x000562000c1e1900 */
[----:B------:R-:W-:Y:S02]  /*1b80*/  SHF.R.S32.HI R15, RZ, 0x1f, R16 ;  /* 0x0000001fff0f7819 */ /* 0x000fe40000011410 */
[----:B------:R-:W-:-:S03]  /*1b90*/  LEA R4, R4, R5, 0x5 ;  /* 0x0000000504047211 */ /* 0x000fc600078e28ff */
[----:B------:R-:W-:Y:S02]  /*1ba0*/  IMAD R0, R15, c[0x0][0x1b8], RZ ;  /* 0x00006e000f007a24 */ /* 0x000fe400078e02ff */
[----:B------:R-:W-:Y:S01]  /*1bb0*/  IMAD.IADD R4, R17, 0x1, R4 ;  /* 0x0000000111047824 */ /* 0x000fe200078e0204 */
[----:B------:R-:W-:Y:S01]  /*1bc0*/  SHF.R.S32.HI R6, RZ, 0x1f, R11 ;  /* 0x0000001fff067819 */ /* 0x000fe2000001140b */
[----:B------:R-:W-:Y:S02]  /*1bd0*/  IMAD R5, R16, c[0x0][0x1bc], R0 ;  /* 0x00006f0010057a24 */ /* 0x000fe400078e0200 */
[----:B------:R-:W-:-:S04]  /*1be0*/  @P3 IMAD.HI.U32 R7, R4, c[0x0][0x2c8], RZ ;  /* 0x0000b20004073a27 */ /* 0x000fc800078e00ff */
[----:B------:R-:W-:Y:S01]  /*1bf0*/  IMAD.MOV.U32 R0, RZ, RZ, R4 ;  /* 0x000000ffff007224 */ /* 0x000fe200078e0004 */
[----:B------:R-:W-:Y:S01]  /*1c00*/  @P3 SHF.R.U32.HI R0, RZ, c[0x0][0x2cc], R7 ;  /* 0x0000b300ff003a19 */ /* 0x000fe20000011607 */
[----:B--2---:R-:W-:-:S05]  /*1c10*/  IMAD.WIDE.U32 R2, R16, c[0x0][0x1b8], RZ ;  /* 0x00006e0010027a25 */ /* 0x004fca00078e00ff */
[----:B------:R-:W-:Y:S01]  /*1c20*/  IADD3 R3, R3, R5, RZ ;  /* 0x0000000503037210 */ /* 0x000fe20007ffe0ff */
[----:B------:R-:W-:Y:S01]  /*1c30*/  IMAD R5, R6, c[0x0][0x1c0], RZ ;  /* 0x0000700006057a24 */ /* 0x000fe200078e02ff */
[----:B------:R-:W-:-:S03]  /*1c40*/  SHF.R.S32.HI R7, RZ, 0x1f, R0 ;  /* 0x0000001fff077819 */ /* 0x000fc60000011400 */
[C---:B------:R-:W-:Y:S02]  /*1c50*/  IMAD R6, R11.reuse, c[0x0][0x1c4], R5 ;  /* 0x000071000b067a24 */ /* 0x040fe400078e0205 */
[----:B------:R-:W-:Y:S02]  /*1c60*/  IMAD.MOV R5, RZ, RZ, -R0 ;  /* 0x000000ffff057224 */ /* 0x000fe400078e0a00 */
[----:B------:R-:W-:-:S04]  /*1c70*/  IMAD.WIDE.U32 R2, R11, c[0x0][0x1c0], R2 ;  /* 0x000070000b027a25 */ /* 0x000fc800078e0002 */
[----:B------:R-:W-:Y:S02]  /*1c80*/  IMAD R4, R5, c[0x0][0x2c4], R4 ;  /* 0x0000b10005047a24 */ /* 0x000fe400078e0204 */
[----:B------:R-:W-:Y:S02]  /*1c90*/  IMAD.IADD R3, R3, 0x1, R6 ;  /* 0x0000000103037824 */ /* 0x000fe400078e0206 */
        /* <DEDUP_REMOVED lines=9> */
[----:B------:R-:W-:Y:S02]  /*1d30*/  LEA R13, P1, R2, c[0x0][0x160], 0x1 ;  /* 0x00005800020d7a11 */ /* 0x000fe400078208ff */
[----:B------:R-:W-:Y:S02]  /*1d40*/  IADD3 R136, R252, -0x1, RZ ;  /* 0xfffffffffc887810 */ /* 0x000fe40007ffe0ff */
[----:B------:R-:W-:Y:S02]  /*1d50*/  LEA.HI.X R5, R2, c[0x0][0x164], R0, 0x1, P1 ;  /* 0x0000590002057a11 */ /* 0x000fe400008f0c00 */
[----:B---3--:R-:W-:Y:S02]  /*1d60*/  ISETP.GE.AND P6, PT, R12, c[0x0][0x198], PT ;  /* 0x000066000c007a0c */ /* 0x008fe40003fc6270 */
[----:B----4-:R-:W-:Y:S02]  /*1d70*/  ISETP.GE.AND P5, PT, R10, c[0x0][0x198], PT ;  /* 0x000066000a007a0c */ /* 0x010fe40003fa6270 */
[----:B------:R-:W-:-:S02]  /*1d80*/  ISETP.GE.AND P4, PT, R9, c[0x0][0x198], PT ;  /* 0x0000660009007a0c */ /* 0x000fc40003f86270 */
[----:B------:R-:W-:Y:S02]  /*1d90*/  ISETP.GE.AND P3, PT, R8, c[0x0][0x198], PT ;  /* 0x0000660008007a0c */ /* 0x000fe40003f66270 */
[----:B------:R-:W-:Y:S01]  /*1da0*/  @!P0 MOV R14, R11 ;  /* 0x0000000b000e8202 */ /* 0x000fe20000000f00 */
[----:B------:R-:W-:Y:S08]  /*1db0*/  BRA.DIV ~URZ, `(.L_x_2680) ;  /* 0x00013c927f007947 */ /* 0x000ff0000b800000 */
[----:B------:R2:W3:Y:S02]  /*1dc0*/  SHFL.IDX PT, R4, R5, RZ, 0x181f ;  /* 0x00181fff05047589 */ /* 0x0004e400000e0000 */
.L_x_2732:
[----:B------:R-:W-:Y:S05]  /*1dd0*/  BRA.DIV ~URZ, `(.L_x_2681) ;  /* 0x00013ce27f007947 */ /* 0x000fea000b800000 */
[----:B------:R4:W1:Y:S02]  /*1de0*/  SHFL.IDX PT, R0, R13, RZ, 0x181f ;  /* 0x00181fff0d007589 */ /* 0x00086400000e0000 */
.L_x_2733:
[----:B--2---:R-:W2:Y:S04]  /*1df0*/  LDL R3, [R1+0x7c] ;  /* 0x00007c0001037983 */ /* 0x004ea80000100800 */
[----:B------:R-:W4:Y:S01]  /*1e00*/  S2R R6, SR_TID.X ;  /* 0x0000000000067919 */ /* 0x000f220000002100 */
[----:B-1----:R-:W-:-:S04]  /*1e10*/  IMAD.MOV.U32 R16, RZ, RZ, c[0x0][0x2c4] ;  /* 0x0000b100ff107624 */ /* 0x002fc800078e00ff */
[----:B------:R-:W-:Y:S01]  /*1e20*/  IMAD R16, R16, c[0x0][0x168], RZ ;  /* 0x00005a0010107a24 */ /* 0x000fe200078e02ff */
[----:B----4-:R-:W-:-:S04]  /*1e30*/  SHF.R.S32.HI R2, RZ, 0x1f, R6 ;  /* 0x0000001fff027819 */ /* 0x010fc80000011406 */
[----:B------:R-:W-:-:S04]  /*1e40*/  LEA.HI R2, R2, R6, RZ, 0x3 ;  /* 0x0000000602027211 */ /* 0x000fc800078f18ff */
[----:B------:R-:W-:Y:S01]  /*1e50*/  SHF.R.S32.HI R2, RZ, 0x3, R2 ;  /* 0x00000003ff027819 */ /* 0x000fe20000011402 */
[----:B------:R-:W-:Y:S04]  /*1e60*/  BSSY B0, `(.L_x_2682) ;  /* 0x000001b000007945 */ /* 0x000fe80003800000 */
[----:B--2---:R-:W-:-:S05]  /*1e70*/  IMAD.IADD R12, R2, 0x1, R3 ;  /* 0x00000001020c7824 */ /* 0x004fca00078e0203 */
[----:B------:R-:W-:-:S13]  /*1e80*/  ISETP.GE.AND P0, PT, R12, R16, PT ;  /* 0x000000100c00720c */ /* 0x000fda0003f06270 */
[----:B------:R-:W-:Y:S05]  /*1e90*/  @P0 BRA `(.L_x_2683) ;  /* 0x0000017000000947 */ /* 0x000fea0003800000 */
        /* <DEDUP_REMOVED lines=8> */
[----:B--2---:R-:W-:-:S02]  /*1f20*/  LEA R10, P0, R6, R0, 0x1 ;  /* 0x00000000060a7211 */ /* 0x004fc400078008ff */
[----:B----4-:R-:W-:Y:S02]  /*1f30*/  LEA R8, P2, R2, R0, 0x1 ;  /* 0x0000000002087211 */ /* 0x010fe400078408ff */
[-C--:B---3--:R-:W-:Y:S02]  /*1f40*/  LEA.HI.X R11, R6, R4.reuse, R7, 0x1, P0 ;  /* 0x00000004060b7211 */ /* 0x088fe400000f0c07 */
[----:B------:R-:W-:-:S03]  /*1f50*/  LEA.HI.X R9, R2, R4, R3, 0x1, P2 ;  /* 0x0000000402097211 */ /* 0x000fc600010f0c03 */
[----:B------:R-:W-:Y:S01]  /*1f60*/  @!PT LDS RZ, [RZ] ;  /* 0x00000000fffff984 */ /* 0x000fe20000000800 */
[----:B------:R-:W-:Y:S01]  /*1f70*/  @!PT LDS RZ, [RZ] ;  /* 0x00000000fffff984 */ /* 0x000fe20000000800 */
[----:B------:R-:W-:Y:S01]  /*1f80*/  @!PT LDS RZ, [RZ] ;  /* 0x00000000fffff984 */ /* 0x000fe20000000800 */
[----:B------:R1:W-:Y:S01]  /*1f90*/  LDGSTS.E.BYPASS.LTC128B.128 [R251+0x18100], [R10.64], !P6 ;  /* 0x181000000afb7fae */ /* 0x0003e2000f101d46 */
[----:B------:R-:W-:-:S03]  /*1fa0*/  LEA R6, P1, R19, R0, 0x1 ;  /* 0x0000000013067211 */ /* 0x000fc600078208ff */
[----:B------:R1:W-:Y:S01]  /*1fb0*/  LDGSTS.E.BYPASS.LTC128B.128 [R251+0x1c100], [R8.64], !P5 ;  /* 0x1c10000008fb7fae */ /* 0x0003e2000e901d46 */
[----:B------:R-:W-:Y:S02]  /*1fc0*/  LEA R2, P0, R17, R0, 0x1 ;  /* 0x0000000011027211 */ /* 0x000fe400078008ff */
[-C--:B------:R-:W-:Y:S02]  /*1fd0*/  LEA.HI.X R7, R19, R4.reuse, R20, 0x1, P1 ;  /* 0x0000000413077211 */ /* 0x080fe400008f0c14 */
[----:B------:R-:W-:-:S03]  /*1fe0*/  LEA.HI.X R3, R17, R4, R18, 0x1, P0 ;  /* 0x0000000411037211 */ /* 0x000fc600000f0c12 */
[----:B------:R1:W-:Y:S04]  /*1ff0*/  LDGSTS.E.BYPASS.LTC128B.128 [R251+0x20100], [R6.64], !P4 ;  /* 0x2010000006fb7fae */ /* 0x0003e8000e101d46 */
[----:B------:R1:W-:Y:S02]  /*2000*/  LDGSTS.E.BYPASS.LTC128B.128 [R251+0x24100], [R2.64], !P3 ;  /* 0x2410000002fb7fae */ /* 0x0003e4000d901d46 */
.L_x_2683:
[----:B------:R-:W-:Y:S05]  /*2010*/  BSYNC B0 ;  /* 0x0000000000007941 */ /* 0x000fea0003800000 */
.L_x_2682:
[----:B------:R-:W-:Y:S05]  /*2020*/  BRA.DIV ~URZ, `(.L_x_2684) ;  /* 0x00013af27f007947 */ /* 0x000fea000b800000 */
[----:B---3--:R2:W3:Y:S04]  /*2030*/  SHFL.IDX PT, R4, R5, 0x1, 0x181f ;  /* 0x00381f0005047f89 */ /* 0x0084e800000e0000 */
[----:B------:R2:W4:Y:S02]  /*2040*/  SHFL.IDX PT, R0, R13, 0x1, 0x181f ;  /* 0x00381f000d007f89 */ /* 0x00052400000e0000 */
.L_x_2734:
[----:B-1----:R-:W-:Y:S01]  /*2050*/  IADD3 R2, R12, 0x20, RZ ;  /* 0x000000200c027810 */ /* 0x002fe20007ffe0ff */
[----:B------:R-:W-:Y:S03]  /*2060*/  BSSY B0, `(.L_x_2685) ;  /* 0x000001a000007945 */ /* 0x000fe60003800000 */
[----:B------:R-:W-:-:S13]  /*2070*/  ISETP.GE.AND P0, PT, R2, R16, PT ;  /* 0x000000100200720c */ /* 0x000fda0003f06270 */
[----:B------:R-:W-:Y:S05]  /*2080*/  @P0 BRA `(.L_x_2686) ;  /* 0x0000017000000947 */ /* 0x000fea0003800000 */
        /* <DEDUP_REMOVED lines=8> */
[----:B--2---:R-:W-:-:S04]  /*2110*/  LEA R10, P0, R6, R0, 0x1 ;  /* 0x00000000060a7211 */ /* 0x004fc800078008ff */
[----:B----4-:R-:W-:Y:S02]  /*2120*/  LEA.HI.X R11, R6, R4, R7, 0x1, P0 ;  /* 0x00000004060b7211 */ /* 0x010fe400000f0c07 */
[----:B---3--:R-:W-:-:S03]  /*2130*/  LEA R8, P2, R3, R0, 0x1 ;  /* 0x0000000003087211 */ /* 0x008fc600078408ff */
[----:B------:R-:W-:Y:S01]  /*2140*/  @!PT LDS RZ, [RZ] ;  /* 0x00000000fffff984 */ /* 0x000fe20000000800 */
[----:B------:R-:W-:Y:S01]  /*2150*/  @!PT LDS RZ, [RZ] ;  /* 0x00000000fffff984 */ /* 0x000fe20000000800 */
[----:B------:R-:W-:Y:S01]  /*2160*/  @!PT LDS RZ, [RZ] ;  /* 0x00000000fffff984 */ /* 0x000fe20000000800 */
[----:B------:R1:W-:Y:S01]  /*2170*/  LDGSTS.E.BYPASS.LTC128B.128 [R251+0x19100], [R10.64], !P6 ;  /* 0x191000000afb7fae */ /* 0x0003e2000f101d46 */
[-C--:B------:R-:W-:Y:S02]  /*2180*/  LEA R6, P1, R19, R0.reuse, 0x1 ;  /* 0x0000000013067211 */ /* 0x080fe400078208ff */
[----:B------:R-:W-:Y:S02]  /*2190*/  LEA R2, P0, R17, R0, 0x1 ;  /* 0x0000000011027211 */ /* 0x000fe400078008ff */
[-C--:B------:R-:W-:Y:S02]  /*21a0*/  LEA.HI.X R9, R3, R4.reuse, R21, 0x1, P2 ;  /* 0x0000000403097211 */ /* 0x080fe400010f0c15 */
[----:B------:R-:W-:-:S03]  /*21b0*/  LEA.HI.X R7, R19, R4, R20, 0x1, P1 ;  /* 0x0000000413077211 */ /* 0x000fc600008f0c14 */
[----:B------:R1:W-:Y:S01]  /*21c0*/  LDGSTS.E.BYPASS.LTC128B.128 [R251+0x1d100], [R8.64], !P5 ;  /* 0x1d10000008fb7fae */ /* 0x0003e2000e901d46 */
[----:B------:R-:W-:-:S03]  /*21d0*/  LEA.HI.X R3, R17, R4, R18, 0x1, P0 ;  /* 0x0000000411037211 */ /* 0x000fc600000f0c12 */
[----:B------:R1:W-:Y:S04]  /*21e0*/  LDGSTS.E.BYPASS.LTC128B.128 [R251+0x21100], [R6.64], !P4 ;  /* 0x2110000006fb7fae */ /* 0x0003e8000e101d46 */
[----:B------:R1:W-:Y:S02]  /*21f0*/  LDGSTS.E.BYPASS.LTC128B.128 [R251+0x25100], [R2.64], !P3 ;  /* 0x2510000002fb7fae */ /* 0x0003e4000d901d46 */
.L_x_2686:
[----:B------:R-:W-:Y:S05]  /*2200*/  BSYNC B0 ;  /* 0x0000000000007941 */ /* 0x000fea0003800000 */
.L_x_2685:
[----:B------:R-:W-:Y:S05]  /*2210*/  BRA.DIV ~URZ, `(.L_x_2687) ;  /* 0x000139c27f007947 */ /* 0x000fea000b800000 */
[----:B---3--:R3:W1:Y:S02]  /*2220*/  SHFL.IDX PT, R4, R5, 0x2, 0x181f ;  /* 0x00581f0005047f89 */ /* 0x00866400000e0000 */
.L_x_2735:
[----:B------:R-:W-:Y:S05]  /*2230*/  BRA.DIV ~URZ, `(.L_x_2688) ;  /* 0x00013a127f007947 */ /* 0x000fea000b800000 */
[----:B----4-:R4:W2:Y:S02]  /*2240*/  SHFL.IDX PT, R0, R13, 0x2, 0x181f ;  /* 0x00581f000d007f89 */ /* 0x0108a400000e0000 */
.L_x_2736:
[----:B-1----:R-:W-:Y:S01]  /*2250*/  IADD3 R2, R12, 0x40, RZ ;  /* 0x000000400c027810 */ /* 0x002fe20007ffe0ff */
[----:B------:R-:W-:Y:S03]  /*2260*/  BSSY B0, `(.L_x_2689) ;  /* 0x000001a000007945 */ /* 0x000fe60003800000 */
[----:B------:R-:W-:-:S13]  /*2270*/  ISETP.GE.AND P0, PT, R2, R16, PT ;  /* 0x000000100200720c */ /* 0x000fda0003f06270 */
[----:B------:R-:W-:Y:S05]  /*2280*/  @P0 BRA `(.L_x_2690) ;  /* 0x0000017000000947 */ /* 0x000fea0003800000 */
        /* <DEDUP_REMOVED lines=8> */
[----:B---3--:R-:W-:-:S04]  /*2310*/  LEA R10, P0, R6, R0, 0x1 ;  /* 0x00000000060a7211 */ /* 0x008fc800078008ff */
[----:B----4-:R-:W-:Y:S02]  /*2320*/  LEA.HI.X R11, R6, R4, R7, 0x1, P0 ;  /* 0x00000004060b7211 */ /* 0x010fe400000f0c07 */
[----:B--2---:R-:W-:-:S03]  /*2330*/  LEA R8, P2, R3, R0, 0x1 ;  /* 0x0000000003087211 */ /* 0x004fc600078408ff */
        /* <DEDUP_REMOVED lines=12> */
.L_x_2690:
[----:B------:R-:W-:Y:S05]  /*2400*/  BSYNC B0 ;  /* 0x0000000000007941 */ /* 0x000fea0003800000 */
.L_x_2689:
[----:B------:R-:W-:Y:S05]  /*2410*/  BRA.DIV ~URZ, `(.L_x_2691) ;  /* 0x000138927f007947 */ /* 0x000fea000b800000 */
[----:B------:R1:W3:Y:S04]  /*2420*/  SHFL.IDX PT, R4, R5, 0x3, 0x181f ;  /* 0x00781f0005047f89 */ /* 0x0002e800000e0000 */
[----:B--2---:R1:W2:Y:S02]  /*2430*/  SHFL.IDX PT, R0, R13, 0x3, 0x181f ;  /* 0x00781f000d007f89 */ /* 0x0042a400000e0000 */
.L_x_2737:
[----:B----4-:R-:W4:Y:S04]  /*2440*/  LDL R20, [R1+0xc] ;  /* 0x00000c0001147983 */ /* 0x010f280000100800 */
[----:B---3--:R-:W3:Y:S04]  /*2450*/  LDL R21, [R1+0x10c] ;  /* 0x00010c0001157983 */ /* 0x008ee80000100800 */
[----:B--2---:R-:W2:Y:S04]  /*2460*/  LDL R30, [R1+0x28] ;  /* 0x00002800011e7983 */ /* 0x004ea80000100800 */
[----:B------:R-:W2:Y:S04]  /*2470*/  LDL R19, [R1+0x108] ;  /* 0x0001080001137983 */ /* 0x000ea80000100800 */
[----:B------:R-:W2:Y:S04]  /*2480*/  LDL R29, [R1+0x24] ;  /* 0x00002400011d7983 */ /* 0x000ea80000100800 */
[----:B------:R-:W2:Y:S04]  /*2490*/  LDL R18, [R1+0x104] ;  /* 0x0001040001127983 */ /* 0x000ea80000100800 */
[----:B------:R-:W2:Y:S04]  /*24a0*/  LDL R28, [R1+0x20] ;  /* 0x00002000011c7983 */ /* 0x000ea80000100800 */
[----:B------:R-:W2:Y:S01]  /*24b0*/  LDL R17, [R1+0x100] ;  /* 0x0001000001117983 */ /* 0x000ea20000100800 */
[----:B-1----:R-:W-:-:S04]  /*24c0*/  IADD3 R2, R12, 0x60, RZ ;  /* 0x000000600c027810 */ /* 0x002fc80007ffe0ff */
[----:B------:R-:W-:Y:S01]  /*24d0*/  ISETP.GE.AND P0, PT, R2, R16, PT ;  /* 0x000000100200720c */ /* 0x000fe20003f06270 */
[----:B------:R-:W1:Y:S01]  /*24e0*/  S2R R5, SR_TID.X ;  /* 0x0000000000057919 */ /* 0x000e620000002100 */
[----:B-----5:R-:W-:-:S05]  /*24f0*/  IMAD.WIDE.U32 R146, R14, c[0x0][0x2b0], RZ ;  /* 0x0000ac000e927a25 */ /* 0x020fca00078e00ff */
[----:B------:R2:W-:Y:S01]  /*2500*/  STL.64 [R1+0x50], R146 ;  /* 0x0000509201007387 */ /* 0x0005e20000100a00 */
[--C-:B-1----:R-:W-:Y:S02]  /*2510*/  SHF.R.S32.HI R22, RZ, 0x1f, R5.reuse ;  /* 0x0000001fff167819 */ /* 0x102fe40000011405 */
[----:B------:R-:W-:Y:S02]  /*2520*/  SHF.R.S32.HI R24, RZ, 0x1f, R5 ;  /* 0x0000001fff187819 */ /* 0x000fe40000011405 */
[-C--:B------:R-:W-:Y:S02]  /*2530*/  LEA.HI R22, R22, R5.reuse, RZ, 0x3 ;  /* 0x0000000516167211 */ /* 0x080fe400078f18ff */
[----:B------:R-:W-:Y:S02]  /*2540*/  LEA.HI R24, R24, R5, RZ, 0x3 ;  /* 0x0000000518187211 */ /* 0x000fe400078f18ff */
[----:B------:R-:W-:Y:S02]  /*2550*/  LOP3.LUT R22, R22, 0xfffffff8, RZ, 0xc0, !PT ;  /* 0xfffffff816167812 */ /* 0x000fe400078ec0ff */
[----:B------:R-:W-:-:S03]  /*2560*/  SHF.R.S32.HI R24, RZ, 0x3, R24 ;  /* 0x00000003ff187819 */ /* 0x000fc60000011418 */
[----:B------:R-:W-:-:S04]  /*2570*/  IMAD.IADD R22, R5, 0x1, -R22 ;  /* 0x0000000105167824 */ /* 0x000fc800078e0a16 */
[----:B------:R-:W-:Y:S01]  /*2580*/  IMAD R133, R22, 0x20, R24 ;  /* 0x0000002016857824 */ /* 0x000fe200078e0218 */
[----:B----4-:R-:W-:-:S04]  /*2590*/  @!P0 LEA R10, P1, R20, R0, 0x1 ;  /* 0x00000000140a8211 */ /* 0x010fc800078208ff */
[----:B---3--:R-:W-:Y:S02]  /*25a0*/  @!P0 LEA.HI.X R11, R20, R4, R21, 0x1, P1 ;  /* 0x00000004140b8211 */ /* 0x008fe400008f0c15 */
[----:B--2---:R-:W-:-:S03]  /*25b0*/  @!P0 LEA R8, P1, R30, R0, 0x1 ;  /* 0x000000001e088211 */ /* 0x004fc600078208ff */
        /* <DEDUP_REMOVED lines=8> */
[----:B------:R-:W-:-:S03]  /*2640*/  @!P0 LEA R2, P1, R28, R0, 0x1 ;  /* 0x000000001c028211 */ /* 0x000fc600078208ff */
[----:B------:R1:W-:Y:S01]  /*2650*/  @!P0 LDGSTS.E.BYPASS.LTC128B.128 [R251+0x23100], [R6.64], !P4 ;  /* 0x2310000006fb8fae */ /* 0x0003e2000e101d46 */
[----:B------:R-:W-:-:S05]  /*2660*/  SHF.R.S32.HI R0, RZ, 0x1f, R14 ;  /* 0x0000001fff007819 */ /* 0x000fca000001140e */
[----:B------:R-:W-:-:S04]  /*2670*/  IMAD R0, R0, c[0x0][0x2b0], RZ ;  /* 0x0000ac0000007a24 */ /* 0x000fc800078e02ff */
[----:B------:R-:W-:-:S04]  /*2680*/  IMAD R0, R14, c[0x0][0x2b4], R0 ;  /* 0x0000ad000e007a24 */ /* 0x000fc800078e0200 */
[----:B------:R-:W-:-:S05]  /*2690*/  IMAD.IADD R144, R147, 0x1, R0 ;  /* 0x0000000193907824 */ /* 0x000fca00078e0200 */
[----:B------:R1:W-:Y:S01]  /*26a0*/  STL [R1+0x60], R144 ;  /* 0x0000609001007387 */ /* 0x0003e20000100800 */
[----:B------:R-:W-:-:S05]  /*26b0*/  @!P0 LEA.HI.X R3, R28, R4, R17, 0x1, P1 ;  /* 0x000000041c038211 */ /* 0x000fca00008f0c11 */
[----:B------:R1:W-:Y:S04]  /*26c0*/  @!P0 LDGSTS.E.BYPASS.LTC128B.128 [R251+0x27100], [R2.64], !P3 ;  /* 0x2710000002fb8fae */ /* 0x0003e8000d901d46 */
[----:B------:R-:W0:Y:S01]  /*26d0*/  LDGDEPBAR ;  /* 0x00000000000079af */ /* 0x000e220000000000 */
[----:B------:R-:W-:Y:S02]  /*26e0*/  WARPSYNC 0xffffffff ;  /* 0xffffffff00007948 */ /* 0x000fe40003800000 */
[----:B------:R-:W2:Y:S04]  /*26f0*/  LDL.LU R5, [R1+0x78] ;  /* 0x0000780001057983 */ /* 0x000ea80000300800 */
[----:B------:R-:W3:Y:S01]  /*2700*/  LDL R145, [R1+0x3c] ;  /* 0x00003c0001917983 */ /* 0x000ee20000100800 */
[----:B-1----:R-:W-:-:S02]  /*2710*/  IMAD.MOV.U32 R6, RZ, RZ, 0x60 ;  /* 0x00000060ff067424 */ /* 0x002fc400078e00ff */
[----:B------:R-:W-:Y:S01]  /*2720*/  IMAD.MOV.U32 R148, RZ, RZ, c[0x0][0x2b8] ;  /* 0x0000ae00ff947624 */ /* 0x000fe200078e00ff */
[----:B------:R-:W4:Y:S01]  /*2730*/  LDL R16, [R1+0x70] ;  /* 0x0000700001107983 */ /* 0x000f220000100800 */
[----:B------:R-:W-:-:S03]  /*2740*/  IMAD R134, R252, R6, -0x60 ;  /* 0xffffffa0fc867424 */ /* 0x000fc600078e0206 */
[----:B------:R-:W-:Y:S01]  /*2750*/  ISETP.NE.AND P1, PT, R148, 0x1, PT ;  /* 0x000000019400780c */ /* 0x000fe20003f25270 */
[----:B------:R-:W-:-:S05]  /*2760*/  IMAD.IADD R2, R133, 0x1, R134 ;  /* 0x0000000185027824 */ /* 0x000fca00078e0286 */
[----:B------:R-:W-:-:S04]  /*2770*/  ISETP.GE.AND P0, PT, R2, R250, PT ;  /* 0x000000fa0200720c */ /* 0x000fc80003f06270 */
[----:B------:R-:W-:Y:S01]  /*2780*/  ISETP.GT.OR P0, PT, R133, 0x5f, P0 ;  /* 0x0000005f8500780c */ /* 0x000fe20000704670 */
[----:B------:R-:W-:Y:S01]  /*2790*/  IMAD.MOV.U32 R14, RZ, RZ, RZ ;  /* 0x000000ffff0e7224 */ /* 0x000fe200078e00ff */
[----:B------:R-:W-:Y:S01]  /*27a0*/  BAR.SYNC.DEFER_BLOCKING 0x0 ;  /* 0x0000000000007b1d */ /* 0x000fe20000010000 */
[----:B---3--:R-:W-:Y:S01]  /*27b0*/  IMAD.IADD R2, R2, 0x1, R145 ;  /* 0x0000000102027824 */ /* 0x008fe200078e0291 */
[----:B--2---:R-:W-:-:S03]  /*27c0*/  LOP3.LUT R5, R5, 0xfffffffe, RZ, 0xc0, !PT ;  /* 0xfffffffe05057812 */ /* 0x004fc600078ec0ff */
[----:B------:R-:W-:Y:S01]  /*27d0*/  @P1 IMAD.HI.U32 R3, R2, c[0x0][0x2bc], RZ ;  /* 0x0000af0002031a27 */ /* 0x000fe200078e00ff */
[----:B------:R-:W-:-:S03]  /*27e0*/  @P1 LOP3.LUT R5, R5, 0x1, RZ, 0xfc, !PT ;  /* 0x0000000105051812 */ /* 0x000fc600078efcff */
[----:B------:R-:W-:Y:S01]  /*27f0*/  IMAD.MOV.U32 R0, RZ, RZ, R2 ;  /* 0x000000ffff007224 */ /* 0x000fe200078e0002 */
[----:B------:R-:W-:Y:S01]  /*2800*/  @P1 SHF.R.U32.HI R0, RZ, c[0x0][0x2c0], R3 ;  /* 0x0000b000ff001a19 */ /* 0x000fe20000011603 */
[----:B------:R1:W-:Y:S03]  /*2810*/  STL [R1+0x78], R5 ;  /* 0x0000780501007387 */ /* 0x0003e60000100800 */
[----:B------:R-:W-:-:S04]  /*2820*/  @!P0 IADD3 R3, P1, R0, R146, RZ ;  /* 0x0000009200038210 */ /* 0x000fc80007f3e0ff */
[----:B-1----:R-:W-:Y:S02]  /*2830*/  @!P0 LEA.HI.X.SX32 R5, R0, R144, 0x1, P1 ;  /* 0x0000009000058211 */ /* 0x002fe400008f0eff */
[----:B------:R-:W-:-:S04]  /*2840*/  @!P0 LEA R4, P1, R3, c[0x0][0x2a0], 0x2 ;  /* 0x0000a80003048a11 */ /* 0x000fc800078210ff */
[----:B------:R-:W-:-:S05]  /*2850*/  @!P0 LEA.HI.X R5, R3, c[0x0][0x2a4], R5, 0x2, P1 ;  /* 0x0000a90003058a11 */ /* 0x000fca00008f1405 */
[----:B------:R1:W2:Y:S01]  /*2860*/  @!P0 LDG.E R14, [R4.64] ;  /* 0x00000006040e8981 */ /* 0x0002a2000c1e1900 */
[----:B------:R-:W-:-:S04]  /*2870*/  IMAD.MOV R0, RZ, RZ, -R0 ;  /* 0x000000ffff007224 */ /* 0x000fc800078e0a00 */
[----:B------:R-:W-:-:S05]  /*2880*/  IMAD R23, R0, c[0x0][0x2b8], R2 ;  /* 0x0000ae0000177a24 */ /* 0x000fca00078e0202 */
[----:B------:R-:W-:Y:S01]  /*2890*/  SHF.R.S32.HI R10, RZ, 0x1f, R23 ;  /* 0x0000001fff0a7819 */ /* 0x000fe20000011417 */
[----:B------:R-:W-:-:S04]  /*28a0*/  IMAD.WIDE.U32 R2, R23, c[0x0][0x1e0], RZ ;  /* 0x0000780017027a25 */ /* 0x000fc800078e00ff */
[----:B------:R-:W-:-:S04]  /*28b0*/  IMAD R0, R10, c[0x0][0x1e0], RZ ;  /* 0x000078000a007a24 */ /* 0x000fc800078e02ff */
[----:B------:R-:W-:-:S04]  /*28c0*/  IMAD R0, R23, c[0x0][0x1e4], R0 ;  /* 0x0000790017007a24 */ /* 0x000fc800078e0200 */
[----:B------:R-:W-:Y:S02]  /*28d0*/  IMAD.IADD R3, R3, 0x1, R0 ;  /* 0x0000000103037824 */ /* 0x000fe400078e0200 */
[----:B------:R-:W-:Y:S02]  /*28e0*/  IMAD R0, R15, c[0x0][0x1e8], RZ ;  /* 0x00007a000f007a24 */ /* 0x000fe400078e02ff */
[----:B----4-:R-:W-:-:S04]  /*28f0*/  IMAD.WIDE.U32 R142, R16, c[0x0][0x1e8], RZ ;  /* 0x00007a00108e7a25 */ /* 0x010fc800078e00ff */
[----:B------:R-:W-:-:S04]  /*2900*/  IMAD R0, R16, c[0x0][0x1ec], R0 ;  /* 0x00007b0010007a24 */ /* 0x000fc800078e0200 */
[----:B------:R-:W-:Y:S02]  /*2910*/  IMAD.IADD R141, R143, 0x1, R0 ;  /* 0x000000018f8d7824 */ /* 0x000fe400078e0200 */
[----:B------:R-:W-:Y:S02]  /*2920*/  IMAD.MOV.U32 R132, RZ, RZ, c[0x0][0x2ac] ;  /* 0x0000ab00ff847624 */ /* 0x000fe400078e00ff */
[----:B-1----:R-:W-:-:S04]  /*2930*/  IMAD R5, R252, -0x60, R6 ;  /* 0xffffffa0fc057824 */ /* 0x002fc800078e0206 */
[----:B------:R-:W-:-:S04]  /*2940*/  IMAD R132, R132, c[0x0][0x1d0], R5 ;  /* 0x0000740084847a24 */ /* 0x000fc800078e0205 */
[----:B------:R-:W-:Y:S02]  /*2950*/  IMAD.IADD R26, R132, 0x1, -R24 ;  /* 0x00000001841a7824 */ /* 0x000fe400078e0a18 */
[----:B------:R-:W-:Y:S01]  /*2960*/  IMAD.WIDE.U32 R24, R16, c[0x0][0x210], RZ ;  /* 0x0000840010187a25 */ /* 0x000fe200078e00ff */
[----:B------:R-:W-:Y:S03]  /*2970*/  STL [R1+0x14], R23 ;  /* 0x0000141701007387 */ /* 0x000fe60000100800 */
[----:B------:R-:W-:Y:S02]  /*2980*/  IMAD.SHL.U32 R138, R30, 0x2, RZ ;  /* 0x000000021e8a7824 */ /* 0x000fe400078e00ff */
[----:B------:R-:W-:Y:S01]  /*2990*/  IMAD.SHL.U32 R139, R29, 0x2, RZ ;  /* 0x000000021d8b7824 */ /* 0x000fe200078e00ff */
[C---:B------:R-:W-:Y:S01]  /*29a0*/  SHF.L.U64.HI R128, R20.reuse, 0x1, R21 ;  /* 0x0000000114807819 */ /* 0x040fe20000010215 */
[----:B------:R-:W-:Y:S01]  /*29b0*/  IMAD.SHL.U32 R137, R20, 0x2, RZ ;  /* 0x0000000214897824 */ /* 0x000fe200078e00ff */
[----:B------:R-:W-:-:S02]  /*29c0*/  SHF.L.U64.HI R129, R30, 0x1, R19 ;  /* 0x000000011e817819 */ /* 0x000fc40000010213 */
[----:B------:R-:W-:Y:S02]  /*29d0*/  SHF.L.U64.HI R130, R29, 0x1, R18 ;  /* 0x000000011d827819 */ /* 0x000fe40000010212 */
[----:B------:R-:W-:Y:S01]  /*29e0*/  IADD3 R226, R135, 0x20, RZ ;  /* 0x0000002087e27810 */ /* 0x000fe20007ffe0ff */
[C---:B------:R-:W-:Y:S01]  /*29f0*/  IMAD.SHL.U32 R140, R28.reuse, 0x2, RZ ;  /* 0x000000021c8c7824 */ /* 0x040fe200078e00ff */
[----:B------:R-:W-:Y:S02]  /*2a00*/  SHF.L.U64.HI R131, R28, 0x1, R17 ;  /* 0x000000011c837819 */ /* 0x000fe40000010211 */
[----:B--2---:R-:W-:Y:S01]  /*2a10*/  SHF.R.S32.HI R12, RZ, 0x1f, R14 ;  /* 0x0000001fff0c7819 */ /* 0x004fe2000001140e */
[----:B------:R-:W-:-:S04]  /*2a20*/  IMAD.WIDE.U32 R2, R14, c[0x0][0x1f0], R2 ;  /* 0x00007c000e027a25 */ /* 0x000fc800078e0002 */
[----:B------:R-:W-:Y:S01]  /*2a30*/  IMAD R4, R12, c[0x0][0x1f0], RZ ;  /* 0x00007c000c047a24 */ /* 0x000fe200078e02ff */
[----:B------:R-:W-:-:S03]  /*2a40*/  IADD3 R0, P0, R2, R142, RZ ;  /* 0x0000008e02007210 */ /* 0x000fc60007f1e0ff */
[----:B------:R-:W-:-:S05]  /*2a50*/  IMAD R4, R14, c[0x0][0x1f4], R4 ;  /* 0x00007d000e047a24 */ /* 0x000fca00078e0204 */
[----:B------:R-:W-:Y:S02]  /*2a60*/  IADD3.X R2, R141, R3, R4, P0, !PT ;  /* 0x000000038d027210 */ /* 0x000fe400007fe404 */
[----:B------:R-:W-:-:S04]  /*2a70*/  LEA R9, P0, R0, c[0x0][0x1c8], 0x1 ;  /* 0x0000720000097a11 */ /* 0x000fc800078008ff */
[----:B------:R-:W-:Y:S02]  /*2a80*/  LEA.HI.X R13, R0, c[0x0][0x1cc], R2, 0x1, P0 ;  /* 0x00007300000d7a11 */ /* 0x000fe400000f0c02 */
[----:B------:R-:W1:Y:S01]  /*2a90*/  SHFL.IDX PT, R0, R9, RZ, 0x181f ;  /* 0x00181fff09007589 */ /* 0x000e6200000e0000 */
[----:B------:R-:W-:-:S03]  /*2aa0*/  ISETP.GE.AND P0, PT, R26, 0x1, PT ;  /* 0x000000011a00780c */ /* 0x000fc60003f06270 */
[----:B------:R-:W2:Y:S04]  /*2ab0*/  SHFL.IDX PT, R2, R13, RZ, 0x181f ;  /* 0x00181fff0d027589 */ /* 0x000ea800000e0000 */
[----:B------:R-:W3:Y:S06]  /*2ac0*/  SHFL.IDX PT, R8, R9, 0x1, 0x181f ;  /* 0x00381f0009087f89 */ /* 0x000eec00000e0000 */
[----:B------:R-:W-:-:S02]  /*2ad0*/  @P0 ISETP.GE.AND P3, PT, R20, c[0x0][0x1d4], PT ;  /* 0x0000750014000a0c */ /* 0x000fc40003f66270 */
[----:B------:R-:W-:Y:S01]  /*2ae0*/  @P0 ISETP.GE.AND P4, PT, R30, c[0x0][0x1d4], PT ;  /* 0x000075001e000a0c */ /* 0x000fe20003f86270 */
[----:B------:R-:W4:Y:S01]  /*2af0*/  SHFL.IDX PT, R11, R13, 0x1, 0x181f ;  /* 0x00381f000d0b7f89 */ /* 0x000f2200000e0000 */
[-C--:B-1----:R-:W-:Y:S02]  /*2b00*/  @P0 LEA R4, P2, R20, R0.reuse, 0x1 ;  /* 0x0000000014040211 */ /* 0x082fe400078408ff */
[----:B------:R-:W-:Y:S02]  /*2b10*/  @P0 LEA R6, P1, R30, R0, 0x1 ;  /* 0x000000001e060211 */ /* 0x000fe400078208ff */
[-C--:B--2---:R-:W-:Y:S02]  /*2b20*/  @P0 LEA.HI.X R5, R20, R2.reuse, R21, 0x1, P2 ;  /* 0x0000000214050211 */ /* 0x084fe400010f0c15 */
[----:B------:R-:W-:Y:S02]  /*2b30*/  @P0 LEA.HI.X R7, R30, R2, R19, 0x1, P1 ;  /* 0x000000021e070211 */ /* 0x000fe400008f0c13 */
[----:B------:R-:W-:Y:S01]  /*2b40*/  ISETP.GE.AND P1, PT, R26, 0x21, PT ;  /* 0x000000211a00780c */ /* 0x000fe20003f26270 */
[----:B------:R1:W-:Y:S01]  /*2b50*/  @P0 LDGSTS.E.BYPASS.LTC128B.128 [R251+0xc100], [R4.64], !P3 ;  /* 0x0c10000004fb0fae */ /* 0x0003e2000d901d46 */
[----:B------:R-:W-:-:S03]  /*2b60*/  @P0 ISETP.GE.AND P5, PT, R29, c[0x0][0x1d4], PT ;  /* 0x000075001d000a0c */ /* 0x000fc60003fa6270 */
[----:B------:R2:W-:Y:S01]  /*2b70*/  @P0 LDGSTS.E.BYPASS.LTC128B.128 [R251+0xf100], [R6.64], !P4 ;  /* 0x0f10000006fb0fae */ /* 0x0005e2000e101d46 */
[----:B------:R-:W-:Y:S02]  /*2b80*/  @P0 ISETP.GE.AND P4, PT, R28, c[0x0][0x1d4], PT ;  /* 0x000075001c000a0c */ /* 0x000fe40003f86270 */
[----:B-1----:R-:W-:-:S04]  /*2b90*/  @P0 LEA R4, P2, R29, R0, 0x1 ;  /* 0x000000001d040211 */ /* 0x002fc800078408ff */
[----:B------:R-:W-:Y:S02]  /*2ba0*/  @P0 LEA.HI.X R5, R29, R2, R18, 0x1, P2 ;  /* 0x000000021d050211 */ /* 0x000fe400010f0c12 */
[----:B--2---:R-:W-:-:S03]  /*2bb0*/  @P0 LEA R6, P2, R28, R0, 0x1 ;  /* 0x000000001c060211 */ /* 0x004fc600078408ff */
[----:B------:R3:W-:Y:S01]  /*2bc0*/  @P0 LDGSTS.E.BYPASS.LTC128B.128 [R251+0x12100], [R4.64], !P5 ;  /* 0x1210000004fb0fae */ /* 0x0007e2000e901d46 */
[----:B------:R-:W-:Y:S02]  /*2bd0*/  @P0 LEA.HI.X R7, R28, R2, R17, 0x1, P2 ;  /* 0x000000021c070211 */ /* 0x000fe400010f0c11 */
[----:B------:R-:W-:Y:S01]  /*2be0*/  @P1 ISETP.GE.AND P2, PT, R20, c[0x0][0x1d4], PT ;  /* 0x0000750014001a0c */ /* 0x000fe20003f46270 */
[----:B------:R-:W-:Y:S02]  /*2bf0*/  IMAD R0, R10, c[0x0][0x208], RZ ;  /* 0x000082000a007a24 */ /* 0x000fe400078e02ff */
[----:B------:R1:W-:Y:S01]  /*2c00*/  @P0 LDGSTS.E.BYPASS.LTC128B.128 [R251+0x15100], [R6.64], !P4 ;  /* 0x1510000006fb0fae */ /* 0x0003e2000e101d46 */
[----:B------:R-:W-:Y:S01]  /*2c10*/  @P1 ISETP.GE.AND P4, PT, R30, c[0x0][0x1d4], PT ;  /* 0x000075001e001a0c */ /* 0x000fe20003f86270 */
[----:B------:R-:W-:Y:S02]  /*2c20*/  IMAD.WIDE.U32 R2, R23, c[0x0][0x208], RZ ;  /* 0x0000820017027a25 */ /* 0x000fe400078e00ff */
[----:B------:R-:W-:Y:S01]  /*2c30*/  SHFL.IDX PT, R10, R13, 0x2, 0x181f ;  /* 0x00581f000d0a7f89 */ /* 0x000fe200000e0000 */
[----:B---3--:R-:W-:-:S04]  /*2c40*/  @P1 LEA R4, P3, R20, R8, 0x1 ;  /* 0x0000000814041211 */ /* 0x008fc800078608ff */
[----:B----4-:R-:W-:Y:S01]  /*2c50*/  @P1 LEA.HI.X R5, R20, R11, R21, 0x1, P3 ;  /* 0x0000000b14051211 */ /* 0x010fe200018f0c15 */
[----:B-1----:R-:W-:Y:S02]  /*2c60*/  IMAD R7, R23, c[0x0][0x20c], R0 ;  /* 0x0000830017077a24 */ /* 0x002fe400078e0200 */
[----:B------:R-:W1:Y:S01]  /*2c70*/  SHFL.IDX PT, R0, R9, 0x2, 0x181f ;  /* 0x00581f0009007f89 */ /* 0x000e6200000e0000 */
[----:B------:R-:W-:-:S03]  /*2c80*/  @P1 LEA R6, P0, R30, R8, 0x1 ;  /* 0x000000081e061211 */ /* 0x000fc600078008ff */
[----:B------:R2:W-:Y:S01]  /*2c90*/  @P1 LDGSTS.E.BYPASS.LTC128B.128 [R251+0xd100], [R4.64], !P2 ;  /* 0x0d10000004fb1fae */ /* 0x0005e2000d101d46 */
[----:B------:R-:W-:Y:S01]  /*2ca0*/  @P1 ISETP.GE.AND P2, PT, R29, c[0x0][0x1d4], PT ;  /* 0x000075001d001a0c */ /* 0x000fe20003f46270 */
[----:B------:R-:W-:Y:S01]  /*2cb0*/  IMAD.IADD R3, R3, 0x1, R7 ;  /* 0x0000000103037824 */ /* 0x000fe200078e0207 */
[----:B------:R-:W-:Y:S02]  /*2cc0*/  @P1 LEA.HI.X R7, R30, R11, R19, 0x1, P0 ;  /* 0x0000000b1e071211 */ /* 0x000fe400000f0c13 */
[----:B------:R-:W-:-:S03]  /*2cd0*/  ISETP.GE.AND P0, PT, R26, 0x41, PT ;  /* 0x000000411a00780c */ /* 0x000fc60003f06270 */
[----:B------:R3:W-:Y:S01]  /*2ce0*/  @P1 LDGSTS.E.BYPASS.LTC128B.128 [R251+0x10100], [R6.64], !P4 ;  /* 0x1010000006fb1fae */ /* 0x0007e2000e101d46 */
[----:B------:R-:W-:Y:S01]  /*2cf0*/  @P1 ISETP.GE.AND P4, PT, R28, c[0x0][0x1d4], PT ;  /* 0x000075001c001a0c */ /* 0x000fe20003f86270 */
[----:B------:R-:W-:Y:S01]  /*2d00*/  IMAD.WIDE.U32 R2, R14, c[0x0][0x218], R2 ;  /* 0x000086000e027a25 */ /* 0x000fe200078e0002 */
[----:B--2---:R-:W-:-:S04]  /*2d10*/  @P1 LEA R4, P3, R29, R8, 0x1 ;  /* 0x000000081d041211 */ /* 0x004fc800078608ff */
[----:B------:R-:W-:Y:S01]  /*2d20*/  @P1 LEA.HI.X R5, R29, R11, R18, 0x1, P3 ;  /* 0x0000000b1d051211 */ /* 0x000fe200018f0c12 */
[----:B---3--:R-:W-:-:S04]  /*2d30*/  IMAD R6, R15, c[0x0][0x210], RZ ;  /* 0x000084000f067a24 */ /* 0x008fc800078e02ff */
[----:B------:R2:W-:Y:S04]  /*2d40*/  @P1 LDGSTS.E.BYPASS.LTC128B.128 [R251+0x13100], [R4.64], !P2 ;  /* 0x1310000004fb1fae */ /* 0x0005e8000d101d46 */
[----:B------:R-:W-:Y:S04]  /*2d50*/  STL [R1+0x10], R14 ;  /* 0x0000100e01007387 */ /* 0x000fe80000100800 */
[----:B------:R-:W-:Y:S01]  /*2d60*/  STL.64 [R1+0x48], R142 ;  /* 0x0000488e01007387 */ /* 0x000fe20000100a00 */
[----:B--2---:R-:W-:Y:S01]  /*2d70*/  IMAD R5, R16, c[0x0][0x214], R6 ;  /* 0x0000850010057a24 */ /* 0x004fe200078e0206 */
[----:B------:R-:W-:Y:S01]  /*2d80*/  @P1 LEA R6, P3, R28, R8, 0x1 ;  /* 0x000000081c061211 */ /* 0x000fe200078608ff */
[----:B------:R-:W-:Y:S01]  /*2d90*/  IMAD R8, R12, c[0x0][0x218], RZ ;  /* 0x000086000c087a24 */ /* 0x000fe200078e02ff */
[----:B-1----:R-:W-:-:S02]  /*2da0*/  @P0 LEA R4, P2, R20, R0, 0x1 ;  /* 0x0000000014040211 */ /* 0x002fc400078408ff */
[----:B------:R-:W-:Y:S02]  /*2db0*/  @P1 LEA.HI.X R7, R28, R11, R17, 0x1, P3 ;  /* 0x0000000b1c071211 */ /* 0x000fe400018f0c11 */
[C---:B------:R-:W-:Y:S01]  /*2dc0*/  @P0 ISETP.GE.AND P3, PT, R20.reuse, c[0x0][0x1d4], PT ;  /* 0x0000750014000a0c */ /* 0x040fe20003f66270 */
[----:B------:R-:W-:Y:S01]  /*2dd0*/  IMAD.IADD R9, R25, 0x1, R5 ;  /* 0x0000000119097824 */ /* 0x000fe200078e0205 */
[----:B------:R-:W-:Y:S01]  /*2de0*/  @P0 LEA.HI.X R5, R20, R10, R21, 0x1, P2 ;  /* 0x0000000a14050211 */ /* 0x000fe200010f0c15 */
[----:B------:R-:W-:Y:S01]  /*2df0*/  IMAD R8, R14, c[0x0][0x21c], R8 ;  /* 0x000087000e087a24 */ /* 0x000fe200078e0208 */
[----:B------:R-:W-:Y:S01]  /*2e00*/  IADD3 R2, P2, R2, R24, RZ ;  /* 0x0000001802027210 */ /* 0x000fe20007f5e0ff */
[----:B------:R1:W-:Y:S03]  /*2e10*/  @P1 LDGSTS.E.BYPASS.LTC128B.128 [R251+0x16100], [R6.64], !P4 ;  /* 0x1610000006fb1fae */ /* 0x0003e6000e101d46 */
[----:B------:R-:W-:Y:S01]  /*2e20*/  IADD3.X R3, R9, R3, R8, P2, !PT ;  /* 0x0000000309037210 */ /* 0x000fe200017fe408 */
[----:B------:R-:W-:Y:S01]  /*2e30*/  STL [R1+0x40], R141 ;  /* 0x0000408d01007387 */ /* 0x000fe20000100800 */
[----:B------:R-:W-:-:S02]  /*2e40*/  @P0 LEA R8, P2, R30, R0, 0x1 ;  /* 0x000000001e080211 */ /* 0x000fc400078408ff */
[----:B------:R-:W-:Y:S01]  /*2e50*/  LEA R13, P1, R2, c[0x0][0x1f8], 0x1 ;  /* 0x00007e00020d7a11 */ /* 0x000fe200078208ff */
[----:B------:R-:W-:Y:S01]  /*2e60*/  STL.64 [R1+0x58], R24 ;  /* 0x0000581801007387 */ /* 0x000fe20000100a00 */
[----:B------:R-:W-:-:S03]  /*2e70*/  @P0 ISETP.GE.AND P4, PT, R30, c[0x0][0x1d4], PT ;  /* 0x000075001e000a0c */ /* 0x000fc60003f86270 */
[----:B------:R2:W-:Y:S01]  /*2e80*/  STL [R1+0x64], R9 ;  /* 0x0000640901007387 */ /* 0x0005e20000100800 */
[----:B------:R-:W-:-:S03]  /*2e90*/  LEA.HI.X R27, R2, c[0x0][0x1fc], R3, 0x1, P1 ;  /* 0x00007f00021b7a11 */ /* 0x000fc600008f0c03 */
[----:B------:R3:W-:Y:S01]  /*2ea0*/  @P0 LDGSTS.E.BYPASS.LTC128B.128 [R251+0xe100], [R4.64], !P3 ;  /* 0x0e10000004fb0fae */ /* 0x0007e2000d901d46 */
[----:B------:R-:W-:-:S03]  /*2eb0*/  @P0 ISETP.GE.AND P1, PT, R28, c[0x0][0x1d4], PT ;  /* 0x000075001c000a0c */ /* 0x000fc60003f26270 */
[----:B------:R-:W-:Y:S04]  /*2ec0*/  SHFL.IDX PT, R12, R13, 0x1, 0x181f ;  /* 0x00381f000d0c7f89 */ /* 0x000fe800000e0000 */
[----:B------:R-:W4:Y:S01]  /*2ed0*/  LDL R149, [R1+0x34] ;  /* 0x0000340001957983 */ /* 0x000f220000100800 */
[----:B-1----:R-:W-:-:S04]  /*2ee0*/  @P0 LEA R6, P3, R29, R0, 0x1 ;  /* 0x000000001d060211 */ /* 0x002fc800078608ff */
[CC--:B------:R-:W-:Y:S02]  /*2ef0*/  @P0 LEA.HI.X R7, R29.reuse, R10.reuse, R18, 0x1, P3 ;  /* 0x0000000a1d070211 */ /* 0x0c0fe400018f0c12 */
[----:B--2---:R-:W-:Y:S02]  /*2f00*/  @P0 LEA.HI.X R9, R30, R10, R19, 0x1, P2 ;  /* 0x0000000a1e090211 */ /* 0x004fe400010f0c13 */
[----:B------:R-:W-:-:S03]  /*2f10*/  @P0 ISETP.GE.AND P2, PT, R29, c[0x0][0x1d4], PT ;  /* 0x000075001d000a0c */ /* 0x000fc60003f46270 */
[----:B------:R1:W-:Y:S01]  /*2f20*/  @P0 LDGSTS.E.BYPASS.LTC128B.128 [R251+0x11100], [R8.64], !P4 ;  /* 0x1110000008fb0fae */ /* 0x0003e2000e101d46 */
[----:B---3--:R-:W-:-:S04]  /*2f30*/  @P0 LEA R4, P3, R28, R0, 0x1 ;  /* 0x000000001c040211 */ /* 0x008fc800078608ff */
[----:B------:R-:W-:-:S05]  /*2f40*/  @P0 LEA.HI.X R5, R28, R10, R17, 0x1, P3 ;  /* 0x0000000a1c050211 */ /* 0x000fca00018f0c11 */
[----:B------:R2:W-:Y:S04]  /*2f50*/  @P0 LDGSTS.E.BYPASS.LTC128B.128 [R251+0x14100], [R6.64], !P2 ;  /* 0x1410000006fb0fae */ /* 0x0005e8000d101d46 */
[----:B------:R2:W-:Y:S04]  /*2f60*/  @P0 LDGSTS.E.BYPASS.LTC128B.128 [R251+0x17100], [R4.64], !P1 ;  /* 0x1710000004fb0fae */ /* 0x0005e8000c901d46 */
[----:B------:R-:W0:Y:S04]  /*2f70*/  LDGDEPBAR ;  /* 0x00000000000079af */ /* 0x000e280000000000 */
[----:B------:R-:W3:Y:S04]  /*2f80*/  SHFL.IDX PT, R0, R13, RZ, 0x181f ;  /* 0x00181fff0d007589 */ /* 0x000ee800000e0000 */
[----:B------:R-:W5:Y:S04]  /*2f90*/  SHFL.IDX PT, R2, R27, RZ, 0x181f ;  /* 0x00181fff1b027589 */ /* 0x000f6800000e0000 */
[----:B------:R-:W1:Y:S01]  /*2fa0*/  SHFL.IDX PT, R3, R27, 0x1, 0x181f ;  /* 0x00381f001b037f89 */ /* 0x000e6200000e0000 */
[----:B------:R-:W-:-:S02]  /*2fb0*/  R2P PR, R22, 0x6 ;  /* 0x0000000616007804 */ /* 0x000fc40000000000 */
[----:B------:R-:W-:Y:S01]  /*2fc0*/  ISETP.GE.AND P5, PT, R20, c[0x0][0x1d4], PT ;  /* 0x0000750014007a0c */ /* 0x000fe20003fa6270 */
[----:B------:R-:W-:-:S04]  /*2fd0*/  DEPBAR.LE SB0, 0x1 ;  /* 0x000080400000791a */ /* 0x000fc80000000000 */
[----:B------:R-:W-:-:S04]  /*2fe0*/  DEPBAR.LE SB0, 0x0 ;  /* 0x000080000000791a */ /* 0x000fc80000000000 */
[----:B------:R-:W-:Y:S01]  /*2ff0*/  BAR.SYNC.DEFER_BLOCKING 0x0 ;  /* 0x0000000000007b1d */ /* 0x000fe20000010000 */
[CC--:B---3--:R-:W-:Y:S02]  /*3000*/  IADD3 R20, P0, R0.reuse, R138.reuse, RZ ;  /* 0x0000008a00147210 */ /* 0x0c8fe40007f1e0ff */
[----:B------:R-:W-:Y:S02]  /*3010*/  IADD3 R18, P4, R0, R139, RZ ;  /* 0x0000008b00127210 */ /* 0x000fe40007f9e0ff */
[----:B------:R-:W-:Y:S01]  /*3020*/  @P1 IADD3 R226, R135, -0x20, RZ ;  /* 0xffffffe087e21810 */ /* 0x000fe20007ffe0ff */
[--C-:B-----5:R-:W-:Y:S01]  /*3030*/  IMAD.X R21, R2, 0x1, R129.reuse, P0 ;  /* 0x0000000102157824 */ /* 0x120fe200000e0681 */
[-C--:B------:R-:W-:Y:S01]  /*3040*/  IADD3 R14, P1, R12, R137.reuse, RZ ;  /* 0x000000890c0e7210 */ /* 0x080fe20007f3e0ff */
[----:B------:R-:W-:Y:S01]  /*3050*/  IMAD.X R19, R2, 0x1, R130, P4 ;  /* 0x0000000102137824 */ /* 0x000fe200020e0682 */
[----:B------:R-:W-:Y:S02]  /*3060*/  IADD3 R24, P0, R12, R138, RZ ;  /* 0x0000008a0c187210 */ /* 0x000fe40007f1e0ff */
[----:B------:R-:W-:Y:S01]  /*3070*/  ISETP.GE.AND P4, PT, R30, c[0x0][0x1d4], PT ;  /* 0x000075001e007a0c */ /* 0x000fe20003f86270 */
[C---:B-1----:R-:W-:Y:S01]  /*3080*/  IMAD.X R15, R3.reuse, 0x1, R128, P1 ;  /* 0x00000001030f7824 */ /* 0x042fe200008e0680 */
[----:B------:R-:W-:Y:S01]  /*3090*/  IADD3 R22, P3, R0, R137, RZ ;  /* 0x0000008900167210 */ /* 0x000fe20007f7e0ff */
[----:B------:R-:W-:Y:S01]  /*30a0*/  IMAD.X R25, R3, 0x1, R129, P0 ;  /* 0x0000000103197824 */ /* 0x000fe200000e0681 */
[----:B------:R-:W-:-:S02]  /*30b0*/  ISETP.LT.OR P1, PT, R26, 0x1, P5 ;  /* 0x000000011a00780c */ /* 0x000fc40002f21670 */
[----:B------:R-:W-:Y:S01]  /*30c0*/  ISETP.LT.OR P0, PT, R26, 0x1, P4 ;  /* 0x000000011a00780c */ /* 0x000fe20002701670 */
[----:B------:R-:W-:Y:S01]  /*30d0*/  IMAD.X R23, R2, 0x1, R128, P3 ;  /* 0x0000000102177824 */ /* 0x000fe200018e0680 */
[----:B------:R-:W-:-:S05]  /*30e0*/  IADD3 R16, P3, R0, R140, RZ ;  /* 0x0000008c00107210 */ /* 0x000fca0007f7e0ff */
[----:B------:R-:W-:Y:S01]  /*30f0*/  IMAD.X R17, R2, 0x1, R131, P3 ;  /* 0x0000000102117824 */ /* 0x000fe200018e0683 */
[----:B------:R-:W-:Y:S01]  /*3100*/  ISETP.GE.AND P3, PT, R29, c[0x0][0x1d4], PT ;  /* 0x000075001d007a0c */ /* 0x000fe20003f66270 */
[----:B------:R-:W-:Y:S04]  /*3110*/  LDSM.16.M88.4 R8, [R222] ;  /* 0x00000000de08783b */ /* 0x000fe80000000200 */
[----:B------:R-:W-:Y:S04]  /*3120*/  LDSM.16.M88.4 R32, [R135] ;  /* 0x000000008720783b */ /* 0x000fe80000000200 */
[----:B------:R-:W-:Y:S04]  /*3130*/  LDSM.16.M88.4 R40, [R135+0x800] ;  /* 0x000800008728783b */ /* 0x000fe80000000200 */
[----:B------:R-:W-:Y:S04]  /*3140*/  LDSM.16.M88.4 R48, [R135+0x1000] ;  /* 0x001000008730783b */ /* 0x000fe80000000200 */
[----:B------:R-:W-:Y:S04]  /*3150*/  LDSM.16.M88.4 R52, [R135+0x1800] ;  /* 0x001800008734783b */ /* 0x000fe80000000200 */
[----:B------:R-:W-:Y:S04]  /*3160*/  LDSM.16.M88.4 R44, [R135+0x2000] ;  /* 0x00200000872c783b */ /* 0x000fe80000000200 */
[----:B------:R-:W-:Y:S04]  /*3170*/  LDSM.16.M88.4 R56, [R135+0x2800] ;  /* 0x002800008738783b */ /* 0x000fe80000000200 */
[----:B--2---:R-:W-:Y:S04]  /*3180*/  LDSM.16.M88.4 R4, [R223] ;  /* 0x00000000df04783b */ /* 0x004fe80000000200 */
[----:B------:R-:W-:Y:S04]  /*3190*/  LDSM.16.M88.4 R92, [R226] ;  /* 0x00000000e25c783b */ /* 0x000fe80000000200 */
[----:B------:R-:W-:Y:S04]  /*31a0*/  LDSM.16.M88.4 R96, [R226+0x800] ;  /* 0x00080000e260783b */ /* 0x000fe80000000200 */
[----:B------:R-:W-:Y:S04]  /*31b0*/  LDSM.16.M88.4 R100, [R226+0x1000] ;  /* 0x00100000e264783b */ /* 0x000fe80000000200 */
[----:B------:R-:W-:Y:S04]  /*31c0*/  LDSM.16.M88.4 R104, [R226+0x1800] ;  /* 0x00180000e268783b */ /* 0x000fe80000000200 */
[----:B------:R-:W-:Y:S04]  /*31d0*/  LDSM.16.M88.4 R108, [R226+0x2000] ;  /* 0x00200000e26c783b */ /* 0x000fe80000000200 */
[----:B------:R-:W-:Y:S04]  /*31e0*/  LDSM.16.M88.4 R112, [R226+0x2800] ;  /* 0x00280000e270783b */ /* 0x000fe80000000200 */
[----:B------:R-:W-:Y:S01]  /*31f0*/  @!PT LDS RZ, [RZ] ;  /* 0x00000000fffff984 */ /* 0x000fe20000000800 */
[----:B------:R-:W-:Y:S01]  /*3200*/  @!PT LDS RZ, [RZ] ;  /* 0x00000000fffff984 */ /* 0x000fe20000000800 */
[----:B------:R-:W-:Y:S01]  /*3210*/  @!PT LDS RZ, [RZ] ;  /* 0x00000000fffff984 */ /* 0x000fe20000000800 */
[----:B------:R1:W-:Y:S04]  /*3220*/  LDGSTS.E.BYPASS.LTC128B.128 [R251+0x100], [R22.64], !P1 ;  /* 0x0010000016fb7fae */ /* 0x0003e8000c901d46 */
[----:B------:R1:W-:Y:S01]  /*3230*/  LDGSTS.E.BYPASS.LTC128B.128 [R251+0x3100], [R20.64], !P0 ;  /* 0x0310000014fb7fae */ /* 0x0003e2000c101d46 */
[----:B------:R-:W-:-:S02]  /*3240*/  ISETP.LT.OR P0, PT, R26, 0x1, P3 ;  /* 0x000000011a00780c */ /* 0x000fc40001f01670 */
[----:B------:R-:W-:-:S11]  /*3250*/  ISETP.GE.AND P1, PT, R28, c[0x0][0x1d4], PT ;  /* 0x000075001c007a0c */ /* 0x000fd60003f26270 */
[----:B------:R2:W-:Y:S01]  /*3260*/  LDGSTS.E.BYPASS.LTC128B.128 [R251+0x6100], [R18.64], !P0 ;  /* 0x0610000012fb7fae */ /* 0x0005e2000c101d46 */
[----:B------:R-:W-:-:S13]  /*3270*/  ISETP.LT.OR P0, PT, R26, 0x1, P1 ;  /* 0x000000011a00780c */ /* 0x000fda0000f01670 */
[----:B------:R3:W-:Y:S04]  /*3280*/  LDGSTS.E.BYPASS.LTC128B.128 [R251+0x9100], [R16.64], !P0 ;  /* 0x0910000010fb7fae */ /* 0x0007e8000c101d46 */
[----:B------:R-:W5:Y:S01]  /*3290*/  SHFL.IDX PT, R0, R13, 0x2, 0x181f ;  /* 0x00581f000d007f89 */ /* 0x000f6200000e0000 */
[----:B---3--:R-:W-:-:S05]  /*32a0*/  IADD3 R16, P0, R12, R139, RZ ;  /* 0x0000008b0c107210 */ /* 0x008fca0007f1e0ff */
[----:B------:R-:W-:Y:S01]  /*32b0*/  IMAD.X R17, R3, 0x1, R130, P0 ;  /* 0x0000000103117824 */ /* 0x000fe200000e0682 */
[----:B------:R-:W-:Y:S01]  /*32c0*/  ISETP.LT.OR P0, PT, R26, 0x21, P5 ;  /* 0x000000211a00780c */ /* 0x000fe20002f01670 */
[----:B------:R-:W3:-:S12]  /*32d0*/  SHFL.IDX PT, R2, R27, 0x2, 0x181f ;  /* 0x00581f001b027f89 */ /* 0x000ed800000e0000 */
[----:B------:R1:W-:Y:S02]  /*32e0*/  LDGSTS.E.BYPASS.LTC128B.128 [R251+0x1100], [R14.64], !P0 ;  /* 0x011000000efb7fae */ /* 0x0003e4000c101d46 */
[----:B-1----:R-:W-:-:S05]  /*32f0*/  IADD3 R14, P0, R12, R140, RZ ;  /* 0x0000008c0c0e7210 */ /* 0x002fca0007f1e0ff */
[----:B------:R-:W-:Y:S01]  /*3300*/  IMAD.X R15, R3, 0x1, R131, P0 ;  /* 0x00000001030f7824 */ /* 0x000fe200000e0683 */
[----:B------:R-:W-:-:S13]  /*3310*/  ISETP.LT.OR P0, PT, R26, 0x21, P4 ;  /* 0x000000211a00780c */ /* 0x000fda0002701670 */
[----:B------:R1:W-:Y:S01]  /*3320*/  LDGSTS.E.BYPASS.LTC128B.128 [R251+0x4100], [R24.64], !P0 ;  /* 0x0410000018fb7fae */ /* 0x0003e2000c101d46 */
[----:B-----5:R-:W-:-:S05]  /*3330*/  IADD3 R12, P0, R0, R137, RZ ;  /* 0x00000089000c7210 */ /* 0x020fca0007f1e0ff */
[----:B---3--:R-:W-:Y:S01]  /*3340*/  IMAD.X R13, R2, 0x1, R128, P0 ;  /* 0x00000001020d7824 */ /* 0x008fe200000e0680 */
[----:B------:R-:W-:-:S13]  /*3350*/  ISETP.LT.OR P0, PT, R26, 0x21, P3 ;  /* 0x000000211a00780c */ /* 0x000fda0001f01670 */
[----:B------:R3:W-:Y:S02]  /*3360*/  LDGSTS.E.BYPASS.LTC128B.128 [R251+0x7100], [R16.64], !P0 ;  /* 0x0710000010fb7fae */ /* 0x0007e4000c101d46 */
[----:B---3--:R-:W-:-:S05]  /*3370*/  IADD3 R16, P0, R0, R138, RZ ;  /* 0x0000008a00107210 */ /* 0x008fca0007f1e0ff */
[----:B------:R-:W-:Y:S01]  /*3380*/  IMAD.X R17, R2, 0x1, R129, P0 ;  /* 0x0000000102117824 */ /* 0x000fe200000e0681 */
[----:B------:R-:W-:-:S13]  /*3390*/  ISETP.LT.OR P0, PT, R26, 0x21, P1 ;  /* 0x000000211a00780c */ /* 0x000fda0000f01670 */
[----:B------:R3:W-:Y:S01]  /*33a0*/  LDGSTS.E.BYPASS.LTC128B.128 [R251+0xa100], [R14.64], !P0 ;  /* 0x0a1000000efb7fae */ /* 0x0007e2000c101d46 */
[C---:B------:R-:W-:Y:S01]  /*33b0*/  ISETP.LT.OR P4, PT, R26.reuse, 0x41, P4 ;  /* 0x000000411a00780c */ /* 0x040fe20002781670 */
[----:B------:R-:W-:Y:S01]  /*33c0*/  IMAD.MOV.U32 R3, RZ, RZ, 0x40 ;  /* 0x00000040ff037424 */ /* 0x000fe200078e00ff */
[C---:B------:R-:W-:Y:S02]  /*33d0*/  ISETP.LT.OR P3, PT, R26.reuse, 0x41, P3 ;  /* 0x000000411a00780c */ /* 0x040fe40001f61670 */
[----:B------:R-:W-:Y:S02]  /*33e0*/  ISETP.LT.OR P1, PT, R26, 0x41, P1 ;  /* 0x000000411a00780c */ /* 0x000fe40000f21670 */
[----:B---3--:R-:W-:-:S05]  /*33f0*/  IADD3 R14, P0, R0, R139, RZ ;  /* 0x0000008b000e7210 */ /* 0x008fca0007f1e0ff */
[----:B------:R-:W-:Y:S01]  /*3400*/  IMAD.X R15, R2, 0x1, R130, P0 ;  /* 0x00000001020f7824 */ /* 0x000fe200000e0682 */
[----:B------:R-:W-:Y:S01]  /*3410*/  ISETP.LT.OR P0, PT, R26, 0x41, P5 ;  /* 0x000000411a00780c */ /* 0x000fe20002f01670 */
[C---:B------:R-:W-:Y:S08]  /*3420*/  HMMA.16816.F32.BF16 R28, R8.reuse, R40, RZ ;  /* 0x00000028081c723c */ /* 0x040ff000000418ff */
[C---:B------:R-:W-:Y:S04]  /*3430*/  HMMA.16816.F32.BF16 R20, R8.reuse, R42, RZ ;  /* 0x0000002a0814723c */ /* 0x040fe800000418ff */
[----:B------:R3:W-:Y:S04]  /*3440*/  LDGSTS.E.BYPASS.LTC128B.128 [R251+0x2100], [R12.64], !P0 ;  /* 0x021000000cfb7fae */ /* 0x0007e8000c101d46 */
[----:B------:R-:W-:Y:S01]  /*3450*/  HMMA.16816.F32.BF16 R40, R8, R48, RZ ;  /* 0x000000300828723c */ /* 0x000fe200000418ff */
[----:B------:R2:W-:Y:S04]  /*3460*/  LDGSTS.E.BYPASS.LTC128B.128 [R251+0x5100], [R16.64], !P4 ;  /* 0x0510000010fb7fae */ /* 0x0005e8000e101d46 */
[----:B------:R5:W-:Y:S01]  /*3470*/  LDGSTS.E.BYPASS.LTC128B.128 [R251+0x8100], [R14.64], !P3 ;  /* 0x081000000efb7fae */ /* 0x000be2000d901d46 */
[----:B---3--:R-:W-:-:S02]  /*3480*/  IADD3 R12, P0, R0, R140, RZ ;  /* 0x0000008c000c7210 */ /* 0x008fc40007f1e0ff */
[----:B------:R-:W-:-:S03]  /*3490*/  SEL R0, R3, 0xffffffc0, !P2 ;  /* 0xffffffc003007807 */ /* 0x000fc60005000000 */
[----:B------:R-:W-:Y:S02]  /*34a0*/  IMAD.X R13, R2, 0x1, R131, P0 ;  /* 0x00000001020d7824 */ /* 0x000fe400000e0683 */
[----:B------:R-:W-:-:S03]  /*34b0*/  IMAD.IADD R217, R135, 0x1, R0 ;  /* 0x0000000187d97824 */ /* 0x000fc600078e0200 */
[----:B------:R5:W-:Y:S04]  /*34c0*/  LDGSTS.E.BYPASS.LTC128B.128 [R251+0xb100], [R12.64], !P1 ;  /* 0x0b1000000cfb7fae */ /* 0x000be8000c901d46 */
[----:B------:R-:W-:Y:S01]  /*34d0*/  LDSM.16.M88.4 R64, [R217+0x1000] ;  /* 0x00100000d940783b */ /* 0x000fe20000000200 */
[C---:B------:R-:W-:Y:S03]  /*34e0*/  HMMA.16816.F32.BF16 R36, R8.reuse, R32, RZ ;  /* 0x000000200824723c */ /* 0x040fe600000418ff */
[----:B------:R-:W-:Y:S04]  /*34f0*/  LDSM.16.M88.4 R72, [R217] ;  /* 0x00000000d948783b */ /* 0x000fe80000000200 */
[----:B------:R-:W-:Y:S01]  /*3500*/  LDSM.16.M88.4 R68, [R217+0x800] ;  /* 0x00080000d944783b */ /* 0x000fe20000000200 */
[----:B------:R-:W-:Y:S01]  /*3510*/  HMMA.16816.F32.BF16 R32, R8, R34, RZ ;  /* 0x000000220820723c */ /* 0x000fe200000418ff */
[----:B------:R-:W-:-:S02]  /*3520*/  IADD3 R227, R226, 0x9000, RZ ;  /* 0x00009000e2e37810 */ /* 0x000fc40007ffe0ff */
[C---:B------:R-:W-:Y:S01]  /*3530*/  IADD3 R233, R226.reuse, 0x3000, RZ ;  /* 0x00003000e2e97810 */ /* 0x040fe20007ffe0ff */
[----:B------:R-:W-:Y:S04]  /*3540*/  LDSM.16.M88.4 R124, [R217+0x3000] ;  /* 0x00300000d97c783b */ /* 0x000fe80000000200 */
[C---:B------:R-:W-:Y:S01]  /*3550*/  HMMA.16816.F32.BF16 R48, R8.reuse, R50, RZ ;  /* 0x000000320830723c */ /* 0x040fe200000418ff */
[C---:B------:R-:W-:Y:S01]  /*3560*/  IADD3 R228, R226.reuse, 0x3800, RZ ;  /* 0x00003800e2e47810 */ /* 0x040fe20007ffe0ff */
[----:B------:R-:W-:Y:S04]  /*3570*/  LDSM.16.M88.4 R116, [R217+0x5800] ;  /* 0x00580000d974783b */ /* 0x000fe80000000200 */
[----:B-----5:R-:W3:Y:S02]  /*3580*/  LDSM.16.M88.4 R12, [R225] ;  /* 0x00000000e10c783b */ /* 0x020ee40000000200 */
[C---:B------:R-:W-:Y:S08]  /*3590*/  HMMA.16816.F32.BF16 R60, R8.reuse, R52, RZ ;  /* 0x00000034083c723c */ /* 0x040ff000000418ff */
[C---:B------:R-:W-:Y:S01]  /*35a0*/  HMMA.16816.F32.BF16 R80, R8.reuse, R54, RZ ;  /* 0x000000360850723c */ /* 0x040fe200000418ff */
[----:B------:R-:W-:Y:S01]  /*35b0*/  IADD3 R229, R226, 0x4000, RZ ;  /* 0x00004000e2e57810 */ /* 0x000fe20007ffe0ff */
[----:B------:R-:W0:Y:S06]  /*35c0*/  LDGDEPBAR ;  /* 0x00000000000079af */ /* 0x000e2c0000000000 */
[C---:B------:R-:W-:Y:S08]  /*35d0*/  HMMA.16816.F32.BF16 R88, R8.reuse, R44, RZ ;  /* 0x0000002c0858723c */ /* 0x040ff000000418ff */
[C---:B------:R-:W-:Y:S08]  /*35e0*/  HMMA.16816.F32.BF16 R84, R8.reuse, R46, RZ ;  /* 0x0000002e0854723c */ /* 0x040ff000000418ff */
[C---:B------:R-:W-:Y:S08]  /*35f0*/  HMMA.16816.F32.BF16 R76, R8.reuse, R56, RZ ;  /* 0x00000038084c723c */ /* 0x040ff000000418ff */
[----:B-1----:R-:W-:Y:S08]  /*3600*/  HMMA.16816.F32.BF16 R24, R8, R58, RZ ;  /* 0x0000003a0818723c */ /* 0x002ff000000418ff */
[C---:B------:R-:W-:Y:S01]  /*3610*/  HMMA.16816.F32.BF16 R8, R4.reuse, R100, R40 ;  /* 0x000000640408723c */ /* 0x040fe20000041828 */
[----:B------:R-:W1:Y:S07]  /*3620*/  LDSM.16.M88.4 R40, [R217+0x1800] ;  /* 0x00180000d928783b */ /* 0x000e6e0000000200 */
[C---:B------:R-:W-:Y:S08]  /*3630*/  HMMA.16816.F32.BF16 R56, R4.reuse, R92, R36 ;  /* 0x0000005c0438723c */ /* 0x040ff00000041824 */
[C---:B------:R-:W-:Y:S08]  /*3640*/  HMMA.16816.F32.BF16 R52, R4.reuse, R94, R32 ;  /* 0x0000005e0434723c */ /* 0x040ff00000041820 */
[C---:B--2---:R-:W-:Y:S08]  /*3650*/  HMMA.16816.F32.BF16 R16, R4.reuse, R98, R20 ;  /* 0x000000620410723c */ /* 0x044ff00000041814 */
[C---:B------:R-:W-:Y:S08]  /*3660*/  HMMA.16816.F32.BF16 R20, R4.reuse, R102, R48 ;  /* 0x000000660414723c */ /* 0x040ff00000041830 */
[C---:B------:R-:W-:Y:S08]  /*3670*/  HMMA.16816.F32.BF16 R44, R4.reuse, R96, R28 ;  /* 0x00000060042c723c */ /* 0x040ff0000004181c */
[C---:B------:R-:W-:Y:S08]  /*3680*/  HMMA.16816.F32.BF16 R36, R4.reuse, R104, R60 ;  /* 0x000000680424723c */ /* 0x040ff0000004183c */
[C---:B------:R-:W-:Y:S08]  /*3690*/  HMMA.16816.F32.BF16 R32, R4.reuse, R106, R80 ;  /* 0x0000006a0420723c */ /* 0x040ff00000041850 */
[C---:B------:R-:W-:Y:S08]  /*36a0*/  HMMA.16816.F32.BF16 R96, R4.reuse, R112, R76 ;  /* 0x000000700460723c */ /* 0x040ff0000004184c */
[----:B------:R-:W-:Y:S01]  /*36b0*/  HMMA.16816.F32.BF16 R104, R4, R114, R24 ;  /* 0x000000720468723c */ /* 0x000fe20000041818 */
[----:B------:R-:W2:Y:S07]  /*36c0*/  LDSM.16.M88.4 R24, [R217+0x2000] ;  /* 0x00200000d918783b */ /* 0x000eae0000000200 */
[----:B---3--:R-:W-:Y:S01]  /*36d0*/  HMMA.16816.F32.BF16 R76, R12, R64, R8 ;  /* 0x000000400c4c723c */ /* 0x008fe20000041808 */
[----:B------:R-:W3:Y:S01]  /*36e0*/  LDSM.16.M88.4 R8, [R217+0x2800] ;  /* 0x00280000d908783b */ /* 0x000ee20000000200 */
[----:B------:R-:W-:-:S05]  /*36f0*/  IMAD.IADD R216, R227, 0x1, R0 ;  /* 0x00000001e3d87824 */ /* 0x000fca00078e0200 */
[----:B------:R-:W-:Y:S01]  /*3700*/  LDSM.16.M88.4 R48, [R216+-0x7800] ;  /* 0xff880000d830783b */ /* 0x000fe20000000200 */
[----:B------:R-:W-:Y:S08]  /*3710*/  HMMA.16816.F32.BF16 R28, R4, R108, R88 ;  /* 0x0000006c041c723c */ /* 0x000ff00000041858 */
[C---:B------:R-:W-:Y:S08]  /*3720*/  HMMA.16816.F32.BF16 R100, R12.reuse, R72, R56 ;  /* 0x000000480c64723c */ /* 0x040ff00000041838 */
[----:B------:R-:W-:Y:S01]  /*3730*/  HMMA.16816.F32.BF16 R92, R12, R74, R52 ;  /* 0x0000004a0c5c723c */ /* 0x000fe20000041834 */
[----:B------:R-:W-:Y:S07]  /*3740*/  LDSM.16.M88.4 R52, [R216+-0x9000] ;  /* 0xff700000d834783b */ /* 0x000fee0000000200 */
[----:B------:R-:W-:Y:S01]  /*3750*/  HMMA.16816.F32.BF16 R84, R4, R110, R84 ;  /* 0x0000006e0454723c */ /* 0x000fe20000041854 */
[----:B------:R-:W5:Y:S04]  /*3760*/  LDSM.16.M88.4 R4, [R224] ;  /* 0x00000000e004783b */ /* 0x000f680000000200 */
[----:B------:R-:W-:Y:S03]  /*3770*/  LDSM.16.M88.4 R108, [R135+0x3800] ;  /* 0x00380000876c783b */ /* 0x000fe60000000200 */
[C---:B------:R-:W-:Y:S01]  /*3780*/  HMMA.16816.F32.BF16 R72, R12.reuse, R66, R20 ;  /* 0x000000420c48723c */ /* 0x040fe20000041814 */
[----:B------:R-:W3:Y:S07]  /*3790*/  LDSM.16.M88.4 R64, [R216+-0x8000] ;  /* 0xff800000d840783b */ /* 0x000eee0000000200 */
[C---:B------:R-:W-:Y:S01]  /*37a0*/  HMMA.16816.F32.BF16 R88, R12.reuse, R68, R44 ;  /* 0x000000440c58723c */ /* 0x040fe2000004182c */
[----:B------:R-:W-:Y:S07]  /*37b0*/  LDSM.16.M88.4 R44, [R216+-0x7000] ;  /* 0xff900000d82c783b */ /* 0x000fee0000000200 */
[C---:B------:R-:W-:Y:S01]  /*37c0*/  HMMA.16816.F32.BF16 R80, R12.reuse, R70, R16 ;  /* 0x000000460c50723c */ /* 0x040fe20000041810 */
[----:B------:R-:W4:Y:S04]  /*37d0*/  LDSM.16.M88.4 R68, [R216+-0x8800] ;  /* 0xff780000d844783b */ /* 0x000f280000000200 */
[----:B------:R-:W-:Y:S03]  /*37e0*/  LDSM.16.M88.4 R16, [R222+0x4000] ;  /* 0x00400000de10783b */ /* 0x000fe60000000200 */
[C---:B-1----:R-:W-:Y:S01]  /*37f0*/  HMMA.16816.F32.BF16 R60, R12.reuse, R40, R36 ;  /* 0x000000280c3c723c */ /* 0x042fe20000041824 */
[----:B------:R-:W1:Y:S07]  /*3800*/  LDSM.16.M88.4 R36, [R216+-0x6800] ;  /* 0xff980000d824783b */ /* 0x000e6e0000000200 */
[C---:B------:R-:W-:Y:S08]  /*3810*/  HMMA.16816.F32.BF16 R56, R12.reuse, R42, R32 ;  /* 0x0000002a0c38723c */ /* 0x040ff00000041820 */
[C---:B--2---:R-:W-:Y:S08]  /*3820*/  HMMA.16816.F32.BF16 R40, R12.reuse, R24, R28 ;  /* 0x000000180c28723c */ /* 0x044ff0000004181c */
[C---:B---3--:R-:W-:Y:S08]  /*3830*/  HMMA.16816.F32.BF16 R28, R12.reuse, R8, R96 ;  /* 0x000000080c1c723c */ /* 0x048ff00000041860 */
[C---:B------:R-:W-:Y:S08]  /*3840*/  HMMA.16816.F32.BF16 R20, R12.reuse, R10, R104 ;  /* 0x0000000a0c14723c */ /* 0x040ff00000041868 */
[----:B------:R-:W-:Y:S01]  /*3850*/  HMMA.16816.F32.BF16 R32, R12, R26, R84 ;  /* 0x0000001a0c20723c */ /* 0x000fe20000041854 */
[----:B------:R-:W2:Y:S07]  /*3860*/  LDSM.16.M88.4 R24, [R135+0x3000] ;  /* 0x003000008718783b */ /* 0x000eae0000000200 */
[C---:B-----5:R-:W-:Y:S08]  /*3870*/  HMMA.16816.F32.BF16 R8, R4.reuse, R54, R92 ;  /* 0x000000360408723c */ /* 0x060ff0000004185c */
[C---:B------:R-:W-:Y:S01]  /*3880*/  HMMA.16816.F32.BF16 R84, R4.reuse, R64, R76 ;  /* 0x000000400454723c */ /* 0x040fe2000004184c */
[----:B------:R-:W3:Y:S07]  /*3890*/  LDSM.16.M88.4 R76, [R135+0x4000] ;  /* 0x00400000874c783b */ /* 0x000eee0000000200 */
[C---:B------:R-:W-:Y:S08]  /*38a0*/  HMMA.16816.F32.BF16 R12, R4.reuse, R52, R100 ;  /* 0x00000034040c723c */ /* 0x040ff00000041864 */
[C---:B------:R-:W-:Y:S08]  /*38b0*/  HMMA.16816.F32.BF16 R92, R4.reuse, R48, R60 ;  /* 0x00000030045c723c */ /* 0x040ff0000004183c */
[C---:B------:R-:W-:Y:S01]  /*38c0*/  HMMA.16816.F32.BF16 R96, R4.reuse, R50, R56 ;  /* 0x000000320460723c */ /* 0x040fe20000041838 */
[----:B------:R-:W5:Y:S07]  /*38d0*/  LDSM.16.M88.4 R48, [R135+0x4800] ;  /* 0x004800008730783b */ /* 0x000f6e0000000200 */
[C---:B----4-:R-:W-:Y:S08]  /*38e0*/  HMMA.16816.F32.BF16 R52, R4.reuse, R68, R88 ;  /* 0x000000440434723c */ /* 0x050ff00000041858 */
[C---:B------:R-:W-:Y:S08]  /*38f0*/  HMMA.16816.F32.BF16 R80, R4.reuse, R70, R80 ;  /* 0x000000460450723c */ /* 0x040ff00000041850 */
[C---:B------:R-:W-:Y:S01]  /*3900*/  HMMA.16816.F32.BF16 R100, R4.reuse, R44, R40 ;  /* 0x0000002c0464723c */ /* 0x040fe20000041828 */
[----:B------:R-:W4:Y:S07]  /*3910*/  LDSM.16.M88.4 R40, [R135+0x5000] ;  /* 0x005000008728783b */ /* 0x000f2e0000000200 */
[C---:B-1----:R-:W-:Y:S01]  /*3920*/  HMMA.16816.F32.BF16 R68, R4.reuse, R36, R28 ;  /* 0x000000240444723c */ /* 0x042fe2000004181c */
[----:B------:R-:W-:Y:S07]  /*3930*/  LDSM.16.M88.4 R28, [R228] ;  /* 0x00000000e41c783b */ /* 0x000fee0000000200 */
[C---:B------:R-:W-:Y:S01]  /*3940*/  HMMA.16816.F32.BF16 R56, R4.reuse, R38, R20 ;  /* 0x000000260438723c */ /* 0x040fe20000041814 */
[----:B------:R-:W1:Y:S07]  /*3950*/  LDSM.16.M88.4 R36, [R135+0x5800] ;  /* 0x005800008724783b */ /* 0x000e6e0000000200 */
[----:B------:R-:W-:Y:S01]  /*3960*/  HMMA.16816.F32.BF16 R88, R4, R66, R72 ;  /* 0x000000420458723c */ /* 0x000fe20000041848 */
[C---:B------:R-:W-:Y:S01]  /*3970*/  IADD3 R230, R226.reuse, 0x4800, RZ ;  /* 0x00004800e2e67810 */ /* 0x040fe20007ffe0ff */
[----:B------:R-:W-:Y:S01]  /*3980*/  LDSM.16.M88.4 R64, [R229] ;  /* 0x00000000e540783b */ /* 0x000fe20000000200 */
[----:B------:R-:W-:-:S02]  /*3990*/  IADD3 R231, R226, 0x5000, RZ ;  /* 0x00005000e2e77810 */ /* 0x000fc40007ffe0ff */
[C---:B------:R-:W-:Y:S01]  /*39a0*/  IADD3 R232, R226.reuse, 0x5800, RZ ;  /* 0x00005800e2e87810 */ /* 0x040fe20007ffe0ff */
[----:B------:R-:W-:Y:S02]  /*39b0*/  LDSM.16.M88.4 R104, [R230] ;  /* 0x00000000e668783b */ /* 0x000fe40000000200 */
[----:B------:R-:W-:Y:S02]  /*39c0*/  HMMA.16816.F32.BF16 R72, R4, R46, R32 ;  /* 0x0000002e0448723c */ /* 0x000fe40000041820 */
[----:B------:R-:W-:Y:S04]  /*39d0*/  LDSM.16.M88.4 R4, [R223+0x4000] ;  /* 0x00400000df04783b */ /* 0x000fe80000000200 */
[----:B------:R-:W1:Y:S02]  /*39e0*/  LDSM.16.M88.4 R32, [R233] ;  /* 0x00000000e920783b */ /* 0x000e640000000200 */
[C---:B--2---:R-:W-:Y:S02]  /*39f0*/  HMMA.16816.F32.BF16 R44, R16.reuse, R24, R12 ;  /* 0x00000018102c723c */ /* 0x044fe4000004180c */
[----:B------:R-:W2:Y:S04]  /*3a00*/  LDSM.16.M88.4 R112, [R231] ;  /* 0x00000000e770783b */ /* 0x000ea80000000200 */
[----:B------:R-:W1:Y:S02]  /*3a10*/  LDSM.16.M88.4 R120, [R232] ;  /* 0x00000000e878783b */ /* 0x000e640000000200 */
[C---:B------:R-:W-:Y:S02]  /*3a20*/  HMMA.16816.F32.BF16 R24, R16.reuse, R26, R8 ;  /* 0x0000001a1018723c */ /* 0x040fe40000041808 */
[----:B------:R-:W1:Y:S06]  /*3a30*/  LDSM.16.M88.4 R8, [R225+0x4000] ;  /* 0x00400000e108783b */ /* 0x000e6c0000000200 */
[C---:B------:R-:W-:Y:S01]  /*3a40*/  HMMA.16816.F32.BF16 R20, R16.reuse, R108, R52 ;  /* 0x0000006c1014723c */ /* 0x040fe20000041834 */
[----:B------:R-:W1:Y:S07]  /*3a50*/  LDSM.16.M88.4 R52, [R217+0x3800] ;  /* 0x00380000d934783b */ /* 0x000e6e0000000200 */
[C---:B------:R-:W-:Y:S01]  /*3a60*/  HMMA.16816.F32.BF16 R12, R16.reuse, R110, R80 ;  /* 0x0000006e100c723c */ /* 0x040fe20000041850 */
[----:B------:R-:W-:Y:S07]  /*3a70*/  LDSM.16.M88.4 R108, [R217+0x5000] ;  /* 0x00500000d96c783b */ /* 0x000fee0000000200 */
[C---:B---3--:R-:W-:Y:S08]  /*3a80*/  HMMA.16816.F32.BF16 R80, R16.reuse, R78, R88 ;  /* 0x0000004e1050723c */ /* 0x048ff00000041858 */
[C---:B-----5:R-:W-:Y:S08]  /*3a90*/  HMMA.16816.F32.BF16 R88, R16.reuse, R48, R92 ;  /* 0x000000301058723c */ /* 0x060ff0000004185c */
[C---:B------:R-:W-:Y:S08]  /*3aa0*/  HMMA.16816.F32.BF16 R60, R16.reuse, R76, R84 ;  /* 0x0000004c103c723c */ /* 0x040ff00000041854 */
[C---:B------:R-:W-:Y:S01]  /*3ab0*/  HMMA.16816.F32.BF16 R96, R16.reuse, R50, R96 ;  /* 0x000000321060723c */ /* 0x040fe20000041860 */
[----:B------:R-:W3:Y:S07]  /*3ac0*/  LDSM.16.M88.4 R48, [R217+0x4000] ;  /* 0x00400000d930783b */ /* 0x000eee0000000200 */
[C---:B----4-:R-:W-:Y:S08]  /*3ad0*/  HMMA.16816.F32.BF16 R92, R16.reuse, R42, R72 ;  /* 0x0000002a105c723c */ /* 0x050ff00000041848 */
[C---:B------:R-:W-:Y:S08]  /*3ae0*/  HMMA.16816.F32.BF16 R100, R16.reuse, R40, R100 ;  /* 0x000000281064723c */ /* 0x040ff00000041864 */
[C---:B-1----:R-:W-:Y:S08]  /*3af0*/  HMMA.16816.F32.BF16 R84, R16.reuse, R36, R68 ;  /* 0x000000241054723c */ /* 0x042ff00000041844 */
[----:B------:R-:W-:Y:S08]  /*3b00*/  HMMA.16816.F32.BF16 R72, R16, R38, R56 ;  /* 0x000000261048723c */ /* 0x000ff00000041838 */
[C---:B------:R-:W-:Y:S01]  /*3b10*/  HMMA.16816.F32.BF16 R68, R4.reuse, R32, R44 ;  /* 0x000000200444723c */ /* 0x040fe2000004182c */
[----:B------:R-:W1:Y:S07]  /*3b20*/  LDSM.16.M88.4 R44, [R217+0x4800] ;  /* 0x00480000d92c783b */ /* 0x000e6e0000000200 */
[C---:B------:R-:W-:Y:S08]  /*3b30*/  HMMA.16816.F32.BF16 R76, R4.reuse, R34, R24 ;  /* 0x00000022044c723c */ /* 0x040ff00000041818 */
[C---:B------:R-:W-:Y:S08]  /*3b40*/  HMMA.16816.F32.BF16 R56, R4.reuse, R28, R20 ;  /* 0x0000001c0438723c */ /* 0x040ff00000041814 */
[C---:B------:R-:W-:Y:S08]  /*3b50*/  HMMA.16816.F32.BF16 R40, R4.reuse, R30, R12 ;  /* 0x0000001e0428723c */ /* 0x040ff0000004180c */
[C---:B------:R-:W-:Y:S08]  /*3b60*/  HMMA.16816.F32.BF16 R36, R4.reuse, R64, R60 ;  /* 0x000000400424723c */ /* 0x040ff0000004183c */
[C---:B------:R-:W-:Y:S08]  /*3b70*/  HMMA.16816.F32.BF16 R32, R4.reuse, R66, R80 ;  /* 0x000000420420723c */ /* 0x040ff00000041850 */
[C---:B------:R-:W-:Y:S08]  /*3b80*/  HMMA.16816.F32.BF16 R28, R4.reuse, R104, R88 ;  /* 0x00000068041c723c */ /* 0x040ff00000041858 */
[C---:B------:R-:W-:Y:S08]  /*3b90*/  HMMA.16816.F32.BF16 R24, R4.reuse, R106, R96 ;  /* 0x0000006a0418723c */ /* 0x040ff00000041860 */
[C---:B--2---:R-:W-:Y:S08]  /*3ba0*/  HMMA.16816.F32.BF16 R20, R4.reuse, R112, R100 ;  /* 0x000000700414723c */ /* 0x044ff00000041864 */
[C---:B------:R-:W-:Y:S01]  /*3bb0*/  HMMA.16816.F32.BF16 R16, R4.reuse, R114, R92 ;  /* 0x000000720410723c */ /* 0x040fe2000004185c */
[----:B------:R-:W-:Y:S07]  /*3bc0*/  LDSM.16.M88.4 R112, [R216+-0x5800] ;  /* 0xffa80000d870783b */ /* 0x000fee0000000200 */
[C---:B------:R-:W-:Y:S08]  /*3bd0*/  HMMA.16816.F32.BF16 R12, R4.reuse, R120, R84 ;  /* 0x00000078040c723c */ /* 0x040ff00000041854 */
[----:B------:R-:W-:Y:S01]  /*3be0*/  HMMA.16816.F32.BF16 R64, R4, R122, R72 ;  /* 0x0000007a0440723c */ /* 0x000fe20000041848 */
[----:B------:R-:W-:Y:S04]  /*3bf0*/  LDSM.16.M88.4 R4, [R224+0x4000] ;  /* 0x00400000e004783b */ /* 0x000fe80000000200 */
[----:B------:R-:W2:Y:S03]  /*3c00*/  LDSM.16.M88.4 R72, [R216+-0x6000] ;  /* 0xffa00000d848783b */ /* 0x000ea60000000200 */
[C---:B------:R-:W-:Y:S01]  /*3c10*/  HMMA.16816.F32.BF16 R68, R8.reuse, R124, R68 ;  /* 0x0000007c0844723c */ /* 0x040fe20000041844 */
[C---:B------:R-:W-:Y:S01]  /*3c20*/  IADD3 R239, R226.reuse, 0x6000, RZ ;  /* 0x00006000e2ef7810 */ /* 0x040fe20007ffe0ff */
[----:B------:R-:W-:Y:S06]  /*3c30*/  LDSM.16.M88.4 R120, [R135+0x9000] ;  /* 0x009000008778783b */ /* 0x000fec0000000200 */
[C---:B------:R-:W-:Y:S08]  /*3c40*/  HMMA.16816.F32.BF16 R76, R8.reuse, R126, R76 ;  /* 0x0000007e084c723c */ /* 0x040ff0000004184c */
[C---:B------:R-:W-:Y:S01]  /*3c50*/  HMMA.16816.F32.BF16 R100, R8.reuse, R52, R56 ;  /* 0x000000340864723c */ /* 0x040fe20000041838 */
[----:B------:R-:W4:Y:S07]  /*3c60*/  LDSM.16.M88.4 R56, [R216+-0x5000] ;  /* 0xffb00000d838783b */ /* 0x000f2e0000000200 */
[C---:B------:R-:W-:Y:S01]  /*3c70*/  HMMA.16816.F32.BF16 R104, R8.reuse, R54, R40 ;  /* 0x000000360868723c */ /* 0x040fe20000041828 */
[----:B------:R-:W5:Y:S04]  /*3c80*/  LDSM.16.M88.4 R52, [R216+-0x4800] ;  /* 0xffb80000d834783b */ /* 0x000f680000000200 */
[----:B------:R-:W-:Y:S03]  /*3c90*/  LDSM.16.M88.4 R40, [R216+-0x3800] ;  /* 0xffc80000d828783b */ /* 0x000fe60000000200 */
[C---:B---3--:R-:W-:Y:S08]  /*3ca0*/  HMMA.16816.F32.BF16 R96, R8.reuse, R48, R36 ;  /* 0x000000300860723c */ /* 0x048ff00000041824 */
[C---:B------:R-:W-:Y:S01]  /*3cb0*/  HMMA.16816.F32.BF16 R92, R8.reuse, R50, R32 ;  /* 0x00000032085c723c */ /* 0x040fe20000041820 */
[----:B------:R-:W-:Y:S07]  /*3cc0*/  LDSM.16.M88.4 R32, [R135+0x6000] ;  /* 0x006000008720783b */ /* 0x000fee0000000200 */
[C---:B-1----:R-:W-:Y:S01]  /*3cd0*/  HMMA.16816.F32.BF16 R88, R8.reuse, R44, R28 ;  /* 0x0000002c0858723c */ /* 0x042fe2000004181c */
[----:B------:R-:W-:Y:S07]  /*3ce0*/  LDSM.16.M88.4 R28, [R135+0x6800] ;  /* 0x00680000871c783b */ /* 0x000fee0000000200 */
[C---:B------:R-:W-:Y:S01]  /*3cf0*/  HMMA.16816.F32.BF16 R84, R8.reuse, R46, R24 ;  /* 0x0000002e0854723c */ /* 0x040fe20000041818 */
[----:B------:R-:W1:Y:S07]  /*3d00*/  LDSM.16.M88.4 R44, [R216+-0x4000] ;  /* 0xffc00000d82c783b */ /* 0x000e6e0000000200 */
[C---:B------:R-:W-:Y:S01]  /*3d10*/  HMMA.16816.F32.BF16 R48, R8.reuse, R116, R12 ;  /* 0x000000740830723c */ /* 0x040fe2000004180c */
[----:B------:R-:W3:Y:S07]  /*3d20*/  LDSM.16.M88.4 R12, [R222+0x8000] ;  /* 0x00800000de0c783b */ /* 0x000eee0000000200 */
[C---:B------:R-:W-:Y:S08]  /*3d30*/  HMMA.16816.F32.BF16 R80, R8.reuse, R108, R20 ;  /* 0x0000006c0850723c */ /* 0x040ff00000041814 */
[C---:B------:R-:W-:Y:S08]  /*3d40*/  HMMA.16816.F32.BF16 R60, R8.reuse, R110, R16 ;  /* 0x0000006e083c723c */ /* 0x040ff00000041810 */
[----:B------:R-:W-:Y:S01]  /*3d50*/  HMMA.16816.F32.BF16 R36, R8, R118, R64 ;  /* 0x000000760824723c */ /* 0x000fe20000041840 */
[C---:B------:R-:W-:Y:S01]  /*3d60*/  IADD3 R234, R226.reuse, 0x6800, RZ ;  /* 0x00006800e2ea7810 */ /* 0x040fe20007ffe0ff */
[----:B------:R-:W-:Y:S06]  /*3d70*/  LDSM.16.M88.4 R116, [R217+0x6000] ;  /* 0x00600000d974783b */ /* 0x000fec0000000200 */
[C---:B--2---:R-:W-:Y:S01]  /*3d80*/  HMMA.16816.F32.BF16 R24, R4.reuse, R72, R68 ;  /* 0x000000480418723c */ /* 0x044fe20000041844 */
[----:B------:R-:W2:Y:S07]  /*3d90*/  LDSM.16.M88.4 R68, [R135+0x7000] ;  /* 0x007000008744783b */ /* 0x000eae0000000200 */
[C---:B------:R-:W-:Y:S08]  /*3da0*/  HMMA.16816.F32.BF16 R20, R4.reuse, R74, R76 ;  /* 0x0000004a0414723c */ /* 0x040ff0000004184c */
[C---:B------:R-:W-:Y:S01]  /*3db0*/  HMMA.16816.F32.BF16 R16, R4.reuse, R112, R100 ;  /* 0x000000700410723c */ /* 0x040fe20000041864 */
[----:B------:R-:W-:Y:S07]  /*3dc0*/  LDSM.16.M88.4 R100, [R135+0x7800] ;  /* 0x007800008764783b */ /* 0x000fee0000000200 */
[C---:B------:R-:W-:Y:S01]  /*3dd0*/  HMMA.16816.F32.BF16 R8, R4.reuse, R114, R104 ;  /* 0x000000720408723c */ /* 0x040fe20000041868 */
[C---:B------:R-:W-:Y:S01]  /*3de0*/  IADD3 R235, R226.reuse, 0x7000, RZ ;  /* 0x00007000e2eb7810 */ /* 0x040fe20007ffe0ff */
[----:B------:R-:W-:Y:S06]  /*3df0*/  LDSM.16.M88.4 R112, [R216+-0x3000] ;  /* 0xffd00000d870783b */ /* 0x000fec0000000200 */
[C---:B----4-:R-:W-:Y:S08]  /*3e00*/  HMMA.16816.F32.BF16 R64, R4.reuse, R56, R96 ;  /* 0x000000380440723c */ /* 0x050ff00000041860 */
[C---:B------:R-:W-:Y:S01]  /*3e10*/  HMMA.16816.F32.BF16 R56, R4.reuse, R58, R92 ;  /* 0x0000003a0438723c */ /* 0x040fe2000004185c */
[----:B------:R-:W4:Y:S07]  /*3e20*/  LDSM.16.M88.4 R92, [R135+0x8000] ;  /* 0x00800000875c783b */ /* 0x000f2e0000000200 */
[C---:B-----5:R-:W-:Y:S08]  /*3e30*/  HMMA.16816.F32.BF16 R72, R4.reuse, R52, R88 ;  /* 0x000000340448723c */ /* 0x060ff00000041858 */
[C---:B------:R-:W-:Y:S08]  /*3e40*/  HMMA.16816.F32.BF16 R84, R4.reuse, R54, R84 ;  /* 0x000000360454723c */ /* 0x040ff00000041854 */
[C---:B-1----:R-:W-:Y:S08]  /*3e50*/  HMMA.16816.F32.BF16 R76, R4.reuse, R44, R80 ;  /* 0x0000002c044c723c */ /* 0x042ff00000041850 */
[C---:B------:R-:W-:Y:S08]  /*3e60*/  HMMA.16816.F32.BF16 R96, R4.reuse, R40, R48 ;  /* 0x000000280460723c */ /* 0x040ff00000041830 */
[----:B------:R-:W-:Y:S01]  /*3e70*/  HMMA.16816.F32.BF16 R80, R4, R42, R36 ;  /* 0x0000002a0450723c */ /* 0x000fe20000041824 */
[----:B------:R-:W-:Y:S07]  /*3e80*/  LDSM.16.M88.4 R36, [R235] ;  /* 0x00000000eb24783b */ /* 0x000fee0000000200 */
[C---:B---3--:R-:W-:Y:S01]  /*3e90*/  HMMA.16816.F32.BF16 R52, R12.reuse, R32, R24 ;  /* 0x000000200c34723c */ /* 0x048fe20000041818 */
[----:B------:R-:W-:Y:S07]  /*3ea0*/  LDSM.16.M88.4 R24, [R234] ;  /* 0x00000000ea18783b */ /* 0x000fee0000000200 */
[C---:B------:R-:W-:Y:S01]  /*3eb0*/  HMMA.16816.F32.BF16 R48, R12.reuse, R34, R20 ;  /* 0x000000220c30723c */ /* 0x040fe20000041814 */
[----:B------:R-:W1:Y:S07]  /*3ec0*/  LDSM.16.M88.4 R32, [R135+0x8800] ;  /* 0x008800008720783b */ /* 0x000e6e0000000200 */
[C---:B------:R-:W-:Y:S08]  /*3ed0*/  HMMA.16816.F32.BF16 R40, R12.reuse, R28, R16 ;  /* 0x0000001c0c28723c */ /* 0x040ff00000041810 */
[----:B------:R-:W-:Y:S01]  /*3ee0*/  HMMA.16816.F32.BF16 R20, R12, R30, R8 ;  /* 0x0000001e0c14723c */ /* 0x000fe20000041808 */
[----:B------:R-:W-:Y:S04]  /*3ef0*/  LDSM.16.M88.4 R8, [R223+0x8000] ;  /* 0x00800000df08783b */ /* 0x000fe80000000200 */
[----:B------:R-:W3:Y:S03]  /*3f00*/  LDSM.16.M88.4 R28, [R239] ;  /* 0x00000000ef1c783b */ /* 0x000ee60000000200 */
[----:B------:R-:W-:Y:S01]  /*3f10*/  HMMA.16816.F32.BF16 R88, R4, R46, R60 ;  /* 0x0000002e0458723c */ /* 0x000fe2000004183c */
[C---:B------:R-:W-:Y:S01]  /*3f20*/  IADD3 R236, R226.reuse, 0x7800, RZ ;  /* 0x00007800e2ec7810 */ /* 0x040fe20007ffe0ff */
[----:B------:R-:W-:Y:S06]  /*3f30*/  LDSM.16.M88.4 R4, [R225+0x8000] ;  /* 0x00800000e104783b */ /* 0x000fec0000000200 */
[C---:B--2---:R-:W-:Y:S08]  /*3f40*/  HMMA.16816.F32.BF16 R16, R12.reuse, R68, R64 ;  /* 0x000000440c10723c */ /* 0x044ff00000041840 */
[----:B------:R-:W-:Y:S01]  /*3f50*/  HMMA.16816.F32.BF16 R44, R12, R70, R56 ;  /* 0x000000460c2c723c */ /* 0x000fe20000041838 */
[----:B------:R-:W2:Y:S01]  /*3f60*/  LDSM.16.M88.4 R68, [R236] ;  /* 0x00000000ec44783b */ /* 0x000ea20000000200 */
[----:B------:R-:W-:-:S06]  /*3f70*/  IADD3 R237, R226, 0x8000, RZ ;  /* 0x00008000e2ed7810 */ /* 0x000fcc0007ffe0ff */
[C---:B----4-:R-:W-:Y:S01]  /*3f80*/  HMMA.16816.F32.BF16 R60, R12.reuse, R92, R76 ;  /* 0x0000005c0c3c723c */ /* 0x050fe2000004184c */
[----:B------:R-:W4:Y:S07]  /*3f90*/  LDSM.16.M88.4 R76, [R237] ;  /* 0x00000000ed4c783b */ /* 0x000f2e0000000200 */
[C---:B------:R-:W-:Y:S08]  /*3fa0*/  HMMA.16816.F32.BF16 R56, R12.reuse, R94, R88 ;  /* 0x0000005e0c38723c */ /* 0x040ff00000041858 */
[C---:B------:R-:W-:Y:S08]  /*3fb0*/  HMMA.16816.F32.BF16 R72, R12.reuse, R100, R72 ;  /* 0x000000640c48723c */ /* 0x040ff00000041848 */
[C---:B------:R-:W-:Y:S01]  /*3fc0*/  HMMA.16816.F32.BF16 R64, R12.reuse, R102, R84 ;  /* 0x000000660c40723c */ /* 0x040fe20000041854 */
[C---:B------:R-:W-:Y:S01]  /*3fd0*/  IADD3 R238, R226.reuse, 0x8800, RZ ;  /* 0x00008800e2ee7810 */ /* 0x040fe20007ffe0ff */
[----:B------:R-:W-:Y:S04]  /*3fe0*/  LDSM.16.M88.4 R100, [R217+0x7800] ;  /* 0x00780000d964783b */ /* 0x000fe80000000200 */
[----:B------:R-:W-:Y:S02]  /*3ff0*/  LDSM.16.M88.4 R108, [R238] ;  /* 0x00000000ee6c783b */ /* 0x000fe40000000200 */
[C---:B-1----:R-:W-:Y:S08]  /*4000*/  HMMA.16816.F32.BF16 R92, R12.reuse, R32, R96 ;  /* 0x000000200c5c723c */ /* 0x042ff00000041860 */
[----:B------:R-:W-:Y:S01]  /*4010*/  HMMA.16816.F32.BF16 R104, R12, R34, R80 ;  /* 0x000000220c68723c */ /* 0x000fe20000041850 */
[----:B------:R-:W-:Y:S04]  /*4020*/  LDSM.16.M88.4 R32, [R217+0x7000] ;  /* 0x00700000d920783b */ /* 0x000fe80000000200 */
[----:B------:R-:W-:Y:S03]  /*4030*/  LDSM.16.M88.4 R80, [R217+0x8800] ;  /* 0x00880000d950783b */ /* 0x000fe60000000200 */
[C---:B---3--:R-:W-:Y:S08]  /*4040*/  HMMA.16816.F32.BF16 R12, R8.reuse, R28, R52 ;  /* 0x0000001c080c723c */ /* 0x048ff00000041834 */
[C---:B------:R-:W-:Y:S08]  /*4050*/  HMMA.16816.F32.BF16 R52, R8.reuse, R30, R48 ;  /* 0x0000001e0834723c */ /* 0x040ff00000041830 */
[C---:B------:R-:W-:Y:S08]  /*4060*/  HMMA.16816.F32.BF16 R48, R8.reuse, R24, R40 ;  /* 0x000000180830723c */ /* 0x040ff00000041828 */
[C---:B------:R-:W-:Y:S01]  /*4070*/  HMMA.16816.F32.BF16 R40, R8.reuse, R26, R20 ;  /* 0x0000001a0828723c */ /* 0x040fe20000041814 */
[----:B------:R-:W-:Y:S07]  /*4080*/  LDSM.16.M88.4 R20, [R222+0xc000] ;  /* 0x00c00000de14783b */ /* 0x000fee0000000200 */
[C---:B------:R-:W-:Y:S01]  /*4090*/  HMMA.16816.F32.BF16 R28, R8.reuse, R36, R16 ;  /* 0x00000024081c723c */ /* 0x040fe20000041810 */
[----:B------:R-:W-:Y:S07]  /*40a0*/  LDSM.16.M88.4 R16, [R224+0x8000] ;  /* 0x00800000e010783b */ /* 0x000fee0000000200 */
[C---:B------:R-:W-:Y:S01]  /*40b0*/  HMMA.16816.F32.BF16 R24, R8.reuse, R38, R44 ;  /* 0x000000260818723c */ /* 0x040fe2000004182c */
[----:B------:R-:W1:Y:S07]  /*40c0*/  LDSM.16.M88.4 R36, [R217+0x6800] ;  /* 0x00680000d924783b */ /* 0x000e6e0000000200 */
[----:B--2---:R-:W-:Y:S01]  /*40d0*/  HMMA.16816.F32.BF16 R88, R8, R68, R72 ;  /* 0x000000440858723c */ /* 0x004fe20000041848 */
[----:B------:R-:W2:Y:S07]  /*40e0*/  LDSM.16.M88.4 R72, [R217+0x8000] ;  /* 0x00800000d948783b */ /* 0x000eae0000000200 */
[----:B------:R-:W-:Y:S08]  /*40f0*/  HMMA.16816.F32.BF16 R12, R4, R116, R12 ;  /* 0x00000074040c723c */ /* 0x000ff0000004180c */
[----:B------:R-:W-:Y:S08]  /*4100*/  HMMA.16816.F32.BF16 R96, R8, R70, R64 ;  /* 0x000000460860723c */ /* 0x000ff00000041840 */
[----:B------:R-:W-:Y:S01]  /*4110*/  HMMA.16816.F32.BF16 R44, R4, R118, R52 ;  /* 0x00000076042c723c */ /* 0x000fe20000041834 */
[----:B------:R-:W-:Y:S07]  /*4120*/  LDSM.16.M88.4 R52, [R216+-0x1800] ;  /* 0xffe80000d834783b */ /* 0x000fee0000000200 */
[C---:B----4-:R-:W-:Y:S08]  /*4130*/  HMMA.16816.F32.BF16 R84, R8.reuse, R76, R60 ;  /* 0x0000004c0854723c */ /* 0x050ff0000004183c */
[----:B------:R-:W-:Y:S08]  /*4140*/  HMMA.16816.F32.BF16 R76, R8, R78, R56 ;  /* 0x0000004e084c723c */ /* 0x000ff00000041838 */
[----:B-1----:R-:W-:Y:S01]  /*4150*/  HMMA.16816.F32.BF16 R60, R4, R38, R40 ;  /* 0x00000026043c723c */ /* 0x002fe20000041828 */
[----:B------:R-:W1:Y:S07]  /*4160*/  LDSM.16.M88.4 R40, [R216+-0x2800] ;  /* 0xffd80000d828783b */ /* 0x000e6e0000000200 */
[----:B------:R-:W-:Y:S08]  /*4170*/  HMMA.16816.F32.BF16 R68, R8, R108, R92 ;  /* 0x0000006c0844723c */ /* 0x000ff0000004185c */
[----:B------:R-:W-:Y:S01]  /*4180*/  HMMA.16816.F32.BF16 R64, R4, R36, R48 ;  /* 0x000000240440723c */ /* 0x000fe20000041830 */
[----:B------:R-:W3:Y:S07]  /*4190*/  LDSM.16.M88.4 R36, [R216+-0x2000] ;  /* 0xffe00000d824783b */ /* 0x000eee0000000200 */
[----:B------:R-:W-:Y:S01]  /*41a0*/  HMMA.16816.F32.BF16 R92, R8, R110, R104 ;  /* 0x0000006e085c723c */ /* 0x000fe20000041868 */
[----:B------:R-:W-:Y:S07]  /*41b0*/  LDSM.16.M88.4 R104, [R227] ;  /* 0x00000000e368783b */ /* 0x000fee0000000200 */
[----:B------:R-:W-:Y:S01]  /*41c0*/  HMMA.16816.F32.BF16 R8, R16, R112, R12 ;  /* 0x000000701008723c */ /* 0x000fe2000004180c */
[----:B------:R-:W4:Y:S07]  /*41d0*/  LDSM.16.M88.4 R12, [R223+0xc000] ;  /* 0x00c00000df0c783b */ /* 0x000f2e0000000200 */
[C---:B------:R-:W-:Y:S08]  /*41e0*/  HMMA.16816.F32.BF16 R56, R4.reuse, R32, R28 ;  /* 0x000000200438723c */ /* 0x040ff0000004181c */
[C---:B------:R-:W-:Y:S08]  /*41f0*/  HMMA.16816.F32.BF16 R48, R4.reuse, R34, R24 ;  /* 0x000000220430723c */ /* 0x040ff00000041818 */
[C---:B------:R-:W-:Y:S08]  /*4200*/  HMMA.16816.F32.BF16 R32, R4.reuse, R100, R88 ;  /* 0x000000640420723c */ /* 0x040ff00000041858 */
[----:B------:R-:W-:Y:S08]  /*4210*/  HMMA.16816.F32.BF16 R88, R4, R102, R96 ;  /* 0x000000660458723c */ /* 0x000ff00000041860 */
[----:B------:R-:W-:Y:S08]  /*4220*/  HMMA.16816.F32.BF16 R28, R16, R114, R44 ;  /* 0x00000072101c723c */ /* 0x000ff0000004182c */
[C---:B--2---:R-:W-:Y:S08]  /*4230*/  HMMA.16816.F32.BF16 R96, R4.reuse, R72, R84 ;  /* 0x000000480460723c */ /* 0x044ff00000041854 */
[C---:B------:R-:W-:Y:S01]  /*4240*/  HMMA.16816.F32.BF16 R72, R4.reuse, R74, R76 ;  /* 0x0000004a0448723c */ /* 0x040fe2000004184c */
[----:B------:R-:W2:Y:S07]  /*4250*/  LDSM.16.M88.4 R76, [R135+0x9800] ;  /* 0x00980000874c783b */ /* 0x000eae0000000200 */
[----:B------:R-:W-:Y:S01]  /*4260*/  HMMA.16816.F32.BF16 R108, R4, R80, R68 ;  /* 0x00000050046c723c */ /* 0x000fe20000041844 */
[----:B------:R-:W5:Y:S07]  /*4270*/  LDSM.16.M88.4 R68, [R216+-0x1000] ;  /* 0xfff00000d844783b */ /* 0x000f6e0000000200 */
[----:B------:R-:W-:Y:S01]  /*4280*/  HMMA.16816.F32.BF16 R24, R20, R120, R8 ;  /* 0x000000781418723c */ /* 0x000fe20000041808 */
[----:B------:R-:W-:Y:S01]  /*4290*/  LDSM.16.M88.4 R8, [R225+0xc000] ;  /* 0x00c00000e108783b */ /* 0x000fe20000000200 */
[----:B------:R-:W-:-:S06]  /*42a0*/  IADD3 R240, R226, 0x9800, RZ ;  /* 0x00009800e2f07810 */ /* 0x000fcc0007ffe0ff */
[----:B-1----:R-:W-:Y:S08]  /*42b0*/  HMMA.16816.F32.BF16 R44, R16, R40, R64 ;  /* 0x00000028102c723c */ /* 0x002ff00000041840 */
[----:B------:R-:W-:Y:S01]  /*42c0*/  HMMA.16816.F32.BF16 R112, R4, R82, R92 ;  /* 0x000000520470723c */ /* 0x000fe2000004185c */
[----:B------:R-:W1:Y:S04]  /*42d0*/  LDSM.16.M88.4 R80, [R217+0x9000] ;  /* 0x00900000d950783b */ /* 0x000e680000000200 */
[----:B------:R-:W-:Y:S03]  /*42e0*/  LDSM.16.M88.4 R4, [R224+0xc000] ;  /* 0x00c00000e004783b */ /* 0x000fe60000000200 */
[----:B------:R-:W-:Y:S08]  /*42f0*/  HMMA.16816.F32.BF16 R28, R20, R122, R28 ;  /* 0x0000007a141c723c */ /* 0x000ff0000004181c */
[C---:B---3--:R-:W-:Y:S01]  /*4300*/  HMMA.16816.F32.BF16 R100, R16.reuse, R36, R56 ;  /* 0x000000241064723c */ /* 0x048fe20000041838 */
[----:B------:R-:W3:Y:S07]  /*4310*/  LDSM.16.M88.4 R56, [R240] ;  /* 0x00000000f038783b */ /* 0x000eee0000000200 */
[----:B------:R-:W-:Y:S01]  /*4320*/  HMMA.16816.F32.BF16 R92, R16, R38, R48 ;  /* 0x00000026105c723c */ /* 0x000fe20000041830 */
[----:B------:R-:W1:Y:S04]  /*4330*/  LDSM.16.M88.4 R48, [R216+-0x800] ;  /* 0xfff80000d830783b */ /* 0x000e680000000200 */
[----:B------:R-:W-:Y:S03]  /*4340*/  LDSM.16.M88.4 R36, [R135+0xa000] ;  /* 0x00a000008724783b */ /* 0x000fe60000000200 */
[----:B----4-:R-:W-:Y:S08]  /*4350*/  HMMA.16816.F32.BF16 R24, R12, R104, R24 ;  /* 0x000000680c18723c */ /* 0x010ff00000041818 */
[----:B------:R-:W-:Y:S08]  /*4360*/  HMMA.16816.F32.BF16 R84, R16, R52, R32 ;  /* 0x000000341054723c */ /* 0x000ff00000041820 */
[----:B--2---:R-:W-:Y:S08]  /*4370*/  HMMA.16816.F32.BF16 R32, R20, R76, R44 ;  /* 0x0000004c1420723c */ /* 0x004ff0000004182c */
[----:B------:R-:W-:Y:S01]  /*4380*/  HMMA.16816.F32.BF16 R40, R16, R42, R60 ;  /* 0x0000002a1028723c */ /* 0x000fe2000004183c */
[----:B------:R-:W2:Y:S07]  /*4390*/  LDSM.16.M88.4 R60, [R216] ;  /* 0x00000000d83c783b */ /* 0x000eae0000000200 */
[----:B------:R-:W-:Y:S08]  /*43a0*/  HMMA.16816.F32.BF16 R28, R12, R106, R28 ;  /* 0x0000006a0c1c723c */ /* 0x000ff0000004181c */
[----:B-----5:R-:W-:Y:S01]  /*43b0*/  HMMA.16816.F32.BF16 R104, R16, R70, R72 ;  /* 0x000000461068723c */ /* 0x020fe20000041848 */
[----:B------:R-:W4:Y:S01]  /*43c0*/  LDSM.16.M88.4 R72, [R217+0x9800] ;  /* 0x00980000d948783b */ /* 0x000f220000000200 */
[----:B------:R-:W-:-:S05]  /*43d0*/  IADD3 R241, R226, 0xa000, RZ ;  /* 0x0000a000e2f17810 */ /* 0x000fca0007ffe0ff */
[----:B------:R-:W5:Y:S01]  /*43e0*/  LDSM.16.M88.4 R64, [R241] ;  /* 0x00000000f140783b */ /* 0x000f620000000200 */
[----:B-1----:R-:W-:Y:S08]  /*43f0*/  HMMA.16816.F32.BF16 R24, R8, R80, R24 ;  /* 0x000000500818723c */ /* 0x002ff00000041818 */
[----:B---3--:R-:W-:Y:S08]  /*4400*/  HMMA.16816.F32.BF16 R32, R12, R56, R32 ;  /* 0x000000380c20723c */ /* 0x008ff00000041820 */
[----:B------:R-:W-:Y:S08]  /*4410*/  HMMA.16816.F32.BF16 R40, R20, R78, R40 ;  /* 0x0000004e1428723c */ /* 0x000ff00000041828 */
[----:B------:R-:W-:Y:S08]  /*4420*/  HMMA.16816.F32.BF16 R28, R8, R82, R28 ;  /* 0x00000052081c723c */ /* 0x000ff0000004181c */
[C---:B------:R-:W-:Y:S08]  /*4430*/  HMMA.16816.F32.BF16 R108, R16.reuse, R48, R108 ;  /* 0x00000030106c723c */ /* 0x040ff0000004186c */
[C---:B------:R-:W-:Y:S01]  /*4440*/  HMMA.16816.F32.BF16 R112, R16.reuse, R50, R112 ;  /* 0x000000321070723c */ /* 0x040fe20000041870 */
[----:B------:R-:W1:Y:S07]  /*4450*/  LDSM.16.M88.4 R48, [R216+0x800] ;  /* 0x00080000d830783b */ /* 0x000e6e0000000200 */
[----:B------:R-:W-:Y:S01]  /*4460*/  HMMA.16816.F32.BF16 R88, R16, R54, R88 ;  /* 0x000000361058723c */ /* 0x000fe20000041858 */
[----:B------:R-:W3:Y:S07]  /*4470*/  LDSM.16.M88.4 R52, [R135+0xa800] ;  /* 0x00a800008734783b */ /* 0x000eee0000000200 */
[----:B--2---:R-:W-:Y:S08]  /*4480*/  HMMA.16816.F32.BF16 R44, R4, R60, R24 ;  /* 0x0000003c042c723c */ /* 0x004ff00000041818 */
[----:B------:R-:W-:Y:S08]  /*4490*/  HMMA.16816.F32.BF16 R24, R20, R36, R100 ;  /* 0x000000241418723c */ /* 0x000ff00000041864 */
[----:B------:R-:W-:Y:S08]  /*44a0*/  HMMA.16816.F32.BF16 R96, R16, R68, R96 ;  /* 0x000000441060723c */ /* 0x000ff00000041860 */
[----:B------:R-:W-:Y:S08]  /*44b0*/  HMMA.16816.F32.BF16 R68, R20, R38, R92 ;  /* 0x000000261444723c */ /* 0x000ff0000004185c */
[----:B----4-:R-:W-:Y:S08]  /*44c0*/  HMMA.16816.F32.BF16 R16, R8, R72, R32 ;  /* 0x000000480810723c */ /* 0x010ff00000041820 */
[----:B------:R-:W-:Y:S08]  /*44d0*/  HMMA.16816.F32.BF16 R36, R12, R58, R40 ;  /* 0x0000003a0c24723c */ /* 0x000ff00000041828 */
[----:B------:R-:W-:Y:S01]  /*44e0*/  HMMA.16816.F32.BF16 R28, R4, R62, R28 ;  /* 0x0000003e041c723c */ /* 0x000fe2000004181c */
[----:B------:R-:W2:Y:S01]  /*44f0*/  LDSM.16.M88.4 R60, [R217+0xa000] ;  /* 0x00a00000d93c783b */ /* 0x000ea20000000200 */
[----:B------:R-:W-:Y:S01]  /*4500*/  FMUL.FTZ R0, R44, c[0x0][0x320] ;  /* 0x0000c8002c007a20 */ /* 0x000fe20000410000 */
[----:B------:R-:W-:-:S02]  /*4510*/  IADD3 R242, R226, 0xa800, RZ ;  /* 0x0000a800e2f27810 */ /* 0x000fc40007ffe0ff */
[----:B------:R-:W4:Y:S01]  /*4520*/  LDSM.16.M88.4 R40, [R135+0xb000] ;  /* 0x00b000008728783b */ /* 0x000f220000000200 */
[----:B------:R3:W2:Y:S02]  /*4530*/  MUFU.TANH R116, R0 ;  /* 0x0000000000747308 */ /* 0x0006a40000002400 */
[----:B-----5:R-:W-:Y:S08]  /*4540*/  HMMA.16816.F32.BF16 R24, R12, R64, R24 ;  /* 0x000000400c18723c */ /* 0x020ff00000041818 */
[----:B-1----:R-:W-:Y:S01]  /*4550*/  HMMA.16816.F32.BF16 R32, R4, R48, R16 ;  /* 0x000000300420723c */ /* 0x002fe20000041810 */
[----:B---3--:R-:W-:-:S07]  /*4560*/  FMUL.FTZ R0, R45, c[0x0][0x320] ;  /* 0x0000c8002d007a20 */ /* 0x008fce0000410000 */
[----:B------:R-:W-:Y:S01]  /*4570*/  HMMA.16816.F32.BF16 R16, R8, R74, R36 ;  /* 0x0000004a0810723c */ /* 0x000fe20000041824 */
[----:B------:R-:W1:Y:S01]  /*4580*/  LDSM.16.M88.4 R36, [R242] ;  /* 0x00000000f224783b */ /* 0x000e620000000200 */
[----:B------:R3:W1:Y:S06]  /*4590*/  MUFU.TANH R95, R0 ;  /* 0x00000000005f7308 */ /* 0x00066c0000002400 */
[C---:B------:R-:W-:Y:S08]  /*45a0*/  HMMA.16816.F32.BF16 R84, R20.reuse, R52, R84 ;  /* 0x000000341454723c */ /* 0x040ff00000041854 */
[----:B------:R-:W-:Y:S01]  /*45b0*/  HMMA.16816.F32.BF16 R80, R20, R54, R88 ;  /* 0x000000361450723c */ /* 0x000fe20000041858 */
[----:B------:R-:W5:Y:S01]  /*45c0*/  LDSM.16.M88.4 R52, [R216+0x1000] ;  /* 0x00100000d834783b */ /* 0x000f620000000200 */
[----:B---3--:R-:W-:-:S04]  /*45d0*/  FMUL.FTZ R0, R46, c[0x0][0x320] ;  /* 0x0000c8002e007a20 */ /* 0x008fc80000410000 */
[----:B------:R3:W1:Y:S02]  /*45e0*/  MUFU.TANH R121, R0 ;  /* 0x0000000000797308 */ /* 0x0006640000002400 */
[----:B--2---:R-:W-:Y:S01]  /*45f0*/  HMMA.16816.F32.BF16 R24, R8, R60, R24 ;  /* 0x0000003c0818723c */ /* 0x004fe20000041818 */
[----:B---3--:R-:W-:-:S05]  /*4600*/  FMUL.FTZ R0, R47, c[0x0][0x320] ;  /* 0x0000c8002f007a20 */ /* 0x008fca0000410000 */
[----:B------:R2:W3:Y:S02]  /*4610*/  MUFU.TANH R120, R0 ;  /* 0x0000000000787308 */ /* 0x0004e40000002400 */
[----:B------:R-:W-:Y:S01]  /*4620*/  HMMA.16816.F32.BF16 R44, R12, R66, R68 ;  /* 0x000000420c2c723c */ /* 0x000fe20000041844 */
[----:B------:R-:W-:Y:S01]  /*4630*/  LDSM.16.M88.4 R68, [R135+0xb800] ;  /* 0x00b800008744783b */ /* 0x000fe20000000200 */
[----:B--2---:R-:W-:-:S04]  /*4640*/  FMUL.FTZ R0, R28, c[0x0][0x320] ;  /* 0x0000c8001c007a20 */ /* 0x004fc80000410000 */
[----:B------:R2:W1:Y:S02]  /*4650*/  MUFU.TANH R92, R0 ;  /* 0x00000000005c7308 */ /* 0x0004640000002400 */
[----:B------:R-:W-:Y:S01]  /*4660*/  HMMA.16816.F32.BF16 R16, R4, R50, R16 ;  /* 0x000000320410723c */ /* 0x000fe20000041810 */
[----:B------:R-:W1:Y:S01]  /*4670*/  LDSM.16.M88.4 R48, [R217+0xa800] ;  /* 0x00a80000d930783b */ /* 0x000e620000000200 */
[----:B--2---:R-:W-:-:S04]  /*4680*/  FMUL.FTZ R0, R29, c[0x0][0x320] ;  /* 0x0000c8001d007a20 */ /* 0x004fc80000410000 */
[----:B------:R2:W1:Y:S02]  /*4690*/  MUFU.TANH R91, R0 ;  /* 0x00000000005b7308 */ /* 0x0004640000002400 */
[----:B--2---:R-:W-:-:S06]  /*46a0*/  FMUL.FTZ R0, R30, c[0x0][0x320] ;  /* 0x0000c8001e007a20 */ /* 0x004fcc0000410000 */
[----:B------:R2:W1:Y:S01]  /*46b0*/  MUFU.TANH R94, R0 ;  /* 0x00000000005e7308 */ /* 0x0004620000002400 */
[----:B----4-:R-:W-:Y:S01]  /*46c0*/  HMMA.16816.F32.BF16 R76, R20, R40, R96 ;  /* 0x00000028144c723c */ /* 0x010fe20000041860 */
[----:B--2---:R-:W-:-:S06]  /*46d0*/  FMUL.FTZ R0, R31, c[0x0][0x320] ;  /* 0x0000c8001f007a20 */ /* 0x004fcc0000410000 */
[----:B------:R2:W4:Y:S01]  /*46e0*/  MUFU.TANH R93, R0 ;  /* 0x00000000005d7308 */ /* 0x0005220000002400 */
[----:B-1----:R-:W-:Y:S01]  /*46f0*/  HMMA.16816.F32.BF16 R28, R12, R36, R84 ;  /* 0x000000240c1c723c */ /* 0x002fe20000041854 */
[----:B--2---:R-:W-:-:S06]  /*4700*/  FMUL.FTZ R0, R32, c[0x0][0x320] ;  /* 0x0000c80020007a20 */ /* 0x004fcc0000410000 */
[----:B------:R1:W2:Y:S01]  /*4710*/  MUFU.TANH R89, R0 ;  /* 0x0000000000597308 */ /* 0x0002a20000002400 */
[----:B------:R-:W-:Y:S08]  /*4720*/  HMMA.16816.F32.BF16 R64, R20, R42, R104 ;  /* 0x0000002a1440723c */ /* 0x000ff00000041868 */
[----:B-----5:R-:W-:Y:S01]  /*4730*/  HMMA.16816.F32.BF16 R40, R4, R52, R24 ;  /* 0x000000340428723c */ /* 0x020fe20000041818 */
[----:B-1----:R-:W-:-:S07]  /*4740*/  FMUL.FTZ R0, R33, c[0x0][0x320] ;  /* 0x0000c80021007a20 */ /* 0x002fce0000410000 */
[----:B------:R-:W-:Y:S01]  /*4750*/  HMMA.16816.F32.BF16 R24, R8, R62, R44 ;  /* 0x0000003e0818723c */ /* 0x000fe2000004182c */
[----:B------:R-:W1:Y:S01]  /*4760*/  LDSM.16.M88.4 R60, [R216+0x1800] ;  /* 0x00180000d83c783b */ /* 0x000e620000000200 */
[----:B------:R5:W1:Y:S01]  /*4770*/  MUFU.TANH R88, R0 ;  /* 0x0000000000587308 */ /* 0x000a620000002400 */
[C---:B------:R-:W-:Y:S02]  /*4780*/  IADD3 R243, R226.reuse, 0xb000, RZ ;  /* 0x0000b000e2f37810 */ /* 0x040fe40007ffe0ff */
[----:B------:R-:W-:Y:S01]  /*4790*/  LDSM.16.M88.4 R44, [R217+0xb000] ;  /* 0x00b00000d92c783b */ /* 0x000fe20000000200 */
[----:B------:R-:W-:Y:S02]  /*47a0*/  IADD3 R244, R226, 0xb800, RZ ;  /* 0x0000b800e2f47810 */ /* 0x000fe40007ffe0ff */
[----:B------:R-:W-:Y:S01]  /*47b0*/  HMMA.16816.F32.BF16 R36, R12, R38, R80 ;  /* 0x000000260c24723c */ /* 0x000fe20000041850 */
[----:B------:R-:W1:Y:S01]  /*47c0*/  LDSM.16.M88.4 R56, [R243] ;  /* 0x00000000f338783b */ /* 0x000e620000000200 */
[----:B-----5:R-:W-:-:S04]  /*47d0*/  FMUL.FTZ R0, R34, c[0x0][0x320] ;  /* 0x0000c80022007a20 */ /* 0x020fc80000410000 */
[----:B------:R5:W1:Y:S02]  /*47e0*/  MUFU.TANH R90, R0 ;  /* 0x00000000005a7308 */ /* 0x000a640000002400 */
[----:B-----5:R-:W-:-:S06]  /*47f0*/  FMUL.FTZ R0, R35, c[0x0][0x320] ;  /* 0x0000c80023007a20 */ /* 0x020fcc0000410000 */
[----:B------:R5:W1:Y:S01]  /*4800*/  MUFU.TANH R86, R0 ;  /* 0x0000000000567308 */ /* 0x000a620000002400 */
[----:B------:R-:W-:Y:S01]  /*4810*/  HMMA.16816.F32.BF16 R32, R8, R48, R28 ;  /* 0x000000300820723c */ /* 0x000fe2000004181c */
[----:B-----5:R-:W-:-:S06]  /*4820*/  FMUL.FTZ R0, R16, c[0x0][0x320] ;  /* 0x0000c80010007a20 */ /* 0x020fcc0000410000 */
[----:B------:R5:W1:Y:S01]  /*4830*/  MUFU.TANH R85, R0 ;  /* 0x0000000000557308 */ /* 0x000a620000002400 */
[----:B------:R-:W-:Y:S01]  /*4840*/  HMMA.16816.F32.BF16 R72, R20, R68, R108 ;  /* 0x000000441448723c */ /* 0x000fe2000004186c */
[----:B-----5:R-:W-:-:S06]  /*4850*/  FMUL.FTZ R0, R17, c[0x0][0x320] ;  /* 0x0000c80011007a20 */ /* 0x020fcc0000410000 */
[----:B------:R5:W1:Y:S02]  /*4860*/  MUFU.TANH R84, R0 ;  /* 0x0000000000547308 */ /* 0x000a640000002400 */
[----:B-----5:R-:W-:-:S06]  /*4870*/  FMUL.FTZ R0, R18, c[0x0][0x320] ;  /* 0x0000c80012007a20 */ /* 0x020fcc0000410000 */
[----:B------:R5:W1:Y:S02]  /*4880*/  MUFU.TANH R69, R0 ;  /* 0x0000000000457308 */ /* 0x000a640000002400 */
[----:B-----5:R-:W-:Y:S02]  /*4890*/  FMUL.FTZ R0, R19, c[0x0][0x320] ;  /* 0x0000c80013007a20 */ /* 0x020fe40000410000 */
[----:B------:R-:W-:Y:S01]  /*48a0*/  HMMA.16816.F32.BF16 R16, R4, R54, R24 ;  /* 0x000000360410723c */ /* 0x000fe20000041818 */
[----:B------:R-:W5:Y:S03]  /*48b0*/  LDSM.16.M88.4 R52, [R244] ;  /* 0x00000000f434783b */ /* 0x000f660000000200 */
[----:B------:R1:W1:Y:S02]  /*48c0*/  MUFU.TANH R68, R0 ;  /* 0x0000000000447308 */ /* 0x0002640000002400 */
[----:B-1----:R-:W-:-:S06]  /*48d0*/  FMUL.FTZ R0, R40, c[0x0][0x320] ;  /* 0x0000c80028007a20 */ /* 0x002fcc0000410000 */
[----:B------:R1:W1:Y:S01]  /*48e0*/  MUFU.TANH R100, R0 ;  /* 0x0000000000647308 */ /* 0x0002620000002400 */
[----:B------:R-:W-:Y:S01]  /*48f0*/  HMMA.16816.F32.BF16 R24, R8, R50, R36 ;  /* 0x000000320818723c */ /* 0x000fe20000041824 */
[----:B------:R-:W-:Y:S01]  /*4900*/  LDSM.16.M88.4 R48, [R216+0x2000] ;  /* 0x00200000d830783b */ /* 0x000fe20000000200 */
[----:B-1----:R-:W-:-:S05]  /*4910*/  FMUL.FTZ R0, R41, c[0x0][0x320] ;  /* 0x0000c80029007a20 */ /* 0x002fca0000410000 */
[----:B------:R1:W1:Y:S01]  /*4920*/  MUFU.TANH R103, R0 ;  /* 0x0000000000677308 */ /* 0x0002620000002400 */
[----:B------:R-:W-:Y:S08]  /*4930*/  HMMA.16816.F32.BF16 R20, R20, R70, R112 ;  /* 0x000000461414723c */ /* 0x000ff00000041870 */
[----:B------:R-:W-:Y:S01]  /*4940*/  HMMA.16816.F32.BF16 R36, R4, R60, R32 ;  /* 0x0000003c0424723c */ /* 0x000fe20000041820 */
[----:B-1----:R-:W-:-:S04]  /*4950*/  FMUL.FTZ R0, R42, c[0x0][0x320] ;  /* 0x0000c8002a007a20 */ /* 0x002fc80000410000 */
[----:B------:R1:W1:Y:S03]  /*4960*/  MUFU.TANH R105, R0 ;  /* 0x0000000000697308 */ /* 0x0002660000002400 */
[C---:B------:R-:W-:Y:S01]  /*4970*/  HMMA.16816.F32.BF16 R32, R12.reuse, R58, R64 ;  /* 0x0000003a0c20723c */ /* 0x040fe20000041840 */
[----:B-1----:R-:W-:Y:S02]  /*4980*/  FMUL.FTZ R0, R43, c[0x0][0x320] ;  /* 0x0000c8002b007a20 */ /* 0x002fe40000410000 */
[----:B------:R-:W1:Y:S02]  /*4990*/  LDSM.16.M88.4 R40, [R217+0xb800] ;  /* 0x00b80000d928783b */ /* 0x000e640000000200 */
[----:B------:R2:W1:Y:S03]  /*49a0*/  MUFU.TANH R104, R0 ;  /* 0x0000000000687308 */ /* 0x0004660000002400 */
[----:B------:R-:W-:Y:S01]  /*49b0*/  HMMA.16816.F32.BF16 R28, R12, R56, R76 ;  /* 0x000000380c1c723c */ /* 0x000fe2000004184c */
[----:B--2---:R-:W-:-:S04]  /*49c0*/  FMUL.FTZ R0, R16, c[0x0][0x320] ;  /* 0x0000c80010007a20 */ /* 0x004fc80000410000 */
[----:B------:R2:W1:Y:S03]  /*49d0*/  MUFU.TANH R60, R0 ;  /* 0x00000000003c7308 */ /* 0x0004660000002400 */
[----:B------:R-:W-:Y:S02]  /*49e0*/  FMUL.FTZ R37, R37, c[0x0][0x320] ;  /* 0x0000c80025257a20 */ /* 0x000fe40000410000 */
[----:B------:R-:W-:Y:S02]  /*49f0*/  FMUL.FTZ R38, R38, c[0x0][0x320] ;  /* 0x0000c80026267a20 */ /* 0x000fe40000410000 */
[----:B--2---:R-:W-:-:S04]  /*4a00*/  FMUL.FTZ R0, R17, c[0x0][0x320] ;  /* 0x0000c80011007a20 */ /* 0x004fc80000410000 */
[----:B------:R2:W1:Y:S01]  /*4a10*/  MUFU.TANH R58, R0 ;  /* 0x00000000003a7308 */ /* 0x0004620000002400 */
[----:B------:R-:W-:Y:S02]  /*4a20*/  FMUL.FTZ R39, R39, c[0x0][0x320] ;  /* 0x0000c80027277a20 */ /* 0x000fe40000410000 */
[----:B--2---:R-:W-:-:S05]  /*4a30*/  FMUL.FTZ R0, R18, c[0x0][0x320] ;  /* 0x0000c80012007a20 */ /* 0x004fca0000410000 */
[----:B------:R2:W1:Y:S08]  /*4a40*/  MUFU.TANH R102, R0 ;  /* 0x0000000000667308 */ /* 0x0004700000002400 */
[----:B------:R-:W1:Y:S01]  /*4a50*/  MUFU.TANH R56, R37 ;  /* 0x0000002500387308 */ /* 0x000e620000002400 */
[----:B--2---:R-:W-:Y:S02]  /*4a60*/  FMUL.FTZ R0, R19, c[0x0][0x320] ;  /* 0x0000c80013007a20 */ /* 0x004fe40000410000 */
[C---:B-----5:R-:W-:Y:S05]  /*4a70*/  HMMA.16816.F32.BF16 R16, R12.reuse, R52, R72 ;  /* 0x000000340c10723c */ /* 0x060fea0000041848 */
[----:B------:R-:W2:Y:S03]  /*4a80*/  MUFU.TANH R99, R38 ;  /* 0x0000002600637308 */ /* 0x000ea60000002400 */
[----:B------:R-:W-:Y:S05]  /*4a90*/  HMMA.16816.F32.BF16 R12, R12, R54, R20 ;  /* 0x000000360c0c723c */ /* 0x000fea0000041814 */
[----:B------:R5:W1:Y:S08]  /*4aa0*/  MUFU.TANH R101, R0 ;  /* 0x0000000000657308 */ /* 0x000a700000002400 */
[----:B------:R1:W1:Y:S01]  /*4ab0*/  MUFU.TANH R98, R39 ;  /* 0x0000002700627308 */ /* 0x0002620000002400 */
[----:B-----5:R-:W-:-:S02]  /*4ac0*/  FMUL.FTZ R0, R36, c[0x0][0x320] ;  /* 0x0000c80024007a20 */ /* 0x020fc40000410000 */
[----:B-1----:R-:W1:Y:S01]  /*4ad0*/  LDSM.16.M88.4 R36, [R216+0x2800] ;  /* 0x00280000d824783b */ /* 0x002e620000000200 */
[C---:B------:R-:W-:Y:S08]  /*4ae0*/  HMMA.16816.F32.BF16 R28, R8.reuse, R44, R28 ;  /* 0x0000002c081c723c */ /* 0x040ff0000004181c */
[C---:B------:R-:W-:Y:S08]  /*4af0*/  HMMA.16816.F32.BF16 R32, R8.reuse, R46, R32 ;  /* 0x0000002e0820723c */ /* 0x040ff00000041820 */
[----:B------:R-:W-:Y:S08]  /*4b00*/  HMMA.16816.F32.BF16 R16, R8, R40, R16 ;  /* 0x000000280810723c */ /* 0x000ff00000041810 */
[----:B------:R-:W-:Y:S01]  /*4b10*/  HMMA.16816.F32.BF16 R24, R4, R62, R24 ;  /* 0x0000003e0418723c */ /* 0x000fe20000041818 */
[----:B------:R-:W-:Y:S01]  /*4b20*/  ISETP.GT.AND P0, PT, R136, R149, PT ;  /* 0x000000958800720c */ /* 0x000fe20003f04270 */
[----:B------:R1:W1:Y:S01]  /*4b30*/  MUFU.TANH R57, R0 ;  /* 0x0000000000397308 */ /* 0x0002620000002400 */
[----:B------:R-:W-:-:S05]  /*4b40*/  DEPBAR.LE SB0, 0x0 ;  /* 0x000080000000791a */ /* 0x000fca0000000000 */
[----:B------:R-:W-:Y:S08]  /*4b50*/  HMMA.16816.F32.BF16 R8, R8, R42, R12 ;  /* 0x0000002a0808723c */ /* 0x000ff0000004180c */
[C---:B------:R-:W-:Y:S08]  /*4b60*/  HMMA.16816.F32.BF16 R28, R4.reuse, R48, R28 ;  /* 0x00000030041c723c */ /* 0x040ff0000004181c */
[C---:B------:R-:W-:Y:S08]  /*4b70*/  HMMA.16816.F32.BF16 R20, R4.reuse, R50, R32 ;  /* 0x000000320414723c */ /* 0x040ff00000041820 */
[C---:B-1----:R-:W-:Y:S08]  /*4b80*/  HMMA.16816.F32.BF16 R12, R4.reuse, R36, R16 ;  /* 0x00000024040c723c */ /* 0x042ff00000041810 */
[----:B------:R-:W-:Y:S01]  /*4b90*/  HMMA.16816.F32.BF16 R4, R4, R38, R8 ;  /* 0x000000260404723c */ /* 0x000fe20000041808 */
        /* <DEDUP_REMOVED lines=42> */
[----:B------:R-:W-:-:S02]  /*4e40*/  ISETP.GT.AND P6, PT, R133, 0x5f, PT ;  /* 0x0000005f8500780c */ /* 0x000fc40003fc4270 */
[C---:B------:R-:W-:Y:S02]  /*4e50*/  IADD3 R249, R226.reuse, 0x2800, RZ ;  /* 0x00002800e2f97810 */ /* 0x040fe40007ffe0ff */
[C---:B------:R-:W-:Y:S02]  /*4e60*/  IADD3 R248, R226.reuse, 0x2000, RZ ;  /* 0x00002000e2f87810 */ /* 0x040fe40007ffe0ff */
[C---:B------:R-:W-:Y:S02]  /*4e70*/  IADD3 R247, R226.reuse, 0x1800, RZ ;  /* 0x00001800e2f77810 */ /* 0x040fe40007ffe0ff */
[C---:B------:R-:W-:Y:S02]  /*4e80*/  IADD3 R246, R226.reuse, 0x1000, RZ ;  /* 0x00001000e2f67810 */ /* 0x040fe40007ffe0ff */
[----:B------:R-:W-:Y:S01]  /*4e90*/  IADD3 R245, R226, 0x800, RZ ;  /* 0x00000800e2f57810 */ /* 0x000fe20007ffe0ff */
[----:B------:R-:W-:Y:S05]  /*4ea0*/  @!P0 BRA `(.L_x_2693) ;  /* 0x0000064000008947 */ /* 0x000fea0003800000 */
[----:B--234-:R-:W-:Y:S01]  /*4eb0*/  ISETP.NE.AND P5, PT, R148, 0x1, PT ;  /* 0x000000019400780c */ /* 0x01cfe20003fa5270 */
[----:B-1----:R-:W-:Y:S01]  /*4ec0*/  IMAD.MOV.U32 R6, RZ, RZ, RZ ;  /* 0x000000ffff067224 */ /* 0x002fe200078e00ff */
[----:B------:R-:W-:-:S04]  /*4ed0*/  IADD3 R2, R133, R134, R145 ;  /* 0x0000008685027210 */ /* 0x000fc80007ffe091 */
[----:B------:R-:W-:-:S05]  /*4ee0*/  IADD3 R2, R2, -0x60, RZ ;  /* 0xffffffa002027810 */ /* 0x000fca0007ffe0ff */
        /* <DEDUP_REMOVED lines=11> */
[----:B------:R-:W-:Y:S01]  /*4fa0*/  SHF.R.S32.HI R0, RZ, 0x1f, R7 ;  /* 0x0000001fff007819 */ /* 0x000fe20000011407 */
[----:B------:R1:W-:Y:S04]  /*4fb0*/  STL [R1+0x14], R7 ;  /* 0x0000140701007387 */ /* 0x0003e80000100800 */
[----:B------:R-:W-:-:S04]  /*4fc0*/  IMAD R0, R0, c[0x0][0x1e0], RZ ;  /* 0x0000780000007a24 */ /* 0x000fc800078e02ff */
[----:B------:R-:W-:-:S04]  /*4fd0*/  IMAD R0, R7, c[0x0][0x1e4], R0 ;  /* 0x0000790007007a24 */ /* 0x000fc800078e0200 */
[----:B------:R-:W-:Y:S01]  /*4fe0*/  IMAD.IADD R3, R3, 0x1, R0 ;  /* 0x0000000103037824 */ /* 0x000fe200078e0200 */
[----:B--2---:R1:W-:Y:S01]  /*4ff0*/  STL [R1+0x10], R6 ;  /* 0x0000100601007387 */ /* 0x0043e20000100800 */
[----:B------:R-:W-:Y:S02]  /*5000*/  SHF.R.S32.HI R0, RZ, 0x1f, R6 ;  /* 0x0000001fff007819 */ /* 0x000fe40000011406 */
        /* <DEDUP_REMOVED lines=8> */
[----:B------:R2:W3:Y:S02]  /*5090*/  SHFL.IDX PT, R4, R5, RZ, 0x181f ;  /* 0x00181fff05047589 */ /* 0x0004e400000e0000 */
.L_x_2738:
[----:B------:R-:W-:Y:S05]  /*50a0*/  BRA.DIV ~URZ, `(.L_x_2695) ;  /* 0x00010d327f007947 */ /* 0x000fea000b800000 */
[----:B-1----:R-:W4:Y:S04]  /*50b0*/  LDL R6, [R1+0xc] ;  /* 0x00000c0001067983 */ /* 0x002f280000100800 */
[----:B------:R-:W5:Y:S04]  /*50c0*/  LDL R39, [R1+0x28] ;  /* 0x0000280001277983 */ /* 0x000f680000100800 */
[----:B--2---:R-:W2:Y:S04]  /*50d0*/  LDL R38, [R1+0x24] ;  /* 0x0000240001267983 */ /* 0x004ea80000100800 */
[----:B---3--:R-:W3:Y:S04]  /*50e0*/  LDL R37, [R1+0x20] ;  /* 0x0000200001257983 */ /* 0x008ee80000100800 */
[----:B------:R-:W1:Y:S04]  /*50f0*/  SHFL.IDX PT, R3, R22, RZ, 0x181f ;  /* 0x00181fff16037589 */ /* 0x000e6800000e0000 */
[----:B------:R-:W1:Y:S04]  /*5100*/  SHFL.IDX PT, R0, R22, 0x1, 0x181f ;  /* 0x00381f0016007f89 */ /* 0x000e6800000e0000 */
[----:B------:R-:W1:Y:S02]  /*5110*/  SHFL.IDX PT, R2, R5, 0x1, 0x181f ;  /* 0x00381f0005027f89 */ /* 0x000e6400000e0000 */
[----:B-1----:R-:W-:-:S02]  /*5120*/  IADD3 R20, P0, R3, R137, RZ ;  /* 0x0000008903147210 */ /* 0x002fc40007f1e0ff */
[C---:B------:R-:W-:Y:S02]  /*5130*/  IADD3 R18, P2, R3.reuse, R138, RZ ;  /* 0x0000008a03127210 */ /* 0x040fe40007f5e0ff */
[C---:B------:R-:W-:Y:S01]  /*5140*/  IADD3 R14, P1, R3.reuse, R140, RZ ;  /* 0x0000008c030e7210 */ /* 0x040fe20007f3e0ff */
[--C-:B------:R-:W-:Y:S01]  /*5150*/  IMAD.X R21, R4, 0x1, R128.reuse, P0 ;  /* 0x0000000104157824 */ /* 0x100fe200000e0680 */
[----:B------:R-:W-:Y:S01]  /*5160*/  IADD3 R12, P0, R0, R137, RZ ;  /* 0x00000089000c7210 */ /* 0x000fe20007f1e0ff */
[C---:B------:R-:W-:Y:S01]  /*5170*/  IMAD.X R19, R4.reuse, 0x1, R129, P2 ;  /* 0x0000000104137824 */ /* 0x040fe200010e0681 */
[-C--:B------:R-:W-:Y:S01]  /*5180*/  IADD3 R16, P4, R3, R139.reuse, RZ ;  /* 0x0000008b03107210 */ /* 0x080fe20007f9e0ff */
[----:B------:R-:W-:Y:S01]  /*5190*/  IMAD.X R15, R4, 0x1, R131, P1 ;  /* 0x00000001040f7824 */ /* 0x000fe200008e0683 */
[----:B------:R-:W-:Y:S01]  /*51a0*/  IADD3 R10, P2, R0, R138, RZ ;  /* 0x0000008a000a7210 */ /* 0x000fe20007f5e0ff */
[----:B------:R-:W-:Y:S01]  /*51b0*/  IMAD.X R13, R2, 0x1, R128, P0 ;  /* 0x00000001020d7824 */ /* 0x000fe200000e0680 */
[----:B------:R-:W-:Y:S01]  /*51c0*/  IADD3 R8, P1, R0, R139, RZ ;  /* 0x0000008b00087210 */ /* 0x000fe20007f3e0ff */
[----:B------:R-:W-:-:S02]  /*51d0*/  IMAD.X R17, R4, 0x1, R130, P4 ;  /* 0x0000000104117824 */ /* 0x000fc400020e0682 */
[C---:B------:R-:W-:Y:S01]  /*51e0*/  IMAD.X R11, R2.reuse, 0x1, R129, P2 ;  /* 0x00000001020b7824 */ /* 0x040fe200010e0681 */
[----:B------:R1:W1:Y:S01]  /*51f0*/  SHFL.IDX PT, R4, R5, 0x2, 0x181f ;  /* 0x00581f0005047f89 */ /* 0x00026200000e0000 */
[----:B------:R-:W-:Y:S01]  /*5200*/  IMAD.X R9, R2, 0x1, R130, P1 ;  /* 0x0000000102097824 */ /* 0x000fe200008e0682 */
[----:B----4-:R-:W-:Y:S02]  /*5210*/  ISETP.GE.AND P3, PT, R6, c[0x0][0x1d4], PT ;  /* 0x0000750006007a0c */ /* 0x010fe40003f66270 */
[----:B------:R-:W-:Y:S02]  /*5220*/  IADD3 R6, P0, R0, R140, RZ ;  /* 0x0000008c00067210 */ /* 0x000fe40007f1e0ff */
[----:B-----5:R-:W-:Y:S01]  /*5230*/  ISETP.GE.AND P2, PT, R39, c[0x0][0x1d4], PT ;  /* 0x0000750027007a0c */ /* 0x020fe20003f46270 */
[----:B------:R4:W1:Y:S02]  /*5240*/  SHFL.IDX PT, R0, R22, 0x2, 0x181f ;  /* 0x00581f0016007f89 */ /* 0x00086400000e0000 */
[----:B------:R-:W-:Y:S01]  /*5250*/  IMAD.X R7, R2, 0x1, R131, P0 ;  /* 0x0000000102077824 */ /* 0x000fe200000e0683 */
[----:B--2---:R-:W-:-:S02]  /*5260*/  ISETP.GE.AND P1, PT, R38, c[0x0][0x1d4], PT ;  /* 0x0000750026007a0c */ /* 0x004fc40003f26270 */
[----:B---3--:R-:W-:-:S03]  /*5270*/  ISETP.GE.AND P0, PT, R37, c[0x0][0x1d4], PT ;  /* 0x0000750025007a0c */ /* 0x008fc60003f06270 */
[----:B------:R4:W-:Y:S04]  /*5280*/  LDGSTS.E.BYPASS.LTC128B.128 [R251+0xc100], [R20.64], !P3 ;  /* 0x0c10000014fb7fae */ /* 0x0009e8000d901d46 */
[----:B------:R4:W-:Y:S04]  /*5290*/  LDGSTS.E.BYPASS.LTC128B.128 [R251+0xf100], [R18.64], !P2 ;  /* 0x0f10000012fb7fae */ /* 0x0009e8000d101d46 */
[----:B------:R4:W-:Y:S04]  /*52a0*/  LDGSTS.E.BYPASS.LTC128B.128 [R251+0x12100], [R16.64], !P1 ;  /* 0x1210000010fb7fae */ /* 0x0009e8000c901d46 */
[----:B------:R2:W-:Y:S04]  /*52b0*/  LDGSTS.E.BYPASS.LTC128B.128 [R251+0x15100], [R14.64], !P0 ;  /* 0x151000000efb7fae */ /* 0x0005e8000c101d46 */
[----:B------:R3:W-:Y:S04]  /*52c0*/  LDGSTS.E.BYPASS.LTC128B.128 [R251+0xd100], [R12.64], !P3 ;  /* 0x0d1000000cfb7fae */ /* 0x0007e8000d901d46 */
[----:B------:R4:W-:Y:S04]  /*52d0*/  LDGSTS.E.BYPASS.LTC128B.128 [R251+0x10100], [R10.64], !P2 ;  /* 0x101000000afb7fae */ /* 0x0009e8000d101d46 */
[----:B------:R4:W-:Y:S04]  /*52e0*/  LDGSTS.E.BYPASS.LTC128B.128 [R251+0x13100], [R8.64], !P1 ;  /* 0x1310000008fb7fae */ /* 0x0009e8000c901d46 */
[----:B------:R5:W-:Y:S01]  /*52f0*/  LDGSTS.E.BYPASS.LTC128B.128 [R251+0x16100], [R6.64], !P0 ;  /* 0x1610000006fb7fae */ /* 0x000be2000c101d46 */
[----:B--2---:R-:W-:-:S02]  /*5300*/  SEL R14, RZ, 0x10, P2 ;  /* 0x00000010ff0e7807 */ /* 0x004fc40001000000 */
[----:B---3--:R-:W-:Y:S02]  /*5310*/  SEL R13, RZ, 0x10, P1 ;  /* 0x00000010ff0d7807 */ /* 0x008fe40000800000 */
[----:B------:R-:W-:Y:S02]  /*5320*/  SEL R12, RZ, 0x10, P0 ;  /* 0x00000010ff0c7807 */ /* 0x000fe40000000000 */
[----:B-----5:R-:W-:-:S04]  /*5330*/  SEL R7, RZ, 0x10, P3 ;  /* 0x00000010ff077807 */ /* 0x020fc80001800000 */
.L_x_2739:
[----:B-1--4-:R-:W-:Y:S02]  /*5340*/  IADD3 R10, -R7, 0x10, RZ ;  /* 0x00000010070a7810 */ /* 0x012fe40007ffe1ff */
[----:B------:R-:W-:Y:S02]  /*5350*/  IADD3 R2, -R14, 0x10, RZ ;  /* 0x000000100e027810 */ /* 0x000fe40007ffe1ff */
[----:B------:R-:W-:Y:S02]  /*5360*/  LOP3.LUT R10, R10, 0xf, RZ, 0xc0, !PT ;  /* 0x0000000f0a0a7812 */ /* 0x000fe400078ec0ff */
[----:B------:R-:W-:-:S02]  /*5370*/  IADD3 R6, -R13, 0x10, RZ ;  /* 0x000000100d067810 */ /* 0x000fc40007ffe1ff */
[----:B------:R-:W-:Y:S02]  /*5380*/  LOP3.LUT R2, R2, 0xf, RZ, 0xc0, !PT ;  /* 0x0000000f02027812 */ /* 0x000fe400078ec0ff */
[-C--:B------:R-:W-:Y:S02]  /*5390*/  IADD3 R10, P1, P0, R10, R0.reuse, R137 ;  /* 0x000000000a0a7210 */ /* 0x080fe4000783e089 */
[----:B------:R-:W-:Y:S02]  /*53a0*/  LOP3.LUT R6, R6, 0xf, RZ, 0xc0, !PT ;  /* 0x0000000f06067812 */ /* 0x000fe400078ec0ff */
[----:B------:R-:W-:Y:S02]  /*53b0*/  IADD3 R3, -R12, 0x10, RZ ;  /* 0x000000100c037810 */ /* 0x000fe40007ffe1ff */
[----:B------:R-:W-:Y:S02]  /*53c0*/  IADD3 R8, P3, P2, R2, R0, R138 ;  /* 0x0000000002087210 */ /* 0x000fe40007a7e08a */
[----:B------:R-:W-:-:S02]  /*53d0*/  IADD3.X R11, RZ, R4, R128, P1, P0 ;  /* 0x00000004ff0b7210 */ /* 0x000fc40000fe0480 */
[----:B------:R-:W-:Y:S02]  /*53e0*/  IADD3 R6, P1, P0, R6, R0, R139 ;  /* 0x0000000006067210 */ /* 0x000fe4000783e08b */
[----:B------:R-:W-:Y:S02]  /*53f0*/  LOP3.LUT R2, R3, 0xf, RZ, 0xc0, !PT ;  /* 0x0000000f03027812 */ /* 0x000fe400078ec0ff */
[-C--:B------:R-:W-:Y:S02]  /*5400*/  IADD3.X R9, RZ, R4.reuse, R129, P3, P2 ;  /* 0x00000004ff097210 */ /* 0x080fe40001fe4481 */
[----:B------:R-:W-:Y:S02]  /*5410*/  ISETP.NE.U32.AND P3, PT, R7, RZ, PT ;  /* 0x000000ff0700720c */ /* 0x000fe40003f65070 */
[----:B------:R-:W-:Y:S02]  /*5420*/  IADD3.X R7, RZ, R4, R130, P1, P0 ;  /* 0x00000004ff077210 */ /* 0x000fe40000fe0482 */
[----:B------:R-:W-:-:S02]  /*5430*/  IADD3 R2, P1, P0, R2, R0, R140 ;  /* 0x0000000002027210 */ /* 0x000fc4000783e08c */
[----:B------:R-:W-:Y:S02]  /*5440*/  ISETP.NE.U32.AND P2, PT, R14, RZ, PT ;  /* 0x000000ff0e00720c */ /* 0x000fe40003f45070 */
[----:B------:R-:W-:Y:S02]  /*5450*/  IADD3.X R3, RZ, R4, R131, P1, P0 ;  /* 0x00000004ff037210 */ /* 0x000fe40000fe0483 */
[----:B------:R-:W-:Y:S02]  /*5460*/  ISETP.NE.U32.AND P1, PT, R13, RZ, PT ;  /* 0x000000ff0d00720c */ /* 0x000fe40003f25070 */
[----:B------:R-:W-:Y:S01]  /*5470*/  ISETP.NE.U32.AND P0, PT, R12, RZ, PT ;  /* 0x000000ff0c00720c */ /* 0x000fe20003f05070 */
[----:B------:R-:W-:Y:S01]  /*5480*/  @!PT LDS RZ, [RZ] ;  /* 0x00000000fffff984 */ /* 0x000fe20000000800 */
[----:B------:R-:W-:Y:S01]  /*5490*/  @!PT LDS RZ, [RZ] ;  /* 0x00000000fffff984 */ /* 0x000fe20000000800 */
[----:B------:R-:W-:Y:S01]  /*54a0*/  @!PT LDS RZ, [RZ] ;  /* 0x00000000fffff984 */ /* 0x000fe20000000800 */
[----:B------:R1:W-:Y:S06]  /*54b0*/  LDGSTS.E.BYPASS.LTC128B.128.ZFILL [R251+0xe100], [R10.64], P3 ;  /* 0x0e1000000afb7fae */ /* 0x0003ec0009941d46 */
[----:B------:R1:W-:Y:S04]  /*54c0*/  LDGSTS.E.BYPASS.LTC128B.128.ZFILL [R251+0x11100], [R8.64], P2 ;  /* 0x1110000008fb7fae */ /* 0x0003e80009141d46 */
[----:B------:R1:W-:Y:S04]  /*54d0*/  LDGSTS.E.BYPASS.LTC128B.128.ZFILL [R251+0x14100], [R6.64], P1 ;  /* 0x1410000006fb7fae */ /* 0x0003e80008941d46 */
[----:B------:R1:W-:Y:S02]  /*54e0*/  LDGSTS.E.BYPASS.LTC128B.128.ZFILL [R251+0x17100], [R2.64], P0 ;  /* 0x1710000002fb7fae */ /* 0x0003e40008141d46 */
.L_x_2693:
[----:B--234-:R-:W-:Y:S05]  /*54f0*/  BSYNC B0 ;  /* 0x0000000000007941 */ /* 0x01cfea0003800000 */
.L_x_2692:
[----:B-1----:R-:W2:Y:S01]  /*5500*/  LDL R3, [R1+0x7c] ;  /* 0x00007c0001037983 */ /* 0x002ea20000100800 */
[----:B------:R-:W-:-:S03]  /*5510*/  IMAD.MOV.U32 R4, RZ, RZ, c[0x0][0x2c4] ;  /* 0x0000b100ff047624 */ /* 0x000fc600078e00ff */
[----:B------:R-:W2:Y:S04]  /*5520*/  LDL R0, [R1+0x18c] ;  /* 0x00018c0001007983 */ /* 0x000ea80000100800 */
[----:B------:R-:W3:Y:S01]  /*5530*/  LDL R2, [R1+0x68] ;  /* 0x0000680001027983 */ /* 0x000ee20000100800 */
[----:B------:R-:W-:-:S03]  /*5540*/  ISETP.NE.AND P0, PT, R4, 0x1, PT ;  /* 0x000000010400780c */ /* 0x000fc60003f05270 */
[----:B------:R-:W0:Y:S01]  /*5550*/  LDGDEPBAR ;  /* 0x00000000000079af */ /* 0x000e220000000000 */
[----:B--2---:R-:W-:-:S05]  /*5560*/  IMAD.IADD R3, R0, 0x1, R3 ;  /* 0x0000000100037824 */ /* 0x004fca00078e0203 */
[----:B------:R1:W-:Y:S04]  /*5570*/  STL [R1+0x30], R3 ;  /* 0x0000300301007387 */ /* 0x0003e80000100800 */
[----:B------:R-:W-:Y:S01]  /*5580*/  @P0 IMAD.HI.U32 R0, R3, c[0x0][0x2c8], RZ ;  /* 0x0000b20003000a27 */ /* 0x000fe200078e00ff */
[----:B---3--:R-:W-:Y:S02]  /*5590*/  IADD3 R5, -R2, 0x1, R132 ;  /* 0x0000000102057810 */ /* 0x008fe40007ffe184 */
[----:B------:R-:W-:Y:S01]  /*55a0*/  MOV R4, R3 ;  /* 0x0000000300047202 */ /* 0x000fe20000000f00 */
[----:B------:R-:W-:Y:S01]  /*55b0*/  IMAD.IADD R6, R132, 0x1, -R2 ;  /* 0x0000000184067824 */ /* 0x000fe200078e0a02 */
[----:B------:R-:W-:Y:S02]  /*55c0*/  @P0 SHF.R.U32.HI R4, RZ, c[0x0][0x2cc], R0 ;  /* 0x0000b300ff040a19 */ /* 0x000fe40000011600 */
[----:B------:R-:W-:Y:S01]  /*55d0*/  IADD3 R5, R5, -c[0x0][0x168], RZ ;  /* 0x80005a0005057a10 */ /* 0x000fe20007ffe0ff */
[----:B------:R-:W-:Y:S05]  /*55e0*/  BRA.DIV ~URZ, `(.L_x_2696) ;  /* 0x00010d127f007947 */ /* 0x000fea000b800000 */
[----:B------:R2:W3:Y:S02]  /*55f0*/  SHFL.IDX PT, R0, R4, RZ, 0x1c1f ;  /* 0x001c1fff04007589 */ /* 0x0004e400000e0000 */
.L_x_2740:
[----:B---3--:R-:W-:-:S05]  /*5600*/  IMAD.IADD R0, R5, 0x1, R0 ;  /* 0x0000000105007824 */ /* 0x008fca00078e0200 */
[----:B------:R-:W-:-:S04]  /*5610*/  IMNMX R0, R6, R0, PT ;  /* 0x0000000006007217 */ /* 0x000fc80003800200 */
[C---:B------:R-:W-:Y:S02]  /*5620*/  ISETP.GT.AND P0, PT, R0.reuse, RZ, PT ;  /* 0x000000ff0000720c */ /* 0x040fe40003f04270 */
[----:B------:R-:W-:Y:S02]  /*5630*/  ISETP.GT.AND P1, PT, R0, 0x1, PT ;  /* 0x000000010000780c */ /* 0x000fe40003f24270 */
[----:B------:R-:W-:Y:S02]  /*5640*/  FSEL R7, R116, -INF , P0 ;  /* 0xff80000074077808 */ /* 0x000fe40000000000 */
[C---:B------:R-:W-:Y:S02]  /*5650*/  ISETP.GT.AND P4, PT, R0.reuse, 0x9, PT ;  /* 0x000000090000780c */ /* 0x040fe40003f84270 */
[----:B------:R-:W-:Y:S02]  /*5660*/  ISETP.GT.AND P0, PT, R0, 0x10, PT ;  /* 0x000000100000780c */ /* 0x000fe40003f04270 */
        /* <DEDUP_REMOVED lines=44> */
[----:B------:R-:W3:Y:S01]  /*5930*/  SHFL.IDX PT, R0, R4, 0x1, 0x1c1f ;  /* 0x003c1f0004007f89 */ /* 0x000ee200000e0000 */
[----:B------:R-:W-:-:S04]  /*5940*/  FMNMX.FTZ R2, R7, R8, !PT ;  /* 0x0000000807027209 */ /* 0x000fc80007810000 */
[----:B------:R-:W-:-:S04]  /*5950*/  FMNMX.FTZ R2, R12, R2, !PT ;  /* 0x000000020c027209 */ /* 0x000fc80007810000 */
[----:B------:R-:W-:-:S04]  /*5960*/  FMNMX.FTZ R2, R14, R2, !PT ;  /* 0x000000020e027209 */ /* 0x000fc80007810000 */
[----:B------:R-:W-:-:S04]  /*5970*/  FMNMX.FTZ R2, R15, R2, !PT ;  /* 0x000000020f027209 */ /* 0x000fc80007810000 */
[----:B------:R-:W-:-:S04]  /*5980*/  FMNMX.FTZ R2, R16, R2, !PT ;  /* 0x0000000210027209 */ /* 0x000fc80007810000 */
[----:B------:R-:W-:Y:S01]  /*5990*/  FMNMX.FTZ R2, R18, R2, !PT ;  /* 0x0000000212027209 */ /* 0x000fe20007810000 */
[----:B---3--:R-:W-:-:S03]  /*59a0*/  IMAD.IADD R0, R5, 0x1, R0 ;  /* 0x0000000105007824 */ /* 0x008fc600078e0200 */
        /* <DEDUP_REMOVED lines=10> */
[----:B-1----:R-:W-:Y:S02]  /*5a50*/  FMNMX.FTZ R3, R5, R6, !PT ;  /* 0x0000000605037209 */ /* 0x002fe40007810000 */
        /* <DEDUP_REMOVED lines=31> */
[C---:B------:R-:W-:Y:S02]  /*5c50*/  ISETP.GT.AND P0, PT, R0.reuse, 0x31, PT ;  /* 0x000000310000780c */ /* 0x040fe40003f04270 */
        /* <DEDUP_REMOVED lines=43> */
[----:B------:R-:W-:Y:S02]  /*5f10*/  FSEL R88, R30, -INF , P0 ;  /* 0xff8000001e587808 */ /* 0x000fe40000000000 */
[----:B------:R-:W-:Y:S02]  /*5f20*/  FMNMX.FTZ R2, R89, R3, !PT ;  /* 0x0000000359027209 */ /* 0x000fe40007810000 */
[----:B------:R-:W1:Y:S02]  /*5f30*/  SHFL.BFLY PT, R3, R0, 0x2, 0x1f ;  /* 0x0c401f0000037f89 */ /* 0x000e6400000e0000 */
[----:B------:R-:W-:-:S05]  /*5f40*/  FMNMX.FTZ R2, R88, R2, !PT ;  /* 0x0000000258027209 */ /* 0x000fca0007810000 */
[----:B------:R-:W3:Y:S01]  /*5f50*/  SHFL.BFLY PT, R24, R2, 0x2, 0x1f ;  /* 0x0c401f0002187f89 */ /* 0x000ee200000e0000 */
[----:B-1----:R-:W-:-:S05]  /*5f60*/  FMNMX.FTZ R0, R3, R0, !PT ;  /* 0x0000000003007209 */ /* 0x002fca0007810000 */
[----:B------:R-:W1:Y:S01]  /*5f70*/  SHFL.BFLY PT, R132, R0, 0x1, 0x1f ;  /* 0x0c201f0000847f89 */ /* 0x000e6200000e0000 */
[----:B---3--:R-:W-:-:S05]  /*5f80*/  FMNMX.FTZ R24, R2, R24, !PT ;  /* 0x0000001802187209 */ /* 0x008fca0007810000 */
[----:B------:R3:W4:Y:S01]  /*5f90*/  SHFL.BFLY PT, R3, R24, 0x1, 0x1f ;  /* 0x0c201f0018037f89 */ /* 0x00072200000e0000 */
[----:B-1----:R-:W-:-:S05]  /*5fa0*/  FMNMX.FTZ R132, R0, R132, !PT ;  /* 0x0000008400847209 */ /* 0x002fca0007810000 */
.L_x_2741:
[C---:B------:R-:W-:Y:S01]  /*5fb0*/  FMUL.FTZ R2, R132.reuse, c[0x0][0x2d0] ;  /* 0x0000b40084027a20 */ /* 0x040fe20000410000 */
[----:B------:R-:W-:Y:S01]  /*5fc0*/  FSETP.NEU.FTZ.AND P0, PT, R132, -INF , PT ;  /* 0xff8000008400780b */ /* 0x000fe20003f1d000 */
[----:B------:R-:W-:Y:S01]  /*5fd0*/  WARPSYNC 0xffffffff ;  /* 0xffffffff00007948 */ /* 0x000fe20003800000 */
[----:B---34-:R-:W-:Y:S01]  /*5fe0*/  FMNMX.FTZ R24, R3, R24, !PT ;  /* 0x0000001803187209 */ /* 0x018fe20007810000 */
[----:B------:R-:W-:Y:S01]  /*5ff0*/  LDSM.16.MT88.4 R36, [R218+0x800] ;  /* 0x00080000da24783b */ /* 0x000fe20000004200 */
[----:B------:R-:W-:Y:S02]  /*6000*/  FSEL R2, R2, RZ, P0 ;  /* 0x000000ff02027208 */ /* 0x000fe40000000000 */
[----:B------:R-:W-:Y:S01]  /*6010*/  FSETP.NEU.FTZ.AND P0, PT, R24, -INF , PT ;  /* 0xff8000001800780b */ /* 0x000fe20003f1d000 */
[----:B------:R-:W-:Y:S02]  /*6020*/  LDSM.16.MT88.4 R32, [R219] ;  /* 0x00000000db20783b */ /* 0x000fe40000004200 */
[----:B------:R-:W-:-:S02]  /*6030*/  FFMA.FTZ R0, R7, c[0x0][0x2d0], -R2 ;  /* 0x0000b40007007a23 */ /* 0x000fc40000010802 */
[--C-:B------:R-:W-:Y:S01]  /*6040*/  FFMA.FTZ R3, R18, c[0x0][0x2d0], -R2.reuse ;  /* 0x0000b40012037a23 */ /* 0x100fe20000010802 */
[----:B------:R-:W-:Y:S01]  /*6050*/  LDSM.16.MT88.4 R60, [R219+0x800] ;  /* 0x00080000db3c783b */ /* 0x000fe20000004200 */
[----:B------:R1:W-:Y:S03]  /*6060*/  MUFU.EX2 R120, R0 ;  /* 0x0000000000787308 */ /* 0x0003e60000000800 */
[----:B------:R-:W-:Y:S04]  /*6070*/  LDSM.16.MT88.4 R72, [R218+0x3000] ;  /* 0x00300000da48783b */ /* 0x000fe80000004200 */
[----:B------:R-:W-:Y:S01]  /*6080*/  LDSM.16.MT88.4 R56, [R220] ;  /* 0x00000000dc38783b */ /* 0x000fe20000004200 */
        /* <DEDUP_REMOVED lines=9> */
[----:B------:R-:W3:Y:S03]  /*6120*/  MUFU.EX2 R134, R3 ;  /* 0x0000000300867308 */ /* 0x000ee60000000800 */
[----:B------:R-:W-:Y:S04]  /*6130*/  LDSM.16.MT88.4 R80, [R219+0x3800] ;  /* 0x00380000db50783b */ /* 0x000fe80000004200 */
[----:B------:R-:W-:Y:S01]  /*6140*/  LDSM.16.MT88.4 R84, [R220+0x3000] ;  /* 0x00300000dc54783b */ /* 0x000fe20000004200 */
[----:B-1----:R-:W-:Y:S01]  /*6150*/  FFMA.FTZ R0, R12, c[0x0][0x2d0], -R2 ;  /* 0x0000b4000c007a23 */ /* 0x002fe20000010802 */
[----:B----4-:R-:W-:-:S03]  /*6160*/  F2FP.BF16.PACK_AB R20, R27, R120 ;  /* 0x000000781b14723e */ /* 0x010fc600000010ff */
[----:B------:R1:W-:Y:S01]  /*6170*/  MUFU.EX2 R125, R0 ;  /* 0x00000000007d7308 */ /* 0x0003e20000000800 */
[----:B---3--:R-:W-:Y:S01]  /*6180*/  F2FP.BF16.PACK_AB R18, R134, R131 ;  /* 0x000000838612723e */ /* 0x008fe200000010ff */
[----:B-1----:R-:W-:-:S06]  /*6190*/  FFMA.FTZ R0, R14, c[0x0][0x2d0], -R2 ;  /* 0x0000b4000e007a23 */ /* 0x002fcc0000010802 */
[----:B------:R1:W3:Y:S02]  /*61a0*/  MUFU.EX2 R127, R0 ;  /* 0x00000000007f7308 */ /* 0x0002e40000000800 */
[----:B-1----:R-:W-:Y:S01]  /*61b0*/  FFMA.FTZ R0, R15, c[0x0][0x2d0], -R2 ;  /* 0x0000b4000f007a23 */ /* 0x002fe20000010802 */
[----:B---3--:R-:W-:-:S05]  /*61c0*/  F2FP.BF16.PACK_AB R22, R127, R125 ;  /* 0x0000007d7f16723e */ /* 0x008fca00000010ff */
[----:B------:R1:W-:Y:S02]  /*61d0*/  MUFU.EX2 R128, R0 ;  /* 0x0000000000807308 */ /* 0x0003e40000000800 */
[----:B-1----:R-:W-:-:S06]  /*61e0*/  FFMA.FTZ R0, R16, c[0x0][0x2d0], -R2 ;  /* 0x0000b40010007a23 */ /* 0x002fcc0000010802 */
[----:B------:R1:W3:Y:S02]  /*61f0*/  MUFU.EX2 R129, R0 ;  /* 0x0000000000817308 */ /* 0x0002e40000000800 */
[----:B-1----:R-:W-:Y:S01]  /*6200*/  FMUL.FTZ R0, R24, c[0x0][0x2d0] ;  /* 0x0000b40018007a20 */ /* 0x002fe20000410000 */
[----:B---3--:R-:W-:-:S04]  /*6210*/  F2FP.BF16.PACK_AB R16, R129, R128 ;  /* 0x000000808110723e */ /* 0x008fc800000010ff */
[----:B------:R-:W-:-:S05]  /*6220*/  FSEL R0, R0, RZ, P0 ;  /* 0x000000ff00007208 */ /* 0x000fca0000000000 */
[----:B------:R-:W-:-:S04]  /*6230*/  FFMA.FTZ R3, R5, c[0x0][0x2d0], -R0 ;  /* 0x0000b40005037a23 */ /* 0x000fc80000010800 */
[----:B------:R1:W-:Y:S02]  /*6240*/  MUFU.EX2 R26, R3 ;  /* 0x00000003001a7308 */ /* 0x0003e40000000800 */
[--C-:B-1----:R-:W-:Y:S02]  /*6250*/  FFMA.FTZ R3, R6, c[0x0][0x2d0], -R0.reuse ;  /* 0x0000b40006037a23 */ /* 0x102fe40000010800 */
[----:B--2---:R-:W1:Y:S04]  /*6260*/  LDSM.16.MT88.4 R4, [R218] ;  /* 0x00000000da04783b */ /* 0x004e680000004200 */
        /* <DEDUP_REMOVED lines=9> */
[C---:B-1----:R-:W-:Y:S08]  /*6300*/  HMMA.16816.F32.BF16 R28, R20.reuse, R4, RZ ;  /* 0x00000004141c723c */ /* 0x042ff000000418ff */
[----:B------:R-:W-:Y:S01]  /*6310*/  HMMA.16816.F32.BF16 R8, R20, R6, RZ ;  /* 0x000000061408723c */ /* 0x000fe200000418ff */
[----:B--2---:R-:W-:-:S02]  /*6320*/  FFMA.FTZ R3, R13, c[0x0][0x2d0], -R0 ;  /* 0x0000b4000d037a23 */ /* 0x004fc40000010800 */
[----:B------:R-:W1:Y:S02]  /*6330*/  LDSM.16.MT88.4 R12, [R221] ;  /* 0x00000000dd0c783b */ /* 0x000e640000004200 */
[----:B------:R2:W3:Y:S03]  /*6340*/  MUFU.EX2 R133, R3 ;  /* 0x0000000300857308 */ /* 0x0004e60000000800 */
[C---:B------:R-:W-:Y:S08]  /*6350*/  HMMA.16816.F32.BF16 R4, R20.reuse, R32, RZ ;  /* 0x000000201404723c */ /* 0x040ff000000418ff */
[----:B------:R-:W-:Y:S01]  /*6360*/  HMMA.16816.F32.BF16 R52, R20, R34, RZ ;  /* 0x000000221434723c */ /* 0x000fe200000418ff */
[----:B--2---:R-:W-:Y:S01]  /*6370*/  FFMA.FTZ R3, R17, c[0x0][0x2d0], -R0 ;  /* 0x0000b40011037a23 */ /* 0x004fe20000010800 */
[----:B---3--:R-:W-:-:S06]  /*6380*/  F2FP.BF16.PACK_AB R17, R133, R130 ;  /* 0x000000828511723e */ /* 0x008fcc00000010ff */
[----:B------:R-:W-:Y:S01]  /*6390*/  HMMA.16816.F32.BF16 R32, R20, R56, RZ ;  /* 0x000000381420723c */ /* 0x000fe200000418ff */
[----:B------:R2:W-:Y:S02]  /*63a0*/  MUFU.EX2 R136, R3 ;  /* 0x0000000300887308 */ /* 0x0005e40000000800 */
[----:B--2---:R-:W-:-:S06]  /*63b0*/  FFMA.FTZ R3, R19, c[0x0][0x2d0], -R0 ;  /* 0x0000b40013037a23 */ /* 0x004fcc0000010800 */
[----:B------:R-:W2:Y:S02]  /*63c0*/  MUFU.EX2 R137, R3 ;  /* 0x0000000300897308 */ /* 0x000ea40000000800 */
[----:B--2---:R-:W-:-:S07]  /*63d0*/  F2FP.BF16.PACK_AB R19, R137, R136 ;  /* 0x000000888913723e */ /* 0x004fce00000010ff */
[C---:B------:R-:W-:Y:S08]  /*63e0*/  HMMA.16816.F32.BF16 R40, R16.reuse, R36, R28 ;  /* 0x000000241028723c */ /* 0x040ff0000004181c */
[C---:B------:R-:W-:Y:S08]  /*63f0*/  HMMA.16816.F32.BF16 R8, R16.reuse, R38, R8 ;  /* 0x000000261008723c */ /* 0x040ff00000041808 */
[----:B------:R-:W-:Y:S08]  /*6400*/  HMMA.16816.F32.BF16 R4, R16, R60, R4 ;  /* 0x0000003c1004723c */ /* 0x000ff00000041804 */
[----:B------:R-:W-:Y:S01]  /*6410*/  MOV R146, R41 ;  /* 0x0000002900927202 */ /* 0x000fe20000000f00 */
[----:B-1----:R-:W-:Y:S01]  /*6420*/  HMMA.16816.F32.BF16 R36, R20, R14, RZ ;  /* 0x0000000e1424723c */ /* 0x002fe200000418ff */
[----:B------:R-:W-:-:S02]  /*6430*/  MOV R145, R42 ;  /* 0x0000002a00917202 */ /* 0x000fc40000000f00 */
[----:B------:R-:W-:Y:S02]  /*6440*/  MOV R144, R43 ;  /* 0x0000002b00907202 */ /* 0x000fe40000000f00 */
[----:B------:R-:W-:Y:S02]  /*6450*/  MOV R143, R40 ;  /* 0x00000028008f7202 */ /* 0x000fe40000000f00 */
[----:B------:R-:W-:Y:S01]  /*6460*/  MOV R142, R9 ;  /* 0x00000009008e7202 */ /* 0x000fe20000000f00 */
[----:B------:R-:W-:Y:S01]  /*6470*/  HMMA.16816.F32.BF16 R40, R20, R12, RZ ;  /* 0x0000000c1428723c */ /* 0x000fe200000418ff */
[----:B------:R-:W-:Y:S02]  /*6480*/  MOV R141, R10 ;  /* 0x0000000a008d7202 */ /* 0x000fe40000000f00 */
[----:B------:R-:W-:Y:S02]  /*6490*/  MOV R140, R11 ;  /* 0x0000000b008c7202 */ /* 0x000fe40000000f00 */
[----:B------:R-:W-:-:S02]  /*64a0*/  MOV R139, R8 ;  /* 0x00000008008b7202 */ /* 0x000fc40000000f00 */
[----:B------:R-:W-:Y:S01]  /*64b0*/  MOV R138, R5 ;  /* 0x00000005008a7202 */ /* 0x000fe20000000f00 */
[----:B------:R-:W-:Y:S01]  /*64c0*/  HMMA.16816.F32.BF16 R12, R20, R72, RZ ;  /* 0x00000048140c723c */ /* 0x000fe200000418ff */
[----:B------:R-:W-:Y:S02]  /*64d0*/  MOV R123, R6 ;  /* 0x00000006007b7202 */ /* 0x000fe40000000f00 */
[----:B------:R-:W-:Y:S02]  /*64e0*/  MOV R122, R7 ;  /* 0x00000007007a7202 */ /* 0x000fe40000000f00 */
[----:B------:R-:W-:-:S03]  /*64f0*/  MOV R121, R4 ;  /* 0x0000000400797202 */ /* 0x000fc60000000f00 */
[----:B------:R-:W-:Y:S08]  /*6500*/  HMMA.16816.F32.BF16 R8, R20, R74, RZ ;  /* 0x0000004a1408723c */ /* 0x000ff000000418ff */
[C---:B------:R-:W-:Y:S01]  /*6510*/  HMMA.16816.F32.BF16 R60, R16.reuse, R62, R52 ;  /* 0x0000003e103c723c */ /* 0x040fe20000041834 */
[----:B------:R-:W1:Y:S07]  /*6520*/  LDSM.16.MT88.4 R52, [R221+0x3800] ;  /* 0x00380000dd34783b */ /* 0x000e6e0000004200 */
[----:B------:R-:W-:Y:S01]  /*6530*/  HMMA.16816.F32.BF16 R148, R16, R68, R40 ;  /* 0x000000441094723c */ /* 0x000fe20000041828 */
[----:B------:R-:W2:Y:S07]  /*6540*/  LDSM.16.MT88.4 R40, [R218+0x6000] ;  /* 0x00600000da28783b */ /* 0x000eae0000004200 */
[C---:B------:R-:W-:Y:S08]  /*6550*/  HMMA.16816.F32.BF16 R4, R20.reuse, R76, RZ ;  /* 0x0000004c1404723c */ /* 0x040ff000000418ff */
[----:B------:R-:W-:Y:S01]  /*6560*/  HMMA.16816.F32.BF16 R28, R20, R58, RZ ;  /* 0x0000003a141c723c */ /* 0x000fe200000418ff */
[----:B------:R-:W3:Y:S07]  /*6570*/  LDSM.16.MT88.4 R56, [R220+0x3800] ;  /* 0x00380000dc38783b */ /* 0x000eee0000004200 */
[----:B------:R-:W-:Y:S01]  /*6580*/  HMMA.16816.F32.BF16 R208, R16, R44, R12 ;  /* 0x0000002c10d0723c */ /* 0x000fe2000004180c */
[----:B------:R-:W-:-:S02]  /*6590*/  MOV R68, R150 ;  /* 0x0000009600447202 */ /* 0x000fc40000000f00 */
[----:B------:R-:W-:Y:S02]  /*65a0*/  MOV R3, R151 ;  /* 0x0000009700037202 */ /* 0x000fe40000000f00 */
[----:B------:R-:W-:Y:S02]  /*65b0*/  MOV R76, R148 ;  /* 0x00000094004c7202 */ /* 0x000fe40000000f00 */
[----:B------:R-:W-:Y:S01]  /*65c0*/  MOV R77, R149 ;  /* 0x00000095004d7202 */ /* 0x000fe20000000f00 */
[----:B------:R-:W-:Y:S01]  /*65d0*/  HMMA.16816.F32.BF16 R188, R16, R46, R8 ;  /* 0x0000002e10bc723c */ /* 0x000fe20000041808 */
[----:B------:R-:W4:Y:S07]  /*65e0*/  LDSM.16.MT88.4 R44, [R219+0x6000] ;  /* 0x00600000db2c783b */ /* 0x000f2e0000004200 */
[C---:B------:R-:W-:Y:S07]  /*65f0*/  HMMA.16816.F32.BF16 R12, R20.reuse, R64, RZ ;  /* 0x00000040140c723c */ /* 0x040fee00000418ff */
[----:B------:R-:W-:Y:S01]  /*6600*/  MOV R65, R146 ;  /* 0x0000009200417202 */ /* 0x000fe20000000f00 */
[----:B------:R-:W-:Y:S01]  /*6610*/  HMMA.16816.F32.BF16 R8, R20, R66, RZ ;  /* 0x000000421408723c */ /* 0x000fe200000418ff */
[----:B------:R-:W-:-:S06]  /*6620*/  MOV R64, R143 ;  /* 0x0000008f00407202 */ /* 0x000fcc0000000f00 */
[----:B------:R-:W-:Y:S01]  /*6630*/  MOV R66, R145 ;  /* 0x0000009100427202 */ /* 0x000fe20000000f00 */
[----:B------:R-:W-:Y:S01]  /*6640*/  HMMA.16816.F32.BF16 R212, R16, R48, R32 ;  /* 0x0000003010d4723c */ /* 0x000fe20000041820 */
[----:B------:R-:W5:Y:S01]  /*6650*/  LDSM.16.MT88.4 R32, [R218+0x6800] ;  /* 0x00680000da20783b */ /* 0x000f620000004200 */
[----:B------:R-:W-:-:S05]  /*6660*/  MOV R67, R144 ;  /* 0x0000009000437202 */ /* 0x000fca0000000f00 */
[--C-:B------:R-:W-:Y:S01]  /*6670*/  FFMA.FTZ R48, R95, c[0x0][0x2d0], -R0.reuse ;  /* 0x0000b4005f307a23 */ /* 0x100fe20000010800 */
[----:B------:R-:W-:Y:S01]  /*6680*/  HMMA.16816.F32.BF16 R204, R16, R80, R4 ;  /* 0x0000005010cc723c */ /* 0x000fe20000041804 */
[----:B------:R-:W-:-:S06]  /*6690*/  FFMA.FTZ R49, R94, c[0x0][0x2d0], -R0 ;  /* 0x0000b4005e317a23 */ /* 0x000fcc0000010800 */
[----:B------:R-:W-:Y:S01]  /*66a0*/  MOV R80, R121 ;  /* 0x0000007900507202 */ /* 0x000fe20000000f00 */
[----:B------:R-:W-:Y:S01]  /*66b0*/  HMMA.16816.F32.BF16 R4, R20, R84, RZ ;  /* 0x000000541404723c */ /* 0x000fe200000418ff */
[----:B------:R-:W-:-:S06]  /*66c0*/  MOV R81, R138 ;  /* 0x0000008a00517202 */ /* 0x000fcc0000000f00 */
[----:B------:R-:W-:Y:S01]  /*66d0*/  MOV R85, R142 ;  /* 0x0000008e00557202 */ /* 0x000fe20000000f00 */
[----:B------:R-:W-:Y:S01]  /*66e0*/  HMMA.16816.F32.BF16 R200, R16, R70, R36 ;  /* 0x0000004610c8723c */ /* 0x000fe20000041824 */
[----:B------:R-:W3:Y:S01]  /*66f0*/  LDSM.16.MT88.4 R36, [R219+0x6800] ;  /* 0x00680000db24783b */ /* 0x000ee20000004200 */
[----:B------:R-:W-:-:S06]  /*6700*/  MOV R84, R139 ;  /* 0x0000008b00547202 */ /* 0x000fcc0000000f00 */
[C---:B-1----:R-:W-:Y:S07]  /*6710*/  HMMA.16816.F32.BF16 R184, R16.reuse, R52, R12 ;  /* 0x0000003410b8723c */ /* 0x042fee000004180c */
[--C-:B------:R-:W-:Y:S01]  /*6720*/  FFMA.FTZ R52, R91, c[0x0][0x2d0], -R0.reuse ;  /* 0x0000b4005b347a23 */ /* 0x100fe20000010800 */
[----:B------:R-:W-:Y:S01]  /*6730*/  HMMA.16816.F32.BF16 R176, R16, R54, R8 ;  /* 0x0000003610b0723c */ /* 0x000fe20000041808 */
[----:B------:R-:W-:-:S06]  /*6740*/  FFMA.FTZ R53, R90, c[0x0][0x2d0], -R0 ;  /* 0x0000b4005a357a23 */ /* 0x000fcc0000010800 */
[--C-:B------:R-:W-:Y:S01]  /*6750*/  FFMA.FTZ R55, R89, c[0x0][0x2d0], -R0.reuse ;  /* 0x0000b40059377a23 */ /* 0x100fe20000010800 */
[----:B------:R-:W-:Y:S01]  /*6760*/  HMMA.16816.F32.BF16 R192, R16, R50, R28 ;  /* 0x0000003210c0723c */ /* 0x000fe2000004181c */
[----:B------:R-:W-:-:S06]  /*6770*/  FFMA.FTZ R54, R88, c[0x0][0x2d0], -R0 ;  /* 0x0000b40058367a23 */ /* 0x000fcc0000010800 */
[--C-:B------:R-:W-:Y:S01]  /*6780*/  FFMA.FTZ R50, R93, c[0x0][0x2d0], -R0.reuse ;  /* 0x0000b4005d327a23 */ /* 0x100fe20000010800 */
[----:B--2---:R-:W-:Y:S01]  /*6790*/  HMMA.16816.F32.BF16 R12, R20, R40, RZ ;  /* 0x00000028140c723c */ /* 0x004fe200000418ff */
[----:B------:R-:W-:-:S07]  /*67a0*/  FFMA.FTZ R51, R92, c[0x0][0x2d0], -R0 ;  /* 0x0000b4005c337a23 */ /* 0x000fce0000010800 */
[C---:B------:R-:W-:Y:S01]  /*67b0*/  HMMA.16816.F32.BF16 R8, R20.reuse, R42, RZ ;  /* 0x0000002a1408723c */ /* 0x040fe200000418ff */
[----:B------:R-:W1:Y:S07]  /*67c0*/  LDSM.16.MT88.4 R40, [R221+0x6000] ;  /* 0x00600000dd28783b */ /* 0x000e6e0000004200 */
[----:B------:R-:W-:Y:S07]  /*67d0*/  HMMA.16816.F32.BF16 R28, R20, R78, RZ ;  /* 0x0000004e141c723c */ /* 0x000fee00000418ff */
[----:B------:R-:W-:Y:S01]  /*67e0*/  MOV R78, R68 ;  /* 0x00000044004e7202 */ /* 0x000fe20000000f00 */
[----:B---3--:R-:W-:Y:S01]  /*67f0*/  HMMA.16816.F32.BF16 R180, R16, R56, R4 ;  /* 0x0000003810b4723c */ /* 0x008fe20000041804 */
[----:B------:R-:W-:Y:S01]  /*6800*/  MOV R79, R3 ;  /* 0x00000003004f7202 */ /* 0x000fe20000000f00 */
[----:B------:R-:W-:-:S02]  /*6810*/  FADD.FTZ R3, R120, R27 ;  /* 0x0000001b78037221 */ /* 0x000fc40000010000 */
[----:B------:R-:W-:Y:S02]  /*6820*/  FFMA.FTZ R27, R103, c[0x0][0x2d0], -R2 ;  /* 0x0000b400671b7a23 */ /* 0x000fe40000010802 */
[----:B------:R-:W-:Y:S01]  /*6830*/  FADD.FTZ R3, R125, R3 ;  /* 0x000000037d037221 */ /* 0x000fe20000010000 */
[----:B------:R-:W-:Y:S01]  /*6840*/  MOV R56, R141 ;  /* 0x0000008d00387202 */ /* 0x000fe20000000f00 */
[----:B----4-:R-:W-:Y:S01]  /*6850*/  HMMA.16816.F32.BF16 R4, R20, R44, RZ ;  /* 0x0000002c1404723c */ /* 0x010fe200000418ff */
[----:B------:R-:W-:Y:S01]  /*6860*/  MOV R57, R140 ;  /* 0x0000008c00397202 */ /* 0x000fe20000000f00 */
[----:B------:R-:W-:-:S04]  /*6870*/  FADD.FTZ R3, R127, R3 ;  /* 0x000000037f037221 */ /* 0x000fc80000010000 */
[----:B------:R-:W-:Y:S02]  /*6880*/  FADD.FTZ R3, R128, R3 ;  /* 0x0000000380037221 */ /* 0x000fe40000010000 */
[C---:B-----5:R-:W-:Y:S01]  /*6890*/  HMMA.16816.F32.BF16 R172, R16.reuse, R32, R12 ;  /* 0x0000002010ac723c */ /* 0x060fe2000004180c */
[----:B------:R-:W2:Y:S01]  /*68a0*/  LDSM.16.MT88.4 R12, [R221+0x6800] ;  /* 0x00680000dd0c783b */ /* 0x000ea20000004200 */
[----:B------:R-:W-:Y:S02]  /*68b0*/  FADD.FTZ R3, R129, R3 ;  /* 0x0000000381037221 */ /* 0x000fe40000010000 */
[--C-:B------:R-:W-:Y:S02]  /*68c0*/  FFMA.FTZ R45, R116, c[0x0][0x2d0], -R2.reuse ;  /* 0x0000b400742d7a23 */ /* 0x100fe40000010802 */
[----:B------:R-:W-:Y:S02]  /*68d0*/  FFMA.FTZ R44, R115, c[0x0][0x2d0], -R2 ;  /* 0x0000b400732c7a23 */ /* 0x000fe40000010802 */
[----:B------:R-:W-:Y:S07]  /*68e0*/  HMMA.16816.F32.BF16 R72, R16, R82, R28 ;  /* 0x000000521048723c */ /* 0x000fee000004181c */
[----:B------:R-:W-:Y:S01]  /*68f0*/  MOV R82, R123 ;  /* 0x0000007b00527202 */ /* 0x000fe20000000f00 */
[----:B------:R-:W-:Y:S01]  /*6900*/  HMMA.16816.F32.BF16 R28, R20, R86, RZ ;  /* 0x00000056141c723c */ /* 0x000fe200000418ff */
[----:B------:R-:W-:-:S06]  /*6910*/  MOV R83, R122 ;  /* 0x0000007a00537202 */ /* 0x000fcc0000000f00 */
[----:B------:R-:W-:Y:S01]  /*6920*/  MOV R86, R56 ;  /* 0x0000003800567202 */ /* 0x000fe20000000f00 */
[----:B------:R-:W-:Y:S01]  /*6930*/  HMMA.16816.F32.BF16 R168, R16, R36, R4 ;  /* 0x0000002410a8723c */ /* 0x000fe20000041804 */
[----:B------:R-:W-:-:S06]  /*6940*/  IMAD.MOV.U32 R87, RZ, RZ, R57 ;  /* 0x000000ffff577224 */ /* 0x000fcc00078e0039 */
[--C-:B------:R-:W-:Y:S01]  /*6950*/  FFMA.FTZ R37, R108, c[0x0][0x2d0], -R2.reuse ;  /* 0x0000b4006c257a23 */ /* 0x100fe20000010802 */
[----:B-1----:R-:W-:Y:S01]  /*6960*/  HMMA.16816.F32.BF16 R4, R20, R40, RZ ;  /* 0x000000281404723c */ /* 0x002fe200000418ff */
[----:B------:R-:W-:-:S06]  /*6970*/  FFMA.FTZ R36, R107, c[0x0][0x2d0], -R2 ;  /* 0x0000b4006b247a23 */ /* 0x000fcc0000010802 */
[--C-:B------:R-:W-:Y:S01]  /*6980*/  FFMA.FTZ R41, R112, c[0x0][0x2d0], -R2.reuse ;  /* 0x0000b40070297a23 */ /* 0x100fe20000010802 */
[----:B------:R-:W-:Y:S01]  /*6990*/  HMMA.16816.F32.BF16 R160, R16, R34, R8 ;  /* 0x0000002210a0723c */ /* 0x000fe20000041808 */
[----:B------:R-:W-:Y:S01]  /*69a0*/  LDSM.16.MT88.4 R32, [R219+0x9000] ;  /* 0x00900000db20783b */ /* 0x000fe20000004200 */
[----:B------:R-:W-:-:S06]  /*69b0*/  FFMA.FTZ R40, R111, c[0x0][0x2d0], -R2 ;  /* 0x0000b4006f287a23 */ /* 0x000fcc0000010802 */
[----:B------:R-:W-:Y:S01]  /*69c0*/  HMMA.16816.F32.BF16 R68, R16, R58, R28 ;  /* 0x0000003a1044723c */ /* 0x000fe2000004181c */
[----:B------:R-:W1:Y:S07]  /*69d0*/  LDSM.16.MT88.4 R28, [R220+0x6000] ;  /* 0x00600000dc1c783b */ /* 0x000e6e0000004200 */
[----:B------:R-:W-:Y:S07]  /*69e0*/  HMMA.16816.F32.BF16 R8, R20, R46, RZ ;  /* 0x0000002e1408723c */ /* 0x000fee00000418ff */
[--C-:B------:R-:W-:Y:S01]  /*69f0*/  FFMA.FTZ R46, R97, c[0x0][0x2d0], -R0.reuse ;  /* 0x0000b400612e7a23 */ /* 0x100fe20000010800 */
[----:B--2---:R-:W-:Y:S01]  /*6a00*/  HMMA.16816.F32.BF16 R152, R16, R12, R4 ;  /* 0x0000000c1098723c */ /* 0x004fe20000041804 */
[----:B------:R-:W-:-:S06]  /*6a10*/  FFMA.FTZ R47, R96, c[0x0][0x2d0], -R0 ;  /* 0x0000b400602f7a23 */ /* 0x000fcc0000010800 */
[----:B------:R-:W-:Y:S01]  /*6a20*/  FADD.FTZ R12, R26, R25 ;  /* 0x000000191a0c7221 */ /* 0x000fe20000010000 */
[----:B------:R-:W-:Y:S01]  /*6a30*/  HMMA.16816.F32.BF16 R4, R20, R42, RZ ;  /* 0x0000002a1404723c */ /* 0x000fe200000418ff */
[--C-:B------:R-:W-:Y:S02]  /*6a40*/  FFMA.FTZ R26, R106, c[0x0][0x2d0], -R2.reuse ;  /* 0x0000b4006a1a7a23 */ /* 0x100fe40000010802 */
[----:B------:R-:W-:-:S04]  /*6a50*/  FFMA.FTZ R25, R119, c[0x0][0x2d0], -R2 ;  /* 0x0000b40077197a23 */ /* 0x000fc80000010802 */
[--C-:B------:R-:W-:Y:S01]  /*6a60*/  FFMA.FTZ R43, R114, c[0x0][0x2d0], -R2.reuse ;  /* 0x0000b400722b7a23 */ /* 0x100fe20000010802 */
[----:B------:R-:W-:Y:S01]  /*6a70*/  HMMA.16816.F32.BF16 R148, R16, R38, R8 ;  /* 0x000000261094723c */ /* 0x000fe20000041808 */
[----:B------:R-:W2:Y:S01]  /*6a80*/  LDSM.16.MT88.4 R8, [R220+0x6800] ;  /* 0x00680000dc08783b */ /* 0x000ea20000004200 */
[--C-:B------:R-:W-:Y:S01]  /*6a90*/  FFMA.FTZ R42, R113, c[0x0][0x2d0], -R2.reuse ;  /* 0x0000b400712a7a23 */ /* 0x100fe20000010802 */
[----:B------:R-:W-:Y:S04]  /*6aa0*/  MUFU.EX2 R26, R26 ;  /* 0x0000001a001a7308 */ /* 0x000fe80000000800 */
[--C-:B------:R-:W-:Y:S02]  /*6ab0*/  FFMA.FTZ R39, R110, c[0x0][0x2d0], -R2.reuse ;  /* 0x0000b4006e277a23 */ /* 0x100fe40000010802 */
[----:B------:R-:W-:-:S07]  /*6ac0*/  FFMA.FTZ R38, R109, c[0x0][0x2d0], -R2 ;  /* 0x0000b4006d267a23 */ /* 0x000fce0000010802 */
[----:B------:R-:W-:Y:S08]  /*6ad0*/  HMMA.16816.F32.BF16 R120, R16, R14, R4 ;  /* 0x0000000e1078723c */ /* 0x000ff00000041804 */
[----:B-1----:R-:W-:Y:S07]  /*6ae0*/  HMMA.16816.F32.BF16 R4, R20, R28, RZ ;  /* 0x0000001c1404723c */ /* 0x002fee00000418ff */
[----:B------:R-:W-:-:S06]  /*6af0*/  FFMA.FTZ R28, R100, c[0x0][0x2d0], -R2 ;  /* 0x0000b400641c7a23 */ /* 0x000fcc0000010802 */
[----:B------:R-:W-:Y:S11]  /*6b00*/  MUFU.EX2 R28, R28 ;  /* 0x0000001c001c7308 */ /* 0x000ff60000000800 */
[----:B--2---:R-:W-:Y:S07]  /*6b10*/  HMMA.16816.F32.BF16 R144, R16, R8, R4 ;  /* 0x000000081090723c */ /* 0x004fee0000041804 */
[----:B------:R-:W-:Y:S01]  /*6b20*/  FADD.FTZ R8, R124, R12 ;  /* 0x0000000c7c087221 */ /* 0x000fe20000010000 */
[----:B------:R-:W-:Y:S01]  /*6b30*/  HMMA.16816.F32.BF16 R4, R20, R30, RZ ;  /* 0x0000001e1404723c */ /* 0x000fe200000418ff */
[----:B------:R-:W-:Y:S06]  /*6b40*/  LDSM.16.MT88.4 R12, [R218+0x9800] ;  /* 0x00980000da0c783b */ /* 0x000fec0000004200 */
[----:B------:R-:W-:-:S02]  /*6b50*/  FFMA.FTZ R30, R118, c[0x0][0x2d0], -R2 ;  /* 0x0000b400761e7a23 */ /* 0x000fc40000010802 */
[----:B------:R-:W-:Y:S02]  /*6b60*/  FFMA.FTZ R31, R117, c[0x0][0x2d0], -R2 ;  /* 0x0000b400751f7a23 */ /* 0x000fe40000010802 */
[----:B------:R-:W-:-:S04]  /*6b70*/  FADD.FTZ R2, R131, R3 ;  /* 0x0000000383027221 */ /* 0x000fc80000010000 */
[----:B------:R-:W-:-:S09]  /*6b80*/  FADD.FTZ R2, R134, R2 ;  /* 0x0000000286027221 */ /* 0x000fd20000010000 */
[----:B------:R-:W-:Y:S07]  /*6b90*/  HMMA.16816.F32.BF16 R156, R16, R10, R4 ;  /* 0x0000000a109c723c */ /* 0x000fee0000041804 */
[----:B------:R-:W-:Y:S02]  /*6ba0*/  FADD.FTZ R4, R126, R8 ;  /* 0x000000087e047221 */ /* 0x000fe40000010000 */
[----:B------:R-:W1:Y:S02]  /*6bb0*/  LDSM.16.MT88.4 R8, [R218+0x9000] ;  /* 0x00900000da08783b */ /* 0x000e640000004200 */
[----:B------:R-:W-:-:S04]  /*6bc0*/  FADD.FTZ R29, R130, R4 ;  /* 0x00000004821d7221 */ /* 0x000fc80000010000 */
[----:B------:R-:W-:-:S04]  /*6bd0*/  FADD.FTZ R3, R133, R29 ;  /* 0x0000001d85037221 */ /* 0x000fc80000010000 */
[----:B------:R-:W-:Y:S01]  /*6be0*/  FADD.FTZ R3, R136, R3 ;  /* 0x0000000388037221 */ /* 0x000fe20000010000 */
[----:B-1----:R-:W-:Y:S01]  /*6bf0*/  HMMA.16816.F32.BF16 R4, R20, R8, RZ ;  /* 0x000000081404723c */ /* 0x002fe200000418ff */
[----:B------:R1:W2:Y:S06]  /*6c00*/  MUFU.EX2 R8, R25 ;  /* 0x0000001900087308 */ /* 0x0002ac0000000800 */
[--C-:B------:R-:W-:Y:S02]  /*6c10*/  FFMA.FTZ R9, R105, c[0x0][0x2d0], -R0.reuse ;  /* 0x0000b40069097a23 */ /* 0x100fe40000010800 */
[--C-:B-1----:R-:W-:Y:S11]  /*6c20*/  FFMA.FTZ R25, R98, c[0x0][0x2d0], -R0.reuse ;  /* 0x0000b40062197a23 */ /* 0x102ff60000010800 */
[----:B------:R-:W-:Y:S04]  /*6c30*/  @!UPT UIADD3 URZ, URZ, URZ, URZ ;  /* 0x0000003f3f3ff290 */ /* 0x000fe8000fffe03f */
[----:B------:R-:W-:Y:S01]  /*6c40*/  HMMA.16816.F32.BF16 R164, R16, R12, R4 ;  /* 0x0000000c10a4723c */ /* 0x000fe20000041804 */
[----:B------:R-:W1:Y:S06]  /*6c50*/  MUFU.EX2 R12, R27 ;  /* 0x0000001b000c7308 */ /* 0x000e6c0000000800 */
[--C-:B------:R-:W-:Y:S01]  /*6c60*/  FFMA.FTZ R13, R101, c[0x0][0x2d0], -R0.reuse ;  /* 0x0000b400650d7a23 */ /* 0x100fe20000010800 */
[----:B------:R-:W-:Y:S01]  /*6c70*/  HMMA.16816.F32.BF16 R4, R20, R10, RZ ;  /* 0x0000000a1404723c */ /* 0x000fe200000418ff */
[----:B------:R-:W-:Y:S06]  /*6c80*/  MUFU.EX2 R27, R45 ;  /* 0x0000002d001b7308 */ /* 0x000fec0000000800 */
[----:B------:R-:W-:-:S02]  /*6c90*/  FFMA.FTZ R10, R104, c[0x0][0x2d0], -R0 ;  /* 0x0000b400680a7a23 */ /* 0x000fc40000010800 */
[----:B------:R-:W-:-:S06]  /*6ca0*/  FFMA.FTZ R11, R102, c[0x0][0x2d0], -R0 ;  /* 0x0000b400660b7a23 */ /* 0x000fcc0000010800 */
[----:B------:R-:W-:Y:S09]  /*6cb0*/  MUFU.EX2 R11, R11 ;  /* 0x0000000b000b7308 */ /* 0x000ff20000000800 */
[----:B------:R-:W-:Y:S01]  /*6cc0*/  HMMA.16816.F32.BF16 R196, R16, R14, R4 ;  /* 0x0000000e10c4723c */ /* 0x000fe20000041804 */
[----:B------:R-:W3:Y:S06]  /*6cd0*/  MUFU.EX2 R5, R30 ;  /* 0x0000001e00057308 */ /* 0x000eec0000000800 */
[----:B------:R-:W-:Y:S01]  /*6ce0*/  FFMA.FTZ R15, R99, c[0x0][0x2d0], -R0 ;  /* 0x0000b400630f7a23 */ /* 0x000fe20000010800 */
[----:B--2---:R-:W-:Y:S01]  /*6cf0*/  F2FP.BF16.PACK_AB R14, R8, R26 ;  /* 0x0000001a080e723e */ /* 0x004fe200000010ff */
[----:B------:R-:W-:Y:S01]  /*6d00*/  FADD.FTZ R0, R28, R2 ;  /* 0x000000021c007221 */ /* 0x000fe20000010000 */
[----:B------:R2:W4:Y:S01]  /*6d10*/  MUFU.EX2 R4, R31 ;  /* 0x0000001f00047308 */ /* 0x0005220000000800 */
[----:B------:R-:W-:-:S02]  /*6d20*/  FADD.FTZ R2, R137, R3 ;  /* 0x0000000389027221 */ /* 0x000fc40000010000 */
[C---:B-1----:R-:W-:Y:S01]  /*6d30*/  FADD.FTZ R0, R12.reuse, R0 ;  /* 0x000000000c007221 */ /* 0x042fe20000010000 */
[----:B------:R-:W-:-:S03]  /*6d40*/  F2FP.BF16.PACK_AB R12, R12, R28 ;  /* 0x0000001c0c0c723e */ /* 0x000fc600000010ff */
[----:B------:R-:W-:Y:S01]  /*6d50*/  FADD.FTZ R0, R26, R0 ;  /* 0x000000001a007221 */ /* 0x000fe20000010000 */
[----:B------:R-:W1:Y:S03]  /*6d60*/  MUFU.EX2 R3, R44 ;  /* 0x0000002c00037308 */ /* 0x000e660000000800 */
[----:B------:R-:W-:-:S04]  /*6d70*/  FADD.FTZ R0, R8, R0 ;  /* 0x0000000008007221 */ /* 0x000fc80000010000 */
[----:B---3--:R-:W-:Y:S01]  /*6d80*/  FADD.FTZ R0, R5, R0 ;  /* 0x0000000005007221 */ /* 0x008fe20000010000 */
[----:B--2---:R-:W2:Y:S01]  /*6d90*/  LDSM.16.MT88.4 R28, [R219+0x9800] ;  /* 0x00980000db1c783b */ /* 0x004ea20000004200 */
[C---:B----4-:R-:W-:Y:S01]  /*6da0*/  F2FP.BF16.PACK_AB R8, R4.reuse, R5 ;  /* 0x000000050408723e */ /* 0x050fe200000010ff */
[----:B------:R-:W-:Y:S01]  /*6db0*/  MUFU.EX2 R26, R42 ;  /* 0x0000002a001a7308 */ /* 0x000fe20000000800 */
[----:B------:R-:W-:Y:S02]  /*6dc0*/  FADD.FTZ R0, R4, R0 ;  /* 0x0000000004007221 */ /* 0x000fe40000010000 */
[----:B------:R-:W-:Y:S02]  /*6dd0*/  HMMA.16816.F32.BF16 R4, R20, R32, RZ ;  /* 0x000000201404723c */ /* 0x000fe400000418ff */
[----:B------:R-:W-:-:S03]  /*6de0*/  FADD.FTZ R0, R27, R0 ;  /* 0x000000001b007221 */ /* 0x000fc60000010000 */
[----:B------:R-:W-:Y:S01]  /*6df0*/  MUFU.EX2 R32, R41 ;  /* 0x0000002900207308 */ /* 0x000fe20000000800 */
[----:B-1----:R-:W-:-:S07]  /*6e00*/  FADD.FTZ R0, R3, R0 ;  /* 0x0000000003007221 */ /* 0x002fce0000010000 */
[----:B------:R-:W-:Y:S08]  /*6e10*/  MUFU.EX2 R33, R38 ;  /* 0x0000002600217308 */ /* 0x000ff00000000800 */
[----:B------:R-:W-:Y:S03]  /*6e20*/  MUFU.EX2 R41, R37 ;  /* 0x0000002500297308 */ /* 0x000fe60000000800 */
[----:B--2---:R-:W-:Y:S05]  /*6e30*/  HMMA.16816.F32.BF16 R140, R16, R28, R4 ;  /* 0x0000001c108c723c */ /* 0x004fea0000041804 */
[----:B------:R-:W1:Y:S03]  /*6e40*/  MUFU.EX2 R28, R43 ;  /* 0x0000002b001c7308 */ /* 0x000e660000000800 */
[----:B------:R-:W-:Y:S05]  /*6e50*/  HMMA.16816.F32.BF16 R4, R20, R34, RZ ;  /* 0x000000221404723c */ /* 0x000fea00000418ff */
[----:B------:R-:W2:Y:S08]  /*6e60*/  MUFU.EX2 R29, R40 ;  /* 0x00000028001d7308 */ /* 0x000eb00000000800 */
[----:B------:R-:W3:Y:S01]  /*6e70*/  MUFU.EX2 R34, R39 ;  /* 0x0000002700227308 */ /* 0x000ee20000000800 */
[----:B-1----:R-:W-:-:S04]  /*6e80*/  FADD.FTZ R0, R28, R0 ;  /* 0x000000001c007221 */ /* 0x002fc80000010000 */
[----:B------:R-:W-:-:S03]  /*6e90*/  FADD.FTZ R0, R26, R0 ;  /* 0x000000001a007221 */ /* 0x000fc60000010000 */
[----:B------:R1:W4:Y:S01]  /*6ea0*/  MUFU.EX2 R35, R36 ;  /* 0x0000002400237308 */ /* 0x0003220000000800 */
[----:B------:R-:W-:-:S04]  /*6eb0*/  FADD.FTZ R0, R32, R0 ;  /* 0x0000000020007221 */ /* 0x000fc80000010000 */
[----:B--2---:R-:W-:Y:S01]  /*6ec0*/  FADD.FTZ R0, R29, R0 ;  /* 0x000000001d007221 */ /* 0x004fe20000010000 */
[----:B------:R-:W-:Y:S01]  /*6ed0*/  HMMA.16816.F32.BF16 R136, R16, R30, R4 ;  /* 0x0000001e1088723c */ /* 0x000fe20000041804 */
[C---:B---3--:R-:W-:Y:S02]  /*6ee0*/  F2FP.BF16.PACK_AB R128, R33.reuse, R34 ;  /* 0x000000222180723e */ /* 0x048fe400000010ff */
[----:B------:R-:W-:Y:S01]  /*6ef0*/  FADD.FTZ R0, R34, R0 ;  /* 0x0000000022007221 */ /* 0x000fe20000010000 */
[----:B------:R-:W2:Y:S03]  /*6f00*/  MUFU.EX2 R40, R9 ;  /* 0x0000000900287308 */ /* 0x000ea60000000800 */
[----:B------:R-:W-:Y:S01]  /*6f10*/  FADD.FTZ R0, R33, R0 ;  /* 0x0000000021007221 */ /* 0x000fe20000010000 */
[----:B------:R-:W-:Y:S01]  /*6f20*/  F2FP.BF16.PACK_AB R6, R29, R32 ;  /* 0x000000201d06723e */ /* 0x000fe200000010ff */
[----:B-1----:R-:W1:Y:S02]  /*6f30*/  LDSM.16.MT88.4 R36, [R221+0x9000] ;  /* 0x00900000dd24783b */ /* 0x002e640000004200 */
[----:B------:R-:W-:Y:S01]  /*6f40*/  FADD.FTZ R0, R41, R0 ;  /* 0x0000000029007221 */ /* 0x000fe20000010000 */
[C---:B----4-:R-:W-:Y:S01]  /*6f50*/  F2FP.BF16.PACK_AB R130, R35.reuse, R41 ;  /* 0x000000292382723e */ /* 0x050fe200000010ff */
[----:B------:R3:W4:Y:S01]  /*6f60*/  MUFU.EX2 R9, R10 ;  /* 0x0000000a00097308 */ /* 0x0007220000000800 */
[----:B------:R-:W-:Y:S01]  /*6f70*/  F2FP.BF16.PACK_AB R4, R26, R28 ;  /* 0x0000001c1a04723e */ /* 0x000fe200000010ff */
[----:B------:R-:W-:-:S02]  /*6f80*/  FADD.FTZ R0, R35, R0 ;  /* 0x0000000023007221 */ /* 0x000fc40000010000 */
[----:B------:R-:W5:Y:S01]  /*6f90*/  LDSM.16.MT88.4 R32, [R221+0x9800] ;  /* 0x00980000dd20783b */ /* 0x000f620000004200 */
[----:B--2---:R-:W-:-:S03]  /*6fa0*/  FADD.FTZ R2, R40, R2 ;  /* 0x0000000228027221 */ /* 0x004fc60000010000 */
[----:B------:R2:W2:Y:S01]  /*6fb0*/  MUFU.EX2 R7, R13 ;  /* 0x0000000d00077308 */ /* 0x0004a20000000800 */
[----:B------:R1:W-:Y:S01]  /*6fc0*/  STL [R1+0x1c], R0 ;  /* 0x00001c0001007387 */ /* 0x0003e20000100800 */
[----:B---3--:R-:W-:-:S06]  /*6fd0*/  F2FP.BF16.PACK_AB R10, R3, R27 ;  /* 0x0000001b030a723e */ /* 0x008fcc00000010ff */
[----:B------:R3:W1:Y:S01]  /*6fe0*/  MUFU.EX2 R5, R15 ;  /* 0x0000000f00057308 */ /* 0x0006620000000800 */
[----:B----4-:R-:W-:-:S04]  /*6ff0*/  FADD.FTZ R2, R9, R2 ;  /* 0x0000000209027221 */ /* 0x010fc80000010000 */
[----:B------:R-:W-:Y:S01]  /*7000*/  FADD.FTZ R2, R11, R2 ;  /* 0x000000020b027221 */ /* 0x000fe20000010000 */
[----:B--2---:R-:W-:Y:S02]  /*7010*/  F2FP.BF16.PACK_AB R13, R9, R40 ;  /* 0x00000028090d723e */ /* 0x004fe400000010ff */
[----:B------:R-:W2:Y:S01]  /*7020*/  MUFU.EX2 R3, R25 ;  /* 0x0000001900037308 */ /* 0x000ea20000000800 */
[C---:B---3--:R-:W-:Y:S01]  /*7030*/  F2FP.BF16.PACK_AB R15, R7.reuse, R11 ;  /* 0x0000000b070f723e */ /* 0x048fe200000010ff */
[----:B-1----:R-:W-:-:S06]  /*7040*/  FADD.FTZ R0, R7, R2 ;  /* 0x0000000207007221 */ /* 0x002fcc0000010000 */
[----:B------:R-:W-:Y:S01]  /*7050*/  MUFU.EX2 R26, R48 ;  /* 0x00000030001a7308 */ /* 0x000fe20000000800 */
[----:B------:R-:W-:Y:S01]  /*7060*/  HMMA.16816.F32.BF16 R28, R20, R36, RZ ;  /* 0x00000024141c723c */ /* 0x000fe200000418ff */
[----:B------:R-:W-:Y:S01]  /*7070*/  FADD.FTZ R0, R5, R0 ;  /* 0x0000000005007221 */ /* 0x000fe20000010000 */
[----:B--2---:R-:W-:-:S03]  /*7080*/  F2FP.BF16.PACK_AB R9, R3, R5 ;  /* 0x000000050309723e */ /* 0x004fc600000010ff */
[----:B------:R-:W-:Y:S02]  /*7090*/  FADD.FTZ R0, R3, R0 ;  /* 0x0000000003007221 */ /* 0x000fe40000010000 */
[----:B------:R-:W1:Y:S08]  /*70a0*/  MUFU.EX2 R7, R46 ;  /* 0x0000002e00077308 */ /* 0x000e700000000800 */
[----:B------:R-:W2:Y:S08]  /*70b0*/  MUFU.EX2 R5, R47 ;  /* 0x0000002f00057308 */ /* 0x000eb00000000800 */
[----:B------:R-:W3:Y:S01]  /*70c0*/  MUFU.EX2 R25, R49 ;  /* 0x0000003100197308 */ /* 0x000ee20000000800 */
[----:B-1----:R-:W-:Y:S01]  /*70d0*/  FADD.FTZ R0, R7, R0 ;  /* 0x0000000007007221 */ /* 0x002fe20000010000 */
[----:B-----5:R-:W-:Y:S06]  /*70e0*/  HMMA.16816.F32.BF16 R124, R16, R32, R28 ;  /* 0x00000020107c723c */ /* 0x020fec000004181c */
[----:B------:R-:W1:Y:S01]  /*70f0*/  MUFU.EX2 R32, R50 ;  /* 0x0000003200207308 */ /* 0x000e620000000800 */
[C---:B--2---:R-:W-:Y:S01]  /*7100*/  FADD.FTZ R0, R5.reuse, R0 ;  /* 0x0000000005007221 */ /* 0x044fe20000010000 */
[----:B------:R-:W-:Y:S01]  /*7110*/  HMMA.16816.F32.BF16 R28, R20, R38, RZ ;  /* 0x00000026141c723c */ /* 0x000fe200000418ff */
[----:B------:R-:W-:-:S02]  /*7120*/  F2FP.BF16.PACK_AB R11, R5, R7 ;  /* 0x00000007050b723e */ /* 0x000fc400000010ff */
[----:B------:R-:W-:-:S03]  /*7130*/  FADD.FTZ R0, R26, R0 ;  /* 0x000000001a007221 */ /* 0x000fc60000010000 */
[----:B------:R-:W2:Y:S01]  /*7140*/  MUFU.EX2 R27, R51 ;  /* 0x00000033001b7308 */ /* 0x000ea20000000800 */
[C---:B---3--:R-:W-:Y:S01]  /*7150*/  FADD.FTZ R0, R25.reuse, R0 ;  /* 0x0000000019007221 */ /* 0x048fe20000010000 */
[----:B------:R-:W-:-:S03]  /*7160*/  F2FP.BF16.PACK_AB R5, R25, R26 ;  /* 0x0000001a1905723e */ /* 0x000fc600000010ff */
[----:B-1----:R-:W-:-:S03]  /*7170*/  FADD.FTZ R0, R32, R0 ;  /* 0x0000000020007221 */ /* 0x002fc60000010000 */
[----:B------:R-:W1:Y:S01]  /*7180*/  MUFU.EX2 R3, R52 ;  /* 0x0000003400037308 */ /* 0x000e620000000800 */
[----:B--2---:R-:W-:-:S07]  /*7190*/  F2FP.BF16.PACK_AB R7, R27, R32 ;  /* 0x000000201b07723e */ /* 0x004fce00000010ff */
[----:B------:R-:W2:Y:S02]  /*71a0*/  MUFU.EX2 R2, R53 ;  /* 0x0000003500027308 */ /* 0x000ea40000000800 */
[----:B------:R-:W-:Y:S01]  /*71b0*/  HMMA.16816.F32.BF16 R116, R16, R34, R28 ;  /* 0x000000221074723c */ /* 0x000fe2000004181c */
[----:B------:R-:W3:Y:S01]  /*71c0*/  LDSM.16.MT88.4 R28, [R220+0x9000] ;  /* 0x00900000dc1c783b */ /* 0x000ee20000004200 */
[----:B------:R-:W-:-:S04]  /*71d0*/  FADD.FTZ R0, R27, R0 ;  /* 0x000000001b007221 */ /* 0x000fc80000010000 */
[----:B-1----:R-:W-:-:S04]  /*71e0*/  FADD.FTZ R0, R3, R0 ;  /* 0x0000000003007221 */ /* 0x002fc80000010000 */
[C---:B--2---:R-:W-:Y:S01]  /*71f0*/  FADD.FTZ R0, R2.reuse, R0 ;  /* 0x0000000002007221 */ /* 0x044fe20000010000 */
[----:B------:R-:W-:Y:S02]  /*7200*/  F2FP.BF16.PACK_AB R129, R2, R3 ;  /* 0x000000030281723e */ /* 0x000fe400000010ff */
[----:B------:R-:W1:Y:S08]  /*7210*/  MUFU.EX2 R3, R55 ;  /* 0x0000003700037308 */ /* 0x000e700000000800 */
[----:B------:R-:W2:Y:S01]  /*7220*/  MUFU.EX2 R2, R54 ;  /* 0x0000003600027308 */ /* 0x000ea20000000800 */
[----:B-1----:R-:W-:Y:S01]  /*7230*/  FADD.FTZ R0, R3, R0 ;  /* 0x0000000003007221 */ /* 0x002fe20000010000 */
[----:B---3--:R-:W-:Y:S03]  /*7240*/  HMMA.16816.F32.BF16 R32, R20, R28, RZ ;  /* 0x0000001c1420723c */ /* 0x008fe600000418ff */
[C---:B--2---:R-:W-:Y:S01]  /*7250*/  FADD.FTZ R0, R2.reuse, R0 ;  /* 0x0000000002007221 */ /* 0x044fe20000010000 */
[----:B------:R-:W-:-:S04]  /*7260*/  F2FP.BF16.PACK_AB R131, R2, R3 ;  /* 0x000000030283723e */ /* 0x000fc800000010ff */
[----:B------:R-:W-:Y:S01]  /*7270*/  STL [R1+0x2c], R0 ;  /* 0x00002c0001007387 */ /* 0x000fe20000100800 */
[----:B------:R-:W-:Y:S03]  /*7280*/  HMMA.16816.F32.BF16 R20, R20, R30, RZ ;  /* 0x0000001e1414723c */ /* 0x000fe600000418ff */
[----:B------:R-:W1:Y:S11]  /*7290*/  LDSM.16.MT88.4 R28, [R220+0x9800] ;  /* 0x00980000dc1c783b */ /* 0x000e760000004200 */
[----:B------:R-:W-:Y:S01]  /*72a0*/  @!UPT UIADD3 URZ, URZ, URZ, URZ ;  /* 0x0000003f3f3ff290 */ /* 0x000fe2000fffe03f */
[C---:B-1----:R-:W-:Y:S09]  /*72b0*/  HMMA.16816.F32.BF16 R100, R16.reuse, R28, R32 ;  /* 0x0000001c1064723c */ /* 0x042ff20000041820 */
        /* <DEDUP_REMOVED lines=43> */
[----:B------:R-:W1:Y:S11]  /*7570*/  LDSM.16.MT88.4 R16, [R221+0xa000] ;  /* 0x00a00000dd10783b */ /* 0x000e760000004200 */
[----:B------:R-:W-:Y:S04]  /*7580*/  @!UPT UIADD3 URZ, URZ, URZ, URZ ;  /* 0x0000003f3f3ff290 */ /* 0x000fe8000fffe03f */
[----:B------:R-:W-:Y:S02]  /*7590*/  MOV R25, R140 ;  /* 0x0000008c00197202 */ /* 0x000fe40000000f00 */
[----:B------:R-:W-:Y:S02]  /*75a0*/  MOV R3, R141 ;  /* 0x0000008d00037202 */ /* 0x000fe40000000f00 */
[----:B------:R-:W-:Y:S02]  /*75b0*/  MOV R2, R142 ;  /* 0x0000008e00027202 */ /* 0x000fe40000000f00 */
[----:B------:R-:W-:Y:S01]  /*75c0*/  MOV R0, R143 ;  /* 0x0000008f00007202 */ /* 0x000fe20000000f00 */
[C---:B-1----:R-:W-:Y:S08]  /*75d0*/  HMMA.16816.F32.BF16 R208, R12.reuse, R16, R124 ;  /* 0x000000100cd0723c */ /* 0x042ff0000004187c */
[C---:B------:R-:W-:Y:S01]  /*75e0*/  HMMA.16816.F32.BF16 R192, R12.reuse, R18, R116 ;  /* 0x000000120cc0723c */ /* 0x040fe20000041874 */
[----:B------:R-:W1:Y:S07]  /*75f0*/  LDSM.16.MT88.4 R16, [R220+0xa000] ;  /* 0x00a00000dc10783b */ /* 0x000e6e0000004200 */
[C---:B-1----:R-:W-:Y:S08]  /*7600*/  HMMA.16816.F32.BF16 R140, R12.reuse, R16, R100 ;  /* 0x000000100c8c723c */ /* 0x042ff00000041864 */
[----:B------:R-:W-:Y:S01]  /*7610*/  HMMA.16816.F32.BF16 R188, R12, R18, R44 ;  /* 0x000000120cbc723c */ /* 0x000fe2000004182c */
[----:B------:R-:W1:Y:S04]  /*7620*/  LDSM.16.MT88.4 R12, [R218+0x1800] ;  /* 0x00180000da0c783b */ /* 0x000e680000004200 */
[----:B------:R-:W2:Y:S11]  /*7630*/  LDSM.16.MT88.4 R16, [R219+0x1800] ;  /* 0x00180000db10783b */ /* 0x000eb60000004200 */
[----:B------:R-:W-:-:S02]  /*7640*/  MOV R101, R140 ;  /* 0x0000008c00657202 */ /* 0x000fc40000000f00 */
[----:B------:R-:W-:Y:S02]  /*7650*/  MOV R100, R141 ;  /* 0x0000008d00647202 */ /* 0x000fe40000000f00 */
[----:B------:R-:W-:Y:S02]  /*7660*/  MOV R27, R142 ;  /* 0x0000008e001b7202 */ /* 0x000fe40000000f00 */
[----:B------:R-:W-:Y:S01]  /*7670*/  MOV R26, R143 ;  /* 0x0000008f001a7202 */ /* 0x000fe20000000f00 */
        /* <DEDUP_REMOVED lines=8> */
[----:B------:R-:W-:Y:S01]  /*7700*/  HMMA.16816.F32.BF16 R176, R8, R14, R36 ;  /* 0x0000000e08b0723c */ /* 0x000fe20000041824 */
[----:B------:R-:W1:Y:S01]  /*7710*/  LDSM.16.MT88.4 R12, [R218+0x4800] ;  /* 0x00480000da0c783b */ /* 0x000e620000004200 */
[----:B------:R-:W-:-:S02]  /*7720*/  MOV R61, R3 ;  /* 0x00000003003d7202 */ /* 0x000fc40000000f00 */
[----:B------:R-:W-:Y:S02]  /*7730*/  MOV R62, R2 ;  /* 0x00000002003e7202 */ /* 0x000fe40000000f00 */
[----:B------:R-:W-:Y:S02]  /*7740*/  MOV R63, R0 ;  /* 0x00000000003f7202 */ /* 0x000fe40000000f00 */
[C---:B--2---:R-:W-:Y:S01]  /*7750*/  HMMA.16816.F32.BF16 R160, R8.reuse, R16, R92 ;  /* 0x0000001008a0723c */ /* 0x044fe2000004185c */
[----:B------:R-:W-:Y:S02]  /*7760*/  MOV R36, R101 ;  /* 0x0000006500247202 */ /* 0x000fe40000000f00 */
[----:B------:R-:W-:Y:S02]  /*7770*/  MOV R37, R100 ;  /* 0x0000006400257202 */ /* 0x000fe40000000f00 */
[----:B------:R-:W-:Y:S02]  /*7780*/  MOV R38, R27 ;  /* 0x0000001b00267202 */ /* 0x000fe40000000f00 */
[----:B------:R-:W-:Y:S01]  /*7790*/  MOV R39, R26 ;  /* 0x0000001a00277202 */ /* 0x000fe20000000f00 */
        /* <DEDUP_REMOVED lines=31> */
[----:B------:R-:W2:Y:S11]  /*7990*/  LDSM.16.MT88.4 R16, [R220+0xa800] ;  /* 0x00a80000dc10783b */ /* 0x000eb60000004200 */
[----:B------:R-:W-:Y:S04]  /*79a0*/  @!UPT UIADD3 URZ, URZ, URZ, URZ ;  /* 0x0000003f3f3ff290 */ /* 0x000fe8000fffe03f */
[----:B------:R-:W-:Y:S01]  /*79b0*/  IMAD.MOV.U32 R25, RZ, RZ, R60 ;  /* 0x000000ffff197224 */ /* 0x000fe200078e003c */
[----:B------:R-:W-:Y:S02]  /*79c0*/  MOV R3, R61 ;  /* 0x0000003d00037202 */ /* 0x000fe40000000f00 */
[----:B------:R-:W-:Y:S02]  /*79d0*/  MOV R2, R62 ;  /* 0x0000003e00027202 */ /* 0x000fe40000000f00 */
[----:B------:R-:W-:Y:S02]  /*79e0*/  MOV R0, R63 ;  /* 0x0000003f00007202 */ /* 0x000fe40000000f00 */
[C---:B-1----:R-:W-:Y:S08]  /*79f0*/  HMMA.16816.F32.BF16 R60, R8.reuse, R12, R208 ;  /* 0x0000000c083c723c */ /* 0x042ff000000418d0 */
[C---:B------:R-:W-:Y:S01]  /*7a00*/  HMMA.16816.F32.BF16 R48, R8.reuse, R14, R192 ;  /* 0x0000000e0830723c */ /* 0x040fe200000418c0 */
[----:B------:R-:W1:Y:S07]  /*7a10*/  LDSM.16.MT88.4 R12, [R218+0x2000] ;  /* 0x00200000da0c783b */ /* 0x000e6e0000004200 */
[C---:B--2---:R-:W-:Y:S08]  /*7a20*/  HMMA.16816.F32.BF16 R36, R8.reuse, R16, R36 ;  /* 0x000000100824723c */ /* 0x044ff00000041824 */
[----:B------:R-:W-:Y:S01]  /*7a30*/  HMMA.16816.F32.BF16 R20, R8, R18, R188 ;  /* 0x000000120814723c */ /* 0x000fe200000418bc */
[----:B------:R-:W2:Y:S04]  /*7a40*/  LDSM.16.MT88.4 R16, [R219+0x2000] ;  /* 0x00200000db10783b */ /* 0x000ea80000004200 */
[----:B------:R-:W3:Y:S03]  /*7a50*/  LDSM.16.MT88.4 R8, [R220+0x2000] ;  /* 0x00200000dc08783b */ /* 0x000ee60000004200 */
[C---:B-1----:R-:W-:Y:S08]  /*7a60*/  HMMA.16816.F32.BF16 R144, R4.reuse, R12, R172 ;  /* 0x0000000c0490723c */ /* 0x042ff000000418ac */
[C---:B------:R-:W-:Y:S01]  /*7a70*/  HMMA.16816.F32.BF16 R84, R4.reuse, R14, R152 ;  /* 0x0000000e0454723c */ /* 0x040fe20000041898 */
[----:B------:R-:W1:Y:S06]  /*7a80*/  LDSM.16.MT88.4 R12, [R221+0x2000] ;  /* 0x00200000dd0c783b */ /* 0x000e6c0000004200 */
[----:B------:R-:W-:Y:S01]  /*7a90*/  MOV R155, R0 ;  /* 0x00000000009b7202 */ /* 0x000fe20000000f00 */
[----:B--2---:R-:W-:Y:S01]  /*7aa0*/  HMMA.16816.F32.BF16 R172, R4, R16, R204 ;  /* 0x0000001004ac723c */ /* 0x004fe200000418cc */
[----:B------:R-:W-:-:S02]  /*7ab0*/  MOV R153, R3 ;  /* 0x0000000300997202 */ /* 0x000fc40000000f00 */
[----:B------:R-:W-:Y:S02]  /*7ac0*/  MOV R154, R2 ;  /* 0x00000002009a7202 */ /* 0x000fe40000000f00 */
[----:B------:R-:W-:-:S03]  /*7ad0*/  MOV R152, R25 ;  /* 0x0000001900987202 */ /* 0x000fc60000000f00 */
[C---:B------:R-:W-:Y:S01]  /*7ae0*/  HMMA.16816.F32.BF16 R88, R4.reuse, R18, R184 ;  /* 0x000000120458723c */ /* 0x040fe200000418b8 */
[----:B------:R-:W2:Y:S07]  /*7af0*/  LDSM.16.MT88.4 R16, [R218+0x5000] ;  /* 0x00500000da10783b */ /* 0x000eae0000004200 */
[C---:B---3--:R-:W-:Y:S01]  /*7b00*/  HMMA.16816.F32.BF16 R156, R4.reuse, R8, R160 ;  /* 0x00000008049c723c */ /* 0x048fe200000418a0 */
[----:B------:R-:W-:Y:S07]  /*7b10*/  LDSM.16.MT88.4 R160, [R221+0x2800] ;  /* 0x00280000dda0783b */ /* 0x000fee0000004200 */
[C---:B------:R-:W-:Y:S01]  /*7b20*/  HMMA.16816.F32.BF16 R96, R4.reuse, R10, R96 ;  /* 0x0000000a0460723c */ /* 0x040fe20000041860 */
[----:B------:R-:W3:Y:S07]  /*7b30*/  LDSM.16.MT88.4 R8, [R221+0x5000] ;  /* 0x00500000dd08783b */ /* 0x000eee0000004200 */
[C---:B-1----:R-:W-:Y:S08]  /*7b40*/  HMMA.16816.F32.BF16 R164, R4.reuse, R12, R180 ;  /* 0x0000000c04a4723c */ /* 0x042ff000000418b4 */
[C---:B------:R-:W-:Y:S01]  /*7b50*/  HMMA.16816.F32.BF16 R92, R4.reuse, R14, R176 ;  /* 0x0000000e045c723c */ /* 0x040fe200000418b0 */
[----:B------:R-:W1:Y:S04]  /*7b60*/  LDSM.16.MT88.4 R12, [R219+0x5000] ;  /* 0x00500000db0c783b */ /* 0x000e680000004200 */
[----:B------:R-:W-:Y:S03]  /*7b70*/  LDSM.16.MT88.4 R176, [R218+0x2800] ;  /* 0x00280000dab0783b */ /* 0x000fe60000004200 */
[C---:B--2---:R-:W-:Y:S08]  /*7b80*/  HMMA.16816.F32.BF16 R104, R4.reuse, R16, R200 ;  /* 0x000000100468723c */ /* 0x044ff000000418c8 */
[C---:B------:R-:W-:Y:S01]  /*7b90*/  HMMA.16816.F32.BF16 R200, R4.reuse, R18, R168 ;  /* 0x0000001204c8723c */ /* 0x040fe200000418a8 */
[----:B------:R-:W2:Y:S07]  /*7ba0*/  LDSM.16.MT88.4 R168, [R219+0x2800] ;  /* 0x00280000dba8783b */ /* 0x000eae0000004200 */
[C---:B---3--:R-:W-:Y:S01]  /*7bb0*/  HMMA.16816.F32.BF16 R112, R4.reuse, R8, R136 ;  /* 0x000000080470723c */ /* 0x048fe20000041888 */
[----:B------:R-:W-:Y:S07]  /*7bc0*/  LDSM.16.MT88.4 R136, [R219+0x5800] ;  /* 0x00580000db88783b */ /* 0x000fee0000004200 */
[----:B------:R-:W-:Y:S01]  /*7bd0*/  MOV R0, R107 ;  /* 0x0000006b00007202 */ /* 0x000fe20000000f00 */
[----:B------:R-:W-:Y:S01]  /*7be0*/  HMMA.16816.F32.BF16 R116, R4, R10, R116 ;  /* 0x0000000a0474723c */ /* 0x000fe20000041874 */
[----:B------:R-:W-:Y:S01]  /*7bf0*/  MOV R3, R105 ;  /* 0x0000006900037202 */ /* 0x000fe20000000f00 */
[----:B------:R-:W3:Y:S01]  /*7c00*/  LDSM.16.MT88.4 R8, [R219+0x8000] ;  /* 0x00800000db08783b */ /* 0x000ee20000004200 */
[----:B------:R-:W-:-:S02]  /*7c10*/  MOV R16, R104 ;  /* 0x0000006800107202 */ /* 0x000fc40000000f00 */
[----:B------:R-:W-:-:S03]  /*7c20*/  MOV R2, R106 ;  /* 0x0000006a00027202 */ /* 0x000fc60000000f00 */
[C---:B-1----:R-:W-:Y:S07]  /*7c30*/  HMMA.16816.F32.BF16 R192, R4.reuse, R12, R148 ;  /* 0x0000000c04c0723c */ /* 0x042fee0000041894 */
[----:B------:R-:W-:Y:S01]  /*7c40*/  MOV R151, R0 ;  /* 0x0000000000977202 */ /* 0x000fe20000000f00 */
[----:B------:R-:W-:Y:S01]  /*7c50*/  HMMA.16816.F32.BF16 R184, R4, R14, R140 ;  /* 0x0000000e04b8723c */ /* 0x000fe2000004188c */
[----:B------:R-:W4:Y:S01]  /*7c60*/  LDL R0, [R1+0x7c] ;  /* 0x00007c0001007983 */ /* 0x000f220000100800 */
[----:B------:R-:W-:-:S02]  /*7c70*/  MOV R149, R3 ;  /* 0x0000000300957202 */ /* 0x000fc40000000f00 */
[----:B------:R-:W-:Y:S01]  /*7c80*/  MOV R148, R16 ;  /* 0x0000001000947202 */ /* 0x000fe20000000f00 */
[----:B------:R-:W5:Y:S01]  /*7c90*/  LDL R3, [R1+0x34] ;  /* 0x0000340001037983 */ /* 0x000f620000100800 */
[----:B------:R-:W-:Y:S02]  /*7ca0*/  MOV R150, R2 ;  /* 0x0000000200967202 */ /* 0x000fe40000000f00 */
[C---:B--2---:R-:W-:Y:S01]  /*7cb0*/  HMMA.16816.F32.BF16 R172, R128.reuse, R168, R172 ;  /* 0x000000a880ac723c */ /* 0x044fe200000418ac */
[----:B------:R-:W1:Y:S04]  /*7cc0*/  LDSM.16.MT88.4 R16, [R220+0x5000] ;  /* 0x00500000dc10783b */ /* 0x000e680000004200 */
[----:B------:R-:W2:Y:S03]  /*7cd0*/  LDSM.16.MT88.4 R12, [R218+0x8000] ;  /* 0x00800000da0c783b */ /* 0x000ea60000004200 */
[C---:B------:R-:W-:Y:S01]  /*7ce0*/  HMMA.16816.F32.BF16 R168, R128.reuse, R170, R88 ;  /* 0x000000aa80a8723c */ /* 0x040fe20000041858 */
[----:B------:R-:W-:Y:S07]  /*7cf0*/  LDSM.16.MT88.4 R88, [R221+0x8800] ;  /* 0x00880000dd58783b */ /* 0x000fee0000004200 */
[----:B------:R-:W-:Y:S08]  /*7d00*/  HMMA.16816.F32.BF16 R180, R128, R176, R144 ;  /* 0x000000b080b4723c */ /* 0x000ff00000041890 */
[C---:B---3--:R-:W-:Y:S08]  /*7d10*/  HMMA.16816.F32.BF16 R188, R4.reuse, R8, R44 ;  /* 0x0000000804bc723c */ /* 0x048ff0000004182c */
[----:B------:R-:W-:Y:S01]  /*7d20*/  HMMA.16816.F32.BF16 R120, R4, R10, R32 ;  /* 0x0000000a0478723c */ /* 0x000fe20000041820 */
[----:B------:R-:W3:Y:S01]  /*7d30*/  LDSM.16.MT88.4 R8, [R218+0xb000] ;  /* 0x00b00000da08783b */ /* 0x000ee20000004200 */
[----:B------:R-:W-:-:S03]  /*7d40*/  MOV R2, c[0x0][0x2c4] ;  /* 0x0000b10000027a02 */ /* 0x000fc60000000f00 */
[----:B------:R-:W-:Y:S01]  /*7d50*/  LDSM.16.MT88.4 R144, [R218+0x5800] ;  /* 0x00580000da90783b */ /* 0x000fe20000004200 */
[----:B------:R-:W-:Y:S02]  /*7d60*/  IADD3 R252, R252, -0x2, RZ ;  /* 0xfffffffefcfc7810 */ /* 0x000fe40007ffe0ff */
[----:B------:R-:W-:Y:S08]  /*7d70*/  HMMA.16816.F32.BF16 R164, R128, R160, R164 ;  /* 0x000000a080a4723c */ /* 0x000ff000000418a4 */
[C---:B-1----:R-:W-:Y:S08]  /*7d80*/  HMMA.16816.F32.BF16 R124, R4.reuse, R16, R124 ;  /* 0x00000010047c723c */ /* 0x042ff0000004187c */
[C---:B------:R-:W-:Y:S01]  /*7d90*/  HMMA.16816.F32.BF16 R100, R4.reuse, R18, R100 ;  /* 0x000000120464723c */ /* 0x040fe20000041864 */
[----:B------:R-:W1:Y:S07]  /*7da0*/  LDSM.16.MT88.4 R16, [R221+0x8000] ;  /* 0x00800000dd10783b */ /* 0x000e6e0000004200 */
[C---:B--2---:R-:W-:Y:S01]  /*7db0*/  HMMA.16816.F32.BF16 R212, R4.reuse, R12, R80 ;  /* 0x0000000c04d4723c */ /* 0x044fe20000041850 */
[----:B------:R-:W-:Y:S07]  /*7dc0*/  LDSM.16.MT88.4 R80, [R219+0x8800] ;  /* 0x00880000db50783b */ /* 0x000fee0000004200 */
[C---:B------:R-:W-:Y:S01]  /*7dd0*/  HMMA.16816.F32.BF16 R196, R4.reuse, R14, R56 ;  /* 0x0000000e04c4723c */ /* 0x040fe20000041838 */
[----:B------:R-:W2:Y:S04]  /*7de0*/  LDSM.16.MT88.4 R12, [R220+0x8000] ;  /* 0x00800000dc0c783b */ /* 0x000ea80000004200 */
[----:B------:R-:W-:Y:S03]  /*7df0*/  LDSM.16.MT88.4 R56, [R221+0x5800] ;  /* 0x00580000dd38783b */ /* 0x000fe60000004200 */
[C---:B---3--:R-:W-:Y:S08]  /*7e00*/  HMMA.16816.F32.BF16 R208, R4.reuse, R8, R40 ;  /* 0x0000000804d0723c */ /* 0x048ff00000041828 */
[----:B------:R-:W-:Y:S01]  /*7e10*/  HMMA.16816.F32.BF16 R40, R4, R10, R28 ;  /* 0x0000000a0428723c */ /* 0x000fe2000004181c */
[----:B------:R-:W3:Y:S01]  /*7e20*/  LDSM.16.MT88.4 R8, [R220+0xb000] ;  /* 0x00b00000dc08783b */ /* 0x000ee20000004200 */
[----:B------:R-:W-:-:S06]  /*7e30*/  ISETP.NE.AND P1, PT, R2, 0x1, PT ;  /* 0x000000010200780c */ /* 0x000fcc0003f25270 */
[----:B------:R-:W-:Y:S08]  /*7e40*/  HMMA.16816.F32.BF16 R176, R128, R178, R84 ;  /* 0x000000b280b0723c */ /* 0x000ff00000041854 */
[C---:B-1----:R-:W-:Y:S08]  /*7e50*/  HMMA.16816.F32.BF16 R108, R4.reuse, R16, R76 ;  /* 0x00000010046c723c */ /* 0x042ff0000004184c */
[C---:B------:R-:W-:Y:S01]  /*7e60*/  HMMA.16816.F32.BF16 R104, R4.reuse, R18, R72 ;  /* 0x000000120468723c */ /* 0x040fe20000041848 */
[----:B------:R-:W1:Y:S04]  /*7e70*/  LDSM.16.MT88.4 R16, [R219+0xb000] ;  /* 0x00b00000db10783b */ /* 0x000e680000004200 */
[----:B------:R-:W-:Y:S03]  /*7e80*/  LDSM.16.MT88.4 R72, [R218+0x8800] ;  /* 0x00880000da48783b */ /* 0x000fe60000004200 */
[C---:B--2---:R-:W-:Y:S01]  /*7e90*/  HMMA.16816.F32.BF16 R44, R4.reuse, R12, R64 ;  /* 0x0000000c042c723c */ /* 0x044fe20000041840 */
[----:B------:R-:W-:Y:S07]  /*7ea0*/  LDSM.16.MT88.4 R64, [R220+0x5800] ;  /* 0x00580000dc40783b */ /* 0x000fee0000004200 */
[C---:B------:R-:W-:Y:S01]  /*7eb0*/  HMMA.16816.F32.BF16 R32, R4.reuse, R14, R52 ;  /* 0x0000000e0420723c */ /* 0x040fe20000041834 */
[----:B------:R-:W-:Y:S07]  /*7ec0*/  LDSM.16.MT88.4 R12, [R221+0xb000] ;  /* 0x00b00000dd0c783b */ /* 0x000fee0000004200 */
[C---:B---3--:R-:W-:Y:S08]  /*7ed0*/  HMMA.16816.F32.BF16 R36, R4.reuse, R8, R36 ;  /* 0x000000080424723c */ /* 0x048ff00000041824 */
[----:B------:R-:W-:Y:S08]  /*7ee0*/  HMMA.16816.F32.BF16 R20, R4, R10, R20 ;  /* 0x0000000a0414723c */ /* 0x000ff00000041814 */
[----:B------:R-:W-:Y:S08]  /*7ef0*/  HMMA.16816.F32.BF16 R160, R128, R162, R92 ;  /* 0x000000a280a0723c */ /* 0x000ff0000004185c */
[----:B-1----:R-:W-:Y:S01]  /*7f00*/  HMMA.16816.F32.BF16 R204, R4, R16, R152 ;  /* 0x0000001004cc723c */ /* 0x002fe20000041898 */
[----:B------:R-:W1:Y:S07]  /*7f10*/  LDSM.16.MT88.4 R152, [R220+0x2800] ;  /* 0x00280000dc98783b */ /* 0x000e6e0000004200 */
[C---:B------:R-:W-:Y:S08]  /*7f20*/  HMMA.16816.F32.BF16 R76, R128.reuse, R80, R188 ;  /* 0x00000050804c723c */ /* 0x040ff000000418bc */
[----:B------:R-:W-:Y:S08]  /*7f30*/  HMMA.16816.F32.BF16 R84, R128, R88, R108 ;  /* 0x000000588054723c */ /* 0x000ff0000004186c */
[----:B------:R-:W-:Y:S08]  /*7f40*/  HMMA.16816.F32.BF16 R28, R4, R18, R68 ;  /* 0x00000012041c723c */ /* 0x000ff00000041844 */
[C---:B------:R-:W-:Y:S01]  /*7f50*/  HMMA.16816.F32.BF16 R52, R128.reuse, R56, R112 ;  /* 0x000000388034723c */ /* 0x040fe20000041870 */
[----:B------:R-:W-:Y:S07]  /*7f60*/  LDSM.16.MT88.4 R112, [R219+0xb800] ;  /* 0x00b80000db70783b */ /* 0x000fee0000004200 */
[C---:B------:R-:W-:Y:S01]  /*7f70*/  HMMA.16816.F32.BF16 R80, R128.reuse, R82, R120 ;  /* 0x000000528050723c */ /* 0x040fe20000041878 */
[----:B------:R-:W-:Y:S07]  /*7f80*/  LDSM.16.MT88.4 R120, [R221+0xb800] ;  /* 0x00b80000dd78783b */ /* 0x000fee0000004200 */
[C---:B-1----:R-:W-:Y:S08]  /*7f90*/  HMMA.16816.F32.BF16 R156, R128.reuse, R152, R156 ;  /* 0x00000098809c723c */ /* 0x042ff0000004189c */
[C---:B------:R-:W-:Y:S01]  /*7fa0*/  HMMA.16816.F32.BF16 R152, R128.reuse, R154, R96 ;  /* 0x0000009a8098723c */ /* 0x040fe20000041860 */
[----:B------:R-:W1:Y:S07]  /*7fb0*/  LDSM.16.MT88.4 R96, [R220+0x8800] ;  /* 0x00880000dc60783b */ /* 0x000e6e0000004200 */
[----:B------:R-:W-:Y:S01]  /*7fc0*/  HMMA.16816.F32.BF16 R88, R128, R90, R104 ;  /* 0x0000005a8058723c */ /* 0x000fe20000041868 */
[----:B------:R-:W2:Y:S07]  /*7fd0*/  LDSM.16.MT88.4 R104, [R218+0xb800] ;  /* 0x00b80000da68783b */ /* 0x000eae0000004200 */
[C---:B------:R-:W-:Y:S08]  /*7fe0*/  HMMA.16816.F32.BF16 R16, R4.reuse, R12, R60 ;  /* 0x0000000c0410723c */ /* 0x040ff0000004183c */
[----:B------:R-:W-:Y:S01]  /*7ff0*/  HMMA.16816.F32.BF16 R48, R4, R14, R48 ;  /* 0x0000000e0430723c */ /* 0x000fe20000041830 */
[----:B------:R-:W3:Y:S07]  /*8000*/  LDSM.16.MT88.4 R4, [R220+0xb800] ;  /* 0x00b80000dc04783b */ /* 0x000eee0000004200 */
[C---:B------:R-:W-:Y:S08]  /*8010*/  HMMA.16816.F32.BF16 R60, R128.reuse, R64, R124 ;  /* 0x00000040803c723c */ /* 0x040ff0000004187c */
[----:B------:R-:W-:Y:S01]  /*8020*/  HMMA.16816.F32.BF16 R148, R128, R144, R148 ;  /* 0x000000908094723c */ /* 0x000fe20000041894 */
[----:B----4-:R-:W-:-:S05]  /*8030*/  @P1 IMAD.HI.U32 R2, R0, c[0x0][0x2c8], RZ ;  /* 0x0000b20000021a27 */ /* 0x010fca00078e00ff */
[----:B------:R-:W-:-:S04]  /*8040*/  @P1 SHF.R.U32.HI R0, RZ, c[0x0][0x2cc], R2 ;  /* 0x0000b300ff001a19 */ /* 0x000fc80000011602 */
[----:B------:R-:W-:-:S05]  /*8050*/  IADD3 R0, R0, -c[0x0][0x168], R250 ;  /* 0x80005a0000007a10 */ /* 0x000fca0007ffe0fa */
[----:B------:R-:W-:-:S05]  /*8060*/  IMAD.HI R0, R0, 0x2aaaaaab, RZ ;  /* 0x2aaaaaab00007827 */ /* 0x000fca00078e02ff */
[----:B------:R-:W-:-:S04]  /*8070*/  SHF.R.U32.HI R2, RZ, 0x1f, R0 ;  /* 0x0000001fff027819 */ /* 0x000fc80000011600 */
[----:B------:R-:W-:-:S04]  /*8080*/  LEA.HI.SX32 R0, R0, R2, 0x1c ;  /* 0x0000000200007211 */ /* 0x000fc800078fe2ff */
[----:B-----5:R-:W-:-:S05]  /*8090*/  IMNMX R3, R3, R0, !PT ;  /* 0x0000000003037217 */ /* 0x020fca0007800200 */
[----:B------:R4:W-:Y:S01]  /*80a0*/  STL [R1+0x38], R3 ;  /* 0x0000380301007387 */ /* 0x0009e20000100800 */
[----:B------:R-:W-:Y:S01]  /*80b0*/  ISETP.GE.AND P0, PT, R252, R3, PT ;  /* 0x00000003fc00720c */ /* 0x000fe20003f06270 */
[C---:B------:R-:W-:Y:S08]  /*80c0*/  HMMA.16816.F32.BF16 R56, R128.reuse, R58, R116 ;  /* 0x0000003a8038723c */ /* 0x040ff00000041874 */
[C---:B------:R-:W-:Y:S08]  /*80d0*/  HMMA.16816.F32.BF16 R64, R128.reuse, R66, R100 ;  /* 0x000000428040723c */ /* 0x040ff00000041864 */
[C---:B------:R-:W-:Y:S08]  /*80e0*/  HMMA.16816.F32.BF16 R140, R128.reuse, R136, R192 ;  /* 0x00000088808c723c */ /* 0x040ff000000418c0 */
[C---:B------:R-:W-:Y:S08]  /*80f0*/  HMMA.16816.F32.BF16 R68, R128.reuse, R72, R212 ;  /* 0x000000488044723c */ /* 0x040ff000000418d4 */
[C---:B-1----:R-:W-:Y:S08]  /*8100*/  HMMA.16816.F32.BF16 R92, R128.reuse, R96, R44 ;  /* 0x00000060805c723c */ /* 0x042ff0000004182c */
[C---:B--2---:R-:W-:Y:S08]  /*8110*/  HMMA.16816.F32.BF16 R100, R128.reuse, R104, R208 ;  /* 0x000000688064723c */ /* 0x044ff000000418d0 */
[C---:B------:R-:W-:Y:S08]  /*8120*/  HMMA.16816.F32.BF16 R108, R128.reuse, R112, R204 ;  /* 0x00000070806c723c */ /* 0x040ff000000418cc */
        /* <DEDUP_REMOVED lines=8> */
[C---:B---3--:R-:W-:Y:S08]  /*81b0*/  HMMA.16816.F32.BF16 R124, R128.reuse, R4, R36 ;  /* 0x00000004807c723c */ /* 0x048ff00000041824 */
[----:B------:R-:W-:Y:S01]  /*81c0*/  HMMA.16816.F32.BF16 R128, R128, R6, R20 ;  /* 0x000000068080723c */ /* 0x000fe20000041814 */
[----:B------:R-:W-:Y:S02]  /*81d0*/  @!UPT UIADD3 URZ, URZ, URZ, URZ ;  /* 0x0000003f3f3ff290 */ /* 0x000fe4000fffe03f */
[----:B------:R-:W-:Y:S11]  /*81e0*/  @!P0 BRA `(.L_x_2698) ;  /* 0x00005ba000008947 */ /* 0x000ff60003800000 */
[----:B----4-:R1:W-:Y:S01]  /*81f0*/  STL [R1+0x18], R252 ;  /* 0x000018fc01007387 */ /* 0x0103e20000100800 */
[----:B------:R-:W-:-:S02]  /*8200*/  MOV R134, R24 ;  /* 0x0000001800867202 */ /* 0x000fc40000000f00 */
[----:B------:R-:W-:-:S07]  /*8210*/  MOV R133, R132 ;  /* 0x0000008400857202 */ /* 0x000fce0000000f00 */
.L_x_2709:
[----:B------:R-:W2:Y:S01]  /*8220*/  LDL R2, [R1+0x18] ;  /* 0x0000180001027983 */ /* 0x000ea20000100800 */
[----:B------:R-:W-:Y:S04]  /*8230*/  DEPBAR.LE SB0, 0x0 ;  /* 0x000080000000791a */ /* 0x000fe80000000000 */
[----:B------:R-:W2:Y:S01]  /*8240*/  LDL R0, [R1+0x34] ;  /* 0x0000340001007983 */ /* 0x000ea20000100800 */
[----:B------:R-:W-:Y:S01]  /*8250*/  WARPSYNC 0xffffffff ;  /* 0xffffffff00007948 */ /* 0x000fe20003800000 */
[----:B------:R-:W-:Y:S02]  /*8260*/  BSSY B0, `(.L_x_2699) ;  /* 0x000007c000007945 */ /* 0x000fe40003800000 */
[----:B------:R-:W-:Y:S06]  /*8270*/  BAR.SYNC.DEFER_BLOCKING 0x0 ;  /* 0x0000000000007b1d */ /* 0x000fec0000010000 */
[----:B------:R3:W4:Y:S04]  /*8280*/  LDSM.16.M88.4 R48, [R222] ;  /* 0x00000000de30783b */ /* 0x0007280000000200 */
[----:B------:R3:W1:Y:S04]  /*8290*/  LDSM.16.M88.4 R8, [R135] ;  /* 0x000000008708783b */ /* 0x0006680000000200 */
[----:B------:R3:W1:Y:S04]  /*82a0*/  LDSM.16.M88.4 R16, [R135+0x800] ;  /* 0x000800008710783b */ /* 0x0006680000000200 */
[----:B------:R3:W1:Y:S04]  /*82b0*/  LDSM.16.M88.4 R24, [R135+0x1000] ;  /* 0x001000008718783b */ /* 0x0006680000000200 */
[----:B------:R3:W1:Y:S04]  /*82c0*/  LDSM.16.M88.4 R32, [R135+0x1800] ;  /* 0x001800008720783b */ /* 0x0006680000000200 */
[----:B------:R3:W1:Y:S04]  /*82d0*/  LDSM.16.M88.4 R40, [R135+0x2000] ;  /* 0x002000008728783b */ /* 0x0006680000000200 */
[----:B------:R3:W1:Y:S04]  /*82e0*/  LDSM.16.M88.4 R184, [R135+0x2800] ;  /* 0x0028000087b8783b */ /* 0x0006680000000200 */
[----:B------:R3:W1:Y:S04]  /*82f0*/  LDSM.16.M88.4 R188, [R223] ;  /* 0x00000000dfbc783b */ /* 0x0006680000000200 */
[----:B------:R3:W1:Y:S04]  /*8300*/  LDSM.16.M88.4 R192, [R226] ;  /* 0x00000000e2c0783b */ /* 0x0006680000000200 */
[----:B------:R3:W1:Y:S04]  /*8310*/  LDSM.16.M88.4 R196, [R245] ;  /* 0x00000000f5c4783b */ /* 0x0006680000000200 */
[----:B------:R3:W1:Y:S04]  /*8320*/  LDSM.16.M88.4 R200, [R246] ;  /* 0x00000000f6c8783b */ /* 0x0006680000000200 */
[----:B------:R3:W1:Y:S04]  /*8330*/  LDSM.16.M88.4 R204, [R247] ;  /* 0x00000000f7cc783b */ /* 0x0006680000000200 */
[----:B------:R3:W1:Y:S04]  /*8340*/  LDSM.16.M88.4 R208, [R248] ;  /* 0x00000000f8d0783b */ /* 0x0006680000000200 */
[----:B------:R3:W1:Y:S01]  /*8350*/  LDSM.16.M88.4 R212, [R249] ;  /* 0x00000000f9d4783b */ /* 0x0006620000000200 */
[----:B--2---:R-:W-:Y:S11]  /*8360*/  ISETP.GT.AND P0, PT, R0, R2, PT ;  /* 0x000000020000720c */ /* 0x004ff60003f04270 */
[----:B------:R-:W-:Y:S02]  /*8370*/  @!UPT UIADD3 URZ, URZ, URZ, URZ ;  /* 0x0000003f3f3ff290 */ /* 0x000fe4000fffe03f */
[----:B------:R-:W-:-:S05]  /*8380*/  @P0 BRA `(.L_x_2700) ;  /* 0x0000069000000947 */ /* 0x000fca0003800000 */
[----:B-1-34-:R-:W2:Y:S04]  /*8390*/  LDL R4, [R1+0x14] ;  /* 0x0000140001047983 */ /* 0x01aea80000100800 */
[----:B------:R-:W3:Y:S04]  /*83a0*/  LDL R5, [R1+0x10] ;  /* 0x0000100001057983 */ /* 0x000ee80000100800 */
[----:B------:R-:W4:Y:S04]  /*83b0*/  LDL.64 R28, [R1+0x58] ;  /* 0x00005800011c7983 */ /* 0x000f280000100a00 */
[----:B------:R-:W5:Y:S04]  /*83c0*/  LDL R6, [R1+0x64] ;  /* 0x0000640001067983 */ /* 0x000f680000100800 */
[----:B------:R-:W4:Y:S04]  /*83d0*/  LDL R14, [R1+0x100] ;  /* 0x00010000010e7983 */ /* 0x000f280000100800 */
[----:B------:R-:W4:Y:S04]  /*83e0*/  LDL R22, [R1+0x20] ;  /* 0x0000200001167983 */ /* 0x000f280000100800 */
[----:B------:R-:W5:Y:S04]  /*83f0*/  LDL R13, [R1+0x104] ;  /* 0x00010400010d7983 */ /* 0x000f680000100800 */
[----:B------:R-:W5:Y:S04]  /*8400*/  LDL R21, [R1+0x24] ;  /* 0x0000240001157983 */ /* 0x000f680000100800 */
[----:B------:R-:W5:Y:S04]  /*8410*/  LDL R12, [R1+0x108] ;  /* 0x00010800010c7983 */ /* 0x000f680000100800 */
[----:B------:R-:W5:Y:S04]  /*8420*/  LDL R20, [R1+0x28] ;  /* 0x0000280001147983 */ /* 0x000f680000100800 */
[----:B------:R-:W5:Y:S04]  /*8430*/  LDL R7, [R1+0x10c] ;  /* 0x00010c0001077983 */ /* 0x000f680000100800 */
[----:B------:R-:W5:Y:S01]  /*8440*/  LDL R15, [R1+0xc] ;  /* 0x00000c00010f7983 */ /* 0x000f620000100800 */
[----:B--2---:R-:W-:Y:S01]  /*8450*/  SHF.R.S32.HI R0, RZ, 0x1f, R4 ;  /* 0x0000001fff007819 */ /* 0x004fe20000011404 */
[----:B------:R-:W-:Y:S04]  /*8460*/  IMAD.WIDE.U32 R2, R4, c[0x0][0x208], RZ ;  /* 0x0000820004027a25 */ /* 0x000fe800078e00ff */
[----:B------:R-:W-:Y:S04]  /*8470*/  IMAD R0, R0, c[0x0][0x208], RZ ;  /* 0x0000820000007a24 */ /* 0x000fe800078e02ff */
[----:B------:R-:W-:Y:S01]  /*8480*/  IMAD R0, R4, c[0x0][0x20c], R0 ;  /* 0x0000830004007a24 */ /* 0x000fe200078e0200 */
[----:B---3--:R-:W-:Y:S03]  /*8490*/  SHF.R.S32.HI R4, RZ, 0x1f, R5 ;  /* 0x0000001fff047819 */ /* 0x008fe60000011405 */
[----:B------:R-:W-:Y:S02]  /*84a0*/  IMAD.IADD R3, R3, 0x1, R0 ;  /* 0x0000000103037824 */ /* 0x000fe400078e0200 */
[----:B------:R-:W-:Y:S02]  /*84b0*/  IMAD R0, R4, c[0x0][0x218], RZ ;  /* 0x0000860004007a24 */ /* 0x000fe400078e02ff */
[C---:B------:R-:W-:Y:S01]  /*84c0*/  IMAD.WIDE.U32 R2, R5.reuse, c[0x0][0x218], R2 ;  /* 0x0000860005027a25 */ /* 0x040fe200078e0002 */
[----:B----4-:R-:W-:Y:S03]  /*84d0*/  SHF.L.U64.HI R14, R22, 0x1, R14 ;  /* 0x00000001160e7819 */ /* 0x010fe6000001020e */
[----:B------:R-:W-:Y:S01]  /*84e0*/  IMAD R0, R5, c[0x0][0x21c], R0 ;  /* 0x0000870005007a24 */ /* 0x000fe200078e0200 */
[----:B------:R-:W-:Y:S01]  /*84f0*/  IADD3 R5, P0, R28, R2, RZ ;  /* 0x000000021c057210 */ /* 0x000fe20007f1e0ff */
[----:B------:R-:W-:Y:S03]  /*8500*/  IMAD.SHL.U32 R36, R22, 0x2, RZ ;  /* 0x0000000216247824 */ /* 0x000fe600078e00ff */
[----:B-----5:R-:W-:Y:S02]  /*8510*/  IADD3.X R0, R6, R3, R0, P0, !PT ;  /* 0x0000000306007210 */ /* 0x020fe400007fe400 */
[----:B------:R-:W-:Y:S02]  /*8520*/  LEA R6, P0, R5, c[0x0][0x1f8], 0x1 ;  /* 0x00007e0005067a11 */ /* 0x000fe400078008ff */
        /* <DEDUP_REMOVED lines=8> */
[----:B------:R1:W2:Y:S02]  /*85b0*/  SHFL.IDX PT, R4, R5, RZ, 0x181f ;  /* 0x00181fff05047589 */ /* 0x0002a400000e0000 */
.L_x_2742:
[----:B------:R-:W-:-:S05]  /*85c0*/  BRA.DIV ~URZ, `(.L_x_2702) ;  /* 0x0000e5a27f007947 */ /* 0x000fca000b800000 */
[----:B------:R-:W3:Y:S04]  /*85d0*/  LDL R20, [R1+0xc] ;  /* 0x00000c0001147983 */ /* 0x000ee80000100800 */
[----:B------:R-:W4:Y:S04]  /*85e0*/  LDL R38, [R1+0x28] ;  /* 0x0000280001267983 */ /* 0x000f280000100800 */
[----:B------:R-:W5:Y:S04]  /*85f0*/  LDL R2, [R1+0x24] ;  /* 0x0000240001027983 */ /* 0x000f680000100800 */
[----:B--2---:R-:W2:Y:S04]  /*8600*/  LDL R37, [R1+0x20] ;  /* 0x0000200001257983 */ /* 0x004ea80000100800 */
[----:B------:R-:W1:Y:S04]  /*8610*/  SHFL.IDX PT, R3, R6, RZ, 0x181f ;  /* 0x00181fff06037589 */ /* 0x000e6800000e0000 */
[----:B------:R-:W1:Y:S01]  /*8620*/  SHFL.IDX PT, R0, R6, 0x1, 0x181f ;  /* 0x00381f0006007f89 */ /* 0x000e6200000e0000 */
[----:B--2---:R-:W-:Y:S02]  /*8630*/  ISETP.GE.AND P1, PT, R37, c[0x0][0x1d4], PT ;  /* 0x0000750025007a0c */ /* 0x004fe40003f26270 */
[----:B---3--:R-:W-:Y:S02]  /*8640*/  ISETP.GE.AND P4, PT, R20, c[0x0][0x1d4], PT ;  /* 0x0000750014007a0c */ /* 0x008fe40003f86270 */
[C---:B-1----:R-:W-:Y:S02]  /*8650*/  IADD3 R20, P0, R3.reuse, R29, RZ ;  /* 0x0000001d03147210 */ /* 0x042fe40007f1e0ff */
[----:B----4-:R-:W-:Y:S02]  /*8660*/  ISETP.GE.AND P3, PT, R38, c[0x0][0x1d4], PT ;  /* 0x0000750026007a0c */ /* 0x010fe40003f66270 */
[----:B-----5:R-:W-:Y:S01]  /*8670*/  ISETP.GE.AND P2, PT, R2, c[0x0][0x1d4], PT ;  /* 0x0000750002007a0c */ /* 0x020fe20003f46270 */
[C---:B------:R-:W-:Y:S01]  /*8680*/  IMAD.X R21, R4.reuse, 0x1, R7, P0 ;  /* 0x0000000104157824 */ /* 0x040fe200000e0607 */
[----:B------:R-:W1:Y:S01]  /*8690*/  SHFL.IDX PT, R2, R5, 0x1, 0x181f ;  /* 0x00381f0005027f89 */ /* 0x000e6200000e0000 */
[C---:B------:R-:W-:Y:S02]  /*86a0*/  IADD3 R22, P0, R3.reuse, R30, RZ ;  /* 0x0000001e03167210 */ /* 0x040fe40007f1e0ff */
[----:B------:R-:W-:Y:S02]  /*86b0*/  SEL R15, RZ, 0x10, P4 ;  /* 0x00000010ff0f7807 */ /* 0x000fe40002000000 */
[----:B------:R2:W-:Y:S01]  /*86c0*/  LDGSTS.E.BYPASS.LTC128B.128 [R251+0x100], [R20.64], !P4 ;  /* 0x0010000014fb7fae */ /* 0x0005e2000e101d46 */
[C---:B------:R-:W-:Y:S01]  /*86d0*/  IMAD.X R23, R4.reuse, 0x1, R12, P0 ;  /* 0x0000000104177824 */ /* 0x040fe200000e060c */
[----:B------:R-:W-:Y:S04]  /*86e0*/  SEL R28, RZ, 0x10, P3 ;  /* 0x00000010ff1c7807 */ /* 0x000fe80001800000 */
[----:B------:R3:W-:Y:S01]  /*86f0*/  LDGSTS.E.BYPASS.LTC128B.128 [R251+0x3100], [R22.64], !P3 ;  /* 0x0310000016fb7fae */ /* 0x0007e2000d901d46 */
[C---:B--2---:R-:W-:Y:S05]  /*8700*/  IADD3 R20, P0, R3.reuse, R31, RZ ;  /* 0x0000001f03147210 */ /* 0x044fea0007f1e0ff */
[C---:B------:R-:W-:Y:S01]  /*8710*/  IMAD.X R21, R4.reuse, 0x1, R13, P0 ;  /* 0x0000000104157824 */ /* 0x040fe200000e060d */
[----:B---3--:R-:W-:Y:S04]  /*8720*/  IADD3 R22, P0, R3, R36, RZ ;  /* 0x0000002403167210 */ /* 0x008fe80007f1e0ff */
[----:B------:R2:W-:Y:S01]  /*8730*/  LDGSTS.E.BYPASS.LTC128B.128 [R251+0x6100], [R20.64], !P2 ;  /* 0x0610000014fb7fae */ /* 0x0005e2000d101d46 */
[----:B------:R-:W-:Y:S03]  /*8740*/  IMAD.X R23, R4, 0x1, R14, P0 ;  /* 0x0000000104177824 */ /* 0x000fe600000e060e */
[----:B------:R3:W4:Y:S04]  /*8750*/  SHFL.IDX PT, R4, R5, 0x2, 0x181f ;  /* 0x00581f0005047f89 */ /* 0x00072800000e0000 */
[----:B------:R5:W-:Y:S01]  /*8760*/  LDGSTS.E.BYPASS.LTC128B.128 [R251+0x9100], [R22.64], !P1 ;  /* 0x0910000016fb7fae */ /* 0x000be2000c901d46 */
[----:B--2---:R-:W-:Y:S05]  /*8770*/  IADD3 R20, P0, R0, R29, RZ ;  /* 0x0000001d00147210 */ /* 0x004fea0007f1e0ff */
[----:B-1----:R-:W-:Y:S05]  /*8780*/  IMAD.X R21, R2, 0x1, R7, P0 ;  /* 0x0000000102157824 */ /* 0x002fea00000e0607 */
[----:B------:R1:W-:Y:S02]  /*8790*/  LDGSTS.E.BYPASS.LTC128B.128 [R251+0x1100], [R20.64], !P4 ;  /* 0x0110000014fb7fae */ /* 0x0003e4000e101d46 */
[----:B-1----:R-:W-:Y:S05]  /*87a0*/  IADD3 R20, P0, R0, R30, RZ ;  /* 0x0000001e00147210 */ /* 0x002fea0007f1e0ff */
[----:B------:R-:W-:Y:S01]  /*87b0*/  IMAD.X R21, R2, 0x1, R12, P0 ;  /* 0x0000000102157824 */ /* 0x000fe200000e060c */
[----:B-----5:R-:W-:Y:S04]  /*87c0*/  IADD3 R22, P0, R0, R31, RZ ;  /* 0x0000001f00167210 */ /* 0x020fe80007f1e0ff */
[----:B------:R1:W-:Y:S01]  /*87d0*/  LDGSTS.E.BYPASS.LTC128B.128 [R251+0x4100], [R20.64], !P3 ;  /* 0x0410000014fb7fae */ /* 0x0003e2000d901d46 */
[----:B------:R-:W-:Y:S05]  /*87e0*/  IMAD.X R23, R2, 0x1, R13, P0 ;  /* 0x0000000102177824 */ /* 0x000fea00000e060d */
[----:B------:R2:W-:Y:S01]  /*87f0*/  LDGSTS.E.BYPASS.LTC128B.128 [R251+0x7100], [R22.64], !P2 ;  /* 0x0710000016fb7fae */ /* 0x0005e2000d101d46 */
[----:B-1----:R-:W-:Y:S03]  /*8800*/  IADD3 R20, P0, R0, R36, RZ ;  /* 0x0000002400147210 */ /* 0x002fe60007f1e0ff */
[----:B------:R3:W1:Y:S02]  /*8810*/  SHFL.IDX PT, R0, R6, 0x2, 0x181f ;  /* 0x00581f0006007f89 */ /* 0x00066400000e0000 */
[----:B------:R-:W-:Y:S01]  /*8820*/  IMAD.X R21, R2, 0x1, R14, P0 ;  /* 0x0000000102157824 */ /* 0x000fe200000e060e */
[----:B--2---:R-:W-:Y:S02]  /*8830*/  SEL R23, RZ, 0x10, P2 ;  /* 0x00000010ff177807 */ /* 0x004fe40001000000 */
[----:B------:R-:W-:Y:S02]  /*8840*/  SEL R22, RZ, 0x10, P1 ;  /* 0x00000010ff167807 */ /* 0x000fe40000800000 */
[----:B------:R3:W-:Y:S04]  /*8850*/  LDGSTS.E.BYPASS.LTC128B.128 [R251+0xa100], [R20.64], !P1 ;  /* 0x0a10000014fb7fae */ /* 0x0007e8000c901d46 */
.L_x_2743:
[C---:B----4-:R-:W-:Y:S02]  /*8860*/  ISETP.NE.U32.AND P2, PT, R15.reuse, RZ, PT ;  /* 0x000000ff0f00720c */ /* 0x050fe40003f45070 */
[----:B------:R-:W-:Y:S02]  /*8870*/  IADD3 R15, -R15, 0x10, RZ ;  /* 0x000000100f0f7810 */ /* 0x000fe40007ffe1ff */
[----:B---3--:R-:W-:Y:S02]  /*8880*/  IADD3 R6, -R23, 0x10, RZ ;  /* 0x0000001017067810 */ /* 0x008fe40007ffe1ff */
[----:B------:R-:W-:Y:S02]  /*8890*/  LOP3.LUT R15, R15, 0xf, RZ, 0xc0, !PT ;  /* 0x0000000f0f0f7812 */ /* 0x000fe400078ec0ff */
[----:B------:R-:W-:Y:S02]  /*88a0*/  IADD3 R20, -R28, 0x10, RZ ;  /* 0x000000101c147810 */ /* 0x000fe40007ffe1ff */
[----:B-1----:R-:W-:Y:S02]  /*88b0*/  IADD3 R2, P1, P0, R15, R0, R29 ;  /* 0x000000000f027210 */ /* 0x002fe4000783e01d */
[----:B------:R-:W-:Y:S02]  /*88c0*/  LOP3.LUT R6, R6, 0xf, RZ, 0xc0, !PT ;  /* 0x0000000f06067812 */ /* 0x000fe400078ec0ff */
[----:B------:R-:W-:Y:S02]  /*88d0*/  IADD3.X R3, RZ, R4, R7, P1, P0 ;  /* 0x00000004ff037210 */ /* 0x000fe40000fe0407 */
[----:B------:R-:W-:Y:S03]  /*88e0*/  LOP3.LUT R20, R20, 0xf, RZ, 0xc0, !PT ;  /* 0x0000000f14147812 */ /* 0x000fe600078ec0ff */
[----:B------:R-:W-:Y:S01]  /*88f0*/  @!PT LDS RZ, [RZ] ;  /* 0x00000000fffff984 */ /* 0x000fe20000000800 */
[----:B------:R-:W-:Y:S01]  /*8900*/  @!PT LDS RZ, [RZ] ;  /* 0x00000000fffff984 */ /* 0x000fe20000000800 */
[----:B------:R-:W-:Y:S01]  /*8910*/  @!PT LDS RZ, [RZ] ;  /* 0x00000000fffff984 */ /* 0x000fe20000000800 */
[----:B------:R1:W-:Y:S01]  /*8920*/  LDGSTS.E.BYPASS.LTC128B.128.ZFILL [R251+0x2100], [R2.64], P2 ;  /* 0x0210000002fb7fae */ /* 0x0003e20009141d46 */
[-C--:B------:R-:W-:Y:S02]  /*8930*/  IADD3 R6, P3, P2, R6, R0.reuse, R31 ;  /* 0x0000000006067210 */ /* 0x080fe40007a7e01f */
[----:B------:R-:W-:Y:S02]  /*8940*/  IADD3 R20, P1, P0, R20, R0, R30 ;  /* 0x0000000014147210 */ /* 0x000fe4000783e01e */
[-C--:B------:R-:W-:Y:S02]  /*8950*/  IADD3.X R7, RZ, R4.reuse, R13, P3, P2 ;  /* 0x00000004ff077210 */ /* 0x080fe40001fe440d */
[----:B------:R-:W-:Y:S02]  /*8960*/  ISETP.NE.U32.AND P3, PT, R28, RZ, PT ;  /* 0x000000ff1c00720c */ /* 0x000fe40003f65070 */
[----:B------:R-:W-:Y:S02]  /*8970*/  IADD3.X R21, RZ, R4, R12, P1, P0 ;  /* 0x00000004ff157210 */ /* 0x000fe40000fe040c */
[----:B------:R-:W-:Y:S09]  /*8980*/  ISETP.NE.U32.AND P2, PT, R23, RZ, PT ;  /* 0x000000ff1700720c */ /* 0x000ff20003f45070 */
        /* <DEDUP_REMOVED lines=9> */
.L_x_2700:
[----:B-1-34-:R-:W-:Y:S05]  /*8a20*/  BSYNC B0 ;  /* 0x0000000000007941 */ /* 0x01afea0003800000 */
.L_x_2699:
[----:B------:R-:W0:Y:S01]  /*8a30*/  LDGDEPBAR ;  /* 0x00000000000079af */ /* 0x000e220000000000 */
[----:B------:R-:W-:Y:S01]  /*8a40*/  WARPSYNC 0xffffffff ;  /* 0xffffffff00007948 */ /* 0x000fe20003800000 */
[C---:B--2---:R-:W-:Y:S01]  /*8a50*/  HMMA.16816.F32.BF16 R4, R48.reuse, R8, RZ ;  /* 0x000000083004723c */ /* 0x044fe200000418ff */
[----:B------:R-:W-:Y:S07]  /*8a60*/  BSSY B0, `(.L_x_2703) ;  /* 0x0000210000007945 */ /* 0x000fee0003800000 */
        /* <DEDUP_REMOVED lines=29> */
[----:B------:R-:W5:Y:S07]  /*8c40*/  LDSM.16.M88.4 R188, [R217+0x2000] ;  /* 0x00200000d9bc783b */ /* 0x000f6e0000000200 */
        /* <DEDUP_REMOVED lines=8> */
[----:B------:R-:W-:Y:S07]  /*8cd0*/  LDSM.16.M88.4 R200, [R216+-0x8000] ;  /* 0xff800000d8c8783b */ /* 0x000fee0000000200 */
[C---:B----4-:R-:W-:Y:S08]  /*8ce0*/  HMMA.16816.F32.BF16 R28, R184.reuse, R204, R28 ;  /* 0x000000ccb81c723c */ /* 0x050ff0000004181c */
[C---:B------:R-:W-:Y:S01]  /*8cf0*/  HMMA.16816.F32.BF16 R32, R184.reuse, R206, R32 ;  /* 0x000000ceb820723c */ /* 0x040fe20000041820 */
[----:B------:R-:W-:Y:S07]  /*8d00*/  LDSM.16.M88.4 R204, [R216+-0x7800] ;  /* 0xff880000d8cc783b */ /* 0x000fee0000000200 */
[C---:B-----5:R-:W-:Y:S08]  /*8d10*/  HMMA.16816.F32.BF16 R36, R184.reuse, R188, R36 ;  /* 0x000000bcb824723c */ /* 0x060ff00000041824 */
        /* <DEDUP_REMOVED lines=42> */
[----:B------:R-:W2:Y:S08]  /*8fc0*/  LDSM.16.M88.4 R184, [R231] ;  /* 0x00000000e7b8783b */ /* 0x000eb00000000200 */
[----:B------:R-:W3:Y:S01]  /*8fd0*/  LDSM.16.M88.4 R208, [R232] ;  /* 0x00000000e8d0783b */ /* 0x000ee20000000200 */
        /* <DEDUP_REMOVED lines=113> */
[----:B------:R-:W-:Y:S01]  /*96f0*/  LDSM.16.M88.4 R208, [R135+0xa000] ;  /* 0x00a0000087d0783b */ /* 0x000fe20000000200 */
[C---:B-1----:R-:W-:Y:S08]  /*9700*/  HMMA.16816.F32.BF16 R4, R188.reuse, R192, R4 ;  /* 0x000000c0bc04723c */ /* 0x042ff00000041804 */
[C---:B------:R-:W-:Y:S01]  /*9710*/  HMMA.16816.F32.BF16 R8, R188.reuse, R194, R8 ;  /* 0x000000c2bc08723c */ /* 0x040fe20000041808 */
[----:B------:R-:W1:Y:S07]  /*9720*/  LDSM.16.M88.4 R192, [R216+-0x800] ;  /* 0xfff80000d8c0783b */ /* 0x000e6e0000000200 */
        /* <DEDUP_REMOVED lines=18> */
[----:B------:R-:W-:Y:S07]  /*9850*/  LDSM.16.M88.4 R200, [R223+0xc000] ;  /* 0x00c00000dfc8783b */ /* 0x000fee0000000200 */
[C---:B----4-:R-:W-:Y:S08]  /*9860*/  HMMA.16816.F32.BF16 R12, R196.reuse, R204, R12 ;  /* 0x000000ccc40c723c */ /* 0x050ff0000004180c */
[C---:B------:R-:W-:Y:S01]  /*9870*/  HMMA.16816.F32.BF16 R16, R196.reuse, R206, R16 ;  /* 0x000000cec410723c */ /* 0x040fe20000041810 */
[----:B------:R-:W4:Y:S07]  /*9880*/  LDSM.16.M88.4 R204, [R227] ;  /* 0x00000000e3cc783b */ /* 0x000f2e0000000200 */
[C---:B------:R-:W-:Y:S08]  /*9890*/  HMMA.16816.F32.BF16 R20, R196.reuse, R208, R20 ;  /* 0x000000d0c414723c */ /* 0x040ff00000041814 */
[C---:B------:R-:W-:Y:S01]  /*98a0*/  HMMA.16816.F32.BF16 R24, R196.reuse, R210, R24 ;  /* 0x000000d2c418723c */ /* 0x040fe20000041818 */
[----:B------:R-:W5:Y:S07]  /*98b0*/  LDSM.16.M88.4 R208, [R240] ;  /* 0x00000000f0d0783b */ /* 0x000f6e0000000200 */
[C---:B--2---:R-:W-:Y:S08]  /*98c0*/  HMMA.16816.F32.BF16 R28, R196.reuse, R184, R28 ;  /* 0x000000b8c41c723c */ /* 0x044ff0000004181c */
[C---:B------:R-:W-:Y:S01]  /*98d0*/  HMMA.16816.F32.BF16 R32, R196.reuse, R186, R32 ;  /* 0x000000bac420723c */ /* 0x040fe20000041820 */
[----:B------:R-:W2:Y:S07]  /*98e0*/  LDSM.16.M88.4 R184, [R241] ;  /* 0x00000000f1b8783b */ /* 0x000eae0000000200 */
[C---:B-1----:R-:W-:Y:S08]  /*98f0*/  HMMA.16816.F32.BF16 R36, R196.reuse, R188, R36 ;  /* 0x000000bcc424723c */ /* 0x042ff00000041824 */
[C---:B------:R-:W-:Y:S01]  /*9900*/  HMMA.16816.F32.BF16 R40, R196.reuse, R190, R40 ;  /* 0x000000bec428723c */ /* 0x040fe20000041828 */
[----:B------:R-:W1:Y:S07]  /*9910*/  LDSM.16.M88.4 R188, [R242] ;  /* 0x00000000f2bc783b */ /* 0x000e6e0000000200 */
[C---:B---3--:R-:W-:Y:S08]  /*9920*/  HMMA.16816.F32.BF16 R44, R196.reuse, R192, R44 ;  /* 0x000000c0c42c723c */ /* 0x048ff0000004182c */
[----:B------:R-:W-:Y:S01]  /*9930*/  HMMA.16816.F32.BF16 R48, R196, R194, R48 ;  /* 0x000000c2c430723c */ /* 0x000fe20000041830 */
[----:B------:R-:W3:Y:S07]  /*9940*/  LDSM.16.M88.4 R192, [R243] ;  /* 0x00000000f3c0783b */ /* 0x000eee0000000200 */
[C---:B----4-:R-:W-:Y:S01]  /*9950*/  HMMA.16816.F32.BF16 R4, R200.reuse, R204, R4 ;  /* 0x000000ccc804723c */ /* 0x050fe20000041804 */
[----:B------:R-:W4:Y:S07]  /*9960*/  LDSM.16.M88.4 R196, [R244] ;  /* 0x00000000f4c4783b */ /* 0x000f2e0000000200 */
[C---:B------:R-:W-:Y:S01]  /*9970*/  HMMA.16816.F32.BF16 R8, R200.reuse, R206, R8 ;  /* 0x000000cec808723c */ /* 0x040fe20000041808 */
[----:B------:R-:W-:Y:S07]  /*9980*/  LDSM.16.M88.4 R204, [R225+0xc000] ;  /* 0x00c00000e1cc783b */ /* 0x000fee0000000200 */
[C---:B-----5:R-:W-:Y:S08]  /*9990*/  HMMA.16816.F32.BF16 R12, R200.reuse, R208, R12 ;  /* 0x000000d0c80c723c */ /* 0x060ff0000004180c */
[C---:B------:R-:W-:Y:S01]  /*99a0*/  HMMA.16816.F32.BF16 R16, R200.reuse, R210, R16 ;  /* 0x000000d2c810723c */ /* 0x040fe20000041810 */
[----:B------:R-:W5:Y:S07]  /*99b0*/  LDSM.16.M88.4 R208, [R217+0x9000] ;  /* 0x00900000d9d0783b */ /* 0x000f6e0000000200 */
[C---:B--2---:R-:W-:Y:S08]  /*99c0*/  HMMA.16816.F32.BF16 R20, R200.reuse, R184, R20 ;  /* 0x000000b8c814723c */ /* 0x044ff00000041814 */
[C---:B------:R-:W-:Y:S01]  /*99d0*/  HMMA.16816.F32.BF16 R24, R200.reuse, R186, R24 ;  /* 0x000000bac818723c */ /* 0x040fe20000041818 */
[----:B------:R-:W2:Y:S07]  /*99e0*/  LDSM.16.M88.4 R184, [R217+0x9800] ;  /* 0x00980000d9b8783b */ /* 0x000eae0000000200 */
        /* <DEDUP_REMOVED lines=9> */
[C---:B-----5:R-:W-:Y:S01]  /*9a80*/  HMMA.16816.F32.BF16 R4, R204.reuse, R208, R4 ;  /* 0x000000d0cc04723c */ /* 0x060fe20000041804 */
[----:B------:R-:W-:Y:S07]  /*9a90*/  LDSM.16.M88.4 R200, [R224+0xc000] ;  /* 0x00c00000e0c8783b */ /* 0x000fee0000000200 */
[C---:B------:R-:W-:Y:S01]  /*9aa0*/  HMMA.16816.F32.BF16 R8, R204.reuse, R210, R8 ;  /* 0x000000d2cc08723c */ /* 0x040fe20000041808 */
[----:B------:R-:W-:Y:S07]  /*9ab0*/  LDSM.16.M88.4 R208, [R216] ;  /* 0x00000000d8d0783b */ /* 0x000fee0000000200 */
[C---:B--2---:R-:W-:Y:S08]  /*9ac0*/  HMMA.16816.F32.BF16 R12, R204.reuse, R184, R12 ;  /* 0x000000b8cc0c723c */ /* 0x044ff0000004180c */
[C---:B------:R-:W-:Y:S01]  /*9ad0*/  HMMA.16816.F32.BF16 R16, R204.reuse, R186, R16 ;  /* 0x000000bacc10723c */ /* 0x040fe20000041810 */
[----:B------:R-:W2:Y:S07]  /*9ae0*/  LDSM.16.M88.4 R184, [R217+0xb800] ;  /* 0x00b80000d9b8783b */ /* 0x000eae0000000200 */
[C---:B-1----:R-:W-:Y:S08]  /*9af0*/  HMMA.16816.F32.BF16 R20, R204.reuse, R188, R20 ;  /* 0x000000bccc14723c */ /* 0x042ff00000041814 */
[C---:B------:R-:W-:Y:S08]  /*9b00*/  HMMA.16816.F32.BF16 R24, R204.reuse, R190, R24 ;  /* 0x000000becc18723c */ /* 0x040ff00000041818 */
[C---:B---3--:R-:W-:Y:S08]  /*9b10*/  HMMA.16816.F32.BF16 R28, R204.reuse, R192, R28 ;  /* 0x000000c0cc1c723c */ /* 0x048ff0000004181c */
[C---:B------:R-:W-:Y:S08]  /*9b20*/  HMMA.16816.F32.BF16 R32, R204.reuse, R194, R32 ;  /* 0x000000c2cc20723c */ /* 0x040ff00000041820 */
[C---:B----4-:R-:W-:Y:S08]  /*9b30*/  HMMA.16816.F32.BF16 R36, R204.reuse, R196, R36 ;  /* 0x000000c4cc24723c */ /* 0x050ff00000041824 */
        /* <DEDUP_REMOVED lines=19> */
[----:B------:R-:W-:Y:S01]  /*9c70*/  MUFU.TANH R250, R4 ;  /* 0x0000000400fa7308 */ /* 0x000fe20000002400 */
[----:B--2---:R2:W-:Y:S09]  /*9c80*/  STL [R1+0x8], R2 ;  /* 0x0000080201007387 */ /* 0x0045f20000100800 */
[----:B------:R3:W-:Y:S01]  /*9c90*/  MUFU.TANH R215, R5 ;  /* 0x0000000500d77308 */ /* 0x0007e20000002400 */
        /* <DEDUP_REMOVED lines=8> */
[----:B------:R-:W-:Y:S02]  /*9d20*/  FMUL.FTZ R19, R19, c[0x0][0x320] ;  /* 0x0000c80013137a20 */ /* 0x000fe40000410000 */
[----:B------:R-:W-:Y:S01]  /*9d30*/  FMUL.FTZ R16, R16, c[0x0][0x320] ;  /* 0x0000c80010107a20 */ /* 0x000fe20000410000 */
[----:B--2---:R-:W2:Y:S04]  /*9d40*/  LDL R2, [R1+0x18] ;  /* 0x0000180001027983 */ /* 0x004ea80000100800 */
[----:B------:R-:W-:Y:S01]  /*9d50*/  MUFU.TANH R211, R9 ;  /* 0x0000000900d37308 */ /* 0x000fe20000002400 */
[----:B---3--:R-:W3:Y:S09]  /*9d60*/  LDSM.16.M88.4 R4, [R216+0x1000] ;  /* 0x00100000d804783b */ /* 0x008ef20000000200 */
[----:B------:R-:W4:Y:S01]  /*9d70*/  MUFU.TANH R3, R10 ;  /* 0x0000000a00037308 */ /* 0x000f220000002400 */
[----:B-1----:R-:W2:Y:S09]  /*9d80*/  LDL R0, [R1+0x34] ;  /* 0x0000340001007983 */ /* 0x002eb20000100800 */
[----:B------:R1:W1:Y:S10]  /*9d90*/  MUFU.TANH R252, R11 ;  /* 0x0000000b00fc7308 */ /* 0x0002740000002400 */
[----:B------:R-:W2:Y:S01]  /*9da0*/  MUFU.TANH R199, R17 ;  /* 0x0000001100c77308 */ /* 0x000ea20000002400 */
[----:B----4-:R-:W-:Y:S09]  /*9db0*/  STL [R1], R3 ;  /* 0x0000000301007387 */ /* 0x010ff20000100800 */
[----:B------:R-:W4:Y:S01]  /*9dc0*/  MUFU.TANH R210, R18 ;  /* 0x0000001200d27308 */ /* 0x000f220000002400 */
[----:B-1----:R-:W1:Y:S01]  /*9dd0*/  LDSM.16.M88.4 R8, [R216+0x1800] ;  /* 0x00180000d808783b */ /* 0x002e620000000200 */
[C---:B---3--:R-:W-:Y:S08]  /*9de0*/  HMMA.16816.F32.BF16 R20, R200.reuse, R4, R20 ;  /* 0x00000004c814723c */ /* 0x048ff00000041814 */
[----:B------:R-:W3:Y:S01]  /*9df0*/  MUFU.TANH R209, R19 ;  /* 0x0000001300d17308 */ /* 0x000ee20000002400 */
[C---:B------:R-:W-:Y:S01]  /*9e00*/  HMMA.16816.F32.BF16 R24, R200.reuse, R6, R24 ;  /* 0x00000006c818723c */ /* 0x040fe20000041818 */
[----:B------:R-:W5:Y:S08]  /*9e10*/  LDSM.16.M88.4 R4, [R216+0x2000] ;  /* 0x00200000d804783b */ /* 0x000f700000000200 */
[----:B------:R-:W1:Y:S06]  /*9e20*/  MUFU.TANH R208, R12 ;  /* 0x0000000c00d07308 */ /* 0x000e6c0000002400 */
[----:B------:R-:W-:Y:S04]  /*9e30*/  FMUL.FTZ R20, R20, c[0x0][0x320] ;  /* 0x0000c80014147a20 */ /* 0x000fe80000410000 */
[----:B------:R-:W2:Y:S01]  /*9e40*/  MUFU.TANH R207, R13 ;  /* 0x0000000d00cf7308 */ /* 0x000ea20000002400 */
[----:B------:R-:W-:Y:S02]  /*9e50*/  FMUL.FTZ R21, R21, c[0x0][0x320] ;  /* 0x0000c80015157a20 */ /* 0x000fe40000410000 */
[----:B------:R-:W-:Y:S02]  /*9e60*/  FMUL.FTZ R22, R22, c[0x0][0x320] ;  /* 0x0000c80016167a20 */ /* 0x000fe40000410000 */
[----:B------:R-:W-:Y:S02]  /*9e70*/  FMUL.FTZ R23, R23, c[0x0][0x320] ;  /* 0x0000c80017177a20 */ /* 0x000fe40000410000 */
[----:B------:R-:W-:Y:S02]  /*9e80*/  FMUL.FTZ R24, R24, c[0x0][0x320] ;  /* 0x0000c80018187a20 */ /* 0x000fe40000410000 */
[----:B------:R-:W-:Y:S01]  /*9e90*/  FMUL.FTZ R25, R25, c[0x0][0x320] ;  /* 0x0000c80019197a20 */ /* 0x000fe20000410000 */
[----:B------:R-:W2:Y:S01]  /*9ea0*/  MUFU.TANH R196, R20 ;  /* 0x0000001400c47308 */ /* 0x000ea20000002400 */
[----:B------:R-:W-:Y:S02]  /*9eb0*/  FMUL.FTZ R26, R26, c[0x0][0x320] ;  /* 0x0000c8001a1a7a20 */ /* 0x000fe40000410000 */
[----:B------:R-:W-:Y:S01]  /*9ec0*/  FMUL.FTZ R27, R27, c[0x0][0x320] ;  /* 0x0000c8001b1b7a20 */ /* 0x000fe20000410000 */
[C---:B-1----:R-:W-:Y:S06]  /*9ed0*/  HMMA.16816.F32.BF16 R28, R200.reuse, R8, R28 ;  /* 0x00000008c81c723c */ /* 0x042fec000004181c */
[----:B------:R1:W1:Y:S02]  /*9ee0*/  MUFU.TANH R185, R21 ;  /* 0x0000001500b97308 */ /* 0x0002640000002400 */
[C---:B------:R-:W-:Y:S01]  /*9ef0*/  HMMA.16816.F32.BF16 R32, R200.reuse, R10, R32 ;  /* 0x0000000ac820723c */ /* 0x040fe20000041820 */
[----:B------:R-:W3:Y:S01]  /*9f00*/  LDSM.16.M88.4 R8, [R216+0x2800] ;  /* 0x00280000d808783b */ /* 0x000ee20000000200 */
[----:B------:R-:W-:Y:S06]  /*9f10*/  DEPBAR.LE SB0, 0x0 ;  /* 0x000080000000791a */ /* 0x000fec0000000000 */
[----:B------:R4:W2:Y:S01]  /*9f20*/  MUFU.TANH R206, R22 ;  /* 0x0000001600ce7308 */ /* 0x0008a20000002400 */
[----:B------:R-:W-:Y:S01]  /*9f30*/  BAR.SYNC.DEFER_BLOCKING 0x0 ;  /* 0x0000000000007b1d */ /* 0x000fe20000010000 */
[C---:B-----5:R-:W-:Y:S06]  /*9f40*/  HMMA.16816.F32.BF16 R36, R200.reuse, R4, R36 ;  /* 0x00000004c824723c */ /* 0x060fec0000041824 */
[----:B------:R-:W-:Y:S02]  /*9f50*/  FMUL.FTZ R30, R30, c[0x0][0x320] ;  /* 0x0000c8001e1e7a20 */ /* 0x000fe40000410000 */
[----:B------:R-:W2:Y:S01]  /*9f60*/  MUFU.TANH R214, R14 ;  /* 0x0000000e00d67308 */ /* 0x000ea20000002400 */
[C---:B------:R-:W-:Y:S03]  /*9f70*/  HMMA.16816.F32.BF16 R40, R200.reuse, R6, R40 ;  /* 0x00000006c828723c */ /* 0x040fe60000041828 */
[----:B-1----:R-:W-:Y:S02]  /*9f80*/  FMUL.FTZ R21, R29, c[0x0][0x320] ;  /* 0x0000c8001d157a20 */ /* 0x002fe40000410000 */
[----:B------:R-:W-:Y:S02]  /*9f90*/  FMUL.FTZ R34, R34, c[0x0][0x320] ;  /* 0x0000c80022227a20 */ /* 0x000fe40000410000 */
[----:B------:R-:W-:Y:S02]  /*9fa0*/  FMUL.FTZ R35, R35, c[0x0][0x320] ;  /* 0x0000c80023237a20 */ /* 0x000fe40000410000 */
[----:B------:R-:W1:Y:S03]  /*9fb0*/  MUFU.TANH R189, R34 ;  /* 0x0000002200bd7308 */ /* 0x000e660000002400 */
[----:B------:R-:W-:Y:S02]  /*9fc0*/  FMUL.FTZ R20, R32, c[0x0][0x320] ;  /* 0x0000c80020147a20 */ /* 0x000fe40000410000 */
[----:B----4-:R-:W-:Y:S02]  /*9fd0*/  FMUL.FTZ R22, R28, c[0x0][0x320] ;  /* 0x0000c8001c167a20 */ /* 0x010fe40000410000 */
[----:B------:R-:W-:Y:S02]  /*9fe0*/  FMUL.FTZ R38, R38, c[0x0][0x320] ;  /* 0x0000c80026267a20 */ /* 0x000fe40000410000 */
[----:B------:R-:W-:Y:S01]  /*9ff0*/  FMUL.FTZ R39, R39, c[0x0][0x320] ;  /* 0x0000c80027277a20 */ /* 0x000fe20000410000 */
[----:B------:R-:W4:Y:S01]  /*a000*/  MUFU.TANH R188, R35 ;  /* 0x0000002300bc7308 */ /* 0x000f220000002400 */
[----:B------:R-:W-:Y:S01]  /*a010*/  FMUL.FTZ R19, R33, c[0x0][0x320] ;  /* 0x0000c80021137a20 */ /* 0x000fe20000410000 */
[C---:B---3--:R-:W-:Y:S03]  /*a020*/  HMMA.16816.F32.BF16 R44, R200.reuse, R8, R44 ;  /* 0x00000008c82c723c */ /* 0x048fe6000004182c */
[----:B------:R-:W-:Y:S02]  /*a030*/  FMUL.FTZ R18, R36, c[0x0][0x320] ;  /* 0x0000c80024127a20 */ /* 0x000fe40000410000 */
[----:B------:R-:W-:Y:S03]  /*a040*/  FMUL.FTZ R17, R37, c[0x0][0x320] ;  /* 0x0000c80025117a20 */ /* 0x000fe60000410000 */
[----:B------:R3:W1:Y:S01]  /*a050*/  MUFU.TANH R187, R38 ;  /* 0x0000002600bb7308 */ /* 0x0006620000002400 */
[----:B------:R-:W-:Y:S03]  /*a060*/  HMMA.16816.F32.BF16 R48, R200, R10, R48 ;  /* 0x0000000ac830723c */ /* 0x000fe60000041830 */
[----:B------:R-:W-:Y:S02]  /*a070*/  FMUL.FTZ R31, R31, c[0x0][0x320] ;  /* 0x0000c8001f1f7a20 */ /* 0x000fe40000410000 */
[----:B------:R-:W-:Y:S02]  /*a080*/  FMUL.FTZ R42, R42, c[0x0][0x320] ;  /* 0x0000c8002a2a7a20 */ /* 0x000fe40000410000 */
[----:B------:R-:W-:Y:S02]  /*a090*/  FMUL.FTZ R43, R43, c[0x0][0x320] ;  /* 0x0000c8002b2b7a20 */ /* 0x000fe40000410000 */
[----:B------:R5:W1:Y:S06]  /*a0a0*/  MUFU.TANH R186, R39 ;  /* 0x0000002700ba7308 */ /* 0x000a6c0000002400 */
[----:B------:R-:W-:Y:S02]  /*a0b0*/  FMUL.FTZ R37, R44, c[0x0][0x320] ;  /* 0x0000c8002c257a20 */ /* 0x000fe40000410000 */
[----:B------:R-:W-:Y:S02]  /*a0c0*/  FMUL.FTZ R36, R45, c[0x0][0x320] ;  /* 0x0000c8002d247a20 */ /* 0x000fe40000410000 */
[----:B------:R1:W1:Y:S01]  /*a0d0*/  MUFU.TANH R213, R15 ;  /* 0x0000000f00d57308 */ /* 0x0002620000002400 */
[----:B------:R-:W-:Y:S02]  /*a0e0*/  FMUL.FTZ R46, R46, c[0x0][0x320] ;  /* 0x0000c8002e2e7a20 */ /* 0x000fe40000410000 */
[----:B------:R-:W-:Y:S02]  /*a0f0*/  FMUL.FTZ R47, R47, c[0x0][0x320] ;  /* 0x0000c8002f2f7a20 */ /* 0x000fe40000410000 */
[----:B---3--:R-:W-:Y:S02]  /*a100*/  FMUL.FTZ R38, R41, c[0x0][0x320] ;  /* 0x0000c80029267a20 */ /* 0x008fe40000410000 */
[----:B------:R-:W-:Y:S02]  /*a110*/  FMUL.FTZ R35, R48, c[0x0][0x320] ;  /* 0x0000c80030237a20 */ /* 0x000fe40000410000 */
[----:B------:R-:W-:Y:S01]  /*a120*/  FMUL.FTZ R34, R49, c[0x0][0x320] ;  /* 0x0000c80031227a20 */ /* 0x000fe20000410000 */
[----:B------:R3:W1:Y:S01]  /*a130*/  MUFU.TANH R204, R16 ;  /* 0x0000001000cc7308 */ /* 0x0006620000002400 */
[----:B------:R-:W-:Y:S02]  /*a140*/  FMUL.FTZ R50, R50, c[0x0][0x320] ;  /* 0x0000c80032327a20 */ /* 0x000fe40000410000 */
[----:B------:R-:W-:Y:S02]  /*a150*/  FMUL.FTZ R51, R51, c[0x0][0x320] ;  /* 0x0000c80033337a20 */ /* 0x000fe40000410000 */
[----:B-----5:R-:W-:Y:S05]  /*a160*/  FMUL.FTZ R39, R40, c[0x0][0x320] ;  /* 0x0000c80028277a20 */ /* 0x020fea0000410000 */
[----:B------:R3:W1:Y:S10]  /*a170*/  MUFU.TANH R205, R23 ;  /* 0x0000001700cd7308 */ /* 0x0006740000002400 */
[----:B------:R-:W1:Y:S10]  /*a180*/  MUFU.TANH R24, R24 ;  /* 0x0000001800187308 */ /* 0x000e740000002400 */
[----:B------:R3:W1:Y:S10]  /*a190*/  MUFU.TANH R23, R25 ;  /* 0x0000001900177308 */ /* 0x0006740000002400 */
[----:B------:R3:W1:Y:S10]  /*a1a0*/  MUFU.TANH R198, R26 ;  /* 0x0000001a00c67308 */ /* 0x0006740000002400 */
[----:B------:R3:W1:Y:S10]  /*a1b0*/  MUFU.TANH R197, R27 ;  /* 0x0000001b00c57308 */ /* 0x0006740000002400 */
[----:B------:R-:W1:Y:S10]  /*a1c0*/  MUFU.TANH R22, R22 ;  /* 0x0000001600167308 */ /* 0x000e740000002400 */
[----:B------:R-:W1:Y:S10]  /*a1d0*/  MUFU.TANH R21, R21 ;  /* 0x0000001500157308 */ /* 0x000e740000002400 */
[----:B------:R3:W1:Y:S10]  /*a1e0*/  MUFU.TANH R195, R30 ;  /* 0x0000001e00c37308 */ /* 0x0006740000002400 */
[----:B------:R3:W1:Y:S10]  /*a1f0*/  MUFU.TANH R194, R31 ;  /* 0x0000001f00c27308 */ /* 0x0006740000002400 */
[----:B------:R-:W1:Y:S10]  /*a200*/  MUFU.TANH R20, R20 ;  /* 0x0000001400147308 */ /* 0x000e740000002400 */
[----:B------:R-:W1:Y:S10]  /*a210*/  MUFU.TANH R19, R19 ;  /* 0x0000001300137308 */ /* 0x000e740000002400 */
[----:B------:R-:W1:Y:S10]  /*a220*/  MUFU.TANH R18, R18 ;  /* 0x0000001200127308 */ /* 0x000e740000002400 */
[----:B------:R-:W1:Y:S10]  /*a230*/  MUFU.TANH R17, R17 ;  /* 0x0000001100117308 */ /* 0x000e740000002400 */
[----:B------:R-:W1:Y:S01]  /*a240*/  MUFU.TANH R39, R39 ;  /* 0x0000002700277308 */ /* 0x000e620000002400 */
[----:B--2---:R-:W-:Y:S09]  /*a250*/  ISETP.GT.AND P0, PT, R2, R0, PT ;  /* 0x000000000200720c */ /* 0x004ff20003f04270 */
[----:B------:R-:W2:Y:S10]  /*a260*/  MUFU.TANH R38, R38 ;  /* 0x0000002600267308 */ /* 0x000eb40000002400 */
        /* <DEDUP_REMOVED lines=11> */
[----:B--2-4-:R-:W2:Y:S01]  /*a320*/  LDL R12, [R1+0x3c] ;  /* 0x00003c00010c7983 */ /* 0x014ea20000100800 */
[----:B------:R-:W-:Y:S02]  /*a330*/  IMAD.MOV.U32 R13, RZ, RZ, c[0x0][0x2b8] ;  /* 0x0000ae00ff0d7624 */ /* 0x000fe400078e00ff */
[----:B------:R-:W-:Y:S01]  /*a340*/  IMAD.MOV.U32 R11, RZ, RZ, RZ ;  /* 0x000000ffff0b7224 */ /* 0x000fe200078e00ff */
[----:B------:R-:W4:Y:S02]  /*a350*/  LDL.64 R28, [R1+0x50] ;  /* 0x00005000011c7983 */ /* 0x000f240000100a00 */
[----:B------:R-:W-:Y:S02]  /*a360*/  ISETP.NE.AND P1, PT, R13, 0x1, PT ;  /* 0x000000010d00780c */ /* 0x000fe40003f25270 */
[----:B---3--:R-:W3:Y:S04]  /*a370*/  LDL R16, [R1+0x60] ;  /* 0x0000600001107983 */ /* 0x008ee80000100800 */
[----:B------:R-:W5:Y:S04]  /*a380*/  S2R R14, SR_TID.X ;  /* 0x00000000000e7919 */ /* 0x000f680000002100 */
[----:B------:R-:W3:Y:S04]  /*a390*/  LDL.64 R26, [R1+0x48] ;  /* 0x00004800011a7983 */ /* 0x000ee80000100a00 */
[----:B------:R-:W3:Y:S04]  /*a3a0*/  LDL R6, [R1+0x40] ;  /* 0x0000400001067983 */ /* 0x000ee80000100800 */
[----:B------:R-:W3:Y:S04]  /*a3b0*/  LDL R10, [R1+0x100] ;  /* 0x00010000010a7983 */ /* 0x000ee80000100800 */
[----:B-1----:R-:W3:Y:S04]  /*a3c0*/  LDL R15, [R1+0x20] ;  /* 0x00002000010f7983 */ /* 0x002ee80000100800 */
[----:B------:R-:W3:Y:S01]  /*a3d0*/  LDL R9, [R1+0x104] ;  /* 0x0001040001097983 */ /* 0x000ee20000100800 */
[--C-:B-----5:R-:W-:Y:S03]  /*a3e0*/  SHF.R.S32.HI R0, RZ, 0x1f, R14.reuse ;  /* 0x0000001fff007819 */ /* 0x120fe6000001140e */
        /* <DEDUP_REMOVED lines=8> */
[----:B------:R-:W-:Y:S02]  /*a470*/  IMAD.IADD R0, R14, 0x1, -R0 ;  /* 0x000000010e007824 */ /* 0x000fe400078e0a00 */
[----:B------:R-:W5:Y:S02]  /*a480*/  LDL R14, [R1+0x24] ;  /* 0x00002400010e7983 */ /* 0x000f640000100800 */
[----:B------:R-:W-:Y:S02]  /*a490*/  IMAD R0, R0, 0x20, R3 ;  /* 0x0000002000007824 */ /* 0x000fe400078e0203 */
[----:B--2---:R-:W-:Y:S02]  /*a4a0*/  IMAD R2, R2, 0x60, R12 ;  /* 0x0000006002027824 */ /* 0x004fe400078e020c */
[----:B------:R-:W2:Y:S03]  /*a4b0*/  LDL R12, [R1+0xc] ;  /* 0x00000c00010c7983 */ /* 0x000ea60000100800 */
[----:B------:R-:W-:Y:S05]  /*a4c0*/  IADD3 R2, R2, -0x60, R0 ;  /* 0xffffffa002027810 */ /* 0x000fea0007ffe000 */
[----:B------:R-:W-:Y:S04]  /*a4d0*/  @P1 IMAD.HI.U32 R3, R2, c[0x0][0x2bc], RZ ;  /* 0x0000af0002031a27 */ /* 0x000fe800078e00ff */
[----:B------:R-:W-:Y:S01]  /*a4e0*/  IMAD.MOV.U32 R0, RZ, RZ, R2 ;  /* 0x000000ffff007224 */ /* 0x000fe200078e0002 */
[----:B------:R-:W-:Y:S04]  /*a4f0*/  @P1 SHF.R.U32.HI R0, RZ, c[0x0][0x2c0], R3 ;  /* 0x0000b000ff001a19 */ /* 0x000fe80000011603 */
[C---:B----4-:R-:W-:Y:S04]  /*a500*/  @!P6 IADD3 R3, P0, R0.reuse, R28, RZ ;  /* 0x0000001c0003e210 */ /* 0x050fe80007f1e0ff */
[----:B---3--:R-:W-:Y:S01]  /*a510*/  @!P6 LEA.HI.X.SX32 R5, R0, R16, 0x1, P0 ;  /* 0x000000100005e211 */ /* 0x008fe200000f0eff */
[----:B------:R-:W-:Y:S01]  /*a520*/  IMAD.MOV R0, RZ, RZ, -R0 ;  /* 0x000000ffff007224 */ /* 0x000fe200078e0a00 */
[C---:B------:R-:W-:Y:S03]  /*a530*/  @!P6 LEA R4, P0, R3.reuse, c[0x0][0x2a0], 0x2 ;  /* 0x0000a8000304ea11 */ /* 0x040fe600078010ff */
[----:B------:R-:W-:Y:S01]  /*a540*/  IMAD R16, R0, c[0x0][0x2b8], R2 ;  /* 0x0000ae0000107a24 */ /* 0x000fe200078e0202 */
[----:B------:R-:W-:Y:S01]  /*a550*/  @!P6 LEA.HI.X R5, R3, c[0x0][0x2a4], R5, 0x2, P0 ;  /* 0x0000a9000305ea11 */ /* 0x000fe200000f1405 */
[C---:B------:R-:W-:Y:S01]  /*a560*/  IMAD.SHL.U32 R28, R15.reuse, 0x2, RZ ;  /* 0x000000020f1c7824 */ /* 0x040fe200078e00ff */
[----:B------:R-:W-:Y:S01]  /*a570*/  SHF.L.U64.HI R10, R15, 0x1, R10 ;  /* 0x000000010f0a7819 */ /* 0x000fe2000001020a */
[----:B------:R-:W-:Y:S01]  /*a580*/  IMAD.WIDE.U32 R2, R16, c[0x0][0x1e0], RZ ;  /* 0x0000780010027a25 */ /* 0x000fe200078e00ff */
[----:B------:R-:W-:Y:S01]  /*a590*/  SHF.R.S32.HI R0, RZ, 0x1f, R16 ;  /* 0x0000001fff007819 */ /* 0x000fe20000011410 */
[----:B------:R-:W3:Y:S04]  /*a5a0*/  @!P6 LDG.E R11, [R4.64] ;  /* 0x00000006040be981 */ /* 0x000ee8000c1e1900 */
[----:B------:R-:W-:Y:S01]  /*a5b0*/  IMAD R0, R0, c[0x0][0x1e0], RZ ;  /* 0x0000780000007a24 */ /* 0x000fe200078e02ff */
[----:B------:R1:W-:Y:S01]  /*a5c0*/  STL [R1+0x14], R16 ;  /* 0x0000141001007387 */ /* 0x0003e20000100800 */
[----:B-----5:R-:W-:Y:S02]  /*a5d0*/  SHF.L.U64.HI R8, R13, 0x1, R8 ;  /* 0x000000010d087819 */ /* 0x020fe40000010208 */
[----:B------:R-:W-:Y:S04]  /*a5e0*/  IMAD R0, R16, c[0x0][0x1e4], R0 ;  /* 0x0000790010007a24 */ /* 0x000fe800078e0200 */
[----:B------:R-:W-:Y:S01]  /*a5f0*/  IMAD.IADD R3, R3, 0x1, R0 ;  /* 0x0000000103037824 */ /* 0x000fe200078e0200 */
[C---:B------:R-:W-:Y:S01]  /*a600*/  SHF.L.U64.HI R9, R14.reuse, 0x1, R9 ;  /* 0x000000010e097819 */ /* 0x040fe20000010209 */
[----:B------:R-:W-:Y:S01]  /*a610*/  IMAD.SHL.U32 R27, R14, 0x2, RZ ;  /* 0x000000020e1b7824 */ /* 0x000fe200078e00ff */
[C---:B--2---:R-:W-:Y:S01]  /*a620*/  SHF.L.U64.HI R7, R12.reuse, 0x1, R7 ;  /* 0x000000010c077819 */ /* 0x044fe20000010207 */
[----:B------:R-:W-:Y:S01]  /*a630*/  IMAD.SHL.U32 R25, R12, 0x2, RZ ;  /* 0x000000020c197824 */ /* 0x000fe200078e00ff */
[----:B---3--:R-:W-:Y:S01]  /*a640*/  SHF.R.S32.HI R0, RZ, 0x1f, R11 ;  /* 0x0000001fff007819 */ /* 0x008fe2000001140b */
[----:B------:R-:W-:Y:S01]  /*a650*/  IMAD.WIDE.U32 R2, R11, c[0x0][0x1f0], R2 ;  /* 0x00007c000b027a25 */ /* 0x000fe200078e0002 */
[----:B------:R1:W-:Y:S03]  /*a660*/  STL [R1+0x10], R11 ;  /* 0x0000100b01007387 */ /* 0x0003e60000100800 */
[----:B------:R-:W-:Y:S01]  /*a670*/  IMAD R0, R0, c[0x0][0x1f0], RZ ;  /* 0x00007c0000007a24 */ /* 0x000fe200078e02ff */
[----:B------:R-:W-:Y:S01]  /*a680*/  IADD3 R5, P0, R26, R2, RZ ;  /* 0x000000021a057210 */ /* 0x000fe20007f1e0ff */
[----:B------:R-:W-:Y:S02]  /*a690*/  IMAD.SHL.U32 R26, R13, 0x2, RZ ;  /* 0x000000020d1a7824 */ /* 0x000fe400078e00ff */
[----:B------:R-:W-:Y:S05]  /*a6a0*/  IMAD R0, R11, c[0x0][0x1f4], R0 ;  /* 0x00007d000b007a24 */ /* 0x000fea00078e0200 */
[----:B------:R-:W-:Y:S02]  /*a6b0*/  IADD3.X R2, R6, R3, R0, P0, !PT ;  /* 0x0000000306027210 */ /* 0x000fe400007fe400 */
[C---:B------:R-:W-:Y:S04]  /*a6c0*/  LEA R6, P0, R5.reuse, c[0x0][0x1c8], 0x1 ;  /* 0x0000720005067a11 */ /* 0x040fe800078008ff */
[----:B------:R-:W-:Y:S01]  /*a6d0*/  LEA.HI.X R5, R5, c[0x0][0x1cc], R2, 0x1, P0 ;  /* 0x0000730005057a11 */ /* 0x000fe200000f0c02 */
[----:B------:R-:W-:-:S06]  /*a6e0*/  BRA.DIV ~URZ, `(.L_x_2705) ;  /* 0x0000c9a27f007947 */ /* 0x000fcc000b800000 */
[----:B------:R2:W3:Y:S02]  /*a6f0*/  SHFL.IDX PT, R4, R5, RZ, 0x181f ;  /* 0x00181fff05047589 */ /* 0x0004e400000e0000 */
.L_x_2744:
[----:B------:R-:W-:-:S05]  /*a700*/  BRA.DIV ~URZ, `(.L_x_2706) ;  /* 0x0000c9f27f007947 */ /* 0x000fca000b800000 */
[----:B------:R-:W4:Y:S04]  /*a710*/  LDL R12, [R1+0xc] ;  /* 0x00000c00010c7983 */ /* 0x000f280000100800 */
[----:B------:R-:W5:Y:S04]  /*a720*/  LDL R30, [R1+0x28] ;  /* 0x00002800011e7983 */ /* 0x000f680000100800 */
[----:B--2---:R-:W2:Y:S04]  /*a730*/  LDL R2, [R1+0x24] ;  /* 0x0000240001027983 */ /* 0x004ea80000100800 */
[----:B---3--:R-:W3:Y:S04]  /*a740*/  LDL R29, [R1+0x20] ;  /* 0x00002000011d7983 */ /* 0x008ee80000100800 */
[----:B------:R-:W1:Y:S04]  /*a750*/  SHFL.IDX PT, R3, R6, RZ, 0x181f ;  /* 0x00181fff06037589 */ /* 0x000e6800000e0000 */
[----:B------:R-:W1:Y:S01]  /*a760*/  SHFL.IDX PT, R0, R6, 0x1, 0x181f ;  /* 0x00381f0006007f89 */ /* 0x000e6200000e0000 */
[----:B---3--:R-:W-:Y:S02]  /*a770*/  ISETP.GE.AND P1, PT, R29, c[0x0][0x1d4], PT ;  /* 0x000075001d007a0c */ /* 0x008fe40003f26270 */
[----:B----4-:R-:W-:Y:S02]  /*a780*/  ISETP.GE.AND P4, PT, R12, c[0x0][0x1d4], PT ;  /* 0x000075000c007a0c */ /* 0x010fe40003f86270 */
[C---:B-1----:R-:W-:Y:S02]  /*a790*/  IADD3 R12, P0, R3.reuse, R25, RZ ;  /* 0x00000019030c7210 */ /* 0x042fe40007f1e0ff */
[----:B-----5:R-:W-:Y:S02]  /*a7a0*/  ISETP.GE.AND P3, PT, R30, c[0x0][0x1d4], PT ;  /* 0x000075001e007a0c */ /* 0x020fe40003f66270 */
[----:B--2---:R-:W-:Y:S01]  /*a7b0*/  ISETP.GE.AND P2, PT, R2, c[0x0][0x1d4], PT ;  /* 0x0000750002007a0c */ /* 0x004fe20003f46270 */
        /* <DEDUP_REMOVED lines=30> */
.L_x_2745:
        /* <DEDUP_REMOVED lines=28> */
.L_x_2704:
[----:B--2-4-:R-:W-:Y:S05]  /*ab60*/  BSYNC B0 ;  /* 0x0000000000007941 */ /* 0x014fea0003800000 */
.L_x_2703:
[----:B------:R-:W2:Y:S01]  /*ab70*/  LDL R4, [R1+0x30] ;  /* 0x0000300001047983 */ /* 0x000ea20000100800 */
[----:B------:R-:W-:Y:S03]  /*ab80*/  IMAD.MOV.U32 R0, RZ, RZ, c[0x0][0x2c4] ;  /* 0x0000b100ff007624 */ /* 0x000fe600078e00ff */
[----:B------:R-:W4:Y:S02]  /*ab90*/  LDL R3, [R1+0x18] ;  /* 0x0000180001037983 */ /* 0x000f240000100800 */
[----:B------:R-:W-:Y:S02]  /*aba0*/  ISETP.NE.AND P0, PT, R0, 0x1, PT ;  /* 0x000000010000780c */ /* 0x000fe40003f05270 */
[----:B------:R-:W5:Y:S04]  /*abb0*/  LDL R2, [R1+0x68] ;  /* 0x0000680001027983 */ /* 0x000f680000100800 */
[----:B------:R-:W0:Y:S07]  /*abc0*/  LDGDEPBAR ;  /* 0x00000000000079af */ /* 0x000e2e0000000000 */
[----:B--2---:R-:W-:Y:S04]  /*abd0*/  @P0 IMAD.HI.U32 R0, R4, c[0x0][0x2c8], RZ ;  /* 0x0000b20004000a27 */ /* 0x004fe800078e00ff */
[----:B----4-:R-:W-:Y:S01]  /*abe0*/  IMAD R5, R3, -0x60, RZ ;  /* 0xffffffa003057824 */ /* 0x010fe200078e02ff */
[----:B------:R-:W-:Y:S02]  /*abf0*/  @P0 SHF.R.U32.HI R4, RZ, c[0x0][0x2cc], R0 ;  /* 0x0000b300ff040a19 */ /* 0x000fe40000011600 */
[----:B------:R-:W-:Y:S02]  /*ac00*/  MOV R0, c[0x0][0x2ac] ;  /* 0x0000ab0000007a02 */ /* 0x000fe40000000f00 */
[----:B-----5:R-:W-:Y:S05]  /*ac10*/  IADD3 R5, -R2, 0x1, R5 ;  /* 0x0000000102057810 */ /* 0x020fea0007ffe105 */
[----:B------:R-:W-:Y:S05]  /*ac20*/  IMAD R5, R0, c[0x0][0x1d0], R5 ;  /* 0x0000740000057a24 */ /* 0x000fea00078e0205 */
[----:B------:R-:W-:Y:S01]  /*ac30*/  IADD3 R5, R5, -c[0x0][0x168], RZ ;  /* 0x80005a0005057a10 */ /* 0x000fe20007ffe0ff */
[----:B------:R-:W-:-:S05]  /*ac40*/  BRA.DIV ~URZ, `(.L_x_2707) ;  /* 0x0000c9d27f007947 */ /* 0x000fca000b800000 */
[----:B------:R2:W4:Y:S02]  /*ac50*/  SHFL.IDX PT, R0, R4, RZ, 0x1c1f ;  /* 0x001c1fff04007589 */ /* 0x00052400000e0000 */
.L_x_2746:
[----:B----4-:R-:W-:Y:S05]  /*ac60*/  IMAD.IADD R0, R5, 0x1, R0 ;  /* 0x0000000105007824 */ /* 0x010fea00078e0200 */
[C---:B------:R-:W-:Y:S02]  /*ac70*/  ISETP.GT.AND P0, PT, R0.reuse, RZ, PT ;  /* 0x000000ff0000720c */ /* 0x040fe40003f04270 */
[C---:B------:R-:W-:Y:S02]  /*ac80*/  ISETP.GT.AND P1, PT, R0.reuse, 0x1, PT ;  /* 0x000000010000780c */ /* 0x040fe40003f24270 */
[----:B------:R-:W-:Y:S02]  /*ac90*/  ISETP.GT.AND P4, PT, R0, 0x9, PT ;  /* 0x000000090000780c */ /* 0x000fe40003f84270 */
[----:B------:R-:W-:Y:S02]  /*aca0*/  FSEL R6, R250, -INF , P0 ;  /* 0xff800000fa067808 */ /* 0x000fe40000000000 */
[C---:B------:R-:W-:Y:S02]  /*acb0*/  ISETP.GT.AND P0, PT, R0.reuse, 0x10, PT ;  /* 0x000000100000780c */ /* 0x040fe40003f04270 */
[C---:B------:R-:W-:Y:S02]  /*acc0*/  ISETP.GT.AND P2, PT, R0.reuse, 0x8, PT ;  /* 0x000000080000780c */ /* 0x040fe40003f44270 */
[----:B------:R-:W-:Y:S02]  /*acd0*/  FSEL R33, R215, -INF , P1 ;  /* 0xff800000d7217808 */ /* 0x000fe40000800000 */
[C---:B------:R-:W-:Y:S02]  /*ace0*/  ISETP.GT.AND P1, PT, R0.reuse, 0x11, PT ;  /* 0x000000110000780c */ /* 0x040fe40003f24270 */
[C---:B------:R-:W-:Y:S02]  /*acf0*/  ISETP.GT.AND P3, PT, R0.reuse, 0x18, PT ;  /* 0x000000180000780c */ /* 0x040fe40003f64270 */
[----:B---3--:R-:W-:Y:S02]  /*ad00*/  FSEL R31, R211, -INF , P4 ;  /* 0xff800000d31f7808 */ /* 0x008fe40002000000 */
[----:B------:R-:W-:Y:S02]  /*ad10*/  ISETP.GT.AND P4, PT, R0, 0x19, PT ;  /* 0x000000190000780c */ /* 0x000fe40003f84270 */
[----:B------:R-:W-:Y:S02]  /*ad20*/  FSEL R30, R208, -INF , P0 ;  /* 0xff800000d01e7808 */ /* 0x000fe40000000000 */
[----:B------:R-:W-:Y:S02]  /*ad30*/  ISETP.GT.AND P0, PT, R0, 0x20, PT ;  /* 0x000000200000780c */ /* 0x000fe40003f04270 */
[----:B------:R-:W-:Y:S02]  /*ad40*/  FSEL R32, R212, -INF , P2 ;  /* 0xff800000d4207808 */ /* 0x000fe40001000000 */
[----:B------:R-:W-:Y:S02]  /*ad50*/  FSEL R29, R207, -INF , P1 ;  /* 0xff800000cf1d7808 */ /* 0x000fe40000800000 */
[----:B------:R-:W-:Y:S02]  /*ad60*/  ISETP.GT.AND P2, PT, R0, 0x21, PT ;  /* 0x000000210000780c */ /* 0x000fe40003f44270 */
[----:B-1----:R-:W-:Y:S02]  /*ad70*/  FSEL R28, R204, -INF , P3 ;  /* 0xff800000cc1c7808 */ /* 0x002fe40001800000 */
        /* <DEDUP_REMOVED lines=12> */
[C---:B------:R-:W-:Y:S02]  /*ae40*/  ISETP.GT.AND P2, PT, R0.reuse, 0x40, PT ;  /* 0x000000400000780c */ /* 0x040fe40003f44270 */
[----:B------:R-:W-:Y:S02]  /*ae50*/  FSEL R21, R21, -INF , P0 ;  /* 0xff80000015157808 */ /* 0x000fe40000000000 */
[C---:B------:R-:W-:Y:S02]  /*ae60*/  ISETP.GT.AND P1, PT, R0.reuse, 0x41, PT ;  /* 0x000000410000780c */ /* 0x040fe40003f24270 */
[----:B------:R-:W-:Y:S02]  /*ae70*/  ISETP.GT.AND P0, PT, R0, 0x48, PT ;  /* 0x000000480000780c */ /* 0x000fe40003f04270 */
[----:B------:R-:W-:Y:S02]  /*ae80*/  FSEL R20, R20, -INF , P3 ;  /* 0xff80000014147808 */ /* 0x000fe40001800000 */
[----:B------:R-:W-:Y:S02]  /*ae90*/  FSEL R19, R19, -INF , P4 ;  /* 0xff80000013137808 */ /* 0x000fe40002000000 */
[----:B------:R-:W-:Y:S02]  /*aea0*/  ISETP.GT.AND P4, PT, R0, 0x49, PT ;  /* 0x000000490000780c */ /* 0x000fe40003f84270 */
[----:B------:R-:W-:Y:S02]  /*aeb0*/  FSEL R18, R18, -INF , P2 ;  /* 0xff80000012127808 */ /* 0x000fe40001000000 */
[C---:B------:R-:W-:Y:S02]  /*aec0*/  ISETP.GT.AND P3, PT, R0.reuse, 0x50, PT ;  /* 0x000000500000780c */ /* 0x040fe40003f64270 */
[----:B------:R-:W-:Y:S02]  /*aed0*/  FSEL R17, R17, -INF , P1 ;  /* 0xff80000011117808 */ /* 0x000fe40000800000 */
[C---:B------:R-:W-:Y:S02]  /*aee0*/  ISETP.GT.AND P2, PT, R0.reuse, 0x51, PT ;  /* 0x000000510000780c */ /* 0x040fe40003f44270 */
        /* <DEDUP_REMOVED lines=9> */
[----:B------:R-:W3:Y:S04]  /*af80*/  LDL.LU R196, [R1+0x8] ;  /* 0x0000080001c47983 */ /* 0x000ee80000300800 */
[----:B------:R-:W4:Y:S04]  /*af90*/  LDL.LU R3, [R1+0x4] ;  /* 0x0000040001037983 */ /* 0x000f280000300800 */
[----:B------:R-:W5:Y:S04]  /*afa0*/  LDL.LU R2, [R1] ;  /* 0x0000000001027983 */ /* 0x000f680000300800 */
[----:B------:R-:W1:Y:S02]  /*afb0*/  SHFL.IDX PT, R0, R4, 0x1, 0x1c1f ;  /* 0x003c1f0004007f89 */ /* 0x000e6400000e0000 */
[----:B-1----:R-:W-:Y:S05]  /*afc0*/  IMAD.IADD R0, R5, 0x1, R0 ;  /* 0x0000000105007824 */ /* 0x002fea00078e0200 */
[C---:B------:R-:W-:Y:S02]  /*afd0*/  ISETP.GT.AND P0, PT, R0.reuse, RZ, PT ;  /* 0x000000ff0000720c */ /* 0x040fe40003f04270 */
[C---:B------:R-:W-:Y:S02]  /*afe0*/  ISETP.GT.AND P1, PT, R0.reuse, 0x1, PT ;  /* 0x000000010000780c */ /* 0x040fe40003f24270 */
[C---:B------:R-:W-:Y:S02]  /*aff0*/  ISETP.GT.AND P4, PT, R0.reuse, 0x9, PT ;  /* 0x000000090000780c */ /* 0x040fe40003f84270 */
[C---:B------:R-:W-:Y:S02]  /*b000*/  ISETP.GT.AND P2, PT, R0.reuse, 0x8, PT ;  /* 0x000000080000780c */ /* 0x040fe40003f44270 */
[----:B------:R-:W-:Y:S02]  /*b010*/  ISETP.GT.AND P3, PT, R0, 0x18, PT ;  /* 0x000000180000780c */ /* 0x000fe40003f64270 */
        /* <DEDUP_REMOVED lines=11> */
[----:B------:R-:W-:Y:S02]  /*b0d0*/  FSEL R38, R188, -INF , P4 ;  /* 0xff800000bc267808 */ /* 0x000fe40002000000 */
[C---:B------:R-:W-:Y:S02]  /*b0e0*/  ISETP.GT.AND P4, PT, R0.reuse, 0x49, PT ;  /* 0x000000490000780c */ /* 0x040fe40003f84270 */
[----:B------:R-:W-:Y:S02]  /*b0f0*/  ISETP.GT.AND P3, PT, R0, 0x50, PT ;  /* 0x000000500000780c */ /* 0x000fe40003f64270 */
[----:B------:R-:W-:Y:S02]  /*b100*/  FSEL R34, R132, -INF , P4 ;  /* 0xff80000084227808 */ /* 0x000fe40002000000 */
[----:B------:R-:W-:Y:S02]  /*b110*/  FSEL R10, R193, -INF , P3 ;  /* 0xff800000c10a7808 */ /* 0x000fe40001800000 */
[----:B---3--:R-:W-:Y:S02]  /*b120*/  FSEL R5, R196, -INF , P0 ;  /* 0xff800000c4057808 */ /* 0x008fe40000000000 */
[C---:B------:R-:W-:Y:S02]  /*b130*/  ISETP.GT.AND P0, PT, R0.reuse, 0x10, PT ;  /* 0x000000100000780c */ /* 0x040fe40003f04270 */
[----:B----4-:R-:W-:Y:S02]  /*b140*/  FSEL R185, R3, -INF , P1 ;  /* 0xff80000003b97808 */ /* 0x010fe40000800000 */
[----:B------:R-:W-:Y:S02]  /*b150*/  ISETP.GT.AND P1, PT, R0, 0x11, PT ;  /* 0x000000110000780c */ /* 0x000fe40003f24270 */
[----:B------:R-:W-:Y:S02]  /*b160*/  FSEL R49, R214, -INF , P0 ;  /* 0xff800000d6317808 */ /* 0x000fe40000000000 */
[----:B------:R-:W-:Y:S02]  /*b170*/  ISETP.GT.AND P0, PT, R0, 0x20, PT ;  /* 0x000000200000780c */ /* 0x000fe40003f04270 */
[----:B-----5:R-:W-:Y:S02]  /*b180*/  FSEL R51, R2, -INF , P2 ;  /* 0xff80000002337808 */ /* 0x020fe40001000000 */
[----:B------:R-:W-:Y:S02]  /*b190*/  FSEL R48, R213, -INF , P1 ;  /* 0xff800000d5307808 */ /* 0x000fe40000800000 */
[----:B------:R-:W-:Y:S02]  /*b1a0*/  ISETP.GT.AND P2, PT, R0, 0x21, PT ;  /* 0x000000210000780c */ /* 0x000fe40003f44270 */
[----:B------:R-:W-:Y:S02]  /*b1b0*/  FSEL R45, R206, -INF , P0 ;  /* 0xff800000ce2d7808 */ /* 0x000fe40000000000 */
[C---:B------:R-:W-:Y:S02]  /*b1c0*/  ISETP.GT.AND P1, PT, R0.reuse, 0x30, PT ;  /* 0x000000300000780c */ /* 0x040fe40003f24270 */
[C---:B------:R-:W-:Y:S02]  /*b1d0*/  ISETP.GT.AND P0, PT, R0.reuse, 0x31, PT ;  /* 0x000000310000780c */ /* 0x040fe40003f04270 */
[----:B------:R-:W-:Y:S02]  /*b1e0*/  FSEL R44, R205, -INF , P2 ;  /* 0xff800000cd2c7808 */ /* 0x000fe40001000000 */
[----:B------:R-:W-:Y:S02]  /*b1f0*/  FSEL R41, R195, -INF , P1 ;  /* 0xff800000c3297808 */ /* 0x000fe40000800000 */
[----:B------:R-:W-:Y:S02]  /*b200*/  ISETP.GT.AND P2, PT, R0, 0x40, PT ;  /* 0x000000400000780c */ /* 0x000fe40003f44270 */
        /* <DEDUP_REMOVED lines=62> */
[----:B--2---:R-:W-:Y:S04]  /*b5f0*/  FMNMX.FTZ R4, R8, R0, !PT ;  /* 0x0000000008047209 */ /* 0x004fe80007810000 */
[----:B------:R-:W-:Y:S05]  /*b600*/  FMNMX.FTZ R4, R7, R4, !PT ;  /* 0x0000000407047209 */ /* 0x000fea0007810000 */
[----:B------:R-:W1:Y:S02]  /*b610*/  SHFL.BFLY PT, R0, R4, 0x2, 0x1f ;  /* 0x0c401f0004007f89 */ /* 0x000e6400000e0000 */
[----:B-1----:R-:W-:Y:S06]  /*b620*/  FMNMX.FTZ R4, R4, R0, !PT ;  /* 0x0000000004047209 */ /* 0x002fec0007810000 */
[----:B------:R1:W2:Y:S02]  /*b630*/  SHFL.BFLY PT, R0, R4, 0x1, 0x1f ;  /* 0x0c201f0004007f89 */ /* 0x0002a400000e0000 */
.L_x_2747:
        /* <DEDUP_REMOVED lines=39> */
[----:B------:R-:W-:Y:S02]  /*b8b0*/  FFMA.FTZ R32, R32, c[0x0][0x2d0], -R2 ;  /* 0x0000b40020207a23 */ /* 0x000fe40000010802 */
[--C-:B------:R-:W-:Y:S02]  /*b8c0*/  FFMA.FTZ R133, R51, c[0x0][0x2d0], -R4.reuse ;  /* 0x0000b40033857a23 */ /* 0x100fe40000010804 */
        /* <DEDUP_REMOVED lines=39> */
[C---:B------:R-:W-:Y:S02]  /*bb40*/  FMUL.FTZ R48, R0.reuse, R136 ;  /* 0x0000008800307220 */ /* 0x040fe40000410000 */
[----:B------:R-:W-:Y:S02]  /*bb50*/  FMUL.FTZ R49, R0, R137 ;  /* 0x0000008900317220 */ /* 0x000fe40000410000 */
[----:B------:R-:W-:Y:S02]  /*bb60*/  FADD.FTZ R2, -R2, R134 ;  /* 0x0000008602027221 */ /* 0x000fe40000010100 */
[----:B------:R-:W-:Y:S02]  /*bb70*/  FFMA.FTZ R134, R50, c[0x0][0x2d0], -R4 ;  /* 0x0000b40032867a23 */ /* 0x000fe40000010804 */
[----:B------:R-:W-:Y:S02]  /*bb80*/  FMUL.FTZ R2, R2, c[0x0][0x2d0] ;  /* 0x0000b40002027a20 */ /* 0x000fe40000410000 */
[C---:B------:R-:W-:Y:S01]  /*bb90*/  FMUL.FTZ R21, R0.reuse, R165 ;  /* 0x000000a500157220 */ /* 0x040fe20000410000 */
[----:B------:R-:W-:Y:S01]  /*bba0*/  MOV R165, R28 ;  /* 0x0000001c00a57202 */ /* 0x000fe20000000f00 */
[C---:B------:R-:W-:Y:S02]  /*bbb0*/  FMUL.FTZ R12, R0.reuse, R172 ;  /* 0x000000ac000c7220 */ /* 0x040fe40000410000 */
[----:B------:R-:W1:Y:S01]  /*bbc0*/  MUFU.EX2 R2, R2 ;  /* 0x0000000200027308 */ /* 0x000e620000000800 */
[C---:B------:R-:W-:Y:S01]  /*bbd0*/  FMUL.FTZ R17, R0.reuse, R169 ;  /* 0x000000a900117220 */ /* 0x040fe20000410000 */
[----:B------:R-:W-:Y:S01]  /*bbe0*/  MOV R169, R29 ;  /* 0x0000001d00a97202 */ /* 0x000fe20000000f00 */
[----:B------:R-:W-:Y:S01]  /*bbf0*/  FMUL.FTZ R29, R0, R157 ;  /* 0x0000009d001d7220 */ /* 0x000fe20000410000 */
[----:B------:R-:W-:Y:S01]  /*bc00*/  MOV R157, R165 ;  /* 0x000000a5009d7202 */ /* 0x000fe20000000f00 */
[----:B------:R-:W-:Y:S02]  /*bc10*/  FADD.FTZ R4, R32, R6 ;  /* 0x0000000620047221 */ /* 0x000fe40000010000 */
[C---:B----4-:R-:W-:Y:S01]  /*bc20*/  FMUL.FTZ R5, R0.reuse, R181 ;  /* 0x000000b500057220 */ /* 0x050fe20000410000 */
[----:B------:R-:W-:Y:S01]  /*bc30*/  MOV R181, R18 ;  /* 0x0000001200b57202 */ /* 0x000fe20000000f00 */
[----:B------:R-:W-:Y:S01]  /*bc40*/  FADD.FTZ R188, R31, R4 ;  /* 0x000000041fbc7221 */ /* 0x000fe20000010000 */
[----:B------:R-:W3:Y:S01]  /*bc50*/  MUFU.EX2 R172, R185 ;  /* 0x000000b900ac7308 */ /* 0x000ee20000000800 */
        /* <DEDUP_REMOVED lines=12> */
[----:B------:R-:W-:Y:S01]  /*bd20*/  FMUL.FTZ R24, R0, R160 ;  /* 0x000000a000187220 */ /* 0x000fe20000410000 */
[----:B------:R-:W-:Y:S01]  /*bd30*/  MOV R173, R26 ;  /* 0x0000001a00ad7202 */ /* 0x000fe20000000f00 */
[C---:B-1----:R-:W-:Y:S01]  /*bd40*/  FMUL.FTZ R50, R2.reuse, R138 ;  /* 0x0000008a02327220 */ /* 0x042fe20000410000 */
[----:B------:R-:W-:Y:S01]  /*bd50*/  MOV R160, R30 ;  /* 0x0000001e00a07202 */ /* 0x000fe20000000f00 */
[C---:B------:R-:W-:Y:S02]  /*bd60*/  FMUL.FTZ R51, R2.reuse, R139 ;  /* 0x0000008b02337220 */ /* 0x040fe40000410000 */
[----:B------:R-:W1:Y:S01]  /*bd70*/  LDSM.16.MT88.4 R136, [R218] ;  /* 0x00000000da88783b */ /* 0x000e620000004200 */
[C---:B------:R-:W-:Y:S01]  /*bd80*/  FMUL.FTZ R22, R2.reuse, R166 ;  /* 0x000000a602167220 */ /* 0x040fe20000410000 */
[----:B------:R-:W-:Y:S01]  /*bd90*/  MUFU.EX2 R133, R196 ;  /* 0x000000c400857308 */ /* 0x000fe20000000800 */
[C---:B------:R-:W-:Y:S01]  /*bda0*/  FMUL.FTZ R6, R2.reuse, R182 ;  /* 0x000000b602067220 */ /* 0x040fe20000410000 */
[----:B------:R-:W-:Y:S01]  /*bdb0*/  MOV R182, R173 ;  /* 0x000000ad00b67202 */ /* 0x000fe20000000f00 */
[----:B------:R-:W-:Y:S01]  /*bdc0*/  FMUL.FTZ R7, R2, R183 ;  /* 0x000000b702077220 */ /* 0x000fe20000410000 */
[----:B---3--:R-:W-:Y:S01]  /*bdd0*/  F2FP.BF16.PACK_AB R185, R172, R187 ;  /* 0x000000bbacb9723e */ /* 0x008fe200000010ff */
        /* <DEDUP_REMOVED lines=8> */
[----:B------:R-:W-:Y:S01]  /*be60*/  FMUL.FTZ R26, R2, R162 ;  /* 0x000000a2021a7220 */ /* 0x000fe20000410000 */
[----:B------:R-:W-:Y:S01]  /*be70*/  MUFU.EX2 R134, R193 ;  /* 0x000000c100867308 */ /* 0x000fe20000000800 */
[----:B------:R-:W-:Y:S01]  /*be80*/  FMUL.FTZ R28, R0, R156 ;  /* 0x0000009c001c7220 */ /* 0x000fe20000410000 */
[----:B------:R-:W-:Y:S01]  /*be90*/  MOV R156, R27 ;  /* 0x0000001b009c7202 */ /* 0x000fe20000000f00 */
[C---:B------:R-:W-:Y:S02]  /*bea0*/  FMUL.FTZ R27, R2.reuse, R163 ;  /* 0x000000a3021b7220 */ /* 0x040fe40000410000 */
[C---:B------:R-:W-:Y:S02]  /*beb0*/  FMUL.FTZ R30, R2.reuse, R158 ;  /* 0x0000009e021e7220 */ /* 0x040fe40000410000 */
[----:B------:R-:W-:Y:S02]  /*bec0*/  FMUL.FTZ R31, R2, R159 ;  /* 0x0000009f021f7220 */ /* 0x000fe40000410000 */
        /* <DEDUP_REMOVED lines=15> */
[C---:B------:R-:W-:Y:S02]  /*bfc0*/  FMUL.FTZ R44, R0.reuse, R140 ;  /* 0x0000008c002c7220 */ /* 0x040fe40000410000 */
[----:B------:R-:W-:Y:S02]  /*bfd0*/  FMUL.FTZ R45, R0, R141 ;  /* 0x0000008d002d7220 */ /* 0x000fe40000410000 */
[C---:B------:R-:W-:Y:S02]  /*bfe0*/  FMUL.FTZ R46, R2.reuse, R142 ;  /* 0x0000008e022e7220 */ /* 0x040fe40000410000 */
[----:B------:R-:W-:Y:S01]  /*bff0*/  FMUL.FTZ R47, R2, R143 ;  /* 0x0000008f022f7220 */ /* 0x000fe20000410000 */
[----:B------:R-:W-:Y:S01]  /*c000*/  MUFU.EX2 R144, R194 ;  /* 0x000000c200907308 */ /* 0x000fe20000000800 */
[C---:B------:R-:W-:Y:S01]  /*c010*/  FMUL.FTZ R52, R0.reuse, R52 ;  /* 0x0000003400347220 */ /* 0x040fe20000410000 */
[----:B------:R-:W-:Y:S01]  /*c020*/  LDSM.16.MT88.4 R140, [R218+0x800] ;  /* 0x00080000da8c783b */ /* 0x000fe20000004200 */
        /* <DEDUP_REMOVED lines=19> */
[----:B---3--:R-:W-:Y:S01]  /*c160*/  MOV R202, R166 ;  /* 0x000000a600ca7202 */ /* 0x008fe20000000f00 */
        /* <DEDUP_REMOVED lines=24> */
[----:B---3--:R-:W-:Y:S01]  /*c2f0*/  LDSM.16.MT88.4 R176, [R218+0x2800] ;  /* 0x00280000dab0783b */ /* 0x008fe20000004200 */
        /* <DEDUP_REMOVED lines=44> */
[----:B------:R-:W-:Y:S02]  /*c5c0*/  FADD.FTZ R0, R133, R188 ;  /* 0x000000bc85007221 */ /* 0x000fe40000010000 */
[----:B------:R-:W-:Y:S01]  /*c5d0*/  MUFU.EX2 R188, R181 ;  /* 0x000000b500bc7308 */ /* 0x000fe20000000800 */
[----:B--2---:R-:W-:Y:S01]  /*c5e0*/  FFMA.FTZ R164, R2, R164, R187 ;  /* 0x000000a402a47223 */ /* 0x004fe200000100bb */
[----:B------:R-:W-:Y:S08]  /*c5f0*/  F2FP.BF16.PACK_AB R187, R166, R165 ;  /* 0x000000a5a6bb723e */ /* 0x000ff000000010ff */
[----:B------:R-:W2:Y:S01]  /*c600*/  MUFU.EX2 R2, R195 ;  /* 0x000000c300027308 */ /* 0x000ea20000000800 */
[C---:B-1----:R-:W-:Y:S09]  /*c610*/  HMMA.16816.F32.BF16 R4, R184.reuse, R136, R4 ;  /* 0x00000088b804723c */ /* 0x042ff20000041804 */
[----:B------:R-:W1:Y:S01]  /*c620*/  MUFU.EX2 R195, R192 ;  /* 0x000000c000c37308 */ /* 0x000e620000000800 */
[C---:B------:R-:W-:Y:S01]  /*c630*/  HMMA.16816.F32.BF16 R8, R184.reuse, R138, R8 ;  /* 0x0000008ab808723c */ /* 0x040fe20000041808 */
[----:B------:R-:W3:Y:S08]  /*c640*/  LDSM.16.MT88.4 R136, [R219] ;  /* 0x00000000db88783b */ /* 0x000ef00000004200 */
[----:B------:R-:W-:Y:S03]  /*c650*/  MUFU.EX2 R192, R215 ;  /* 0x000000d700c07308 */ /* 0x000fe60000000800 */
[----:B--2---:R-:W-:Y:S04]  /*c660*/  FADD.FTZ R0, R2, R0 ;  /* 0x0000000002007221 */ /* 0x004fe80000010000 */
[----:B------:R-:W-:Y:S04]  /*c670*/  FADD.FTZ R0, R144, R0 ;  /* 0x0000000090007221 */ /* 0x000fe80000010000 */
[----:B------:R-:W-:Y:S01]  /*c680*/  FADD.FTZ R0, R134, R0 ;  /* 0x0000000086007221 */ /* 0x000fe20000010000 */
[C---:B---3--:R-:W-:Y:S08]  /*c690*/  HMMA.16816.F32.BF16 R12, R184.reuse, R136, R12 ;  /* 0x00000088b80c723c */ /* 0x048ff0000004180c */
[C---:B------:R-:W-:Y:S01]  /*c6a0*/  HMMA.16816.F32.BF16 R16, R184.reuse, R138, R16 ;  /* 0x0000008ab810723c */ /* 0x040fe20000041810 */
[----:B------:R-:W2:Y:S07]  /*c6b0*/  LDSM.16.MT88.4 R136, [R221] ;  /* 0x00000000dd88783b */ /* 0x000eae0000004200 */
[C---:B--2---:R-:W-:Y:S08]  /*c6c0*/  HMMA.16816.F32.BF16 R20, R184.reuse, R136, R20 ;  /* 0x00000088b814723c */ /* 0x044ff00000041814 */
[C---:B------:R-:W-:Y:S01]  /*c6d0*/  HMMA.16816.F32.BF16 R24, R184.reuse, R138, R24 ;  /* 0x0000008ab818723c */ /* 0x040fe20000041818 */
[----:B------:R-:W2:Y:S07]  /*c6e0*/  LDSM.16.MT88.4 R136, [R220] ;  /* 0x00000000dc88783b */ /* 0x000eae0000004200 */
        /* <DEDUP_REMOVED lines=38> */
[----:B------:R-:W-:Y:S01]  /*c950*/  HMMA.16816.F32.BF16 R128, R184, R138, R128 ;  /* 0x0000008ab880723c */ /* 0x000fe20000041880 */
[----:B------:R2:W3:Y:S03]  /*c960*/  MUFU.EX2 R133, R204 ;  /* 0x000000cc00857308 */ /* 0x0004e60000000800 */
[----:B------:R-:W-:Y:S03]  /*c970*/  F2FP.BF16.PACK_AB R137, R173, R167 ;  /* 0x000000a7ad89723e */ /* 0x000fe600000010ff */
[----:B------:R-:W-:Y:S02]  /*c980*/  F2FP.BF16.PACK_AB R138, R134, R144 ;  /* 0x00000090868a723e */ /* 0x000fe400000010ff */
[----:B------:R-:W4:Y:S02]  /*c990*/  LDSM.16.MT88.4 R144, [R219+0x800] ;  /* 0x00080000db90783b */ /* 0x000f240000004200 */
[----:B------:R-:W5:Y:S01]  /*c9a0*/  MUFU.EX2 R2, R203 ;  /* 0x000000cb00027308 */ /* 0x000f620000000800 */
[----:B-1----:R-:W-:Y:S02]  /*c9b0*/  F2FP.BF16.PACK_AB R139, R195, R196 ;  /* 0x000000c4c38b723e */ /* 0x002fe400000010ff */
[----:B------:R-:W-:Y:S05]  /*c9c0*/  F2FP.BF16.PACK_AB R185, R189, R190 ;  /* 0x000000bebdb9723e */ /* 0x000fea00000010ff */
[C---:B------:R-:W-:Y:S02]  /*c9d0*/  HMMA.16816.F32.BF16 R4, R136.reuse, R140, R4 ;  /* 0x0000008c8804723c */ /* 0x040fe40000041804 */
[----:B------:R-:W-:Y:S03]  /*c9e0*/  MUFU.EX2 R186, R168 ;  /* 0x000000a800ba7308 */ /* 0x000fe60000000800 */
[----:B--2---:R-:W-:Y:S01]  /*c9f0*/  MOV R204, R173 ;  /* 0x000000ad00cc7202 */ /* 0x004fe20000000f00 */
[----:B---3--:R-:W-:Y:S02]  /*ca00*/  FADD.FTZ R0, R133, R0 ;  /* 0x0000000085007221 */ /* 0x008fe40000010000 */
[C---:B------:R-:W-:Y:S01]  /*ca10*/  HMMA.16816.F32.BF16 R8, R136.reuse, R142, R8 ;  /* 0x0000008e8808723c */ /* 0x040fe20000041808 */
[----:B------:R-:W1:Y:S03]  /*ca20*/  LDSM.16.MT88.4 R140, [R221+0x800] ;  /* 0x00080000dd8c783b */ /* 0x000e660000004200 */
[----:B------:R-:W-:Y:S01]  /*ca30*/  MUFU.EX2 R184, R160 ;  /* 0x000000a000b87308 */ /* 0x000fe20000000800 */
[----:B-----5:R-:W-:Y:S01]  /*ca40*/  FADD.FTZ R0, R2, R0 ;  /* 0x0000000002007221 */ /* 0x020fe20000010000 */
[----:B------:R-:W-:Y:S03]  /*ca50*/  MOV R203, R167 ;  /* 0x000000a700cb7202 */ /* 0x000fe60000000f00 */
[----:B------:R-:W-:Y:S05]  /*ca60*/  FADD.FTZ R0, R148, R0 ;  /* 0x0000000094007221 */ /* 0x000fea0000010000 */
[----:B------:R-:W2:Y:S01]  /*ca70*/  MUFU.EX2 R134, R201 ;  /* 0x000000c900867308 */ /* 0x000ea20000000800 */
[C---:B----4-:R-:W-:Y:S08]  /*ca80*/  HMMA.16816.F32.BF16 R12, R136.reuse, R144, R12 ;  /* 0x00000090880c723c */ /* 0x050ff0000004180c */
[C---:B------:R-:W-:Y:S01]  /*ca90*/  HMMA.16816.F32.BF16 R16, R136.reuse, R146, R16 ;  /* 0x000000928810723c */ /* 0x040fe20000041810 */
[----:B------:R-:W3:Y:S03]  /*caa0*/  LDSM.16.MT88.4 R144, [R220+0x800] ;  /* 0x00080000dc90783b */ /* 0x000ee60000004200 */
[C---:B--2---:R-:W-:Y:S04]  /*cab0*/  FADD.FTZ R0, R134.reuse, R0 ;  /* 0x0000000086007221 */ /* 0x044fe80000010000 */
        /* <DEDUP_REMOVED lines=58> */
[----:B------:R-:W-:Y:S04]  /*ce60*/  FADD.FTZ R0, R2, R0 ;  /* 0x0000000002007221 */ /* 0x000fe80000010000 */
[C---:B------:R-:W-:Y:S01]  /*ce70*/  HMMA.16816.F32.BF16 R24, R136.reuse, R150, R24 ;  /* 0x000000968818723c */ /* 0x040fe20000041818 */
[----:B------:R-:W1:Y:S03]  /*ce80*/  LDSM.16.MT88.4 R148, [R219+0x4000] ;  /* 0x00400000db94783b */ /* 0x000e660000004200 */
[----:B------:R-:W-:Y:S04]  /*ce90*/  FADD.FTZ R0, R152, R0 ;  /* 0x0000000098007221 */ /* 0x000fe80000010000 */
[C---:B----4-:R-:W-:Y:S04]  /*cea0*/  HMMA.16816.F32.BF16 R28, R136.reuse, R140, R28 ;  /* 0x0000008c881c723c */ /* 0x050fe8000004181c */
[C---:B------:R-:W-:Y:S04]  /*ceb0*/  FADD.FTZ R0, R134.reuse, R0 ;  /* 0x0000000086007221 */ /* 0x040fe80000010000 */
        /* <DEDUP_REMOVED lines=39> */
[----:B------:R-:W-:Y:S01]  /*d130*/  F2FP.BF16.PACK_AB R136, R2, R133 ;  /* 0x000000850288723e */ /* 0x000fe200000010ff */
[----:B------:R-:W4:Y:S01]  /*d140*/  LDSM.16.MT88.4 R152, [R220+0x1800] ;  /* 0x00180000dc98783b */ /* 0x000f220000004200 */
[----:B------:R-:W-:Y:S01]  /*d150*/  MUFU.EX2 R2, R157 ;  /* 0x0000009d00027308 */ /* 0x000fe20000000800 */
[----:B------:R-:W-:Y:S02]  /*d160*/  F2FP.BF16.PACK_AB R137, R205, R206 ;  /* 0x000000cecd89723e */ /* 0x000fe400000010ff */
[----:B------:R-:W-:Y:S07]  /*d170*/  F2FP.BF16.PACK_AB R139, R208, R207 ;  /* 0x000000cfd08b723e */ /* 0x000fee00000010ff */
[C---:B--2---:R-:W-:Y:S01]  /*d180*/  HMMA.16816.F32.BF16 R4, R136.reuse, R144, R4 ;  /* 0x000000908804723c */ /* 0x044fe20000041804 */
[----:B------:R-:W2:Y:S07]  /*d190*/  MUFU.EX2 R133, R182 ;  /* 0x000000b600857308 */ /* 0x000eae0000000800 */
[C---:B------:R-:W-:Y:S01]  /*d1a0*/  HMMA.16816.F32.BF16 R8, R136.reuse, R146, R8 ;  /* 0x000000928808723c */ /* 0x040fe20000041808 */
[----:B------:R-:W5:Y:S02]  /*d1b0*/  LDSM.16.MT88.4 R144, [R218+0x4800] ;  /* 0x00480000da90783b */ /* 0x000f640000004200 */
[----:B------:R-:W4:Y:S05]  /*d1c0*/  MUFU.EX2 R134, R252 ;  /* 0x000000fc00867308 */ /* 0x000f2a0000000800 */
[C---:B-1----:R-:W-:Y:S08]  /*d1d0*/  HMMA.16816.F32.BF16 R12, R136.reuse, R148, R12 ;  /* 0x00000094880c723c */ /* 0x042ff0000004180c */
[C---:B------:R-:W-:Y:S01]  /*d1e0*/  HMMA.16816.F32.BF16 R16, R136.reuse, R150, R16 ;  /* 0x000000968810723c */ /* 0x040fe20000041810 */
[----:B------:R-:W1:Y:S03]  /*d1f0*/  LDSM.16.MT88.4 R148, [R219+0x4800] ;  /* 0x00480000db94783b */ /* 0x000e660000004200 */
[----:B--2---:R-:W-:Y:S04]  /*d200*/  FADD.FTZ R0, R133, R0 ;  /* 0x0000000085007221 */ /* 0x004fe80000010000 */
[C---:B---3--:R-:W-:Y:S04]  /*d210*/  HMMA.16816.F32.BF16 R20, R136.reuse, R140, R20 ;  /* 0x0000008c8814723c */ /* 0x048fe80000041814 */
[----:B------:R-:W-:Y:S04]  /*d220*/  FADD.FTZ R0, R2, R0 ;  /* 0x0000000002007221 */ /* 0x000fe80000010000 */
[C---:B------:R-:W-:Y:S01]  /*d230*/  HMMA.16816.F32.BF16 R24, R136.reuse, R142, R24 ;  /* 0x0000008e8818723c */ /* 0x040fe20000041818 */
[----:B------:R-:W2:Y:S03]  /*d240*/  LDSM.16.MT88.4 R140, [R221+0x4800] ;  /* 0x00480000dd8c783b */ /* 0x000ea60000004200 */
[----:B------:R-:W-:Y:S04]  /*d250*/  FADD.FTZ R0, R156, R0 ;  /* 0x000000009c007221 */ /* 0x000fe80000010000 */
[C---:B----4-:R-:W-:Y:S04]  /*d260*/  HMMA.16816.F32.BF16 R28, R136.reuse, R152, R28 ;  /* 0x00000098881c723c */ /* 0x050fe8000004181c */
[----:B------:R-:W-:Y:S04]  /*d270*/  FADD.FTZ R0, R134, R0 ;  /* 0x0000000086007221 */ /* 0x000fe80000010000 */
[C---:B------:R-:W-:Y:S01]  /*d280*/  HMMA.16816.F32.BF16 R32, R136.reuse, R154, R32 ;  /* 0x0000009a8820723c */ /* 0x040fe20000041820 */
[----:B------:R-:W-:Y:S07]  /*d290*/  LDSM.16.MT88.4 R152, [R218+0x7800] ;  /* 0x00780000da98783b */ /* 0x000fee0000004200 */
[C---:B-----5:R-:W-:Y:S08]  /*d2a0*/  HMMA.16816.F32.BF16 R36, R136.reuse, R144, R36 ;  /* 0x000000908824723c */ /* 0x060ff00000041824 */
        /* <DEDUP_REMOVED lines=16> */
[----:B------:R-:W-:Y:S07]  /*d3b0*/  LDSM.16.MT88.4 R148, [R221+0xa800] ;  /* 0x00a80000dd94783b */ /* 0x000fee0000004200 */
        /* <DEDUP_REMOVED lines=15> */
[C---:B--2---:R-:W-:Y:S08]  /*d4b0*/  HMMA.16816.F32.BF16 R124, R136.reuse, R144, R124 ;  /* 0x00000090887c723c */ /* 0x044ff0000004187c */
[----:B------:R-:W-:Y:S01]  /*d4c0*/  HMMA.16816.F32.BF16 R128, R136, R146, R128 ;  /* 0x000000928880723c */ /* 0x000fe20000041880 */
[----:B------:R-:W2:Y:S06]  /*d4d0*/  LDSM.16.MT88.4 R144, [R220+0x2000] ;  /* 0x00200000dc90783b */ /* 0x000eac0000004200 */
[----:B------:R-:W-:Y:S02]  /*d4e0*/  F2FP.BF16.PACK_AB R136, R2, R133 ;  /* 0x000000850288723e */ /* 0x000fe400000010ff */
[----:B------:R-:W-:Y:S01]  /*d4f0*/  F2FP.BF16.PACK_AB R138, R134, R156 ;  /* 0x0000009c868a723e */ /* 0x000fe200000010ff */
[----:B------:R4:W-:Y:S01]  /*d500*/  MUFU.EX2 R133, R169 ;  /* 0x000000a900857308 */ /* 0x0009e20000000800 */
[----:B------:R-:W-:Y:S01]  /*d510*/  LDSM.16.MT88.4 R156, [R219+0x5000] ;  /* 0x00500000db9c783b */ /* 0x000fe20000004200 */
[----:B------:R-:W-:Y:S02]  /*d520*/  F2FP.BF16.PACK_AB R137, R193, R194 ;  /* 0x000000c2c189723e */ /* 0x000fe400000010ff */
[----:B------:R-:W-:Y:S06]  /*d530*/  F2FP.BF16.PACK_AB R139, R191, R192 ;  /* 0x000000c0bf8b723e */ /* 0x000fec00000010ff */
[----:B------:R-:W5:Y:S01]  /*d540*/  MUFU.EX2 R2, R161 ;  /* 0x000000a100027308 */ /* 0x000f620000000800 */
[C---:B-1----:R-:W-:Y:S08]  /*d550*/  HMMA.16816.F32.BF16 R4, R136.reuse, R140, R4 ;  /* 0x0000008c8804723c */ /* 0x042ff00000041804 */
[C---:B------:R-:W-:Y:S01]  /*d560*/  HMMA.16816.F32.BF16 R8, R136.reuse, R142, R8 ;  /* 0x0000008e8808723c */ /* 0x040fe20000041808 */
[----:B------:R-:W1:Y:S01]  /*d570*/  LDSM.16.MT88.4 R140, [R218+0x5000] ;  /* 0x00500000da8c783b */ /* 0x000e620000004200 */
[----:B------:R-:W2:Y:S06]  /*d580*/  MUFU.EX2 R134, R180 ;  /* 0x000000b400867308 */ /* 0x000eac0000000800 */
[C---:B------:R-:W-:Y:S01]  /*d590*/  HMMA.16816.F32.BF16 R12, R136.reuse, R152, R12 ;  /* 0x00000098880c723c */ /* 0x040fe2000004180c */
[----:B----4-:R-:W-:Y:S03]  /*d5a0*/  LDSM.16.MT88.4 R168, [R219+0x2800] ;  /* 0x00280000dba8783b */ /* 0x010fe60000004200 */
[----:B-----5:R-:W-:Y:S04]  /*d5b0*/  FADD.FTZ R0, R2, R0 ;  /* 0x0000000002007221 */ /* 0x020fe80000010000 */
[C---:B------:R-:W-:Y:S01]  /*d5c0*/  HMMA.16816.F32.BF16 R16, R136.reuse, R154, R16 ;  /* 0x0000009a8810723c */ /* 0x040fe20000041810 */
[----:B------:R-:W4:Y:S03]  /*d5d0*/  LDSM.16.MT88.4 R152, [R221+0x5000] ;  /* 0x00500000dd98783b */ /* 0x000f260000004200 */
[C---:B------:R-:W-:Y:S01]  /*d5e0*/  FADD.FTZ R0, R184.reuse, R0 ;  /* 0x00000000b8007221 */ /* 0x040fe20000010000 */
[----:B------:R-:W-:Y:S01]  /*d5f0*/  F2FP.BF16.PACK_AB R184, R184, R2 ;  /* 0x00000002b8b8723e */ /* 0x000fe200000010ff */
[----:B------:R-:W-:Y:S02]  /*d600*/  FADD.FTZ R2, R172, R164 ;  /* 0x000000a4ac027221 */ /* 0x000fe40000010000 */
[C---:B---3--:R-:W-:Y:S01]  /*d610*/  HMMA.16816.F32.BF16 R20, R136.reuse, R148, R20 ;  /* 0x000000948814723c */ /* 0x048fe20000041814 */
[----:B------:R-:W-:Y:S03]  /*d620*/  LDSM.16.MT88.4 R160, [R221+0x2800] ;  /* 0x00280000dda0783b */ /* 0x000fe60000004200 */
[----:B------:R-:W-:Y:S01]  /*d630*/  FADD.FTZ R0, R133, R0 ;  /* 0x0000000085007221 */ /* 0x000fe20000010000 */
[----:B--2---:R-:W-:Y:S03]  /*d640*/  F2FP.BF16.PACK_AB R187, R134, R188 ;  /* 0x000000bc86bb723e */ /* 0x004fe600000010ff */
[C---:B------:R-:W-:Y:S01]  /*d650*/  HMMA.16816.F32.BF16 R24, R136.reuse, R150, R24 ;  /* 0x000000968818723c */ /* 0x040fe20000041818 */
[----:B------:R-:W2:Y:S03]  /*d660*/  LDSM.16.MT88.4 R148, [R220+0x5000] ;  /* 0x00500000dc94783b */ /* 0x000ea60000004200 */
[C---:B------:R-:W-:Y:S01]  /*d670*/  FADD.FTZ R0, R186.reuse, R0 ;  /* 0x00000000ba007221 */ /* 0x040fe20000010000 */
[----:B------:R-:W-:Y:S02]  /*d680*/  F2FP.BF16.PACK_AB R186, R186, R133 ;  /* 0x00000085baba723e */ /* 0x000fe400000010ff */
[----:B------:R-:W-:Y:S01]  /*d690*/  MOV R133, R132 ;  /* 0x0000008400857202 */ /* 0x000fe20000000f00 */
[C---:B------:R-:W-:Y:S01]  /*d6a0*/  HMMA.16816.F32.BF16 R28, R136.reuse, R144, R28 ;  /* 0x00000090881c723c */ /* 0x040fe2000004181c */
[----:B------:R3:W-:Y:S07]  /*d6b0*/  STL [R1+0x1c], R0 ;  /* 0x00001c0001007387 */ /* 0x0007ee0000100800 */
[C---:B------:R-:W-:Y:S01]  /*d6c0*/  HMMA.16816.F32.BF16 R32, R136.reuse, R146, R32 ;  /* 0x000000928820723c */ /* 0x040fe20000041820 */
[----:B------:R-:W-:Y:S07]  /*d6d0*/  LDSM.16.MT88.4 R144, [R219+0x8000] ;  /* 0x00800000db90783b */ /* 0x000fee0000004200 */
[C---:B-1----:R-:W-:Y:S08]  /*d6e0*/  HMMA.16816.F32.BF16 R36, R136.reuse, R140, R36 ;  /* 0x0000008c8824723c */ /* 0x042ff00000041824 */
[C---:B------:R-:W-:Y:S01]  /*d6f0*/  HMMA.16816.F32.BF16 R40, R136.reuse, R142, R40 ;  /* 0x0000008e8828723c */ /* 0x040fe20000041828 */
[----:B------:R-:W1:Y:S03]  /*d700*/  LDSM.16.MT88.4 R140, [R218+0x8000] ;  /* 0x00800000da8c783b */ /* 0x000e660000004200 */
[----:B---3--:R-:W-:Y:S04]  /*d710*/  FADD.FTZ R0, R165, R2 ;  /* 0x00000002a5007221 */ /* 0x008fe80000010000 */
[C---:B------:R-:W-:Y:S04]  /*d720*/  HMMA.16816.F32.BF16 R44, R136.reuse, R156, R44 ;  /* 0x0000009c882c723c */ /* 0x040fe8000004182c */
[----:B------:R-:W-:Y:S04]  /*d730*/  FADD.FTZ R0, R202, R0 ;  /* 0x00000000ca007221 */ /* 0x000fe80000010000 */
[C---:B------:R-:W-:Y:S01]  /*d740*/  HMMA.16816.F32.BF16 R48, R136.reuse, R158, R48 ;  /* 0x0000009e8830723c */ /* 0x040fe20000041830 */
[----:B------:R-:W3:Y:S03]  /*d750*/  LDSM.16.MT88.4 R156, [R221+0x8000] ;  /* 0x00800000dd9c783b */ /* 0x000ee60000004200 */
[----:B------:R-:W-:Y:S04]  /*d760*/  FADD.FTZ R0, R203, R0 ;  /* 0x00000000cb007221 */ /* 0x000fe80000010000 */
        /* <DEDUP_REMOVED lines=8> */
[----:B------:R-:W-:Y:S03]  /*d7f0*/  LDSM.16.MT88.4 R148, [R221+0xb000] ;  /* 0x00b00000dd94783b */ /* 0x000fe60000004200 */
[----:B------:R-:W-:Y:S04]  /*d800*/  FADD.FTZ R0, R198, R0 ;  /* 0x00000000c6007221 */ /* 0x000fe80000010000 */
        /* <DEDUP_REMOVED lines=8> */
[----:B------:R-:W2:Y:S03]  /*d890*/  LDSM.16.MT88.4 R144, [R219+0xb000] ;  /* 0x00b00000db90783b */ /* 0x000ea60000004200 */
[----:B------:R-:W-:Y:S04]  /*d8a0*/  FADD.FTZ R0, R206, R0 ;  /* 0x00000000ce007221 */ /* 0x000fe80000010000 */
[C---:B---3--:R-:W-:Y:S04]  /*d8b0*/  HMMA.16816.F32.BF16 R84, R136.reuse, R156, R84 ;  /* 0x0000009c8854723c */ /* 0x048fe80000041854 */
        /* <DEDUP_REMOVED lines=15> */
[C---:B------:R-:W-:Y:S01]  /*d9b0*/  HMMA.16816.F32.BF16 R112, R136.reuse, R146, R112 ;  /* 0x000000928870723c */ /* 0x040fe20000041870 */
[----:B------:R-:W1:Y:S03]  /*d9c0*/  LDSM.16.MT88.4 R144, [R218+0x5800] ;  /* 0x00580000da90783b */ /* 0x000e660000004200 */
[----:B------:R-:W-:Y:S04]  /*d9d0*/  FADD.FTZ R0, R190, R0 ;  /* 0x00000000be007221 */ /* 0x000fe80000010000 */
[C---:B------:R-:W-:Y:S04]  /*d9e0*/  HMMA.16816.F32.BF16 R116, R136.reuse, R148, R116 ;  /* 0x000000948874723c */ /* 0x040fe80000041874 */
[----:B------:R-:W-:Y:S04]  /*d9f0*/  FADD.FTZ R0, R189, R0 ;  /* 0x00000000bd007221 */ /* 0x000fe80000010000 */
[C---:B------:R-:W-:Y:S04]  /*da00*/  HMMA.16816.F32.BF16 R120, R136.reuse, R150, R120 ;  /* 0x000000968878723c */ /* 0x040fe80000041878 */
[----:B------:R-:W-:Y:S04]  /*da10*/  FADD.FTZ R0, R188, R0 ;  /* 0x00000000bc007221 */ /* 0x000fe80000010000 */
[C---:B---3--:R-:W-:Y:S04]  /*da20*/  HMMA.16816.F32.BF16 R124, R136.reuse, R156, R124 ;  /* 0x0000009c887c723c */ /* 0x048fe8000004187c */
[----:B------:R-:W-:Y:S01]  /*da30*/  FADD.FTZ R0, R134, R0 ;  /* 0x0000000086007221 */ /* 0x000fe20000010000 */
[-C--:B------:R-:W-:Y:S03]  /*da40*/  MOV R134, R3.reuse ;  /* 0x0000000300867202 */ /* 0x080fe60000000f00 */
[----:B------:R-:W-:Y:S01]  /*da50*/  HMMA.16816.F32.BF16 R128, R136, R158, R128 ;  /* 0x0000009e8880723c */ /* 0x000fe20000041880 */
[----:B------:R-:W2:Y:S07]  /*da60*/  LDSM.16.MT88.4 R136, [R219+0x5800] ;  /* 0x00580000db88783b */ /* 0x000eae0000004200 */
[C---:B------:R-:W-:Y:S01]  /*da70*/  HMMA.16816.F32.BF16 R180, R184.reuse, R176, R4 ;  /* 0x000000b0b8b4723c */ /* 0x040fe20000041804 */
[----:B------:R-:W3:Y:S07]  /*da80*/  LDSM.16.MT88.4 R4, [R221+0x5800] ;  /* 0x00580000dd04783b */ /* 0x000eee0000004200 */
[C---:B------:R-:W-:Y:S01]  /*da90*/  HMMA.16816.F32.BF16 R176, R184.reuse, R178, R8 ;  /* 0x000000b2b8b0723c */ /* 0x040fe20000041808 */
[----:B------:R-:W5:Y:S07]  /*daa0*/  LDSM.16.MT88.4 R8, [R220+0x5800] ;  /* 0x00580000dc08783b */ /* 0x000f6e0000004200 */
[C---:B------:R-:W-:Y:S01]  /*dab0*/  HMMA.16816.F32.BF16 R172, R184.reuse, R168, R12 ;  /* 0x000000a8b8ac723c */ /* 0x040fe2000004180c */
[----:B------:R-:W1:Y:S07]  /*dac0*/  LDSM.16.MT88.4 R12, [R218+0x8800] ;  /* 0x00880000da0c783b */ /* 0x000e6e0000004200 */
[C---:B------:R-:W-:Y:S01]  /*dad0*/  HMMA.16816.F32.BF16 R168, R184.reuse, R170, R16 ;  /* 0x000000aab8a8723c */ /* 0x040fe20000041810 */
[----:B------:R-:W2:Y:S07]  /*dae0*/  LDSM.16.MT88.4 R16, [R219+0x8800] ;  /* 0x00880000db10783b */ /* 0x000eae0000004200 */
[C---:B------:R-:W-:Y:S01]  /*daf0*/  HMMA.16816.F32.BF16 R164, R184.reuse, R160, R20 ;  /* 0x000000a0b8a4723c */ /* 0x040fe20000041814 */
[----:B------:R-:W2:Y:S07]  /*db00*/  LDSM.16.MT88.4 R20, [R221+0x8800] ;  /* 0x00880000dd14783b */ /* 0x000eae0000004200 */
[C---:B------:R-:W-:Y:S01]  /*db10*/  HMMA.16816.F32.BF16 R160, R184.reuse, R162, R24 ;  /* 0x000000a2b8a0723c */ /* 0x040fe20000041818 */
[----:B------:R-:W3:Y:S07]  /*db20*/  LDSM.16.MT88.4 R24, [R220+0x8800] ;  /* 0x00880000dc18783b */ /* 0x000eee0000004200 */
[C---:B----4-:R-:W-:Y:S08]  /*db30*/  HMMA.16816.F32.BF16 R156, R184.reuse, R152, R28 ;  /* 0x00000098b89c723c */ /* 0x050ff0000004181c */
[C---:B------:R-:W-:Y:S08]  /*db40*/  HMMA.16816.F32.BF16 R152, R184.reuse, R154, R32 ;  /* 0x0000009ab898723c */ /* 0x040ff00000041820 */
[C---:B-1----:R-:W-:Y:S08]  /*db50*/  HMMA.16816.F32.BF16 R148, R184.reuse, R144, R36 ;  /* 0x00000090b894723c */ /* 0x042ff00000041824 */
[C---:B------:R-:W-:Y:S08]  /*db60*/  HMMA.16816.F32.BF16 R144, R184.reuse, R146, R40 ;  /* 0x00000092b890723c */ /* 0x040ff00000041828 */
[C---:B--2---:R-:W-:Y:S08]  /*db70*/  HMMA.16816.F32.BF16 R140, R184.reuse, R136, R44 ;  /* 0x00000088b88c723c */ /* 0x044ff0000004182c */
[C---:B------:R-:W-:Y:S08]  /*db80*/  HMMA.16816.F32.BF16 R136, R184.reuse, R138, R48 ;  /* 0x0000008ab888723c */ /* 0x040ff00000041830 */
[C---:B---3--:R-:W-:Y:S08]  /*db90*/  HMMA.16816.F32.BF16 R52, R184.reuse, R4, R52 ;  /* 0x00000004b834723c */ /* 0x048ff00000041834 */
[C---:B------:R-:W-:Y:S01]  /*dba0*/  HMMA.16816.F32.BF16 R56, R184.reuse, R6, R56 ;  /* 0x00000006b838723c */ /* 0x040fe20000041838 */
[----:B------:R-:W1:Y:S07]  /*dbb0*/  LDSM.16.MT88.4 R4, [R218+0xb800] ;  /* 0x00b80000da04783b */ /* 0x000e6e0000004200 */
[C---:B-----5:R-:W-:Y:S08]  /*dbc0*/  HMMA.16816.F32.BF16 R60, R184.reuse, R8, R60 ;  /* 0x00000008b83c723c */ /* 0x060ff0000004183c */
[C---:B------:R-:W-:Y:S01]  /*dbd0*/  HMMA.16816.F32.BF16 R64, R184.reuse, R10, R64 ;  /* 0x0000000ab840723c */ /* 0x040fe20000041840 */
[----:B------:R-:W2:Y:S07]  /*dbe0*/  LDSM.16.MT88.4 R8, [R219+0xb800] ;  /* 0x00b80000db08783b */ /* 0x000eae0000004200 */
[C---:B------:R-:W-:Y:S08]  /*dbf0*/  HMMA.16816.F32.BF16 R68, R184.reuse, R12, R68 ;  /* 0x0000000cb844723c */ /* 0x040ff00000041844 */
[C---:B------:R-:W-:Y:S01]  /*dc00*/  HMMA.16816.F32.BF16 R72, R184.reuse, R14, R72 ;  /* 0x0000000eb848723c */ /* 0x040fe20000041848 */
[----:B------:R-:W3:Y:S07]  /*dc10*/  LDSM.16.MT88.4 R12, [R221+0xb800] ;  /* 0x00b80000dd0c783b */ /* 0x000eee0000004200 */
[C---:B------:R-:W-:Y:S01]  /*dc20*/  HMMA.16816.F32.BF16 R76, R184.reuse, R16, R76 ;  /* 0x00000010b84c723c */ /* 0x040fe2000004184c */
[----:B------:R-:W4:Y:S04]  /*dc30*/  LDL R16, [R1+0x38] ;  /* 0x0000380001107983 */ /* 0x000f280000100800 */
[----:B------:R-:W5:Y:S03]  /*dc40*/  LDL.LU R2, [R1+0x18] ;  /* 0x0000180001027983 */ /* 0x000f660000300800 */
[C---:B------:R-:W-:Y:S01]  /*dc50*/  HMMA.16816.F32.BF16 R80, R184.reuse, R18, R80 ;  /* 0x00000012b850723c */ /* 0x040fe20000041850 */
[----:B------:R-:W-:Y:S07]  /*dc60*/  STL [R1+0x2c], R0 ;  /* 0x00002c0001007387 */ /* 0x000fee0000100800 */
[C---:B------:R-:W-:Y:S08]  /*dc70*/  HMMA.16816.F32.BF16 R84, R184.reuse, R20, R84 ;  /* 0x00000014b854723c */ /* 0x040ff00000041854 */
[C---:B------:R-:W-:Y:S08]  /*dc80*/  HMMA.16816.F32.BF16 R88, R184.reuse, R22, R88 ;  /* 0x00000016b858723c */ /* 0x040ff00000041858 */
[C---:B------:R-:W-:Y:S07]  /*dc90*/  HMMA.16816.F32.BF16 R92, R184.reuse, R24, R92 ;  /* 0x00000018b85c723c */ /* 0x040fee000004185c */
[----:B------:R-:W-:Y:S01]  /*dca0*/  MOV R24, R3 ;  /* 0x0000000300187202 */ /* 0x000fe20000000f00 */
[C---:B------:R-:W-:Y:S08]  /*dcb0*/  HMMA.16816.F32.BF16 R96, R184.reuse, R26, R96 ;  /* 0x0000001ab860723c */ /* 0x040ff00000041860 */
[C---:B-1----:R-:W-:Y:S08]  /*dcc0*/  HMMA.16816.F32.BF16 R100, R184.reuse, R4, R100 ;  /* 0x00000004b864723c */ /* 0x042ff00000041864 */
[C---:B------:R-:W-:Y:S01]  /*dcd0*/  HMMA.16816.F32.BF16 R104, R184.reuse, R6, R104 ;  /* 0x00000006b868723c */ /* 0x040fe20000041868 */
[----:B------:R-:W1:Y:S07]  /*dce0*/  LDSM.16.MT88.4 R4, [R220+0xb800] ;  /* 0x00b80000dc04783b */ /* 0x000e6e0000004200 */
[C---:B--2---:R-:W-:Y:S08]  /*dcf0*/  HMMA.16816.F32.BF16 R108, R184.reuse, R8, R108 ;  /* 0x00000008b86c723c */ /* 0x044ff0000004186c */
[C---:B------:R-:W-:Y:S08]  /*dd00*/  HMMA.16816.F32.BF16 R112, R184.reuse, R10, R112 ;  /* 0x0000000ab870723c */ /* 0x040ff00000041870 */
[C---:B---3--:R-:W-:Y:S08]  /*dd10*/  HMMA.16816.F32.BF16 R116, R184.reuse, R12, R116 ;  /* 0x0000000cb874723c */ /* 0x048ff00000041874 */
[C---:B------:R-:W-:Y:S08]  /*dd20*/  HMMA.16816.F32.BF16 R120, R184.reuse, R14, R120 ;  /* 0x0000000eb878723c */ /* 0x040ff00000041878 */
[C---:B-1----:R-:W-:Y:S08]  /*dd30*/  HMMA.16816.F32.BF16 R124, R184.reuse, R4, R124 ;  /* 0x00000004b87c723c */ /* 0x042ff0000004187c */
[----:B------:R-:W-:Y:S04]  /*dd40*/  HMMA.16816.F32.BF16 R128, R184, R6, R128 ;  /* 0x00000006b880723c */ /* 0x000fe80000041880 */
[C---:B-----5:R-:W-:Y:S02]  /*dd50*/  IADD3 R252, R2.reuse, -0x1, RZ ;  /* 0xffffffff02fc7810 */ /* 0x060fe40007ffe0ff */
[----:B----4-:R-:W-:Y:S03]  /*dd60*/  ISETP.GT.AND P0, PT, R2, R16, PT ;  /* 0x000000100200720c */ /* 0x010fe60003f04270 */
[----:B------:R1:W-:Y:S10]  /*dd70*/  STL [R1+0x18], R252 ;  /* 0x000018fc01007387 */ /* 0x0003f40000100800 */
[----:B-1----:R-:W-:-:S05]  /*dd80*/  @P0 BRA `(.L_x_2709) ;  /* 0xffffa49000000947 */ /* 0x002fca000383ffff */
.L_x_2698:
[----:B----4-:R-:W2:Y:S02]  /*dd90*/  LDL R0, [R1+0x34] ;  /* 0x0000340001007983 */ /* 0x010ea40000100800 */
[----:B--2---:R-:W-:-:S13]  /*dda0*/  ISETP.GE.AND P0, PT, R252, R0, PT ;  /* 0x00000000fc00720c */ /* 0x004fda0003f06270 */
[----:B------:R-:W-:Y:S05]  /*ddb0*/  @!P0 BRA `(.L_x_2710) ;  /* 0x000051c000008947 */ /* 0x000fea0003800000 */
[----:B------:R-:W-:Y:S02]  /*ddc0*/  MOV R134, R24 ;  /* 0x0000001800867202 */ /* 0x000fe40000000f00 */
[----:B------:R-:W-:Y:S02]  /*ddd0*/  MOV R133, R132 ;  /* 0x0000008400857202 */ /* 0x000fe40000000f00 */
.L_x_2717:
[----:B------:R-:W2:Y:S01]  /*dde0*/  LDL R4, [R1+0x14] ;  /* 0x0000140001047983 */ /* 0x000ea20000100800 */
[----:B------:R-:W-:Y:S04]  /*ddf0*/  DEPBAR.LE SB0, 0x0 ;  /* 0x000080000000791a */ /* 0x000fe80000000000 */
[----:B------:R-:W3:Y:S01]  /*de00*/  LDL R6, [R1+0x10] ;  /* 0x0000100001067983 */ /* 0x000ee20000100800 */
[----:B------:R-:W-:Y:S03]  /*de10*/  WARPSYNC 0xffffffff ;  /* 0xffffffff00007948 */ /* 0x000fe60003800000 */
        /* <DEDUP_REMOVED lines=9> */
[----:B------:R-:W-:Y:S06]  /*deb0*/  BAR.SYNC.DEFER_BLOCKING 0x0 ;  /* 0x0000000000007b1d */ /* 0x000fec0000010000 */
[----:B------:R1:W1:Y:S04]  /*dec0*/  LDSM.16.M88.4 R48, [R222] ;  /* 0x00000000de30783b */ /* 0x0002680000000200 */
        /* <DEDUP_REMOVED lines=13> */
[----:B--2---:R-:W-:Y:S01]  /*dfa0*/  SHF.R.S32.HI R0, RZ, 0x1f, R4 ;  /* 0x0000001fff007819 */ /* 0x004fe20000011404 */
[----:B------:R-:W-:Y:S04]  /*dfb0*/  IMAD.WIDE.U32 R2, R4, c[0x0][0x208], RZ ;  /* 0x0000820004027a25 */ /* 0x000fe800078e00ff */
[----:B------:R-:W-:Y:S04]  /*dfc0*/  IMAD R0, R0, c[0x0][0x208], RZ ;  /* 0x0000820000007a24 */ /* 0x000fe800078e02ff */
[----:B------:R-:W-:Y:S02]  /*dfd0*/  IMAD R0, R4, c[0x0][0x20c], R0 ;  /* 0x0000830004007a24 */ /* 0x000fe400078e0200 */
[----:B------:R-:W2:Y:S02]  /*dfe0*/  LDL R4, [R1+0xc] ;  /* 0x00000c0001047983 */ /* 0x000ea40000100800 */
[----:B------:R-:W-:Y:S01]  /*dff0*/  IMAD.IADD R3, R3, 0x1, R0 ;  /* 0x0000000103037824 */ /* 0x000fe200078e0200 */
[----:B---3--:R-:W-:Y:S03]  /*e000*/  SHF.R.S32.HI R0, RZ, 0x1f, R6 ;  /* 0x0000001fff007819 */ /* 0x008fe60000011406 */
[----:B------:R-:W-:Y:S01]  /*e010*/  IMAD.WIDE.U32 R2, R6, c[0x0][0x218], R2 ;  /* 0x0000860006027a25 */ /* 0x000fe200078e0002 */
[C---:B----4-:R-:W-:Y:S03]  /*e020*/  SHF.L.U64.HI R14, R21.reuse, 0x1, R14 ;  /* 0x00000001150e7819 */ /* 0x050fe6000001020e */
[----:B------:R-:W-:Y:S02]  /*e030*/  IMAD R0, R0, c[0x0][0x218], RZ ;  /* 0x0000860000007a24 */ /* 0x000fe400078e02ff */
[----:B------:R-:W-:Y:S02]  /*e040*/  IMAD.SHL.U32 R47, R21, 0x2, RZ ;  /* 0x00000002152f7824 */ /* 0x000fe400078e00ff */
[----:B------:R-:W-:Y:S01]  /*e050*/  IMAD R0, R6, c[0x0][0x21c], R0 ;  /* 0x0000870006007a24 */ /* 0x000fe200078e0200 */
[----:B------:R-:W-:Y:S02]  /*e060*/  IADD3 R6, P0, R22, R2, RZ ;  /* 0x0000000216067210 */ /* 0x000fe40007f1e0ff */
[----:B-----5:R-:W-:Y:S02]  /*e070*/  SHF.L.U64.HI R13, R20, 0x1, R13 ;  /* 0x00000001140d7819 */ /* 0x020fe4000001020d */
[----:B------:R-:W-:Y:S02]  /*e080*/  IADD3.X R2, R5, R3, R0, P0, !PT ;  /* 0x0000000305027210 */ /* 0x000fe400007fe400 */
[----:B------:R-:W-:Y:S02]  /*e090*/  LEA R5, P0, R6, c[0x0][0x1f8], 0x1 ;  /* 0x00007e0006057a11 */ /* 0x000fe400078008ff */
[----:B------:R-:W-:Y:S02]  /*e0a0*/  SHF.L.U32 R46, R20, 0x1, RZ ;  /* 0x00000001142e7819 */ /* 0x000fe400000006ff */
[----:B------:R-:W-:Y:S01]  /*e0b0*/  LEA.HI.X R6, R6, c[0x0][0x1fc], R2, 0x1, P0 ;  /* 0x00007f0006067a11 */ /* 0x000fe200000f0c02 */
[C---:B------:R-:W-:Y:S01]  /*e0c0*/  IMAD.SHL.U32 R39, R15.reuse, 0x2, RZ ;  /* 0x000000020f277824 */ /* 0x040fe200078e00ff */
[----:B------:R-:W-:Y:S02]  /*e0d0*/  SHF.L.U64.HI R12, R15, 0x1, R12 ;  /* 0x000000010f0c7819 */ /* 0x000fe4000001020c */
[C---:B--2---:R-:W-:Y:S02]  /*e0e0*/  SHF.L.U64.HI R7, R4.reuse, 0x1, R7 ;  /* 0x0000000104077819 */ /* 0x044fe40000010207 */
[----:B------:R-:W-:Y:S01]  /*e0f0*/  SHF.L.U32 R37, R4, 0x1, RZ ;  /* 0x0000000104257819 */ /* 0x000fe200000006ff */
[----:B------:R-:W-:-:S05]  /*e100*/  BRA.DIV ~URZ, `(.L_x_2711) ;  /* 0x00009d127f007947 */ /* 0x000fca000b800000 */
[----:B-1----:R1:W2:Y:S02]  /*e110*/  SHFL.IDX PT, R0, R6, RZ, 0x181f ;  /* 0x00181fff06007589 */ /* 0x0022a400000e0000 */
.L_x_2748:
[----:B------:R-:W3:Y:S01]  /*e120*/  LDL R20, [R1+0xc] ;  /* 0x00000c0001147983 */ /* 0x000ee20000100800 */
[----:B------:R-:W-:Y:S05]  /*e130*/  BSSY B0, `(.L_x_2712) ;  /* 0x000023d000007945 */ /* 0x000fea0003800000 */
[----:B------:R-:W4:Y:S06]  /*e140*/  LDL R23, [R1+0x28] ;  /* 0x0000280001177983 */ /* 0x000f2c0000100800 */
[----:B------:R-:W5:Y:S06]  /*e150*/  LDL R22, [R1+0x24] ;  /* 0x0000240001167983 */ /* 0x000f6c0000100800 */
[----:B--2---:R-:W2:Y:S06]  /*e160*/  LDL R15, [R1+0x20] ;  /* 0x00002000010f7983 */ /* 0x004eac0000100800 */
[----:B------:R-:W1:Y:S06]  /*e170*/  SHFL.IDX PT, R2, R5, RZ, 0x181f ;  /* 0x00181fff05027589 */ /* 0x000e6c00000e0000 */
[----:B------:R-:W2:Y:S06]  /*e180*/  SHFL.IDX PT, R3, R5, 0x1, 0x181f ;  /* 0x00381f0005037f89 */ /* 0x000eac00000e0000 */
[----:B------:R-:W2:Y:S01]  /*e190*/  SHFL.IDX PT, R4, R6, 0x1, 0x181f ;  /* 0x00381f0006047f89 */ /* 0x000ea200000e0000 */
[C---:B-1----:R-:W-:Y:S02]  /*e1a0*/  IADD3 R28, P2, R2.reuse, R39, RZ ;  /* 0x00000027021c7210 */ /* 0x042fe40007f5e0ff */
[----:B------:R-:W-:Y:S02]  /*e1b0*/  IADD3 R30, P0, R2, R46, RZ ;  /* 0x0000002e021e7210 */ /* 0x000fe40007f1e0ff */
[C---:B------:R-:W-:Y:S02]  /*e1c0*/  IADD3.X R29, R0.reuse, R12, RZ, P2, !PT ;  /* 0x0000000c001d7210 */ /* 0x040fe400017fe4ff */
[----:B------:R-:W-:Y:S02]  /*e1d0*/  IADD3.X R31, R0, R13, RZ, P0, !PT ;  /* 0x0000000d001f7210 */ /* 0x000fe400007fe4ff */
[----:B---3--:R-:W-:Y:S02]  /*e1e0*/  ISETP.GE.AND P1, PT, R20, c[0x0][0x1d4], PT ;  /* 0x0000750014007a0c */ /* 0x008fe40003f26270 */
[----:B------:R-:W-:Y:S02]  /*e1f0*/  IADD3 R20, P3, R2, R37, RZ ;  /* 0x0000002502147210 */ /* 0x000fe40007f7e0ff */
[----:B------:R-:W-:Y:S02]  /*e200*/  SEL R132, RZ, 0x10, P1 ;  /* 0x00000010ff847807 */ /* 0x000fe40000800000 */
[----:B------:R-:W-:Y:S02]  /*e210*/  IADD3.X R21, R0, R7, RZ, P3, !PT ;  /* 0x0000000700157210 */ /* 0x000fe40001ffe4ff */
[----:B----4-:R-:W-:Y:S02]  /*e220*/  ISETP.GE.AND P5, PT, R23, c[0x0][0x1d4], PT ;  /* 0x0000750017007a0c */ /* 0x010fe40003fa6270 */
[----:B------:R-:W-:Y:S02]  /*e230*/  IADD3 R36, -R132, 0x10, RZ ;  /* 0x0000001084247810 */ /* 0x000fe40007ffe1ff */
[----:B-----5:R-:W-:Y:S01]  /*e240*/  ISETP.GE.AND P4, PT, R22, c[0x0][0x1d4], PT ;  /* 0x0000750016007a0c */ /* 0x020fe20003f86270 */
[----:B------:R1:W-:Y:S01]  /*e250*/  LDGSTS.E.BYPASS.LTC128B.128 [R251+0x100], [R20.64], !P1 ;  /* 0x0010000014fb7fae */ /* 0x0003e2000c901d46 */
[----:B------:R-:W-:Y:S02]  /*e260*/  IADD3 R22, P0, R2, R47, RZ ;  /* 0x0000002f02167210 */ /* 0x000fe40007f1e0ff */
[----:B------:R-:W-:Y:S02]  /*e270*/  SEL R44, RZ, 0x10, P4 ;  /* 0x00000010ff2c7807 */ /* 0x000fe40002000000 */
[----:B--2---:R-:W-:Y:S01]  /*e280*/  ISETP.GE.AND P3, PT, R15, c[0x0][0x1d4], PT ;  /* 0x000075000f007a0c */ /* 0x004fe20003f66270 */
[----:B------:R-:W2:Y:S01]  /*e290*/  SHFL.IDX PT, R2, R5, 0x2, 0x181f ;  /* 0x00581f0005027f89 */ /* 0x000ea200000e0000 */
[----:B------:R-:W-:Y:S02]  /*e2a0*/  IADD3.X R23, R0, R14, RZ, P0, !PT ;  /* 0x0000000e00177210 */ /* 0x000fe400007fe4ff */
[----:B------:R-:W-:Y:S02]  /*e2b0*/  SEL R15, RZ, 0x10, P5 ;  /* 0x00000010ff0f7807 */ /* 0x000fe40002800000 */
[----:B------:R-:W-:Y:S01]  /*e2c0*/  LOP3.LUT R36, R36, 0xf, RZ, 0xc0, !PT ;  /* 0x0000000f24247812 */ /* 0x000fe200078ec0ff */
[----:B------:R3:W-:Y:S01]  /*e2d0*/  LDGSTS.E.BYPASS.LTC128B.128 [R251+0x3100], [R28.64], !P5 ;  /* 0x031000001cfb7fae */ /* 0x0007e2000e901d46 */
[----:B------:R-:W-:Y:S02]  /*e2e0*/  IADD3 R38, -R44, 0x10, RZ ;  /* 0x000000102c267810 */ /* 0x000fe40007ffe1ff */
[----:B------:R-:W-:Y:S02]  /*e2f0*/  SEL R45, RZ, 0x10, P3 ;  /* 0x00000010ff2d7807 */ /* 0x000fe40001800000 */
[----:B------:R-:W-:Y:S01]  /*e300*/  LOP3.LUT R38, R38, 0xf, RZ, 0xc0, !PT ;  /* 0x0000000f26267812 */ /* 0x000fe200078ec0ff */
[----:B------:R4:W-:Y:S01]  /*e310*/  LDGSTS.E.BYPASS.LTC128B.128 [R251+0x6100], [R30.64], !P4 ;  /* 0x061000001efb7fae */ /* 0x0009e2000e101d46 */
[----:B------:R-:W-:Y:S05]  /*e320*/  ISETP.NE.U32.AND P2, PT, R15, RZ, PT ;  /* 0x000000ff0f00720c */ /* 0x000fea0003f45070 */
[----:B------:R5:W-:Y:S01]  /*e330*/  LDGSTS.E.BYPASS.LTC128B.128 [R251+0x9100], [R22.64], !P3 ;  /* 0x0910000016fb7fae */ /* 0x000be2000d901d46 */
[----:B-1----:R-:W-:Y:S05]  /*e340*/  IADD3 R20, P0, R3, R37, RZ ;  /* 0x0000002503147210 */ /* 0x002fea0007f1e0ff */
[----:B------:R-:W1:Y:S01]  /*e350*/  SHFL.IDX PT, R0, R6, 0x2, 0x181f ;  /* 0x00581f0006007f89 */ /* 0x000e6200000e0000 */
[----:B------:R-:W-:Y:S05]  /*e360*/  IADD3.X R21, R4, R7, RZ, P0, !PT ;  /* 0x0000000704157210 */ /* 0x000fea00007fe4ff */
[----:B------:R1:W-:Y:S01]  /*e370*/  LDGSTS.E.BYPASS.LTC128B.128 [R251+0x1100], [R20.64], !P1 ;  /* 0x0110000014fb7fae */ /* 0x0003e2000c901d46 */
[----:B----4-:R-:W-:Y:S04]  /*e380*/  IADD3 R30, -R15, 0x10, RZ ;  /* 0x000000100f1e7810 */ /* 0x010fe80007ffe1ff */
[----:B------:R-:W-:Y:S02]  /*e390*/  LOP3.LUT R30, R30, 0xf, RZ, 0xc0, !PT ;  /* 0x0000000f1e1e7812 */ /* 0x000fe400078ec0ff */
[C---:B-----5:R-:W-:Y:S04]  /*e3a0*/  IADD3 R22, P1, R3.reuse, R46, RZ ;  /* 0x0000002e03167210 */ /* 0x060fe80007f3e0ff */
[C---:B------:R-:W-:Y:S02]  /*e3b0*/  IADD3.X R23, R4.reuse, R13, RZ, P1, !PT ;  /* 0x0000000d04177210 */ /* 0x040fe40000ffe4ff */
[C---:B-1----:R-:W-:Y:S04]  /*e3c0*/  IADD3 R20, P0, R3.reuse, R39, RZ ;  /* 0x0000002703147210 */ /* 0x042fe80007f1e0ff */
[C---:B------:R-:W-:Y:S02]  /*e3d0*/  IADD3.X R21, R4.reuse, R12, RZ, P0, !PT ;  /* 0x0000000c04157210 */ /* 0x040fe400007fe4ff */
[----:B---3--:R-:W-:Y:S02]  /*e3e0*/  IADD3 R28, P0, R3, R47, RZ ;  /* 0x0000002f031c7210 */ /* 0x008fe40007f1e0ff */
[----:B------:R-:W-:Y:S01]  /*e3f0*/  IADD3 R3, -R45, 0x10, RZ ;  /* 0x000000102d037810 */ /* 0x000fe20007ffe1ff */
[----:B------:R1:W-:Y:S01]  /*e400*/  LDGSTS.E.BYPASS.LTC128B.128 [R251+0x4100], [R20.64], !P5 ;  /* 0x0410000014fb7fae */ /* 0x0003e2000e901d46 */
[----:B------:R-:W-:Y:S02]  /*e410*/  IADD3.X R29, R4, R14, RZ, P0, !PT ;  /* 0x0000000e041d7210 */ /* 0x000fe400007fe4ff */
[----:B--2---:R-:W-:Y:S02]  /*e420*/  IADD3 R36, P1, P0, R36, R2, R37 ;  /* 0x0000000224247210 */ /* 0x004fe4000783e025 */
[----:B------:R-:W-:Y:S01]  /*e430*/  LOP3.LUT R3, R3, 0xf, RZ, 0xc0, !PT ;  /* 0x0000000f03037812 */ /* 0x000fe200078ec0ff */
[----:B------:R1:W-:Y:S01]  /*e440*/  LDGSTS.E.BYPASS.LTC128B.128 [R251+0x7100], [R22.64], !P4 ;  /* 0x0710000016fb7fae */ /* 0x0003e2000e101d46 */
[----:B------:R-:W-:Y:S02]  /*e450*/  IADD3.X R37, RZ, R0, R7, P1, P0 ;  /* 0x00000000ff257210 */ /* 0x000fe40000fe0407 */
[C---:B------:R-:W-:Y:S03]  /*e460*/  HMMA.16816.F32.BF16 R4, R48.reuse, R8, RZ ;  /* 0x000000083004723c */ /* 0x040fe600000418ff */
[----:B------:R-:W-:Y:S01]  /*e470*/  IADD3 R30, P1, P0, R30, R2, R39 ;  /* 0x000000021e1e7210 */ /* 0x000fe2000783e027 */
[----:B------:R2:W-:Y:S03]  /*e480*/  LDGSTS.E.BYPASS.LTC128B.128 [R251+0xa100], [R28.64], !P3 ;  /* 0x0a1000001cfb7fae */ /* 0x0005e6000d901d46 */
[----:B------:R-:W-:Y:S01]  /*e490*/  IADD3.X R31, RZ, R0, R12, P1, P0 ;  /* 0x00000000ff1f7210 */ /* 0x000fe20000fe040c */
[C---:B------:R-:W-:Y:S01]  /*e4a0*/  HMMA.16816.F32.BF16 R8, R48.reuse, R10, RZ ;  /* 0x0000000a3008723c */ /* 0x040fe200000418ff */
[----:B------:R-:W-:Y:S04]  /*e4b0*/  IADD3 R38, P1, P0, R38, R2, R46 ;  /* 0x0000000226267210 */ /* 0x000fe8000783e02e */
[----:B------:R-:W-:Y:S02]  /*e4c0*/  IADD3.X R39, RZ, R0, R13, P1, P0 ;  /* 0x00000000ff277210 */ /* 0x000fe40000fe040d */
[----:B------:R-:W-:Y:S05]  /*e4d0*/  IADD3 R2, P1, P0, R3, R2, R47 ;  /* 0x0000000203027210 */ /* 0x000fea000783e02f */
[----:B------:R-:W-:Y:S02]  /*e4e0*/  IADD3.X R3, RZ, R0, R14, P1, P0 ;  /* 0x00000000ff037210 */ /* 0x000fe40000fe040e */
[C---:B------:R-:W-:Y:S01]  /*e4f0*/  HMMA.16816.F32.BF16 R12, R48.reuse, R16, RZ ;  /* 0x00000010300c723c */ /* 0x040fe200000418ff */
[----:B------:R-:W-:Y:S01]  /*e500*/  ISETP.NE.U32.AND P0, PT, R132, RZ, PT ;  /* 0x000000ff8400720c */ /* 0x000fe20003f05070 */
[----:B------:R-:W3:Y:S01]  /*e510*/  LDL R0, [R1+0x34] ;  /* 0x0000340001007983 */ /* 0x000ee20000100800 */
[----:B------:R-:W-:Y:S05]  /*e520*/  ISETP.NE.U32.AND P1, PT, R44, RZ, PT ;  /* 0x000000ff2c00720c */ /* 0x000fea0003f25070 */
[C---:B------:R-:W-:Y:S06]  /*e530*/  HMMA.16816.F32.BF16 R16, R48.reuse, R18, RZ ;  /* 0x000000123010723c */ /* 0x040fec00000418ff */
[----:B------:R4:W-:Y:S01]  /*e540*/  LDGSTS.E.BYPASS.LTC128B.128.ZFILL [R251+0x2100], [R36.64], P0 ;  /* 0x0210000024fb7fae */ /* 0x0009e20008141d46 */
[----:B------:R-:W-:Y:S01]  /*e550*/  ISETP.NE.U32.AND P0, PT, R45, RZ, PT ;  /* 0x000000ff2d00720c */ /* 0x000fe20003f05070 */
[C---:B-1----:R-:W-:Y:S04]  /*e560*/  HMMA.16816.F32.BF16 R20, R48.reuse, R24, RZ ;  /* 0x000000183014723c */ /* 0x042fe800000418ff */
[----:B------:R2:W-:Y:S04]  /*e570*/  LDGSTS.E.BYPASS.LTC128B.128.ZFILL [R251+0x5100], [R30.64], P2 ;  /* 0x051000001efb7fae */ /* 0x0005e80009141d46 */
[C---:B------:R-:W-:Y:S02]  /*e580*/  HMMA.16816.F32.BF16 R24, R48.reuse, R26, RZ ;  /* 0x0000001a3018723c */ /* 0x040fe400000418ff */
[----:B------:R4:W-:Y:S06]  /*e590*/  LDGSTS.E.BYPASS.LTC128B.128.ZFILL [R251+0x8100], [R38.64], P1 ;  /* 0x0810000026fb7fae */ /* 0x0009ec0008941d46 */
[----:B------:R1:W-:Y:S06]  /*e5a0*/  LDGSTS.E.BYPASS.LTC128B.128.ZFILL [R251+0xb100], [R2.64], P0 ;  /* 0x0b10000002fb7fae */ /* 0x0003ec0008141d46 */
[----:B------:R-:W0:Y:S01]  /*e5b0*/  LDGDEPBAR ;  /* 0x00000000000079af */ /* 0x000e220000000000 */
[C---:B--2---:R-:W-:Y:S08]  /*e5c0*/  HMMA.16816.F32.BF16 R28, R48.reuse, R32, RZ ;  /* 0x00000020301c723c */ /* 0x044ff000000418ff */
[C---:B------:R-:W-:Y:S08]  /*e5d0*/  HMMA.16816.F32.BF16 R32, R48.reuse, R34, RZ ;  /* 0x000000223020723c */ /* 0x040ff000000418ff */
[C---:B----4-:R-:W-:Y:S08]  /*e5e0*/  HMMA.16816.F32.BF16 R36, R48.reuse, R40, RZ ;  /* 0x000000283024723c */ /* 0x050ff000000418ff */
[C---:B------:R-:W-:Y:S08]  /*e5f0*/  HMMA.16816.F32.BF16 R40, R48.reuse, R42, RZ ;  /* 0x0000002a3028723c */ /* 0x040ff000000418ff */
[C---:B------:R-:W-:Y:S08]  /*e600*/  HMMA.16816.F32.BF16 R44, R48.reuse, R184, RZ ;  /* 0x000000b8302c723c */ /* 0x040ff000000418ff */
[----:B------:R-:W-:Y:S01]  /*e610*/  HMMA.16816.F32.BF16 R48, R48, R186, RZ ;  /* 0x000000ba3030723c */ /* 0x000fe200000418ff */
[----:B------:R-:W-:Y:S07]  /*e620*/  LDSM.16.M88.4 R184, [R225] ;  /* 0x00000000e1b8783b */ /* 0x000fee0000000200 */
[C---:B------:R-:W-:Y:S08]  /*e630*/  HMMA.16816.F32.BF16 R4, R188.reuse, R192, R4 ;  /* 0x000000c0bc04723c */ /* 0x040ff00000041804 */
[C---:B------:R-:W-:Y:S01]  /*e640*/  HMMA.16816.F32.BF16 R8, R188.reuse, R194, R8 ;  /* 0x000000c2bc08723c */ /* 0x040fe20000041808 */
[----:B------:R-:W2:Y:S07]  /*e650*/  LDSM.16.M88.4 R192, [R217] ;  /* 0x00000000d9c0783b */ /* 0x000eae0000000200 */
[C---:B------:R-:W-:Y:S08]  /*e660*/  HMMA.16816.F32.BF16 R12, R188.reuse, R196, R12 ;  /* 0x000000c4bc0c723c */ /* 0x040ff0000004180c */
[C---:B------:R-:W-:Y:S01]  /*e670*/  HMMA.16816.F32.BF16 R16, R188.reuse, R198, R16 ;  /* 0x000000c6bc10723c */ /* 0x040fe20000041810 */
[----:B------:R-:W4:Y:S07]  /*e680*/  LDSM.16.M88.4 R196, [R217+0x800] ;  /* 0x00080000d9c4783b */ /* 0x000f2e0000000200 */
[C---:B------:R-:W-:Y:S08]  /*e690*/  HMMA.16816.F32.BF16 R20, R188.reuse, R200, R20 ;  /* 0x000000c8bc14723c */ /* 0x040ff00000041814 */
[C---:B------:R-:W-:Y:S01]  /*e6a0*/  HMMA.16816.F32.BF16 R24, R188.reuse, R202, R24 ;  /* 0x000000cabc18723c */ /* 0x040fe20000041818 */
[----:B------:R-:W5:Y:S07]  /*e6b0*/  LDSM.16.M88.4 R200, [R217+0x1000] ;  /* 0x00100000d9c8783b */ /* 0x000f6e0000000200 */
[C---:B------:R-:W-:Y:S08]  /*e6c0*/  HMMA.16816.F32.BF16 R28, R188.reuse, R204, R28 ;  /* 0x000000ccbc1c723c */ /* 0x040ff0000004181c */
[C---:B------:R-:W-:Y:S01]  /*e6d0*/  HMMA.16816.F32.BF16 R32, R188.reuse, R206, R32 ;  /* 0x000000cebc20723c */ /* 0x040fe20000041820 */
[----:B------:R-:W1:Y:S07]  /*e6e0*/  LDSM.16.M88.4 R204, [R217+0x1800] ;  /* 0x00180000d9cc783b */ /* 0x000e6e0000000200 */
[C---:B------:R-:W-:Y:S08]  /*e6f0*/  HMMA.16816.F32.BF16 R36, R188.reuse, R208, R36 ;  /* 0x000000d0bc24723c */ /* 0x040ff00000041824 */
[C---:B------:R-:W-:Y:S01]  /*e700*/  HMMA.16816.F32.BF16 R40, R188.reuse, R210, R40 ;  /* 0x000000d2bc28723c */ /* 0x040fe20000041828 */
[----:B------:R-:W-:Y:S07]  /*e710*/  LDSM.16.M88.4 R208, [R217+0x2800] ;  /* 0x00280000d9d0783b */ /* 0x000fee0000000200 */
[C---:B------:R-:W-:Y:S08]  /*e720*/  HMMA.16816.F32.BF16 R44, R188.reuse, R212, R44 ;  /* 0x000000d4bc2c723c */ /* 0x040ff0000004182c */
[----:B------:R-:W-:Y:S01]  /*e730*/  HMMA.16816.F32.BF16 R48, R188, R214, R48 ;  /* 0x000000d6bc30723c */ /* 0x000fe20000041830 */
[----:B------:R-:W1:Y:S07]  /*e740*/  LDSM.16.M88.4 R188, [R217+0x2000] ;  /* 0x00200000d9bc783b */ /* 0x000e6e0000000200 */
[C---:B--2---:R-:W-:Y:S08]  /*e750*/  HMMA.16816.F32.BF16 R4, R184.reuse, R192, R4 ;  /* 0x000000c0b804723c */ /* 0x044ff00000041804 */
[C---:B------:R-:W-:Y:S01]  /*e760*/  HMMA.16816.F32.BF16 R8, R184.reuse, R194, R8 ;  /* 0x000000c2b808723c */ /* 0x040fe20000041808 */
[----:B------:R-:W-:Y:S07]  /*e770*/  LDSM.16.M88.4 R192, [R216+-0x9000] ;  /* 0xff700000d8c0783b */ /* 0x000fee0000000200 */
[C---:B----4-:R-:W-:Y:S08]  /*e780*/  HMMA.16816.F32.BF16 R12, R184.reuse, R196, R12 ;  /* 0x000000c4b80c723c */ /* 0x050ff0000004180c */
[C---:B------:R-:W-:Y:S01]  /*e790*/  HMMA.16816.F32.BF16 R16, R184.reuse, R198, R16 ;  /* 0x000000c6b810723c */ /* 0x040fe20000041810 */
[----:B------:R-:W-:Y:S07]  /*e7a0*/  LDSM.16.M88.4 R196, [R216+-0x8800] ;  /* 0xff780000d8c4783b */ /* 0x000fee0000000200 */
[C---:B-----5:R-:W-:Y:S08]  /*e7b0*/  HMMA.16816.F32.BF16 R20, R184.reuse, R200, R20 ;  /* 0x000000c8b814723c */ /* 0x060ff00000041814 */
[C---:B------:R-:W-:Y:S01]  /*e7c0*/  HMMA.16816.F32.BF16 R24, R184.reuse, R202, R24 ;  /* 0x000000cab818723c */ /* 0x040fe20000041818 */
[----:B------:R-:W-:Y:S07]  /*e7d0*/  LDSM.16.M88.4 R200, [R216+-0x8000] ;  /* 0xff800000d8c8783b */ /* 0x000fee0000000200 */
[C---:B-1----:R-:W-:Y:S08]  /*e7e0*/  HMMA.16816.F32.BF16 R28, R184.reuse, R204, R28 ;  /* 0x000000ccb81c723c */ /* 0x042ff0000004181c */
[C---:B------:R-:W-:Y:S01]  /*e7f0*/  HMMA.16816.F32.BF16 R32, R184.reuse, R206, R32 ;  /* 0x000000ceb820723c */ /* 0x040fe20000041820 */
[----:B------:R-:W-:Y:S07]  /*e800*/  LDSM.16.M88.4 R204, [R216+-0x7800] ;  /* 0xff880000d8cc783b */ /* 0x000fee0000000200 */
[C---:B------:R-:W-:Y:S08]  /*e810*/  HMMA.16816.F32.BF16 R36, R184.reuse, R188, R36 ;  /* 0x000000bcb824723c */ /* 0x040ff00000041824 */
[C---:B------:R-:W-:Y:S01]  /*e820*/  HMMA.16816.F32.BF16 R40, R184.reuse, R190, R40 ;  /* 0x000000beb828723c */ /* 0x040fe20000041828 */
[----:B------:R-:W1:Y:S07]  /*e830*/  LDSM.16.M88.4 R188, [R224] ;  /* 0x00000000e0bc783b */ /* 0x000e6e0000000200 */
[C---:B------:R-:W-:Y:S08]  /*e840*/  HMMA.16816.F32.BF16 R44, R184.reuse, R208, R44 ;  /* 0x000000d0b82c723c */ /* 0x040ff0000004182c */
[----:B------:R-:W-:Y:S01]  /*e850*/  HMMA.16816.F32.BF16 R48, R184, R210, R48 ;  /* 0x000000d2b830723c */ /* 0x000fe20000041830 */
[----:B------:R-:W2:Y:S06]  /*e860*/  LDSM.16.M88.4 R184, [R216+-0x7000] ;  /* 0xff900000d8b8783b */ /* 0x000eac0000000200 */
[----:B------:R-:W4:Y:S01]  /*e870*/  LDSM.16.M88.4 R208, [R216+-0x6800] ;  /* 0xff980000d8d0783b */ /* 0x000f220000000200 */
[----:B---3--:R-:W-:Y:S01]  /*e880*/  ISETP.GT.AND P0, PT, R252, R0, PT ;  /* 0x00000000fc00720c */ /* 0x008fe20003f04270 */
        /* <DEDUP_REMOVED lines=36> */
[----:B------:R-:W2:Y:S06]  /*ead0*/  LDSM.16.M88.4 R184, [R231] ;  /* 0x00000000e7b8783b */ /* 0x000eac0000000200 */
        /* <DEDUP_REMOVED lines=18> */
[----:B------:R-:W2:Y:S06]  /*ec00*/  LDSM.16.M88.4 R188, [R217+0x5000] ;  /* 0x00500000d9bc783b */ /* 0x000eac0000000200 */
        /* <DEDUP_REMOVED lines=18> */
[----:B------:R-:W2:Y:S06]  /*ed30*/  LDSM.16.M88.4 R184, [R216+-0x4000] ;  /* 0xffc00000d8b8783b */ /* 0x000eac0000000200 */
        /* <DEDUP_REMOVED lines=94> */
[----:B------:R-:W1:Y:S06]  /*f320*/  LDSM.16.M88.4 R188, [R135+0xb000] ;  /* 0x00b0000087bc783b */ /* 0x000e6c0000000200 */
[----:B------:R-:W5:Y:S01]  /*f330*/  LDSM.16.M88.4 R192, [R135+0xb800] ;  /* 0x00b8000087c0783b */ /* 0x000f620000000200 */
        /* <DEDUP_REMOVED lines=15> */
[C---:B-----5:R-:W-:Y:S08]  /*f430*/  HMMA.16816.F32.BF16 R44, R196.reuse, R192, R44 ;  /* 0x000000c0c42c723c */ /* 0x060ff0000004182c */
[----:B------:R-:W-:Y:S01]  /*f440*/  HMMA.16816.F32.BF16 R48, R196, R194, R48 ;  /* 0x000000c2c430723c */ /* 0x000fe20000041830 */
[----:B------:R-:W5:Y:S06]  /*f450*/  LDSM.16.M88.4 R192, [R243] ;  /* 0x00000000f3c0783b */ /* 0x000f6c0000000200 */
[----:B------:R-:W1:Y:S01]  /*f460*/  LDSM.16.M88.4 R196, [R244] ;  /* 0x00000000f4c4783b */ /* 0x000e620000000200 */
        /* <DEDUP_REMOVED lines=12> */
[C---:B-----5:R-:W-:Y:S08]  /*f530*/  HMMA.16816.F32.BF16 R36, R200.reuse, R192, R36 ;  /* 0x000000c0c824723c */ /* 0x060ff00000041824 */
[C---:B------:R-:W-:Y:S01]  /*f540*/  HMMA.16816.F32.BF16 R40, R200.reuse, R194, R40 ;  /* 0x000000c2c828723c */ /* 0x040fe20000041828 */
[----:B------:R-:W4:Y:S07]  /*f550*/  LDSM.16.M88.4 R192, [R217+0xa800] ;  /* 0x00a80000d9c0783b */ /* 0x000f2e0000000200 */
[C---:B------:R-:W-:Y:S08]  /*f560*/  HMMA.16816.F32.BF16 R44, R200.reuse, R196, R44 ;  /* 0x000000c4c82c723c */ /* 0x040ff0000004182c */
[----:B------:R-:W-:Y:S01]  /*f570*/  HMMA.16816.F32.BF16 R48, R200, R198, R48 ;  /* 0x000000c6c830723c */ /* 0x000fe20000041830 */
[----:B------:R-:W5:Y:S06]  /*f580*/  LDSM.16.M88.4 R196, [R217+0xb000] ;  /* 0x00b00000d9c4783b */ /* 0x000f6c0000000200 */
[----:B------:R-:W-:Y:S01]  /*f590*/  LDSM.16.M88.4 R200, [R224+0xc000] ;  /* 0x00c00000e0c8783b */ /* 0x000fe20000000200 */
[C---:B---3--:R-:W-:Y:S08]  /*f5a0*/  HMMA.16816.F32.BF16 R4, R204.reuse, R208, R4 ;  /* 0x000000d0cc04723c */ /* 0x048ff00000041804 */
[C---:B------:R-:W-:Y:S01]  /*f5b0*/  HMMA.16816.F32.BF16 R8, R204.reuse, R210, R8 ;  /* 0x000000d2cc08723c */ /* 0x040fe20000041808 */
[----:B------:R-:W-:Y:S07]  /*f5c0*/  LDSM.16.M88.4 R208, [R216] ;  /* 0x00000000d8d0783b */ /* 0x000fee0000000200 */
[C---:B--2---:R-:W-:Y:S08]  /*f5d0*/  HMMA.16816.F32.BF16 R12, R204.reuse, R184, R12 ;  /* 0x000000b8cc0c723c */ /* 0x044ff0000004180c */
[C---:B------:R-:W-:Y:S01]  /*f5e0*/  HMMA.16816.F32.BF16 R16, R204.reuse, R186, R16 ;  /* 0x000000bacc10723c */ /* 0x040fe20000041810 */
[----:B------:R-:W2:Y:S07]  /*f5f0*/  LDSM.16.M88.4 R184, [R217+0xb800] ;  /* 0x00b80000d9b8783b */ /* 0x000eae0000000200 */
[C---:B-1----:R-:W-:Y:S08]  /*f600*/  HMMA.16816.F32.BF16 R20, R204.reuse, R188, R20 ;  /* 0x000000bccc14723c */ /* 0x042ff00000041814 */
[C---:B------:R-:W-:Y:S08]  /*f610*/  HMMA.16816.F32.BF16 R24, R204.reuse, R190, R24 ;  /* 0x000000becc18723c */ /* 0x040ff00000041818 */
[C---:B----4-:R-:W-:Y:S08]  /*f620*/  HMMA.16816.F32.BF16 R28, R204.reuse, R192, R28 ;  /* 0x000000c0cc1c723c */ /* 0x050ff0000004181c */
[C---:B------:R-:W-:Y:S08]  /*f630*/  HMMA.16816.F32.BF16 R32, R204.reuse, R194, R32 ;  /* 0x000000c2cc20723c */ /* 0x040ff00000041820 */
[C---:B-----5:R-:W-:Y:S08]  /*f640*/  HMMA.16816.F32.BF16 R36, R204.reuse, R196, R36 ;  /* 0x000000c4cc24723c */ /* 0x060ff00000041824 */
        /* <DEDUP_REMOVED lines=29> */
[----:B------:R-:W-:Y:S05]  /*f820*/  FMUL.FTZ R19, R19, c[0x0][0x320] ;  /* 0x0000c80013137a20 */ /* 0x000fea0000410000 */
[----:B------:R-:W1:Y:S01]  /*f830*/  MUFU.TANH R210, R9 ;  /* 0x0000000900d27308 */ /* 0x000e620000002400 */
[----:B----4-:R-:W4:Y:S09]  /*f840*/  LDSM.16.M88.4 R4, [R216+0x1000] ;  /* 0x00100000d804783b */ /* 0x010f320000000200 */
[----:B------:R-:W1:Y:S10]  /*f850*/  MUFU.TANH R215, R10 ;  /* 0x0000000a00d77308 */ /* 0x000e740000002400 */
[----:B------:R5:W1:Y:S10]  /*f860*/  MUFU.TANH R213, R11 ;  /* 0x0000000b00d57308 */ /* 0x000a740000002400 */
[----:B------:R-:W1:Y:S10]  /*f870*/  MUFU.TANH R199, R16 ;  /* 0x0000001000c77308 */ /* 0x000e740000002400 */
[----:B------:R-:W1:Y:S01]  /*f880*/  MUFU.TANH R197, R17 ;  /* 0x0000001100c57308 */ /* 0x000e620000002400 */
[----:B-----5:R-:W5:Y:S01]  /*f890*/  LDSM.16.M88.4 R8, [R216+0x1800] ;  /* 0x00180000d808783b */ /* 0x020f620000000200 */
[C---:B----4-:R-:W-:Y:S08]  /*f8a0*/  HMMA.16816.F32.BF16 R20, R200.reuse, R4, R20 ;  /* 0x00000004c814723c */ /* 0x050ff00000041814 */
[----:B------:R-:W4:Y:S01]  /*f8b0*/  MUFU.TANH R204, R18 ;  /* 0x0000001200cc7308 */ /* 0x000f220000002400 */
[C---:B------:R-:W-:Y:S01]  /*f8c0*/  HMMA.16816.F32.BF16 R24, R200.reuse, R6, R24 ;  /* 0x00000006c818723c */ /* 0x040fe20000041818 */
[----:B------:R-:W1:Y:S08]  /*f8d0*/  LDSM.16.M88.4 R4, [R216+0x2000] ;  /* 0x00200000d804783b */ /* 0x000e700000000200 */
[----:B------:R-:W1:Y:S06]  /*f8e0*/  MUFU.TANH R198, R19 ;  /* 0x0000001300c67308 */ /* 0x000e6c0000002400 */
[----:B------:R-:W-:Y:S04]  /*f8f0*/  FMUL.FTZ R20, R20, c[0x0][0x320] ;  /* 0x0000c80014147a20 */ /* 0x000fe80000410000 */
[----:B------:R-:W1:Y:S01]  /*f900*/  MUFU.TANH R206, R12 ;  /* 0x0000000c00ce7308 */ /* 0x000e620000002400 */
        /* <DEDUP_REMOVED lines=8> */
[C---:B-----5:R-:W-:Y:S06]  /*f990*/  HMMA.16816.F32.BF16 R28, R200.reuse, R8, R28 ;  /* 0x00000008c81c723c */ /* 0x060fec000004181c */
[----:B------:R-:W2:Y:S02]  /*f9a0*/  MUFU.TANH R193, R21 ;  /* 0x0000001500c17308 */ /* 0x000ea40000002400 */
[C---:B------:R-:W-:Y:S01]  /*f9b0*/  HMMA.16816.F32.BF16 R32, R200.reuse, R10, R32 ;  /* 0x0000000ac820723c */ /* 0x040fe20000041820 */
[----:B------:R-:W5:Y:S01]  /*f9c0*/  LDSM.16.M88.4 R8, [R216+0x2800] ;  /* 0x00280000d808783b */ /* 0x000f620000000200 */
[----:B------:R-:W-:Y:S06]  /*f9d0*/  DEPBAR.LE SB0, 0x0 ;  /* 0x000080000000791a */ /* 0x000fec0000000000 */
[----:B------:R-:W2:Y:S01]  /*f9e0*/  MUFU.TANH R196, R22 ;  /* 0x0000001600c47308 */ /* 0x000ea20000002400 */
[----:B------:R-:W-:Y:S01]  /*f9f0*/  BAR.SYNC.DEFER_BLOCKING 0x0 ;  /* 0x0000000000007b1d */ /* 0x000fe20000010000 */
[C---:B-1----:R-:W-:Y:S06]  /*fa00*/  HMMA.16816.F32.BF16 R36, R200.reuse, R4, R36 ;  /* 0x00000004c824723c */ /* 0x042fec0000041824 */
[----:B------:R-:W-:Y:S02]  /*fa10*/  FMUL.FTZ R28, R28, c[0x0][0x320] ;  /* 0x0000c8001c1c7a20 */ /* 0x000fe40000410000 */
[----:B------:R1:W1:Y:S01]  /*fa20*/  MUFU.TANH R195, R23 ;  /* 0x0000001700c37308 */ /* 0x0002620000002400 */
[C---:B------:R-:W-:Y:S03]  /*fa30*/  HMMA.16816.F32.BF16 R40, R200.reuse, R6, R40 ;  /* 0x00000006c828723c */ /* 0x040fe60000041828 */
[----:B------:R-:W-:Y:S02]  /*fa40*/  FMUL.FTZ R29, R29, c[0x0][0x320] ;  /* 0x0000c8001d1d7a20 */ /* 0x000fe40000410000 */
[----:B------:R-:W-:Y:S02]  /*fa50*/  FMUL.FTZ R30, R30, c[0x0][0x320] ;  /* 0x0000c8001e1e7a20 */ /* 0x000fe40000410000 */
[----:B------:R-:W-:Y:S02]  /*fa60*/  FMUL.FTZ R31, R31, c[0x0][0x320] ;  /* 0x0000c8001f1f7a20 */ /* 0x000fe40000410000 */
[----:B------:R2:W2:Y:S03]  /*fa70*/  MUFU.TANH R191, R24 ;  /* 0x0000001800bf7308 */ /* 0x0004a60000002400 */
[----:B------:R-:W-:Y:S07]  /*fa80*/  FMUL.FTZ R32, R32, c[0x0][0x320] ;  /* 0x0000c80020207a20 */ /* 0x000fee0000410000 */
[----:B------:R3:W3:Y:S01]  /*fa90*/  MUFU.TANH R189, R25 ;  /* 0x0000001900bd7308 */ /* 0x0006e20000002400 */
[C---:B-----5:R-:W-:Y:S04]  /*faa0*/  HMMA.16816.F32.BF16 R44, R200.reuse, R8, R44 ;  /* 0x00000008c82c723c */ /* 0x060fe8000004182c */
[----:B-1----:R-:W-:Y:S05]  /*fab0*/  FMUL.FTZ R23, R41, c[0x0][0x320] ;  /* 0x0000c80029177a20 */ /* 0x002fea0000410000 */
[----:B------:R1:W1:Y:S01]  /*fac0*/  MUFU.TANH R192, R26 ;  /* 0x0000001a00c07308 */ /* 0x0002620000002400 */
[----:B------:R-:W-:Y:S03]  /*fad0*/  HMMA.16816.F32.BF16 R48, R200, R10, R48 ;  /* 0x0000000ac830723c */ /* 0x000fe60000041830 */
[----:B--2---:R-:W-:Y:S06]  /*fae0*/  FMUL.FTZ R24, R40, c[0x0][0x320] ;  /* 0x0000c80028187a20 */ /* 0x004fec0000410000 */
[----:B------:R2:W2:Y:S03]  /*faf0*/  MUFU.TANH R190, R27 ;  /* 0x0000001b00be7308 */ /* 0x0004a60000002400 */
[----:B---3--:R-:W-:Y:S02]  /*fb00*/  FMUL.FTZ R25, R43, c[0x0][0x320] ;  /* 0x0000c8002b197a20 */ /* 0x008fe40000410000 */
[----:B------:R-:W-:Y:S02]  /*fb10*/  FMUL.FTZ R22, R44, c[0x0][0x320] ;  /* 0x0000c8002c167a20 */ /* 0x000fe40000410000 */
[----:B------:R-:W-:Y:S03]  /*fb20*/  FMUL.FTZ R17, R45, c[0x0][0x320] ;  /* 0x0000c8002d117a20 */ /* 0x000fe60000410000 */
[----:B------:R3:W3:Y:S01]  /*fb30*/  MUFU.TANH R186, R28 ;  /* 0x0000001c00ba7308 */ /* 0x0006e20000002400 */
[----:B------:R-:W-:Y:S02]  /*fb40*/  FMUL.FTZ R21, R46, c[0x0][0x320] ;  /* 0x0000c8002e157a20 */ /* 0x000fe40000410000 */
[----:B------:R-:W-:Y:S02]  /*fb50*/  FMUL.FTZ R20, R47, c[0x0][0x320] ;  /* 0x0000c8002f147a20 */ /* 0x000fe40000410000 */
[----:B-1----:R-:W-:Y:S02]  /*fb60*/  FMUL.FTZ R26, R42, c[0x0][0x320] ;  /* 0x0000c8002a1a7a20 */ /* 0x002fe40000410000 */
[----:B------:R-:W-:Y:S02]  /*fb70*/  FMUL.FTZ R16, R48, c[0x0][0x320] ;  /* 0x0000c80030107a20 */ /* 0x000fe40000410000 */
[----:B------:R-:W-:Y:S01]  /*fb80*/  FMUL.FTZ R11, R49, c[0x0][0x320] ;  /* 0x0000c800310b7a20 */ /* 0x000fe20000410000 */
[----:B------:R1:W1:Y:S01]  /*fb90*/  MUFU.TANH R185, R29 ;  /* 0x0000001d00b97308 */ /* 0x0002620000002400 */
[----:B------:R-:W-:Y:S02]  /*fba0*/  FMUL.FTZ R19, R50, c[0x0][0x320] ;  /* 0x0000c80032137a20 */ /* 0x000fe40000410000 */
[----:B------:R-:W-:Y:S02]  /*fbb0*/  FMUL.FTZ R18, R51, c[0x0][0x320] ;  /* 0x0000c80033127a20 */ /* 0x000fe40000410000 */
[----:B--2---:R-:W-:Y:S05]  /*fbc0*/  FMUL.FTZ R27, R37, c[0x0][0x320] ;  /* 0x0000c800251b7a20 */ /* 0x004fea0000410000 */
[----:B------:R2:W2:Y:S01]  /*fbd0*/  MUFU.TANH R188, R30 ;  /* 0x0000001e00bc7308 */ /* 0x0004a20000002400 */
[----:B---3--:R-:W-:Y:S09]  /*fbe0*/  FMUL.FTZ R28, R39, c[0x0][0x320] ;  /* 0x0000c800271c7a20 */ /* 0x008ff20000410000 */
[----:B------:R3:W3:Y:S01]  /*fbf0*/  MUFU.TANH R187, R31 ;  /* 0x0000001f00bb7308 */ /* 0x0006e20000002400 */
[----:B-1----:R-:W-:Y:S09]  /*fc00*/  FMUL.FTZ R29, R38, c[0x0][0x320] ;  /* 0x0000c800261d7a20 */ /* 0x002ff20000410000 */
[----:B------:R1:W1:Y:S01]  /*fc10*/  MUFU.TANH R184, R32 ;  /* 0x0000002000b87308 */ /* 0x0002620000002400 */
[----:B--2---:R-:W-:Y:S09]  /*fc20*/  FMUL.FTZ R30, R36, c[0x0][0x320] ;  /* 0x0000c800241e7a20 */ /* 0x004ff20000410000 */
[----:B------:R2:W2:Y:S01]  /*fc30*/  MUFU.TANH R205, R13 ;  /* 0x0000000d00cd7308 */ /* 0x0004a20000002400 */
[----:B---3--:R-:W-:Y:S02]  /*fc40*/  FMUL.FTZ R31, R33, c[0x0][0x320] ;  /* 0x0000c800211f7a20 */ /* 0x008fe40000410000 */
[----:B------:R-:W-:Y:S07]  /*fc50*/  FMUL.FTZ R33, R34, c[0x0][0x320] ;  /* 0x0000c80022217a20 */ /* 0x000fee0000410000 */
[----:B------:R3:W2:Y:S01]  /*fc60*/  MUFU.TANH R209, R14 ;  /* 0x0000000e00d17308 */ /* 0x0006a20000002400 */
[----:B-1----:R-:W-:Y:S09]  /*fc70*/  FMUL.FTZ R32, R35, c[0x0][0x320] ;  /* 0x0000c80023207a20 */ /* 0x002ff20000410000 */
[----:B------:R3:W1:Y:S10]  /*fc80*/  MUFU.TANH R207, R15 ;  /* 0x0000000f00cf7308 */ /* 0x0006740000002400 */
        /* <DEDUP_REMOVED lines=20> */
[----:B--234-:R-:W2:Y:S01]  /*fdd0*/  LDL R2, [R1+0x3c] ;  /* 0x00003c0001027983 */ /* 0x01cea20000100800 */
[----:B------:R-:W-:Y:S03]  /*fde0*/  IMAD.MOV.U32 R12, RZ, RZ, c[0x0][0x2b8] ;  /* 0x0000ae00ff0c7624 */ /* 0x000fe600078e00ff */
[----:B------:R-:W3:Y:S02]  /*fdf0*/  LDL.64 R36, [R1+0x50] ;  /* 0x0000500001247983 */ /* 0x000ee40000100a00 */
[----:B------:R-:W-:Y:S02]  /*fe00*/  ISETP.NE.AND P2, PT, R12, 0x1, PT ;  /* 0x000000010c00780c */ /* 0x000fe40003f45270 */
[----:B------:R-:W4:Y:S04]  /*fe10*/  LDL R5, [R1+0x60] ;  /* 0x0000600001057983 */ /* 0x000f280000100800 */
[----:B------:R-:W5:Y:S04]  /*fe20*/  S2R R13, SR_TID.X ;  /* 0x00000000000d7919 */ /* 0x000f680000002100 */
[----:B------:R-:W3:Y:S04]  /*fe30*/  LDL.64 R34, [R1+0x48] ;  /* 0x0000480001227983 */ /* 0x000ee80000100a00 */
[----:B------:R-:W4:Y:S04]  /*fe40*/  LDL R6, [R1+0x40] ;  /* 0x0000400001067983 */ /* 0x000f280000100800 */
[----:B------:R-:W4:Y:S04]  /*fe50*/  LDL R10, [R1+0x100] ;  /* 0x00010000010a7983 */ /* 0x000f280000100800 */
[----:B------:R-:W4:Y:S04]  /*fe60*/  LDL R15, [R1+0x20] ;  /* 0x00002000010f7983 */ /* 0x000f280000100800 */
[----:B------:R-:W4:Y:S01]  /*fe70*/  LDL R9, [R1+0x104] ;  /* 0x0001040001097983 */ /* 0x000f220000100800 */
        /* <DEDUP_REMOVED lines=10> */
[----:B------:R-:W5:Y:S03]  /*ff20*/  LDL R12, [R1+0xc] ;  /* 0x00000c00010c7983 */ /* 0x000f660000100800 */
[----:B------:R-:W-:Y:S01]  /*ff30*/  IMAD R0, R0, 0x20, R3 ;  /* 0x0000002000007824 */ /* 0x000fe200078e0203 */
[----:B------:R-:W5:Y:S01]  /*ff40*/  LDL R13, [R1+0x28] ;  /* 0x00002800010d7983 */ /* 0x000f620000100800 */
[----:B--2---:R-:W-:Y:S05]  /*ff50*/  IMAD R2, R252, 0x60, R2 ;  /* 0x00000060fc027824 */ /* 0x004fea00078e0202 */
[----:B------:R-:W-:Y:S05]  /*ff60*/  IADD3 R2, R2, -0x60, R0 ;  /* 0xffffffa002027810 */ /* 0x000fea0007ffe000 */
[----:B------:R-:W-:Y:S04]  /*ff70*/  @P2 IMAD.HI.U32 R3, R2, c[0x0][0x2bc], RZ ;  /* 0x0000af0002032a27 */ /* 0x000fe800078e00ff */
[----:B------:R-:W-:Y:S01]  /*ff80*/  IMAD.MOV.U32 R0, RZ, RZ, R2 ;  /* 0x000000ffff007224 */ /* 0x000fe200078e0002 */
[----:B------:R-:W-:Y:S04]  /*ff90*/  @P2 SHF.R.U32.HI R0, RZ, c[0x0][0x2c0], R3 ;  /* 0x0000b000ff002a19 */ /* 0x000fe80000011603 */
[C---:B---3--:R-:W-:Y:S01]  /*ffa0*/  @!P6 IADD3 R3, P0, R0.reuse, R36, RZ ;  /* 0x000000240003e210 */ /* 0x048fe20007f1e0ff */
[----:B------:R-:W-:Y:S03]  /*ffb0*/  IMAD.MOV.U32 R36, RZ, RZ, RZ ;  /* 0x000000ffff247224 */ /* 0x000fe600078e00ff */
[----:B----4-:R-:W-:Y:S01]  /*ffc0*/  @!P6 LEA.HI.X.SX32 R5, R0, R5, 0x1, P0 ;  /* 0x000000050005e211 */ /* 0x010fe200000f0eff */
[----:B------:R-:W-:Y:S01]  /*ffd0*/  IMAD.MOV R0, RZ, RZ, -R0 ;  /* 0x000000ffff007224 */ /* 0x000fe200078e0a00 */
[C---:B------:R-:W-:Y:S03]  /*ffe0*/  @!P6 LEA R4, P0, R3.reuse, c[0x0][0x2a0], 0x2 ;  /* 0x0000a8000304ea11 */ /* 0x040fe600078010ff */
[----:B------:R-:W-:Y:S01]  /*fff0*/  IMAD R37, R0, c[0x0][0x2b8], R2 ;  /* 0x0000ae0000257a24 */ /* 0x000fe200078e0202 */
[----:B------:R-:W-:Y:S02]  /*10000*/  @!P6 LEA.HI.X R5, R3, c[0x0][0x2a4], R5, 0x2, P0 ;  /* 0x0000a9000305ea11 */ /* 0x000fe400000f1405 */
[----:B------:R-:W-:Y:S01]  /*10010*/  SHF.L.U64.HI R10, R15, 0x1, R10 ;  /* 0x000000010f0a7819 */ /* 0x000fe2000001020a */
[C---:B------:R-:W-:Y:S01]  /*10020*/  IMAD.WIDE.U32 R2, R37.reuse, c[0x0][0x1e0], RZ ;  /* 0x0000780025027a25 */ /* 0x040fe200078e00ff */
[----:B------:R-:W-:Y:S01]  /*10030*/  SHF.R.S32.HI R0, RZ, 0x1f, R37 ;  /* 0x0000001fff007819 */ /* 0x000fe20000011425 */
[----:B------:R-:W2:Y:S01]  /*10040*/  @!P6 LDG.E R36, [R4.64] ;  /* 0x000000060424e981 */ /* 0x000ea2000c1e1900 */
[----:B-----5:R-:W-:Y:S03]  /*10050*/  SHF.L.U64.HI R9, R14, 0x1, R9 ;  /* 0x000000010e097819 */ /* 0x020fe60000010209 */
[----:B------:R-:W-:Y:S01]  /*10060*/  IMAD R0, R0, c[0x0][0x1e0], RZ ;  /* 0x0000780000007a24 */ /* 0x000fe200078e02ff */
[----:B------:R3:W-:Y:S03]  /*10070*/  STL [R1+0x14], R37 ;  /* 0x0000142501007387 */ /* 0x0007e60000100800 */
[----:B------:R-:W-:Y:S04]  /*10080*/  IMAD R0, R37, c[0x0][0x1e4], R0 ;  /* 0x0000790025007a24 */ /* 0x000fe800078e0200 */
[----:B------:R-:W-:Y:S01]  /*10090*/  IMAD.IADD R3, R3, 0x1, R0 ;  /* 0x0000000103037824 */ /* 0x000fe200078e0200 */
[----:B------:R-:W-:Y:S01]  /*100a0*/  SHF.L.U64.HI R7, R12, 0x1, R7 ;  /* 0x000000010c077819 */ /* 0x000fe20000010207 */
[C---:B------:R-:W-:Y:S01]  /*100b0*/  IMAD.SHL.U32 R35, R13.reuse, 0x2, RZ ;  /* 0x000000020d237824 */ /* 0x040fe200078e00ff */
[----:B------:R-:W-:Y:S01]  /*100c0*/  SHF.L.U64.HI R8, R13, 0x1, R8 ;  /* 0x000000010d087819 */ /* 0x000fe20000010208 */
[----:B---3--:R-:W-:Y:S02]  /*100d0*/  IMAD.SHL.U32 R37, R15, 0x2, RZ ;  /* 0x000000020f257824 */ /* 0x008fe400078e00ff */
[----:B--2---:R-:W-:Y:S01]  /*100e0*/  IMAD.WIDE.U32 R2, R36, c[0x0][0x1f0], R2 ;  /* 0x00007c0024027a25 */ /* 0x004fe200078e0002 */
[----:B------:R-:W-:Y:S01]  /*100f0*/  SHF.R.S32.HI R0, RZ, 0x1f, R36 ;  /* 0x0000001fff007819 */ /* 0x000fe20000011424 */
[----:B------:R2:W-:Y:S03]  /*10100*/  STL [R1+0x10], R36 ;  /* 0x0000102401007387 */ /* 0x0005e60000100800 */
[----:B------:R-:W-:Y:S01]  /*10110*/  IADD3 R5, P0, R34, R2, RZ ;  /* 0x0000000222057210 */ /* 0x000fe20007f1e0ff */
[----:B------:R-:W-:Y:S02]  /*10120*/  IMAD R0, R0, c[0x0][0x1f0], RZ ;  /* 0x00007c0000007a24 */ /* 0x000fe400078e02ff */
[----:B------:R-:W-:Y:S02]  /*10130*/  IMAD.SHL.U32 R34, R12, 0x2, RZ ;  /* 0x000000020c227824 */ /* 0x000fe400078e00ff */
[----:B------:R-:W-:Y:S05]  /*10140*/  IMAD R0, R36, c[0x0][0x1f4], R0 ;  /* 0x00007d0024007a24 */ /* 0x000fea00078e0200 */
[----:B------:R-:W-:Y:S02]  /*10150*/  IADD3.X R2, R6, R3, R0, P0, !PT ;  /* 0x0000000306027210 */ /* 0x000fe400007fe400 */
[C---:B------:R-:W-:Y:S04]  /*10160*/  LEA R6, P0, R5.reuse, c[0x0][0x1c8], 0x1 ;  /* 0x0000720005067a11 */ /* 0x040fe800078008ff */
[----:B------:R-:W-:Y:S01]  /*10170*/  LEA.HI.X R5, R5, c[0x0][0x1cc], R2, 0x1, P0 ;  /* 0x0000730005057a11 */ /* 0x000fe200000f0c02 */
[----:B--2---:R-:W-:Y:S01]  /*10180*/  IMAD.SHL.U32 R36, R14, 0x2, RZ ;  /* 0x000000020e247824 */ /* 0x004fe200078e00ff */
[----:B------:R-:W-:-:S05]  /*10190*/  BRA.DIV ~URZ, `(.L_x_2714) ;  /* 0x00007ce27f007947 */ /* 0x000fca000b800000 */
[----:B------:R2:W3:Y:S02]  /*101a0*/  SHFL.IDX PT, R4, R5, RZ, 0x181f ;  /* 0x00181fff05047589 */ /* 0x0004e400000e0000 */
.L_x_2749:
[----:B------:R-:W-:-:S05]  /*101b0*/  BRA.DIV ~URZ, `(.L_x_2715) ;  /* 0x00007d327f007947 */ /* 0x000fca000b800000 */
[----:B------:R-:W4:Y:S01]  /*101c0*/  SHFL.IDX PT, R0, R6, RZ, 0x181f ;  /* 0x00181fff06007589 */ /* 0x000f2200000e0000 */
[C---:B------:R-:W-:Y:S02]  /*101d0*/  IADD3 R12, -R132.reuse, 0x10, RZ ;  /* 0x00000010840c7810 */ /* 0x040fe40007ffe1ff */
[----:B------:R-:W-:Y:S02]  /*101e0*/  ISETP.NE.U32.AND P2, PT, R132, RZ, PT ;  /* 0x000000ff8400720c */ /* 0x000fe40003f45070 */
[----:B------:R-:W-:Y:S04]  /*101f0*/  LOP3.LUT R12, R12, 0xf, RZ, 0xc0, !PT ;  /* 0x0000000f0c0c7812 */ /* 0x000fe800078ec0ff */
[----:B----4-:R-:W-:Y:S04]  /*10200*/  IADD3 R2, P1, P0, R12, R0, R34 ;  /* 0x000000000c027210 */ /* 0x010fe8000783e022 */
[----:B---3--:R-:W-:Y:S02]  /*10210*/  IADD3.X R3, RZ, R4, R7, P1, P0 ;  /* 0x00000004ff037210 */ /* 0x008fe40000fe0407 */
[----:B------:R-:W-:Y:S03]  /*10220*/  IADD3 R14, P0, R0, R35, RZ ;  /* 0x00000023000e7210 */ /* 0x000fe60007f1e0ff */
[----:B------:R-:W-:Y:S01]  /*10230*/  @!PT LDS RZ, [RZ] ;  /* 0x00000000fffff984 */ /* 0x000fe20000000800 */
[----:B------:R-:W-:Y:S01]  /*10240*/  @!PT LDS RZ, [RZ] ;  /* 0x00000000fffff984 */ /* 0x000fe20000000800 */
[----:B------:R3:W-:Y:S02]  /*10250*/  LDGSTS.E.BYPASS.LTC128B.128.ZFILL [R251+0xc100], [R2.64], P2 ;  /* 0x0c10000002fb7fae */ /* 0x0007e40009141d46 */
[----:B------:R-:W-:Y:S05]  /*10260*/  IMAD.X R15, R4, 0x1, R8, P0 ;  /* 0x00000001040f7824 */ /* 0x000fea00000e0608 */
[----:B------:R4:W-:Y:S01]  /*10270*/  LDGSTS.E.BYPASS.LTC128B.128 [R251+0xf100], [R14.64], !P5 ;  /* 0x0f1000000efb7fae */ /* 0x0009e2000e901d46 */
[----:B---3--:R-:W-:Y:S05]  /*10280*/  IADD3 R2, P0, R0, R36, RZ ;  /* 0x0000002400027210 */ /* 0x008fea0007f1e0ff */
[----:B------:R-:W-:Y:S05]  /*10290*/  IMAD.X R3, R4, 0x1, R9, P0 ;  /* 0x0000000104037824 */ /* 0x000fea00000e0609 */
[----:B------:R3:W-:Y:S02]  /*102a0*/  LDGSTS.E.BYPASS.LTC128B.128 [R251+0x12100], [R2.64], !P4 ;  /* 0x1210000002fb7fae */ /* 0x0007e4000e101d46 */
[----:B---3--:R-:W-:Y:S02]  /*102b0*/  IADD3 R2, P0, R0, R37, RZ ;  /* 0x0000002500027210 */ /* 0x008fe40007f1e0ff */
[----:B------:R-:W3:Y:S03]  /*102c0*/  SHFL.IDX PT, R0, R6, 0x1, 0x181f ;  /* 0x00381f0006007f89 */ /* 0x000ee600000e0000 */
[----:B------:R-:W-:Y:S02]  /*102d0*/  IMAD.X R3, R4, 0x1, R10, P0 ;  /* 0x0000000104037824 */ /* 0x000fe400000e060a */
[----:B------:R-:W-:Y:S04]  /*102e0*/  SHFL.IDX PT, R4, R5, 0x2, 0x181f ;  /* 0x00581f0005047f89 */ /* 0x000fe800000e0000 */
[----:B------:R5:W-:Y:S01]  /*102f0*/  LDGSTS.E.BYPASS.LTC128B.128 [R251+0x15100], [R2.64], !P3 ;  /* 0x1510000002fb7fae */ /* 0x000be2000d901d46 */
[----:B---3--:R-:W-:Y:S03]  /*10300*/  IADD3 R12, P1, P0, R12, R0, R34 ;  /* 0x000000000c0c7210 */ /* 0x008fe6000783e022 */
[----:B-----5:R-:W3:Y:S02]  /*10310*/  SHFL.IDX PT, R2, R5, 0x1, 0x181f ;  /* 0x00381f0005027f89 */ /* 0x020ee400000e0000 */
[----:B---3--:R-:W-:Y:S05]  /*10320*/  IADD3.X R13, RZ, R2, R7, P1, P0 ;  /* 0x00000002ff0d7210 */ /* 0x008fea0000fe0407 */
[----:B------:R3:W-:Y:S02]  /*10330*/  LDGSTS.E.BYPASS.LTC128B.128.ZFILL [R251+0xd100], [R12.64], P2 ;  /* 0x0d1000000cfb7fae */ /* 0x0007e40009141d46 */
[----:B---3--:R-:W-:Y:S05]  /*10340*/  IADD3 R12, P0, R0, R35, RZ ;  /* 0x00000023000c7210 */ /* 0x008fea0007f1e0ff */
[----:B------:R-:W-:Y:S05]  /*10350*/  IMAD.X R13, R2, 0x1, R8, P0 ;  /* 0x00000001020d7824 */ /* 0x000fea00000e0608 */
[----:B------:R3:W-:Y:S02]  /*10360*/  LDGSTS.E.BYPASS.LTC128B.128 [R251+0x10100], [R12.64], !P5 ;  /* 0x101000000cfb7fae */ /* 0x0007e4000e901d46 */
[----:B---3--:R-:W-:Y:S05]  /*10370*/  IADD3 R12, P0, R0, R36, RZ ;  /* 0x00000024000c7210 */ /* 0x008fea0007f1e0ff */
[----:B------:R-:W-:Y:S01]  /*10380*/  IMAD.X R13, R2, 0x1, R9, P0 ;  /* 0x00000001020d7824 */ /* 0x000fe200000e0609 */
[----:B----4-:R-:W-:Y:S02]  /*10390*/  IADD3 R14, P0, R0, R37, RZ ;  /* 0x00000025000e7210 */ /* 0x010fe40007f1e0ff */
[----:B------:R3:W4:Y:S03]  /*103a0*/  SHFL.IDX PT, R0, R6, 0x2, 0x181f ;  /* 0x00581f0006007f89 */ /* 0x00072600000e0000 */
[----:B------:R-:W-:Y:S01]  /*103b0*/  IMAD.X R15, R2, 0x1, R10, P0 ;  /* 0x00000001020f7824 */ /* 0x000fe200000e060a */
[----:B------:R3:W-:Y:S04]  /*103c0*/  LDGSTS.E.BYPASS.LTC128B.128 [R251+0x13100], [R12.64], !P4 ;  /* 0x131000000cfb7fae */ /* 0x0007e8000e101d46 */
[----:B------:R3:W-:Y:S03]  /*103d0*/  LDGSTS.E.BYPASS.LTC128B.128 [R251+0x16100], [R14.64], !P3 ;  /* 0x161000000efb7fae */ /* 0x0007e6000d901d46 */
.L_x_2750:
[C---:B------:R-:W-:Y:S02]  /*103e0*/  IADD3 R2, -R132.reuse, 0x10, RZ ;  /* 0x0000001084027810 */ /* 0x040fe40007ffe1ff */
[----:B------:R-:W-:Y:S02]  /*103f0*/  ISETP.NE.U32.AND P0, PT, R132, RZ, PT ;  /* 0x000000ff8400720c */ /* 0x000fe40003f05070 */
[----:B------:R-:W-:Y:S04]  /*10400*/  LOP3.LUT R2, R2, 0xf, RZ, 0xc0, !PT ;  /* 0x0000000f02027812 */ /* 0x000fe800078ec0ff */
[----:B----4-:R-:W-:Y:S04]  /*10410*/  IADD3 R2, P2, P1, R2, R0, R34 ;  /* 0x0000000002027210 */ /* 0x010fe8000795e022 */
[----:B------:R-:W-:Y:S02]  /*10420*/  IADD3.X R3, RZ, R4, R7, P2, P1 ;  /* 0x00000004ff037210 */ /* 0x000fe400017e2407 */
[C---:B---3--:R-:W-:Y:S03]  /*10430*/  IADD3 R6, P1, R0.reuse, R36, RZ ;  /* 0x0000002400067210 */ /* 0x048fe60007f3e0ff */
        /* <DEDUP_REMOVED lines=9> */
[----:B---3--:R-:W-:Y:S05]  /*104d0*/  IADD3 R2, P0, R0, R37, RZ ;  /* 0x0000002500027210 */ /* 0x008fea0007f1e0ff */
[----:B------:R-:W-:Y:S05]  /*104e0*/  IMAD.X R3, R4, 0x1, R10, P0 ;  /* 0x0000000104037824 */ /* 0x000fea00000e060a */
[----:B------:R4:W-:Y:S03]  /*104f0*/  LDGSTS.E.BYPASS.LTC128B.128 [R251+0x17100], [R2.64], !P3 ;  /* 0x1710000002fb7fae */ /* 0x0009e6000d901d46 */
.L_x_2713:
[----:B--234-:R-:W-:Y:S05]  /*10500*/  BSYNC B0 ;  /* 0x0000000000007941 */ /* 0x01cfea0003800000 */
.L_x_2712:
        /* <DEDUP_REMOVED lines=57> */
.L_x_2751:
        /* <DEDUP_REMOVED lines=34> */
[----:B------:R-:W-:Y:S02]  /*10ac0*/  FFMA.FTZ R15, R16, c[0x0][0x2d0], -R4 ;  /* 0x0000b400100f7a23 */ /* 0x000fe40000010804 */
[C---:B-1----:R-:W-:Y:S01]  /*10ad0*/  FADD.FTZ R0, -R3.reuse, R134 ;  /* 0x0000008603007221 */ /* 0x042fe20000010100 */
[----:B------:R-:W-:Y:S03]  /*10ae0*/  MOV R134, R12 ;  /* 0x0000000c00867202 */ /* 0x000fe60000000f00 */
[----:B------:R-:W-:Y:S03]  /*10af0*/  FMUL.FTZ R0, R0, c[0x0][0x2d0] ;  /* 0x0000b40000007a20 */ /* 0x000fe60000410000 */
[----:B------:R-:W-:Y:S10]  /*10b00*/  MUFU.EX2 R133, R133 ;  /* 0x0000008500857308 */ /* 0x000ff40000000800 */
[----:B------:R-:W1:Y:S01]  /*10b10*/  MUFU.EX2 R0, R0 ;  /* 0x0000000000007308 */ /* 0x000e620000000800 */
[C---:B---3--:R-:W-:Y:S02]  /*10b20*/  FFMA.FTZ R4, R2.reuse, R13, R7 ;  /* 0x0000000d02047223 */ /* 0x048fe40000010007 */
[----:B------:R-:W-:Y:S02]  /*10b30*/  FMUL.FTZ R48, R2, R136 ;  /* 0x0000008802307220 */ /* 0x000fe40000410000 */
[C---:B--2---:R-:W-:Y:S01]  /*10b40*/  FADD.FTZ R6, R184.reuse, R4 ;  /* 0x00000004b8067221 */ /* 0x044fe20000010000 */
[----:B------:R-:W-:Y:S01]  /*10b50*/  F2FP.BF16.PACK_AB R184, R184, R7 ;  /* 0x00000007b8b8723e */ /* 0x000fe200000010ff */
[----:B------:R-:W-:Y:S02]  /*10b60*/  FMUL.FTZ R4, R3, c[0x0][0x2d0] ;  /* 0x0000b40003047a20 */ /* 0x000fe40000410000 */
[----:B------:R-:W-:Y:S02]  /*10b70*/  FMUL.FTZ R49, R2, R137 ;  /* 0x0000008902317220 */ /* 0x000fe40000410000 */
[--C-:B------:R-:W-:Y:S02]  /*10b80*/  FFMA.FTZ R23, R20, c[0x0][0x2d0], -R4.reuse ;  /* 0x0000b40014177a23 */ /* 0x100fe40000010804 */
[----:B------:R-:W-:Y:S02]  /*10b90*/  FMUL.FTZ R20, R2, R164 ;  /* 0x000000a402147220 */ /* 0x000fe40000410000 */
[----:B------:R-:W2:Y:S01]  /*10ba0*/  LDL.LU R164, [R1+0x2c] ;  /* 0x00002c0001a47983 */ /* 0x000ea20000300800 */
[C---:B-1----:R-:W-:Y:S02]  /*10bb0*/  FMUL.FTZ R50, R0.reuse, R138 ;  /* 0x0000008a00327220 */ /* 0x042fe40000410000 */
[----:B------:R-:W-:Y:S02]  /*10bc0*/  FMUL.FTZ R51, R0, R139 ;  /* 0x0000008b00337220 */ /* 0x000fe40000410000 */
[----:B------:R-:W1:Y:S01]  /*10bd0*/  LDSM.16.MT88.4 R136, [R218] ;  /* 0x00000000da88783b */ /* 0x000e620000004200 */
[--C-:B------:R-:W-:Y:S02]  /*10be0*/  FFMA.FTZ R215, R215, c[0x0][0x2d0], -R4.reuse ;  /* 0x0000b400d7d77a23 */ /* 0x100fe40000010804 */
[--C-:B------:R-:W-:Y:S02]  /*10bf0*/  FFMA.FTZ R213, R213, c[0x0][0x2d0], -R4.reuse ;  /* 0x0000b400d5d57a23 */ /* 0x100fe40000010804 */
[--C-:B------:R-:W-:Y:S02]  /*10c00*/  FFMA.FTZ R5, R212, c[0x0][0x2d0], -R4.reuse ;  /* 0x0000b400d4057a23 */ /* 0x100fe40000010804 */
[--C-:B------:R-:W-:Y:S01]  /*10c10*/  FFMA.FTZ R7, R250, c[0x0][0x2d0], -R4.reuse ;  /* 0x0000b400fa077a23 */ /* 0x100fe20000010804 */
[----:B------:R-:W-:Y:S01]  /*10c20*/  MUFU.EX2 R215, R215 ;  /* 0x000000d700d77308 */ /* 0x000fe20000000800 */
[--C-:B------:R-:W-:Y:S02]  /*10c30*/  FFMA.FTZ R22, R21, c[0x0][0x2d0], -R4.reuse ;  /* 0x0000b40015167a23 */ /* 0x100fe40000010804 */
[----:B------:R-:W-:Y:S02]  /*10c40*/  FMUL.FTZ R21, R2, R165 ;  /* 0x000000a502157220 */ /* 0x000fe40000410000 */
[----:B------:R-:W-:Y:S01]  /*10c50*/  FFMA.FTZ R200, R187, c[0x0][0x2d0], -R4 ;  /* 0x0000b400bbc87a23 */ /* 0x000fe20000010804 */
[----:B------:R-:W-:Y:S01]  /*10c60*/  MOV R187, R9 ;  /* 0x0000000900bb7202 */ /* 0x000fe20000000f00 */
[----:B------:R-:W-:Y:S01]  /*10c70*/  FADD.FTZ R6, R186, R6 ;  /* 0x00000006ba067221 */ /* 0x000fe20000010000 */
[----:B------:R-:W-:Y:S01]  /*10c80*/  F2FP.BF16.PACK_AB R186, R8, R186 ;  /* 0x000000ba08ba723e */ /* 0x000fe200000010ff */
[--C-:B------:R-:W-:Y:S01]  /*10c90*/  FFMA.FTZ R190, R190, c[0x0][0x2d0], -R4.reuse ;  /* 0x0000b400bebe7a23 */ /* 0x100fe20000010804 */
[----:B------:R3:W-:Y:S01]  /*10ca0*/  MUFU.EX2 R165, R7 ;  /* 0x0000000700a57308 */ /* 0x0007e20000000800 */
        /* <DEDUP_REMOVED lines=11> */
[----:B------:R-:W5:Y:S01]  /*10d60*/  MUFU.EX2 R213, R213 ;  /* 0x000000d500d57308 */ /* 0x000f620000000800 */
[--C-:B------:R-:W-:Y:S02]  /*10d70*/  FFMA.FTZ R195, R195, c[0x0][0x2d0], -R4.reuse ;  /* 0x0000b400c3c37a23 */ /* 0x100fe40000010804 */
[--C-:B------:R-:W-:Y:S02]  /*10d80*/  FFMA.FTZ R192, R192, c[0x0][0x2d0], -R4.reuse ;  /* 0x0000b400c0c07a23 */ /* 0x100fe40000010804 */
[----:B---3--:R-:W-:Y:S02]  /*10d90*/  FMUL.FTZ R7, R0, R183 ;  /* 0x000000b700077220 */ /* 0x008fe40000410000 */
[--C-:B------:R-:W-:Y:S02]  /*10da0*/  FFMA.FTZ R201, R188, c[0x0][0x2d0], -R4.reuse ;  /* 0x0000b400bcc97a23 */ /* 0x100fe40000010804 */
[--C-:B------:R-:W-:Y:S01]  /*10db0*/  FFMA.FTZ R203, R32, c[0x0][0x2d0], -R4.reuse ;  /* 0x0000b40020cb7a23 */ /* 0x100fe20000010804 */
[----:B------:R-:W-:Y:S01]  /*10dc0*/  MUFU.EX2 R209, R209 ;  /* 0x000000d100d17308 */ /* 0x000fe20000000800 */
[--C-:B------:R-:W-:Y:S02]  /*10dd0*/  FFMA.FTZ R212, R29, c[0x0][0x2d0], -R4.reuse ;  /* 0x0000b4001dd47a23 */ /* 0x100fe40000010804 */
[C---:B------:R-:W-:Y:S01]  /*10de0*/  FMUL.FTZ R29, R2.reuse, R157 ;  /* 0x0000009d021d7220 */ /* 0x040fe20000410000 */
[----:B------:R-:W-:Y:S01]  /*10df0*/  MOV R157, R187 ;  /* 0x000000bb009d7202 */ /* 0x000fe20000000f00 */
[----:B----4-:R-:W-:Y:S01]  /*10e00*/  FMUL.FTZ R5, R2, R181 ;  /* 0x000000b502057220 */ /* 0x010fe20000410000 */
[----:B------:R-:W-:Y:S01]  /*10e10*/  MOV R181, R19 ;  /* 0x0000001300b57202 */ /* 0x000fe20000000f00 */
[----:B------:R-:W-:Y:S02]  /*10e20*/  FFMA.FTZ R214, R28, c[0x0][0x2d0], -R4 ;  /* 0x0000b4001cd67a23 */ /* 0x000fe40000010804 */
[----:B------:R-:W-:Y:S01]  /*10e30*/  FMUL.FTZ R4, R2, R180 ;  /* 0x000000b402047220 */ /* 0x000fe20000410000 */
[----:B------:R-:W-:Y:S01]  /*10e40*/  MOV R180, R18 ;  /* 0x0000001200b47202 */ /* 0x000fe20000000f00 */
[----:B------:R-:W-:Y:S01]  /*10e50*/  FADD.FTZ R188, R8, R6 ;  /* 0x0000000608bc7221 */ /* 0x000fe20000010000 */
[----:B------:R-:W-:Y:S01]  /*10e60*/  MUFU.EX2 R207, R207 ;  /* 0x000000cf00cf7308 */ /* 0x000fe20000000800 */
[----:B------:R-:W-:Y:S01]  /*10e70*/  FMUL.FTZ R6, R0, R182 ;  /* 0x000000b600067220 */ /* 0x000fe20000410000 */
[----:B-----5:R-:W-:Y:S01]  /*10e80*/  F2FP.BF16.PACK_AB R187, R213, R215 ;  /* 0x000000d7d5bb723e */ /* 0x020fe200000010ff */
[C---:B------:R-:W-:Y:S01]  /*10e90*/  FMUL.FTZ R8, R2.reuse, R176 ;  /* 0x000000b002087220 */ /* 0x040fe20000410000 */
[----:B------:R-:W-:Y:S01]  /*10ea0*/  MOV R176, R23 ;  /* 0x0000001700b07202 */ /* 0x000fe20000000f00 */
[C---:B------:R-:W-:Y:S01]  /*10eb0*/  FMUL.FTZ R9, R2.reuse, R177 ;  /* 0x000000b102097220 */ /* 0x040fe20000410000 */
[----:B------:R-:W-:Y:S01]  /*10ec0*/  MOV R177, R22 ;  /* 0x0000001600b17202 */ /* 0x000fe20000000f00 */
[----:B------:R-:W-:Y:S01]  /*10ed0*/  FMUL.FTZ R12, R2, R172 ;  /* 0x000000ac020c7220 */ /* 0x000fe20000410000 */
[----:B------:R-:W-:Y:S01]  /*10ee0*/  MOV R172, R11 ;  /* 0x0000000b00ac7202 */ /* 0x000fe20000000f00 */
[----:B------:R-:W-:Y:S01]  /*10ef0*/  FMUL.FTZ R11, R0, R179 ;  /* 0x000000b3000b7220 */ /* 0x000fe20000410000 */
[----:B------:R-:W-:Y:S01]  /*10f00*/  MOV R182, R134 ;  /* 0x0000008600b67202 */ /* 0x000fe20000000f00 */
[----:B------:R-:W-:Y:S01]  /*10f10*/  FMUL.FTZ R17, R2, R169 ;  /* 0x000000a902117220 */ /* 0x000fe20000410000 */
[----:B------:R-:W-:Y:S01]  /*10f20*/  MOV R169, R10 ;  /* 0x0000000a00a97202 */ /* 0x000fe20000000f00 */
[----:B------:R-:W-:Y:S01]  /*10f30*/  FMUL.FTZ R10, R0, R178 ;  /* 0x000000b2000a7220 */ /* 0x000fe20000410000 */
[----:B------:R-:W-:Y:S01]  /*10f40*/  MUFU.EX2 R134, R197 ;  /* 0x000000c500867308 */ /* 0x000fe20000000800 */
[C---:B------:R-:W-:Y:S01]  /*10f50*/  FMUL.FTZ R13, R2.reuse, R173 ;  /* 0x000000ad020d7220 */ /* 0x040fe20000410000 */
[----:B------:R-:W-:Y:S01]  /*10f60*/  MOV R173, R15 ;  /* 0x0000000f00ad7202 */ /* 0x000fe20000000f00 */
[----:B------:R-:W-:Y:S01]  /*10f70*/  FMUL.FTZ R16, R2, R168 ;  /* 0x000000a802107220 */ /* 0x000fe20000410000 */
[----:B------:R-:W-:Y:S01]  /*10f80*/  MOV R168, R14 ;  /* 0x0000000e00a87202 */ /* 0x000fe20000000f00 */
[C---:B------:R-:W-:Y:S02]  /*10f90*/  FMUL.FTZ R14, R0.reuse, R174 ;  /* 0x000000ae000e7220 */ /* 0x040fe40000410000 */
[C---:B------:R-:W-:Y:S02]  /*10fa0*/  FMUL.FTZ R15, R0.reuse, R175 ;  /* 0x000000af000f7220 */ /* 0x040fe40000410000 */
[C---:B------:R-:W-:Y:S01]  /*10fb0*/  FMUL.FTZ R18, R0.reuse, R170 ;  /* 0x000000aa00127220 */ /* 0x040fe20000410000 */
[----:B------:R-:W-:Y:S01]  /*10fc0*/  MUFU.EX2 R204, R204 ;  /* 0x000000cc00cc7308 */ /* 0x000fe20000000800 */
[C---:B------:R-:W-:Y:S02]  /*10fd0*/  FMUL.FTZ R19, R0.reuse, R171 ;  /* 0x000000ab00137220 */ /* 0x040fe40000410000 */
[C---:B------:R-:W-:Y:S02]  /*10fe0*/  FMUL.FTZ R22, R0.reuse, R166 ;  /* 0x000000a600167220 */ /* 0x040fe40000410000 */
[C---:B------:R-:W-:Y:S02]  /*10ff0*/  FMUL.FTZ R23, R0.reuse, R167 ;  /* 0x000000a700177220 */ /* 0x040fe40000410000 */
[----:B------:R-:W-:Y:S02]  /*11000*/  FMUL.FTZ R26, R0, R162 ;  /* 0x000000a2001a7220 */ /* 0x000fe40000410000 */
[----:B------:R-:W-:Y:S01]  /*11010*/  FMUL.FTZ R24, R2, R160 ;  /* 0x000000a002187220 */ /* 0x000fe20000410000 */
[----:B------:R-:W-:Y:S01]  /*11020*/  MOV R160, R27 ;  /* 0x0000001b00a07202 */ /* 0x000fe20000000f00 */
[----:B------:R-:W-:Y:S01]  /*11030*/  FMUL.FTZ R27, R0, R163 ;  /* 0x000000a3001b7220 */ /* 0x000fe20000410000 */
[----:B------:R-:W-:Y:S01]  /*11040*/  MUFU.EX2 R197, R195 ;  /* 0x000000c300c57308 */ /* 0x000fe20000000800 */
[----:B------:R-:W-:Y:S01]  /*11050*/  FMUL.FTZ R25, R2, R161 ;  /* 0x000000a102197220 */ /* 0x000fe20000410000 */
[----:B------:R-:W-:Y:S01]  /*11060*/  MOV R161, R34 ;  /* 0x0000002200a17202 */ /* 0x000fe20000000f00 */
[C---:B------:R-:W-:Y:S02]  /*11070*/  FMUL.FTZ R30, R0.reuse, R158 ;  /* 0x0000009e001e7220 */ /* 0x040fe40000410000 */
[----:B------:R-:W-:Y:S02]  /*11080*/  FMUL.FTZ R31, R0, R159 ;  /* 0x0000009f001f7220 */ /* 0x000fe40000410000 */
[C---:B------:R-:W-:Y:S01]  /*11090*/  FMUL.FTZ R28, R2.reuse, R156 ;  /* 0x0000009c021c7220 */ /* 0x040fe20000410000 */
[----:B------:R-:W-:Y:S01]  /*110a0*/  MOV R156, R35 ;  /* 0x00000023009c7202 */ /* 0x000fe20000000f00 */
        /* <DEDUP_REMOVED lines=112> */
[C---:B--2---:R-:W-:Y:S01]  /*117b0*/  FFMA.FTZ R164, R0.reuse, R164, R185 ;  /* 0x000000a400a47223 */ /* 0x044fe200000100b9 */
[----:B------:R-:W-:Y:S01]  /*117c0*/  F2FP.BF16.PACK_AB R185, R165, R185 ;  /* 0x000000b9a5b9723e */ /* 0x000fe200000010ff */
[----:B------:R-:W-:Y:S02]  /*117d0*/  FMUL.FTZ R131, R0, R131 ;  /* 0x0000008300837220 */ /* 0x000fe40000410000 */
[----:B------:R-:W-:Y:S02]  /*117e0*/  FADD.FTZ R0, R133, R188 ;  /* 0x000000bc85007221 */ /* 0x000fe40000010000 */
[----:B------:R-:W-:Y:S02]  /*117f0*/  MUFU.EX2 R188, R181 ;  /* 0x000000b500bc7308 */ /* 0x000fe40000000800 */
[C---:B-1----:R-:W-:Y:S08]  /*11800*/  HMMA.16816.F32.BF16 R4, R184.reuse, R136, R4 ;  /* 0x00000088b804723c */ /* 0x042ff00000041804 */
[C---:B------:R-:W-:Y:S01]  /*11810*/  HMMA.16816.F32.BF16 R8, R184.reuse, R138, R8 ;  /* 0x0000008ab808723c */ /* 0x040fe20000041808 */
[----:B------:R-:W1:Y:S03]  /*11820*/  LDSM.16.MT88.4 R136, [R219] ;  /* 0x00000000db88783b */ /* 0x000e660000004200 */
[----:B---3--:R-:W-:Y:S04]  /*11830*/  FADD.FTZ R0, R2, R0 ;  /* 0x0000000002007221 */ /* 0x008fe80000010000 */
[----:B------:R-:W-:Y:S01]  /*11840*/  FADD.FTZ R0, R144, R0 ;  /* 0x0000000090007221 */ /* 0x000fe20000010000 */
[----:B------:R-:W2:Y:S03]  /*11850*/  LDL R205, [R1+0x34] ;  /* 0x0000340001cd7983 */ /* 0x000ea60000100800 */
        /* <DEDUP_REMOVED lines=18> */
[----:B------:R-:W1:Y:S02]  /*11980*/  LDSM.16.MT88.4 R136, [R220+0x3000] ;  /* 0x00300000dc88783b */ /* 0x000e640000004200 */
[----:B--2---:R-:W-:Y:S05]  /*11990*/  ISETP.GT.AND P0, PT, R252, R205, PT ;  /* 0x000000cdfc00720c */ /* 0x004fea0003f04270 */
        /* <DEDUP_REMOVED lines=28> */
[----:B------:R-:W-:Y:S03]  /*11b60*/  F2FP.BF16.PACK_AB R137, R207, R209 ;  /* 0x000000d1cf89723e */ /* 0x000fe600000010ff */
[----:B------:R-:W-:Y:S02]  /*11b70*/  F2FP.BF16.PACK_AB R138, R134, R144 ;  /* 0x00000090868a723e */ /* 0x000fe400000010ff */
[----:B------:R-:W1:Y:S02]  /*11b80*/  LDSM.16.MT88.4 R144, [R219+0x800] ;  /* 0x00080000db90783b */ /* 0x000e640000004200 */
[----:B------:R-:W-:Y:S01]  /*11b90*/  MUFU.EX2 R134, R189 ;  /* 0x000000bd00867308 */ /* 0x000fe20000000800 */
[----:B------:R-:W-:Y:S07]  /*11ba0*/  F2FP.BF16.PACK_AB R139, R199, R204 ;  /* 0x000000ccc78b723e */ /* 0x000fee00000010ff */
[C---:B------:R-:W-:Y:S02]  /*11bb0*/  HMMA.16816.F32.BF16 R4, R136.reuse, R140, R4 ;  /* 0x0000008c8804723c */ /* 0x040fe40000041804 */
[----:B------:R2:W3:Y:S06]  /*11bc0*/  MUFU.EX2 R189, R176 ;  /* 0x000000b000bd7308 */ /* 0x0004ec0000000800 */
[C---:B------:R-:W-:Y:S01]  /*11bd0*/  HMMA.16816.F32.BF16 R8, R136.reuse, R142, R8 ;  /* 0x0000008e8808723c */ /* 0x040fe20000041808 */
[----:B------:R-:W4:Y:S03]  /*11be0*/  LDSM.16.MT88.4 R140, [R221+0x800] ;  /* 0x00080000dd8c783b */ /* 0x000f260000004200 */
[----:B------:R-:W-:Y:S10]  /*11bf0*/  MUFU.EX2 R186, R172 ;  /* 0x000000ac00ba7308 */ /* 0x000ff40000000800 */
[----:B------:R-:W5:Y:S01]  /*11c00*/  MUFU.EX2 R133, R194 ;  /* 0x000000c200857308 */ /* 0x000f620000000800 */
[----:B--2---:R-:W-:Y:S01]  /*11c10*/  LDSM.16.MT88.4 R176, [R218+0x2800] ;  /* 0x00280000dab0783b */ /* 0x004fe20000004200 */
[----:B---3--:R-:W-:Y:S01]  /*11c20*/  F2FP.BF16.PACK_AB R185, R189, R190 ;  /* 0x000000bebdb9723e */ /* 0x008fe200000010ff */
[C---:B-1----:R-:W-:Y:S07]  /*11c30*/  HMMA.16816.F32.BF16 R12, R136.reuse, R144, R12 ;  /* 0x00000090880c723c */ /* 0x042fee000004180c */
[----:B------:R-:W-:Y:S01]  /*11c40*/  MUFU.EX2 R194, R212 ;  /* 0x000000d400c27308 */ /* 0x000fe20000000800 */
[C---:B------:R-:W-:Y:S01]  /*11c50*/  HMMA.16816.F32.BF16 R16, R136.reuse, R146, R16 ;  /* 0x000000928810723c */ /* 0x040fe20000041810 */
[----:B------:R-:W1:Y:S08]  /*11c60*/  LDSM.16.MT88.4 R144, [R220+0x800] ;  /* 0x00080000dc90783b */ /* 0x000e700000004200 */
[----:B------:R-:W2:Y:S03]  /*11c70*/  MUFU.EX2 R2, R193 ;  /* 0x000000c100027308 */ /* 0x000ea60000000800 */
[----:B-----5:R-:W-:Y:S01]  /*11c80*/  FADD.FTZ R0, R133, R0 ;  /* 0x0000000085007221 */ /* 0x020fe20000010000 */
[C---:B----4-:R-:W-:Y:S06]  /*11c90*/  HMMA.16816.F32.BF16 R20, R136.reuse, R140, R20 ;  /* 0x0000008c8814723c */ /* 0x050fec0000041814 */
[----:B------:R-:W-:Y:S02]  /*11ca0*/  MUFU.EX2 R193, R214 ;  /* 0x000000d600c17308 */ /* 0x000fe40000000800 */
[C---:B------:R-:W-:Y:S01]  /*11cb0*/  HMMA.16816.F32.BF16 R24, R136.reuse, R142, R24 ;  /* 0x0000008e8818723c */ /* 0x040fe20000041818 */
[----:B------:R-:W3:Y:S03]  /*11cc0*/  LDSM.16.MT88.4 R140, [R218+0x3800] ;  /* 0x00380000da8c783b */ /* 0x000ee60000004200 */
[----:B--2---:R-:W-:Y:S04]  /*11cd0*/  FADD.FTZ R0, R2, R0 ;  /* 0x0000000002007221 */ /* 0x004fe80000010000 */
[----:B------:R-:W-:Y:S04]  /*11ce0*/  FADD.FTZ R0, R148, R0 ;  /* 0x0000000094007221 */ /* 0x000fe80000010000 */
[C---:B------:R-:W-:Y:S01]  /*11cf0*/  FADD.FTZ R0, R134.reuse, R0 ;  /* 0x0000000086007221 */ /* 0x040fe20000010000 */
        /* <DEDUP_REMOVED lines=60> */
[C---:B------:R-:W-:Y:S04]  /*120c0*/  FADD.FTZ R0, R134.reuse, R0 ;  /* 0x0000000086007221 */ /* 0x040fe80000010000 */
        /* <DEDUP_REMOVED lines=44> */
[C---:B-1----:R-:W-:Y:S01]  /*12390*/  HMMA.16816.F32.BF16 R4, R136.reuse, R144, R4 ;  /* 0x000000908804723c */ /* 0x042fe20000041804 */
[----:B------:R1:W-:Y:S07]  /*123a0*/  MUFU.EX2 R134, R161 ;  /* 0x000000a100867308 */ /* 0x0003ee0000000800 */
[C---:B------:R-:W-:Y:S01]  /*123b0*/  HMMA.16816.F32.BF16 R8, R136.reuse, R146, R8 ;  /* 0x000000928808723c */ /* 0x040fe20000041808 */
[----:B------:R-:W5:Y:S02]  /*123c0*/  LDSM.16.MT88.4 R144, [R218+0x4800] ;  /* 0x00480000da90783b */ /* 0x000f640000004200 */
[----:B------:R-:W4:Y:S05]  /*123d0*/  MUFU.EX2 R133, R182 ;  /* 0x000000b600857308 */ /* 0x000f2a0000000800 */
[C---:B--2---:R-:W-:Y:S08]  /*123e0*/  HMMA.16816.F32.BF16 R12, R136.reuse, R148, R12 ;  /* 0x00000094880c723c */ /* 0x044ff0000004180c */
[C---:B------:R-:W-:Y:S01]  /*123f0*/  HMMA.16816.F32.BF16 R16, R136.reuse, R150, R16 ;  /* 0x000000968810723c */ /* 0x040fe20000041810 */
[----:B------:R-:W2:Y:S07]  /*12400*/  LDSM.16.MT88.4 R148, [R219+0x4800] ;  /* 0x00480000db94783b */ /* 0x000eae0000004200 */
[C---:B---3--:R-:W-:Y:S01]  /*12410*/  HMMA.16816.F32.BF16 R20, R136.reuse, R140, R20 ;  /* 0x0000008c8814723c */ /* 0x048fe20000041814 */
[----:B-1----:R-:W-:Y:S03]  /*12420*/  LDSM.16.MT88.4 R160, [R221+0x2800] ;  /* 0x00280000dda0783b */ /* 0x002fe60000004200 */
[----:B----4-:R-:W-:Y:S04]  /*12430*/  FADD.FTZ R0, R133, R0 ;  /* 0x0000000085007221 */ /* 0x010fe80000010000 */
[C---:B------:R-:W-:Y:S01]  /*12440*/  HMMA.16816.F32.BF16 R24, R136.reuse, R142, R24 ;  /* 0x0000008e8818723c */ /* 0x040fe20000041818 */
[----:B------:R-:W1:Y:S03]  /*12450*/  LDSM.16.MT88.4 R140, [R221+0x4800] ;  /* 0x00480000dd8c783b */ /* 0x000e660000004200 */
[----:B------:R-:W-:Y:S04]  /*12460*/  FADD.FTZ R0, R2, R0 ;  /* 0x0000000002007221 */ /* 0x000fe80000010000 */
[C---:B------:R-:W-:Y:S04]  /*12470*/  HMMA.16816.F32.BF16 R28, R136.reuse, R152, R28 ;  /* 0x00000098881c723c */ /* 0x040fe8000004181c */
[----:B------:R-:W-:Y:S04]  /*12480*/  FADD.FTZ R0, R156, R0 ;  /* 0x000000009c007221 */ /* 0x000fe80000010000 */
[C---:B------:R-:W-:Y:S01]  /*12490*/  HMMA.16816.F32.BF16 R32, R136.reuse, R154, R32 ;  /* 0x0000009a8820723c */ /* 0x040fe20000041820 */
[----:B------:R-:W-:Y:S03]  /*124a0*/  LDSM.16.MT88.4 R152, [R218+0x7800] ;  /* 0x00780000da98783b */ /* 0x000fe60000004200 */
[----:B------:R-:W-:Y:S04]  /*124b0*/  FADD.FTZ R0, R134, R0 ;  /* 0x0000000086007221 */ /* 0x000fe80000010000 */
[C---:B-----5:R-:W-:Y:S08]  /*124c0*/  HMMA.16816.F32.BF16 R36, R136.reuse, R144, R36 ;  /* 0x000000908824723c */ /* 0x060ff00000041824 */
        /* <DEDUP_REMOVED lines=11> */
[C---:B------:R-:W-:Y:S08]  /*12580*/  HMMA.16816.F32.BF16 R68, R136.reuse, R152, R68 ;  /* 0x000000988844723c */ /* 0x040ff00000041844 */
[C---:B------:R-:W-:Y:S01]  /*12590*/  HMMA.16816.F32.BF16 R72, R136.reuse, R154, R72 ;  /* 0x0000009a8848723c */ /* 0x040fe20000041848 */
[----:B------:R-:W4:Y:S07]  /*125a0*/  LDSM.16.MT88.4 R152, [R218+0xa800] ;  /* 0x00a80000da98783b */ /* 0x000f2e0000004200 */
[C---:B--2---:R-:W-:Y:S08]  /*125b0*/  HMMA.16816.F32.BF16 R76, R136.reuse, R148, R76 ;  /* 0x00000094884c723c */ /* 0x044ff0000004184c */
[C---:B------:R-:W-:Y:S01]  /*125c0*/  HMMA.16816.F32.BF16 R80, R136.reuse, R150, R80 ;  /* 0x000000968850723c */ /* 0x040fe20000041850 */
[----:B------:R-:W-:Y:S07]  /*125d0*/  LDSM.16.MT88.4 R148, [R221+0xa800] ;  /* 0x00a80000dd94783b */ /* 0x000fee0000004200 */
        /* <DEDUP_REMOVED lines=20> */
[----:B------:R-:W4:Y:S01]  /*12720*/  MUFU.EX2 R2, R169 ;  /* 0x000000a900027308 */ /* 0x000f220000000800 */
[----:B------:R-:W-:Y:S01]  /*12730*/  LDSM.16.MT88.4 R156, [R219+0x5000] ;  /* 0x00500000db9c783b */ /* 0x000fe20000004200 */
[----:B------:R-:W-:Y:S02]  /*12740*/  F2FP.BF16.PACK_AB R137, R193, R194 ;  /* 0x000000c2c189723e */ /* 0x000fe400000010ff */
[----:B------:R-:W-:Y:S06]  /*12750*/  F2FP.BF16.PACK_AB R139, R191, R192 ;  /* 0x000000c0bf8b723e */ /* 0x000fec00000010ff */
[----:B------:R-:W5:Y:S01]  /*12760*/  MUFU.EX2 R133, R173 ;  /* 0x000000ad00857308 */ /* 0x000f620000000800 */
[C---:B-1----:R-:W-:Y:S08]  /*12770*/  HMMA.16816.F32.BF16 R4, R136.reuse, R140, R4 ;  /* 0x0000008c8804723c */ /* 0x042ff00000041804 */
[C---:B------:R-:W-:Y:S01]  /*12780*/  HMMA.16816.F32.BF16 R8, R136.reuse, R142, R8 ;  /* 0x0000008e8808723c */ /* 0x040fe20000041808 */
[----:B------:R-:W1:Y:S01]  /*12790*/  LDSM.16.MT88.4 R140, [R218+0x5000] ;  /* 0x00500000da8c783b */ /* 0x000e620000004200 */
[----:B------:R-:W2:Y:S02]  /*127a0*/  MUFU.EX2 R134, R180 ;  /* 0x000000b400867308 */ /* 0x000ea40000000800 */
[----:B----4-:R-:W-:Y:S04]  /*127b0*/  FADD.FTZ R0, R2, R0 ;  /* 0x0000000002007221 */ /* 0x010fe80000010000 */
[C---:B------:R-:W-:Y:S01]  /*127c0*/  HMMA.16816.F32.BF16 R12, R136.reuse, R152, R12 ;  /* 0x00000098880c723c */ /* 0x040fe2000004180c */
[----:B------:R-:W-:Y:S03]  /*127d0*/  LDSM.16.MT88.4 R168, [R219+0x2800] ;  /* 0x00280000dba8783b */ /* 0x000fe60000004200 */
[C---:B------:R-:W-:Y:S01]  /*127e0*/  FADD.FTZ R0, R184.reuse, R0 ;  /* 0x00000000b8007221 */ /* 0x040fe20000010000 */
[----:B------:R-:W-:Y:S01]  /*127f0*/  F2FP.BF16.PACK_AB R184, R184, R2 ;  /* 0x00000002b8b8723e */ /* 0x000fe200000010ff */
[----:B------:R-:W-:Y:S02]  /*12800*/  FADD.FTZ R2, R165, R164 ;  /* 0x000000a4a5027221 */ /* 0x000fe40000010000 */
[C---:B------:R-:W-:Y:S01]  /*12810*/  HMMA.16816.F32.BF16 R16, R136.reuse, R154, R16 ;  /* 0x0000009a8810723c */ /* 0x040fe20000041810 */
[----:B------:R-:W4:Y:S03]  /*12820*/  LDSM.16.MT88.4 R152, [R221+0x5000] ;  /* 0x00500000dd98783b */ /* 0x000f260000004200 */
[----:B-----5:R-:W-:Y:S04]  /*12830*/  FADD.FTZ R0, R133, R0 ;  /* 0x0000000085007221 */ /* 0x020fe80000010000 */
[C---:B---3--:R-:W-:Y:S04]  /*12840*/  HMMA.16816.F32.BF16 R20, R136.reuse, R148, R20 ;  /* 0x000000948814723c */ /* 0x048fe80000041814 */
[C---:B------:R-:W-:Y:S01]  /*12850*/  FADD.FTZ R0, R186.reuse, R0 ;  /* 0x00000000ba007221 */ /* 0x040fe20000010000 */
[----:B------:R-:W-:Y:S02]  /*12860*/  F2FP.BF16.PACK_AB R186, R186, R133 ;  /* 0x00000085baba723e */ /* 0x000fe400000010ff */
[----:B--2---:R-:W-:Y:S01]  /*12870*/  F2FP.BF16.PACK_AB R187, R134, R188 ;  /* 0x000000bc86bb723e */ /* 0x004fe200000010ff */
[C---:B------:R-:W-:Y:S01]  /*12880*/  HMMA.16816.F32.BF16 R24, R136.reuse, R150, R24 ;  /* 0x000000968818723c */ /* 0x040fe20000041818 */
[----:B------:R-:W2:Y:S03]  /*12890*/  LDSM.16.MT88.4 R148, [R220+0x5000] ;  /* 0x00500000dc94783b */ /* 0x000ea60000004200 */
[----:B------:R-:W-:Y:S04]  /*128a0*/  MOV R133, R132 ;  /* 0x0000008400857202 */ /* 0x000fe80000000f00 */
        /* <DEDUP_REMOVED lines=55> */
[----:B------:R-:W-:Y:S01]  /*12c20*/  FADD.FTZ R2, R188, R0 ;  /* 0x00000000bc027221 */ /* 0x000fe20000010000 */
[----:B------:R-:W-:Y:S03]  /*12c30*/  IADD3 R0, R252, -0x1, RZ ;  /* 0xfffffffffc007810 */ /* 0x000fe60007ffe0ff */
[C---:B---3--:R-:W-:Y:S04]  /*12c40*/  HMMA.16816.F32.BF16 R124, R136.reuse, R156, R124 ;  /* 0x0000009c887c723c */ /* 0x048fe8000004187c */
[----:B------:R-:W-:Y:S01]  /*12c50*/  FADD.FTZ R2, R134, R2 ;  /* 0x0000000286027221 */ /* 0x000fe20000010000 */
[----:B------:R-:W-:Y:S02]  /*12c60*/  MOV R252, R0 ;  /* 0x0000000000fc7202 */ /* 0x000fe40000000f00 */
[-C--:B------:R-:W-:Y:S01]  /*12c70*/  MOV R134, R3.reuse ;  /* 0x0000000300867202 */ /* 0x080fe20000000f00 */
        /* <DEDUP_REMOVED lines=14> */
[C---:B----4-:R-:W-:Y:S01]  /*12d60*/  HMMA.16816.F32.BF16 R156, R184.reuse, R152, R28 ;  /* 0x00000098b89c723c */ /* 0x050fe2000004181c */
[----:B------:R-:W-:Y:S07]  /*12d70*/  STL [R1+0x2c], R2 ;  /* 0x00002c0201007387 */ /* 0x000fee0000100800 */
        /* <DEDUP_REMOVED lines=14> */
[C---:B------:R-:W-:Y:S08]  /*12e60*/  HMMA.16816.F32.BF16 R76, R184.reuse, R16, R76 ;  /* 0x00000010b84c723c */ /* 0x040ff0000004184c */
[C---:B------:R-:W-:Y:S08]  /*12e70*/  HMMA.16816.F32.BF16 R80, R184.reuse, R18, R80 ;  /* 0x00000012b850723c */ /* 0x040ff00000041850 */
        /* <DEDUP_REMOVED lines=13> */
[----:B------:R-:W-:Y:S01]  /*12f50*/  HMMA.16816.F32.BF16 R128, R184, R6, R128 ;  /* 0x00000006b880723c */ /* 0x000fe20000041880 */
[----:B------:R-:W-:Y:S07]  /*12f60*/  @!UPT UIADD3 URZ, URZ, URZ, URZ ;  /* 0x0000003f3f3ff290 */ /* 0x000fee000fffe03f */
[----:B------:R-:W-:-:S11]  /*12f70*/  @P0 BRA `(.L_x_2717) ;  /* 0xffffae6000000947 */ /* 0x000fd6000383ffff */
.L_x_2710:
[----:B------:R-:W-:Y:S05]  /*12f80*/  BRA.DIV ~URZ, `(.L_x_2718) ;  /* 0x000054927f007947 */ /* 0x000fea000b800000 */
[----:B------:R-:W2:Y:S04]  /*12f90*/  LDL R0, [R1+0x1c] ;  /* 0x00001c0001007983 */ /* 0x000ea80000100800 */
[----:B--2---:R1:W2:Y:S02]  /*12fa0*/  SHFL.BFLY PT, R5, R0, 0x2, 0x1f ;  /* 0x0c401f0000057f89 */ /* 0x0042a400000e0000 */
.L_x_2752:
        /* <DEDUP_REMOVED lines=9> */
.L_x_2753:
        /* <DEDUP_REMOVED lines=149> */
.L_x_2679:
[----:B--2---:R-:W2:Y:S04]  /*13990*/  LDL.LU R2, [R1+0x78] ;  /* 0x0000780001027983 */ /* 0x004ea80000300800 */
[----:B------:R-:W3:Y:S04]  /*139a0*/  S2R R6, SR_TID.X ;  /* 0x0000000000067919 */ /* 0x000ee80000002100 */
[----:B------:R4:W5:Y:S01]  /*139b0*/  LDL R7, [R1+0x80] ;  /* 0x0000800001077983 */ /* 0x0009620000100800 */
[----:B------:R-:W-:Y:S01]  /*139c0*/  BSSY B0, `(.L_x_2720) ;  /* 0x0000014000007945 */ /* 0x000fe20003800000 */
[----:B---3--:R-:W-:-:S02]  /*139d0*/  LOP3.LUT P0, RZ, R6, 0xff, RZ, 0xc0, !PT ;  /* 0x000000ff06ff7812 */ /* 0x008fc4000780c0ff */
[----:B--2---:R-:W-:-:S11]  /*139e0*/  LOP3.LUT R2, R2, 0xfffffffd, RZ, 0xc0, !PT ;  /* 0xfffffffd02027812 */ /* 0x004fd600078ec0ff */
[----:B------:R-:W-:-:S05]  /*139f0*/  @P0 LOP3.LUT R2, R2, 0x2, RZ, 0xfc, !PT ;  /* 0x0000000202020812 */ /* 0x000fca00078efcff */
[----:B------:R4:W-:Y:S01]  /*13a00*/  STL [R1+0x78], R2 ;  /* 0x0000780201007387 */ /* 0x0009e20000100800 */
[----:B------:R-:W-:Y:S05]  /*13a10*/  @P0 BRA `(.L_x_2721) ;  /* 0x000000e000000947 */ /* 0x000fea0003800000 */
[----:B------:R-:W2:Y:S01]  /*13a20*/  S2R R4, SR_LANEID ;  /* 0x0000000000047919 */ /* 0x000ea20000000000 */
[----:B------:R-:W-:Y:S01]  /*13a30*/  VOTEU.ANY UR4, UPT, PT ;  /* 0x0000000000047886 */ /* 0x000fe200038e0100 */
[----:B------:R-:W-:Y:S01]  /*13a40*/  IMAD.MOV.U32 R5, RZ, RZ, c[0x0][0x584] ;  /* 0x00016100ff057624 */ /* 0x000fe200078e00ff */
[----:B------:R-:W2:Y:S08]  /*13a50*/  FLO.U32 R3, UR4 ;  /* 0x0000000400037d00 */ /* 0x000eb000080e0000 */
[----:B----4-:R-:W3:Y:S01]  /*13a60*/  POPC R2, UR4 ;  /* 0x0000000400027d09 */ /* 0x010ee20008000000 */
[----:B--2---:R-:W-:Y:S01]  /*13a70*/  ISETP.EQ.U32.AND P0, PT, R3, R4, PT ;  /* 0x000000040300720c */ /* 0x004fe20003f02070 */
[----:B------:R-:W-:-:S12]  /*13a80*/  IMAD.MOV.U32 R4, RZ, RZ, c[0x0][0x580] ;  /* 0x00016000ff047624 */ /* 0x000fd800078e00ff */
[----:B---3--:R2:W3:Y:S04]  /*13a90*/  @P0 ATOMG.E.ADD.STRONG.GPU PT, R2, [R4.64], R2 ;  /* 0x00000002040209a8 */ /* 0x0084e800081ee1c6 */
[----:B--2---:R-:W2:Y:S04]  /*13aa0*/  S2R R4, SR_LTMASK ;  /* 0x0000000000047919 */ /* 0x004ea80000003900 */
[----:B---3--:R2:W3:Y:S02]  /*13ab0*/  SHFL.IDX PT, R3, R2, R3, 0x1f ;  /* 0x00001f0302037589 */ /* 0x0084e400000e0000 */
[----:B--2---:R-:W-:-:S06]  /*13ac0*/  LOP3.LUT R2, R4, UR4, RZ, 0xc0, !PT ;  /* 0x0000000404027c12 */ /* 0x004fcc000f8ec0ff */
[----:B------:R-:W3:Y:S02]  /*13ad0*/  POPC R2, R2 ;  /* 0x0000000200027309 */ /* 0x000ee40000000000 */
[----:B---3-5:R-:W-:-:S05]  /*13ae0*/  IADD3 R7, R3, c[0x0][0xc], R2 ;  /* 0x0000030003077a10 */ /* 0x028fca0007ffe002 */
[----:B------:R2:W-:Y:S02]  /*13af0*/  STL [R1+0x80], R7 ;  /* 0x0000800701007387 */ /* 0x0005e40000100800 */
.L_x_2721:
[----:B------:R-:W-:Y:S05]  /*13b00*/  BSYNC B0 ;  /* 0x0000000000007941 */ /* 0x000fea0003800000 */
.L_x_2720:
        /* <DEDUP_REMOVED lines=8> */
[----:B----4-:R-:W-:Y:S01]  /*13b90*/  SHF.R.S32.HI R2, RZ, 0x1f, R6 ;  /* 0x0000001fff027819 */ /* 0x010fe20000011406 */
[----:B------:R-:W-:Y:S02]  /*13ba0*/  IMAD.MOV.U32 R44, RZ, RZ, RZ ;  /* 0x000000ffff2c7224 */ /* 0x000fe400078e00ff */
[----:B------:R-:W-:Y:S01]  /*13bb0*/  IMAD.MOV.U32 R3, RZ, RZ, 0x1f ;  /* 0x0000001fff037424 */ /* 0x000fe200078e00ff */
[----:B------:R-:W-:-:S04]  /*13bc0*/  LEA.HI R2, R2, R6, RZ, 0x7 ;  /* 0x0000000602027211 */ /* 0x000fc800078f38ff */
[----:B------:R-:W-:-:S05]  /*13bd0*/  SHF.R.S32.HI R2, RZ, 0x7, R2 ;  /* 0x00000007ff027819 */ /* 0x000fca0000011402 */
[----:B------:R-:W-:Y:S01]  /*13be0*/  IMAD.MOV.U32 R0, RZ, RZ, R2 ;  /* 0x000000ffff007224 */ /* 0x000fe200078e0002 */
[----:B------:R-:W-:Y:S02]  /*13bf0*/  MOV R2, 0x13c10 ;  /* 0x00013c1000027802 */ /* 0x000fe40000000f00 */
[----:B-12---:R-:W-:Y:S05]  /*13c00*/  CALL.REL.NOINC `($__internal_44_$__cuda_sm70_shflsync_idx_p) ;  /* 0x00004a3000007944 */ /* 0x006fea0003c00000 */
.L_x_2724:
[----:B------:R-:W3:Y:S04]  /*13c10*/  LDL R5, [R1+0x18c] ;  /* 0x00018c0001057983 */ /* 0x000ee80000100800 */
[----:B--2---:R-:W2:Y:S04]  /*13c20*/  LDL.LU R18, [R1+0x70] ;  /* 0x0000700001127983 */ /* 0x004ea80000300800 */
[----:B-1--4-:R-:W4:Y:S04]  /*13c30*/  LDL.LU R16, [R1+0x6c] ;  /* 0x00006c0001107983 */ /* 0x012f280000300800 */
[----:B------:R-:W3:Y:S04]  /*13c40*/  LDL.LU R15, [R1+0x74] ;  /* 0x00007400010f7983 */ /* 0x000ee80000300800 */
[----:B------:R-:W3:Y:S01]  /*13c50*/  LDL.LU R17, [R1+0x7c] ;  /* 0x00007c0001117983 */ /* 0x000ee20000300800 */
[----:B-----5:R-:W-:-:S03]  /*13c60*/  MOV R4, 0x1 ;  /* 0x0000000100047802 */ /* 0x020fc60000000f00 */
        /* <DEDUP_REMOVED lines=59> */
[----:B------:R1:W5:Y:S01]  /*14020*/  LDL R19, [R1+0x8c] ;  /* 0x00008c0001137983 */ /* 0x0003620000100800 */
[----:B--2---:R-:W-:Y:S01]  /*14030*/  SHF.R.S32.HI R7, RZ, 0x1f, R18 ;  /* 0x0000001fff077819 */ /* 0x004fe20000011412 */
[----:B------:R-:W-:Y:S01]  /*14040*/  IMAD.WIDE.U32 R2, R18, c[0x0][0x4d0], RZ ;  /* 0x0001340012027a25 */ /* 0x000fe200078e00ff */
[----:B----4-:R-:W-:-:S03]  /*14050*/  SHF.R.S32.HI R10, RZ, 0x1f, R16 ;  /* 0x0000001fff0a7819 */ /* 0x010fc60000011410 */
[----:B------:R-:W-:Y:S01]  /*14060*/  IMAD R0, R7, c[0x0][0x4d0], RZ ;  /* 0x0001340007007a24 */ /* 0x000fe200078e02ff */
[----:B---3--:R-:W-:-:S03]  /*14070*/  SHF.R.S32.HI R11, RZ, 0x1f, R15 ;  /* 0x0000001fff0b7819 */ /* 0x008fc6000001140f */
[----:B------:R-:W-:Y:S02]  /*14080*/  IMAD R0, R18, c[0x0][0x4d4], R0 ;  /* 0x0001350012007a24 */ /* 0x000fe400078e0200 */
[----:B------:R-:W-:-:S03]  /*14090*/  IMAD.IADD R6, R5, 0x1, R17 ;  /* 0x0000000105067824 */ /* 0x000fc600078e0211 */
[----:B------:R-:W-:Y:S01]  /*140a0*/  IADD3 R3, R3, R0, RZ ;  /* 0x0000000003037210 */ /* 0x000fe20007ffe0ff */
[----:B------:R-:W-:Y:S02]  /*140b0*/  IMAD R0, R10, c[0x0][0x4d8], RZ ;  /* 0x000136000a007a24 */ /* 0x000fe400078e02ff */
[----:B------:R-:W-:-:S04]  /*140c0*/  @P0 IMAD.HI.U32 R5, R6, c[0x0][0x4ec], RZ ;  /* 0x00013b0006050a27 */ /* 0x000fc800078e00ff */
[C---:B------:R-:W-:Y:S01]  /*140d0*/  IMAD R4, R16.reuse, c[0x0][0x4dc], R0 ;  /* 0x0001370010047a24 */ /* 0x040fe200078e0200 */
[----:B------:R-:W-:Y:S01]  /*140e0*/  MOV R0, R6 ;  /* 0x0000000600007202 */ /* 0x000fe20000000f00 */
[----:B------:R-:W-:Y:S01]  /*140f0*/  IMAD.WIDE.U32 R2, R16, c[0x0][0x4d8], R2 ;  /* 0x0001360010027a25 */ /* 0x000fe200078e0002 */
[----:B------:R-:W-:-:S03]  /*14100*/  @P0 SHF.R.U32.HI R0, RZ, c[0x0][0x4f0], R5 ;  /* 0x00013c00ff000a19 */ /* 0x000fc60000011605 */
[----:B------:R-:W-:Y:S01]  /*14110*/  IMAD.IADD R3, R3, 0x1, R4 ;  /* 0x0000000103037824 */ /* 0x000fe200078e0204 */
[----:B------:R-:W-:Y:S01]  /*14120*/  SHF.R.S32.HI R5, RZ, 0x1f, R0 ;  /* 0x0000001fff057819 */ /* 0x000fe20000011400 */
[----:B------:R-:W-:Y:S02]  /*14130*/  IMAD R4, R11, c[0x0][0x4e0], RZ ;  /* 0x000138000b047a24 */ /* 0x000fe400078e02ff */
[----:B------:R-:W-:-:S04]  /*14140*/  IMAD.WIDE.U32 R2, R15, c[0x0][0x4e0], R2 ;  /* 0x000138000f027a25 */ /* 0x000fc800078e0002 */
[----:B------:R-:W-:Y:S01]  /*14150*/  IMAD R4, R15, c[0x0][0x4e4], R4 ;  /* 0x000139000f047a24 */ /* 0x000fe200078e0204 */
[----:B------:R-:W-:Y:S01]  /*14160*/  IADD3 R8, P1, R0, R2, RZ ;  /* 0x0000000200087210 */ /* 0x000fe20007f3e0ff */
[----:B------:R-:W-:-:S03]  /*14170*/  IMAD R2, R7, c[0x0][0x438], RZ ;  /* 0x00010e0007027a24 */ /* 0x000fc600078e02ff */
[----:B------:R-:W-:Y:S01]  /*14180*/  IADD3.X R9, R5, R3, R4, P1, !PT ;  /* 0x0000000305097210 */ /* 0x000fe20000ffe404 */
[C---:B------:R-:W-:Y:S02]  /*14190*/  IMAD R4, R18.reuse, c[0x0][0x43c], R2 ;  /* 0x00010f0012047a24 */ /* 0x040fe400078e0202 */
[----:B------:R-:W-:-:S04]  /*141a0*/  IMAD.WIDE.U32 R2, R18, c[0x0][0x438], RZ ;  /* 0x00010e0012027a25 */ /* 0x000fc800078e00ff */
[----:B------:R-:W-:Y:S01]  /*141b0*/  IMAD R5, R10, c[0x0][0x440], RZ ;  /* 0x000110000a057a24 */ /* 0x000fe200078e02ff */
[----:B------:R-:W-:Y:S01]  /*141c0*/  IADD3 R3, R3, R4, RZ ;  /* 0x0000000403037210 */ /* 0x000fe20007ffe0ff */
[----:B------:R-:W2:Y:S01]  /*141d0*/  S2R R18, SR_TID.X ;  /* 0x0000000000127919 */ /* 0x000ea20000002100 */
[----:B------:R-:W-:Y:S01]  /*141e0*/  IADD3 R4, -R0, RZ, RZ ;  /* 0x000000ff00047210 */ /* 0x000fe20007ffe1ff */
[C---:B------:R-:W-:Y:S02]  /*141f0*/  IMAD R7, R16.reuse, c[0x0][0x444], R5 ;  /* 0x0001110010077a24 */ /* 0x040fe400078e0205 */
[----:B------:R-:W-:Y:S02]  /*14200*/  IMAD.WIDE.U32 R2, R16, c[0x0][0x440], R2 ;  /* 0x0001100010027a25 */ /* 0x000fe400078e0002 */
[----:B------:R-:W3:Y:S02]  /*14210*/  LDL R16, [R1+0x194] ;  /* 0x0001940001107983 */ /* 0x000ee40000100800 */
[----:B------:R-:W-:Y:S01]  /*14220*/  IMAD R4, R4, c[0x0][0x4e8], R6 ;  /* 0x00013a0004047a24 */ /* 0x000fe200078e0206 */
[----:B------:R-:W-:Y:S01]  /*14230*/  IADD3 R3, R3, R7, RZ ;  /* 0x0000000703037210 */ /* 0x000fe20007ffe0ff */
[----:B------:R-:W-:-:S03]  /*14240*/  @P0 IMAD.HI.U32 R5, R6, c[0x0][0x4ec], RZ ;  /* 0x00013b0006050a27 */ /* 0x000fc600078e00ff */
[----:B------:R-:W-:Y:S01]  /*14250*/  SHF.R.S32.HI R10, RZ, 0x1f, R4 ;  /* 0x0000001fff0a7819 */ /* 0x000fe20000011404 */
[----:B------:R-:W-:Y:S02]  /*14260*/  IMAD R7, R11, c[0x0][0x448], RZ ;  /* 0x000112000b077a24 */ /* 0x000fe400078e02ff */
[----:B------:R-:W-:Y:S01]  /*14270*/  IMAD.MOV.U32 R0, RZ, RZ, R6 ;  /* 0x000000ffff007224 */ /* 0x000fe200078e0006 */
[----:B------:R-:W-:Y:S01]  /*14280*/  @P0 SHF.R.U32.HI R0, RZ, c[0x0][0x4f0], R5 ;  /* 0x00013c00ff000a19 */ /* 0x000fe20000011605 */
[C---:B------:R-:W-:Y:S02]  /*14290*/  IMAD R11, R15.reuse, c[0x0][0x44c], R7 ;  /* 0x000113000f0b7a24 */ /* 0x040fe400078e0207 */
[----:B------:R-:W-:Y:S01]  /*142a0*/  IMAD.WIDE.U32 R2, R15, c[0x0][0x448], R2 ;  /* 0x000112000f027a25 */ /* 0x000fe200078e0002 */
[----:B--2---:R-:W-:-:S03]  /*142b0*/  SHF.R.S32.HI R15, RZ, 0x1f, R18 ;  /* 0x0000001fff0f7819 */ /* 0x004fc60000011412 */
[----:B------:R-:W-:Y:S01]  /*142c0*/  IMAD R5, R10, c[0x0][0x4c8], RZ ;  /* 0x000132000a057a24 */ /* 0x000fe200078e02ff */
[----:B------:R-:W-:-:S03]  /*142d0*/  LEA.HI R15, R15, R18, RZ, 0x5 ;  /* 0x000000120f0f7211 */ /* 0x000fc600078f28ff */
[C---:B------:R-:W-:Y:S01]  /*142e0*/  IMAD R7, R4.reuse, c[0x0][0x4cc], R5 ;  /* 0x0001330004077a24 */ /* 0x040fe200078e0205 */
[----:B------:R-:W-:Y:S01]  /*142f0*/  SHF.R.S32.HI R10, RZ, 0x1f, R0 ;  /* 0x0000001fff0a7819 */ /* 0x000fe20000011400 */
[----:B------:R-:W-:Y:S01]  /*14300*/  IMAD.WIDE.U32 R4, R4, c[0x0][0x4c8], R8 ;  /* 0x0001320004047a25 */ /* 0x000fe200078e0008 */
[----:B------:R-:W-:-:S03]  /*14310*/  LOP3.LUT R15, R15, 0xffffffe0, RZ, 0xc0, !PT ;  /* 0xffffffe00f0f7812 */ /* 0x000fc600078ec0ff */
[----:B------:R-:W-:Y:S01]  /*14320*/  IMAD.IADD R3, R3, 0x1, R11 ;  /* 0x0000000103037824 */ /* 0x000fe200078e020b */
[----:B------:R-:W-:Y:S01]  /*14330*/  IADD3 R7, R5, R7, RZ ;  /* 0x0000000705077210 */ /* 0x000fe20007ffe0ff */
[----:B------:R-:W-:Y:S01]  /*14340*/  IMAD R5, R10, c[0x0][0x430], RZ ;  /* 0x00010c000a057a24 */ /* 0x000fe200078e02ff */
[----:B------:R-:W-:Y:S02]  /*14350*/  LEA R9, P0, R4, c[0x0][0x4a8], 0x2 ;  /* 0x00012a0004097a11 */ /* 0x000fe400078010ff */
[----:B------:R-:W-:Y:S01]  /*14360*/  IADD3 R15, -R15, R18, RZ ;  /* 0x000000120f0f7210 */ /* 0x000fe20007ffe1ff */
[C---:B------:R-:W-:Y:S01]  /*14370*/  IMAD R10, R0.reuse, c[0x0][0x434], R5 ;  /* 0x00010d00000a7a24 */ /* 0x040fe200078e0205 */
[C---:B------:R-:W-:Y:S01]  /*14380*/  IADD3 R8, -R0.reuse, RZ, RZ ;  /* 0x000000ff00087210 */ /* 0x040fe20007ffe1ff */
[----:B------:R-:W-:Y:S01]  /*14390*/  IMAD.WIDE.U32 R2, R0, c[0x0][0x430], R2 ;  /* 0x00010c0000027a25 */ /* 0x000fe200078e0002 */
[----:B------:R-:W-:Y:S01]  /*143a0*/  LEA.HI.X R7, R4, c[0x0][0x4ac], R7, 0x2, P0 ;  /* 0x00012b0004077a11 */ /* 0x000fe200000f1407 */
[----:B------:R1:W5:Y:S01]  /*143b0*/  LDL R18, [R1+0x114] ;  /* 0x0001140001127983 */ /* 0x0003620000100800 */
[----:B------:R-:W-:-:S03]  /*143c0*/  LOP3.LUT P0, RZ, R15, 0x3, RZ, 0xc0, !PT ;  /* 0x000000030fff7812 */ /* 0x000fc6000780c0ff */
[----:B------:R1:W5:Y:S01]  /*143d0*/  LDL R15, [R1+0x84] ;  /* 0x00008400010f7983 */ /* 0x0003620000100800 */
[----:B---3--:R-:W-:-:S03]  /*143e0*/  IADD3 R0, R16, R17, RZ ;  /* 0x0000001110007210 */ /* 0x008fc60007ffe0ff */
[----:B------:R1:W5:Y:S04]  /*143f0*/  LDL R17, [R1+0x88] ;  /* 0x0000880001117983 */ /* 0x0003680000100800 */
[----:B------:R1:W5:Y:S01]  /*14400*/  LDL R16, [R1+0x110] ;  /* 0x0001100001107983 */ /* 0x0003620000100800 */
[----:B------:R-:W-:-:S03]  /*14410*/  IMAD R8, R8, c[0x0][0x4e8], R6 ;  /* 0x00013a0008087a24 */ /* 0x000fc600078e0206 */
[----:B------:R-:W-:Y:S04]  /*14420*/  SHFL.IDX PT, R4, R9, RZ, 0x1c1f ;  /* 0x001c1fff09047589 */ /* 0x000fe800000e0000 */
[----:B------:R2:W-:Y:S01]  /*14430*/  SHFL.IDX PT, R6, R9, 0x1, 0x1c1f ;  /* 0x003c1f0009067f89 */ /* 0x0005e200000e0000 */
[----:B------:R-:W-:Y:S01]  /*14440*/  IMAD.IADD R3, R3, 0x1, R10 ;  /* 0x0000000103037824 */ /* 0x000fe200078e020a */
[----:B------:R-:W-:Y:S02]  /*14450*/  ULDC UR5, c[0x0][0x4e8] ;  /* 0x00013a0000057ab9 */ /* 0x000fe40000000800 */
[----:B------:R-:W3:Y:S01]  /*14460*/  SHFL.IDX PT, R5, R7, RZ, 0x1c1f ;  /* 0x001c1fff07057589 */ /* 0x000ee200000e0000 */
[----:B------:R-:W-:-:S03]  /*14470*/  ULDC UR4, c[0x0][0x388] ;  /* 0x0000e20000047ab9 */ /* 0x000fc60000000800 */
[----:B------:R-:W4:Y:S01]  /*14480*/  SHFL.IDX PT, R7, R7, 0x1, 0x1c1f ;  /* 0x003c1f0007077f89 */ /* 0x000f2200000e0000 */
[----:B------:R-:W-:Y:S01]  /*14490*/  UIMAD UR4, UR5, UR4, URZ ;  /* 0x00000004050472a4 */ /* 0x000fe2000f8e023f */
[----:B------:R-:W-:Y:S01]  /*144a0*/  IMAD.WIDE.U32 R2, R8, c[0x0][0x428], R2 ;  /* 0x00010a0008027a25 */ /* 0x000fe200078e0002 */
[----:B--2---:R-:W-:-:S05]  /*144b0*/  SHF.R.S32.HI R9, RZ, 0x1f, R8 ;  /* 0x0000001fff097819 */ /* 0x004fca0000011408 */
[----:B------:R-:W-:Y:S01]  /*144c0*/  IMAD R10, R9, c[0x0][0x428], RZ ;  /* 0x00010a00090a7a24 */ /* 0x000fe200078e02ff */
[----:B------:R-:W-:-:S03]  /*144d0*/  IADD3 R9, R0, 0x8, RZ ;  /* 0x0000000800097810 */ /* 0x000fc60007ffe0ff */
[----:B------:R-:W-:Y:S01]  /*144e0*/  IMAD R10, R8, c[0x0][0x42c], R10 ;  /* 0x00010b00080a7a24 */ /* 0x000fe200078e020a */
[----:B------:R-:W-:Y:S02]  /*144f0*/  ISETP.GE.OR P2, PT, R0, UR4, P0 ;  /* 0x0000000400007c0c */ /* 0x000fe40008746670 */
[----:B------:R-:W-:Y:S02]  /*14500*/  ISETP.GE.OR P1, PT, R9, UR4, P0 ;  /* 0x0000000409007c0c */ /* 0x000fe40008726670 */
[----:B------:R-:W-:Y:S02]  /*14510*/  IADD3 R3, R3, R10, RZ ;  /* 0x0000000a03037210 */ /* 0x000fe40007ffe0ff */
[----:B------:R-:W-:-:S04]  /*14520*/  LEA R11, P0, R2, c[0x0][0x400], 0x2 ;  /* 0x00010000020b7a11 */ /* 0x000fc800078010ff */
[----:B------:R-:W-:Y:S02]  /*14530*/  LEA.HI.X R10, R2, c[0x0][0x404], R3, 0x2, P0 ;  /* 0x00010100020a7a11 */ /* 0x000fe400000f1403 */
[----:B------:R-:W-:Y:S01]  /*14540*/  ISETP.GE.AND P0, PT, R0, UR4, PT ;  /* 0x0000000400007c0c */ /* 0x000fe2000bf06270 */
[----:B---3--:R1:W-:Y:S01]  /*14550*/  @!P2 ST.E [R4.64], R13 ;  /* 0x0000000d0400a985 */ /* 0x0083e2000c101906 */
[----:B------:R-:W-:Y:S03]  /*14560*/  BSSY B0, `(.L_x_2725) ;  /* 0x0000086000007945 */ /* 0x000fe60003800000 */
[----:B----4-:R1:W-:Y:S01]  /*14570*/  @!P1 ST.E [R6.64], R12 ;  /* 0x0000000c06009985 */ /* 0x0103e2000c101906 */
[----:B------:R-:W-:-:S03]  /*14580*/  ISETP.GE.AND P1, PT, R9, UR4, PT ;  /* 0x0000000409007c0c */ /* 0x000fc6000bf26270 */
[----:B------:R1:W2:Y:S01]  /*14590*/  SHFL.IDX PT, R2, R11, RZ, 0x1c1f ;  /* 0x001c1fff0b027589 */ /* 0x0002a200000e0000 */
[----:B------:R-:W-:-:S03]  /*145a0*/  P2R R0, PR, RZ, 0x2 ;  /* 0x00000002ff007803 */ /* 0x000fc60000000000 */
[----:B------:R1:W3:Y:S01]  /*145b0*/  SHFL.IDX PT, R3, R10, RZ, 0x1c1f ;  /* 0x001c1fff0a037589 */ /* 0x0002e200000e0000 */
[----:B------:R-:W-:Y:S05]  /*145c0*/  @P0 BRA `(.L_x_2726) ;  /* 0x000007f000000947 */ /* 0x000fea0003800000 */
[----:B-----5:R-:W-:Y:S02]  /*145d0*/  ISETP.GE.AND P1, PT, R204, c[0x0][0x3c8], PT ;  /* 0x0000f200cc007a0c */ /* 0x020fe40003f26270 */
        /* <DEDUP_REMOVED lines=126> */
.L_x_2726:
[----:B------:R-:W-:Y:S05]  /*14dc0*/  BSYNC B0 ;  /* 0x0000000000007941 */ /* 0x000fea0003800000 */
.L_x_2725:
[----:B------:R-:W-:Y:S01]  /*14dd0*/  ISETP.NE.AND P0, PT, R0, RZ, PT ;  /* 0x000000ff0000720c */ /* 0x000fe20003f05270 */
[----:B---3--:R3:W4:Y:S04]  /*14de0*/  SHFL.IDX PT, R3, R10, 0x1, 0x1c1f ;  /* 0x003c1f000a037f89 */ /* 0x00872800000e0000 */
[----:B--2---:R3:W2:Y:S08]  /*14df0*/  SHFL.IDX PT, R2, R11, 0x1, 0x1c1f ;  /* 0x003c1f000b027f89 */ /* 0x0046b000000e0000 */
[----:B------:R-:W-:Y:S05]  /*14e00*/  @P0 BRA `(.L_x_2727) ;  /* 0x00000ad000000947 */ /* 0x000fea0003800000 */
[----:B-----5:R-:W-:Y:S02]  /*14e10*/  ISETP.GE.AND P0, PT, R206, c[0x0][0x3c8], PT ;  /* 0x0000f200ce007a0c */ /* 0x020fe40003f06270 */
        /* <DEDUP_REMOVED lines=45> */
[C---:B--2---:R-:W-:Y:S01]  /*150f0*/  @!P4 LEA R4, P5, R184.reuse, R2, 0x2 ;  /* 0x00000002b804c211 */ /* 0x044fe200078a10ff */
        /* <DEDUP_REMOVED lines=32> */
[-C--:B--2---:R-:W-:Y:S01]  /*15300*/  @!P4 LEA R4, P5, R39, R2.reuse, 0x2 ;  /* 0x000000022704c211 */ /* 0x084fe200078a10ff */
[----:B------:R1:W-:Y:S01]  /*15310*/  @!P0 ST.E.64 [R6.64], R78 ;  /* 0x0000004e06008985 */ /* 0x0003e2000c101b06 */
[----:B------:R-:W-:Y:S02]  /*15320*/  @!P3 LEA R8, P0, R37, R2, 0x2 ;  /* 0x000000022508b211 */ /* 0x000fe400078010ff */
        /* <DEDUP_REMOVED lines=17> */
[----:B------:R-:W-:Y:S02]  /*15440*/  ISETP.GE.AND P0, PT, R17, c[0x0][0x3c8], PT ;  /* 0x0000f20011007a0c */ /* 0x000fe40003f06270 */
        /* <DEDUP_REMOVED lines=29> */
.L_x_2723:
[----:B------:R-:W3:Y:S02]  /*15620*/  S2R R4, SR_TID.X ;  /* 0x0000000000047919 */ /* 0x000ee40000002100 */
[----:B---3--:R-:W-:-:S13]  /*15630*/  ISETP.GT.AND P0, PT, R4, 0x7f, PT ;  /* 0x0000007f0400780c */ /* 0x008fda0003f04270 */
[----:B------:R-:W-:Y:S05]  /*15640*/  @P0 BRA `(.L_x_2727) ;  /* 0x0000029000000947 */ /* 0x000fea0003800000 */
[----:B------:R-:W3:Y:S01]  /*15650*/  LDL.LU R3, [R1+0x7c] ;  /* 0x00007c0001037983 */ /* 0x000ee20000300800 */
[----:B----4-:R-:W-:-:S05]  /*15660*/  MOV R2, c[0x0][0x4e8] ;  /* 0x00013a0000027a02 */ /* 0x010fca0000000f00 */
[----:B------:R-:W-:Y:S01]  /*15670*/  IMAD R0, R2, c[0x0][0x388], RZ ;  /* 0x0000e20002007a24 */ /* 0x000fe200078e02ff */
[----:B---3--:R-:W-:-:S04]  /*15680*/  IADD3 R6, R3, R4, RZ ;  /* 0x0000000403067210 */ /* 0x008fc80007ffe0ff */
[----:B------:R-:W-:-:S13]  /*15690*/  ISETP.GE.AND P0, PT, R6, R0, PT ;  /* 0x000000000600720c */ /* 0x000fda0003f06270 */
[----:B------:R-:W-:Y:S05]  /*156a0*/  @P0 BRA `(.L_x_2727) ;  /* 0x0000023000000947 */ /* 0x000fea0003800000 */
[----:B------:R-:W3:Y:S04]  /*156b0*/  LDL.LU R3, [R1+0x70] ;  /* 0x0000700001037983 */ /* 0x000ee80000300800 */
[----:B------:R-:W4:Y:S04]  /*156c0*/  LDL.LU R9, [R1+0x6c] ;  /* 0x00006c0001097983 */ /* 0x000f280000300800 */
[----:B------:R-:W5:Y:S01]  /*156d0*/  LDL.LU R8, [R1+0x74] ;  /* 0x0000740001087983 */ /* 0x000f620000300800 */
[----:B------:R-:W-:-:S13]  /*156e0*/  ISETP.NE.AND P0, PT, R2, 0x1, PT ;  /* 0x000000010200780c */ /* 0x000fda0003f05270 */
[----:B--2---:R-:W-:Y:S01]  /*156f0*/  @P0 IMAD.HI.U32 R7, R6, c[0x0][0x4ec], RZ ;  /* 0x00013b0006070a27 */ /* 0x004fe200078e00ff */
[----:B---3--:R-:W-:Y:S02]  /*15700*/  SHF.R.S32.HI R0, RZ, 0x1f, R3 ;  /* 0x0000001fff007819 */ /* 0x008fe40000011403 */
[----:B----4-:R-:W-:-:S03]  /*15710*/  SHF.R.S32.HI R5, RZ, 0x1f, R9 ;  /* 0x0000001fff057819 */ /* 0x010fc60000011409 */
[----:B------:R-:W-:-:S04]  /*15720*/  IMAD R0, R0, c[0x0][0x4d0], RZ ;  /* 0x0001340000007a24 */ /* 0x000fc800078e02ff */
[C---:B------:R-:W-:Y:S01]  /*15730*/  IMAD R4, R3.reuse, c[0x0][0x4d4], R0 ;  /* 0x0001350003047a24 */ /* 0x040fe200078e0200 */
[----:B------:R-:W-:Y:S01]  /*15740*/  MOV R0, R6 ;  /* 0x0000000600007202 */ /* 0x000fe20000000f00 */
[----:B------:R-:W-:Y:S01]  /*15750*/  IMAD.WIDE.U32 R2, R3, c[0x0][0x4d0], RZ ;  /* 0x0001340003027a25 */ /* 0x000fe200078e00ff */
[----:B------:R-:W-:-:S03]  /*15760*/  @P0 SHF.R.U32.HI R0, RZ, c[0x0][0x4f0], R7 ;  /* 0x00013c00ff000a19 */ /* 0x000fc60000011607 */
[----:B------:R-:W-:Y:S01]  /*15770*/  IMAD R5, R5, c[0x0][0x4d8], RZ ;  /* 0x0001360005057a24 */ /* 0x000fe200078e02ff */
[----:B------:R-:W-:Y:S02]  /*15780*/  IADD3 R3, R3, R4, RZ ;  /* 0x0000000403037210 */ /* 0x000fe40007ffe0ff */
[----:B-----5:R-:W-:Y:S01]  /*15790*/  SHF.R.S32.HI R4, RZ, 0x1f, R8 ;  /* 0x0000001fff047819 */ /* 0x020fe20000011408 */
        /* <DEDUP_REMOVED lines=20> */
.L_x_2727:
[----:B------:R-:W-:Y:S05]  /*158e0*/  BSYNC B1 ;  /* 0x0000000000017941 */ /* 0x000fea0003800000 */
.L_x_2722:
[----:B--2---:R-:W2:Y:S02]  /*158f0*/  LDL R0, [R1+0x190] ;  /* 0x0001900001007983 */ /* 0x004ea40000100800 */
[----:B--2---:R-:W-:-:S13]  /*15900*/  ISETP.NE.AND P0, PT, R0, RZ, PT ;  /* 0x000000ff0000720c */ /* 0x004fda0003f05270 */
[----:B------:R-:W-:Y:S01]  /*15910*/  @P0 WARPSYNC 0xffffffff ;  /* 0xffffffff00000948 */ /* 0x000fe20003800000 */
[----:B------:R-:W-:Y:S06]  /*15920*/  @P0 BAR.SYNC.DEFER_BLOCKING 0x5, 0x100 ;  /* 0x0144000000000b1d */ /* 0x000fec0000010000 */
[----:B------:R-:W2:Y:S04]  /*15930*/  @P0 LDS R0, [0x28100] ;  /* 0x02810000ff000984 */ /* 0x000ea80000000800 */
[----:B--2---:R2:W-:Y:S04]  /*15940*/  @P0 STL [R1+0x80], R0 ;  /* 0x0000800001000387 */ /* 0x0045e80000100800 */
[----:B------:R-:W-:Y:S06]  /*15950*/  @P0 BAR.ARV 0x4, 0x100 ;  /* 0x0104000000000b1d */ /* 0x000fec0000002000 */
[----:B------:R-:W-:Y:S05]  /*15960*/  @P0 BRA `(.L_x_2728) ;  /* 0x0000009000000947 */ /* 0x000fea0003800000 */
[----:B------:R-:W-:Y:S05]  /*15970*/  BRA.DIV ~URZ, `(.L_x_2729) ;  /* 0x00002c027f007947 */ /* 0x000fea000b800000 */
[----:B--2---:R2:W1:Y:S02]  /*15980*/  SHFL.IDX PT, R0, R14, RZ, 0x1f ;  /* 0x00001fff0e007589 */ /* 0x00446400000e0000 */
.L_x_2754:
[----:B-1--4-:R-:W1:Y:S01]  /*15990*/  S2R R2, SR_TID.X ;  /* 0x0000000000027919 */ /* 0x012e620000002100 */
[----:B------:R-:W-:Y:S03]  /*159a0*/  WARPSYNC 0xffffffff ;  /* 0xffffffff00007948 */ /* 0x000fe60003800000 */
[----:B------:R-:W-:Y:S06]  /*159b0*/  BAR.SYNC.DEFER_BLOCKING 0x4, 0x100 ;  /* 0x0104000000007b1d */ /* 0x000fec0000010000 */
[----:B------:R4:W-:Y:S01]  /*159c0*/  STL [R1+0x80], R0 ;  /* 0x0000800001007387 */ /* 0x0009e20000100800 */
[----:B-1----:R-:W-:-:S13]  /*159d0*/  LOP3.LUT P0, RZ, R2, 0xff, RZ, 0xc0, !PT ;  /* 0x000000ff02ff7812 */ /* 0x002fda000780c0ff */
[----:B------:R4:W-:Y:S04]  /*159e0*/  @!P0 STS [0x28100], R14 ;  /* 0x0281000eff008388 */ /* 0x0009e80000000800 */
[----:B------:R-:W-:Y:S06]  /*159f0*/  BAR.ARV 0x5, 0x100 ;  /* 0x0144000000007b1d */ /* 0x000fec0000002000 */
.L_x_2728:
[----:B--2-4-:R-:W2:Y:S02]  /*15a00*/  LDL R0, [R1+0x80] ;  /* 0x0000800001007983 */ /* 0x014ea40000100800 */
[----:B--2---:R-:W-:-:S13]  /*15a10*/  ISETP.GE.AND P0, PT, R0, c[0x0][0x538], PT ;  /* 0x00014e0000007a0c */ /* 0x004fda0003f06270 */
[----:B-1-3-5:R-:W-:Y:S01]  /*15a20*/  @P0 CALL.REL.NOINC `(.L_x_2730) ;  /* 0x0000001000000944 */ /* 0x02afe20003c00000 */
[----:B------:R-:W-:Y:S05]  /*15a30*/  BRA `(.L_x_2731) ;  /* 0xfffeb48000007947 */ /* 0x000fea000383ffff */
.L_x_2730:
[----:B------:R-:W-:Y:S05]  /*15a40*/  EXIT ;  /* 0x000000000000794d */ /* 0x000fea0003800000 */
.L_x_2680:
[----:B------:R-:W-:Y:S01]  /*15a50*/  IMAD.MOV.U32 R0, RZ, RZ, R5 ;  /* 0x000000ffff007224 */ /* 0x000fe200078e0005 */
[----:B------:R-:W-:Y:S01]  /*15a60*/  MOV R44, RZ ;  /* 0x000000ff002c7202 */ /* 0x000fe20000000f00 */
[----:B------:R-:W-:Y:S01]  /*15a70*/  IMAD.MOV.U32 R3, RZ, RZ, 0x181f ;  /* 0x0000181fff037424 */ /* 0x000fe200078e00ff */
[----:B------:R-:W-:Y:S02]  /*15a80*/  MOV R2, 0x15aa0 ;  /* 0x00015aa000027802 */ /* 0x000fe40000000f00 */
[----:B-1---5:R-:W-:Y:S05]  /*15a90*/  CALL.REL.NOINC `($__internal_44_$__cuda_sm70_shflsync_idx_p) ;  /* 0x00002ba000007944 */ /* 0x022fea0003c00000 */
[----:B-----5:R-:W-:Y:S01]  /*15aa0*/  MOV R4, R0 ;  /* 0x0000000000047202 */ /* 0x020fe20000000f00 */
[----:B-1----:R-:W-:Y:S05]  /*15ab0*/  BRA `(.L_x_2732) ;  /* 0xfffec31000007947 */ /* 0x002fea000383ffff */
.L_x_2681:
[----:B------:R-:W-:Y:S01]  /*15ac0*/  IMAD.MOV.U32 R0, RZ, RZ, R13 ;  /* 0x000000ffff007224 */ /* 0x000fe200078e000d */
[----:B------:R-:W-:Y:S01]  /*15ad0*/  MOV R44, RZ ;  /* 0x000000ff002c7202 */ /* 0x000fe20000000f00 */
[----:B------:R-:W-:Y:S01]  /*15ae0*/  IMAD.MOV.U32 R3, RZ, RZ, 0x181f ;  /* 0x0000181fff037424 */ /* 0x000fe200078e00ff */
[----:B------:R-:W-:Y:S02]  /*15af0*/  MOV R2, 0x15b10 ;  /* 0x00015b1000027802 */ /* 0x000fe40000000f00 */
[----:B-123-5:R-:W-:Y:S05]  /*15b00*/  CALL.REL.NOINC `($__internal_44_$__cuda_sm70_shflsync_idx_p) ;  /* 0x00002b3000007944 */ /* 0x02efea0003c00000 */
[----:B-1---5:R-:W-:Y:S05]  /*15b10*/  BRA `(.L_x_2733) ;  /* 0xfffec2d000007947 */ /* 0x022fea000383ffff */
.L_x_2684:
[----:B------:R-:W-:Y:S01]  /*15b20*/  IMAD.MOV.U32 R0, RZ, RZ, R5 ;  /* 0x000000ffff007224 */ /* 0x000fe200078e0005 */
[----:B------:R-:W-:Y:S01]  /*15b30*/  MOV R44, 0x1 ;  /* 0x00000001002c7802 */ /* 0x000fe20000000f00 */
[----:B-1----:R-:W-:Y:S01]  /*15b40*/  IMAD.MOV.U32 R3, RZ, RZ, 0x181f ;  /* 0x0000181fff037424 */ /* 0x002fe200078e00ff */
[----:B------:R-:W-:-:S02]  /*15b50*/  MOV R2, 0x15b70 ;  /* 0x00015b7000027802 */ /* 0x000fc40000000f00 */
[----:B---3-5:R-:W-:Y:S05]  /*15b60*/  CALL.REL.NOINC `($__internal_44_$__cuda_sm70_shflsync_idx_p) ;  /* 0x00002ad000007944 */ /* 0x028fea0003c00000 */
[----:B-----5:R-:W-:Y:S01]  /*15b70*/  IMAD.MOV.U32 R4, RZ, RZ, R0 ;  /* 0x000000ffff047224 */ /* 0x020fe200078e0000 */
[----:B------:R-:W-:Y:S01]  /*15b80*/  MOV R44, 0x1 ;  /* 0x00000001002c7802 */ /* 0x000fe20000000f00 */
[----:B------:R-:W-:Y:S01]  /*15b90*/  IMAD.MOV.U32 R0, RZ, RZ, R13 ;  /* 0x000000ffff007224 */ /* 0x000fe200078e000d */
[----:B------:R-:W-:-:S02]  /*15ba0*/  MOV R3, 0x181f ;  /* 0x0000181f00037802 */ /* 0x000fc40000000f00 */
[----:B------:R-:W-:Y:S02]  /*15bb0*/  MOV R2, 0x15bd0 ;  /* 0x00015bd000027802 */ /* 0x000fe40000000f00 */
[----:B-1----:R-:W-:Y:S05]  /*15bc0*/  CALL.REL.NOINC `($__internal_44_$__cuda_sm70_shflsync_idx_p) ;  /* 0x00002a7000007944 */ /* 0x002fea0003c00000 */
[----:B-1---5:R-:W-:Y:S05]  /*15bd0*/  BRA `(.L_x_2734) ;  /* 0xfffec47000007947 */ /* 0x022fea000383ffff */
.L_x_2687:
[----:B----4-:R-:W-:Y:S01]  /*15be0*/  IMAD.MOV.U32 R0, RZ, RZ, R5 ;  /* 0x000000ffff007224 */ /* 0x010fe200078e0005 */
[----:B------:R-:W-:Y:S01]  /*15bf0*/  MOV R44, 0x2 ;  /* 0x00000002002c7802 */ /* 0x000fe20000000f00 */
[----:B-1----:R-:W-:Y:S01]  /*15c00*/  IMAD.MOV.U32 R3, RZ, RZ, 0x181f ;  /* 0x0000181fff037424 */ /* 0x002fe200078e00ff */
[----:B------:R-:W-:Y:S02]  /*15c10*/  MOV R2, 0x15c30 ;  /* 0x00015c3000027802 */ /* 0x000fe40000000f00 */
[----:B--23-5:R-:W-:Y:S05]  /*15c20*/  CALL.REL.NOINC `($__internal_44_$__cuda_sm70_shflsync_idx_p) ;  /* 0x00002a1000007944 */ /* 0x02cfea0003c00000 */
[----:B-----5:R-:W-:Y:S01]  /*15c30*/  MOV R4, R0 ;  /* 0x0000000000047202 */ /* 0x020fe20000000f00 */
[----:B-1----:R-:W-:Y:S05]  /*15c40*/  BRA `(.L_x_2735) ;  /* 0xfffec5e000007947 */ /* 0x002fea000383ffff */
.L_x_2688:
[----:B----4-:R-:W-:Y:S01]  /*15c50*/  IMAD.MOV.U32 R0, RZ, RZ, R13 ;  /* 0x000000ffff007224 */ /* 0x010fe200078e000d */
[----:B------:R-:W-:Y:S01]  /*15c60*/  MOV R44, 0x2 ;  /* 0x00000002002c7802 */ /* 0x000fe20000000f00 */
[----:B-1----:R-:W-:Y:S01]  /*15c70*/  IMAD.MOV.U32 R3, RZ, RZ, 0x181f ;  /* 0x0000181fff037424 */ /* 0x002fe200078e00ff */
[----:B------:R-:W-:Y:S02]  /*15c80*/  MOV R2, 0x15ca0 ;  /* 0x00015ca000027802 */ /* 0x000fe40000000f00 */
[----:B--23-5:R-:W-:Y:S05]  /*15c90*/  CALL.REL.NOINC `($__internal_44_$__cuda_sm70_shflsync_idx_p) ;  /* 0x000029a000007944 */ /* 0x02cfea0003c00000 */
[----:B-1---5:R-:W-:Y:S05]  /*15ca0*/  BRA `(.L_x_2736) ;  /* 0xfffec5a000007947 */ /* 0x022fea000383ffff */
.L_x_2691:
[----:B--2---:R-:W-:Y:S01]  /*15cb0*/  IMAD.MOV.U32 R0, RZ, RZ, R5 ;  /* 0x000000ffff007224 */ /* 0x004fe200078e0005 */
[----:B------:R-:W-:Y:S01]  /*15cc0*/  MOV R44, 0x3 ;  /* 0x00000003002c7802 */ /* 0x000fe20000000f00 */
[----:B-1----:R-:W-:Y:S01]  /*15cd0*/  IMAD.MOV.U32 R3, RZ, RZ, 0x181f ;  /* 0x0000181fff037424 */ /* 0x002fe200078e00ff */
[----:B------:R-:W-:-:S02]  /*15ce0*/  MOV R2, 0x15d00 ;  /* 0x00015d0000027802 */ /* 0x000fc40000000f00 */
[----:B---345:R-:W-:Y:S05]  /*15cf0*/  CALL.REL.NOINC `($__internal_44_$__cuda_sm70_shflsync_idx_p) ;  /* 0x0000294000007944 */ /* 0x038fea0003c00000 */
[----:B-----5:R-:W-:Y:S01]  /*15d00*/  IMAD.MOV.U32 R4, RZ, RZ, R0 ;  /* 0x000000ffff047224 */ /* 0x020fe200078e0000 */
[----:B------:R-:W-:Y:S01]  /*15d10*/  MOV R44, 0x3 ;  /* 0x00000003002c7802 */ /* 0x000fe20000000f00 */
[----:B------:R-:W-:Y:S01]  /*15d20*/  IMAD.MOV.U32 R0, RZ, RZ, R13 ;  /* 0x000000ffff007224 */ /* 0x000fe200078e000d */
[----:B------:R-:W-:-:S02]  /*15d30*/  MOV R3, 0x181f ;  /* 0x0000181f00037802 */ /* 0x000fc40000000f00 */
[----:B------:R-:W-:Y:S02]  /*15d40*/  MOV R2, 0x15d60 ;  /* 0x00015d6000027802 */ /* 0x000fe40000000f00 */
[----:B-1----:R-:W-:Y:S05]  /*15d50*/  CALL.REL.NOINC `($__internal_44_$__cuda_sm70_shflsync_idx_p) ;  /* 0x000028e000007944 */ /* 0x002fea0003c00000 */
[----:B-1---5:R-:W-:Y:S05]  /*15d60*/  BRA `(.L_x_2737) ;  /* 0xfffec6d000007947 */ /* 0x022fea000383ffff */
.L_x_2694:
[----:B------:R-:W-:Y:S01]  /*15d70*/  IMAD.MOV.U32 R0, RZ, RZ, R5 ;  /* 0x000000ffff007224 */ /* 0x000fe200078e0005 */
[----:B------:R-:W-:Y:S01]  /*15d80*/  MOV R44, RZ ;  /* 0x000000ff002c7202 */ /* 0x000fe20000000f00 */
[----:B------:R-:W-:Y:S01]  /*15d90*/  IMAD.MOV.U32 R3, RZ, RZ, 0x181f ;  /* 0x0000181fff037424 */ /* 0x000fe200078e00ff */
[----:B------:R-:W-:Y:S02]  /*15da0*/  MOV R2, 0x15dc0 ;  /* 0x00015dc000027802 */ /* 0x000fe40000000f00 */
[----:B-1----:R-:W-:Y:S05]  /*15db0*/  CALL.REL.NOINC `($__internal_44_$__cuda_sm70_shflsync_idx_p) ;  /* 0x0000288000007944 */ /* 0x002fea0003c00000 */
[----:B-----5:R-:W-:Y:S01]  /*15dc0*/  MOV R4, R0 ;  /* 0x0000000000047202 */ /* 0x020fe20000000f00 */
[----:B-1----:R-:W-:Y:S05]  /*15dd0*/  BRA `(.L_x_2738) ;  /* 0xfffef2c000007947 */ /* 0x002fea000383ffff */
.L_x_2695:
[----:B------:R-:W-:Y:S01]  /*15de0*/  IMAD.MOV.U32 R0, RZ, RZ, R22 ;  /* 0x000000ffff007224 */ /* 0x000fe200078e0016 */
[----:B------:R-:W-:Y:S01]  /*15df0*/  MOV R44, RZ ;  /* 0x000000ff002c7202 */ /* 0x000fe20000000f00 */
[----:B------:R-:W-:Y:S01]  /*15e00*/  IMAD.MOV.U32 R3, RZ, RZ, 0x181f ;  /* 0x0000181fff037424 */ /* 0x000fe200078e00ff */
[----:B------:R-:W-:Y:S02]  /*15e10*/  MOV R2, 0x15e30 ;  /* 0x00015e3000027802 */ /* 0x000fe40000000f00 */
[----:B-123--:R-:W-:Y:S05]  /*15e20*/  CALL.REL.NOINC `($__internal_44_$__cuda_sm70_shflsync_idx_p) ;  /* 0x0000281000007944 */ /* 0x00efea0003c00000 */
[----:B------:R-:W2:Y:S04]  /*15e30*/  LDL R2, [R1+0xc] ;  /* 0x00000c0001027983 */ /* 0x000ea80000100800 */
[----:B------:R-:W3:Y:S04]  /*15e40*/  LDL R14, [R1+0x28] ;  /* 0x00002800010e7983 */ /* 0x000ee80000100800 */
[----:B------:R-:W4:Y:S04]  /*15e50*/  LDL R13, [R1+0x24] ;  /* 0x00002400010d7983 */ /* 0x000f280000100800 */
[----:B------:R-:W4:Y:S01]  /*15e60*/  LDL R12, [R1+0x20] ;  /* 0x00002000010c7983 */ /* 0x000f220000100800 */
[C---:B------:R-:W-:Y:S01]  /*15e70*/  IADD3 R10, P1, R0.reuse, R137, RZ ;  /* 0x00000089000a7210 */ /* 0x040fe20007f3e0ff */
[----:B------:R-:W-:Y:S01]  /*15e80*/  IMAD.MOV.U32 R44, RZ, RZ, 0x1 ;  /* 0x00000001ff2c7424 */ /* 0x000fe200078e00ff */
[----:B------:R-:W-:-:S02]  /*15e90*/  IADD3 R8, P0, R0, R138, RZ ;  /* 0x0000008a00087210 */ /* 0x000fc40007f1e0ff */
[----:B------:R-:W-:Y:S01]  /*15ea0*/  IADD3 R6, P5, R0, R139, RZ ;  /* 0x0000008b00067210 */ /* 0x000fe20007fbe0ff */
[C---:B-----5:R-:W-:Y:S02]  /*15eb0*/  IMAD.X R11, R4.reuse, 0x1, R128, P1 ;  /* 0x00000001040b7824 */ /* 0x060fe400008e0680 */
[C---:B------:R-:W-:Y:S02]  /*15ec0*/  IMAD.X R9, R4.reuse, 0x1, R129, P0 ;  /* 0x0000000104097824 */ /* 0x040fe400000e0681 */
[----:B------:R-:W-:Y:S01]  /*15ed0*/  IMAD.X R7, R4, 0x1, R130, P5 ;  /* 0x0000000104077824 */ /* 0x000fe200028e0682 */
[----:B--2---:R-:W-:Y:S02]  /*15ee0*/  ISETP.GE.AND P3, PT, R2, c[0x0][0x1d4], PT ;  /* 0x0000750002007a0c */ /* 0x004fe40003f66270 */
[----:B------:R-:W-:Y:S01]  /*15ef0*/  IADD3 R2, P4, R0, R140, RZ ;  /* 0x0000008c00027210 */ /* 0x000fe20007f9e0ff */
[----:B------:R-:W-:Y:S01]  /*15f00*/  IMAD.MOV.U32 R0, RZ, RZ, R5 ;  /* 0x000000ffff007224 */ /* 0x000fe200078e0005 */
[----:B---3--:R-:W-:-:S03]  /*15f10*/  ISETP.GE.AND P2, PT, R14, c[0x0][0x1d4], PT ;  /* 0x000075000e007a0c */ /* 0x008fc60003f46270 */
[----:B------:R-:W-:Y:S01]  /*15f20*/  IMAD.X R3, R4, 0x1, R131, P4 ;  /* 0x0000000104037824 */ /* 0x000fe200020e0683 */
[----:B----4-:R-:W-:Y:S02]  /*15f30*/  ISETP.GE.AND P1, PT, R13, c[0x0][0x1d4], PT ;  /* 0x000075000d007a0c */ /* 0x010fe40003f26270 */
[----:B------:R-:W-:Y:S02]  /*15f40*/  SEL R14, RZ, 0x10, P2 ;  /* 0x00000010ff0e7807 */ /* 0x000fe40001000000 */
[----:B------:R-:W-:Y:S01]  /*15f50*/  ISETP.GE.AND P0, PT, R12, c[0x0][0x1d4], PT ;  /* 0x000075000c007a0c */ /* 0x000fe20003f06270 */
[----:B------:R-:W-:Y:S01]  /*15f60*/  @!PT LDS RZ, [RZ] ;  /* 0x00000000fffff984 */ /* 0x000fe20000000800 */
[----:B------:R-:W-:Y:S01]  /*15f70*/  @!PT LDS RZ, [RZ] ;  /* 0x00000000fffff984 */ /* 0x000fe20000000800 */
[----:B------:R-:W-:Y:S01]  /*15f80*/  @!PT LDS RZ, [RZ] ;  /* 0x00000000fffff984 */ /* 0x000fe20000000800 */
[----:B------:R2:W-:Y:S01]  /*15f90*/  LDGSTS.E.BYPASS.LTC128B.128 [R251+0xc100], [R10.64], !P3 ;  /* 0x0c1000000afb7fae */ /* 0x0005e2000d901d46 */
[----:B------:R-:W-:Y:S02]  /*15fa0*/  SEL R13, RZ, 0x10, P1 ;  /* 0x00000010ff0d7807 */ /* 0x000fe40000800000 */
[----:B------:R-:W-:Y:S01]  /*15fb0*/  SEL R12, RZ, 0x10, P0 ;  /* 0x00000010ff0c7807 */ /* 0x000fe20000000000 */
[----:B------:R2:W-:Y:S04]  /*15fc0*/  LDGSTS.E.BYPASS.LTC128B.128 [R251+0xf100], [R8.64], !P2 ;  /* 0x0f10000008fb7fae */ /* 0x0005e8000d101d46 */
[----:B------:R3:W-:Y:S04]  /*15fd0*/  LDGSTS.E.BYPASS.LTC128B.128 [R251+0x12100], [R6.64], !P1 ;  /* 0x1210000006fb7fae */ /* 0x0007e8000c901d46 */
[----:B------:R4:W-:Y:S01]  /*15fe0*/  LDGSTS.E.BYPASS.LTC128B.128 [R251+0x15100], [R2.64], !P0 ;  /* 0x1510000002fb7fae */ /* 0x0009e2000c101d46 */
[----:B---3--:R-:W-:Y:S01]  /*15ff0*/  SEL R7, RZ, 0x10, P3 ;  /* 0x00000010ff077807 */ /* 0x008fe20001800000 */
[----:B----4-:R-:W-:Y:S01]  /*16000*/  IMAD.MOV.U32 R3, RZ, RZ, 0x181f ;  /* 0x0000181fff037424 */ /* 0x010fe200078e00ff */
[----:B------:R-:W-:-:S02]  /*16010*/  MOV R2, 0x16030 ;  /* 0x0001603000027802 */ /* 0x000fc40000000f00 */
[----:B-12---:R-:W-:Y:S05]  /*16020*/  CALL.REL.NOINC `($__internal_44_$__cuda_sm70_shflsync_idx_p) ;  /* 0x0000261000007944 */ /* 0x006fea0003c00000 */
[----:B-----5:R-:W-:Y:S01]  /*16030*/  IMAD.MOV.U32 R4, RZ, RZ, R0 ;  /* 0x000000ffff047224 */ /* 0x020fe200078e0000 */
[----:B------:R-:W-:Y:S01]  /*16040*/  MOV R44, 0x1 ;  /* 0x00000001002c7802 */ /* 0x000fe20000000f00 */
[----:B------:R-:W-:Y:S01]  /*16050*/  IMAD.MOV.U32 R0, RZ, RZ, R22 ;  /* 0x000000ffff007224 */ /* 0x000fe200078e0016 */
[----:B------:R-:W-:-:S02]  /*16060*/  MOV R3, 0x181f ;  /* 0x0000181f00037802 */ /* 0x000fc40000000f00 */
[----:B------:R-:W-:Y:S02]  /*16070*/  MOV R2, 0x16090 ;  /* 0x0001609000027802 */ /* 0x000fe40000000f00 */
[----:B-1----:R-:W-:Y:S05]  /*16080*/  CALL.REL.NOINC `($__internal_44_$__cuda_sm70_shflsync_idx_p) ;  /* 0x000025b000007944 */ /* 0x002fea0003c00000 */
[C---:B------:R-:W-:Y:S01]  /*16090*/  IADD3 R2, -R7.reuse, 0x10, RZ ;  /* 0x0000001007027810 */ /* 0x040fe20007ffe1ff */
[----:B------:R-:W-:Y:S01]  /*160a0*/  IMAD.MOV.U32 R44, RZ, RZ, 0x2 ;  /* 0x00000002ff2c7424 */ /* 0x000fe200078e00ff */
[----:B------:R-:W-:Y:S02]  /*160b0*/  ISETP.NE.U32.AND P2, PT, R7, RZ, PT ;  /* 0x000000ff0700720c */ /* 0x000fe40003f45070 */
[----:B------:R-:W-:Y:S02]  /*160c0*/  LOP3.LUT R2, R2, 0xf, RZ, 0xc0, !PT ;  /* 0x0000000f02027812 */ /* 0x000fe400078ec0ff */
[----:B------:R-:W-:Y:S02]  /*160d0*/  IADD3 R8, -R13, 0x10, RZ ;  /* 0x000000100d087810 */ /* 0x000fe40007ffe1ff */
[----:B------:R-:W-:Y:S02]  /*160e0*/  IADD3 R2, P1, P0, R2, R0, R137 ;  /* 0x0000000002027210 */ /* 0x000fe4000783e089 */
[----:B------:R-:W-:-:S02]  /*160f0*/  LOP3.LUT R8, R8, 0xf, RZ, 0xc0, !PT ;  /* 0x0000000f08087812 */ /* 0x000fc400078ec0ff */
[----:B-----5:R-:W-:Y:S02]  /*16100*/  IADD3.X R3, RZ, R4, R128, P1, P0 ;  /* 0x00000004ff037210 */ /* 0x020fe40000fe0480 */
[----:B------:R-:W-:Y:S02]  /*16110*/  IADD3 R6, -R12, 0x10, RZ ;  /* 0x000000100c067810 */ /* 0x000fe40007ffe1ff */
[----:B------:R-:W-:Y:S01]  /*16120*/  ISETP.NE.U32.AND P3, PT, R13, RZ, PT ;  /* 0x000000ff0d00720c */ /* 0x000fe20003f65070 */
[----:B------:R-:W-:Y:S01]  /*16130*/  @!PT LDS RZ, [RZ] ;  /* 0x00000000fffff984 */ /* 0x000fe20000000800 */
[----:B------:R-:W-:Y:S01]  /*16140*/  @!PT LDS RZ, [RZ] ;  /* 0x00000000fffff984 */ /* 0x000fe20000000800 */
[----:B------:R-:W-:Y:S01]  /*16150*/  @!PT LDS RZ, [RZ] ;  /* 0x00000000fffff984 */ /* 0x000fe20000000800 */
[----:B------:R2:W-:Y:S01]  /*16160*/  LDGSTS.E.BYPASS.LTC128B.128.ZFILL [R251+0xd100], [R2.64], P2 ;  /* 0x0d10000002fb7fae */ /* 0x0005e20009141d46 */
[C---:B------:R-:W-:Y:S02]  /*16170*/  ISETP.NE.U32.AND P2, PT, R14.reuse, RZ, PT ;  /* 0x000000ff0e00720c */ /* 0x040fe40003f45070 */
[----:B--2---:R-:W-:-:S04]  /*16180*/  IADD3 R2, -R14, 0x10, RZ ;  /* 0x000000100e027810 */ /* 0x004fc80007ffe1ff */
[----:B------:R-:W-:-:S04]  /*16190*/  LOP3.LUT R2, R2, 0xf, RZ, 0xc0, !PT ;  /* 0x0000000f02027812 */ /* 0x000fc800078ec0ff */
[----:B------:R-:W-:-:S04]  /*161a0*/  IADD3 R2, P1, P0, R2, R0, R138 ;  /* 0x0000000002027210 */ /* 0x000fc8000783e08a */
[----:B------:R-:W-:Y:S02]  /*161b0*/  IADD3.X R3, RZ, R4, R129, P1, P0 ;  /* 0x00000004ff037210 */ /* 0x000fe40000fe0481 */
[----:B------:R-:W-:-:S03]  /*161c0*/  IADD3 R8, P1, P0, R8, R0, R139 ;  /* 0x0000000008087210 */ /* 0x000fc6000783e08b */
[----:B------:R2:W-:Y:S01]  /*161d0*/  LDGSTS.E.BYPASS.LTC128B.128.ZFILL [R251+0x10100], [R2.64], P2 ;  /* 0x1010000002fb7fae */ /* 0x0005e20009141d46 */
[----:B------:R-:W-:Y:S02]  /*161e0*/  ISETP.NE.U32.AND P2, PT, R12, RZ, PT ;  /* 0x000000ff0c00720c */ /* 0x000fe40003f45070 */
[----:B------:R-:W-:-:S05]  /*161f0*/  IADD3.X R9, RZ, R4, R130, P1, P0 ;  /* 0x00000004ff097210 */ /* 0x000fca0000fe0482 */
[----:B------:R3:W-:Y:S01]  /*16200*/  LDGSTS.E.BYPASS.LTC128B.128.ZFILL [R251+0x13100], [R8.64], P3 ;  /* 0x1310000008fb7fae */ /* 0x0007e20009941d46 */
[----:B--2---:R-:W-:-:S04]  /*16210*/  LOP3.LUT R2, R6, 0xf, RZ, 0xc0, !PT ;  /* 0x0000000f06027812 */ /* 0x004fc800078ec0ff */
[----:B------:R-:W-:Y:S01]  /*16220*/  IADD3 R2, P1, P0, R2, R0, R140 ;  /* 0x0000000002027210 */ /* 0x000fe2000783e08c */
[----:B------:R-:W-:-:S03]  /*16230*/  IMAD.MOV.U32 R0, RZ, RZ, R5 ;  /* 0x000000ffff007224 */ /* 0x000fc600078e0005 */
[----:B------:R-:W-:-:S05]  /*16240*/  IADD3.X R3, RZ, R4, R131, P1, P0 ;  /* 0x00000004ff037210 */ /* 0x000fca0000fe0483 */
[----:B------:R2:W-:Y:S02]  /*16250*/  LDGSTS.E.BYPASS.LTC128B.128.ZFILL [R251+0x16100], [R2.64], P2 ;  /* 0x1610000002fb7fae */ /* 0x0005e40009141d46 */
[----:B--2---:R-:W-:Y:S01]  /*16260*/  IMAD.MOV.U32 R3, RZ, RZ, 0x181f ;  /* 0x0000181fff037424 */ /* 0x004fe200078e00ff */
[----:B------:R-:W-:Y:S02]  /*16270*/  MOV R2, 0x16290 ;  /* 0x0001629000027802 */ /* 0x000fe40000000f00 */
[----:B-1-3--:R-:W-:Y:S05]  /*16280*/  CALL.REL.NOINC `($__internal_44_$__cuda_sm70_shflsync_idx_p) ;  /* 0x000023b000007944 */ /* 0x00afea0003c00000 */
[----:B-----5:R-:W-:Y:S01]  /*16290*/  IMAD.MOV.U32 R4, RZ, RZ, R0 ;  /* 0x000000ffff047224 */ /* 0x020fe200078e0000 */
[----:B------:R-:W-:Y:S01]  /*162a0*/  MOV R44, 0x2 ;  /* 0x00000002002c7802 */ /* 0x000fe20000000f00 */
[----:B------:R-:W-:Y:S01]  /*162b0*/  IMAD.MOV.U32 R0, RZ, RZ, R22 ;  /* 0x000000ffff007224 */ /* 0x000fe200078e0016 */
[----:B------:R-:W-:Y:S02]  /*162c0*/  MOV R3, 0x181f ;  /* 0x0000181f00037802 */ /* 0x000fe40000000f00 */
[----:B------:R-:W-:Y:S02]  /*162d0*/  MOV R2, 0x162f0 ;  /* 0x000162f000027802 */ /* 0x000fe40000000f00 */
[----:B-1----:R-:W-:Y:S05]  /*162e0*/  CALL.REL.NOINC `($__internal_44_$__cuda_sm70_shflsync_idx_p) ;  /* 0x0000235000007944 */ /* 0x002fea0003c00000 */
[----:B-1---5:R-:W-:Y:S05]  /*162f0*/  BRA `(.L_x_2739) ;  /* 0xfffef04000007947 */ /* 0x022fea000383ffff */
.L_x_2696:
[----:B------:R-:W-:Y:S01]  /*16300*/  IMAD.MOV.U32 R0, RZ, RZ, R4 ;  /* 0x000000ffff007224 */ /* 0x000fe200078e0004 */
[----:B------:R-:W-:Y:S01]  /*16310*/  MOV R44, RZ ;  /* 0x000000ff002c7202 */ /* 0x000fe20000000f00 */
[----:B-1----:R-:W-:Y:S01]  /*16320*/  IMAD.MOV.U32 R3, RZ, RZ, 0x1c1f ;  /* 0x00001c1fff037424 */ /* 0x002fe200078e00ff */
[----:B------:R-:W-:-:S02]  /*16330*/  MOV R2, 0x16350 ;  /* 0x0001635000027802 */ /* 0x000fc40000000f00 */
[----:B------:R-:W-:Y:S05]  /*16340*/  CALL.REL.NOINC `($__internal_44_$__cuda_sm70_shflsync_idx_p) ;  /* 0x000022f000007944 */ /* 0x000fea0003c00000 */
[----:B-1---5:R-:W-:Y:S05]  /*16350*/  BRA `(.L_x_2740) ;  /* 0xfffef2a000007947 */ /* 0x022fea000383ffff */
.L_x_2697:
[----:B------:R-:W-:Y:S01]  /*16360*/  IMAD.MOV.U32 R0, RZ, RZ, R4 ;  /* 0x000000ffff007224 */ /* 0x000fe200078e0004 */
[----:B------:R-:W-:Y:S01]  /*16370*/  MOV R44, 0x1 ;  /* 0x00000001002c7802 */ /* 0x000fe20000000f00 */
[----:B-1----:R-:W-:Y:S01]  /*16380*/  IMAD.MOV.U32 R3, RZ, RZ, 0x1c1f ;  /* 0x00001c1fff037424 */ /* 0x002fe200078e00ff */
[----:B------:R-:W-:-:S02]  /*16390*/  MOV R2, 0x163b0 ;  /* 0x000163b000027802 */ /* 0x000fc40000000f00 */
[----:B--2---:R-:W-:Y:S05]  /*163a0*/  CALL.REL.NOINC `($__internal_44_$__cuda_sm70_shflsync_idx_p) ;  /* 0x0000229000007944 */ /* 0x004fea0003c00000 */
        /* <DEDUP_REMOVED lines=33> */
[C---:B------:R-:W-:Y:S02]  /*165c0*/  ISETP.GT.AND P0, PT, R0.reuse, 0x21, PT ;  /* 0x000000210000780c */ /* 0x040fe40003f04270 */
        /* <DEDUP_REMOVED lines=55> */
[----:B------:R-:W-:Y:S01]  /*16940*/  ISETP.GT.AND P0, PT, R0, 0x59, PT ;  /* 0x000000590000780c */ /* 0x000fe20003f04270 */
[----:B------:R-:W-:Y:S01]  /*16950*/  IMAD.MOV.U32 R0, RZ, RZ, 0x2 ;  /* 0x00000002ff007424 */ /* 0x000fe200078e00ff */
[----:B------:R-:W-:Y:S02]  /*16960*/  FSEL R89, R31, -INF , P1 ;  /* 0xff8000001f597808 */ /* 0x000fe40000800000 */
[----:B------:R-:W-:-:S02]  /*16970*/  FMNMX.FTZ R24, R90, R24, !PT ;  /* 0x000000185a187209 */ /* 0x000fc40007810000 */
[----:B------:R-:W-:Y:S02]  /*16980*/  FMNMX.FTZ R132, R107, R132, !PT ;  /* 0x000000846b847209 */ /* 0x000fe40007810000 */
[----:B------:R-:W-:Y:S02]  /*16990*/  FSEL R88, R30, -INF , P0 ;  /* 0xff8000001e587808 */ /* 0x000fe40000000000 */
[----:B------:R-:W-:Y:S01]  /*169a0*/  FMNMX.FTZ R24, R89, R24, !PT ;  /* 0x0000001859187209 */ /* 0x000fe20007810000 */
[----:B-----5:R-:W-:Y:S01]  /*169b0*/  IMAD.MOV.U32 R4, RZ, RZ, R132 ;  /* 0x000000ffff047224 */ /* 0x020fe200078e0084 */
[----:B------:R-:W-:Y:S02]  /*169c0*/  MOV R2, 0x169f0 ;  /* 0x000169f000027802 */ /* 0x000fe40000000f00 */
[----:B------:R-:W-:Y:S02]  /*169d0*/  FMNMX.FTZ R24, R88, R24, !PT ;  /* 0x0000001858187209 */ /* 0x000fe40007810000 */
[----:B-1----:R-:W-:Y:S05]  /*169e0*/  CALL.REL.NOINC `($__internal_43_$__cuda_sm70_shflsync_bfly_p) ;  /* 0x00001bf000007944 */ /* 0x002fea0003c00000 */
[----:B------:R-:W-:Y:S01]  /*169f0*/  FMNMX.FTZ R132, R132, R0, !PT ;  /* 0x0000000084847209 */ /* 0x000fe20007810000 */
[----:B------:R-:W-:Y:S01]  /*16a00*/  IMAD.MOV.U32 R0, RZ, RZ, 0x1 ;  /* 0x00000001ff007424 */ /* 0x000fe200078e00ff */
[----:B------:R-:W-:-:S03]  /*16a10*/  MOV R2, 0x16a40 ;  /* 0x00016a4000027802 */ /* 0x000fc60000000f00 */
[----:B------:R-:W-:Y:S02]  /*16a20*/  IMAD.MOV.U32 R4, RZ, RZ, R132 ;  /* 0x000000ffff047224 */ /* 0x000fe400078e0084 */
[----:B------:R-:W-:Y:S05]  /*16a30*/  CALL.REL.NOINC `($__internal_43_$__cuda_sm70_shflsync_bfly_p) ;  /* 0x00001ba000007944 */ /* 0x000fea0003c00000 */
[----:B------:R-:W-:Y:S01]  /*16a40*/  FMNMX.FTZ R132, R132, R0, !PT ;  /* 0x0000000084847209 */ /* 0x000fe20007810000 */
[----:B------:R-:W-:Y:S01]  /*16a50*/  IMAD.MOV.U32 R4, RZ, RZ, R24 ;  /* 0x000000ffff047224 */ /* 0x000fe200078e0018 */
[----:B------:R-:W-:Y:S01]  /*16a60*/  MOV R2, 0x16a90 ;  /* 0x00016a9000027802 */ /* 0x000fe20000000f00 */
[----:B------:R-:W-:Y:S02]  /*16a70*/  IMAD.MOV.U32 R0, RZ, RZ, 0x2 ;  /* 0x00000002ff007424 */ /* 0x000fe400078e00ff */
[----:B------:R-:W-:Y:S05]  /*16a80*/  CALL.REL.NOINC `($__internal_43_$__cuda_sm70_shflsync_bfly_p) ;  /* 0x00001b5000007944 */ /* 0x000fea0003c00000 */
[----:B------:R-:W-:Y:S01]  /*16a90*/  FMNMX.FTZ R24, R24, R0, !PT ;  /* 0x0000000018187209 */ /* 0x000fe20007810000 */
[----:B------:R-:W-:Y:S01]  /*16aa0*/  IMAD.MOV.U32 R0, RZ, RZ, 0x1 ;  /* 0x00000001ff007424 */ /* 0x000fe200078e00ff */
[----:B------:R-:W-:-:S03]  /*16ab0*/  MOV R2, 0x16ae0 ;  /* 0x00016ae000027802 */ /* 0x000fc60000000f00 */
[----:B------:R-:W-:Y:S02]  /*16ac0*/  IMAD.MOV.U32 R4, RZ, RZ, R24 ;  /* 0x000000ffff047224 */ /* 0x000fe400078e0018 */
[----:B------:R-:W-:Y:S05]  /*16ad0*/  CALL.REL.NOINC `($__internal_43_$__cuda_sm70_shflsync_bfly_p) ;  /* 0x00001b0000007944 */ /* 0x000fea0003c00000 */
[----:B------:R-:W-:Y:S01]  /*16ae0*/  MOV R3, R0 ;  /* 0x0000000000037202 */ /* 0x000fe20000000f00 */
[----:B------:R-:W-:Y:S05]  /*16af0*/  BRA `(.L_x_2741) ;  /* 0xfffef4b000007947 */ /* 0x000fea000383ffff */
.L_x_2701:
[----:B------:R-:W-:Y:S01]  /*16b00*/  MOV R44, RZ ;  /* 0x000000ff002c7202 */ /* 0x000fe20000000f00 */
[----:B------:R-:W-:Y:S01]  /*16b10*/  IMAD.MOV.U32 R0, RZ, RZ, R5 ;  /* 0x000000ffff007224 */ /* 0x000fe200078e0005 */
[----:B------:R-:W-:Y:S01]  /*16b20*/  MOV R2, 0x16b50 ;  /* 0x00016b5000027802 */ /* 0x000fe20000000f00 */
[----:B------:R-:W-:Y:S02]  /*16b30*/  IMAD.MOV.U32 R3, RZ, RZ, 0x181f ;  /* 0x0000181fff037424 */ /* 0x000fe400078e00ff */
[----:B------:R-:W-:Y:S05]  /*16b40*/  CALL.REL.NOINC `($__internal_44_$__cuda_sm70_shflsync_idx_p) ;  /* 0x00001af000007944 */ /* 0x000fea0003c00000 */
[----:B-----5:R-:W-:Y:S01]  /*16b50*/  MOV R4, R0 ;  /* 0x0000000000047202 */ /* 0x020fe20000000f00 */
[----:B-1----:R-:W-:-:S05]  /*16b60*/  BRA `(.L_x_2742) ;  /* 0xffff1a5000007947 */ /* 0x002fca000383ffff */
.L_x_2702:
[----:B------:R-:W-:Y:S01]  /*16b70*/  MOV R44, RZ ;  /* 0x000000ff002c7202 */ /* 0x000fe20000000f00 */
[----:B------:R-:W-:Y:S01]  /*16b80*/  IMAD.MOV.U32 R0, RZ, RZ, R6 ;  /* 0x000000ffff007224 */ /* 0x000fe200078e0006 */
[----:B------:R-:W-:Y:S01]  /*16b90*/  MOV R2, 0x16bc0 ;  /* 0x00016bc000027802 */ /* 0x000fe20000000f00 */
[----:B------:R-:W-:Y:S02]  /*16ba0*/  IMAD.MOV.U32 R3, RZ, RZ, 0x181f ;  /* 0x0000181fff037424 */ /* 0x000fe400078e00ff */
[----:B-12---:R-:W-:Y:S05]  /*16bb0*/  CALL.REL.NOINC `($__internal_44_$__cuda_sm70_shflsync_idx_p) ;  /* 0x00001a8000007944 */ /* 0x006fea0003c00000 */
[----:B------:R-:W2:Y:S01]  /*16bc0*/  LDL R3, [R1+0xc] ;  /* 0x00000c0001037983 */ /* 0x000ea20000100800 */
[----:B------:R-:W-:Y:S01]  /*16bd0*/  IADD3 R20, P0, R0, R29, RZ ;  /* 0x0000001d00147210 */ /* 0x000fe20007f1e0ff */
[----:B------:R-:W-:Y:S02]  /*16be0*/  IMAD.MOV.U32 R44, RZ, RZ, 0x1 ;  /* 0x00000001ff2c7424 */ /* 0x000fe400078e00ff */
[----:B------:R-:W3:Y:S02]  /*16bf0*/  LDL R2, [R1+0x28] ;  /* 0x0000280001027983 */ /* 0x000ee40000100800 */
[----:B-----5:R-:W-:Y:S02]  /*16c00*/  IMAD.X R21, R4, 0x1, R7, P0 ;  /* 0x0000000104157824 */ /* 0x020fe400000e0607 */
[----:B------:R-:W4:Y:S04]  /*16c10*/  LDL R22, [R1+0x24] ;  /* 0x0000240001167983 */ /* 0x000f280000100800 */
[----:B------:R-:W4:Y:S01]  /*16c20*/  LDL R15, [R1+0x20] ;  /* 0x00002000010f7983 */ /* 0x000f220000100800 */
[----:B--2---:R-:W-:Y:S02]  /*16c30*/  ISETP.GE.AND P3, PT, R3, c[0x0][0x1d4], PT ;  /* 0x0000750003007a0c */ /* 0x004fe40003f66270 */
[----:B---3--:R-:W-:Y:S02]  /*16c40*/  ISETP.GE.AND P2, PT, R2, c[0x0][0x1d4], PT ;  /* 0x0000750002007a0c */ /* 0x008fe40003f46270 */
[----:B------:R-:W-:Y:S02]  /*16c50*/  IADD3 R2, P0, R0, R30, RZ ;  /* 0x0000001e00027210 */ /* 0x000fe40007f1e0ff */
[----:B----4-:R-:W-:Y:S02]  /*16c60*/  ISETP.GE.AND P1, PT, R22, c[0x0][0x1d4], PT ;  /* 0x0000750016007a0c */ /* 0x010fe40003f26270 */
[----:B------:R-:W-:Y:S01]  /*16c70*/  SEL R28, RZ, 0x10, P2 ;  /* 0x00000010ff1c7807 */ /* 0x000fe20001000000 */
[----:B------:R-:W-:Y:S01]  /*16c80*/  IMAD.X R3, R4, 0x1, R12, P0 ;  /* 0x0000000104037824 */ /* 0x000fe200000e060c */
[----:B------:R-:W-:Y:S03]  /*16c90*/  SEL R23, RZ, 0x10, P1 ;  /* 0x00000010ff177807 */ /* 0x000fe60000800000 */
        /* <DEDUP_REMOVED lines=8> */
[----:B---3--:R-:W-:Y:S01]  /*16d20*/  IADD3 R2, P0, R0, R36, RZ ;  /* 0x0000002400027210 */ /* 0x008fe20007f1e0ff */
[----:B------:R-:W-:Y:S04]  /*16d30*/  IMAD.MOV.U32 R0, RZ, RZ, R5 ;  /* 0x000000ffff007224 */ /* 0x000fe800078e0005 */
[----:B------:R-:W-:Y:S01]  /*16d40*/  IMAD.X R3, R4, 0x1, R14, P0 ;  /* 0x0000000104037824 */ /* 0x000fe200000e060e */
[----:B------:R-:W-:Y:S02]  /*16d50*/  ISETP.GE.AND P0, PT, R15, c[0x0][0x1d4], PT ;  /* 0x000075000f007a0c */ /* 0x000fe40003f06270 */
[----:B------:R-:W-:Y:S02]  /*16d60*/  SEL R15, RZ, 0x10, P3 ;  /* 0x00000010ff0f7807 */ /* 0x000fe40001800000 */
[----:B------:R-:W-:Y:S09]  /*16d70*/  SEL R22, RZ, 0x10, P0 ;  /* 0x00000010ff167807 */ /* 0x000ff20000000000 */
[----:B------:R3:W-:Y:S02]  /*16d80*/  LDGSTS.E.BYPASS.LTC128B.128 [R251+0x9100], [R2.64], !P0 ;  /* 0x0910000002fb7fae */ /* 0x0007e4000c101d46 */
[----:B---3--:R-:W-:Y:S01]  /*16d90*/  MOV R2, 0x16dc0 ;  /* 0x00016dc000027802 */ /* 0x008fe20000000f00 */
[----:B------:R-:W-:Y:S02]  /*16da0*/  IMAD.MOV.U32 R3, RZ, RZ, 0x181f ;  /* 0x0000181fff037424 */ /* 0x000fe400078e00ff */
[----:B-12---:R-:W-:Y:S05]  /*16db0*/  CALL.REL.NOINC `($__internal_44_$__cuda_sm70_shflsync_idx_p) ;  /* 0x0000188000007944 */ /* 0x006fea0003c00000 */
[----:B------:R-:W-:Y:S01]  /*16dc0*/  MOV R44, 0x1 ;  /* 0x00000001002c7802 */ /* 0x000fe20000000f00 */
[----:B-----5:R-:W-:Y:S01]  /*16dd0*/  IMAD.MOV.U32 R4, RZ, RZ, R0 ;  /* 0x000000ffff047224 */ /* 0x020fe200078e0000 */
[----:B------:R-:W-:Y:S01]  /*16de0*/  MOV R3, 0x181f ;  /* 0x0000181f00037802 */ /* 0x000fe20000000f00 */
[----:B------:R-:W-:Y:S01]  /*16df0*/  IMAD.MOV.U32 R0, RZ, RZ, R6 ;  /* 0x000000ffff007224 */ /* 0x000fe200078e0006 */
[----:B------:R-:W-:Y:S02]  /*16e00*/  MOV R2, 0x16e20 ;  /* 0x00016e2000027802 */ /* 0x000fe40000000f00 */
[----:B-1----:R-:W-:Y:S05]  /*16e10*/  CALL.REL.NOINC `($__internal_44_$__cuda_sm70_shflsync_idx_p) ;  /* 0x0000182000007944 */ /* 0x002fea0003c00000 */
[C---:B------:R-:W-:Y:S01]  /*16e20*/  IADD3 R2, -R15.reuse, 0x10, RZ ;  /* 0x000000100f027810 */ /* 0x040fe20007ffe1ff */
[----:B------:R-:W-:Y:S01]  /*16e30*/  IMAD.MOV.U32 R44, RZ, RZ, 0x2 ;  /* 0x00000002ff2c7424 */ /* 0x000fe200078e00ff */
[----:B------:R-:W-:Y:S02]  /*16e40*/  ISETP.NE.U32.AND P2, PT, R15, RZ, PT ;  /* 0x000000ff0f00720c */ /* 0x000fe40003f45070 */
[----:B------:R-:W-:Y:S04]  /*16e50*/  LOP3.LUT R2, R2, 0xf, RZ, 0xc0, !PT ;  /* 0x0000000f02027812 */ /* 0x000fe800078ec0ff */
[----:B------:R-:W-:Y:S04]  /*16e60*/  IADD3 R2, P1, P0, R2, R0, R29 ;  /* 0x0000000002027210 */ /* 0x000fe8000783e01d */
[----:B-----5:R-:W-:Y:S05]  /*16e70*/  IADD3.X R3, RZ, R4, R7, P1, P0 ;  /* 0x00000004ff037210 */ /* 0x020fea0000fe0407 */
[----:B------:R-:W-:Y:S01]  /*16e80*/  @!PT LDS RZ, [RZ] ;  /* 0x00000000fffff984 */ /* 0x000fe20000000800 */
[----:B------:R-:W-:Y:S01]  /*16e90*/  @!PT LDS RZ, [RZ] ;  /* 0x00000000fffff984 */ /* 0x000fe20000000800 */
[----:B------:R-:W-:Y:S01]  /*16ea0*/  @!PT LDS RZ, [RZ] ;  /* 0x00000000fffff984 */ /* 0x000fe20000000800 */
[----:B------:R2:W-:Y:S01]  /*16eb0*/  LDGSTS.E.BYPASS.LTC128B.128.ZFILL [R251+0x1100], [R2.64], P2 ;  /* 0x0110000002fb7fae */ /* 0x0005e20009141d46 */
[C---:B------:R-:W-:Y:S02]  /*16ec0*/  ISETP.NE.U32.AND P2, PT, R28.reuse, RZ, PT ;  /* 0x000000ff1c00720c */ /* 0x040fe40003f45070 */
[----:B--2---:R-:W-:Y:S04]  /*16ed0*/  IADD3 R2, -R28, 0x10, RZ ;  /* 0x000000101c027810 */ /* 0x004fe80007ffe1ff */
[----:B------:R-:W-:Y:S04]  /*16ee0*/  LOP3.LUT R2, R2, 0xf, RZ, 0xc0, !PT ;  /* 0x0000000f02027812 */ /* 0x000fe800078ec0ff */
[----:B------:R-:W-:Y:S04]  /*16ef0*/  IADD3 R2, P1, P0, R2, R0, R30 ;  /* 0x0000000002027210 */ /* 0x000fe8000783e01e */
[----:B------:R-:W-:Y:S05]  /*16f00*/  IADD3.X R3, RZ, R4, R12, P1, P0 ;  /* 0x00000004ff037210 */ /* 0x000fea0000fe040c */
        /* <DEDUP_REMOVED lines=10> */
[----:B------:R-:W-:Y:S01]  /*16fb0*/  IADD3 R2, P1, P0, R2, R0, R36 ;  /* 0x0000000002027210 */ /* 0x000fe2000783e024 */
[----:B------:R-:W-:Y:S03]  /*16fc0*/  IMAD.MOV.U32 R0, RZ, RZ, R5 ;  /* 0x000000ffff007224 */ /* 0x000fe600078e0005 */
[----:B------:R-:W-:Y:S05]  /*16fd0*/  IADD3.X R3, RZ, R4, R14, P1, P0 ;  /* 0x00000004ff037210 */ /* 0x000fea0000fe040e */
[----:B------:R2:W-:Y:S02]  /*16fe0*/  LDGSTS.E.BYPASS.LTC128B.128.ZFILL [R251+0xa100], [R2.64], P2 ;  /* 0x0a10000002fb7fae */ /* 0x0005e40009141d46 */
[----:B--2---:R-:W-:Y:S01]  /*16ff0*/  MOV R2, 0x17020 ;  /* 0x0001702000027802 */ /* 0x004fe20000000f00 */
[----:B------:R-:W-:Y:S02]  /*17000*/  IMAD.MOV.U32 R3, RZ, RZ, 0x181f ;  /* 0x0000181fff037424 */ /* 0x000fe400078e00ff */
[----:B-1----:R-:W-:Y:S05]  /*17010*/  CALL.REL.NOINC `($__internal_44_$__cuda_sm70_shflsync_idx_p) ;  /* 0x0000162000007944 */ /* 0x002fea0003c00000 */
[----:B------:R-:W-:Y:S01]  /*17020*/  MOV R44, 0x2 ;  /* 0x00000002002c7802 */ /* 0x000fe20000000f00 */
[----:B-----5:R-:W-:Y:S01]  /*17030*/  IMAD.MOV.U32 R4, RZ, RZ, R0 ;  /* 0x000000ffff047224 */ /* 0x020fe200078e0000 */
[----:B------:R-:W-:Y:S01]  /*17040*/  MOV R3, 0x181f ;  /* 0x0000181f00037802 */ /* 0x000fe20000000f00 */
[----:B------:R-:W-:Y:S01]  /*17050*/  IMAD.MOV.U32 R0, RZ, RZ, R6 ;  /* 0x000000ffff007224 */ /* 0x000fe200078e0006 */
[----:B------:R-:W-:Y:S02]  /*17060*/  MOV R2, 0x17080 ;  /* 0x0001708000027802 */ /* 0x000fe40000000f00 */
[----:B-1----:R-:W-:Y:S05]  /*17070*/  CALL.REL.NOINC `($__internal_44_$__cuda_sm70_shflsync_idx_p) ;  /* 0x000015c000007944 */ /* 0x002fea0003c00000 */
[----:B-1---5:R-:W-:-:S05]  /*17080*/  BRA `(.L_x_2743) ;  /* 0xffff17d000007947 */ /* 0x022fca000383ffff */
.L_x_2705:
[----:B------:R-:W-:Y:S01]  /*17090*/  MOV R44, RZ ;  /* 0x000000ff002c7202 */ /* 0x000fe20000000f00 */
[----:B------:R-:W-:Y:S01]  /*170a0*/  IMAD.MOV.U32 R0, RZ, RZ, R5 ;  /* 0x000000ffff007224 */ /* 0x000fe200078e0005 */
[----:B------:R-:W-:Y:S01]  /*170b0*/  MOV R2, 0x170e0 ;  /* 0x000170e000027802 */ /* 0x000fe20000000f00 */
[----:B------:R-:W-:Y:S02]  /*170c0*/  IMAD.MOV.U32 R3, RZ, RZ, 0x181f ;  /* 0x0000181fff037424 */ /* 0x000fe400078e00ff */
[----:B-1----:R-:W-:Y:S05]  /*170d0*/  CALL.REL.NOINC `($__internal_44_$__cuda_sm70_shflsync_idx_p) ;  /* 0x0000156000007944 */ /* 0x002fea0003c00000 */
[----:B-----5:R-:W-:Y:S01]  /*170e0*/  MOV R4, R0 ;  /* 0x0000000000047202 */ /* 0x020fe20000000f00 */
[----:B-1----:R-:W-:-:S05]  /*170f0*/  BRA `(.L_x_2744) ;  /* 0xffff360000007947 */ /* 0x002fca000383ffff */
.L_x_2706:
[----:B------:R-:W-:Y:S01]  /*17100*/  MOV R44, RZ ;  /* 0x000000ff002c7202 */ /* 0x000fe20000000f00 */
[----:B------:R-:W-:Y:S01]  /*17110*/  IMAD.MOV.U32 R0, RZ, RZ, R6 ;  /* 0x000000ffff007224 */ /* 0x000fe200078e0006 */
[----:B------:R-:W-:Y:S01]  /*17120*/  MOV R2, 0x17150 ;  /* 0x0001715000027802 */ /* 0x000fe20000000f00 */
[----:B------:R-:W-:Y:S02]  /*17130*/  IMAD.MOV.U32 R3, RZ, RZ, 0x181f ;  /* 0x0000181fff037424 */ /* 0x000fe400078e00ff */
[----:B-123--:R-:W-:Y:S05]  /*17140*/  CALL.REL.NOINC `($__internal_44_$__cuda_sm70_shflsync_idx_p) ;  /* 0x000014f000007944 */ /* 0x00efea0003c00000 */
        /* <DEDUP_REMOVED lines=77> */
.L_x_2707:
[----:B------:R-:W-:Y:S01]  /*17620*/  MOV R44, RZ ;  /* 0x000000ff002c7202 */ /* 0x000fe20000000f00 */
[----:B------:R-:W-:Y:S01]  /*17630*/  IMAD.MOV.U32 R0, RZ, RZ, R4 ;  /* 0x000000ffff007224 */ /* 0x000fe200078e0004 */
[----:B------:R-:W-:Y:S01]  /*17640*/  MOV R2, 0x17670 ;  /* 0x0001767000027802 */ /* 0x000fe20000000f00 */
[----:B------:R-:W-:Y:S02]  /*17650*/  IMAD.MOV.U32 R3, RZ, RZ, 0x1c1f ;  /* 0x00001c1fff037424 */ /* 0x000fe400078e00ff */
[----:B-1-3--:R-:W-:Y:S05]  /*17660*/  CALL.REL.NOINC `($__internal_44_$__cuda_sm70_shflsync_idx_p) ;  /* 0x00000fd000007944 */ /* 0x00afea0003c00000 */
[----:B-1---5:R-:W-:-:S05]  /*17670*/  BRA `(.L_x_2746) ;  /* 0xffff35e000007947 */ /* 0x022fca000383ffff */
.L_x_2708:
[----:B------:R-:W-:Y:S01]  /*17680*/  MOV R44, 0x1 ;  /* 0x00000001002c7802 */ /* 0x000fe20000000f00 */
[----:B------:R-:W-:Y:S01]  /*17690*/  IMAD.MOV.U32 R0, RZ, RZ, R4 ;  /* 0x000000ffff007224 */ /* 0x000fe200078e0004 */
[----:B------:R-:W-:Y:S01]  /*176a0*/  MOV R2, 0x176d0 ;  /* 0x000176d000027802 */ /* 0x000fe20000000f00 */
[----:B------:R-:W-:Y:S02]  /*176b0*/  IMAD.MOV.U32 R3, RZ, RZ, 0x1c1f ;  /* 0x00001c1fff037424 */ /* 0x000fe400078e00ff */
[----:B--2---:R-:W-:Y:S05]  /*176c0*/  CALL.REL.NOINC `($__internal_44_$__cuda_sm70_shflsync_idx_p) ;  /* 0x00000f7000007944 */ /* 0x004fea0003c00000 */
[----:B-----5:R-:W2:Y:S01]  /*176d0*/  LDL.LU R4, [R1+0x8] ;  /* 0x0000080001047983 */ /* 0x020ea20000300800 */
[----:B------:R-:W-:Y:S03]  /*176e0*/  IMAD.IADD R0, R5, 0x1, R0 ;  /* 0x0000000105007824 */ /* 0x000fe600078e0200 */
[----:B------:R-:W3:Y:S02]  /*176f0*/  LDL.LU R3, [R1+0x4] ;  /* 0x0000040001037983 */ /* 0x000ee40000300800 */
[C---:B------:R-:W-:Y:S02]  /*17700*/  ISETP.GT.AND P0, PT, R0.reuse, RZ, PT ;  /* 0x000000ff0000720c */ /* 0x040fe40003f04270 */
[C---:B------:R-:W-:Y:S01]  /*17710*/  ISETP.GT.AND P1, PT, R0.reuse, 0x1, PT ;  /* 0x000000010000780c */ /* 0x040fe20003f24270 */
[----:B------:R-:W4:Y:S01]  /*17720*/  LDL.LU R2, [R1] ;  /* 0x0000000001027983 */ /* 0x000f220000300800 */
        /* <DEDUP_REMOVED lines=19> */
[----:B--2---:R-:W-:Y:S02]  /*17860*/  FSEL R5, R4, -INF , P0 ;  /* 0xff80000004057808 */ /* 0x004fe40000000000 */
[C---:B------:R-:W-:Y:S02]  /*17870*/  ISETP.GT.AND P0, PT, R0.reuse, 0x10, PT ;  /* 0x000000100000780c */ /* 0x040fe40003f04270 */
[----:B---3--:R-:W-:Y:S02]  /*17880*/  FSEL R185, R3, -INF , P1 ;  /* 0xff80000003b97808 */ /* 0x008fe40000800000 */
[----:B------:R-:W-:Y:S02]  /*17890*/  ISETP.GT.AND P1, PT, R0, 0x11, PT ;  /* 0x000000110000780c */ /* 0x000fe40003f24270 */
[----:B------:R-:W-:Y:S02]  /*178a0*/  FSEL R49, R214, -INF , P0 ;  /* 0xff800000d6317808 */ /* 0x000fe40000000000 */
[----:B------:R-:W-:Y:S02]  /*178b0*/  ISETP.GT.AND P0, PT, R0, 0x20, PT ;  /* 0x000000200000780c */ /* 0x000fe40003f04270 */
[----:B----4-:R-:W-:Y:S02]  /*178c0*/  FSEL R51, R2, -INF , P2 ;  /* 0xff80000002337808 */ /* 0x010fe40001000000 */
        /* <DEDUP_REMOVED lines=70> */
[----:B-1----:R-:W-:Y:S05]  /*17d30*/  CALL.REL.NOINC `($__internal_43_$__cuda_sm70_shflsync_bfly_p) ;  /* 0x000008a000007944 */ /* 0x002fea0003c00000 */
[----:B------:R-:W-:Y:S01]  /*17d40*/  FMNMX.FTZ R4, R4, R0, !PT ;  /* 0x0000000004047209 */ /* 0x000fe20007810000 */
[----:B------:R-:W-:Y:S01]  /*17d50*/  IMAD.MOV.U32 R0, RZ, RZ, 0x1 ;  /* 0x00000001ff007424 */ /* 0x000fe200078e00ff */
[----:B------:R-:W-:Y:S02]  /*17d60*/  MOV R2, 0x17d80 ;  /* 0x00017d8000027802 */ /* 0x000fe40000000f00 */
        /* <DEDUP_REMOVED lines=8> */
[----:B------:R-:W-:Y:S02]  /*17df0*/  MOV R2, 0x17e10 ;  /* 0x00017e1000027802 */ /* 0x000fe40000000f00 */
[----:B------:R-:W-:Y:S05]  /*17e00*/  CALL.REL.NOINC `($__internal_43_$__cuda_sm70_shflsync_bfly_p) ;  /* 0x000007d000007944 */ /* 0x000fea0003c00000 */
[----:B------:R-:W-:-:S05]  /*17e10*/  BRA `(.L_x_2747) ;  /* 0xffff382000007947 */ /* 0x000fca000383ffff */
.L_x_2711:
[----:B-1----:R-:W-:Y:S01]  /*17e20*/  MOV R44, RZ ;  /* 0x000000ff002c7202 */ /* 0x002fe20000000f00 */
[----:B------:R-:W-:Y:S01]  /*17e30*/  IMAD.MOV.U32 R0, RZ, RZ, R6 ;  /* 0x000000ffff007224 */ /* 0x000fe200078e0006 */
[----:B------:R-:W-:Y:S01]  /*17e40*/  MOV R2, 0x17e70 ;  /* 0x00017e7000027802 */ /* 0x000fe20000000f00 */
[----:B------:R-:W-:Y:S02]  /*17e50*/  IMAD.MOV.U32 R3, RZ, RZ, 0x181f ;  /* 0x0000181fff037424 */ /* 0x000fe400078e00ff */
[----:B------:R-:W-:Y:S05]  /*17e60*/  CALL.REL.NOINC `($__internal_44_$__cuda_sm70_shflsync_idx_p) ;  /* 0x000007d000007944 */ /* 0x000fea0003c00000 */
[----:B-1---5:R-:W-:-:S05]  /*17e70*/  BRA `(.L_x_2748) ;  /* 0xffff62a000007947 */ /* 0x022fca000383ffff */
.L_x_2714:
[----:B------:R-:W-:Y:S01]  /*17e80*/  MOV R44, RZ ;  /* 0x000000ff002c7202 */ /* 0x000fe20000000f00 */
[----:B------:R-:W-:Y:S01]  /*17e90*/  IMAD.MOV.U32 R0, RZ, RZ, R5 ;  /* 0x000000ffff007224 */ /* 0x000fe200078e0005 */
[----:B------:R-:W-:Y:S01]  /*17ea0*/  MOV R2, 0x17ed0 ;  /* 0x00017ed000027802 */ /* 0x000fe20000000f00 */
[----:B------:R-:W-:Y:S02]  /*17eb0*/  IMAD.MOV.U32 R3, RZ, RZ, 0x181f ;  /* 0x0000181fff037424 */ /* 0x000fe400078e00ff */
[----:B-1----:R-:W-:Y:S05]  /*17ec0*/  CALL.REL.NOINC `($__internal_44_$__cuda_sm70_shflsync_idx_p) ;  /* 0x0000077000007944 */ /* 0x002fea0003c00000 */
[----:B-----5:R-:W-:Y:S01]  /*17ed0*/  MOV R4, R0 ;  /* 0x0000000000047202 */ /* 0x020fe20000000f00 */
[----:B-1----:R-:W-:-:S05]  /*17ee0*/  BRA `(.L_x_2749) ;  /* 0xffff82c000007947 */ /* 0x002fca000383ffff */
.L_x_2715:
[----:B------:R-:W-:Y:S01]  /*17ef0*/  MOV R44, RZ ;  /* 0x000000ff002c7202 */ /* 0x000fe20000000f00 */
[----:B------:R-:W-:Y:S01]  /*17f00*/  IMAD.MOV.U32 R0, RZ, RZ, R6 ;  /* 0x000000ffff007224 */ /* 0x000fe200078e0006 */
[----:B------:R-:W-:Y:S01]  /*17f10*/  MOV R2, 0x17f40 ;  /* 0x00017f4000027802 */ /* 0x000fe20000000f00 */
[----:B------:R-:W-:Y:S02]  /*17f20*/  IMAD.MOV.U32 R3, RZ, RZ, 0x181f ;  /* 0x0000181fff037424 */ /* 0x000fe400078e00ff */
[----:B-123--:R-:W-:Y:S05]  /*17f30*/  CALL.REL.NOINC `($__internal_44_$__cuda_sm70_shflsync_idx_p) ;  /* 0x0000070000007944 */ /* 0x00efea0003c00000 */
[----:B------:R-:W-:Y:S01]  /*17f40*/  IADD3 R2, -R132, 0x10, RZ ;  /* 0x0000001084027810 */ /* 0x000fe20007ffe1ff */
[----:B------:R-:W-:Y:S03]  /*17f50*/  IMAD.MOV.U32 R44, RZ, RZ, 0x1 ;  /* 0x00000001ff2c7424 */ /* 0x000fe600078e00ff */
        /* <DEDUP_REMOVED lines=17> */
[----:B------:R-:W-:Y:S05]  /*18070*/  IMAD.X R3, R4, 0x1, R10, P0 ;  /* 0x0000000104037824 */ /* 0x000fea00000e060a */
[----:B------:R2:W-:Y:S02]  /*18080*/  LDGSTS.E.BYPASS.LTC128B.128 [R251+0x15100], [R2.64], !P3 ;  /* 0x1510000002fb7fae */ /* 0x0005e4000d901d46 */
[----:B--2---:R-:W-:Y:S01]  /*18090*/  MOV R2, 0x180c0 ;  /* 0x000180c000027802 */ /* 0x004fe20000000f00 */
[----:B------:R-:W-:Y:S02]  /*180a0*/  IMAD.MOV.U32 R3, RZ, RZ, 0x181f ;  /* 0x0000181fff037424 */ /* 0x000fe400078e00ff */
[----:B-1-3--:R-:W-:Y:S05]  /*180b0*/  CALL.REL.NOINC `($__internal_44_$__cuda_sm70_shflsync_idx_p) ;  /* 0x0000058000007944 */ /* 0x00afea0003c00000 */
[----:B------:R-:W-:Y:S01]  /*180c0*/  MOV R44, 0x1 ;  /* 0x00000001002c7802 */ /* 0x000fe20000000f00 */
[----:B-----5:R-:W-:Y:S01]  /*180d0*/  IMAD.MOV.U32 R4, RZ, RZ, R0 ;  /* 0x000000ffff047224 */ /* 0x020fe200078e0000 */
[----:B------:R-:W-:Y:S01]  /*180e0*/  MOV R3, 0x181f ;  /* 0x0000181f00037802 */ /* 0x000fe20000000f00 */
[----:B------:R-:W-:Y:S01]  /*180f0*/  IMAD.MOV.U32 R0, RZ, RZ, R6 ;  /* 0x000000ffff007224 */ /* 0x000fe200078e0006 */
[----:B------:R-:W-:Y:S02]  /*18100*/  MOV R2, 0x18120 ;  /* 0x0001812000027802 */ /* 0x000fe40000000f00 */
[----:B-1----:R-:W-:Y:S05]  /*18110*/  CALL.REL.NOINC `($__internal_44_$__cuda_sm70_shflsync_idx_p) ;  /* 0x0000052000007944 */ /* 0x002fea0003c00000 */
        /* <DEDUP_REMOVED lines=30> */
[----:B-1---5:R-:W-:-:S05]  /*18300*/  BRA `(.L_x_2750) ;  /* 0xffff80d000007947 */ /* 0x022fca000383ffff */
.L_x_2716:
[----:B------:R-:W-:Y:S02]  /*18310*/  MOV R0, 0x2 ;  /* 0x0000000200007802 */ /* 0x000fe40000000f00 */
[----:B------:R-:W-:Y:S02]  /*18320*/  MOV R2, 0x18340 ;  /* 0x0001834000027802 */ /* 0x000fe40000000f00 */
[----:B------:R-:W-:Y:S05]  /*18330*/  CALL.REL.NOINC `($__internal_43_$__cuda_sm70_shflsync_bfly_p) ;  /* 0x000002a000007944 */ /* 0x000fea0003c00000 */
        /* <DEDUP_REMOVED lines=14> */
.L_x_2718:
[----:B------:R1:W5:Y:S01]  /*18420*/  LDL R4, [R1+0x1c] ;  /* 0x00001c0001047983 */ /* 0x0003620000100800 */
[----:B------:R-:W-:-:S02]  /*18430*/  MOV R0, 0x2 ;  /* 0x0000000200007802 */ /* 0x000fc40000000f00 */
[----:B------:R-:W-:Y:S02]  /*18440*/  MOV R2, 0x18460 ;  /* 0x0001846000027802 */ /* 0x000fe40000000f00 */
[----:B-1---5:R-:W-:Y:S05]  /*18450*/  CALL.REL.NOINC `($__internal_43_$__cuda_sm70_shflsync_bfly_p) ;  /* 0x0000018000007944 */ /* 0x022fea0003c00000 */
[----:B------:R-:W-:Y:S01]  /*18460*/  MOV R5, R0 ;  /* 0x0000000000057202 */ /* 0x000fe20000000f00 */
[----:B------:R-:W-:Y:S05]  /*18470*/  BRA `(.L_x_2752) ;  /* 0xffffab3000007947 */ /* 0x000fea000383ffff */
.L_x_2719:
[----:B------:R-:W-:Y:S01]  /*18480*/  IMAD.MOV.U32 R4, RZ, RZ, R5 ;  /* 0x000000ffff047224 */ /* 0x000fe200078e0005 */
[----:B------:R-:W-:Y:S02]  /*18490*/  MOV R0, 0x1 ;  /* 0x0000000100007802 */ /* 0x000fe40000000f00 */
[----:B------:R-:W-:Y:S02]  /*184a0*/  MOV R2, 0x184c0 ;  /* 0x000184c000027802 */ /* 0x000fe40000000f00 */
[----:B------:R-:W-:Y:S05]  /*184b0*/  CALL.REL.NOINC `($__internal_43_$__cuda_sm70_shflsync_bfly_p) ;  /* 0x0000012000007944 */ /* 0x000fea0003c00000 */
[----:B------:R1:W5:Y:S01]  /*184c0*/  LDL R4, [R1+0x2c] ;  /* 0x00002c0001047983 */ /* 0x0003620000100800 */
[----:B------:R-:W-:Y:S01]  /*184d0*/  FADD.FTZ R5, R5, R0 ;  /* 0x0000000005057221 */ /* 0x000fe20000010000 */
[----:B------:R-:W-:Y:S02]  /*184e0*/  MOV R0, 0x2 ;  /* 0x0000000200007802 */ /* 0x000fe40000000f00 */
[----:B------:R-:W-:Y:S02]  /*184f0*/  MOV R2, 0x18510 ;  /* 0x0001851000027802 */ /* 0x000fe40000000f00 */
[----:B-1---5:R-:W-:Y:S05]  /*18500*/  CALL.REL.NOINC `($__internal_43_$__cuda_sm70_shflsync_bfly_p) ;  /* 0x000000d000007944 */ /* 0x022fea0003c00000 */
[----:B------:R-:W2:Y:S02]  /*18510*/  LDL.LU R2, [R1+0x2c] ;  /* 0x00002c0001027983 */ /* 0x000ea40000300800 */
[----:B--2---:R-:W-:Y:S01]  /*18520*/  FADD.FTZ R4, R2, R0 ;  /* 0x0000000002047221 */ /* 0x004fe20000010000 */
[----:B------:R-:W-:-:S02]  /*18530*/  MOV R0, 0x1 ;  /* 0x0000000100007802 */ /* 0x000fc40000000f00 */
[----:B------:R-:W-:Y:S02]  /*18540*/  MOV R2, 0x18560 ;  /* 0x0001856000027802 */ /* 0x000fe40000000f00 */
[----:B------:R-:W-:Y:S05]  /*18550*/  CALL.REL.NOINC `($__internal_43_$__cuda_sm70_shflsync_bfly_p) ;  /* 0x0000008000007944 */ /* 0x000fea0003c00000 */
[----:B------:R-:W-:Y:S01]  /*18560*/  MOV R3, R0 ;  /* 0x0000000000037202 */ /* 0x000fe20000000f00 */
[----:B------:R-:W-:Y:S05]  /*18570*/  BRA `(.L_x_2753) ;  /* 0xffffaac000007947 */ /* 0x000fea000383ffff */
.L_x_2729:
[----:B--2---:R-:W-:Y:S01]  /*18580*/  IMAD.MOV.U32 R0, RZ, RZ, R14 ;  /* 0x000000ffff007224 */ /* 0x004fe200078e000e */
[----:B-----5:R-:W-:Y:S01]  /*18590*/  MOV R44, RZ ;  /* 0x000000ff002c7202 */ /* 0x020fe20000000f00 */
[----:B-1--4-:R-:W-:Y:S01]  /*185a0*/  IMAD.MOV.U32 R3, RZ, RZ, 0x1f ;  /* 0x0000001fff037424 */ /* 0x012fe200078e00ff */
[----:B------:R-:W-:Y:S02]  /*185b0*/  MOV R2, 0x185d0 ;  /* 0x000185d000027802 */ /* 0x000fe40000000f00 */
[----:B---3--:R-:W-:Y:S05]  /*185c0*/  CALL.REL.NOINC `($__internal_44_$__cuda_sm70_shflsync_idx_p) ;  /* 0x0000007000007944 */ /* 0x008fea0003c00000 */
[----:B-1---5:R-:W-:Y:S05]  /*185d0*/  BRA `(.L_x_2754) ;  /* 0xffffd3b000007947 */ /* 0x022fea000383ffff */
        .weak           $__internal_43_$__cuda_sm70_shflsync_bfly_p
        .type           $__internal_43_$__cuda_sm70_shflsync_bfly_p,@function
        .size           $__internal_43_$__cuda_sm70_shflsync_bfly_p,($__internal_44_$__cuda_sm70_shflsync_idx_p - $__internal_43_$__cuda_sm70_shflsync_bfly_p)
$__internal_43_$__cuda_sm70_shflsync_bfly_p:
[----:B------:R-:W-:Y:S02]  /*185e0*/  MOV R200, 0xffffffff ;  /* 0xffffffff00c87802 */ /* 0x000fe40000000f00 */
[----:B------:R-:W-:Y:S02]  /*185f0*/  MOV R3, 0x1f ;  /* 0x0000001f00037802 */ /* 0x000fe40000000f00 */
[----:B------:R-:W-:Y:S04]  /*18600*/  WARPSYNC R200 ;  /* 0x000000c800007348 */ /* 0x000fe80003800000 */
[----:B------:R1:W2:Y:S02]  /*18610*/  SHFL.BFLY PT, R0, R4, R0, R3 ;  /* 0x0c00000004007389 */ /* 0x0002a400000e0003 */
[----:B-1----:R-:W-:-:S04]  /*18620*/  MOV R3, 0x0 ;  /* 0x0000000000037802 */ /* 0x002fc80000000f00 */
[----:B--2---:R-:W-:Y:S05]  /*18630*/  RET.REL.NODEC R2 `(_ZN7cutlass13device_kernelIN5flash19enable_sm80_to_sm89INS1_16FlashAttnFwdSm80INS1_25CollectiveMainloopFwdSm80ILi8ELi1ELb0EN4cute5tupleIJNS5_1CILi128EEENS7_ILi96EEENS7_ILi256EEEEEELi256ENS_10bfloat16_tEfNS_4arch4Sm80ELb1ELb0ELb1ELb0ELb1ELb0ELb1ELb1EEENS1_21CollectiveEpilogueFwdINS6_IJS8_SA_S9_EEENS6_IJNS7_ILi1EEESI_SI_EEESC_SE_Li256ELb0ELb1ELb1ELb0EEENS1_30DynamicPersistentTileSchedulerILi256ELi256ELb1ELb1ELb0EEEEEEEEEvNT_6ParamsE) ;  /* 0xfffe79c002007950 */ /* 0x004fea0003c3ffff */
        .weak           $__internal_44_$__cuda_sm70_shflsync_idx_p
        .type           $__internal_44_$__cuda_sm70_shflsync_idx_p,@function
        .size           $__internal_44_$__cuda_sm70_shflsync_idx_p,(.L_x_6544 - $__internal_44_$__cuda_sm70_shflsync_idx_p)
$__internal_44_$__cuda_sm70_shflsync_idx_p:
[----:B------:R1:W-:Y:S02]  /*18640*/  STL [R1+0x198], R4 ;  /* 0x0001980401007387 */ /* 0x0003e40000100800 */
[----:B-1----:R-:W-:-:S04]  /*18650*/  MOV R4, 0xffffffff ;  /* 0xffffffff00047802 */ /* 0x002fc80000000f00 */
[----:B------:R-:W-:Y:S04]  /*18660*/  WARPSYNC R4 ;  /* 0x0000000400007348 */ /* 0x000fe80003800000 */
[----:B------:R1:W2:Y:S04]  /*18670*/  SHFL.IDX PT, R0, R0, R44, R3 ;  /* 0x0000002c00007389 */ /* 0x0002a800000e0003 */
[----:B-1----:R1:W5:Y:S01]  /*18680*/  LDL.LU R4, [R1+0x198] ;  /* 0x0001980001047983 */ /* 0x0023620000300800 */
[----:B------:R-:W-:-:S04]  /*18690*/  MOV R3, 0x0 ;  /* 0x0000000000037802 */ /* 0x000fc80000000f00 */
[----:B--2---:R-:W-:Y:S05]  /*186a0*/  RET.REL.NODEC R2 `(_ZN7cutlass13device_kernelIN5flash19enable_sm80_to_sm89INS1_16FlashAttnFwdSm80INS1_25CollectiveMainloopFwdSm80ILi8ELi1ELb0EN4cute5tupleIJNS5_1CILi128EEENS7_ILi96EEENS7_ILi256EEEEEELi256ENS_10bfloat16_tEfNS_4arch4Sm80ELb1ELb0ELb1ELb0ELb1ELb0ELb1ELb1EEENS1_21CollectiveEpilogueFwdINS6_IJS8_SA_S9_EEENS6_IJNS7_ILi1EEESI_SI_EEESC_SE_Li256ELb0ELb1ELb1ELb0EEENS1_30DynamicPersistentTileSchedulerILi256ELi256ELb1ELb1ELb0EEEEEEEEEvNT_6ParamsE) ;  /* 0xfffe795002007950 */ /* 0x004fea0003c3ffff */
.L_x_2755:
        /* <DEDUP_REMOVED lines=13> */
.L_x_6544:


//--------------------- .text._ZN7cutlass13device_kernelIN5flash19enable_sm80_to_sm89INS1_16FlashAttnFwdSm80INS1_25CollectiveMainloopFwdSm80ILi8ELi1ELb0EN4cute5tupleIJNS5_1CILi128EEENS7_ILi64EEENS7_ILi256EEEEEELi256ENS_10bfloat16_tEfNS_4arch4Sm80ELb1ELb0ELb1ELb1ELb1ELb0ELb1ELb1EEENS1_21CollectiveEpilogueFwdINS6_IJS8_SA_S9_EEENS6_IJNS7_ILi1EEESI_SI_EEESC_SE_Li256ELb1ELb1ELb1ELb0EEENS1_36VarlenDynamicPersistentTileSchedulerILi128ELi64ELi256ELi256ELb1ELb1ELb0ELb1ELb1ELb1EEEEEEEEEvNT_6ParamsE --------------------------
	.section	.text._ZN7cutlass13device_kernelIN5flash19enable_sm80_to_sm89INS1_16FlashAttnFwdSm80INS1_25CollectiveMainloopFwdSm80ILi8ELi1ELb0EN4cute5tupleIJNS5_1CILi128EEENS7_ILi64EEENS7_ILi256EEEEEELi256ENS_10bfloat16_tEfNS_4arch4Sm80ELb1ELb0ELb1ELb1ELb1ELb0ELb1ELb1EEENS1_21CollectiveEpilogueFwdINS6_IJS8_SA_S9_EEENS6_IJNS7_ILi1EEESI_SI_EEESC_SE_Li256ELb1ELb1ELb1ELb0EEENS1_36VarlenDynamicPersistentTileSchedulerILi128ELi64ELi256ELi256ELb1ELb1ELb0ELb1ELb1ELb1EEEEEEEEEvNT_6ParamsE,"ax",@progbits
	.sectioninfo	@"SHI_REGISTERS=255"
	.align	128
.text._ZN7cutlass13device_kernelIN5flash19enable_sm80_to_sm89INS1_16FlashAttnFwdSm80INS1_25CollectiveMainloopFwdSm80ILi8ELi1ELb0EN4cute5tupleIJNS5_1CILi128EEENS7_ILi64EEENS7_ILi256EEEEEELi256ENS_10bfloat16_tEfNS_4arch4Sm80ELb1ELb0ELb1ELb1ELb1ELb0ELb1ELb1EEENS1_21CollectiveEpilogueFwdINS6_IJS8_SA_S9_EEENS6_IJNS7_ILi1EEESI_SI_EEESC_SE_Li256ELb1ELb1ELb1ELb0EEENS1_36VarlenDynamicPersistentTileSchedulerILi128ELi64ELi256ELi256ELb1ELb1ELb0ELb1ELb1ELb1EEEEEEEEEvNT_6ParamsE:
        .type           _ZN7cutlass13device_kernelIN5flash19enable_sm80_to_sm89INS1_16FlashAttnFwdSm80INS1_25CollectiveMainloopFwdSm80ILi8ELi1ELb0EN4cute5tupleIJNS5_1CILi128EEENS7_ILi64EEENS7_ILi256EEEEEELi256ENS_10bfloat16_tEfNS_4arch4Sm80ELb1ELb0ELb1ELb1ELb1ELb0ELb1ELb1EEENS1_21CollectiveEpilogueFwdINS6_IJS8_SA_S9_EEENS6_IJNS7_ILi1EEESI_SI_EEESC_SE_Li256ELb1ELb1ELb1ELb0EEENS1_36VarlenDynamicPersistentTileSchedulerILi128ELi64ELi256ELi256ELb1ELb1ELb0ELb1ELb1ELb1EEEEEEEEEvNT_6ParamsE,@function
        .size           _ZN7cutlass13device_kernelIN5flash19enable_sm80_to_sm89INS1_16FlashAttnFwdSm80INS1_25CollectiveMainloopFwdSm80ILi8ELi1ELb0EN4cute5tupleIJNS5_1CILi128EEENS7_ILi64EEENS7_ILi256EEEEEELi256ENS_10bfloat16_tEfNS_4arch4Sm80ELb1ELb0ELb1ELb1ELb1ELb0ELb1ELb1EEENS1_21CollectiveEpilogueFwdINS6_IJS8_SA_S9_EEENS6_IJNS7_ILi1EEESI_SI_EEESC_SE_Li256ELb1ELb1ELb1ELb0EEENS1_36VarlenDynamicPersistentTileSchedulerILi128ELi64ELi256ELi256ELb1ELb1ELb0ELb1ELb1ELb1EEEEEEEEEvNT_6ParamsE,(.L_x_6547 - _ZN7cutlass13device_kernelIN5flash19enable_sm80_to_sm89INS1_16FlashAttnFwdSm80INS1_25CollectiveMainloopFwdSm80ILi8ELi1ELb0EN4cute5tupleIJNS5_1CILi128EEENS7_ILi64EEENS7_ILi256EEEEEELi256ENS_10bfloat16_tEfNS_4arch4Sm80ELb1ELb0ELb1ELb1ELb1ELb0ELb1ELb1EEENS1_21CollectiveEpilogueFwdINS6_IJS8_SA_S9_EEENS6_IJNS7_ILi1EEESI_SI_EEESC_SE_Li256ELb1ELb1ELb1ELb0EEENS1_36VarlenDynamicPersistentTileSchedulerILi128ELi64ELi256ELi256ELb1ELb1ELb0ELb1ELb1ELb1EEEEEEEEEvNT_6ParamsE)
        .other          _ZN7cutlass13device_kernelIN5flash19enable_sm80_to_sm89INS1_16FlashAttnFwdSm80INS1_25CollectiveMainloopFwdSm80ILi8ELi1ELb0EN4cute5tupleIJNS5_1CILi128EEENS7_ILi64EEENS7_ILi256EEEEEELi256ENS_10bfloat16_tEfNS_4arch4Sm80ELb1ELb0ELb1ELb1ELb1ELb0ELb1ELb1EEENS1_21CollectiveEpilogueFwdINS6_IJS8_SA_S9_EEENS6_IJNS7_ILi1EEESI_SI_EEESC_SE_Li256ELb1ELb1ELb1ELb0EEENS1_36VarlenDynamicPersistentTileSchedulerILi128ELi64ELi256ELi256ELb1ELb1ELb0ELb1ELb1ELb1EEEEEEEEEvNT_6ParamsE,@"STO_CUDA_ENTRY STV_DEFAULT"
_ZN7cutlass13device_kernelIN5flash19enable_sm80_to_sm89INS1_16FlashAttnFwdSm80INS1_25CollectiveMainloopFwdSm80ILi8ELi1ELb0EN4cute5tupleIJNS5_1CILi128EEENS7_ILi64EEENS7_ILi256EEEEEELi256ENS_10bfloat16_tEfNS_4arch4Sm80ELb1ELb0ELb1ELb1ELb1ELb0ELb1ELb1EEENS1_21CollectiveEpilogueFwdINS6_IJS8_SA_S9_EEENS6_IJNS7_ILi1EEESI_SI_EEESC_SE_Li256ELb1ELb1ELb1ELb0EEENS1_36VarlenDynamicPersistentTileSchedulerILi128ELi64ELi256ELi256ELb1ELb1ELb0ELb1ELb1ELb1EEEEEEEEEvNT_6ParamsE:
        /* <DEDUP_REMOVED lines=52> */
.L_x_2761:
        /* <DEDUP_REMOVED lines=16> */
.L_x_2878:
        /* <DEDUP_REMOVED lines=16> */
.L_x_2879:
[----:B---3--:R-:W-:-:S05]  /*0540*/  IMAD R0, R0, c[0x0][0x538], RZ ;  /* 0x00014e0000007a24 */ /* 0x008fca00078e02ff */
[----:B------:R-:W-:-:S04]  /*0550*/  IADD3 R6, R0, R6, RZ ;  /* 0x0000000600067210 */ /* 0x000fc80007ffe0ff */
[----:B------:R-:W-:-:S13]  /*0560*/  ISETP.GT.AND P0, PT, R6, UR4, PT ;  /* 0x0000000406007c0c */ /* 0x000fda000bf04270 */
[----:B-12---:R-:W-:Y:S05]  /*0570*/  @!P0 BRA `(.L_x_2761) ;  /* 0xfffffdc000008947 */ /* 0x006fea000383ffff */
.L_x_2757:
[----:B------:R-:W-:-:S05]  /*0580*/  IADD3 R10, -R0, R6, RZ ;  /* 0x00000006000a7210 */ /* 0x000fca0007ffe1ff */
[----:B------:R-:W-:-:S05]  /*0590*/  IMAD R0, R4, c[0x0][0x538], R10 ;  /* 0x00014e0004007a24 */ /* 0x000fca00078e020a */
[----:B------:R-:W-:Y:S01]  /*05a0*/  ISETP.GT.AND P0, PT, R0, UR4, PT ;  /* 0x0000000400007c0c */ /* 0x000fe2000bf04270 */
[----:B------:R-:W-:-:S12]  /*05b0*/  BRA.DIV ~URZ, `(.L_x_2762) ;  /* 0x000144d27f007947 */ /* 0x000fd8000b800000 */
[----:B------:R-:W-:-:S04]  /*05c0*/  VOTE.ANY R6, PT, !P0 ;  /* 0x0000000000067806 */ /* 0x000fc800040e0100 */
.L_x_2880:
[----:B------:R-:W1:Y:S02]  /*05d0*/  POPC R0, R6 ;  /* 0x0000000600007309 */ /* 0x000e640000000000 */
[----:B-12---:R-:W-:Y:S01]  /*05e0*/  IADD3 R243, R0, R7, RZ ;  /* 0x0000000700f37210 */ /* 0x006fe20007ffe0ff */
[----:B------:R-:W-:Y:S05]  /*05f0*/  BRA.DIV ~URZ, `(.L_x_2763) ;  /* 0x000144e27f007947 */ /* 0x000fea000b800000 */
[----:B------:R1:W2:Y:S01]  /*0600*/  SHFL.IDX PT, R12, R9, R0, 0x1f ;  /* 0x00001f00090c7589 */ /* 0x0002a200000e0000 */
[----:B------:R-:W-:-:S03]  /*0610*/  MOV R5, RZ ;  /* 0x000000ff00057202 */ /* 0x000fc60000000f00 */
[----:B------:R1:W3:Y:S04]  /*0620*/  SHFL.IDX PT, R9, R8, R0, 0x1f ;  /* 0x00001f0008097589 */ /* 0x0002e800000e0000 */
.L_x_2881:
[----:B------:R-:W-:Y:S01]  /*0630*/  ISETP.NE.AND P0, PT, R6, RZ, PT ;  /* 0x000000ff0600720c */ /* 0x000fe20003f05270 */
[----:B------:R-:W-:-:S12]  /*0640*/  BSSY B0, `(.L_x_2764) ;  /* 0x0000005000007945 */ /* 0x000fd80003800000 */
[----:B------:R-:W-:Y:S05]  /*0650*/  @!P0 BRA `(.L_x_2765) ;  /* 0x0000003000008947 */ /* 0x000fea0003800000 */
[----:B-1----:R-:W-:Y:S01]  /*0660*/  IADD3 R0, R0, -0x1, RZ ;  /* 0xffffffff00007810 */ /* 0x002fe20007ffe0ff */
[----:B------:R-:W-:Y:S05]  /*0670*/  BRA.DIV ~URZ, `(.L_x_2766) ;  /* 0x000145427f007947 */ /* 0x000fea000b800000 */
[----:B------:R1:W4:Y:S02]  /*0680*/  SHFL.IDX PT, R5, R4, R0, 0x1f ;  /* 0x00001f0004057589 */ /* 0x00032400000e0000 */
.L_x_2765:
[----:B------:R-:W-:Y:S05]  /*0690*/  BSYNC B0 ;  /* 0x0000000000007941 */ /* 0x000fea0003800000 */
.L_x_2764:
        /* <DEDUP_REMOVED lines=67> */
.L_x_2768:
        /* <DEDUP_REMOVED lines=68> */
.L_x_2769:
[----:B------:R-:W-:Y:S05]  /*0f10*/  BSYNC B0 ;  /* 0x0000000000007941 */ /* 0x000fea0003800000 */
.L_x_2767:
[----:B------:R-:W-:-:S04]  /*0f20*/  LOP3.LUT R0, RZ, R0, RZ, 0x33, !PT ;  /* 0x00000000ff007212 */ /* 0x000fc800078e33ff */
[----:B------:R-:W-:Y:S01]  /*0f30*/  IADD3 R241, R0, R12, RZ ;  /* 0x0000000c00f17210 */ /* 0x000fe20007ffe0ff */
[----:B------:R-:W-:Y:S05]  /*0f40*/  BRA `(.L_x_2770) ;  /* 0x0000004000007947 */ /* 0x000fea0003800000 */
.L_x_2758:
[----:B--2---:R-:W-:Y:S01]  /*0f50*/  IMAD.MOV.U32 R241, RZ, RZ, RZ ;  /* 0x000000fffff17224 */ /* 0x004fe200078e00ff */
[----:B------:R-:W-:Y:S01]  /*0f60*/  MOV R242, RZ ;  /* 0x000000ff00f27202 */ /* 0x000fe20000000f00 */
[----:B------:R-:W-:Y:S01]  /*0f70*/  IMAD.U32 R240, RZ, RZ, UR4 ;  /* 0x00000004fff07e24 */ /* 0x000fe2000f8e00ff */
[----:B------:R-:W-:Y:S02]  /*0f80*/  MOV R243, c[0x0][0x53c] ;  /* 0x00014f0000f37a02 */ /* 0x000fe40000000f00 */
.L_x_2770:
[----:B------:R-:W-:Y:S01]  /*0f90*/  ISETP.NE.AND P0, PT, R13, RZ, PT ;  /* 0x000000ff0d00720c */ /* 0x000fe20003f05270 */
[----:B------:R-:W-:-:S12]  /*0fa0*/  WARPSYNC 0xffffffff ;  /* 0xffffffff00007948 */ /* 0x000fd80003800000 */
[----:B------:R1:W-:Y:S04]  /*0fb0*/  @!P0 STS.128 [0x20100], R240 ;  /* 0x020100f0ff008388 */ /* 0x0003e80000000c00 */
[----:B------:R-:W-:Y:S06]  /*0fc0*/  BAR.ARV 0x5, 0x100 ;  /* 0x0144000000007b1d */ /* 0x000fec0000002000 */
.L_x_2756:
        /* <DEDUP_REMOVED lines=78> */
[----:B------:R-:W-:Y:S01]  /*14b0*/  IMAD.SHL.U32 R215, R11, 0x2, RZ ;  /* 0x000000020bd77824 */ /* 0x000fe200078e00ff */
[----:B------:R-:W-:Y:S01]  /*14c0*/  LOP3.LUT R2, R6, R2, RZ, 0x3c, !PT ;  /* 0x0000000206027212 */ /* 0x000fe200078e3cff */
[----:B------:R-:W-:Y:S01]  /*14d0*/  IMAD R250, R9, 0x8, R15 ;  /* 0x0000000809fa7824 */ /* 0x000fe200078e020f */
        /* <DEDUP_REMOVED lines=8> */
[----:B------:R-:W-:Y:S02]  /*1560*/  SHF.R.S32.HI R5, RZ, 0x1f, R217 ;  /* 0x0000001fff057819 */ /* 0x000fe400000114d9 */
[----:B------:R-:W-:Y:S01]  /*1570*/  SHF.R.S32.HI R5, RZ, 0x1f, R224 ;  /* 0x0000001fff057819 */ /* 0x000fe200000114e0 */
[----:B------:R-:W-:Y:S01]  /*1580*/  IMAD.IADD R2, R16, 0x1, -R2 ;  /* 0x0000000110027824 */ /* 0x000fe200078e0a02 */
[----:B------:R-:W-:Y:S02]  /*1590*/  SEL R5, R8, 0xffffffe0, !P1 ;  /* 0xffffffe008057807 */ /* 0x000fe40004800000 */
[----:B------:R-:W-:Y:S01]  /*15a0*/  LEA R11, R7, 0x80, 0x1 ;  /* 0x00000080070b7811 */ /* 0x000fe200078e08ff */
[----:B------:R-:W-:Y:S01]  /*15b0*/  IMAD.SHL.U32 R248, R2, 0x2, RZ ;  /* 0x0000000202f87824 */ /* 0x000fe200078e00ff */
[----:B------:R-:W-:-:S02]  /*15c0*/  SEL R2, R8, 0xffffffe0, !P4 ;  /* 0xffffffe008027807 */ /* 0x000fc40006000000 */
[----:B------:R-:W-:Y:S01]  /*15d0*/  IADD3 R225, R217, 0xc0, RZ ;  /* 0x000000c0d9e17810 */ /* 0x000fe20007ffe0ff */
[----:B------:R-:W-:Y:S01]  /*15e0*/  STL [R1+0x4], R11 ;  /* 0x0000040b01007387 */ /* 0x000fe20000100800 */
        /* <DEDUP_REMOVED lines=9> */
[----:B------:R-:W-:Y:S02]  /*1680*/  SHF.R.S32.HI R8, RZ, 0x1f, R42 ;  /* 0x0000001fff087819 */ /* 0x000fe4000001142a */
[----:B------:R-:W-:-:S02]  /*1690*/  IADD3 R30, R248, 0x68, RZ ;  /* 0x00000068f81e7810 */ /* 0x000fc40007ffe0ff */
[C---:B------:R-:W-:Y:S02]  /*16a0*/  IADD3 R29, R248.reuse, 0x70, RZ ;  /* 0x00000070f81d7810 */ /* 0x040fe40007ffe0ff */
[----:B------:R-:W-:Y:S02]  /*16b0*/  SHF.R.S32.HI R7, RZ, 0x1f, R41 ;  /* 0x0000001fff077819 */ /* 0x000fe40000011429 */
[----:B------:R-:W-:Y:S02]  /*16c0*/  SHF.R.S32.HI R8, RZ, 0x1f, R40 ;  /* 0x0000001fff087819 */ /* 0x000fe40000011428 */
[C---:B------:R-:W-:Y:S02]  /*16d0*/  IADD3 R27, R248.reuse, 0x80, RZ ;  /* 0x00000080f81b7810 */ /* 0x040fe40007ffe0ff */
[----:B------:R-:W-:Y:S02]  /*16e0*/  IADD3 R26, R248, 0x88, RZ ;  /* 0x00000088f81a7810 */ /* 0x000fe40007ffe0ff */
[----:B------:R-:W-:-:S02]  /*16f0*/  SHF.R.S32.HI R7, RZ, 0x1f, R39 ;  /* 0x0000001fff077819 */ /* 0x000fc40000011427 */
[----:B------:R-:W-:Y:S02]  /*1700*/  SHF.R.S32.HI R8, RZ, 0x1f, R38 ;  /* 0x0000001fff087819 */ /* 0x000fe40000011426 */
[C---:B------:R-:W-:Y:S02]  /*1710*/  IADD3 R37, R248.reuse, 0x30, RZ ;  /* 0x00000030f8257810 */ /* 0x040fe40007ffe0ff */
[C---:B------:R-:W-:Y:S02]  /*1720*/  IADD3 R24, R248.reuse, 0x98, RZ ;  /* 0x00000098f8187810 */ /* 0x040fe40007ffe0ff */
[----:B------:R-:W-:Y:S02]  /*1730*/  IADD3 R23, R248, 0xa0, RZ ;  /* 0x000000a0f8177810 */ /* 0x000fe40007ffe0ff */
[----:B------:R-:W-:Y:S02]  /*1740*/  SHF.R.S32.HI R7, RZ, 0x1f, R36 ;  /* 0x0000001fff077819 */ /* 0x000fe40000011424 */
[----:B------:R-:W-:-:S02]  /*1750*/  SHF.R.S32.HI R8, RZ, 0x1f, R35 ;  /* 0x0000001fff087819 */ /* 0x000fc40000011423 */
[C---:B------:R-:W-:Y:S02]  /*1760*/  IADD3 R34, R248.reuse, 0x48, RZ ;  /* 0x00000048f8227810 */ /* 0x040fe40007ffe0ff */
[C---:B------:R-:W-:Y:S02]  /*1770*/  IADD3 R21, R248.reuse, 0xb0, RZ ;  /* 0x000000b0f8157810 */ /* 0x040fe40007ffe0ff */
[C---:B------:R-:W-:Y:S02]  /*1780*/  IADD3 R20, R248.reuse, 0xb8, RZ ;  /* 0x000000b8f8147810 */ /* 0x040fe40007ffe0ff */
[----:B------:R-:W-:Y:S02]  /*1790*/  SHF.R.S32.HI R7, RZ, 0x1f, R33 ;  /* 0x0000001fff077819 */ /* 0x000fe40000011421 */
[----:B------:R-:W-:Y:S02]  /*17a0*/  SHF.R.S32.HI R8, RZ, 0x1f, R32 ;  /* 0x0000001fff087819 */ /* 0x000fe40000011420 */
[----:B------:R-:W-:-:S02]  /*17b0*/  IADD3 R31, R248, 0x60, RZ ;  /* 0x00000060f81f7810 */ /* 0x000fc40007ffe0ff */
[C---:B------:R-:W-:Y:S02]  /*17c0*/  IADD3 R18, R248.reuse, 0xc8, RZ ;  /* 0x000000c8f8127810 */ /* 0x040fe40007ffe0ff */
[C---:B------:R-:W-:Y:S02]  /*17d0*/  IADD3 R17, R248.reuse, 0xd0, RZ ;  /* 0x000000d0f8117810 */ /* 0x040fe40007ffe0ff */
[----:B------:R-:W-:Y:S02]  /*17e0*/  SHF.R.S32.HI R7, RZ, 0x1f, R30 ;  /* 0x0000001fff077819 */ /* 0x000fe4000001141e */
[----:B------:R-:W-:Y:S02]  /*17f0*/  SHF.R.S32.HI R8, RZ, 0x1f, R29 ;  /* 0x0000001fff087819 */ /* 0x000fe4000001141d */
[C---:B------:R-:W-:Y:S02]  /*1800*/  IADD3 R28, R248.reuse, 0x78, RZ ;  /* 0x00000078f81c7810 */ /* 0x040fe40007ffe0ff */
[----:B-1----:R-:W-:-:S02]  /*1810*/  IADD3 R15, R248, 0xe0, RZ ;  /* 0x000000e0f80f7810 */ /* 0x002fc40007ffe0ff */
[C---:B------:R-:W-:Y:S02]  /*1820*/  IADD3 R14, R248.reuse, 0xe8, RZ ;  /* 0x000000e8f80e7810 */ /* 0x040fe40007ffe0ff */
[----:B------:R-:W-:Y:S02]  /*1830*/  SHF.R.S32.HI R7, RZ, 0x1f, R27 ;  /* 0x0000001fff077819 */ /* 0x000fe4000001141b */
[----:B------:R-:W-:Y:S02]  /*1840*/  SHF.R.S32.HI R8, RZ, 0x1f, R26 ;  /* 0x0000001fff087819 */ /* 0x000fe4000001141a */
[----:B------:R-:W-:Y:S02]  /*1850*/  IADD3 R25, R248, 0x90, RZ ;  /* 0x00000090f8197810 */ /* 0x000fe40007ffe0ff */
[----:B------:R-:W-:Y:S02]  /*1860*/  SHF.R.S32.HI R9, RZ, 0x1f, R37 ;  /* 0x0000001fff097819 */ /* 0x000fe40000011425 */
[----:B------:R-:W-:-:S02]  /*1870*/  SHF.R.S32.HI R7, RZ, 0x1f, R24 ;  /* 0x0000001fff077819 */ /* 0x000fc40000011418 */
[----:B------:R-:W-:Y:S02]  /*1880*/  SHF.R.S32.HI R8, RZ, 0x1f, R23 ;  /* 0x0000001fff087819 */ /* 0x000fe40000011417 */
[C---:B------:R-:W-:Y:S02]  /*1890*/  IADD3 R22, R248.reuse, 0xa8, RZ ;  /* 0x000000a8f8167810 */ /* 0x040fe40007ffe0ff */
[----:B------:R-:W-:Y:S02]  /*18a0*/  SHF.R.S32.HI R9, RZ, 0x1f, R34 ;  /* 0x0000001fff097819 */ /* 0x000fe40000011422 */
[----:B------:R-:W-:Y:S02]  /*18b0*/  SHF.R.S32.HI R7, RZ, 0x1f, R21 ;  /* 0x0000001fff077819 */ /* 0x000fe40000011415 */
[----:B------:R-:W-:Y:S02]  /*18c0*/  SHF.R.S32.HI R8, RZ, 0x1f, R20 ;  /* 0x0000001fff087819 */ /* 0x000fe40000011414 */
[----:B------:R-:W-:-:S02]  /*18d0*/  IADD3 R19, R248, 0xc0, RZ ;  /* 0x000000c0f8137810 */ /* 0x000fc40007ffe0ff */
[----:B------:R-:W-:Y:S02]  /*18e0*/  SHF.R.S32.HI R9, RZ, 0x1f, R31 ;  /* 0x0000001fff097819 */ /* 0x000fe4000001141f */
[----:B------:R-:W-:Y:S02]  /*18f0*/  SHF.R.S32.HI R7, RZ, 0x1f, R18 ;  /* 0x0000001fff077819 */ /* 0x000fe40000011412 */
[----:B------:R-:W-:Y:S02]  /*1900*/  SHF.R.S32.HI R8, RZ, 0x1f, R17 ;  /* 0x0000001fff087819 */ /* 0x000fe40000011411 */
[----:B------:R-:W-:Y:S02]  /*1910*/  SHF.R.S32.HI R6, RZ, 0x1f, R225 ;  /* 0x0000001fff067819 */ /* 0x000fe400000114e1 */
[----:B------:R-:W-:Y:S02]  /*1920*/  IADD3 R16, R248, 0xd8, RZ ;  /* 0x000000d8f8107810 */ /* 0x000fe40007ffe0ff */
[----:B------:R-:W-:-:S02]  /*1930*/  SHF.R.S32.HI R9, RZ, 0x1f, R28 ;  /* 0x0000001fff097819 */ /* 0x000fc4000001141c */
[----:B------:R-:W-:Y:S02]  /*1940*/  SHF.R.S32.HI R7, RZ, 0x1f, R15 ;  /* 0x0000001fff077819 */ /* 0x000fe4000001140f */
[----:B------:R-:W-:Y:S01]  /*1950*/  SHF.R.S32.HI R8, RZ, 0x1f, R14 ;  /* 0x0000001fff087819 */ /* 0x000fe2000001140e */
[C---:B------:R-:W-:Y:S01]  /*1960*/  IMAD.IADD R8, R11.reuse, 0x1, R5 ;  /* 0x000000010b087824 */ /* 0x040fe200078e0205 */
[----:B------:R-:W-:Y:S02]  /*1970*/  SEL R6, R10, 0xffffffc0, !P2 ;  /* 0xffffffc00a067807 */ /* 0x000fe40005000000 */
[----:B------:R-:W-:Y:S02]  /*1980*/  IADD3 R13, R248, 0xf0, RZ ;  /* 0x000000f0f80d7810 */ /* 0x000fe40007ffe0ff */
[----:B------:R-:W-:Y:S01]  /*1990*/  SHF.R.S32.HI R9, RZ, 0x1f, R25 ;  /* 0x0000001fff097819 */ /* 0x000fe20000011419 */
[----:B------:R1:W-:Y:S01]  /*19a0*/  STL [R1+0x10], R8 ;  /* 0x0000100801007387 */ /* 0x0003e20000100800 */
[----:B------:R-:W-:-:S02]  /*19b0*/  IADD3 R7, R11, -0x10, RZ ;  /* 0xfffffff00b077810 */ /* 0x000fc40007ffe0ff */
[----:B------:R-:W-:Y:S02]  /*19c0*/  SHF.R.S32.HI R9, RZ, 0x1f, R22 ;  /* 0x0000001fff097819 */ /* 0x000fe40000011416 */
[----:B------:R-:W-:Y:S02]  /*19d0*/  @P0 IADD3 R7, R11, 0x10, RZ ;  /* 0x000000100b070810 */ /* 0x000fe40007ffe0ff */
[----:B------:R-:W-:Y:S02]  /*19e0*/  SHF.R.S32.HI R9, RZ, 0x1f, R19 ;  /* 0x0000001fff097819 */ /* 0x000fe40000011413 */
[----:B------:R-:W-:Y:S01]  /*19f0*/  SHF.R.S32.HI R9, RZ, 0x1f, R16 ;  /* 0x0000001fff097819 */ /* 0x000fe20000011410 */
[----:B------:R-:W-:Y:S01]  /*1a00*/  IMAD.IADD R5, R5, 0x1, R7 ;  /* 0x0000000105057824 */ /* 0x000fe200078e0207 */
[----:B------:R-:W-:Y:S01]  /*1a10*/  SHF.R.S32.HI R9, RZ, 0x1f, R13 ;  /* 0x0000001fff097819 */ /* 0x000fe2000001140d */
[----:B------:R-:W-:Y:S01]  /*1a20*/  IMAD.IADD R9, R11, 0x1, R6 ;  /* 0x000000010b097824 */ /* 0x000fe200078e0206 */
[----:B------:R-:W-:Y:S01]  /*1a30*/  LEA R208, R3, 0x10100, 0x1 ;  /* 0x0001010003d07811 */ /* 0x000fe200078e08ff */
[----:B------:R-:W-:Y:S01]  /*1a40*/  IMAD.IADD R3, R6, 0x1, R7 ;  /* 0x0000000106037824 */ /* 0x000fe200078e0207 */
[----:B------:R-:W-:-:S02]  /*1a50*/  LEA R203, R4, 0x100, 0x1 ;  /* 0x0000010004cb7811 */ /* 0x000fc400078e08ff */
[----:B------:R2:W-:Y:S01]  /*1a60*/  STL [R1+0x20], R9 ;  /* 0x0000200901007387 */ /* 0x0005e20000100800 */
[----:B------:R-:W-:Y:S01]  /*1a70*/  IMAD.IADD R209, R208, 0x1, R2 ;  /* 0x00000001d0d17824 */ /* 0x000fe200078e0202 */
[----:B------:R-:W-:Y:S01]  /*1a80*/  IADD3 R223, R217, 0x40, RZ ;  /* 0x00000040d9df7810 */ /* 0x000fe20007ffe0ff */
[----:B------:R-:W-:Y:S01]  /*1a90*/  IMAD.IADD R204, R2, 0x1, R203 ;  /* 0x0000000102cc7824 */ /* 0x000fe200078e02cb */
[----:B------:R-:W-:Y:S01]  /*1aa0*/  LEA R200, R0, 0x8100, 0x1 ;  /* 0x0000810000c87811 */ /* 0x000fe200078e08ff */
[--C-:B------:R-:W-:Y:S01]  /*1ab0*/  IMAD.IADD R2, R5, 0x1, R6.reuse ;  /* 0x0000000105027824 */ /* 0x100fe200078e0206 */
[----:B------:R-:W-:Y:S01]  /*1ac0*/  SHF.R.S32.HI R12, RZ, 0x1f, R223 ;  /* 0x0000001fff0c7819 */ /* 0x000fe200000114df */
[----:B-1----:R-:W-:Y:S01]  /*1ad0*/  IMAD.IADD R8, R8, 0x1, R6 ;  /* 0x0000000108087824 */ /* 0x002fe200078e0206 */
[----:B------:R-:W-:Y:S02]  /*1ae0*/  SEL R0, R10, 0xffffffc0, !P3 ;  /* 0xffffffc00a007807 */ /* 0x000fe40005800000 */
[----:B------:R-:W-:-:S02]  /*1af0*/  IADD3 R12, R248, 0xf8, RZ ;  /* 0x000000f8f80c7810 */ /* 0x000fc40007ffe0ff */
[----:B------:R2:W-:Y:S01]  /*1b00*/  STL [R1+0x1c], R8 ;  /* 0x00001c0801007387 */ /* 0x0005e20000100800 */
[----:B------:R-:W-:Y:S01]  /*1b10*/  IMAD.IADD R211, R208, 0x1, R0 ;  /* 0x00000001d0d37824 */ /* 0x000fe200078e0200 */
[----:B------:R-:W-:Y:S01]  /*1b20*/  SHF.R.S32.HI R10, RZ, 0x1f, R12 ;  /* 0x0000001fff0a7819 */ /* 0x000fe2000001140c */
[C---:B------:R-:W-:Y:S01]  /*1b30*/  IMAD.IADD R206, R0.reuse, 0x1, R203 ;  /* 0x0000000100ce7824 */ /* 0x040fe200078e02cb */
[----:B------:R2:W-:Y:S01]  /*1b40*/  STL [R1+0x8], R7 ;  /* 0x0000080701007387 */ /* 0x0005e20000100800 */
[----:B------:R-:W-:Y:S02]  /*1b50*/  IMAD.IADD R210, R209, 0x1, R0 ;  /* 0x00000001d1d27824 */ /* 0x000fe400078e0200 */
[----:B------:R-:W-:Y:S01]  /*1b60*/  IMAD.IADD R205, R0, 0x1, R204 ;  /* 0x0000000100cd7824 */ /* 0x000fe200078e02cc */
[----:B------:R2:W-:Y:S04]  /*1b70*/  STL [R1+0x18], R3 ;  /* 0x0000180301007387 */ /* 0x0005e80000100800 */
[----:B------:R2:W-:Y:S04]  /*1b80*/  STL [R1+0xc], R5 ;  /* 0x00000c0501007387 */ /* 0x0005e80000100800 */
[----:B------:R2:W-:Y:S02]  /*1b90*/  STL [R1+0x14], R2 ;  /* 0x0000140201007387 */ /* 0x0005e40000100800 */
.L_x_2877:
[----:B--2---:R-:W-:-:S04]  /*1ba0*/  IMAD.MOV.U32 R8, RZ, RZ, 0x4 ;  /* 0x00000004ff087424 */ /* 0x004fc800078e00ff */
[----:B------:R-:W-:-:S05]  /*1bb0*/  IMAD.WIDE R2, R243, R8, c[0x0][0x588] ;  /* 0x00016200f3027625 */ /* 0x000fca00078e0208 */
[----:B------:R-:W2:Y:S01]  /*1bc0*/  LDG.E R251, [R2.64] ;  /* 0x0000000602fb7981 */ /* 0x000ea2000c1e1900 */
[----:B------:R-:W-:Y:S01]  /*1bd0*/  ISETP.NE.U32.AND P4, PT, RZ, c[0x0][0x370], PT ;  /* 0x0000dc00ff007a0c */ /* 0x000fe20003f85070 */
[----:B------:R-:W-:Y:S01]  /*1be0*/  IMAD.MOV.U32 R229, RZ, RZ, RZ ;  /* 0x000000ffffe57224 */ /* 0x000fe200078e00ff */
[----:B------:R-:W-:Y:S01]  /*1bf0*/  ISETP.NE.U32.AND P3, PT, RZ, c[0x0][0x360], PT ;  /* 0x0000d800ff007a0c */ /* 0x000fe20003f65070 */
[----:B------:R-:W-:Y:S01]  /*1c00*/  IMAD.MOV.U32 R11, RZ, RZ, RZ ;  /* 0x000000ffff0b7224 */ /* 0x000fe200078e00ff */
[----:B------:R-:W-:Y:S02]  /*1c10*/  ISETP.NE.AND.EX P4, PT, RZ, c[0x0][0x374], PT, P4 ;  /* 0x0000dd00ff007a0c */ /* 0x000fe40003f85340 */
[----:B------:R-:W-:Y:S02]  /*1c20*/  ISETP.NE.AND.EX P3, PT, RZ, c[0x0][0x364], PT, P3 ;  /* 0x0000d900ff007a0c */ /* 0x000fe40003f65330 */
[----:B------:R-:W-:-:S04]  /*1c30*/  ISETP.NE.U32.AND P0, PT, RZ, c[0x0][0x348], PT ;  /* 0x0000d200ff007a0c */ /* 0x000fc80003f05070 */
[----:B------:R-:W-:Y:S02]  /*1c40*/  ISETP.NE.AND.EX P0, PT, RZ, c[0x0][0x34c], PT, P0 ;  /* 0x0000d300ff007a0c */ /* 0x000fe40003f05300 */
[----:B--2---:R-:W-:Y:S01]  /*1c50*/  SHF.R.S32.HI R12, RZ, 0x1f, R251 ;  /* 0x0000001fff0c7819 */ /* 0x004fe200000114fb */
[C---:B------:R-:W-:Y:S02]  /*1c60*/  IMAD.SHL.U32 R252, R251.reuse, 0x4, RZ ;  /* 0x00000004fbfc7824 */ /* 0x040fe400078e00ff */
[C---:B------:R-:W-:Y:S02]  /*1c70*/  @P4 LEA R6, P2, R251.reuse, c[0x0][0x370], 0x2 ;  /* 0x0000dc00fb064a11 */ /* 0x040fe400078410ff */
[C-C-:B------:R-:W-:Y:S01]  /*1c80*/  SHF.L.U64.HI R13, R251.reuse, 0x2, R12.reuse ;  /* 0x00000002fb0d7819 */ /* 0x140fe2000001020c */
[----:B------:R1:W-:Y:S01]  /*1c90*/  STL [R1+0x2c], R12 ;  /* 0x00002c0c01007387 */ /* 0x0003e20000100800 */
[----:B------:R-:W-:Y:S02]  /*1ca0*/  @P4 LEA.HI.X R7, R251, c[0x0][0x374], R12, 0x2, P2 ;  /* 0x0000dd00fb074a11 */ /* 0x000fe400010f140c */
[C---:B------:R-:W-:Y:S01]  /*1cb0*/  @P3 IADD3 R4, P1, R252.reuse, c[0x0][0x360], RZ ;  /* 0x0000d800fc043a10 */ /* 0x040fe20007f3e0ff */
[----:B------:R1:W-:Y:S01]  /*1cc0*/  STL [R1], R13 ;  /* 0x0000000d01007387 */ /* 0x0003e20000100800 */
[----:B------:R-:W-:-:S02]  /*1cd0*/  IADD3 R2, P2, R252, c[0x0][0x348], RZ ;  /* 0x0000d200fc027a10 */ /* 0x000fc40007f5e0ff */
[C---:B------:R-:W-:Y:S01]  /*1ce0*/  @P3 IADD3.X R5, R13.reuse, c[0x0][0x364], RZ, P1, !PT ;  /* 0x0000d9000d053a10 */ /* 0x040fe20000ffe4ff */
[----:B------:R1:W5:Y:S01]  /*1cf0*/  @P4 LDG.E R229, [R6.64] ;  /* 0x0000000606e54981 */ /* 0x000362000c1e1900 */
[----:B------:R-:W-:-:S03]  /*1d00*/  IADD3.X R3, R13, c[0x0][0x34c], RZ, P2, !PT ;  /* 0x0000d3000d037a10 */ /* 0x000fc600017fe4ff */
        /* <DEDUP_REMOVED lines=9> */
.L_x_2771:
[----:B------:R-:W-:-:S04]  /*1da0*/  ISETP.NE.U32.AND P1, PT, RZ, c[0x0][0x368], PT ;  /* 0x0000da00ff007a0c */ /* 0x000fc80003f25070 */
[----:B------:R-:W-:-:S13]  /*1db0*/  ISETP.NE.AND.EX P1, PT, RZ, c[0x0][0x36c], PT, P1 ;  /* 0x0000db00ff007a0c */ /* 0x000fda0003f25310 */
[----:B------:R-:W-:Y:S05]  /*1dc0*/  @!P1 BRA `(.L_x_2772) ;  /* 0x0000004000009947 */ /* 0x000fea0003800000 */
[----:B-1----:R-:W-:-:S04]  /*1dd0*/  IADD3 R2, P1, R252, c[0x0][0x368], RZ ;  /* 0x0000da00fc027a10 */ /* 0x002fc80007f3e0ff */
[----:B------:R-:W-:-:S05]  /*1de0*/  IADD3.X R3, R13, c[0x0][0x36c], RZ, P1, !PT ;  /* 0x0000db000d037a10 */ /* 0x000fca0000ffe4ff */
[----:B------:R1:W5:Y:S01]  /*1df0*/  LDG.E R0, [R2.64] ;  /* 0x0000000602007981 */ /* 0x000362000c1e1900 */
[----:B------:R-:W-:Y:S05]  /*1e00*/  BRA `(.L_x_2773) ;  /* 0x0000008000007947 */ /* 0x000fea0003800000 */
.L_x_2772:
        /* <DEDUP_REMOVED lines=8> */
.L_x_2773:
[----:B-1----:R-:W-:Y:S01]  /*1e90*/  IMAD.MOV.U32 R2, RZ, RZ, c[0x0][0x2c4] ;  /* 0x0000b100ff027624 */ /* 0x002fe200078e00ff */
[----:B------:R-:W-:Y:S01]  /*1ea0*/  BSSY B0, `(.L_x_2774) ;  /* 0x000003b000007945 */ /* 0x000fe20003800000 */
[----:B------:R-:W-:Y:S02]  /*1eb0*/  IMAD.SHL.U32 R239, R241, 0x80, RZ ;  /* 0x00000080f1ef7824 */ /* 0x000fe400078e00ff */
[----:B-----5:R-:W-:Y:S01]  /*1ec0*/  IMAD.IADD R212, R0, 0x1, -R229 ;  /* 0x0000000100d47824 */ /* 0x020fe200078e0ae5 */
[----:B------:R-:W-:-:S02]  /*1ed0*/  ISETP.NE.AND P4, PT, R2, 0x1, PT ;  /* 0x000000010200780c */ /* 0x000fc40003f85270 */
[----:B------:R-:W-:Y:S02]  /*1ee0*/  IADD3 R2, R239, 0x7f, RZ ;  /* 0x0000007fef027810 */ /* 0x000fe40007ffe0ff */
[----:B------:R-:W-:-:S03]  /*1ef0*/  IADD3 R3, R212, 0x40, -R213 ;  /* 0x00000040d4037810 */ /* 0x000fc60007ffe8d5 */
[----:B------:R-:W-:-:S06]  /*1f00*/  IMAD.MOV.U32 R0, RZ, RZ, R2 ;  /* 0x000000ffff007224 */ /* 0x000fcc00078e0002 */
[----:B------:R-:W-:Y:S01]  /*1f10*/  @P4 IMAD.HI.U32 R4, R2, c[0x0][0x2c8], RZ ;  /* 0x0000b20002044a27 */ /* 0x000fe200078e00ff */
[----:B------:R-:W-:-:S04]  /*1f20*/  IADD3 R2, R212, 0x3f, RZ ;  /* 0x0000003fd4027810 */ /* 0x000fc80007ffe0ff */
[----:B------:R-:W-:-:S05]  /*1f30*/  @P4 SHF.R.U32.HI R0, RZ, c[0x0][0x2cc], R4 ;  /* 0x0000b300ff004a19 */ /* 0x000fca0000011604 */
[----:B------:R-:W-:Y:S01]  /*1f40*/  IMAD.IADD R0, R3, 0x1, R0 ;  /* 0x0000000103007824 */ /* 0x000fe200078e0200 */
[----:B------:R-:W-:-:S04]  /*1f50*/  SHF.R.S32.HI R3, RZ, 0x1f, R2 ;  /* 0x0000001fff037819 */ /* 0x000fc80000011402 */
[----:B------:R-:W-:Y:S02]  /*1f60*/  SHF.R.S32.HI R4, RZ, 0x1f, R0 ;  /* 0x0000001fff047819 */ /* 0x000fe40000011400 */
[----:B------:R-:W-:Y:S02]  /*1f70*/  LEA.HI R2, R3, R2, RZ, 0x6 ;  /* 0x0000000203027211 */ /* 0x000fe400078f30ff */
[----:B------:R-:W-:Y:S02]  /*1f80*/  LEA.HI R0, R4, R0, RZ, 0x6 ;  /* 0x0000000004007211 */ /* 0x000fe400078f30ff */
[----:B------:R-:W-:Y:S02]  /*1f90*/  SHF.R.S32.HI R3, RZ, 0x6, R2 ;  /* 0x00000006ff037819 */ /* 0x000fe40000011402 */
[----:B------:R-:W-:Y:S02]  /*1fa0*/  SHF.R.S32.HI R0, RZ, 0x6, R0 ;  /* 0x00000006ff007819 */ /* 0x000fe40000011400 */
[----:B------:R-:W-:-:S02]  /*1fb0*/  LOP3.LUT R2, R242, 0xff000000, RZ, 0xc0, !PT ;  /* 0xff000000f2027812 */ /* 0x000fc400078ec0ff */
[----:B------:R-:W-:Y:S02]  /*1fc0*/  IMNMX R7, R3, R0, PT ;  /* 0x0000000003077217 */ /* 0x000fe40003800200 */
[----:B------:R-:W-:Y:S02]  /*1fd0*/  LOP3.LUT R4, R242, 0xff0000, RZ, 0xc0, !PT ;  /* 0x00ff0000f2047812 */ /* 0x000fe400078ec0ff */
        /* <DEDUP_REMOVED lines=39> */
.L_x_2775:
[----:B------:R-:W-:Y:S05]  /*2250*/  BSYNC B0 ;  /* 0x0000000000007941 */ /* 0x000fea0003800000 */
.L_x_2774:
[----:B------:R-:W-:Y:S01]  /*2260*/  IMAD R226, R14, R2, RZ ;  /* 0x000000020ee27224 */ /* 0x000fe200078e02ff */
        /* <DEDUP_REMOVED lines=76> */
[----:B-1----:R-:W-:Y:S01]  /*2730*/  IMAD.IADD R5, R227, 0x1, R239 ;  /* 0x00000001e3057824 */ /* 0x002fe200078e02ef */
[----:B------:R-:W-:Y:S02]  /*2740*/  LOP3.LUT R16, R242, 0xffff, RZ, 0xc0, !PT ;  /* 0x0000fffff2107812 */ /* 0x000fe400078ec0ff */
[----:B------:R-:W-:Y:S01]  /*2750*/  SEL R6, R12, RZ, !P0 ;  /* 0x000000ff0c067207 */ /* 0x000fe20004000000 */
[----:B------:R-:W-:Y:S01]  /*2760*/  IMAD R0, R0, c[0x0][0x178], RZ ;  /* 0x00005e0000007a24 */ /* 0x000fe200078e02ff */
[----:B------:R-:W-:Y:S01]  /*2770*/  SEL R4, R251, RZ, !P0 ;  /* 0x000000fffb047207 */ /* 0x000fe20004000000 */
[----:B------:R-:W-:Y:S01]  /*2780*/  @P4 IMAD.HI.U32 R7, R5, c[0x0][0x2c8], RZ ;  /* 0x0000b20005074a27 */ /* 0x000fe200078e00ff */
[----:B------:R-:W-:Y:S02]  /*2790*/  ISETP.GE.AND P6, PT, R217, c[0x0][0x198], PT ;  /* 0x00006600d9007a0c */ /* 0x000fe40003fc6270 */
[----:B------:R-:W-:Y:S01]  /*27a0*/  ISETP.GE.AND P5, PT, R223, c[0x0][0x198], PT ;  /* 0x00006600df007a0c */ /* 0x000fe20003fa6270 */
[----:B------:R-:W-:Y:S01]  /*27b0*/  IMAD R0, R11, c[0x0][0x17c], R0 ;  /* 0x00005f000b007a24 */ /* 0x000fe200078e0200 */
[----:B------:R-:W-:Y:S01]  /*27c0*/  ISETP.GE.AND P3, PT, R224, c[0x0][0x198], PT ;  /* 0x00006600e0007a0c */ /* 0x000fe20003f66270 */
[----:B------:R-:W-:Y:S01]  /*27d0*/  IMAD R6, R6, c[0x0][0x1c0], RZ ;  /* 0x0000700006067a24 */ /* 0x000fe200078e02ff */
[----:B------:R-:W-:-:S02]  /*27e0*/  ISETP.GE.AND P2, PT, R225, c[0x0][0x198], PT ;  /* 0x00006600e1007a0c */ /* 0x000fc40003f46270 */
[----:B------:R-:W-:Y:S01]  /*27f0*/  IADD3 R100, R241, -0x1, RZ ;  /* 0xfffffffff1647810 */ /* 0x000fe20007ffe0ff */
[----:B------:R-:W-:Y:S02]  /*2800*/  IMAD R6, R4, c[0x0][0x1c4], R6 ;  /* 0x0000710004067a24 */ /* 0x000fe400078e0206 */
[----:B--2---:R-:W-:-:S04]  /*2810*/  IMAD.WIDE.U32 R2, R11, c[0x0][0x178], RZ ;  /* 0x00005e000b027a25 */ /* 0x004fc800078e00ff */
[----:B------:R-:W-:Y:S01]  /*2820*/  IMAD.IADD R3, R3, 0x1, R0 ;  /* 0x0000000103037824 */ /* 0x000fe200078e0200 */
[----:B------:R-:W-:Y:S02]  /*2830*/  MOV R0, R5 ;  /* 0x0000000500007202 */ /* 0x000fe40000000f00 */
[----:B------:R-:W-:Y:S01]  /*2840*/  @P4 SHF.R.U32.HI R0, RZ, c[0x0][0x2cc], R7 ;  /* 0x0000b300ff004a19 */ /* 0x000fe20000011607 */
[----:B------:R-:W-:-:S03]  /*2850*/  IMAD.WIDE.U32 R2, R16, c[0x0][0x1b8], R2 ;  /* 0x00006e0010027a25 */ /* 0x000fc600078e0002 */
        /* <DEDUP_REMOVED lines=16> */
[----:B------:R-:W-:Y:S01]  /*2960*/  LEA.HI.X R5, R2, c[0x0][0x164], R0, 0x1, P0 ;  /* 0x0000590002057a11 */ /* 0x000fe200000f0c00 */
[----:B------:R-:W-:Y:S01]  /*2970*/  @!P1 IMAD.MOV.U32 R15, RZ, RZ, R251 ;  /* 0x000000ffff0f9224 */ /* 0x000fe200078e00fb */
[----:B------:R-:W-:Y:S05]  /*2980*/  BRA.DIV ~URZ, `(.L_x_2777) ;  /* 0x000122a27f007947 */ /* 0x000fea000b800000 */
[----:B------:R1:W2:Y:S02]  /*2990*/  SHFL.IDX PT, R4, R5, RZ, 0x181f ;  /* 0x00181fff05047589 */ /* 0x0002a400000e0000 */
.L_x_2882:
[----:B------:R-:W-:Y:S05]  /*29a0*/  BRA.DIV ~URZ, `(.L_x_2778) ;  /* 0x000122f27f007947 */ /* 0x000fea000b800000 */
[----:B------:R3:W4:Y:S02]  /*29b0*/  SHFL.IDX PT, R0, R14, RZ, 0x181f ;  /* 0x00181fff0e007589 */ /* 0x00072400000e0000 */
.L_x_2883:
[----:B------:R-:W-:Y:S01]  /*29c0*/  IMAD R13, R213, c[0x0][0x2c4], RZ ;  /* 0x0000b100d50d7a24 */ /* 0x000fe200078e02ff */
[----:B------:R-:W-:Y:S01]  /*29d0*/  IADD3 R12, R249, R239, RZ ;  /* 0x000000eff90c7210 */ /* 0x000fe20007ffe0ff */
[----:B------:R-:W-:Y:S03]  /*29e0*/  BSSY B0, `(.L_x_2779) ;  /* 0x0000016000007945 */ /* 0x000fe60003800000 */
[----:B------:R-:W-:-:S13]  /*29f0*/  ISETP.GE.AND P0, PT, R12, R13, PT ;  /* 0x0000000d0c00720c */ /* 0x000fda0003f06270 */
[----:B------:R-:W-:Y:S05]  /*2a00*/  @P0 BRA `(.L_x_2780) ;  /* 0x0000013000000947 */ /* 0x000fea0003800000 */
[----:B------:R-:W-:Y:S02]  /*2a10*/  SHF.R.S32.HI R2, RZ, 0x1f, R217 ;  /* 0x0000001fff027819 */ /* 0x000fe400000114d9 */
[-C--:B----4-:R-:W-:Y:S02]  /*2a20*/  LEA R10, P1, R217, R0.reuse, 0x1 ;  /* 0x00000000d90a7211 */ /* 0x090fe400078208ff */
[----:B------:R-:W-:Y:S02]  /*2a30*/  LEA R8, P0, R223, R0, 0x1 ;  /* 0x00000000df087211 */ /* 0x000fe400078008ff */
[----:B--2---:R-:W-:Y:S02]  /*2a40*/  LEA.HI.X R11, R217, R4, R2, 0x1, P1 ;  /* 0x00000004d90b7211 */ /* 0x004fe400008f0c02 */
[----:B------:R-:W-:Y:S02]  /*2a50*/  SHF.R.S32.HI R2, RZ, 0x1f, R223 ;  /* 0x0000001fff027819 */ /* 0x000fe400000114df */
[----:B------:R-:W-:Y:S01]  /*2a60*/  LEA R6, P1, R224, R0, 0x1 ;  /* 0x00000000e0067211 */ /* 0x000fe200078208ff */
[----:B------:R-:W-:Y:S01]  /*2a70*/  @!PT LDS RZ, [RZ] ;  /* 0x00000000fffff984 */ /* 0x000fe20000000800 */
[----:B------:R-:W-:Y:S01]  /*2a80*/  @!PT LDS RZ, [RZ] ;  /* 0x00000000fffff984 */ /* 0x000fe20000000800 */
[----:B------:R-:W-:Y:S01]  /*2a90*/  @!PT LDS RZ, [RZ] ;  /* 0x00000000fffff984 */ /* 0x000fe20000000800 */
[----:B------:R2:W-:Y:S01]  /*2aa0*/  LDGSTS.E.BYPASS.LTC128B.128 [R215+0x10100], [R10.64], !P6 ;  /* 0x101000000ad77fae */ /* 0x0005e2000f101d46 */
[----:B------:R-:W-:-:S02]  /*2ab0*/  SHF.R.S32.HI R18, RZ, 0x1f, R224 ;  /* 0x0000001fff127819 */ /* 0x000fc400000114e0 */
[----:B------:R-:W-:Y:S02]  /*2ac0*/  LEA.HI.X R9, R223, R4, R2, 0x1, P0 ;  /* 0x00000004df097211 */ /* 0x000fe400000f0c02 */
[----:B------:R-:W-:Y:S02]  /*2ad0*/  SHF.R.S32.HI R17, RZ, 0x1f, R225 ;  /* 0x0000001fff117819 */ /* 0x000fe400000114e1 */
[C---:B------:R-:W-:Y:S01]  /*2ae0*/  LEA R2, P0, R225.reuse, R0, 0x1 ;  /* 0x00000000e1027211 */ /* 0x040fe200078008ff */
[----:B------:R2:W-:Y:S01]  /*2af0*/  LDGSTS.E.BYPASS.LTC128B.128 [R215+0x14100], [R8.64], !P5 ;  /* 0x1410000008d77fae */ /* 0x0005e2000e901d46 */
[-C--:B------:R-:W-:Y:S02]  /*2b00*/  LEA.HI.X R7, R224, R4.reuse, R18, 0x1, P1 ;  /* 0x00000004e0077211 */ /* 0x080fe400008f0c12 */
[----:B------:R-:W-:-:S03]  /*2b10*/  LEA.HI.X R3, R225, R4, R17, 0x1, P0 ;  /* 0x00000004e1037211 */ /* 0x000fc600000f0c11 */
[----:B------:R2:W-:Y:S04]  /*2b20*/  LDGSTS.E.BYPASS.LTC128B.128 [R215+0x18100], [R6.64], !P3 ;  /* 0x1810000006d77fae */ /* 0x0005e8000d901d46 */
[----:B------:R2:W-:Y:S02]  /*2b30*/  LDGSTS.E.BYPASS.LTC128B.128 [R215+0x1c100], [R2.64], !P2 ;  /* 0x1c10000002d77fae */ /* 0x0005e4000d101d46 */
.L_x_2780:
[----:B------:R-:W-:Y:S05]  /*2b40*/  BSYNC B0 ;  /* 0x0000000000007941 */ /* 0x000fea0003800000 */
.L_x_2779:
[----:B------:R-:W-:Y:S05]  /*2b50*/  BRA.DIV ~URZ, `(.L_x_2781) ;  /* 0x000121b27f007947 */ /* 0x000fea000b800000 */
[----:B--2---:R2:W1:Y:S04]  /*2b60*/  SHFL.IDX PT, R4, R5, 0x1, 0x181f ;  /* 0x00381f0005047f89 */ /* 0x00446800000e0000 */
[----:B----4-:R2:W4:Y:S02]  /*2b70*/  SHFL.IDX PT, R0, R14, 0x1, 0x181f ;  /* 0x00381f000e007f89 */ /* 0x01052400000e0000 */
.L_x_2884:
[----:B------:R-:W-:Y:S01]  /*2b80*/  IADD3 R2, R12, 0x20, RZ ;  /* 0x000000200c027810 */ /* 0x000fe20007ffe0ff */
[----:B------:R-:W-:Y:S03]  /*2b90*/  BSSY B0, `(.L_x_2782) ;  /* 0x0000016000007945 */ /* 0x000fe60003800000 */
[----:B------:R-:W-:-:S13]  /*2ba0*/  ISETP.GE.AND P0, PT, R2, R13, PT ;  /* 0x0000000d0200720c */ /* 0x000fda0003f06270 */
[----:B------:R-:W-:Y:S05]  /*2bb0*/  @P0 BRA `(.L_x_2783) ;  /* 0x0000013000000947 */ /* 0x000fea0003800000 */
[----:B------:R-:W-:Y:S02]  /*2bc0*/  SHF.R.S32.HI R3, RZ, 0x1f, R217 ;  /* 0x0000001fff037819 */ /* 0x000fe400000114d9 */
[-C--:B----4-:R-:W-:Y:S02]  /*2bd0*/  LEA R10, P1, R217, R0.reuse, 0x1 ;  /* 0x00000000d90a7211 */ /* 0x090fe400078208ff */
[----:B------:R-:W-:Y:S02]  /*2be0*/  LEA R8, P0, R223, R0, 0x1 ;  /* 0x00000000df087211 */ /* 0x000fe400078008ff */
[----:B-1----:R-:W-:Y:S02]  /*2bf0*/  LEA.HI.X R11, R217, R4, R3, 0x1, P1 ;  /* 0x00000004d90b7211 */ /* 0x002fe400008f0c03 */
        /* <DEDUP_REMOVED lines=15> */
.L_x_2783:
[----:B------:R-:W-:Y:S05]  /*2cf0*/  BSYNC B0 ;  /* 0x0000000000007941 */ /* 0x000fea0003800000 */
.L_x_2782:
[----:B------:R-:W-:Y:S05]  /*2d00*/  BRA.DIV ~URZ, `(.L_x_2784) ;  /* 0x000120d27f007947 */ /* 0x000fea000b800000 */
[----:B-1----:R1:W2:Y:S02]  /*2d10*/  SHFL.IDX PT, R4, R5, 0x2, 0x181f ;  /* 0x00581f0005047f89 */ /* 0x0022a400000e0000 */
.L_x_2885:
[----:B------:R-:W-:Y:S05]  /*2d20*/  BRA.DIV ~URZ, `(.L_x_2785) ;  /* 0x000121227f007947 */ /* 0x000fea000b800000 */
[----:B----4-:R4:W1:Y:S02]  /*2d30*/  SHFL.IDX PT, R0, R14, 0x2, 0x181f ;  /* 0x00581f000e007f89 */ /* 0x01086400000e0000 */
.L_x_2886:
[----:B------:R-:W-:Y:S01]  /*2d40*/  IADD3 R2, R12, 0x40, RZ ;  /* 0x000000400c027810 */ /* 0x000fe20007ffe0ff */
[----:B------:R-:W-:Y:S03]  /*2d50*/  BSSY B0, `(.L_x_2786) ;  /* 0x0000016000007945 */ /* 0x000fe60003800000 */
[----:B------:R-:W-:-:S13]  /*2d60*/  ISETP.GE.AND P0, PT, R2, R13, PT ;  /* 0x0000000d0200720c */ /* 0x000fda0003f06270 */
[----:B------:R-:W-:Y:S05]  /*2d70*/  @P0 BRA `(.L_x_2787) ;  /* 0x0000013000000947 */ /* 0x000fea0003800000 */
[----:B------:R-:W-:Y:S02]  /*2d80*/  SHF.R.S32.HI R3, RZ, 0x1f, R217 ;  /* 0x0000001fff037819 */ /* 0x000fe400000114d9 */
[-C--:B-1----:R-:W-:Y:S02]  /*2d90*/  LEA R10, P1, R217, R0.reuse, 0x1 ;  /* 0x00000000d90a7211 */ /* 0x082fe400078208ff */
        /* <DEDUP_REMOVED lines=17> */
.L_x_2787:
[----:B------:R-:W-:Y:S05]  /*2eb0*/  BSYNC B0 ;  /* 0x0000000000007941 */ /* 0x000fea0003800000 */
.L_x_2786:
[----:B------:R-:W-:Y:S05]  /*2ec0*/  BRA.DIV ~URZ, `(.L_x_2788) ;  /* 0x00011ff27f007947 */ /* 0x000fea000b800000 */
[----:B--2---:R2:W3:Y:S04]  /*2ed0*/  SHFL.IDX PT, R4, R5, 0x3, 0x181f ;  /* 0x00781f0005047f89 */ /* 0x0044e800000e0000 */
[----:B-1----:R2:W1:Y:S02]  /*2ee0*/  SHFL.IDX PT, R0, R14, 0x3, 0x181f ;  /* 0x00781f000e007f89 */ /* 0x00246400000e0000 */
.L_x_2887:
[----:B------:R-:W-:Y:S01]  /*2ef0*/  IADD3 R2, R12, 0x60, RZ ;  /* 0x000000600c027810 */ /* 0x000fe20007ffe0ff */
[----:B-----5:R-:W-:Y:S01]  /*2f00*/  IMAD.WIDE.U32 R232, R15, c[0x0][0x2b0], RZ ;  /* 0x0000ac000fe87a25 */ /* 0x020fe200078e00ff */
[----:B------:R-:W-:-:S02]  /*2f10*/  SHF.R.S32.HI R20, RZ, 0x1f, R217 ;  /* 0x0000001fff147819 */ /* 0x000fc400000114d9 */
[----:B------:R-:W-:Y:S02]  /*2f20*/  ISETP.GE.AND P1, PT, R2, R13, PT ;  /* 0x0000000d0200720c */ /* 0x000fe40003f26270 */
[----:B------:R-:W-:Y:S02]  /*2f30*/  SHF.R.S32.HI R19, RZ, 0x1f, R223 ;  /* 0x0000001fff137819 */ /* 0x000fe400000114df */
[----:B------:R-:W-:Y:S02]  /*2f40*/  SHF.R.S32.HI R18, RZ, 0x1f, R224 ;  /* 0x0000001fff127819 */ /* 0x000fe400000114e0 */
[----:B------:R-:W-:-:S07]  /*2f50*/  SHF.R.S32.HI R17, RZ, 0x1f, R225 ;  /* 0x0000001fff117819 */ /* 0x000fce00000114e1 */
        /* <DEDUP_REMOVED lines=23> */
[----:B-1----:R-:W-:-:S02]  /*30d0*/  IMAD R2, R100, 0x40, R227 ;  /* 0x0000004064027824 */ /* 0x002fc400078e02e3 */
        /* <DEDUP_REMOVED lines=12> */
[----:B------:R1:W2:Y:S01]  /*31a0*/  @!P1 LDG.E R214, [R4.64] ;  /* 0x0000000604d69981 */ /* 0x0002a2000c1e1900 */
        /* <DEDUP_REMOVED lines=16> */
[----:B------:R-:W-:Y:S01]  /*32b0*/  IMAD.SHL.U32 R106, R217, 0x2, RZ ;  /* 0x00000002d96a7824 */ /* 0x000fe200078e00ff */
[----:B------:R-:W-:Y:S01]  /*32c0*/  ISETP.GE.AND P5, PT, R13, 0x1, PT ;  /* 0x000000010d00780c */ /* 0x000fe20003fa6270 */
[----:B------:R-:W-:Y:S02]  /*32d0*/  IMAD.SHL.U32 R107, R223, 0x2, RZ ;  /* 0x00000002df6b7824 */ /* 0x000fe400078e00ff */
[C---:B------:R-:W-:Y:S02]  /*32e0*/  IMAD R0, R5.reuse, c[0x0][0x1e0], RZ ;  /* 0x0000780005007a24 */ /* 0x040fe400078e02ff */
[----:B------:R-:W-:-:S02]  /*32f0*/  IMAD R6, R5, c[0x0][0x208], RZ ;  /* 0x0000820005067a24 */ /* 0x000fc400078e02ff */
[C---:B------:R-:W-:Y:S02]  /*3300*/  IMAD R0, R218.reuse, c[0x0][0x1e4], R0 ;  /* 0x00007900da007a24 */ /* 0x040fe400078e0200 */
[----:B------:R-:W-:Y:S02]  /*3310*/  IMAD R7, R218, c[0x0][0x20c], R6 ;  /* 0x00008300da077a24 */ /* 0x000fe400078e0206 */
[----:B------:R-:W-:Y:S02]  /*3320*/  IMAD.IADD R3, R3, 0x1, R0 ;  /* 0x0000000103037824 */ /* 0x000fe400078e0200 */
[----:B------:R-:W-:Y:S01]  /*3330*/  @P5 ISETP.GE.AND P2, PT, R223, c[0x0][0x1d4], PT ;  /* 0x00007500df005a0c */ /* 0x000fe20003f46270 */
[C---:B------:R-:W-:Y:S01]  /*3340*/  IMAD.SHL.U32 R108, R224.reuse, 0x2, RZ ;  /* 0x00000002e06c7824 */ /* 0x040fe200078e00ff */
[----:B------:R-:W-:Y:S01]  /*3350*/  @P5 ISETP.GE.AND P1, PT, R224, c[0x0][0x1d4], PT ;  /* 0x00007500e0005a0c */ /* 0x000fe20003f26270 */
        /* <DEDUP_REMOVED lines=10> */
[----:B------:R-:W-:-:S03]  /*3400*/  @P5 ISETP.GE.AND P0, PT, R217, c[0x0][0x1d4], PT ;  /* 0x00007500d9005a0c */ /* 0x000fc60003f06270 */
[----:B------:R1:W2:Y:S04]  /*3410*/  SHFL.IDX PT, R0, R2, RZ, 0x181f ;  /* 0x00181fff02007589 */ /* 0x0002a800000e0000 */
[----:B------:R-:W3:Y:S04]  /*3420*/  SHFL.IDX PT, R8, R11, RZ, 0x181f ;  /* 0x00181fff0b087589 */ /* 0x000ee800000e0000 */
[----:B------:R-:W5:Y:S01]  /*3430*/  SHFL.IDX PT, R11, R11, 0x1, 0x181f ;  /* 0x00381f000b0b7f89 */ /* 0x000f6200000e0000 */
[----:B-1----:R-:W-:Y:S01]  /*3440*/  IMAD.WIDE.U32 R2, R218, c[0x0][0x208], RZ ;  /* 0x00008200da027a25 */ /* 0x002fe200078e00ff */
[----:B--2---:R-:W-:-:S03]  /*3450*/  @P5 LEA R4, P6, R217, R0, 0x1 ;  /* 0x00000000d9045211 */ /* 0x004fc600078c08ff */
[----:B------:R-:W-:Y:S01]  /*3460*/  IMAD.IADD R3, R3, 0x1, R7 ;  /* 0x0000000103037824 */ /* 0x000fe200078e0207 */
[----:B---3--:R-:W-:Y:S02]  /*3470*/  @P5 LEA.HI.X R5, R217, R8, R20, 0x1, P6 ;  /* 0x00000008d9055211 */ /* 0x008fe400030f0c14 */
[C---:B------:R-:W-:Y:S01]  /*3480*/  @P5 LEA R6, P6, R223.reuse, R0, 0x1 ;  /* 0x00000000df065211 */ /* 0x040fe200078c08ff */
[----:B------:R-:W-:Y:S02]  /*3490*/  IMAD.WIDE.U32 R2, R214, c[0x0][0x218], R2 ;  /* 0x00008600d6027a25 */ /* 0x000fe400078e0002 */
[----:B------:R1:W-:Y:S01]  /*34a0*/  @P5 LDGSTS.E.BYPASS.LTC128B.128 [R215+0x8100], [R4.64], !P0 ;  /* 0x0810000004d75fae */ /* 0x0003e2000c101d46 */
[----:B------:R-:W-:Y:S02]  /*34b0*/  @P5 LEA.HI.X R7, R223, R8, R19, 0x1, P6 ;  /* 0x00000008df075211 */ /* 0x000fe400030f0c13 */
[----:B------:R-:W-:-:S03]  /*34c0*/  ISETP.GE.AND P6, PT, R13, 0x21, PT ;  /* 0x000000210d00780c */ /* 0x000fc60003fc6270 */
[----:B------:R2:W-:Y:S01]  /*34d0*/  @P5 LDGSTS.E.BYPASS.LTC128B.128 [R215+0xa100], [R6.64], !P2 ;  /* 0x0a10000006d75fae */ /* 0x0005e2000d101d46 */
[----:B------:R-:W-:Y:S02]  /*34e0*/  @P5 ISETP.GE.AND P2, PT, R225, c[0x0][0x1d4], PT ;  /* 0x00007500e1005a0c */ /* 0x000fe40003f46270 */
[----:B-1----:R-:W-:-:S04]  /*34f0*/  @P5 LEA R4, P0, R224, R0, 0x1 ;  /* 0x00000000e0045211 */ /* 0x002fc800078008ff */
[----:B------:R-:W-:Y:S02]  /*3500*/  @P5 LEA.HI.X R5, R224, R8, R18, 0x1, P0 ;  /* 0x00000008e0055211 */ /* 0x000fe400000f0c12 */
[----:B--2---:R-:W-:Y:S01]  /*3510*/  @P5 LEA R6, P0, R225, R0, 0x1 ;  /* 0x00000000e1065211 */ /* 0x004fe200078008ff */
[----:B------:R-:W-:Y:S02]  /*3520*/  IMAD R0, R9, c[0x0][0x218], RZ ;  /* 0x0000860009007a24 */ /* 0x000fe400078e02ff */
[----:B------:R1:W-:Y:S01]  /*3530*/  @P5 LDGSTS.E.BYPASS.LTC128B.128 [R215+0xc100], [R4.64], !P1 ;  /* 0x0c10000004d75fae */ /* 0x0003e2000c901d46 */
[----:B------:R-:W-:Y:S01]  /*3540*/  @P5 LEA.HI.X R7, R225, R8, R17, 0x1, P0 ;  /* 0x00000008e1075211 */ /* 0x000fe200000f0c11 */
[----:B------:R-:W-:Y:S01]  /*3550*/  IMAD R8, R214, c[0x0][0x21c], R0 ;  /* 0x00008700d6087a24 */ /* 0x000fe200078e0200 */
[----:B------:R-:W-:-:S03]  /*3560*/  @P6 ISETP.GE.AND P0, PT, R217, c[0x0][0x1d4], PT ;  /* 0x00007500d9006a0c */ /* 0x000fc60003f06270 */
[----:B------:R2:W-:Y:S01]  /*3570*/  @P5 LDGSTS.E.BYPASS.LTC128B.128 [R215+0xe100], [R6.64], !P2 ;  /* 0x0e10000006d75fae */ /* 0x0005e2000d101d46 */
[----:B------:R-:W-:Y:S02]  /*3580*/  @P6 ISETP.GE.AND P2, PT, R223, c[0x0][0x1d4], PT ;  /* 0x00007500df006a0c */ /* 0x000fe40003f46270 */
[----:B-1----:R-:W-:-:S04]  /*3590*/  @P6 LEA R4, P1, R217, R10, 0x1 ;  /* 0x0000000ad9046211 */ /* 0x002fc800078208ff */
[----:B-----5:R-:W-:Y:S02]  /*35a0*/  @P6 LEA.HI.X R5, R217, R11, R20, 0x1, P1 ;  /* 0x0000000bd9056211 */ /* 0x020fe400008f0c14 */
[----:B------:R-:W-:-:S03]  /*35b0*/  IADD3 R0, P1, R2, R234, RZ ;  /* 0x000000ea02007210 */ /* 0x000fc60007f3e0ff */
[----:B------:R1:W-:Y:S01]  /*35c0*/  @P6 LDGSTS.E.BYPASS.LTC128B.128 [R215+0x9100], [R4.64], !P0 ;  /* 0x0910000004d76fae */ /* 0x0003e2000c101d46 */
[----:B------:R-:W-:Y:S02]  /*35d0*/  IADD3.X R2, R238, R3, R8, P1, !PT ;  /* 0x00000003ee027210 */ /* 0x000fe40000ffe408 */
[----:B------:R-:W-:Y:S02]  /*35e0*/  LEA R3, P1, R0, c[0x0][0x1f8], 0x1 ;  /* 0x00007e0000037a11 */ /* 0x000fe400078208ff */
[-C--:B--2---:R-:W-:Y:S02]  /*35f0*/  @P6 LEA R6, P0, R224, R10.reuse, 0x1 ;  /* 0x0000000ae0066211 */ /* 0x084fe400078008ff */
[----:B----4-:R-:W-:Y:S01]  /*3600*/  LEA.HI.X R14, R0, c[0x0][0x1fc], R2, 0x1, P1 ;  /* 0x00007f00000e7a11 */ /* 0x010fe200008f0c02 */
[----:B------:R-:W-:Y:S01]  /*3610*/  SHFL.IDX PT, R12, R3, 0x1, 0x181f ;  /* 0x00381f00030c7f89 */ /* 0x000fe200000e0000 */
[----:B------:R-:W-:Y:S02]  /*3620*/  @P6 LEA R8, P5, R223, R10, 0x1 ;  /* 0x0000000adf086211 */ /* 0x000fe400078a08ff */
[C---:B------:R-:W-:Y:S01]  /*3630*/  @P6 ISETP.GE.AND P1, PT, R224.reuse, c[0x0][0x1d4], PT ;  /* 0x00007500e0006a0c */ /* 0x040fe20003f26270 */
[----:B------:R-:W2:Y:S01]  /*3640*/  SHFL.IDX PT, R0, R3, RZ, 0x181f ;  /* 0x00181fff03007589 */ /* 0x000ea200000e0000 */
[----:B------:R-:W-:-:S02]  /*3650*/  @P6 LEA.HI.X R7, R224, R11, R18, 0x1, P0 ;  /* 0x0000000be0076211 */ /* 0x000fc400000f0c12 */
[----:B------:R-:W-:Y:S01]  /*3660*/  @P6 ISETP.GE.AND P0, PT, R225, c[0x0][0x1d4], PT ;  /* 0x00007500e1006a0c */ /* 0x000fe20003f06270 */
[----:B------:R-:W3:Y:S01]  /*3670*/  SHFL.IDX PT, R2, R14, RZ, 0x181f ;  /* 0x00181fff0e027589 */ /* 0x000ee200000e0000 */
[----:B------:R-:W-:-:S03]  /*3680*/  @P6 LEA.HI.X R9, R223, R11, R19, 0x1, P5 ;  /* 0x0000000bdf096211 */ /* 0x000fc600028f0c13 */
[----:B------:R4:W5:Y:S04]  /*3690*/  SHFL.IDX PT, R3, R14, 0x1, 0x181f ;  /* 0x00381f000e037f89 */ /* 0x00096800000e0000 */
[----:B------:R4:W-:Y:S01]  /*36a0*/  @P6 LDGSTS.E.BYPASS.LTC128B.128 [R215+0xb100], [R8.64], !P2 ;  /* 0x0b10000008d76fae */ /* 0x0009e2000d101d46 */
[----:B-1----:R-:W-:-:S03]  /*36b0*/  @P6 LEA R4, P5, R225, R10, 0x1 ;  /* 0x0000000ae1046211 */ /* 0x002fc600078a08ff */
[----:B------:R1:W-:Y:S01]  /*36c0*/  @P6 LDGSTS.E.BYPASS.LTC128B.128 [R215+0xd100], [R6.64], !P1 ;  /* 0x0d10000006d76fae */ /* 0x0003e2000c901d46 */
[----:B------:R-:W-:-:S05]  /*36d0*/  @P6 LEA.HI.X R5, R225, R11, R17, 0x1, P5 ;  /* 0x0000000be1056211 */ /* 0x000fca00028f0c11 */
[----:B------:R1:W-:Y:S04]  /*36e0*/  @P6 LDGSTS.E.BYPASS.LTC128B.128 [R215+0xf100], [R4.64], !P0 ;  /* 0x0f10000004d76fae */ /* 0x0003e8000c101d46 */
[----:B------:R-:W0:Y:S01]  /*36f0*/  LDGDEPBAR ;  /* 0x00000000000079af */ /* 0x000e220000000000 */
[----:B------:R-:W-:Y:S02]  /*3700*/  R2P PR, R228, 0x6 ;  /* 0x00000006e4007804 */ /* 0x000fe40000000000 */
[CC--:B--2---:R-:W-:Y:S02]  /*3710*/  IADD3 R22, P0, R0.reuse, R106.reuse, RZ ;  /* 0x0000006a00167210 */ /* 0x0c4fe40007f1e0ff */
[----:B------:R-:W-:Y:S02]  /*3720*/  IADD3 R20, P6, R0, R107, RZ ;  /* 0x0000006b00147210 */ /* 0x000fe40007fde0ff */
[----:B------:R-:W-:Y:S01]  /*3730*/  ISETP.GE.AND P5, PT, R217, c[0x0][0x1d4], PT ;  /* 0x00007500d9007a0c */ /* 0x000fe20003fa6270 */
[----:B---3--:R-:W-:Y:S01]  /*3740*/  IMAD.X R23, R2, 0x1, R101, P0 ;  /* 0x0000000102177824 */ /* 0x008fe200000e0665 */
[----:B------:R-:W-:Y:S01]  /*3750*/  IADD3 R16, P0, R0, R109, RZ ;  /* 0x0000006d00107210 */ /* 0x000fe20007f1e0ff */
[----:B------:R-:W-:Y:S01]  /*3760*/  IMAD.X R21, R2, 0x1, R102, P6 ;  /* 0x0000000102157824 */ /* 0x000fe200030e0666 */
[----:B----4-:R-:W-:-:S03]  /*3770*/  IADD3 R14, P6, R12, R106, RZ ;  /* 0x0000006a0c0e7210 */ /* 0x010fc60007fde0ff */
[----:B------:R-:W-:Y:S01]  /*3780*/  @P1 IADD3 R135, R200, -0x20, RZ ;  /* 0xffffffe0c8871810 */ /* 0x000fe20007ffe0ff */
[----:B------:R-:W-:Y:S01]  /*3790*/  IMAD.X R17, R2, 0x1, R104, P0 ;  /* 0x0000000102117824 */ /* 0x000fe200000e0668 */
[----:B------:R-:W-:Y:S01]  /*37a0*/  IADD3 R18, P1, R0, R108, RZ ;  /* 0x0000006c00127210 */ /* 0x000fe20007f3e0ff */
[----:B-----5:R-:W-:Y:S01]  /*37b0*/  IMAD.X R15, R3, 0x1, R101, P6 ;  /* 0x00000001030f7824 */ /* 0x020fe200030e0665 */
[----:B------:R-:W-:Y:S01]  /*37c0*/  ISETP.GE.AND P0, PT, R223, c[0x0][0x1d4], PT ;  /* 0x00007500df007a0c */ /* 0x000fe20003f06270 */
[----:B------:R-:W-:Y:S01]  /*37d0*/  IMAD.MOV.U32 R0, RZ, RZ, 0x40 ;  /* 0x00000040ff007424 */ /* 0x000fe200078e00ff */
[----:B------:R-:W-:Y:S01]  /*37e0*/  ISETP.LT.OR P6, PT, R13, 0x1, P5 ;  /* 0x000000010d00780c */ /* 0x000fe20002fc1670 */
[----:B------:R-:W-:Y:S01]  /*37f0*/  IMAD.X R19, R2, 0x1, R103, P1 ;  /* 0x0000000102137824 */ /* 0x000fe200008e0667 */
[----:B------:R-:W-:Y:S01]  /*3800*/  IADD3 R24, P1, R12, R107, RZ ;  /* 0x0000006b0c187210 */ /* 0x000fe20007f3e0ff */
[----:B------:R-:W-:-:S04]  /*3810*/  DEPBAR.LE SB0, 0x1 ;  /* 0x000080400000791a */ /* 0x000fc80000000000 */
[----:B------:R-:W-:-:S04]  /*3820*/  DEPBAR.LE SB0, 0x0 ;  /* 0x000080000000791a */ /* 0x000fc80000000000 */
[----:B------:R-:W-:Y:S01]  /*3830*/  BAR.SYNC.DEFER_BLOCKING 0x0 ;  /* 0x0000000000007b1d */ /* 0x000fe20000010000 */
[----:B------:R-:W-:Y:S01]  /*3840*/  IMAD.X R25, R3, 0x1, R102, P1 ;  /* 0x0000000103197824 */ /* 0x000fe200008e0666 */
[C---:B------:R-:W-:Y:S02]  /*3850*/  ISETP.LT.OR P1, PT, R13.reuse, 0x1, P0 ;  /* 0x000000010d00780c */ /* 0x040fe40000721670 */
[C---:B------:R-:W-:Y:S02]  /*3860*/  ISETP.LT.OR P5, PT, R13.reuse, 0x21, P5 ;  /* 0x000000210d00780c */ /* 0x040fe40002fa1670 */
[----:B------:R-:W-:Y:S02]  /*3870*/  ISETP.LT.OR P0, PT, R13, 0x21, P0 ;  /* 0x000000210d00780c */ /* 0x000fe40000701670 */
[----:B------:R-:W-:-:S05]  /*3880*/  SEL R0, R0, 0xffffffc0, !P2 ;  /* 0xffffffc000007807 */ /* 0x000fca0005000000 */
[----:B------:R-:W-:Y:S01]  /*3890*/  IMAD.IADD R202, R200, 0x1, R0 ;  /* 0x00000001c8ca7824 */ /* 0x000fe200078e0200 */
[----:B-1----:R-:W-:Y:S04]  /*38a0*/  LDSM.16.M88.4 R4, [R208] ;  /* 0x00000000d004783b */ /* 0x002fe80000000200 */
[----:B------:R-:W1:Y:S04]  /*38b0*/  LDSM.16.M88.4 R28, [R200] ;  /* 0x00000000c81c783b */ /* 0x000e680000000200 */
[----:B------:R-:W2:Y:S04]  /*38c0*/  LDSM.16.M88.4 R40, [R200+0x800] ;  /* 0x00080000c828783b */ /* 0x000ea80000000200 */
[----:B------:R-:W3:Y:S04]  /*38d0*/  LDSM.16.M88.4 R36, [R200+0x1000] ;  /* 0x00100000c824783b */ /* 0x000ee80000000200 */
[----:B------:R-:W4:Y:S04]  /*38e0*/  LDSM.16.M88.4 R32, [R200+0x1800] ;  /* 0x00180000c820783b */ /* 0x000f280000000200 */
[----:B------:R-:W-:Y:S04]  /*38f0*/  LDSM.16.M88.4 R8, [R209] ;  /* 0x00000000d108783b */ /* 0x000fe80000000200 */
[----:B------:R-:W5:Y:S04]  /*3900*/  LDSM.16.M88.4 R52, [R135] ;  /* 0x000000008734783b */ /* 0x000f680000000200 */
[----:B------:R-:W3:Y:S04]  /*3910*/  LDSM.16.M88.4 R72, [R135+0x800] ;  /* 0x000800008748783b */ /* 0x000ee80000000200 */
[----:B------:R-:W4:Y:S04]  /*3920*/  LDSM.16.M88.4 R88, [R135+0x1000] ;  /* 0x001000008758783b */ /* 0x000f280000000200 */
[----:B------:R-:W4:Y:S04]  /*3930*/  LDSM.16.M88.4 R96, [R135+0x1800] ;  /* 0x001800008760783b */ /* 0x000f280000000200 */
[----:B------:R-:W-:Y:S01]  /*3940*/  @!PT LDS RZ, [RZ] ;  /* 0x00000000fffff984 */ /* 0x000fe20000000800 */
[----:B------:R-:W-:Y:S01]  /*3950*/  @!PT LDS RZ, [RZ] ;  /* 0x00000000fffff984 */ /* 0x000fe20000000800 */
[----:B------:R-:W-:Y:S01]  /*3960*/  @!PT LDS RZ, [RZ] ;  /* 0x00000000fffff984 */ /* 0x000fe20000000800 */
[----:B------:R3:W-:Y:S01]  /*3970*/  LDGSTS.E.BYPASS.LTC128B.128 [R215+0x100], [R22.64], !P6 ;  /* 0x0010000016d77fae */ /* 0x0007e2000f101d46 */
[----:B------:R-:W-:-:S03]  /*3980*/  ISETP.GE.AND P6, PT, R224, c[0x0][0x1d4], PT ;  /* 0x00007500e0007a0c */ /* 0x000fc60003fc6270 */
[----:B------:R4:W-:Y:S01]  /*3990*/  LDGSTS.E.BYPASS.LTC128B.128 [R215+0x2100], [R20.64], !P1 ;  /* 0x0210000014d77fae */ /* 0x0009e2000c901d46 */
[----:B------:R-:W-:Y:S01]  /*39a0*/  ISETP.LT.OR P1, PT, R13, 0x1, P6 ;  /* 0x000000010d00780c */ /* 0x000fe20003721670 */
[----:B-1----:R-:W-:Y:S01]  /*39b0*/  HMMA.16816.F32.BF16 R44, R4, R30, RZ ;  /* 0x0000001e042c723c */ /* 0x002fe200000418ff */
[----:B------:R-:W-:-:S07]  /*39c0*/  ISETP.GE.AND P6, PT, R225, c[0x0][0x1d4], PT ;  /* 0x00007500e1007a0c */ /* 0x000fce0003fc6270 */
[C---:B--2---:R-:W-:Y:S04]  /*39d0*/  HMMA.16816.F32.BF16 R48, R4.reuse, R40, RZ ;  /* 0x000000280430723c */ /* 0x044fe800000418ff */
[----:B------:R1:W-:Y:S01]  /*39e0*/  LDGSTS.E.BYPASS.LTC128B.128 [R215+0x4100], [R18.64], !P1 ;  /* 0x0410000012d77fae */ /* 0x0003e2000c901d46 */
[C---:B------:R-:W-:Y:S02]  /*39f0*/  ISETP.LT.OR P1, PT, R13.reuse, 0x1, P6 ;  /* 0x000000010d00780c */ /* 0x040fe40003721670 */
[----:B------:R-:W-:Y:S01]  /*3a00*/  ISETP.LT.OR P6, PT, R13, 0x21, P6 ;  /* 0x000000210d00780c */ /* 0x000fe200037c1670 */
[C---:B------:R-:W-:Y:S08]  /*3a10*/  HMMA.16816.F32.BF16 R40, R4.reuse, R42, RZ ;  /* 0x0000002a0428723c */ /* 0x040ff000000418ff */
[C---:B---3--:R-:W-:Y:S02]  /*3a20*/  HMMA.16816.F32.BF16 R56, R4.reuse, R36, RZ ;  /* 0x000000240438723c */ /* 0x048fe400000418ff */
[----:B------:R2:W-:Y:S04]  /*3a30*/  LDGSTS.E.BYPASS.LTC128B.128 [R215+0x6100], [R16.64], !P1 ;  /* 0x0610000010d77fae */ /* 0x0005e8000c901d46 */
[----:B------:R3:W-:Y:S01]  /*3a40*/  LDGSTS.E.BYPASS.LTC128B.128 [R215+0x1100], [R14.64], !P5 ;  /* 0x011000000ed77fae */ /* 0x0007e2000e901d46 */
[----:B------:R-:W-:Y:S01]  /*3a50*/  IADD3 R2, P5, R12, R109, RZ ;  /* 0x0000006d0c027210 */ /* 0x000fe20007fbe0ff */
[----:B----4-:R-:W-:Y:S02]  /*3a60*/  HMMA.16816.F32.BF16 R20, R4, R28, RZ ;  /* 0x0000001c0414723c */ /* 0x010fe400000418ff */
[----:B------:R4:W-:Y:S01]  /*3a70*/  LDGSTS.E.BYPASS.LTC128B.128 [R215+0x3100], [R24.64], !P0 ;  /* 0x0310000018d77fae */ /* 0x0009e2000c101d46 */
[----:B------:R-:W-:-:S05]  /*3a80*/  ISETP.GT.AND P0, PT, R100, R226, PT ;  /* 0x000000e26400720c */ /* 0x000fca0003f04270 */
[C---:B------:R-:W-:Y:S08]  /*3a90*/  HMMA.16816.F32.BF16 R68, R4.reuse, R38, RZ ;  /* 0x000000260444723c */ /* 0x040ff000000418ff */
[----:B------:R-:W-:Y:S01]  /*3aa0*/  HMMA.16816.F32.BF16 R76, R4, R32, RZ ;  /* 0x00000020044c723c */ /* 0x000fe200000418ff */
[----:B--2---:R-:W-:-:S07]  /*3ab0*/  IADD3 R16, P1, R12, R108, RZ ;  /* 0x0000006c0c107210 */ /* 0x004fce0007f3e0ff */
[----:B------:R-:W-:Y:S01]  /*3ac0*/  HMMA.16816.F32.BF16 R64, R4, R34, RZ ;  /* 0x000000220440723c */ /* 0x000fe200000418ff */
[C---:B------:R-:W-:Y:S01]  /*3ad0*/  IMAD.X R17, R3.reuse, 0x1, R103, P1 ;  /* 0x0000000103117824 */ /* 0x040fe200008e0667 */
[----:B------:R-:W-:Y:S01]  /*3ae0*/  ISETP.GE.AND P1, PT, R224, c[0x0][0x1d4], PT ;  /* 0x00007500e0007a0c */ /* 0x000fe20003f26270 */
[----:B------:R-:W-:-:S03]  /*3af0*/  IMAD.X R3, R3, 0x1, R104, P5 ;  /* 0x0000000103037824 */ /* 0x000fc600028e0668 */
[----:B------:R-:W-:Y:S02]  /*3b00*/  ISETP.LT.OR P1, PT, R13, 0x21, P1 ;  /* 0x000000210d00780c */ /* 0x000fe40000f21670 */
[C---:B-----5:R-:W-:Y:S08]  /*3b10*/  HMMA.16816.F32.BF16 R28, R8.reuse, R52, R20 ;  /* 0x00000034081c723c */ /* 0x060ff00000041814 */
[----:B----4-:R-:W-:Y:S03]  /*3b20*/  HMMA.16816.F32.BF16 R24, R8, R54, R44 ;  /* 0x000000360818723c */ /* 0x010fe6000004182c */
[----:B------:R1:W-:Y:S01]  /*3b30*/  LDGSTS.E.BYPASS.LTC128B.128 [R215+0x5100], [R16.64], !P1 ;  /* 0x0510000010d77fae */ /* 0x0003e2000c901d46 */
[----:B------:R-:W-:-:S03]  /*3b40*/  ISETP.GT.AND P1, PT, R227, 0x3f, PT ;  /* 0x0000003fe300780c */ /* 0x000fc60003f24270 */
[----:B------:R2:W-:Y:S01]  /*3b50*/  LDGSTS.E.BYPASS.LTC128B.128 [R215+0x7100], [R2.64], !P6 ;  /* 0x0710000002d77fae */ /* 0x0005e2000f101d46 */
[C---:B------:R-:W-:Y:S03]  /*3b60*/  HMMA.16816.F32.BF16 R32, R8.reuse, R72, R48 ;  /* 0x000000480820723c */ /* 0x040fe60000041830 */
[----:B------:R-:W-:Y:S04]  /*3b70*/  LDSM.16.M88.4 R4, [R211] ;  /* 0x00000000d304783b */ /* 0x000fe80000000200 */
[----:B------:R-:W1:Y:S01]  /*3b80*/  LDSM.16.M88.4 R20, [R202] ;  /* 0x00000000ca14783b */ /* 0x000e620000000200 */
[C---:B------:R-:W-:Y:S03]  /*3b90*/  HMMA.16816.F32.BF16 R36, R8.reuse, R74, R40 ;  /* 0x0000004a0824723c */ /* 0x040fe60000041828 */
[----:B------:R-:W4:Y:S04]  /*3ba0*/  LDSM.16.M88.4 R60, [R202+0x800] ;  /* 0x00080000ca3c783b */ /* 0x000f280000000200 */
[----:B------:R-:W5:Y:S01]  /*3bb0*/  LDSM.16.M88.4 R80, [R202+0x1000] ;  /* 0x00100000ca50783b */ /* 0x000f620000000200 */
[C---:B------:R-:W-:Y:S03]  /*3bc0*/  HMMA.16816.F32.BF16 R40, R8.reuse, R88, R56 ;  /* 0x000000580828723c */ /* 0x040fe60000041838 */
[----:B------:R-:W4:Y:S04]  /*3bd0*/  LDSM.16.M88.4 R72, [R202+0x1800] ;  /* 0x00180000ca48783b */ /* 0x000f280000000200 */
[----:B---3--:R-:W-:Y:S01]  /*3be0*/  LDSM.16.M88.4 R12, [R210] ;  /* 0x00000000d20c783b */ /* 0x008fe20000000200 */
[----:B------:R-:W-:Y:S01]  /*3bf0*/  HMMA.16816.F32.BF16 R48, R8, R90, R68 ;  /* 0x0000005a0830723c */ /* 0x000fe20000041844 */
[----:B--2---:R-:W-:-:S02]  /*3c00*/  IADD3 R2, R135, 0x6000, RZ ;  /* 0x0000600087027810 */ /* 0x004fc40007ffe0ff */
[----:B------:R-:W-:Y:S03]  /*3c10*/  LDSM.16.M88.4 R68, [R200+0x2800] ;  /* 0x00280000c844783b */ /* 0x000fe60000000200 */
[----:B------:R-:W-:Y:S02]  /*3c20*/  IMAD.IADD R201, R2, 0x1, R0 ;  /* 0x0000000102c97824 */ /* 0x000fe400078e0200 */
[C---:B------:R-:W-:Y:S01]  /*3c30*/  HMMA.16816.F32.BF16 R52, R8.reuse, R96, R76 ;  /* 0x000000600834723c */ /* 0x040fe2000004184c */
[----:B------:R-:W-:Y:S04]  /*3c40*/  LDSM.16.M88.4 R76, [R200+0x3000] ;  /* 0x00300000c84c783b */ /* 0x000fe80000000200 */
[----:B------:R-:W2:Y:S03]  /*3c50*/  LDSM.16.M88.4 R84, [R201+-0x6000] ;  /* 0xffa00000c954783b */ /* 0x000ea60000000200 */
[----:B------:R-:W-:Y:S01]  /*3c60*/  HMMA.16816.F32.BF16 R44, R8, R98, R64 ;  /* 0x00000062082c723c */ /* 0x000fe20000041840 */
[----:B------:R-:W3:Y:S04]  /*3c70*/  LDSM.16.M88.4 R92, [R201+-0x5800] ;  /* 0xffa80000c95c783b */ /* 0x000ee80000000200 */
[----:B------:R-:W2:Y:S03]  /*3c80*/  LDSM.16.M88.4 R88, [R201+-0x5000] ;  /* 0xffb00000c958783b */ /* 0x000ea60000000200 */
[C---:B-1----:R-:W-:Y:S01]  /*3c90*/  HMMA.16816.F32.BF16 R16, R4.reuse, R20, R28 ;  /* 0x000000140410723c */ /* 0x042fe2000004181c */
[----:B------:R-:W1:Y:S04]  /*3ca0*/  LDSM.16.M88.4 R56, [R201+-0x4800] ;  /* 0xffb80000c938783b */ /* 0x000e680000000200 */
[----:B------:R-:W-:Y:S03]  /*3cb0*/  LDSM.16.M88.4 R8, [R208+0x4000] ;  /* 0x00400000d008783b */ /* 0x000fe60000000200 */
[C---:B------:R-:W-:Y:S01]  /*3cc0*/  HMMA.16816.F32.BF16 R20, R4.reuse, R22, R24 ;  /* 0x000000160414723c */ /* 0x040fe20000041818 */
[----:B------:R-:W-:Y:S04]  /*3cd0*/  LDSM.16.M88.4 R64, [R135+0x2000] ;  /* 0x002000008740783b */ /* 0x000fe80000000200 */
[----:B------:R-:W0:Y:S03]  /*3ce0*/  LDGDEPBAR ;  /* 0x00000000000079af */ /* 0x000e260000000000 */
[C---:B----4-:R-:W-:Y:S08]  /*3cf0*/  HMMA.16816.F32.BF16 R28, R4.reuse, R60, R32 ;  /* 0x0000003c041c723c */ /* 0x050ff00000041820 */
[C---:B------:R-:W-:Y:S01]  /*3d00*/  HMMA.16816.F32.BF16 R32, R4.reuse, R62, R36 ;  /* 0x0000003e0420723c */ /* 0x040fe20000041824 */
[----:B------:R-:W4:Y:S07]  /*3d10*/  LDSM.16.M88.4 R60, [R200+0x2000] ;  /* 0x00200000c83c783b */ /* 0x000f2e0000000200 */
[C---:B-----5:R-:W-:Y:S08]  /*3d20*/  HMMA.16816.F32.BF16 R36, R4.reuse, R80, R40 ;  /* 0x000000500424723c */ /* 0x060ff00000041828 */
[C---:B------:R-:W-:Y:S01]  /*3d30*/  HMMA.16816.F32.BF16 R24, R4.reuse, R82, R48 ;  /* 0x000000520418723c */ /* 0x040fe20000041830 */
[----:B------:R-:W5:Y:S04]  /*3d40*/  LDSM.16.M88.4 R48, [R200+0x3800] ;  /* 0x00380000c830783b */ /* 0x000f680000000200 */
[----:B------:R-:W-:Y:S03]  /*3d50*/  LDSM.16.M88.4 R80, [R135+0x3000] ;  /* 0x003000008750783b */ /* 0x000fe60000000200 */
[C---:B------:R-:W-:Y:S08]  /*3d60*/  HMMA.16816.F32.BF16 R52, R4.reuse, R72, R52 ;  /* 0x000000480434723c */ /* 0x040ff00000041834 */
[----:B------:R-:W-:Y:S01]  /*3d70*/  HMMA.16816.F32.BF16 R40, R4, R74, R44 ;  /* 0x0000004a0428723c */ /* 0x000fe2000004182c */
[----:B------:R-:W1:Y:S04]  /*3d80*/  LDSM.16.M88.4 R4, [R209+0x4000] ;  /* 0x00400000d104783b */ /* 0x000e680000000200 */
[----:B------:R-:W1:Y:S03]  /*3d90*/  LDSM.16.M88.4 R72, [R135+0x2800] ;  /* 0x002800008748783b */ /* 0x000e660000000200 */
[C---:B--2---:R-:W-:Y:S08]  /*3da0*/  HMMA.16816.F32.BF16 R16, R12.reuse, R84, R16 ;  /* 0x000000540c10723c */ /* 0x044ff00000041810 */
[C---:B------:R-:W-:Y:S01]  /*3db0*/  HMMA.16816.F32.BF16 R20, R12.reuse, R86, R20 ;  /* 0x000000560c14723c */ /* 0x040fe20000041814 */
[----:B------:R-:W-:Y:S07]  /*3dc0*/  LDSM.16.M88.4 R84, [R200+0x5000] ;  /* 0x00500000c854783b */ /* 0x000fee0000000200 */
[C---:B---3--:R-:W-:Y:S08]  /*3dd0*/  HMMA.16816.F32.BF16 R28, R12.reuse, R92, R28 ;  /* 0x0000005c0c1c723c */ /* 0x048ff0000004181c */
[C---:B------:R-:W-:Y:S08]  /*3de0*/  HMMA.16816.F32.BF16 R32, R12.reuse, R94, R32 ;  /* 0x0000005e0c20723c */ /* 0x040ff00000041820 */
[C---:B------:R-:W-:Y:S08]  /*3df0*/  HMMA.16816.F32.BF16 R36, R12.reuse, R88, R36 ;  /* 0x000000580c24723c */ /* 0x040ff00000041824 */
[C---:B------:R-:W-:Y:S01]  /*3e00*/  HMMA.16816.F32.BF16 R44, R12.reuse, R90, R24 ;  /* 0x0000005a0c2c723c */ /* 0x040fe20000041818 */
[----:B------:R-:W2:Y:S04]  /*3e10*/  LDSM.16.M88.4 R24, [R135+0x3800] ;  /* 0x003800008718783b */ /* 0x000ea80000000200 */
[----:B------:R-:W-:Y:S03]  /*3e20*/  LDSM.16.M88.4 R88, [R135+0x5000] ;  /* 0x005000008758783b */ /* 0x000fe60000000200 */
[C---:B-1----:R-:W-:Y:S08]  /*3e30*/  HMMA.16816.F32.BF16 R52, R12.reuse, R56, R52 ;  /* 0x000000380c34723c */ /* 0x042ff00000041834 */
[----:B------:R-:W-:Y:S01]  /*3e40*/  HMMA.16816.F32.BF16 R40, R12, R58, R40 ;  /* 0x0000003a0c28723c */ /* 0x000fe20000041828 */
[----:B------:R-:W-:Y:S07]  /*3e50*/  LDSM.16.M88.4 R56, [R202+0x3800] ;  /* 0x00380000ca38783b */ /* 0x000fee0000000200 */
[C---:B----4-:R-:W-:Y:S08]  /*3e60*/  HMMA.16816.F32.BF16 R12, R8.reuse, R60, R16 ;  /* 0x0000003c080c723c */ /* 0x050ff00000041810 */
[C---:B------:R-:W-:Y:S01]  /*3e70*/  HMMA.16816.F32.BF16 R16, R8.reuse, R62, R20 ;  /* 0x0000003e0810723c */ /* 0x040fe20000041814 */
[----:B------:R-:W-:Y:S04]  /*3e80*/  LDSM.16.M88.4 R20, [R211+0x4000] ;  /* 0x00400000d314783b */ /* 0x000fe80000000200 */
[----:B------:R-:W1:Y:S03]  /*3e90*/  LDSM.16.M88.4 R60, [R202+0x2000] ;  /* 0x00200000ca3c783b */ /* 0x000e660000000200 */
[C---:B------:R-:W-:Y:S08]  /*3ea0*/  HMMA.16816.F32.BF16 R28, R8.reuse, R68, R28 ;  /* 0x00000044081c723c */ /* 0x040ff0000004181c */
[C---:B------:R-:W-:Y:S01]  /*3eb0*/  HMMA.16816.F32.BF16 R32, R8.reuse, R70, R32 ;  /* 0x000000460820723c */ /* 0x040fe20000041820 */
[----:B------:R-:W3:Y:S07]  /*3ec0*/  LDSM.16.M88.4 R68, [R202+0x2800] ;  /* 0x00280000ca44783b */ /* 0x000eee0000000200 */
[C---:B------:R-:W-:Y:S08]  /*3ed0*/  HMMA.16816.F32.BF16 R36, R8.reuse, R76, R36 ;  /* 0x0000004c0824723c */ /* 0x040ff00000041824 */
[C---:B------:R-:W-:Y:S01]  /*3ee0*/  HMMA.16816.F32.BF16 R44, R8.reuse, R78, R44 ;  /* 0x0000004e082c723c */ /* 0x040fe2000004182c */
[----:B------:R-:W4:Y:S07]  /*3ef0*/  LDSM.16.M88.4 R76, [R202+0x3000] ;  /* 0x00300000ca4c783b */ /* 0x000f2e0000000200 */
[C---:B-----5:R-:W-:Y:S08]  /*3f00*/  HMMA.16816.F32.BF16 R52, R8.reuse, R48, R52 ;  /* 0x000000300834723c */ /* 0x060ff00000041834 */
[----:B------:R-:W-:Y:S01]  /*3f10*/  HMMA.16816.F32.BF16 R40, R8, R50, R40 ;  /* 0x000000320828723c */ /* 0x000fe20000041828 */
[----:B------:R-:W-:Y:S07]  /*3f20*/  LDSM.16.M88.4 R48, [R201+-0x2800] ;  /* 0xffd80000c930783b */ /* 0x000fee0000000200 */
[C---:B------:R-:W-:Y:S08]  /*3f30*/  HMMA.16816.F32.BF16 R8, R4.reuse, R64, R12 ;  /* 0x000000400408723c */ /* 0x040ff0000004180c */
[C---:B------:R-:W-:Y:S01]  /*3f40*/  HMMA.16816.F32.BF16 R12, R4.reuse, R66, R16 ;  /* 0x00000042040c723c */ /* 0x040fe20000041810 */
[----:B------:R-:W-:Y:S04]  /*3f50*/  LDSM.16.M88.4 R16, [R210+0x4000] ;  /* 0x00400000d210783b */ /* 0x000fe80000000200 */
[----:B------:R-:W5:Y:S03]  /*3f60*/  LDSM.16.M88.4 R64, [R201+-0x4000] ;  /* 0xffc00000c940783b */ /* 0x000f660000000200 */
[C---:B------:R-:W-:Y:S08]  /*3f70*/  HMMA.16816.F32.BF16 R28, R4.reuse, R72, R28 ;  /* 0x00000048041c723c */ /* 0x040ff0000004181c */
[C---:B------:R-:W-:Y:S01]  /*3f80*/  HMMA.16816.F32.BF16 R32, R4.reuse, R74, R32 ;  /* 0x0000004a0420723c */ /* 0x040fe20000041820 */
[----:B------:R-:W3:Y:S07]  /*3f90*/  LDSM.16.M88.4 R72, [R201+-0x3800] ;  /* 0xffc80000c948783b */ /* 0x000eee0000000200 */
[C---:B------:R-:W-:Y:S08]  /*3fa0*/  HMMA.16816.F32.BF16 R36, R4.reuse, R80, R36 ;  /* 0x000000500424723c */ /* 0x040ff00000041824 */
[C---:B------:R-:W-:Y:S01]  /*3fb0*/  HMMA.16816.F32.BF16 R44, R4.reuse, R82, R44 ;  /* 0x00000052042c723c */ /* 0x040fe2000004182c */
[----:B------:R-:W4:Y:S07]  /*3fc0*/  LDSM.16.M88.4 R80, [R201+-0x3000] ;  /* 0xffd00000c950783b */ /* 0x000f2e0000000200 */
[C---:B--2---:R-:W-:Y:S08]  /*3fd0*/  HMMA.16816.F32.BF16 R52, R4.reuse, R24, R52 ;  /* 0x000000180434723c */ /* 0x044ff00000041834 */
[----:B------:R-:W-:Y:S08]  /*3fe0*/  HMMA.16816.F32.BF16 R40, R4, R26, R40 ;  /* 0x0000001a0428723c */ /* 0x000ff00000041828 */
[C---:B-1----:R-:W-:Y:S08]  /*3ff0*/  HMMA.16816.F32.BF16 R8, R20.reuse, R60, R8 ;  /* 0x0000003c1408723c */ /* 0x042ff00000041808 */
[C---:B------:R-:W-:Y:S01]  /*4000*/  HMMA.16816.F32.BF16 R4, R20.reuse, R62, R12 ;  /* 0x0000003e1404723c */ /* 0x040fe2000004180c */
[----:B------:R-:W-:Y:S04]  /*4010*/  LDSM.16.M88.4 R12, [R208+0x8000] ;  /* 0x00800000d00c783b */ /* 0x000fe80000000200 */
[----:B------:R-:W1:Y:S03]  /*4020*/  LDSM.16.M88.4 R60, [R200+0x4000] ;  /* 0x00400000c83c783b */ /* 0x000e660000000200 */
[C---:B---3--:R-:W-:Y:S08]  /*4030*/  HMMA.16816.F32.BF16 R28, R20.reuse, R68, R28 ;  /* 0x00000044141c723c */ /* 0x048ff0000004181c */
[C---:B------:R-:W-:Y:S01]  /*4040*/  HMMA.16816.F32.BF16 R32, R20.reuse, R70, R32 ;  /* 0x000000461420723c */ /* 0x040fe20000041820 */
[----:B------:R-:W2:Y:S07]  /*4050*/  LDSM.16.M88.4 R68, [R200+0x4800] ;  /* 0x00480000c844783b */ /* 0x000eae0000000200 */
[C---:B----4-:R-:W-:Y:S08]  /*4060*/  HMMA.16816.F32.BF16 R36, R20.reuse, R76, R36 ;  /* 0x0000004c1424723c */ /* 0x050ff00000041824 */
[C---:B------:R-:W-:Y:S01]  /*4070*/  HMMA.16816.F32.BF16 R44, R20.reuse, R78, R44 ;  /* 0x0000004e142c723c */ /* 0x040fe2000004182c */
[----:B------:R-:W-:Y:S07]  /*4080*/  LDSM.16.M88.4 R76, [R135+0x4800] ;  /* 0x00480000874c783b */ /* 0x000fee0000000200 */
[C---:B------:R-:W-:Y:S08]  /*4090*/  HMMA.16816.F32.BF16 R52, R20.reuse, R56, R52 ;  /* 0x000000381434723c */ /* 0x040ff00000041834 */
[----:B------:R-:W-:Y:S01]  /*40a0*/  HMMA.16816.F32.BF16 R40, R20, R58, R40 ;  /* 0x0000003a1428723c */ /* 0x000fe20000041828 */
[----:B------:R-:W3:Y:S07]  /*40b0*/  LDSM.16.M88.4 R56, [R200+0x5800] ;  /* 0x00580000c838783b */ /* 0x000eee0000000200 */
[C---:B-----5:R-:W-:Y:S01]  /*40c0*/  HMMA.16816.F32.BF16 R24, R16.reuse, R64, R8 ;  /* 0x000000401018723c */ /* 0x060fe20000041808 */
[----:B------:R-:W-:Y:S07]  /*40d0*/  LDSM.16.M88.4 R8, [R209+0x8000] ;  /* 0x00800000d108783b */ /* 0x000fee0000000200 */
        /* <DEDUP_REMOVED lines=9> */
[----:B------:R-:W-:Y:S08]  /*4170*/  HMMA.16816.F32.BF16 R40, R16, R50, R40 ;  /* 0x000000321028723c */ /* 0x000ff00000041828 */
[C---:B-1----:R-:W-:Y:S08]  /*4180*/  HMMA.16816.F32.BF16 R28, R12.reuse, R60, R24 ;  /* 0x0000003c0c1c723c */ /* 0x042ff00000041818 */
[C---:B------:R-:W-:Y:S01]  /*4190*/  HMMA.16816.F32.BF16 R24, R12.reuse, R62, R20 ;  /* 0x0000003e0c18723c */ /* 0x040fe20000041814 */
[----:B------:R-:W1:Y:S07]  /*41a0*/  LDSM.16.M88.4 R60, [R135+0x5800] ;  /* 0x00580000873c783b */ /* 0x000e6e0000000200 */
[C---:B--2---:R-:W-:Y:S01]  /*41b0*/  HMMA.16816.F32.BF16 R20, R12.reuse, R68, R4 ;  /* 0x000000440c14723c */ /* 0x044fe20000041804 */
[----:B------:R-:W2:Y:S07]  /*41c0*/  LDSM.16.M88.4 R4, [R211+0x8000] ;  /* 0x00800000d304783b */ /* 0x000eae0000000200 */
[C---:B------:R-:W-:Y:S01]  /*41d0*/  HMMA.16816.F32.BF16 R16, R12.reuse, R70, R32 ;  /* 0x000000460c10723c */ /* 0x040fe20000041820 */
[----:B------:R-:W-:Y:S07]  /*41e0*/  LDSM.16.M88.4 R68, [R201+-0x2000] ;  /* 0xffe00000c944783b */ /* 0x000fee0000000200 */
[C---:B------:R-:W-:Y:S08]  /*41f0*/  HMMA.16816.F32.BF16 R36, R12.reuse, R84, R36 ;  /* 0x000000540c24723c */ /* 0x040ff00000041824 */
[C---:B------:R-:W-:Y:S01]  /*4200*/  HMMA.16816.F32.BF16 R48, R12.reuse, R86, R44 ;  /* 0x000000560c30723c */ /* 0x040fe2000004182c */
[----:B------:R-:W5:Y:S07]  /*4210*/  LDSM.16.M88.4 R84, [R202+0x5000] ;  /* 0x00500000ca54783b */ /* 0x000f6e0000000200 */
[C---:B---3--:R-:W-:Y:S08]  /*4220*/  HMMA.16816.F32.BF16 R44, R12.reuse, R56, R52 ;  /* 0x000000380c2c723c */ /* 0x048ff00000041834 */
[----:B------:R-:W-:Y:S08]  /*4230*/  HMMA.16816.F32.BF16 R40, R12, R58, R40 ;  /* 0x0000003a0c28723c */ /* 0x000ff00000041828 */
[C---:B----4-:R-:W-:Y:S08]  /*4240*/  HMMA.16816.F32.BF16 R32, R8.reuse, R64, R28 ;  /* 0x000000400820723c */ /* 0x050ff0000004181c */
[C---:B------:R-:W-:Y:S01]  /*4250*/  HMMA.16816.F32.BF16 R28, R8.reuse, R66, R24 ;  /* 0x00000042081c723c */ /* 0x040fe20000041818 */
[----:B------:R-:W3:Y:S07]  /*4260*/  LDSM.16.M88.4 R64, [R202+0x5800] ;  /* 0x00580000ca40783b */ /* 0x000eee0000000200 */
[C---:B------:R-:W-:Y:S01]  /*4270*/  HMMA.16816.F32.BF16 R24, R8.reuse, R76, R20 ;  /* 0x0000004c0818723c */ /* 0x040fe20000041814 */
[----:B------:R-:W4:Y:S07]  /*4280*/  LDSM.16.M88.4 R20, [R210+0x8000] ;  /* 0x00800000d214783b */ /* 0x000f2e0000000200 */
[C---:B------:R-:W-:Y:S01]  /*4290*/  HMMA.16816.F32.BF16 R16, R8.reuse, R78, R16 ;  /* 0x0000004e0810723c */ /* 0x040fe20000041810 */
[----:B------:R-:W3:Y:S07]  /*42a0*/  LDSM.16.M88.4 R76, [R201+-0x1800] ;  /* 0xffe80000c94c783b */ /* 0x000eee0000000200 */
[C---:B------:R-:W-:Y:S08]  /*42b0*/  HMMA.16816.F32.BF16 R12, R8.reuse, R88, R36 ;  /* 0x00000058080c723c */ /* 0x040ff00000041824 */
[C---:B------:R-:W-:Y:S08]  /*42c0*/  HMMA.16816.F32.BF16 R56, R8.reuse, R90, R48 ;  /* 0x0000005a0838723c */ /* 0x040ff00000041830 */
[C---:B-1----:R-:W-:Y:S08]  /*42d0*/  HMMA.16816.F32.BF16 R48, R8.reuse, R60, R44 ;  /* 0x0000003c0830723c */ /* 0x042ff0000004182c */
[----:B------:R-:W-:Y:S01]  /*42e0*/  HMMA.16816.F32.BF16 R44, R8, R62, R40 ;  /* 0x0000003e082c723c */ /* 0x000fe20000041828 */
[----:B------:R-:W-:Y:S04]  /*42f0*/  LDSM.16.M88.4 R60, [R200+0x6000] ;  /* 0x00600000c83c783b */ /* 0x000fe80000000200 */
[----:B------:R-:W-:Y:S03]  /*4300*/  LDSM.16.M88.4 R40, [R201+-0x1000] ;  /* 0xfff00000c928783b */ /* 0x000fe60000000200 */
[C---:B--2---:R-:W-:Y:S08]  /*4310*/  HMMA.16816.F32.BF16 R36, R4.reuse, R72, R32 ;  /* 0x000000480424723c */ /* 0x044ff00000041820 */
[C---:B------:R-:W-:Y:S01]  /*4320*/  HMMA.16816.F32.BF16 R52, R4.reuse, R82, R16 ;  /* 0x000000520434723c */ /* 0x040fe20000041810 */
[----:B------:R-:W1:Y:S07]  /*4330*/  LDSM.16.M88.4 R16, [R208+0xc000] ;  /* 0x00c00000d010783b */ /* 0x000e6e0000000200 */
[C---:B------:R-:W-:Y:S08]  /*4340*/  HMMA.16816.F32.BF16 R32, R4.reuse, R80, R24 ;  /* 0x000000500420723c */ /* 0x040ff00000041818 */
[C---:B-----5:R-:W-:Y:S01]  /*4350*/  HMMA.16816.F32.BF16 R24, R4.reuse, R84, R12 ;  /* 0x000000540418723c */ /* 0x060fe2000004180c */
[----:B------:R-:W-:Y:S07]  /*4360*/  LDSM.16.M88.4 R12, [R209+0xc000] ;  /* 0x00c00000d10c783b */ /* 0x000fee0000000200 */
[C---:B------:R-:W-:Y:S01]  /*4370*/  HMMA.16816.F32.BF16 R8, R4.reuse, R86, R56 ;  /* 0x000000560408723c */ /* 0x040fe20000041838 */
[----:B------:R-:W2:Y:S04]  /*4380*/  LDSM.16.M88.4 R84, [R201+-0x800] ;  /* 0xfff80000c954783b */ /* 0x000ea80000000200 */
[----:B------:R-:W-:Y:S03]  /*4390*/  LDSM.16.M88.4 R56, [R201] ;  /* 0x00000000c938783b */ /* 0x000fe60000000200 */
[C---:B------:R-:W-:Y:S01]  /*43a0*/  HMMA.16816.F32.BF16 R28, R4.reuse, R74, R28 ;  /* 0x0000004a041c723c */ /* 0x040fe2000004181c */
[----:B------:R-:W-:Y:S07]  /*43b0*/  LDSM.16.M88.4 R72, [R200+0x7800] ;  /* 0x00780000c848783b */ /* 0x000fee0000000200 */
[C---:B---3--:R-:W-:Y:S08]  /*43c0*/  HMMA.16816.F32.BF16 R48, R4.reuse, R64, R48 ;  /* 0x000000400430723c */ /* 0x048ff00000041830 */
[----:B------:R-:W-:Y:S01]  /*43d0*/  HMMA.16816.F32.BF16 R92, R4, R66, R44 ;  /* 0x00000042045c723c */ /* 0x000fe2000004182c */
[----:B------:R-:W-:Y:S04]  /*43e0*/  LDSM.16.M88.4 R64, [R135+0x6800] ;  /* 0x006800008740783b */ /* 0x000fe80000000200 */
[----:B------:R-:W-:Y:S03]  /*43f0*/  LDSM.16.M88.4 R44, [R200+0x7000] ;  /* 0x00700000c82c783b */ /* 0x000fe60000000200 */
[C---:B----4-:R-:W-:Y:S01]  /*4400*/  HMMA.16816.F32.BF16 R4, R20.reuse, R68, R36 ;  /* 0x000000441404723c */ /* 0x050fe20000041824 */
[----:B------:R-:W3:Y:S07]  /*4410*/  LDSM.16.M88.4 R36, [R135+0x6000] ;  /* 0x006000008724783b */ /* 0x000eee0000000200 */
[C---:B------:R-:W-:Y:S08]  /*4420*/  HMMA.16816.F32.BF16 R28, R20.reuse, R70, R28 ;  /* 0x00000046141c723c */ /* 0x040ff0000004181c */
[----:B------:R-:W-:Y:S01]  /*4430*/  HMMA.16816.F32.BF16 R68, R20, R78, R52 ;  /* 0x0000004e1444723c */ /* 0x000fe20000041834 */
[----:B------:R-:W4:Y:S07]  /*4440*/  LDSM.16.M88.4 R52, [R200+0x6800] ;  /* 0x00680000c834783b */ /* 0x000f2e0000000200 */
[----:B-1----:R-:W-:Y:S08]  /*4450*/  HMMA.16816.F32.BF16 R4, R16, R60, R4 ;  /* 0x0000003c1004723c */ /* 0x002ff00000041804 */
[C---:B------:R-:W-:Y:S08]  /*4460*/  HMMA.16816.F32.BF16 R32, R20.reuse, R76, R32 ;  /* 0x0000004c1420723c */ /* 0x040ff00000041820 */
[C---:B------:R-:W-:Y:S01]  /*4470*/  HMMA.16816.F32.BF16 R76, R20.reuse, R42, R8 ;  /* 0x0000002a144c723c */ /* 0x040fe20000041808 */
[----:B------:R-:W-:Y:S07]  /*4480*/  LDSM.16.M88.4 R8, [R211+0xc000] ;  /* 0x00c00000d308783b */ /* 0x000fee0000000200 */
[----:B--2---:R-:W-:Y:S01]  /*4490*/  HMMA.16816.F32.BF16 R88, R20, R84, R48 ;  /* 0x000000541458723c */ /* 0x004fe20000041830 */
[----:B------:R-:W1:Y:S07]  /*44a0*/  LDSM.16.M88.4 R48, [R202+0x6000] ;  /* 0x00600000ca30783b */ /* 0x000e6e0000000200 */
[----:B------:R-:W-:Y:S01]  /*44b0*/  HMMA.16816.F32.BF16 R28, R16, R62, R28 ;  /* 0x0000003e101c723c */ /* 0x000fe2000004181c */
[----:B------:R-:W-:Y:S07]  /*44c0*/  LDSM.16.M88.4 R60, [R202+0x6800] ;  /* 0x00680000ca3c783b */ /* 0x000fee0000000200 */
[----:B------:R-:W-:Y:S08]  /*44d0*/  HMMA.16816.F32.BF16 R80, R20, R40, R24 ;  /* 0x000000281450723c */ /* 0x000ff00000041818 */
[C---:B---3--:R-:W-:Y:S01]  /*44e0*/  HMMA.16816.F32.BF16 R24, R12.reuse, R36, R4 ;  /* 0x000000240c18723c */ /* 0x048fe20000041804 */
[----:B------:R-:W2:Y:S07]  /*44f0*/  LDSM.16.M88.4 R4, [R210+0xc000] ;  /* 0x00c00000d204783b */ /* 0x000eae0000000200 */
[----:B------:R-:W-:Y:S08]  /*4500*/  HMMA.16816.F32.BF16 R28, R12, R38, R28 ;  /* 0x000000260c1c723c */ /* 0x000ff0000004181c */
[----:B----4-:R-:W-:Y:S08]  /*4510*/  HMMA.16816.F32.BF16 R32, R16, R52, R32 ;  /* 0x000000341020723c */ /* 0x010ff00000041820 */
[----:B-1----:R-:W-:Y:S08]  /*4520*/  HMMA.16816.F32.BF16 R24, R8, R48, R24 ;  /* 0x000000300818723c */ /* 0x002ff00000041818 */
[----:B------:R-:W-:Y:S01]  /*4530*/  HMMA.16816.F32.BF16 R40, R16, R54, R68 ;  /* 0x000000361028723c */ /* 0x000fe20000041844 */
[----:B------:R-:W1:Y:S04]  /*4540*/  LDSM.16.M88.4 R68, [R135+0x7000] ;  /* 0x007000008744783b */ /* 0x000e680000000200 */
[----:B------:R-:W3:Y:S03]  /*4550*/  LDSM.16.M88.4 R52, [R201+0x800] ;  /* 0x00080000c934783b */ /* 0x000ee60000000200 */
[----:B------:R-:W-:Y:S08]  /*4560*/  HMMA.16816.F32.BF16 R28, R8, R50, R28 ;  /* 0x00000032081c723c */ /* 0x000ff0000004181c */
[----:B------:R-:W-:Y:S08]  /*4570*/  HMMA.16816.F32.BF16 R36, R12, R64, R32 ;  /* 0x000000400c24723c */ /* 0x000ff00000041820 */
[----:B--2---:R-:W-:Y:S08]  /*4580*/  HMMA.16816.F32.BF16 R48, R4, R56, R24 ;  /* 0x000000380430723c */ /* 0x004ff00000041818 */
[----:B------:R-:W-:Y:S08]  /*4590*/  HMMA.16816.F32.BF16 R84, R20, R86, R92 ;  /* 0x000000561454723c */ /* 0x000ff0000004185c */
[----:B------:R-:W-:Y:S08]  /*45a0*/  HMMA.16816.F32.BF16 R20, R16, R44, R80 ;  /* 0x0000002c1014723c */ /* 0x000ff00000041850 */
[----:B------:R-:W-:Y:S01]  /*45b0*/  HMMA.16816.F32.BF16 R32, R12, R66, R40 ;  /* 0x000000420c20723c */ /* 0x000fe20000041828 */
[----:B------:R-:W-:-:S07]  /*45c0*/  FMUL.FTZ R0, R48, c[0x0][0x320] ;  /* 0x0000c80030007a20 */ /* 0x000fce0000410000 */
[----:B------:R-:W-:Y:S01]  /*45d0*/  HMMA.16816.F32.BF16 R28, R4, R58, R28 ;  /* 0x0000003a041c723c */ /* 0x000fe2000004181c */
[----:B------:R-:W2:Y:S07]  /*45e0*/  LDSM.16.M88.4 R56, [R202+0x7000] ;  /* 0x00700000ca38783b */ /* 0x000eae0000000200 */
[----:B------:R-:W-:Y:S08]  /*45f0*/  HMMA.16816.F32.BF16 R36, R8, R60, R36 ;  /* 0x0000003c0824723c */ /* 0x000ff00000041824 */
[----:B------:R-:W-:Y:S01]  /*4600*/  HMMA.16816.F32.BF16 R44, R16, R46, R76 ;  /* 0x0000002e102c723c */ /* 0x000fe2000004184c */
[----:B------:R4:W2:Y:S07]  /*4610*/  MUFU.TANH R76, R0 ;  /* 0x00000000004c7308 */ /* 0x0008ae0000002400 */
[----:B-1----:R-:W-:Y:S08]  /*4620*/  HMMA.16816.F32.BF16 R24, R12, R68, R20 ;  /* 0x000000440c18723c */ /* 0x002ff00000041814 */
[----:B------:R-:W-:Y:S01]  /*4630*/  HMMA.16816.F32.BF16 R20, R8, R62, R32 ;  /* 0x0000003e0814723c */ /* 0x000fe20000041820 */
[----:B----4-:R-:W-:Y:S01]  /*4640*/  FMUL.FTZ R0, R49, c[0x0][0x320] ;  /* 0x0000c80031007a20 */ /* 0x010fe20000410000 */
[----:B------:R-:W1:Y:S06]  /*4650*/  LDSM.16.M88.4 R60, [R135+0x7800] ;  /* 0x00780000873c783b */ /* 0x000e6c0000000200 */
[----:B------:R-:W-:Y:S01]  /*4660*/  HMMA.16816.F32.BF16 R64, R16, R72, R88 ;  /* 0x000000481040723c */ /* 0x000fe20000041858 */
[----:B------:R4:W1:Y:S07]  /*4670*/  MUFU.TANH R72, R0 ;  /* 0x0000000000487308 */ /* 0x00086e0000002400 */
[----:B---3--:R-:W-:Y:S08]  /*4680*/  HMMA.16816.F32.BF16 R36, R4, R52, R36 ;  /* 0x000000340424723c */ /* 0x008ff00000041824 */
[----:B------:R-:W-:Y:S01]  /*4690*/  HMMA.16816.F32.BF16 R40, R12, R70, R44 ;  /* 0x000000460c28723c */ /* 0x000fe2000004182c */
[----:B----4-:R-:W-:Y:S01]  /*46a0*/  FMUL.FTZ R0, R50, c[0x0][0x320] ;  /* 0x0000c80032007a20 */ /* 0x010fe20000410000 */
[----:B------:R-:W3:Y:S03]  /*46b0*/  LDSM.16.M88.4 R44, [R202+0x7800] ;  /* 0x00780000ca2c783b */ /* 0x000ee60000000200 */
[----:B------:R4:W1:Y:S03]  /*46c0*/  MUFU.TANH R77, R0 ;  /* 0x00000000004d7308 */ /* 0x0008660000002400 */
[----:B--2---:R-:W-:Y:S08]  /*46d0*/  HMMA.16816.F32.BF16 R32, R8, R56, R24 ;  /* 0x000000380820723c */ /* 0x004ff00000041818 */
[----:B------:R-:W-:Y:S01]  /*46e0*/  HMMA.16816.F32.BF16 R24, R4, R54, R20 ;  /* 0x000000360418723c */ /* 0x000fe20000041814 */
[----:B----4-:R-:W-:-:S02]  /*46f0*/  FMUL.FTZ R0, R51, c[0x0][0x320] ;  /* 0x0000c80033007a20 */ /* 0x010fc40000410000 */
[----:B------:R-:W2:Y:S05]  /*4700*/  LDSM.16.M88.4 R48, [R201+0x1000] ;  /* 0x00100000c930783b */ /* 0x000eaa0000000200 */
[----:B------:R-:W-:Y:S01]  /*4710*/  HMMA.16816.F32.BF16 R16, R16, R74, R84 ;  /* 0x0000004a1010723c */ /* 0x000fe20000041854 */
[----:B------:R4:W2:Y:S07]  /*4720*/  MUFU.TANH R73, R0 ;  /* 0x0000000000497308 */ /* 0x0008ae0000002400 */
[----:B-1----:R-:W-:Y:S01]  /*4730*/  HMMA.16816.F32.BF16 R20, R12, R60, R64 ;  /* 0x0000003c0c14723c */ /* 0x002fe20000041840 */
[----:B----4-:R-:W-:-:S04]  /*4740*/  FMUL.FTZ R0, R28, c[0x0][0x320] ;  /* 0x0000c8001c007a20 */ /* 0x010fc80000410000 */
[----:B------:R1:W4:Y:S11]  /*4750*/  MUFU.TANH R69, R0 ;  /* 0x0000000000457308 */ /* 0x0003360000002400 */
[----:B------:R-:W-:Y:S08]  /*4760*/  HMMA.16816.F32.BF16 R12, R12, R62, R16 ;  /* 0x0000003e0c0c723c */ /* 0x000ff00000041810 */
[----:B---3--:R-:W-:Y:S01]  /*4770*/  HMMA.16816.F32.BF16 R16, R8, R44, R20 ;  /* 0x0000002c0810723c */ /* 0x008fe20000041814 */
[----:B-1----:R-:W-:-:S07]  /*4780*/  FMUL.FTZ R0, R29, c[0x0][0x320] ;  /* 0x0000c8001d007a20 */ /* 0x002fce0000410000 */
[----:B--2---:R-:W-:Y:S01]  /*4790*/  HMMA.16816.F32.BF16 R32, R4, R48, R32 ;  /* 0x000000300420723c */ /* 0x004fe20000041820 */
        /* <DEDUP_REMOVED lines=63> */
[----:B------:R-:W-:-:S04]  /*4b90*/  MOV R214, RZ ;  /* 0x000000ff00d67202 */ /* 0x000fc80000000f00 */
        /* <DEDUP_REMOVED lines=14> */
[----:B------:R-:W-:-:S05]  /*4c80*/  IMAD R0, R218, c[0x0][0x1e4], R0 ;  /* 0x00007900da007a24 */ /* 0x000fca00078e0200 */
[----:B------:R-:W-:Y:S02]  /*4c90*/  IADD3 R3, R3, R0, RZ ;  /* 0x0000000003037210 */ /* 0x000fe40007ffe0ff */
        /* <DEDUP_REMOVED lines=10> */
.L_x_2888:
[----:B------:R-:W-:Y:S05]  /*4d40*/  BRA.DIV ~URZ, `(.L_x_2792) ;  /* 0x000102b27f007947 */ /* 0x000fea000b800000 */
[----:B------:R-:W3:Y:S01]  /*4d50*/  SHFL.IDX PT, R0, R15, RZ, 0x181f ;  /* 0x00181fff0f007589 */ /* 0x000ee200000e0000 */
[----:B------:R-:W-:Y:S02]  /*4d60*/  ISETP.GE.AND P6, PT, R217, c[0x0][0x1d4], PT ;  /* 0x00007500d9007a0c */ /* 0x000fe40003fc6270 */
[C---:B---3--:R-:W-:Y:S02]  /*4d70*/  IADD3 R6, P0, R0.reuse, R107, RZ ;  /* 0x0000006b00067210 */ /* 0x048fe40007f1e0ff */
[C---:B------:R-:W-:Y:S02]  /*4d80*/  IADD3 R8, P5, R0.reuse, R106, RZ ;  /* 0x0000006a00087210 */ /* 0x040fe40007fbe0ff */
[----:B------:R-:W-:Y:S01]  /*4d90*/  IADD3 R2, P2, R0, R108, RZ ;  /* 0x0000006c00027210 */ /* 0x000fe20007f5e0ff */
[----:B--2---:R-:W-:Y:S01]  /*4da0*/  IMAD.X R7, R4, 0x1, R102, P0 ;  /* 0x0000000104077824 */ /* 0x004fe200000e0666 */
[----:B------:R-:W-:Y:S01]  /*4db0*/  IADD3 R10, P0, R0, R109, RZ ;  /* 0x0000006d000a7210 */ /* 0x000fe20007f1e0ff */
[C---:B------:R-:W-:Y:S01]  /*4dc0*/  IMAD.X R9, R4.reuse, 0x1, R101, P5 ;  /* 0x0000000104097824 */ /* 0x040fe200028e0665 */
[----:B------:R-:W-:Y:S01]  /*4dd0*/  ISETP.GE.AND P5, PT, R223, c[0x0][0x1d4], PT ;  /* 0x00007500df007a0c */ /* 0x000fe20003fa6270 */
[----:B------:R-:W-:Y:S01]  /*4de0*/  IMAD.X R3, R4, 0x1, R103, P2 ;  /* 0x0000000104037824 */ /* 0x000fe200010e0667 */
[----:B------:R-:W-:Y:S01]  /*4df0*/  ISETP.GE.AND P2, PT, R224, c[0x0][0x1d4], PT ;  /* 0x00007500e0007a0c */ /* 0x000fe20003f46270 */
[----:B------:R-:W-:Y:S01]  /*4e00*/  IMAD.X R11, R4, 0x1, R104, P0 ;  /* 0x00000001040b7824 */ /* 0x000fe200000e0668 */
[----:B------:R-:W-:Y:S01]  /*4e10*/  ISETP.GE.AND P0, PT, R225, c[0x0][0x1d4], PT ;  /* 0x00007500e1007a0c */ /* 0x000fe20003f06270 */
[----:B------:R-:W-:Y:S01]  /*4e20*/  @!PT LDS RZ, [RZ] ;  /* 0x00000000fffff984 */ /* 0x000fe20000000800 */
[----:B------:R-:W-:Y:S01]  /*4e30*/  @!PT LDS RZ, [RZ] ;  /* 0x00000000fffff984 */ /* 0x000fe20000000800 */
[----:B------:R2:W-:Y:S01]  /*4e40*/  LDGSTS.E.BYPASS.LTC128B.128 [R215+0x8100], [R8.64], !P6 ;  /* 0x0810000008d77fae */ /* 0x0005e2000f101d46 */
[----:B------:R-:W-:-:S02]  /*4e50*/  SEL R14, RZ, 0x10, P5 ;  /* 0x00000010ff0e7807 */ /* 0x000fc40002800000 */
[----:B------:R-:W-:Y:S01]  /*4e60*/  SEL R13, RZ, 0x10, P2 ;  /* 0x00000010ff0d7807 */ /* 0x000fe20001000000 */
[----:B------:R-:W3:Y:S01]  /*4e70*/  SHFL.IDX PT, R0, R15, 0x1, 0x181f ;  /* 0x00381f000f007f89 */ /* 0x000ee200000e0000 */
[----:B------:R-:W-:-:S03]  /*4e80*/  SEL R12, RZ, 0x10, P0 ;  /* 0x00000010ff0c7807 */ /* 0x000fc60000000000 */
[----:B------:R2:W-:Y:S04]  /*4e90*/  LDGSTS.E.BYPASS.LTC128B.128 [R215+0xa100], [R6.64], !P5 ;  /* 0x0a10000006d77fae */ /* 0x0005e8000e901d46 */
[----:B------:R2:W-:Y:S04]  /*4ea0*/  LDGSTS.E.BYPASS.LTC128B.128 [R215+0xc100], [R2.64], !P2 ;  /* 0x0c10000002d77fae */ /* 0x0005e8000d101d46 */
[----:B------:R2:W-:Y:S04]  /*4eb0*/  LDGSTS.E.BYPASS.LTC128B.128 [R215+0xe100], [R10.64], !P0 ;  /* 0x0e1000000ad77fae */ /* 0x0005e8000c101d46 */
[----:B------:R4:W1:Y:S02]  /*4ec0*/  SHFL.IDX PT, R4, R5, 0x1, 0x181f ;  /* 0x00381f0005047f89 */ /* 0x00086400000e0000 */
[----:B-1--4-:R-:W-:-:S04]  /*4ed0*/  SEL R5, RZ, 0x10, P6 ;  /* 0x00000010ff057807 */ /* 0x012fc80003000000 */
.L_x_2889:
[----:B--23--:R-:W-:Y:S02]  /*4ee0*/  IADD3 R2, -R5, 0x10, RZ ;  /* 0x0000001005027810 */ /* 0x00cfe40007ffe1ff */
[----:B------:R-:W-:-:S02]  /*4ef0*/  IADD3 R6, -R13, 0x10, RZ ;  /* 0x000000100d067810 */ /* 0x000fc40007ffe1ff */
[----:B------:R-:W-:Y:S02]  /*4f00*/  LOP3.LUT R2, R2, 0xf, RZ, 0xc0, !PT ;  /* 0x0000000f02027812 */ /* 0x000fe400078ec0ff */
[----:B------:R-:W-:Y:S02]  /*4f10*/  IADD3 R3, -R14, 0x10, RZ ;  /* 0x000000100e037810 */ /* 0x000fe40007ffe1ff */
[----:B------:R-:W-:Y:S02]  /*4f20*/  IADD3 R10, P2, P0, R2, R0, R106 ;  /* 0x00000000020a7210 */ /* 0x000fe4000785e06a */
[----:B------:R-:W-:Y:S02]  /*4f30*/  LOP3.LUT R2, R6, 0xf, RZ, 0xc0, !PT ;  /* 0x0000000f06027812 */ /* 0x000fe400078ec0ff */
[----:B------:R-:W-:Y:S02]  /*4f40*/  IADD3 R7, -R12, 0x10, RZ ;  /* 0x000000100c077810 */ /* 0x000fe40007ffe1ff */
[----:B------:R-:W-:-:S02]  /*4f50*/  LOP3.LUT R3, R3, 0xf, RZ, 0xc0, !PT ;  /* 0x0000000f03037812 */ /* 0x000fc400078ec0ff */
[----:B------:R-:W-:Y:S02]  /*4f60*/  IADD3.X R11, RZ, R4, R101, P2, P0 ;  /* 0x00000004ff0b7210 */ /* 0x000fe400017e0465 */
[-C--:B------:R-:W-:Y:S02]  /*4f70*/  IADD3 R6, P2, P0, R2, R0.reuse, R108 ;  /* 0x0000000002067210 */ /* 0x080fe4000785e06c */
[----:B------:R-:W-:Y:S02]  /*4f80*/  LOP3.LUT R2, R7, 0xf, RZ, 0xc0, !PT ;  /* 0x0000000f07027812 */ /* 0x000fe400078ec0ff */
[----:B------:R-:W-:Y:S02]  /*4f90*/  IADD3 R8, P6, P5, R3, R0, R107 ;  /* 0x0000000003087210 */ /* 0x000fe40007dde06b */
[----:B------:R-:W-:Y:S02]  /*4fa0*/  IADD3.X R7, RZ, R4, R103, P2, P0 ;  /* 0x00000004ff077210 */ /* 0x000fe400017e0467 */
[----:B------:R-:W-:-:S02]  /*4fb0*/  IADD3 R2, P2, P0, R2, R0, R109 ;  /* 0x0000000002027210 */ /* 0x000fc4000785e06d */
[-C--:B------:R-:W-:Y:S02]  /*4fc0*/  IADD3.X R9, RZ, R4.reuse, R102, P6, P5 ;  /* 0x00000004ff097210 */ /* 0x080fe400037ea466 */
[----:B------:R-:W-:Y:S02]  /*4fd0*/  ISETP.NE.U32.AND P5, PT, R5, RZ, PT ;  /* 0x000000ff0500720c */ /* 0x000fe40003fa5070 */
[----:B------:R-:W-:Y:S02]  /*4fe0*/  ISETP.NE.U32.AND P6, PT, R14, RZ, PT ;  /* 0x000000ff0e00720c */ /* 0x000fe40003fc5070 */
[----:B------:R-:W-:Y:S02]  /*4ff0*/  IADD3.X R3, RZ, R4, R104, P2, P0 ;  /* 0x00000004ff037210 */ /* 0x000fe400017e0468 */
[----:B------:R-:W-:Y:S02]  /*5000*/  ISETP.NE.U32.AND P2, PT, R13, RZ, PT ;  /* 0x000000ff0d00720c */ /* 0x000fe40003f45070 */
[----:B------:R-:W-:-:S05]  /*5010*/  ISETP.NE.U32.AND P0, PT, R12, RZ, PT ;  /* 0x000000ff0c00720c */ /* 0x000fca0003f05070 */
[----:B------:R-:W-:Y:S01]  /*5020*/  @!PT LDS RZ, [RZ] ;  /* 0x00000000fffff984 */ /* 0x000fe20000000800 */
[----:B------:R-:W-:Y:S01]  /*5030*/  @!PT LDS RZ, [RZ] ;  /* 0x00000000fffff984 */ /* 0x000fe20000000800 */
[----:B------:R-:W-:Y:S01]  /*5040*/  @!PT LDS RZ, [RZ] ;  /* 0x00000000fffff984 */ /* 0x000fe20000000800 */
[----:B------:R1:W-:Y:S04]  /*5050*/  LDGSTS.E.BYPASS.LTC128B.128.ZFILL [R215+0x9100], [R10.64], P5 ;  /* 0x091000000ad77fae */ /* 0x0003e8000a941d46 */
[----:B------:R1:W-:Y:S04]  /*5060*/  LDGSTS.E.BYPASS.LTC128B.128.ZFILL [R215+0xb100], [R8.64], P6 ;  /* 0x0b10000008d77fae */ /* 0x0003e8000b141d46 */
[----:B------:R1:W-:Y:S04]  /*5070*/  LDGSTS.E.BYPASS.LTC128B.128.ZFILL [R215+0xd100], [R6.64], P2 ;  /* 0x0d10000006d77fae */ /* 0x0003e80009141d46 */
[----:B------:R1:W-:Y:S02]  /*5080*/  LDGSTS.E.BYPASS.LTC128B.128.ZFILL [R215+0xf100], [R2.64], P0 ;  /* 0x0f10000002d77fae */ /* 0x0003e40008141d46 */
.L_x_2790:
[----:B--234-:R-:W-:Y:S05]  /*5090*/  BSYNC B0 ;  /* 0x0000000000007941 */ /* 0x01cfea0003800000 */
.L_x_2789:
[----:B-1----:R-:W-:Y:S01]  /*50a0*/  MOV R2, 0x1 ;  /* 0x0000000100027802 */ /* 0x002fe20000000f00 */
[----:B------:R-:W0:Y:S01]  /*50b0*/  LDGDEPBAR ;  /* 0x00000000000079af */ /* 0x000e220000000000 */
[----:B------:R-:W-:-:S02]  /*50c0*/  IADD3 R0, R250, R239, RZ ;  /* 0x000000effa007210 */ /* 0x000fc40007ffe0ff */
[----:B------:R-:W-:Y:S01]  /*50d0*/  IADD3 R6, -R248, R105, RZ ;  /* 0x00000069f8067210 */ /* 0x000fe20007ffe1ff */
[----:B------:R-:W-:Y:S02]  /*50e0*/  IMAD R2, R100, -0x40, R2 ;  /* 0xffffffc064027824 */ /* 0x000fe400078e0202 */
[----:B------:R-:W-:-:S04]  /*50f0*/  @P4 IMAD.HI.U32 R3, R0, c[0x0][0x2c8], RZ ;  /* 0x0000b20000034a27 */ /* 0x000fc800078e00ff */
[----:B------:R-:W-:Y:S01]  /*5100*/  IMAD.MOV.U32 R4, RZ, RZ, R0 ;  /* 0x000000ffff047224 */ /* 0x000fe200078e0000 */
[----:B------:R-:W-:Y:S02]  /*5110*/  IADD3 R0, -R248, R2, R212 ;  /* 0x00000002f8007210 */ /* 0x000fe40007ffe1d4 */
[----:B------:R-:W-:-:S03]  /*5120*/  @P4 SHF.R.U32.HI R4, RZ, c[0x0][0x2cc], R3 ;  /* 0x0000b300ff044a19 */ /* 0x000fc60000011603 */
[----:B------:R-:W-:Y:S01]  /*5130*/  IMAD.IADD R5, R0, 0x1, -R213 ;  /* 0x0000000100057824 */ /* 0x000fe200078e0ad5 */
[----:B------:R-:W-:Y:S05]  /*5140*/  BRA.DIV ~URZ, `(.L_x_2793) ;  /* 0x000101427f007947 */ /* 0x000fea000b800000 */
[----:B------:R1:W2:Y:S02]  /*5150*/  SHFL.IDX PT, R0, R4, RZ, 0x1c1f ;  /* 0x001c1fff04007589 */ /* 0x0002a400000e0000 */
.L_x_2890:
        /* <DEDUP_REMOVED lines=14> */
[----:B------:R-:W-:Y:S02]  /*5240*/  FSEL R16, R55, -INF , P6 ;  /* 0xff80000037107808 */ /* 0x000fe40003000000 */
[----:B------:R-:W-:Y:S02]  /*5250*/  FSEL R17, R52, -INF , P5 ;  /* 0xff80000034117808 */ /* 0x000fe40002800000 */
[----:B------:R-:W-:Y:S02]  /*5260*/  FSEL R19, R42, -INF , P2 ;  /* 0xff8000002a137808 */ /* 0x000fe40001000000 */
[----:B------:R-:W-:Y:S02]  /*5270*/  FSEL R20, R41, -INF , P0 ;  /* 0xff80000029147808 */ /* 0x000fe40000000000 */
[C---:B------:R-:W-:Y:S02]  /*5280*/  ISETP.GT.AND P6, PT, R0.reuse, 0x20, PT ;  /* 0x000000200000780c */ /* 0x040fe40003fc4270 */
[----:B------:R-:W-:-:S02]  /*5290*/  ISETP.GT.AND P5, PT, R0, 0x21, PT ;  /* 0x000000210000780c */ /* 0x000fc40003fa4270 */
        /* <DEDUP_REMOVED lines=13> */
[----:B------:R-:W-:Y:S01]  /*5370*/  FSEL R92, R18, -INF , P0 ;  /* 0xff800000125c7808 */ /* 0x000fe20000000000 */
[----:B------:R-:W-:Y:S05]  /*5380*/  BRA.DIV ~URZ, `(.L_x_2794) ;  /* 0x0000ff727f007947 */ /* 0x000fea000b800000 */
[----:B------:R-:W2:Y:S02]  /*5390*/  SHFL.IDX PT, R0, R4, 0x1, 0x1c1f ;  /* 0x003c1f0004007f89 */ /* 0x000ea400000e0000 */
[----:B--2---:R-:W-:-:S05]  /*53a0*/  IMAD.IADD R0, R5, 0x1, R0 ;  /* 0x0000000105007824 */ /* 0x004fca00078e0200 */
[----:B------:R-:W-:Y:S02]  /*53b0*/  IMNMX R3, R6, R0, PT ;  /* 0x0000000006037217 */ /* 0x000fe40003800200 */
[----:B------:R-:W-:Y:S02]  /*53c0*/  FMNMX.FTZ R0, R7, R8, !PT ;  /* 0x0000000807007209 */ /* 0x000fe40007810000 */
[C---:B------:R-:W-:Y:S02]  /*53d0*/  ISETP.GT.AND P5, PT, R3.reuse, RZ, PT ;  /* 0x000000ff0300720c */ /* 0x040fe40003fa4270 */
[C---:B------:R-:W-:Y:S02]  /*53e0*/  ISETP.GT.AND P2, PT, R3.reuse, 0x1, PT ;  /* 0x000000010300780c */ /* 0x040fe40003f44270 */
[----:B------:R-:W-:Y:S02]  /*53f0*/  ISETP.GT.AND P0, PT, R3, 0x8, PT ;  /* 0x000000080300780c */ /* 0x000fe40003f04270 */
[----:B------:R-:W-:-:S02]  /*5400*/  FSEL R6, R77, -INF , P5 ;  /* 0xff8000004d067808 */ /* 0x000fc40002800000 */
[----:B------:R-:W-:Y:S02]  /*5410*/  FSEL R9, R73, -INF , P2 ;  /* 0xff80000049097808 */ /* 0x000fe40001000000 */
        /* <DEDUP_REMOVED lines=54> */
[----:B------:R-:W-:Y:S01]  /*5780*/  FMNMX.FTZ R2, R85, R2, !PT ;  /* 0x0000000255027209 */ /* 0x000fe20007810000 */
[----:B------:R-:W2:Y:S03]  /*5790*/  SHFL.BFLY PT, R3, R0, 0x2, 0x1f ;  /* 0x0c401f0000037f89 */ /* 0x000ea600000e0000 */
[----:B------:R-:W-:-:S05]  /*57a0*/  FMNMX.FTZ R2, R84, R2, !PT ;  /* 0x0000000254027209 */ /* 0x000fca0007810000 */
[----:B-1----:R-:W1:Y:S01]  /*57b0*/  SHFL.BFLY PT, R4, R2, 0x2, 0x1f ;  /* 0x0c401f0002047f89 */ /* 0x002e6200000e0000 */
[----:B--2---:R-:W-:-:S05]  /*57c0*/  FMNMX.FTZ R0, R3, R0, !PT ;  /* 0x0000000003007209 */ /* 0x004fca0007810000 */
[----:B------:R-:W2:Y:S01]  /*57d0*/  SHFL.BFLY PT, R3, R0, 0x1, 0x1f ;  /* 0x0c201f0000037f89 */ /* 0x000ea200000e0000 */
[----:B-1----:R-:W-:-:S05]  /*57e0*/  FMNMX.FTZ R4, R2, R4, !PT ;  /* 0x0000000402047209 */ /* 0x002fca0007810000 */
[----:B------:R1:W3:Y:S01]  /*57f0*/  SHFL.BFLY PT, R5, R4, 0x1, 0x1f ;  /* 0x0c201f0004057f89 */ /* 0x0002e200000e0000 */
[----:B--2---:R-:W-:-:S05]  /*5800*/  FMNMX.FTZ R132, R0, R3, !PT ;  /* 0x0000000300847209 */ /* 0x004fca0007810000 */
.L_x_2891:
[C---:B------:R-:W-:Y:S01]  /*5810*/  FMUL.FTZ R2, R132.reuse, c[0x0][0x2d0] ;  /* 0x0000b40084027a20 */ /* 0x040fe20000410000 */
[----:B------:R-:W-:Y:S01]  /*5820*/  FSETP.NEU.FTZ.AND P0, PT, R132, -INF , PT ;  /* 0xff8000008400780b */ /* 0x000fe20003f1d000 */
[----:B------:R-:W-:Y:S01]  /*5830*/  WARPSYNC 0xffffffff ;  /* 0xffffffff00007948 */ /* 0x000fe20003800000 */
[----:B------:R-:W-:Y:S02]  /*5840*/  LDSM.16.MT88.4 R36, [R203+0x800] ;  /* 0x00080000cb24783b */ /* 0x000fe40000004200 */
[----:B------:R-:W-:Y:S02]  /*5850*/  FSEL R2, R2, RZ, P0 ;  /* 0x000000ff02027208 */ /* 0x000fe40000000000 */
[----:B------:R-:W-:Y:S03]  /*5860*/  LDSM.16.MT88.4 R44, [R206] ;  /* 0x00000000ce2c783b */ /* 0x000fe60000004200 */
[--C-:B------:R-:W-:Y:S01]  /*5870*/  FFMA.FTZ R0, R7, c[0x0][0x2d0], -R2.reuse ;  /* 0x0000b40007007a23 */ /* 0x100fe20000010802 */
[----:B------:R-:W-:Y:S01]  /*5880*/  LDSM.16.MT88.4 R40, [R204+0x800] ;  /* 0x00080000cc28783b */ /* 0x000fe20000004200 */
[----:B------:R-:W-:-:S02]  /*5890*/  FFMA.FTZ R3, R19, c[0x0][0x2d0], -R2 ;  /* 0x0000b40013037a23 */ /* 0x000fc40000010802 */
[----:B------:R2:W-:Y:S01]  /*58a0*/  MUFU.EX2 R113, R0 ;  /* 0x0000000000717308 */ /* 0x0005e20000000800 */
[----:B------:R-:W-:Y:S04]  /*58b0*/  LDSM.16.MT88.4 R28, [R205] ;  /* 0x00000000cd1c783b */ /* 0x000fe80000004200 */
[----:B------:R-:W-:Y:S03]  /*58c0*/  LDSM.16.MT88.4 R68, [R204+0x2000] ;  /* 0x00200000cc44783b */ /* 0x000fe60000004200 */
[----:B------:R4:W-:Y:S01]  /*58d0*/  MUFU.EX2 R131, R3 ;  /* 0x0000000300837308 */ /* 0x0009e20000000800 */
[----:B------:R-:W-:Y:S04]  /*58e0*/  LDSM.16.MT88.4 R60, [R206+0x800] ;  /* 0x00080000ce3c783b */ /* 0x000fe80000004200 */
[----:B------:R-:W-:Y:S01]  /*58f0*/  LDSM.16.MT88.4 R64, [R205+0x800] ;  /* 0x00080000cd40783b */ /* 0x000fe20000004200 */
[----:B--2---:R-:W-:-:S03]  /*5900*/  FFMA.FTZ R0, R8, c[0x0][0x2d0], -R2 ;  /* 0x0000b40008007a23 */ /* 0x004fc60000010802 */
[----:B------:R-:W-:Y:S01]  /*5910*/  LDSM.16.MT88.4 R72, [R206+0x2000] ;  /* 0x00200000ce48783b */ /* 0x000fe20000004200 */
[----:B------:R2:W-:Y:S03]  /*5920*/  MUFU.EX2 R112, R0 ;  /* 0x0000000000707308 */ /* 0x0005e60000000800 */
[----:B------:R-:W-:Y:S01]  /*5930*/  LDSM.16.MT88.4 R48, [R203+0x2800] ;  /* 0x00280000cb30783b */ /* 0x000fe20000004200 */
[----:B----4-:R-:W-:-:S03]  /*5940*/  FFMA.FTZ R3, R20, c[0x0][0x2d0], -R2 ;  /* 0x0000b40014037a23 */ /* 0x010fc60000010802 */
[----:B------:R-:W-:Y:S01]  /*5950*/  LDSM.16.MT88.4 R56, [R205+0x2000] ;  /* 0x00200000cd38783b */ /* 0x000fe20000004200 */
[----:B------:R-:W-:Y:S03]  /*5960*/  MUFU.EX2 R207, R3 ;  /* 0x0000000300cf7308 */ /* 0x000fe60000000800 */
[----:B------:R-:W-:Y:S04]  /*5970*/  LDSM.16.MT88.4 R20, [R204] ;  /* 0x00000000cc14783b */ /* 0x000fe80000004200 */
[----:B------:R-:W-:Y:S01]  /*5980*/  LDSM.16.MT88.4 R76, [R206+0x2800] ;  /* 0x00280000ce4c783b */ /* 0x000fe20000004200 */
[----:B--2---:R-:W-:-:S03]  /*5990*/  FFMA.FTZ R0, R10, c[0x0][0x2d0], -R2 ;  /* 0x0000b4000a007a23 */ /* 0x004fc60000010802 */
[----:B------:R-:W-:Y:S01]  /*59a0*/  LDSM.16.MT88.4 R80, [R203+0x4000] ;  /* 0x00400000cb50783b */ /* 0x000fe20000004200 */
[----:B------:R2:W-:Y:S02]  /*59b0*/  MUFU.EX2 R117, R0 ;  /* 0x0000000000757308 */ /* 0x0005e40000000800 */
[----:B--2---:R-:W-:-:S06]  /*59c0*/  FFMA.FTZ R0, R11, c[0x0][0x2d0], -R2 ;  /* 0x0000b4000b007a23 */ /* 0x004fcc0000010802 */
[----:B------:R2:W4:Y:S02]  /*59d0*/  MUFU.EX2 R119, R0 ;  /* 0x0000000000777308 */ /* 0x0005240000000800 */
[----:B--2---:R-:W-:Y:S01]  /*59e0*/  FFMA.FTZ R0, R16, c[0x0][0x2d0], -R2 ;  /* 0x0000b40010007a23 */ /* 0x004fe20000010802 */
[----:B---3--:R-:W-:-:S05]  /*59f0*/  FMNMX.FTZ R16, R5, R4, !PT ;  /* 0x0000000405107209 */ /* 0x008fca0007810000 */
[----:B------:R2:W-:Y:S01]  /*5a00*/  MUFU.EX2 R129, R0 ;  /* 0x0000000000817308 */ /* 0x0005e20000000800 */
[----:B------:R-:W-:Y:S01]  /*5a10*/  FSETP.NEU.FTZ.AND P0, PT, R16, -INF , PT ;  /* 0xff8000001000780b */ /* 0x000fe20003f1d000 */
[----:B--2---:R-:W-:-:S06]  /*5a20*/  FFMA.FTZ R0, R17, c[0x0][0x2d0], -R2 ;  /* 0x0000b40011007a23 */ /* 0x004fcc0000010802 */
[----:B------:R2:W-:Y:S02]  /*5a30*/  MUFU.EX2 R130, R0 ;  /* 0x0000000000827308 */ /* 0x0005e40000000800 */
[----:B--2---:R-:W-:-:S05]  /*5a40*/  FMUL.FTZ R0, R16, c[0x0][0x2d0] ;  /* 0x0000b40010007a20 */ /* 0x004fca0000410000 */
[----:B------:R-:W-:-:S05]  /*5a50*/  FSEL R0, R0, RZ, P0 ;  /* 0x000000ff00007208 */ /* 0x000fca0000000000 */
[----:B------:R-:W-:-:S04]  /*5a60*/  FFMA.FTZ R3, R6, c[0x0][0x2d0], -R0 ;  /* 0x0000b40006037a23 */ /* 0x000fc80000010800 */
[----:B------:R2:W-:Y:S02]  /*5a70*/  MUFU.EX2 R19, R3 ;  /* 0x0000000300137308 */ /* 0x0005e40000000800 */
[--C-:B--2---:R-:W-:Y:S02]  /*5a80*/  FFMA.FTZ R3, R9, c[0x0][0x2d0], -R0.reuse ;  /* 0x0000b40009037a23 */ /* 0x104fe40000010800 */
[----:B------:R-:W2:Y:S04]  /*5a90*/  LDSM.16.MT88.4 R8, [R203] ;  /* 0x00000000cb08783b */ /* 0x000ea80000004200 */
[----:B------:R3:W5:Y:S02]  /*5aa0*/  MUFU.EX2 R17, R3 ;  /* 0x0000000300117308 */ /* 0x0007640000000800 */
[----:B---3--:R-:W-:Y:S01]  /*5ab0*/  FFMA.FTZ R3, R14, c[0x0][0x2d0], -R0 ;  /* 0x0000b4000e037a23 */ /* 0x008fe20000010800 */
[----:B----4-:R-:W-:-:S05]  /*5ac0*/  F2FP.BF16.PACK_AB R14, R119, R117 ;  /* 0x00000075770e723e */ /* 0x010fca00000010ff */
[----:B------:R3:W4:Y:S02]  /*5ad0*/  MUFU.EX2 R116, R3 ;  /* 0x0000000300747308 */ /* 0x0007240000000800 */
[----:B---3--:R-:W-:Y:S01]  /*5ae0*/  FFMA.FTZ R3, R13, c[0x0][0x2d0], -R0 ;  /* 0x0000b4000d037a23 */ /* 0x008fe20000010800 */
[----:B-----5:R-:W-:Y:S01]  /*5af0*/  F2FP.BF16.PACK_AB R13, R17, R19 ;  /* 0x00000013110d723e */ /* 0x020fe200000010ff */
[----:B------:R-:W-:-:S04]  /*5b00*/  FADD.FTZ R17, R19, R17 ;  /* 0x0000001113117221 */ /* 0x000fc80000010000 */
[----:B------:R3:W5:Y:S01]  /*5b10*/  MUFU.EX2 R118, R3 ;  /* 0x0000000300767308 */ /* 0x0007620000000800 */
[----:B------:R-:W-:Y:S02]  /*5b20*/  FFMA.FTZ R19, R97, c[0x0][0x2d0], -R2 ;  /* 0x0000b40061137a23 */ /* 0x000fe40000010802 */
[----:B----4-:R-:W-:Y:S02]  /*5b30*/  FADD.FTZ R17, R116, R17 ;  /* 0x0000001174117221 */ /* 0x010fe40000010000 */
[----:B---3--:R-:W-:Y:S01]  /*5b40*/  FFMA.FTZ R3, R12, c[0x0][0x2d0], -R0 ;  /* 0x0000b4000c037a23 */ /* 0x008fe20000010800 */
[----:B------:R-:W-:-:S03]  /*5b50*/  F2FP.BF16.PACK_AB R12, R112, R113 ;  /* 0x00000071700c723e */ /* 0x000fc600000010ff */
[----:B------:R3:W-:Y:S02]  /*5b60*/  MUFU.EX2 R128, R3 ;  /* 0x0000000300807308 */ /* 0x0007e40000000800 */
[----:B---3--:R-:W-:Y:S01]  /*5b70*/  FFMA.FTZ R3, R15, c[0x0][0x2d0], -R0 ;  /* 0x0000b4000f037a23 */ /* 0x008fe20000010800 */
[----:B-----5:R-:W-:-:S05]  /*5b80*/  F2FP.BF16.PACK_AB R15, R118, R116 ;  /* 0x00000074760f723e */ /* 0x020fca00000010ff */
[----:B------:R3:W4:Y:S02]  /*5b90*/  MUFU.EX2 R133, R3 ;  /* 0x0000000300857308 */ /* 0x0007240000000800 */
[C---:B-12---:R-:W-:Y:S07]  /*5ba0*/  HMMA.16816.F32.BF16 R4, R12.reuse, R8, RZ ;  /* 0x000000080c04723c */ /* 0x046fee00000418ff */
[----:B------:R-:W-:Y:S01]  /*5bb0*/  F2FP.BF16.PACK_AB R8, R130, R129 ;  /* 0x000000818208723e */ /* 0x000fe200000010ff */
[----:B------:R-:W-:Y:S01]  /*5bc0*/  HMMA.16816.F32.BF16 R32, R12, R20, RZ ;  /* 0x000000140c20723c */ /* 0x000fe200000418ff */
[----:B---3--:R-:W-:Y:S01]  /*5bd0*/  FFMA.FTZ R3, R18, c[0x0][0x2d0], -R0 ;  /* 0x0000b40012037a23 */ /* 0x008fe20000010800 */
[----:B----4-:R-:W-:Y:S01]  /*5be0*/  F2FP.BF16.PACK_AB R9, R133, R128 ;  /* 0x000000808509723e */ /* 0x010fe200000010ff */
[----:B------:R-:W-:-:S02]  /*5bf0*/  FFMA.FTZ R18, R96, c[0x0][0x2d0], -R2 ;  /* 0x0000b40060127a23 */ /* 0x000fc40000010802 */
[----:B------:R1:W-:Y:S03]  /*5c00*/  MUFU.EX2 R134, R3 ;  /* 0x0000000300867308 */ /* 0x0003e60000000800 */
[C---:B------:R-:W-:Y:S08]  /*5c10*/  HMMA.16816.F32.BF16 R20, R12.reuse, R22, RZ ;  /* 0x000000160c14723c */ /* 0x040ff000000418ff */
        /* <DEDUP_REMOVED lines=112> */
[----:B------:R-:W-:Y:S01]  /*6320*/  FADD.FTZ R2, R216, R3 ;  /* 0x00000003d8027221 */ /* 0x000fe20000010000 */
[----:B------:R-:W-:Y:S01]  /*6330*/  IADD3 R216, R241, -0x2, RZ ;  /* 0xfffffffef1d87810 */ /* 0x000fe20007ffe0ff */
        /* <DEDUP_REMOVED lines=37> */
[----:B------:R-:W-:-:S04]  /*6590*/  @P4 SHF.R.U32.HI R0, RZ, c[0x0][0x2cc], R2 ;  /* 0x0000b300ff004a19 */ /* 0x000fc80000011602 */
[----:B------:R-:W-:Y:S01]  /*65a0*/  IADD3 R0, R0, R212, -R213 ;  /* 0x000000d400007210 */ /* 0x000fe20007ffe8d5 */
[----:B----4-:R-:W-:Y:S03]  /*65b0*/  HMMA.16816.F32.BF16 R24, R12, R20, RZ ;  /* 0x000000140c18723c */ /* 0x010fe600000418ff */
[----:B------:R-:W-:-:S04]  /*65c0*/  SHF.R.S32.HI R2, RZ, 0x1f, R0 ;  /* 0x0000001fff027819 */ /* 0x000fc80000011400 */
[----:B------:R-:W-:Y:S01]  /*65d0*/  LEA.HI R0, R2, R0, RZ, 0x6 ;  /* 0x0000000002007211 */ /* 0x000fe200078f30ff */
[----:B------:R-:W-:Y:S01]  /*65e0*/  HMMA.16816.F32.BF16 R12, R12, R22, RZ ;  /* 0x000000160c0c723c */ /* 0x000fe200000418ff */
[----:B------:R-:W1:Y:S02]  /*65f0*/  LDSM.16.MT88.4 R20, [R205+0x6800] ;  /* 0x00680000cd14783b */ /* 0x000e640000004200 */
[----:B------:R-:W-:-:S04]  /*6600*/  SHF.R.S32.HI R0, RZ, 0x6, R0 ;  /* 0x00000006ff007819 */ /* 0x000fc80000011400 */
[----:B------:R-:W-:-:S04]  /*6610*/  IMNMX R207, R226, R0, !PT ;  /* 0x00000000e2cf7217 */ /* 0x000fc80007800200 */
[----:B------:R-:W-:-:S05]  /*6620*/  ISETP.GE.AND P0, PT, R216, R207, PT ;  /* 0x000000cfd800720c */ /* 0x000fca0003f06270 */
        /* <DEDUP_REMOVED lines=98> */
[----:B------:R-:W-:Y:S03]  /*6c50*/  @!UPT UIADD3 URZ, URZ, URZ, URZ ;  /* 0x0000003f3f3ff290 */ /* 0x000fe6000fffe03f */
[----:B------:R-:W-:Y:S11]  /*6c60*/  @!P0 BRA `(.L_x_2795) ;  /* 0x000040a000008947 */ /* 0x000ff60003800000 */
[----:B------:R-:W-:Y:S02]  /*6c70*/  MOV R134, R16 ;  /* 0x0000001000867202 */ /* 0x000fe40000000f00 */
[----:B------:R-:W-:-:S07]  /*6c80*/  MOV R133, R132 ;  /* 0x0000008400857202 */ /* 0x000fce0000000f00 */
.L_x_2806:
        /* <DEDUP_REMOVED lines=26> */
[C---:B------:R-:W-:Y:S01]  /*6e30*/  IMAD R4, R214.reuse, c[0x0][0x21c], R4 ;  /* 0x00008700d6047a24 */ /* 0x040fe200078e0204 */
        /* <DEDUP_REMOVED lines=16> */
.L_x_2892:
[----:B------:R-:W-:-:S05]  /*6f40*/  BRA.DIV ~URZ, `(.L_x_2799) ;  /* 0x0000e9b27f007947 */ /* 0x000fca000b800000 */
[----:B------:R-:W5:Y:S01]  /*6f50*/  SHFL.IDX PT, R0, R21, RZ, 0x181f ;  /* 0x00181fff15007589 */ /* 0x000f6200000e0000 */
[----:B------:R-:W-:Y:S02]  /*6f60*/  ISETP.GE.AND P6, PT, R217, c[0x0][0x1d4], PT ;  /* 0x00007500d9007a0c */ /* 0x000fe40003fc6270 */
[----:B------:R-:W-:Y:S04]  /*6f70*/  ISETP.GE.AND P5, PT, R223, c[0x0][0x1d4], PT ;  /* 0x00007500df007a0c */ /* 0x000fe80003fa6270 */
[----:B------:R-:W-:Y:S02]  /*6f80*/  SEL R20, RZ, 0x10, P5 ;  /* 0x00000010ff147807 */ /* 0x000fe40002800000 */
[----:B-----5:R-:W-:Y:S05]  /*6f90*/  IADD3 R2, P0, R0, R30, RZ ;  /* 0x0000001e00027210 */ /* 0x020fea0007f1e0ff */
[----:B---3--:R-:W-:Y:S01]  /*6fa0*/  IMAD.X R3, R4, 0x1, R22, P0 ;  /* 0x0000000104037824 */ /* 0x008fe200000e0616 */
[----:B------:R-:W-:Y:S04]  /*6fb0*/  IADD3 R12, P0, R0, R31, RZ ;  /* 0x0000001f000c7210 */ /* 0x000fe80007f1e0ff */
[----:B------:R-:W-:Y:S01]  /*6fc0*/  @!PT LDS RZ, [RZ] ;  /* 0x00000000fffff984 */ /* 0x000fe20000000800 */
[----:B------:R-:W-:Y:S01]  /*6fd0*/  @!PT LDS RZ, [RZ] ;  /* 0x00000000fffff984 */ /* 0x000fe20000000800 */
[----:B------:R3:W-:Y:S01]  /*6fe0*/  LDGSTS.E.BYPASS.LTC128B.128 [R215+0x100], [R2.64], !P6 ;  /* 0x0010000002d77fae */ /* 0x0007e2000f101d46 */
[----:B------:R-:W-:Y:S01]  /*6ff0*/  IMAD.X R13, R4, 0x1, R23, P0 ;  /* 0x00000001040d7824 */ /* 0x000fe200000e0617 */
[----:B------:R-:W-:Y:S04]  /*7000*/  IADD3 R6, P0, R0, R192, RZ ;  /* 0x000000c000067210 */ /* 0x000fe80007f1e0ff */
[----:B------:R4:W-:Y:S01]  /*7010*/  LDGSTS.E.BYPASS.LTC128B.128 [R215+0x2100], [R12.64], !P5 ;  /* 0x021000000cd77fae */ /* 0x0009e2000e901d46 */
[----:B------:R-:W-:Y:S01]  /*7020*/  IMAD.X R7, R4, 0x1, R29, P0 ;  /* 0x0000000104077824 */ /* 0x000fe200000e061d */
[----:B------:R-:W-:Y:S04]  /*7030*/  ISETP.GE.AND P0, PT, R225, c[0x0][0x1d4], PT ;  /* 0x00007500e1007a0c */ /* 0x000fe80003f06270 */
[----:B------:R-:W-:Y:S02]  /*7040*/  SEL R14, RZ, 0x10, P0 ;  /* 0x00000010ff0e7807 */ /* 0x000fe40000000000 */
[----:B---3--:R-:W-:Y:S02]  /*7050*/  IADD3 R2, P2, R0, R132, RZ ;  /* 0x0000008400027210 */ /* 0x008fe40007f5e0ff */
[----:B------:R-:W3:Y:S03]  /*7060*/  SHFL.IDX PT, R0, R21, 0x1, 0x181f ;  /* 0x00381f0015007f89 */ /* 0x000ee600000e0000 */
[----:B------:R-:W-:Y:S01]  /*7070*/  IMAD.X R3, R4, 0x1, R28, P2 ;  /* 0x0000000104037824 */ /* 0x000fe200010e061c */
[----:B------:R-:W-:Y:S01]  /*7080*/  ISETP.GE.AND P2, PT, R224, c[0x0][0x1d4], PT ;  /* 0x00007500e0007a0c */ /* 0x000fe20003f46270 */
[----:B------:R5:W2:Y:S03]  /*7090*/  SHFL.IDX PT, R4, R5, 0x1, 0x181f ;  /* 0x00381f0005047f89 */ /* 0x000aa600000e0000 */
[----:B------:R-:W-:Y:S09]  /*70a0*/  SEL R15, RZ, 0x10, P2 ;  /* 0x00000010ff0f7807 */ /* 0x000ff20001000000 */
[----:B------:R4:W-:Y:S04]  /*70b0*/  LDGSTS.E.BYPASS.LTC128B.128 [R215+0x4100], [R2.64], !P2 ;  /* 0x0410000002d77fae */ /* 0x0009e8000d101d46 */
[----:B------:R4:W-:Y:S02]  /*70c0*/  LDGSTS.E.BYPASS.LTC128B.128 [R215+0x6100], [R6.64], !P0 ;  /* 0x0610000006d77fae */ /* 0x0009e4000c101d46 */
[----:B----45:R-:W-:Y:S04]  /*70d0*/  SEL R5, RZ, 0x10, P6 ;  /* 0x00000010ff057807 */ /* 0x030fe80003000000 */
.L_x_2893:
[C---:B---3--:R-:W-:Y:S02]  /*70e0*/  IADD3 R2, -R5.reuse, 0x10, RZ ;  /* 0x0000001005027810 */ /* 0x048fe40007ffe1ff */
[----:B------:R-:W-:Y:S02]  /*70f0*/  ISETP.NE.U32.AND P5, PT, R5, RZ, PT ;  /* 0x000000ff0500720c */ /* 0x000fe40003fa5070 */
[----:B------:R-:W-:Y:S04]  /*7100*/  LOP3.LUT R2, R2, 0xf, RZ, 0xc0, !PT ;  /* 0x0000000f02027812 */ /* 0x000fe800078ec0ff */
[----:B------:R-:W-:Y:S04]  /*7110*/  IADD3 R2, P2, P0, R2, R0, R30 ;  /* 0x0000000002027210 */ /* 0x000fe8000785e01e */
[----:B--2---:R-:W-:Y:S05]  /*7120*/  IADD3.X R3, RZ, R4, R22, P2, P0 ;  /* 0x00000004ff037210 */ /* 0x004fea00017e0416 */
[----:B------:R-:W-:Y:S01]  /*7130*/  @!PT LDS RZ, [RZ] ;  /* 0x00000000fffff984 */ /* 0x000fe20000000800 */
[----:B------:R-:W-:Y:S01]  /*7140*/  @!PT LDS RZ, [RZ] ;  /* 0x00000000fffff984 */ /* 0x000fe20000000800 */
[----:B------:R-:W-:Y:S01]  /*7150*/  @!PT LDS RZ, [RZ] ;  /* 0x00000000fffff984 */ /* 0x000fe20000000800 */
[----:B------:R2:W-:Y:S02]  /*7160*/  LDGSTS.E.BYPASS.LTC128B.128.ZFILL [R215+0x1100], [R2.64], P5 ;  /* 0x0110000002d77fae */ /* 0x0005e4000a941d46 */
[----:B--2---:R-:W-:Y:S04]  /*7170*/  IADD3 R2, -R20, 0x10, RZ ;  /* 0x0000001014027810 */ /* 0x004fe80007ffe1ff */
[----:B------:R-:W-:Y:S04]  /*7180*/  LOP3.LUT R2, R2, 0xf, RZ, 0xc0, !PT ;  /* 0x0000000f02027812 */ /* 0x000fe800078ec0ff */
[----:B------:R-:W-:Y:S02]  /*7190*/  IADD3 R12, P2, P0, R2, R0, R31 ;  /* 0x00000000020c7210 */ /* 0x000fe4000785e01f */
[C---:B------:R-:W-:Y:S02]  /*71a0*/  IADD3 R2, -R15.reuse, 0x10, RZ ;  /* 0x000000100f027810 */ /* 0x040fe40007ffe1ff */
[----:B------:R-:W-:Y:S02]  /*71b0*/  IADD3.X R13, RZ, R4, R23, P2, P0 ;  /* 0x00000004ff0d7210 */ /* 0x000fe400017e0417 */
[----:B------:R-:W-:Y:S04]  /*71c0*/  LOP3.LUT R2, R2, 0xf, RZ, 0xc0, !PT ;  /* 0x0000000f02027812 */ /* 0x000fe800078ec0ff */
[----:B------:R-:W-:Y:S02]  /*71d0*/  IADD3 R6, P6, P5, R2, R0, R132 ;  /* 0x0000000002067210 */ /* 0x000fe40007dde084 */
[----:B------:R-:W-:Y:S02]  /*71e0*/  IADD3 R2, -R14, 0x10, RZ ;  /* 0x000000100e027810 */ /* 0x000fe40007ffe1ff */
[----:B------:R-:W-:Y:S02]  /*71f0*/  IADD3.X R7, RZ, R4, R28, P6, P5 ;  /* 0x00000004ff077210 */ /* 0x000fe400037ea41c */
[----:B------:R-:W-:Y:S02]  /*7200*/  ISETP.NE.U32.AND P6, PT, R20, RZ, PT ;  /* 0x000000ff1400720c */ /* 0x000fe40003fc5070 */
[----:B------:R-:W-:Y:S02]  /*7210*/  LOP3.LUT R2, R2, 0xf, RZ, 0xc0, !PT ;  /* 0x0000000f02027812 */ /* 0x000fe400078ec0ff */
[----:B------:R-:W-:Y:S02]  /*7220*/  ISETP.NE.U32.AND P5, PT, R15, RZ, PT ;  /* 0x000000ff0f00720c */ /* 0x000fe40003fa5070 */
[----:B------:R-:W-:Y:S04]  /*7230*/  IADD3 R2, P2, P0, R2, R0, R192 ;  /* 0x0000000002027210 */ /* 0x000fe8000785e0c0 */
[----:B------:R-:W-:Y:S02]  /*7240*/  IADD3.X R3, RZ, R4, R29, P2, P0 ;  /* 0x00000004ff037210 */ /* 0x000fe400017e041d */
[----:B------:R-:W-:Y:S01]  /*7250*/  ISETP.NE.U32.AND P0, PT, R14, RZ, PT ;  /* 0x000000ff0e00720c */ /* 0x000fe20003f05070 */
[----:B------:R2:W-:Y:S04]  /*7260*/  LDGSTS.E.BYPASS.LTC128B.128.ZFILL [R215+0x3100], [R12.64], P6 ;  /* 0x031000000cd77fae */ /* 0x0005e8000b141d46 */
[----:B------:R2:W-:Y:S08]  /*7270*/  LDGSTS.E.BYPASS.LTC128B.128.ZFILL [R215+0x5100], [R6.64], P5 ;  /* 0x0510000006d77fae */ /* 0x0005f0000a941d46 */
[----:B------:R2:W-:Y:S02]  /*7280*/  LDGSTS.E.BYPASS.LTC128B.128.ZFILL [R215+0x7100], [R2.64], P0 ;  /* 0x0710000002d77fae */ /* 0x0005e40008141d46 */
.L_x_2797:
[----:B------:R-:W-:Y:S05]  /*7290*/  BSYNC B0 ;  /* 0x0000000000007941 */ /* 0x000fea0003800000 */
.L_x_2796:
        /* <DEDUP_REMOVED lines=270> */
[----:B------:R-:W-:Y:S01]  /*8380*/  IMAD R2, R216, 0x40, R229 ;  /* 0x00000040d8027824 */ /* 0x000fe200078e02e5 */
[----:B------:R-:W-:Y:S01]  /*8390*/  SHF.R.S32.HI R194, RZ, 0x1f, R223 ;  /* 0x0000001fffc27819 */ /* 0x000fe200000114df */
[----:B------:R-:W-:Y:S01]  /*83a0*/  IMAD.MOV.U32 R214, RZ, RZ, RZ ;  /* 0x000000ffffd67224 */ /* 0x000fe200078e00ff */
[C---:B------:R-:W-:Y:S01]  /*83b0*/  SHF.L.U64.HI R14, R225.reuse, 0x1, R193 ;  /* 0x00000001e10e7819 */ /* 0x040fe200000102c1 */
[----:B------:R-:W-:Y:S01]  /*83c0*/  IMAD.SHL.U32 R22, R225, 0x2, RZ ;  /* 0x00000002e1167824 */ /* 0x000fe200078e00ff */
[----:B------:R-:W-:Y:S01]  /*83d0*/  IADD3 R2, R2, -0x40, R227 ;  /* 0xffffffc002027810 */ /* 0x000fe20007ffe0e3 */
[----:B------:R-:W-:Y:S01]  /*83e0*/  IMAD.SHL.U32 R21, R224, 0x2, RZ ;  /* 0x00000002e0157824 */ /* 0x000fe200078e00ff */
[----:B------:R-:W-:Y:S01]  /*83f0*/  SHF.R.S32.HI R193, RZ, 0x1f, R224 ;  /* 0x0000001fffc17819 */ /* 0x000fe200000114e0 */
[C---:B------:R-:W-:Y:S01]  /*8400*/  IMAD.SHL.U32 R20, R223.reuse, 0x2, RZ ;  /* 0x00000002df147824 */ /* 0x040fe200078e00ff */
[----:B------:R-:W-:Y:S01]  /*8410*/  SHF.L.U64.HI R12, R223, 0x1, R194 ;  /* 0x00000001df0c7819 */ /* 0x000fe200000102c2 */
[----:B------:R-:W-:Y:S01]  /*8420*/  @P3 IMAD.HI.U32 R3, R2, c[0x0][0x2bc], RZ ;  /* 0x0000af0002033a27 */ /* 0x000fe200078e00ff */
[----:B------:R-:W-:Y:S02]  /*8430*/  SHF.L.U64.HI R13, R224, 0x1, R193 ;  /* 0x00000001e00d7819 */ /* 0x000fe400000102c1 */
[----:B------:R-:W-:Y:S01]  /*8440*/  SHF.R.S32.HI R193, RZ, 0x1f, R217 ;  /* 0x0000001fffc17819 */ /* 0x000fe200000114d9 */
[----:B---3--:R-:W-:Y:S01]  /*8450*/  IMAD.MOV.U32 R0, RZ, RZ, R2 ;  /* 0x000000ffff007224 */ /* 0x008fe200078e0002 */
[----:B------:R-:W-:Y:S01]  /*8460*/  @P3 SHF.R.U32.HI R0, RZ, c[0x0][0x2c0], R3 ;  /* 0x0000b000ff003a19 */ /* 0x000fe20000011603 */
[C---:B------:R-:W-:Y:S01]  /*8470*/  IMAD.SHL.U32 R19, R217.reuse, 0x2, RZ ;  /* 0x00000002d9137824 */ /* 0x040fe200078e00ff */
[----:B------:R-:W-:Y:S02]  /*8480*/  SHF.L.U64.HI R9, R217, 0x1, R193 ;  /* 0x00000001d9097819 */ /* 0x000fe400000102c1 */
        /* <DEDUP_REMOVED lines=22> */
.L_x_2894:
[----:B------:R-:W-:-:S05]  /*85f0*/  BRA.DIV ~URZ, `(.L_x_2803) ;  /* 0x0000d6027f007947 */ /* 0x000fca000b800000 */
[----:B------:R-:W4:Y:S01]  /*8600*/  SHFL.IDX PT, R0, R8, RZ, 0x181f ;  /* 0x00181fff08007589 */ /* 0x000f2200000e0000 */
[----:B------:R-:W-:Y:S02]  /*8610*/  ISETP.GE.AND P6, PT, R217, c[0x0][0x1d4], PT ;  /* 0x00007500d9007a0c */ /* 0x000fe40003fc6270 */
[----:B------:R-:W-:Y:S02]  /*8620*/  ISETP.GE.AND P5, PT, R223, c[0x0][0x1d4], PT ;  /* 0x00007500df007a0c */ /* 0x000fe40003fa6270 */
[----:B----4-:R-:W-:Y:S05]  /*8630*/  IADD3 R2, P0, R0, R19, RZ ;  /* 0x0000001300027210 */ /* 0x010fea0007f1e0ff */
[----:B---3--:R-:W-:Y:S05]  /*8640*/  IMAD.X R3, R4, 0x1, R9, P0 ;  /* 0x0000000104037824 */ /* 0x008fea00000e0609 */
[----:B------:R-:W-:Y:S01]  /*8650*/  @!PT LDS RZ, [RZ] ;  /* 0x00000000fffff984 */ /* 0x000fe20000000800 */
[----:B------:R-:W-:Y:S01]  /*8660*/  @!PT LDS RZ, [RZ] ;  /* 0x00000000fffff984 */ /* 0x000fe20000000800 */
[----:B------:R3:W-:Y:S02]  /*8670*/  LDGSTS.E.BYPASS.LTC128B.128 [R215+0x8100], [R2.64], !P6 ;  /* 0x0810000002d77fae */ /* 0x0007e4000f101d46 */
[----:B---3--:R-:W-:Y:S05]  /*8680*/  IADD3 R2, P0, R0, R20, RZ ;  /* 0x0000001400027210 */ /* 0x008fea0007f1e0ff */
        /* <DEDUP_REMOVED lines=13> */
[----:B------:R5:W-:Y:S01]  /*8760*/  LDGSTS.E.BYPASS.LTC128B.128 [R215+0xe100], [R6.64], !P0 ;  /* 0x0e10000006d77fae */ /* 0x000be2000c101d46 */
[----:B--2-4-:R-:W-:Y:S02]  /*8770*/  SEL R5, RZ, 0x10, P6 ;  /* 0x00000010ff057807 */ /* 0x014fe40003000000 */
[----:B-----5:R-:W-:Y:S02]  /*8780*/  SEL R6, RZ, 0x10, P5 ;  /* 0x00000010ff067807 */ /* 0x020fe40002800000 */
.L_x_2895:
[C---:B-1-3--:R-:W-:Y:S02]  /*8790*/  IADD3 R2, -R5.reuse, 0x10, RZ ;  /* 0x0000001005027810 */ /* 0x04afe40007ffe1ff */
[----:B------:R-:W-:Y:S02]  /*87a0*/  ISETP.NE.U32.AND P5, PT, R5, RZ, PT ;  /* 0x000000ff0500720c */ /* 0x000fe40003fa5070 */
[----:B------:R-:W-:Y:S02]  /*87b0*/  LOP3.LUT R2, R2, 0xf, RZ, 0xc0, !PT ;  /* 0x0000000f02027812 */ /* 0x000fe400078ec0ff */
[----:B------:R-:W-:Y:S02]  /*87c0*/  ISETP.NE.U32.AND P6, PT, R6, RZ, PT ;  /* 0x000000ff0600720c */ /* 0x000fe40003fc5070 */
        /* <DEDUP_REMOVED lines=10> */
[----:B------:R-:W-:Y:S02]  /*8870*/  IADD3 R2, -R11, 0x10, RZ ;  /* 0x000000100b027810 */ /* 0x000fe40007ffe1ff */
[----:B------:R-:W-:Y:S02]  /*8880*/  IADD3.X R9, RZ, R4, R12, P2, P0 ;  /* 0x00000004ff097210 */ /* 0x000fe400017e040c */
[----:B------:R-:W-:Y:S03]  /*8890*/  LOP3.LUT R2, R2, 0xf, RZ, 0xc0, !PT ;  /* 0x0000000f02027812 */ /* 0x000fe600078ec0ff */
[----:B------:R1:W-:Y:S01]  /*88a0*/  LDGSTS.E.BYPASS.LTC128B.128.ZFILL [R215+0xb100], [R8.64], P6 ;  /* 0x0b10000008d77fae */ /* 0x0003e2000b141d46 */
[----:B------:R-:W-:Y:S02]  /*88b0*/  IADD3 R6, P2, P0, R2, R0, R21 ;  /* 0x0000000002067210 */ /* 0x000fe4000785e015 */
[----:B------:R-:W-:Y:S02]  /*88c0*/  IADD3 R2, -R10, 0x10, RZ ;  /* 0x000000100a027810 */ /* 0x000fe40007ffe1ff */
[----:B------:R-:W-:Y:S02]  /*88d0*/  IADD3.X R7, RZ, R4, R13, P2, P0 ;  /* 0x00000004ff077210 */ /* 0x000fe400017e040d */
[----:B------:R-:W-:Y:S03]  /*88e0*/  LOP3.LUT R2, R2, 0xf, RZ, 0xc0, !PT ;  /* 0x0000000f02027812 */ /* 0x000fe600078ec0ff */
[----:B------:R1:W-:Y:S01]  /*88f0*/  LDGSTS.E.BYPASS.LTC128B.128.ZFILL [R215+0xd100], [R6.64], P5 ;  /* 0x0d10000006d77fae */ /* 0x0003e2000a941d46 */
[----:B------:R-:W-:Y:S04]  /*8900*/  IADD3 R2, P2, P0, R2, R0, R22 ;  /* 0x0000000002027210 */ /* 0x000fe8000785e016 */
[----:B------:R-:W-:Y:S02]  /*8910*/  IADD3.X R3, RZ, R4, R14, P2, P0 ;  /* 0x00000004ff037210 */ /* 0x000fe400017e040e */
[----:B------:R-:W-:Y:S11]  /*8920*/  ISETP.NE.U32.AND P0, PT, R10, RZ, PT ;  /* 0x000000ff0a00720c */ /* 0x000ff60003f05070 */
[----:B------:R-:W-:Y:S02]  /*8930*/  @!UPT UIADD3 URZ, URZ, URZ, URZ ;  /* 0x0000003f3f3ff290 */ /* 0x000fe4000fffe03f */
[----:B------:R1:W-:Y:S02]  /*8940*/  LDGSTS.E.BYPASS.LTC128B.128.ZFILL [R215+0xf100], [R2.64], P0 ;  /* 0x0f10000002d77fae */ /* 0x0003e40008141d46 */
.L_x_2801:
[----:B--2-4-:R-:W-:Y:S05]  /*8950*/  BSYNC B0 ;  /* 0x0000000000007941 */ /* 0x014fea0003800000 */
.L_x_2800:
[----:B------:R-:W-:Y:S01]  /*8960*/  IADD3 R4, R250, R239, RZ ;  /* 0x000000effa047210 */ /* 0x000fe20007ffe0ff */
[----:B------:R-:W0:Y:S04]  /*8970*/  LDGDEPBAR ;  /* 0x00000000000079af */ /* 0x000e280000000000 */
[----:B---3--:R-:W-:Y:S05]  /*8980*/  @P4 IMAD.HI.U32 R0, R4, c[0x0][0x2c8], RZ ;  /* 0x0000b20004004a27 */ /* 0x008fea00078e00ff */
[----:B------:R-:W-:Y:S02]  /*8990*/  @P4 SHF.R.U32.HI R4, RZ, c[0x0][0x2cc], R0 ;  /* 0x0000b300ff044a19 */ /* 0x000fe40000011600 */
[----:B------:R-:W-:Y:S05]  /*89a0*/  MOV R0, 0x1 ;  /* 0x0000000100007802 */ /* 0x000fea0000000f00 */
[----:B------:R-:W-:Y:S05]  /*89b0*/  IMAD R0, R216, -0x40, R0 ;  /* 0xffffffc0d8007824 */ /* 0x000fea00078e0200 */
[----:B------:R-:W-:Y:S04]  /*89c0*/  IADD3 R0, R212, R0, -R248 ;  /* 0x00000000d4007210 */ /* 0x000fe80007ffe8f8 */
[----:B------:R-:W-:Y:S01]  /*89d0*/  IADD3 R5, R0, -R213, RZ ;  /* 0x800000d500057210 */ /* 0x000fe20007ffe0ff */
[----:B------:R-:W-:-:S05]  /*89e0*/  BRA.DIV ~URZ, `(.L_x_2804) ;  /* 0x0000d4a27f007947 */ /* 0x000fca000b800000 */
[----:B------:R2:W3:Y:S02]  /*89f0*/  SHFL.IDX PT, R0, R4, RZ, 0x1c1f ;  /* 0x001c1fff04007589 */ /* 0x0004e400000e0000 */
.L_x_2896:
[----:B---3--:R-:W-:Y:S05]  /*8a00*/  IMAD.IADD R0, R5, 0x1, R0 ;  /* 0x0000000105007824 */ /* 0x008fea00078e0200 */
[C---:B------:R-:W-:Y:S02]  /*8a10*/  ISETP.GT.AND P6, PT, R0.reuse, RZ, PT ;  /* 0x000000ff0000720c */ /* 0x040fe40003fc4270 */
[C---:B------:R-:W-:Y:S02]  /*8a20*/  ISETP.GT.AND P5, PT, R0.reuse, 0x1, PT ;  /* 0x000000010000780c */ /* 0x040fe40003fa4270 */
[C---:B------:R-:W-:Y:S02]  /*8a30*/  ISETP.GT.AND P2, PT, R0.reuse, 0x8, PT ;  /* 0x000000080000780c */ /* 0x040fe40003f44270 */
[----:B------:R-:W-:Y:S02]  /*8a40*/  ISETP.GT.AND P0, PT, R0, 0x9, PT ;  /* 0x000000090000780c */ /* 0x000fe40003f04270 */
[----:B-1----:R-:W-:Y:S02]  /*8a50*/  FSEL R6, R188, -INF , P6 ;  /* 0xff800000bc067808 */ /* 0x002fe40003000000 */
        /* <DEDUP_REMOVED lines=25> */
[----:B------:R-:W-:Y:S02]  /*8bf0*/  FSEL R12, R27, -INF , P2 ;  /* 0xff8000001b0c7808 */ /* 0x000fe40001000000 */
[----:B------:R-:W-:Y:S01]  /*8c00*/  FSEL R11, R26, -INF , P0 ;  /* 0xff8000001a0b7808 */ /* 0x000fe20000000000 */
[----:B------:R-:W-:-:S05]  /*8c10*/  BRA.DIV ~URZ, `(.L_x_2805) ;  /* 0x0000d2e27f007947 */ /* 0x000fca000b800000 */
[----:B------:R-:W1:Y:S02]  /*8c20*/  SHFL.IDX PT, R0, R4, 0x1, 0x1c1f ;  /* 0x003c1f0004007f89 */ /* 0x000e6400000e0000 */
[----:B-1----:R-:W-:Y:S05]  /*8c30*/  IMAD.IADD R0, R5, 0x1, R0 ;  /* 0x0000000105007824 */ /* 0x002fea00078e0200 */
[C---:B------:R-:W-:Y:S02]  /*8c40*/  ISETP.GT.AND P6, PT, R0.reuse, RZ, PT ;  /* 0x000000ff0000720c */ /* 0x040fe40003fc4270 */
        /* <DEDUP_REMOVED lines=68> */
[----:B-12---:R-:W-:Y:S06]  /*9090*/  FMNMX.FTZ R4, R0, R2, !PT ;  /* 0x0000000200047209 */ /* 0x006fec0007810000 */
[----:B------:R1:W2:Y:S02]  /*90a0*/  SHFL.BFLY PT, R0, R4, 0x1, 0x1f ;  /* 0x0c201f0004007f89 */ /* 0x0002a400000e0000 */
.L_x_2897:
        /* <DEDUP_REMOVED lines=27> */
[----:B------:R-:W-:Y:S03]  /*9260*/  FFMA.FTZ R194, R11, c[0x0][0x2d0], -R2 ;  /* 0x0000b4000bc27a23 */ /* 0x000fe60000010802 */
[----:B------:R-:W-:Y:S10]  /*9270*/  MUFU.EX2 R13, R24 ;  /* 0x00000018000d7308 */ /* 0x000ff40000000800 */
[----:B------:R-:W1:Y:S02]  /*9280*/  MUFU.EX2 R12, R23 ;  /* 0x00000017000c7308 */ /* 0x000e640000000800 */
[----:B-1----:R-:W-:Y:S01]  /*9290*/  F2FP.BF16.PACK_AB R170, R12, R13 ;  /* 0x0000000d0caa723e */ /* 0x002fe200000010ff */
[----:B------:R-:W-:Y:S01]  /*92a0*/  FFMA.FTZ R2, R0, R222, R6 ;  /* 0x000000de00027223 */ /* 0x000fe20000010006 */
[----:B------:R-:W-:Y:S01]  /*92b0*/  F2FP.BF16.PACK_AB R168, R4, R6 ;  /* 0x0000000604a8723e */ /* 0x000fe200000010ff */
[----:B------:R-:W-:Y:S02]  /*92c0*/  FMUL.FTZ R16, R0, R152 ;  /* 0x0000009800107220 */ /* 0x000fe40000410000 */
[----:B------:R-:W-:Y:S01]  /*92d0*/  FADD.FTZ R11, R4, R2 ;  /* 0x00000002040b7221 */ /* 0x000fe20000010000 */
        /* <DEDUP_REMOVED lines=8> */
[----:B------:R-:W-:Y:S01]  /*9360*/  IADD3 R216, R216, -0x1, RZ ;  /* 0xffffffffd8d87810 */ /* 0x000fe20007ffe0ff */
[--C-:B------:R-:W-:Y:S02]  /*9370*/  FFMA.FTZ R133, R35, c[0x0][0x2d0], -R4.reuse ;  /* 0x0000b40023857a23 */ /* 0x100fe40000010804 */
[--C-:B------:R-:W-:Y:S02]  /*9380*/  FFMA.FTZ R134, R34, c[0x0][0x2d0], -R4.reuse ;  /* 0x0000b40022867a23 */ /* 0x100fe40000010804 */
[----:B------:R-:W1:Y:S01]  /*9390*/  MUFU.EX2 R2, R2 ;  /* 0x0000000200027308 */ /* 0x000e620000000800 */
[--C-:B------:R-:W-:Y:S02]  /*93a0*/  FFMA.FTZ R174, R33, c[0x0][0x2d0], -R4.reuse ;  /* 0x0000b40021ae7a23 */ /* 0x100fe40000010804 */
[----:B------:R-:W-:Y:S02]  /*93b0*/  FMUL.FTZ R33, R0, R137 ;  /* 0x0000008900217220 */ /* 0x000fe40000410000 */
[--C-:B------:R-:W-:Y:S02]  /*93c0*/  FFMA.FTZ R173, R32, c[0x0][0x2d0], -R4.reuse ;  /* 0x0000b40020ad7a23 */ /* 0x100fe40000010804 */
[----:B------:R-:W-:Y:S02]  /*93d0*/  FMUL.FTZ R32, R0, R136 ;  /* 0x0000008800207220 */ /* 0x000fe40000410000 */
        /* <DEDUP_REMOVED lines=11> */
[----:B------:R-:W-:Y:S02]  /*9490*/  FMUL.FTZ R35, R2, R139 ;  /* 0x0000008b02237220 */ /* 0x000fe40000410000 */
[----:B------:R-:W1:Y:S01]  /*94a0*/  LDSM.16.MT88.4 R136, [R203] ;  /* 0x00000000cb88783b */ /* 0x000e620000004200 */
[--C-:B------:R-:W-:Y:S01]  /*94b0*/  FFMA.FTZ R190, R9, c[0x0][0x2d0], -R4.reuse ;  /* 0x0000b40009be7a23 */ /* 0x100fe20000010804 */
[----:B------:R-:W-:Y:S01]  /*94c0*/  MUFU.EX2 R199, R174 ;  /* 0x000000ae00c77308 */ /* 0x000fe20000000800 */
[--C-:B------:R-:W-:Y:S02]  /*94d0*/  FFMA.FTZ R191, R8, c[0x0][0x2d0], -R4.reuse ;  /* 0x0000b40008bf7a23 */ /* 0x100fe40000010804 */
[--C-:B------:R-:W-:Y:S02]  /*94e0*/  FFMA.FTZ R6, R169, c[0x0][0x2d0], -R4.reuse ;  /* 0x0000b400a9067a23 */ /* 0x100fe40000010804 */
[----:B------:R-:W-:Y:S02]  /*94f0*/  FFMA.FTZ R195, R7, c[0x0][0x2d0], -R4 ;  /* 0x0000b40007c37a23 */ /* 0x000fe40000010804 */
[----:B------:R-:W-:Y:S02]  /*9500*/  FADD.FTZ R4, R13, R11 ;  /* 0x0000000b0d047221 */ /* 0x000fe40000010000 */
[----:B------:R-:W-:Y:S01]  /*9510*/  FMUL.FTZ R8, R0, R160 ;  /* 0x000000a000087220 */ /* 0x000fe20000410000 */
[----:B------:R-:W2:Y:S01]  /*9520*/  MUFU.EX2 R7, R5 ;  /* 0x0000000500077308 */ /* 0x000ea20000000800 */
[----:B------:R-:W-:Y:S02]  /*9530*/  FADD.FTZ R172, R12, R4 ;  /* 0x000000040cac7221 */ /* 0x000fe40000010000 */
[C---:B------:R-:W-:Y:S02]  /*9540*/  FMUL.FTZ R12, R0.reuse, R156 ;  /* 0x0000009c000c7220 */ /* 0x040fe40000410000 */
[C---:B------:R-:W-:Y:S02]  /*9550*/  FMUL.FTZ R4, R0.reuse, R164 ;  /* 0x000000a400047220 */ /* 0x040fe40000410000 */
[----:B------:R-:W-:Y:S02]  /*9560*/  FMUL.FTZ R9, R0, R161 ;  /* 0x000000a100097220 */ /* 0x000fe40000410000 */
[C---:B------:R-:W-:Y:S01]  /*9570*/  FMUL.FTZ R10, R2.reuse, R162 ;  /* 0x000000a2020a7220 */ /* 0x040fe20000410000 */
[----:B------:R-:W3:Y:S01]  /*9580*/  MUFU.EX2 R156, R134 ;  /* 0x00000086009c7308 */ /* 0x000ee20000000800 */
[----:B------:R-:W-:Y:S02]  /*9590*/  FMUL.FTZ R11, R2, R163 ;  /* 0x000000a3020b7220 */ /* 0x000fe40000410000 */
[----:B------:R-:W-:Y:S01]  /*95a0*/  FMUL.FTZ R13, R0, R157 ;  /* 0x0000009d000d7220 */ /* 0x000fe20000410000 */
[----:B------:R-:W-:Y:S01]  /*95b0*/  LDSM.16.MT88.4 R160, [R203+0x1800] ;  /* 0x00180000cba0783b */ /* 0x000fe20000004200 */
[C---:B------:R-:W-:Y:S02]  /*95c0*/  FMUL.FTZ R14, R2.reuse, R158 ;  /* 0x0000009e020e7220 */ /* 0x040fe40000410000 */
[C---:B------:R-:W-:Y:S02]  /*95d0*/  FMUL.FTZ R15, R2.reuse, R159 ;  /* 0x0000009f020f7220 */ /* 0x040fe40000410000 */
[C---:B------:R-:W-:Y:S01]  /*95e0*/  FMUL.FTZ R18, R2.reuse, R154 ;  /* 0x0000009a02127220 */ /* 0x040fe20000410000 */
[----:B------:R-:W4:Y:S01]  /*95f0*/  MUFU.EX2 R6, R6 ;  /* 0x0000000600067308 */ /* 0x000f220000000800 */
[C---:B------:R-:W-:Y:S02]  /*9600*/  FMUL.FTZ R19, R2.reuse, R155 ;  /* 0x0000009b02137220 */ /* 0x040fe40000410000 */
[C---:B------:R-:W-:Y:S02]  /*9610*/  FMUL.FTZ R22, R2.reuse, R150 ;  /* 0x0000009602167220 */ /* 0x040fe40000410000 */
[C---:B--2---:R-:W-:Y:S02]  /*9620*/  FFMA.FTZ R5, R2.reuse, R221, R7 ;  /* 0x000000dd02057223 */ /* 0x044fe40000010007 */
[----:B------:R-:W-:Y:S02]  /*9630*/  FMUL.FTZ R23, R2, R151 ;  /* 0x0000009702177220 */ /* 0x000fe40000410000 */
[C---:B------:R-:W-:Y:S01]  /*9640*/  FMUL.FTZ R20, R0.reuse, R148 ;  /* 0x0000009400147220 */ /* 0x040fe20000410000 */
[----:B------:R-:W-:Y:S01]  /*9650*/  MUFU.EX2 R134, R177 ;  /* 0x000000b100867308 */ /* 0x000fe20000000800 */
[----:B------:R-:W-:Y:S02]  /*9660*/  FMUL.FTZ R25, R0, R145 ;  /* 0x0000009100197220 */ /* 0x000fe40000410000 */
[----:B------:R-:W-:Y:S01]  /*9670*/  FMUL.FTZ R26, R2, R146 ;  /* 0x00000092021a7220 */ /* 0x000fe20000410000 */
[----:B---3--:R-:W-:Y:S01]  /*9680*/  F2FP.BF16.PACK_AB R171, R156, R152 ;  /* 0x000000989cab723e */ /* 0x008fe200000010ff */
[----:B------:R-:W-:Y:S02]  /*9690*/  FMUL.FTZ R27, R2, R147 ;  /* 0x00000093021b7220 */ /* 0x000fe40000410000 */
[C---:B------:R-:W-:Y:S02]  /*96a0*/  FMUL.FTZ R24, R0.reuse, R144 ;  /* 0x0000009000187220 */ /* 0x040fe40000410000 */
[C---:B------:R-:W-:Y:S01]  /*96b0*/  FMUL.FTZ R28, R0.reuse, R140 ;  /* 0x0000008c001c7220 */ /* 0x040fe20000410000 */
[----:B------:R-:W-:Y:S01]  /*96c0*/  MUFU.EX2 R144, R178 ;  /* 0x000000b200907308 */ /* 0x000fe20000000800 */
[----:B------:R-:W-:Y:S02]  /*96d0*/  FMUL.FTZ R29, R0, R141 ;  /* 0x0000008d001d7220 */ /* 0x000fe40000410000 */
[----:B------:R-:W-:Y:S01]  /*96e0*/  FMUL.FTZ R30, R2, R142 ;  /* 0x0000008e021e7220 */ /* 0x000fe20000410000 */
[C---:B----4-:R-:W-:Y:S01]  /*96f0*/  F2FP.BF16.PACK_AB R169, R6.reuse, R7 ;  /* 0x0000000706a9723e */ /* 0x050fe200000010ff */
[----:B------:R-:W-:Y:S02]  /*9700*/  FADD.FTZ R197, R6, R5 ;  /* 0x0000000506c57221 */ /* 0x000fe40000010000 */
[----:B------:R-:W-:Y:S02]  /*9710*/  FMUL.FTZ R5, R0, R165 ;  /* 0x000000a500057220 */ /* 0x000fe40000410000 */
[C---:B------:R-:W-:Y:S01]  /*9720*/  FMUL.FTZ R6, R2.reuse, R166 ;  /* 0x000000a602067220 */ /* 0x040fe20000410000 */
[----:B------:R-:W-:Y:S01]  /*9730*/  MUFU.EX2 R148, R186 ;  /* 0x000000ba00947308 */ /* 0x000fe20000000800 */
[C---:B------:R-:W-:Y:S02]  /*9740*/  FMUL.FTZ R7, R2.reuse, R167 ;  /* 0x000000a702077220 */ /* 0x040fe40000410000 */
[----:B------:R-:W-:Y:S02]  /*9750*/  FMUL.FTZ R31, R2, R143 ;  /* 0x0000008f021f7220 */ /* 0x000fe40000410000 */
[----:B------:R-:W-:Y:S01]  /*9760*/  LDSM.16.MT88.4 R140, [R203+0x800] ;  /* 0x00080000cb8c783b */ /* 0x000fe20000004200 */
[C---:B------:R-:W-:Y:S02]  /*9770*/  FMUL.FTZ R36, R0.reuse, R36 ;  /* 0x0000002400247220 */ /* 0x040fe40000410000 */
[C---:B-1----:R-:W-:Y:S02]  /*9780*/  HMMA.16816.F32.BF16 R4, R168.reuse, R136, R4 ;  /* 0x00000088a804723c */ /* 0x042fe40000041804 */
[----:B------:R-:W-:Y:S03]  /*9790*/  MUFU.EX2 R178, R182 ;  /* 0x000000b600b27308 */ /* 0x000fe60000000800 */
        /* <DEDUP_REMOVED lines=25> */
[C---:B------:R-:W-:Y:S01]  /*9930*/  FMUL.FTZ R56, R0.reuse, R56 ;  /* 0x0000003800387220 */ /* 0x040fe20000410000 */
[C---:B-1----:R-:W-:Y:S03]  /*9940*/  HMMA.16816.F32.BF16 R12, R168.reuse, R136, R12 ;  /* 0x00000088a80c723c */ /* 0x042fe6000004180c */
[----:B------:R-:W-:Y:S01]  /*9950*/  FMUL.FTZ R57, R0, R57 ;  /* 0x0000003900397220 */ /* 0x000fe20000410000 */
[----:B------:R-:W-:Y:S01]  /*9960*/  MUFU.EX2 R174, R189 ;  /* 0x000000bd00ae7308 */ /* 0x000fe20000000800 */
[C---:B------:R-:W-:Y:S02]  /*9970*/  FMUL.FTZ R58, R2.reuse, R58 ;  /* 0x0000003a023a7220 */ /* 0x040fe40000410000 */
[----:B------:R-:W-:Y:S01]  /*9980*/  FMUL.FTZ R59, R2, R59 ;  /* 0x0000003b023b7220 */ /* 0x000fe20000410000 */
[C---:B------:R-:W-:Y:S01]  /*9990*/  HMMA.16816.F32.BF16 R16, R168.reuse, R138, R16 ;  /* 0x0000008aa810723c */ /* 0x040fe20000041810 */
[----:B------:R-:W1:Y:S03]  /*99a0*/  LDSM.16.MT88.4 R136, [R206] ;  /* 0x00000000ce88783b */ /* 0x000e660000004200 */
[C---:B------:R-:W-:Y:S02]  /*99b0*/  FMUL.FTZ R60, R0.reuse, R60 ;  /* 0x0000003c003c7220 */ /* 0x040fe40000410000 */
[----:B------:R-:W-:Y:S01]  /*99c0*/  FMUL.FTZ R61, R0, R61 ;  /* 0x0000003d003d7220 */ /* 0x000fe20000410000 */
[----:B------:R-:W-:Y:S01]  /*99d0*/  MUFU.EX2 R173, R190 ;  /* 0x000000be00ad7308 */ /* 0x000fe20000000800 */
        /* <DEDUP_REMOVED lines=70> */
[C---:B------:R-:W-:Y:S02]  /*9e40*/  FMUL.FTZ R123, R2.reuse, R123 ;  /* 0x0000007b027b7220 */ /* 0x040fe40000410000 */
[C---:B------:R-:W-:Y:S02]  /*9e50*/  FMUL.FTZ R126, R2.reuse, R126 ;  /* 0x0000007e027e7220 */ /* 0x040fe40000410000 */
[C---:B------:R-:W-:Y:S04]  /*9e60*/  FMUL.FTZ R127, R2.reuse, R127 ;  /* 0x0000007f027f7220 */ /* 0x040fe80000410000 */
[C---:B------:R-:W-:Y:S02]  /*9e70*/  FMUL.FTZ R130, R2.reuse, R130 ;  /* 0x0000008202827220 */ /* 0x040fe40000410000 */
[----:B------:R-:W-:Y:S02]  /*9e80*/  FMUL.FTZ R131, R2, R131 ;  /* 0x0000008302837220 */ /* 0x000fe40000410000 */
[----:B------:R-:W2:Y:S01]  /*9e90*/  MUFU.EX2 R2, R179 ;  /* 0x000000b300027308 */ /* 0x000ea20000000800 */
[C---:B------:R-:W-:Y:S02]  /*9ea0*/  FMUL.FTZ R124, R0.reuse, R124 ;  /* 0x0000007c007c7220 */ /* 0x040fe40000410000 */
[C---:B------:R-:W-:Y:S02]  /*9eb0*/  FMUL.FTZ R125, R0.reuse, R125 ;  /* 0x0000007d007d7220 */ /* 0x040fe40000410000 */
[C---:B------:R-:W-:Y:S02]  /*9ec0*/  FMUL.FTZ R128, R0.reuse, R128 ;  /* 0x0000008000807220 */ /* 0x040fe40000410000 */
[----:B------:R-:W-:Y:S02]  /*9ed0*/  FMUL.FTZ R129, R0, R129 ;  /* 0x0000008100817220 */ /* 0x000fe40000410000 */
[----:B------:R-:W-:Y:S01]  /*9ee0*/  FADD.FTZ R0, R133, R172 ;  /* 0x000000ac85007221 */ /* 0x000fe20000010000 */
[----:B------:R-:W3:Y:S10]  /*9ef0*/  MUFU.EX2 R179, R176 ;  /* 0x000000b000b37308 */ /* 0x000ef40000000800 */
[----:B------:R-:W-:Y:S01]  /*9f00*/  MUFU.EX2 R176, R183 ;  /* 0x000000b700b07308 */ /* 0x000fe20000000800 */
[----:B--2---:R-:W-:Y:S01]  /*9f10*/  FADD.FTZ R0, R2, R0 ;  /* 0x0000000002007221 */ /* 0x004fe20000010000 */
[C---:B-1----:R-:W-:Y:S03]  /*9f20*/  HMMA.16816.F32.BF16 R44, R168.reuse, R136, R44 ;  /* 0x00000088a82c723c */ /* 0x042fe6000004182c */
[----:B------:R-:W-:Y:S05]  /*9f30*/  FADD.FTZ R0, R144, R0 ;  /* 0x0000000090007221 */ /* 0x000fea0000010000 */
[----:B------:R-:W-:Y:S01]  /*9f40*/  MUFU.EX2 R172, R191 ;  /* 0x000000bf00ac7308 */ /* 0x000fe20000000800 */
[----:B------:R-:W-:Y:S01]  /*9f50*/  FADD.FTZ R0, R134, R0 ;  /* 0x0000000086007221 */ /* 0x000fe20000010000 */
        /* <DEDUP_REMOVED lines=37> */
[----:B---3--:R-:W-:Y:S02]  /*a1b0*/  F2FP.BF16.PACK_AB R139, R179, R180 ;  /* 0x000000b4b38b723e */ /* 0x008fe400000010ff */
[----:B------:R-:W-:Y:S05]  /*a1c0*/  F2FP.BF16.PACK_AB R169, R173, R174 ;  /* 0x000000aeada9723e */ /* 0x000fea00000010ff */
[C---:B------:R-:W-:Y:S02]  /*a1d0*/  HMMA.16816.F32.BF16 R4, R136.reuse, R140, R4 ;  /* 0x0000008c8804723c */ /* 0x040fe40000041804 */
[----:B------:R-:W3:Y:S03]  /*a1e0*/  MUFU.EX2 R134, R185 ;  /* 0x000000b900867308 */ /* 0x000ee60000000800 */
[----:B-1----:R-:W-:Y:S03]  /*a1f0*/  FADD.FTZ R0, R133, R0 ;  /* 0x0000000085007221 */ /* 0x002fe60000010000 */
[C---:B------:R-:W-:Y:S01]  /*a200*/  HMMA.16816.F32.BF16 R8, R136.reuse, R142, R8 ;  /* 0x0000008e8808723c */ /* 0x040fe20000041808 */
[----:B------:R-:W1:Y:S03]  /*a210*/  LDSM.16.MT88.4 R140, [R206+0x800] ;  /* 0x00080000ce8c783b */ /* 0x000e660000004200 */
[----:B----4-:R-:W-:Y:S04]  /*a220*/  FADD.FTZ R0, R2, R0 ;  /* 0x0000000002007221 */ /* 0x010fe80000010000 */
[----:B------:R-:W-:Y:S04]  /*a230*/  FADD.FTZ R0, R148, R0 ;  /* 0x0000000094007221 */ /* 0x000fe80000010000 */
[C---:B---3--:R-:W-:Y:S01]  /*a240*/  FADD.FTZ R0, R134.reuse, R0 ;  /* 0x0000000086007221 */ /* 0x048fe20000010000 */
        /* <DEDUP_REMOVED lines=172> */
.L_x_2795:
[----:B------:R-:W-:-:S13]  /*ad10*/  ISETP.GE.AND P0, PT, R216, R226, PT ;  /* 0x000000e2d800720c */ /* 0x000fda0003f06270 */
[----:B------:R-:W-:Y:S05]  /*ad20*/  @!P0 BRA `(.L_x_2807) ;  /* 0x00003b0000008947 */ /* 0x000fea0003800000 */
[----:B------:R-:W-:Y:S02]  /*ad30*/  MOV R134, R16 ;  /* 0x0000001000867202 */ /* 0x000fe40000000f00 */
[----:B------:R-:W-:Y:S02]  /*ad40*/  MOV R133, R132 ;  /* 0x0000008400857202 */ /* 0x000fe40000000f00 */
.L_x_2814:
        /* <DEDUP_REMOVED lines=22> */
[----:B------:R-:W-:Y:S01]  /*aeb0*/  IADD3 R197, R135, 0x5800, RZ ;  /* 0x0000580087c57810 */ /* 0x000fe20007ffe0ff */
        /* <DEDUP_REMOVED lines=29> */
.L_x_2898:
[----:B------:R-:W5:Y:S01]  /*b090*/  SHFL.IDX PT, R5, R14, RZ, 0x181f ;  /* 0x00181fff0e057589 */ /* 0x000f6200000e0000 */
[----:B------:R-:W-:Y:S01]  /*b0a0*/  ISETP.GE.AND P0, PT, R217, c[0x0][0x1d4], PT ;  /* 0x00007500d9007a0c */ /* 0x000fe20003f06270 */
[----:B------:R-:W-:Y:S01]  /*b0b0*/  BSSY B0, `(.L_x_2809) ;  /* 0x000018c000007945 */ /* 0x000fe20003800000 */
[----:B------:R-:W-:Y:S02]  /*b0c0*/  ISETP.GE.AND P5, PT, R223, c[0x0][0x1d4], PT ;  /* 0x00007500df007a0c */ /* 0x000fe40003fa6270 */
[----:B------:R-:W-:Y:S02]  /*b0d0*/  ISETP.GE.AND P4, PT, R224, c[0x0][0x1d4], PT ;  /* 0x00007500e0007a0c */ /* 0x000fe40003f86270 */
[----:B------:R-:W4:Y:S01]  /*b0e0*/  SHFL.IDX PT, R3, R14, 0x1, 0x181f ;  /* 0x00381f000e037f89 */ /* 0x000f2200000e0000 */
[----:B------:R-:W-:Y:S06]  /*b0f0*/  SEL R213, RZ, 0x10, P0 ;  /* 0x00000010ffd57807 */ /* 0x000fec0000000000 */
[----:B----4-:R-:W4:Y:S01]  /*b100*/  SHFL.IDX PT, R4, R4, 0x1, 0x181f ;  /* 0x00381f0004047f89 */ /* 0x010f2200000e0000 */
[C---:B-----5:R-:W-:Y:S05]  /*b110*/  IADD3 R6, P2, R5.reuse, R23, RZ ;  /* 0x0000001705067210 */ /* 0x060fea0007f5e0ff */
[C---:B---3--:R-:W-:Y:S05]  /*b120*/  IMAD.X R7, R2.reuse, 0x1, R15, P2 ;  /* 0x0000000102077824 */ /* 0x048fea00010e060f */
[----:B------:R3:W-:Y:S02]  /*b130*/  LDGSTS.E.BYPASS.LTC128B.128 [R215+0x100], [R6.64], !P0 ;  /* 0x0010000006d77fae */ /* 0x0007e4000c101d46 */
[C---:B---3--:R-:W-:Y:S05]  /*b140*/  IADD3 R6, P2, R5.reuse, R28, RZ ;  /* 0x0000001c05067210 */ /* 0x048fea0007f5e0ff */
[C---:B------:R-:W-:Y:S01]  /*b150*/  IMAD.X R7, R2.reuse, 0x1, R20, P2 ;  /* 0x0000000102077824 */ /* 0x040fe200010e0614 */
[----:B------:R-:W-:Y:S04]  /*b160*/  IADD3 R12, P2, R5, R29, RZ ;  /* 0x0000001d050c7210 */ /* 0x000fe80007f5e0ff */
[----:B------:R3:W-:Y:S01]  /*b170*/  LDGSTS.E.BYPASS.LTC128B.128 [R215+0x2100], [R6.64], !P5 ;  /* 0x0210000006d77fae */ /* 0x0007e2000e901d46 */
[C---:B------:R-:W-:Y:S02]  /*b180*/  IADD3.X R13, R2.reuse, R21, RZ, P2, !PT ;  /* 0x00000015020d7210 */ /* 0x040fe400017fe4ff */
[----:B------:R-:W-:Y:S04]  /*b190*/  ISETP.GE.AND P2, PT, R225, c[0x0][0x1d4], PT ;  /* 0x00007500e1007a0c */ /* 0x000fe80003f46270 */
[----:B------:R5:W-:Y:S01]  /*b1a0*/  LDGSTS.E.BYPASS.LTC128B.128 [R215+0x4100], [R12.64], !P4 ;  /* 0x041000000cd77fae */ /* 0x000be2000e101d46 */
[----:B---3--:R-:W-:Y:S04]  /*b1b0*/  IADD3 R6, P6, R5, R30, RZ ;  /* 0x0000001e05067210 */ /* 0x008fe80007fde0ff */
[----:B------:R-:W-:Y:S02]  /*b1c0*/  IADD3.X R7, R2, R22, RZ, P6, !PT ;  /* 0x0000001602077210 */ /* 0x000fe400037fe4ff */
[C---:B------:R-:W-:Y:S02]  /*b1d0*/  IADD3 R2, -R213.reuse, 0x10, RZ ;  /* 0x00000010d5027810 */ /* 0x040fe40007ffe1ff */
[----:B-----5:R-:W-:Y:S01]  /*b1e0*/  SEL R12, RZ, 0x10, P4 ;  /* 0x00000010ff0c7807 */ /* 0x020fe20002000000 */
[----:B------:R3:W-:Y:S01]  /*b1f0*/  LDGSTS.E.BYPASS.LTC128B.128 [R215+0x6100], [R6.64], !P2 ;  /* 0x0610000006d77fae */ /* 0x0007e2000d101d46 */
[----:B------:R-:W-:Y:S02]  /*b200*/  LOP3.LUT R2, R2, 0xf, RZ, 0xc0, !PT ;  /* 0x0000000f02027812 */ /* 0x000fe400078ec0ff */
[----:B------:R-:W-:Y:S02]  /*b210*/  SEL R13, RZ, 0x10, P2 ;  /* 0x00000010ff0d7807 */ /* 0x000fe40001000000 */
[-C--:B---3--:R-:W-:Y:S02]  /*b220*/  IADD3 R6, P6, P0, R2, R3.reuse, R23 ;  /* 0x0000000302067210 */ /* 0x088fe400078de017 */
[----:B------:R-:W-:Y:S02]  /*b230*/  SEL R2, RZ, 0x10, P5 ;  /* 0x00000010ff027807 */ /* 0x000fe40002800000 */
[-C--:B----4-:R-:W-:Y:S02]  /*b240*/  IADD3.X R7, RZ, R4.reuse, R15, P6, P0 ;  /* 0x00000004ff077210 */ /* 0x090fe400037e040f */
[----:B------:R-:W-:Y:S02]  /*b250*/  ISETP.NE.U32.AND P0, PT, R213, RZ, PT ;  /* 0x000000ffd500720c */ /* 0x000fe40003f05070 */
[----:B------:R-:W-:Y:S04]  /*b260*/  IADD3 R5, -R2, 0x10, RZ ;  /* 0x0000001002057810 */ /* 0x000fe80007ffe1ff */
[----:B------:R-:W-:Y:S07]  /*b270*/  LOP3.LUT R5, R5, 0xf, RZ, 0xc0, !PT ;  /* 0x0000000f05057812 */ /* 0x000fee00078ec0ff */
[----:B------:R3:W-:Y:S01]  /*b280*/  LDGSTS.E.BYPASS.LTC128B.128.ZFILL [R215+0x1100], [R6.64], P0 ;  /* 0x0110000006d77fae */ /* 0x0007e20008141d46 */
[-C--:B------:R-:W-:Y:S04]  /*b290*/  IADD3 R14, P6, P0, R5, R3.reuse, R28 ;  /* 0x00000003050e7210 */ /* 0x080fe800078de01c */
[-C--:B------:R-:W-:Y:S02]  /*b2a0*/  IADD3.X R15, RZ, R4.reuse, R20, P6, P0 ;  /* 0x00000004ff0f7210 */ /* 0x080fe400037e0414 */
[----:B---3--:R-:W-:Y:S04]  /*b2b0*/  IADD3 R6, -R12, 0x10, RZ ;  /* 0x000000100c067810 */ /* 0x008fe80007ffe1ff */
[----:B------:R-:W-:Y:S04]  /*b2c0*/  LOP3.LUT R5, R6, 0xf, RZ, 0xc0, !PT ;  /* 0x0000000f06057812 */ /* 0x000fe800078ec0ff */
[-C--:B------:R-:W-:Y:S02]  /*b2d0*/  IADD3 R20, P6, P0, R5, R3.reuse, R29 ;  /* 0x0000000305147210 */ /* 0x080fe400078de01d */
[----:B------:R-:W-:Y:S02]  /*b2e0*/  IADD3 R5, -R13, 0x10, RZ ;  /* 0x000000100d057810 */ /* 0x000fe40007ffe1ff */
[-C--:B------:R-:W-:Y:S02]  /*b2f0*/  IADD3.X R21, RZ, R4.reuse, R21, P6, P0 ;  /* 0x00000004ff157210 */ /* 0x080fe400037e0415 */
[----:B------:R-:W-:Y:S04]  /*b300*/  LOP3.LUT R5, R5, 0xf, RZ, 0xc0, !PT ;  /* 0x0000000f05057812 */ /* 0x000fe800078ec0ff */
[----:B------:R-:W-:Y:S04]  /*b310*/  IADD3 R28, P6, P0, R5, R3, R30 ;  /* 0x00000003051c7210 */ /* 0x000fe800078de01e */
[----:B------:R-:W-:Y:S02]  /*b320*/  IADD3.X R29, RZ, R4, R22, P6, P0 ;  /* 0x00000004ff1d7210 */ /* 0x000fe400037e0416 */
[C---:B--2---:R-:W-:Y:S03]  /*b330*/  HMMA.16816.F32.BF16 R4, R32.reuse, R8, RZ ;  /* 0x000000082004723c */ /* 0x044fe600000418ff */
[----:B------:R-:W-:Y:S02]  /*b340*/  ISETP.NE.U32.AND P0, PT, R2, RZ, PT ;  /* 0x000000ff0200720c */ /* 0x000fe40003f05070 */
[----:B------:R-:W-:Y:S03]  /*b350*/  ISETP.NE.U32.AND P6, PT, R12, RZ, PT ;  /* 0x000000ff0c00720c */ /* 0x000fe60003fc5070 */
[C---:B------:R-:W-:Y:S08]  /*b360*/  HMMA.16816.F32.BF16 R8, R32.reuse, R10, RZ ;  /* 0x0000000a2008723c */ /* 0x040ff000000418ff */
[----:B------:R2:W-:Y:S01]  /*b370*/  LDGSTS.E.BYPASS.LTC128B.128.ZFILL [R215+0x3100], [R14.64], P0 ;  /* 0x031000000ed77fae */ /* 0x0005e20008141d46 */
[----:B------:R-:W-:Y:S06]  /*b380*/  ISETP.NE.U32.AND P0, PT, R13, RZ, PT ;  /* 0x000000ff0d00720c */ /* 0x000fec0003f05070 */
[----:B------:R3:W-:Y:S07]  /*b390*/  LDGSTS.E.BYPASS.LTC128B.128.ZFILL [R215+0x5100], [R20.64], P6 ;  /* 0x0510000014d77fae */ /* 0x0007ee000b141d46 */
[----:B------:R4:W-:Y:S01]  /*b3a0*/  LDGSTS.E.BYPASS.LTC128B.128.ZFILL [R215+0x7100], [R28.64], P0 ;  /* 0x071000001cd77fae */ /* 0x0009e20008141d46 */
[----:B------:R-:W-:Y:S06]  /*b3b0*/  ISETP.GT.AND P0, PT, R216, R226, PT ;  /* 0x000000e2d800720c */ /* 0x000fec0003f04270 */
[----:B------:R-:W0:Y:S01]  /*b3c0*/  LDGDEPBAR ;  /* 0x00000000000079af */ /* 0x000e220000000000 */
[C---:B--2---:R-:W-:Y:S08]  /*b3d0*/  HMMA.16816.F32.BF16 R12, R32.reuse, R16, RZ ;  /* 0x00000010200c723c */ /* 0x044ff000000418ff */
[C---:B------:R-:W-:Y:S08]  /*b3e0*/  HMMA.16816.F32.BF16 R16, R32.reuse, R18, RZ ;  /* 0x000000122010723c */ /* 0x040ff000000418ff */
[C---:B-1-3--:R-:W-:Y:S08]  /*b3f0*/  HMMA.16816.F32.BF16 R20, R32.reuse, R24, RZ ;  /* 0x000000182014723c */ /* 0x04aff000000418ff */
[C---:B------:R-:W-:Y:S08]  /*b400*/  HMMA.16816.F32.BF16 R24, R32.reuse, R26, RZ ;  /* 0x0000001a2018723c */ /* 0x040ff000000418ff */
[C---:B----4-:R-:W-:Y:S08]  /*b410*/  HMMA.16816.F32.BF16 R28, R32.reuse, R168, RZ ;  /* 0x000000a8201c723c */ /* 0x050ff000000418ff */
        /* <DEDUP_REMOVED lines=187> */
[C---:B-1----:R-:W-:Y:S03]  /*bfd0*/  HMMA.16816.F32.BF16 R12, R188.reuse, R168, R12 ;  /* 0x000000a8bc0c723c */ /* 0x042fe6000004180c */
[----:B------:R-:W-:Y:S02]  /*bfe0*/  FMUL.FTZ R3, R11, c[0x0][0x320] ;  /* 0x0000c8000b037a20 */ /* 0x000fe40000410000 */
[----:B------:R-:W1:Y:S03]  /*bff0*/  MUFU.TANH R185, R10 ;  /* 0x0000000a00b97308 */ /* 0x000e660000002400 */
[C---:B------:R-:W-:Y:S07]  /*c000*/  HMMA.16816.F32.BF16 R16, R188.reuse, R170, R16 ;  /* 0x000000aabc10723c */ /* 0x040fee0000041810 */
[----:B------:R4:W1:Y:S01]  /*c010*/  MUFU.TANH R183, R3 ;  /* 0x0000000300b77308 */ /* 0x0008620000002400 */
[----:B--2---:R-:W-:Y:S08]  /*c020*/  FMUL.FTZ R0, R5, c[0x0][0x320] ;  /* 0x0000c80005007a20 */ /* 0x004ff00000410000 */
[----:B------:R-:W-:Y:S01]  /*c030*/  FMUL.FTZ R2, R12, c[0x0][0x320] ;  /* 0x0000c8000c027a20 */ /* 0x000fe20000410000 */
[----:B------:R2:W1:Y:S10]  /*c040*/  MUFU.TANH R184, R0 ;  /* 0x0000000000b87308 */ /* 0x0004740000002400 */
[----:B------:R-:W1:Y:S01]  /*c050*/  MUFU.TANH R177, R2 ;  /* 0x0000000200b17308 */ /* 0x000e620000002400 */
[----:B----4-:R-:W-:Y:S09]  /*c060*/  FMUL.FTZ R3, R19, c[0x0][0x320] ;  /* 0x0000c80013037a20 */ /* 0x010ff20000410000 */
[----:B------:R-:W4:Y:S01]  /*c070*/  MUFU.TANH R173, R3 ;  /* 0x0000000300ad7308 */ /* 0x000f220000002400 */
[----:B--2---:R-:W-:Y:S09]  /*c080*/  FMUL.FTZ R0, R6, c[0x0][0x320] ;  /* 0x0000c80006007a20 */ /* 0x004ff20000410000 */
[----:B------:R2:W1:Y:S02]  /*c090*/  MUFU.TANH R186, R0 ;  /* 0x0000000000ba7308 */ /* 0x0004640000002400 */
[----:B--2---:R-:W-:Y:S02]  /*c0a0*/  FMUL.FTZ R0, R7, c[0x0][0x320] ;  /* 0x0000c80007007a20 */ /* 0x004fe40000410000 */
[----:B------:R-:W2:Y:S06]  /*c0b0*/  LDSM.16.M88.4 R4, [R201+0x1000] ;  /* 0x00100000c904783b */ /* 0x000eac0000000200 */
[----:B------:R5:W1:Y:S02]  /*c0c0*/  MUFU.TANH R187, R0 ;  /* 0x0000000000bb7308 */ /* 0x000a640000002400 */
[----:B-----5:R-:W-:Y:S08]  /*c0d0*/  FMUL.FTZ R0, R8, c[0x0][0x320] ;  /* 0x0000c80008007a20 */ /* 0x020ff00000410000 */
[----:B------:R5:W1:Y:S01]  /*c0e0*/  MUFU.TANH R182, R0 ;  /* 0x0000000000b67308 */ /* 0x000a620000002400 */
[C---:B--2---:R-:W-:Y:S07]  /*c0f0*/  HMMA.16816.F32.BF16 R20, R188.reuse, R4, R20 ;  /* 0x00000004bc14723c */ /* 0x044fee0000041814 */
[----:B------:R-:W-:Y:S01]  /*c100*/  FMUL.FTZ R4, R18, c[0x0][0x320] ;  /* 0x0000c80012047a20 */ /* 0x000fe20000410000 */
[C---:B------:R-:W-:Y:S03]  /*c110*/  HMMA.16816.F32.BF16 R24, R188.reuse, R6, R24 ;  /* 0x00000006bc18723c */ /* 0x040fe60000041818 */
[----:B------:R-:W2:Y:S01]  /*c120*/  MUFU.TANH R174, R4 ;  /* 0x0000000400ae7308 */ /* 0x000ea20000002400 */
        /* <DEDUP_REMOVED lines=64> */
[----:B-1----:R-:W-:Y:S01]  /*c530*/  IMAD.MOV.U32 R0, RZ, RZ, R2 ;  /* 0x000000ffff007224 */ /* 0x002fe200078e0002 */
        /* <DEDUP_REMOVED lines=25> */
.L_x_2899:
        /* <DEDUP_REMOVED lines=22> */
.L_x_2900:
[C---:B---3--:R-:W-:Y:S02]  /*c830*/  IADD3 R2, -R213.reuse, 0x10, RZ ;  /* 0x00000010d5027810 */ /* 0x048fe40007ffe1ff */
[----:B------:R-:W-:Y:S02]  /*c840*/  ISETP.NE.U32.AND P0, PT, R213, RZ, PT ;  /* 0x000000ffd500720c */ /* 0x000fe40003f05070 */
[----:B------:R-:W-:Y:S02]  /*c850*/  LOP3.LUT R2, R2, 0xf, RZ, 0xc0, !PT ;  /* 0x0000000f02027812 */ /* 0x000fe400078ec0ff */
[----:B-1----:R-:W-:Y:S02]  /*c860*/  P2R R5, PR, RZ, 0x2 ;  /* 0x00000002ff057803 */ /* 0x002fe40000000000 */
[----:B--2---:R-:W-:Y:S04]  /*c870*/  IADD3 R2, P1, P6, R2, R0, R25 ;  /* 0x0000000002027210 */ /* 0x004fe80007e3e019 */
[----:B----4-:R-:W-:Y:S02]  /*c880*/  IADD3.X R3, RZ, R4, R9, P1, P6 ;  /* 0x00000004ff037210 */ /* 0x010fe40000fec409 */
[C---:B------:R-:W-:Y:S02]  /*c890*/  IADD3 R6, P6, R0.reuse, R27, RZ ;  /* 0x0000001b00067210 */ /* 0x040fe40007fde0ff */
[----:B------:R-:W-:Y:S01]  /*c8a0*/  ISETP.NE.AND P1, PT, R5, RZ, PT ;  /* 0x000000ff0500720c */ /* 0x000fe20003f25270 */
        /* <DEDUP_REMOVED lines=9> */
[----:B-1----:R-:W-:Y:S05]  /*c940*/  IADD3 R2, P0, R0, R28, RZ ;  /* 0x0000001c00027210 */ /* 0x002fea0007f1e0ff */
[----:B------:R-:W-:Y:S05]  /*c950*/  IMAD.X R3, R4, 0x1, R12, P0 ;  /* 0x0000000104037824 */ /* 0x000fea00000e060c */
[----:B------:R2:W-:Y:S03]  /*c960*/  LDGSTS.E.BYPASS.LTC128B.128 [R215+0xf100], [R2.64], !P2 ;  /* 0x0f10000002d77fae */ /* 0x0005e6000d101d46 */
.L_x_2810:
[----:B--234-:R-:W-:Y:S05]  /*c970*/  BSYNC B0 ;  /* 0x0000000000007941 */ /* 0x01cfea0003800000 */
.L_x_2809:
        /* <DEDUP_REMOVED lines=41> */
.L_x_2901:
        /* <DEDUP_REMOVED lines=450> */
.L_x_2807:
[----:B------:R-:W-:Y:S05]  /*e830*/  BRA.DIV ~URZ, `(.L_x_2815) ;  /* 0x000080727f007947 */ /* 0x000fea000b800000 */
[----:B------:R1:W2:Y:S02]  /*e840*/  SHFL.BFLY PT, R0, R222, 0x2, 0x1f ;  /* 0x0c401f00de007f89 */ /* 0x0002a400000e0000 */
.L_x_2902:
[----:B--2---:R-:W-:Y:S01]  /*e850*/  FADD.FTZ R5, R0, R222 ;  /* 0x000000de00057221 */ /* 0x004fe20000010000 */
[----:B------:R-:W-:Y:S05]  /*e860*/  BRA.DIV ~URZ, `(.L_x_2816) ;  /* 0x000080927f007947 */ /* 0x000fea000b800000 */
[----:B------:R-:W2:Y:S02]  /*e870*/  SHFL.BFLY PT, R0, R221, 0x2, 0x1f ;  /* 0x0c401f00dd007f89 */ /* 0x000ea400000e0000 */
[----:B--2---:R-:W-:-:S02]  /*e880*/  FADD.FTZ R4, R0, R221 ;  /* 0x000000dd00047221 */ /* 0x004fc40000010000 */
[----:B------:R-:W2:Y:S04]  /*e890*/  SHFL.BFLY PT, R0, R5, 0x1, 0x1f ;  /* 0x0c201f0005007f89 */ /* 0x000ea800000e0000 */
[----:B------:R3:W4:Y:S01]  /*e8a0*/  SHFL.BFLY PT, R3, R4, 0x1, 0x1f ;  /* 0x0c201f0004037f89 */ /* 0x00072200000e0000 */
[----:B--2---:R-:W-:-:S05]  /*e8b0*/  FADD.FTZ R5, R5, R0 ;  /* 0x0000000005057221 */ /* 0x004fca0000010000 */
.L_x_2903:
        /* <DEDUP_REMOVED lines=33> */
[C---:B--2---:R-:W-:Y:S02]  /*ead0*/  FMUL.FTZ R120, R0.reuse, R154 ;  /* 0x0000009a00787220 */ /* 0x044fe40000410000 */
        /* <DEDUP_REMOVED lines=114> */
.L_x_2776:
        /* <DEDUP_REMOVED lines=8> */
[----:B-1----:R-:W-:Y:S01]  /*f280*/  IMAD.MOV.U32 R5, RZ, RZ, c[0x0][0x564] ;  /* 0x00015900ff057624 */ /* 0x002fe200078e00ff */
[----:B--2---:R-:W-:-:S06]  /*f290*/  ISETP.EQ.U32.AND P0, PT, R3, R2, PT ;  /* 0x000000020300720c */ /* 0x004fcc0003f02070 */
[----:B------:R-:W1:Y:S07]  /*f2a0*/  POPC R2, UR4 ;  /* 0x0000000400027d09 */ /* 0x000e6e0008000000 */
[----:B-1----:R1:W2:Y:S04]  /*f2b0*/  @P0 ATOMG.E.ADD.STRONG.GPU PT, R2, [R4.64], R2 ;  /* 0x00000002040209a8 */ /* 0x0022a800081ee1c6 */
[----:B-1----:R-:W1:Y:S04]  /*f2c0*/  S2R R4, SR_LTMASK ;  /* 0x0000000000047919 */ /* 0x002e680000003900 */
[----:B--2---:R1:W2:Y:S02]  /*f2d0*/  SHFL.IDX PT, R3, R2, R3, 0x1f ;  /* 0x00001f0302037589 */ /* 0x0042a400000e0000 */
[----:B-1----:R-:W-:-:S06]  /*f2e0*/  LOP3.LUT R2, R4, UR4, RZ, 0xc0, !PT ;  /* 0x0000000404027c12 */ /* 0x002fcc000f8ec0ff */
[----:B------:R-:W2:Y:S02]  /*f2f0*/  POPC R2, R2 ;  /* 0x0000000200027309 */ /* 0x000ea40000000000 */
[----:B--2---:R-:W-:-:S06]  /*f300*/  IADD3 R240, R3, c[0x0][0xc], R2 ;  /* 0x0000030003f07a10 */ /* 0x004fcc0007ffe002 */
.L_x_2818:
[----:B------:R-:W-:Y:S05]  /*f310*/  BSYNC B0 ;  /* 0x0000000000007941 */ /* 0x000fea0003800000 */
.L_x_2817:
[----:B------:R-:W-:Y:S01]  /*f320*/  PRMT R0, R0, 0x9910, RZ ;  /* 0x0000991000007816 */ /* 0x000fe200000000ff */
[----:B------:R-:W-:Y:S01]  /*f330*/  BSSY B1, `(.L_x_2819) ;  /* 0x0000452000017945 */ /* 0x000fe20003800000 */
[----:B------:R-:W-:Y:S02]  /*f340*/  IMAD.MOV.U32 R106, RZ, RZ, R240 ;  /* 0x000000ffff6a7224 */ /* 0x000fe400078e00f0 */
[----:B------:R-:W-:-:S13]  /*f350*/  ISETP.NE.AND P0, PT, R0, RZ, PT ;  /* 0x000000ff0000720c */ /* 0x000fda0003f05270 */
[----:B------:R-:W-:Y:S05]  /*f360*/  @!P0 BRA `(.L_x_2820) ;  /* 0x000036e000008947 */ /* 0x000fea0003800000 */
[----:B-1----:R-:W2:Y:S04]  /*f370*/  LDL R5, [R1+0x4] ;  /* 0x0000040001057983 */ /* 0x002ea80000100800 */
        /* <DEDUP_REMOVED lines=109> */
[----:B-1----:R-:W2:Y:S01]  /*fa50*/  LDL.LU R5, [R1] ;  /* 0x0000000001057983 */ /* 0x002ea20000300800 */
        /* <DEDUP_REMOVED lines=20> */
[----:B------:R-:W-:Y:S02]  /*fba0*/  ISETP.NE.AND.EX P2, PT, RZ, c[0x0][0x50c], PT, P2 ;  /* 0x00014300ff007a0c */ /* 0x000fe40003f45320 */
[----:B-1----:R-:W-:-:S02]  /*fbb0*/  F2FP.BF16.PACK_AB R2, R137, R136 ;  /* 0x000000888902723e */ /* 0x002fc400000010ff */
        /* <DEDUP_REMOVED lines=27> */
.L_x_2821:
[----:B-1----:R-:W2:Y:S04]  /*fd70*/  LDL.LU R2, [R1+0x2c] ;  /* 0x00002c0001027983 */ /* 0x002ea80000300800 */
[----:B------:R-:W3:Y:S01]  /*fd80*/  LDL R9, [R1+0x28] ;  /* 0x0000280001097983 */ /* 0x000ee20000100800 */
[----:B------:R-:W-:Y:S01]  /*fd90*/  IMAD.MOV.U32 R15, RZ, RZ, 0x368 ;  /* 0x00000368ff0f7424 */ /* 0x000fe200078e00ff */
[----:B------:R-:W-:-:S02]  /*fda0*/  ISETP.GT.AND P3, PT, R5, 0x1, PT ;  /* 0x000000010500780c */ /* 0x000fc40003f64270 */
[----:B------:R-:W4:Y:S01]  /*fdb0*/  LDL R110, [R1+0x34] ;  /* 0x00003400016e7983 */ /* 0x000f220000100800 */
[----:B------:R-:W-:Y:S02]  /*fdc0*/  ISETP.NE.U32.AND P0, PT, RZ, c[0x0][0x500], PT ;  /* 0x00014000ff007a0c */ /* 0x000fe40003f05070 */
[----:B------:R-:W-:Y:S02]  /*fdd0*/  SEL R15, R15, 0x328, P3 ;  /* 0x000003280f0f7807 */ /* 0x000fe40001800000 */
[----:B------:R-:W-:Y:S02]  /*fde0*/  ISETP.NE.AND.EX P0, PT, RZ, c[0x0][0x504], PT, P0 ;  /* 0x00014100ff007a0c */ /* 0x000fe40003f05300 */
[----:B------:R-:W1:Y:S01]  /*fdf0*/  LDC.64 R4, c[0x0][R15+0x170] ;  /* 0x00005c000f047b82 */ /* 0x000e620000000a00 */
[----:B------:R-:W-:Y:S02]  /*fe00*/  LOP3.LUT R11, R242, 0xffff, RZ, 0xc0, !PT ;  /* 0x0000fffff20b7812 */ /* 0x000fe400078ec0ff */
[----:B------:R-:W-:-:S05]  /*fe10*/  SEL R8, R251, RZ, !P0 ;  /* 0x000000fffb087207 */ /* 0x000fca0004000000 */
[----:B------:R-:W1:Y:S08]  /*fe20*/  LDC.64 R12, c[0x0][R15+0x168] ;  /* 0x00005a000f0c7b82 */ /* 0x000e700000000a00 */
[----:B------:R-:W2:Y:S01]  /*fe30*/  LDC.64 R16, c[0x0][R15+0x178] ;  /* 0x00005e000f107b82 */ /* 0x000ea20000000a00 */
[----:B-----5:R-:W-:Y:S01]  /*fe40*/  SHF.R.S32.HI R10, RZ, 0x1f, R0 ;  /* 0x0000001fff0a7819 */ /* 0x020fe20000011400 */
[----:B-1----:R-:W-:-:S02]  /*fe50*/  IMAD R6, R13, R11, RZ ;  /* 0x0000000b0d067224 */ /* 0x002fc400078e02ff */
[----:B------:R-:W1:Y:S02]  /*fe60*/  S2R R13, SR_TID.X ;  /* 0x00000000000d7919 */ /* 0x000e640000002100 */
[----:B-1----:R-:W-:-:S04]  /*fe70*/  SHF.R.S32.HI R107, RZ, 0x1f, R13 ;  /* 0x0000001fff6b7819 */ /* 0x002fc8000001140d */
[----:B------:R-:W-:-:S04]  /*fe80*/  LEA.HI R107, R107, R13, RZ, 0x5 ;  /* 0x0000000d6b6b7211 */ /* 0x000fc800078f28ff */
[----:B------:R-:W-:-:S05]  /*fe90*/  LOP3.LUT R107, R107, 0xffffffe0, RZ, 0xc0, !PT ;  /* 0xffffffe06b6b7812 */ /* 0x000fca00078ec0ff */
[----:B------:R-:W-:Y:S02]  /*fea0*/  IMAD.IADD R107, R13, 0x1, -R107 ;  /* 0x000000010d6b7824 */ /* 0x000fe400078e0a6b */
[----:B------:R-:W-:Y:S01]  /*feb0*/  IMAD R13, R14, c[0x0][0x4e8], RZ ;  /* 0x00013a000e0d7a24 */ /* 0x000fe200078e02ff */
[----:B--2---:R-:W-:Y:S01]  /*fec0*/  SEL R3, R2, RZ, !P0 ;  /* 0x000000ff02037207 */ /* 0x004fe20004000000 */
[----:B------:R-:W-:-:S04]  /*fed0*/  IMAD R2, R5, R8, RZ ;  /* 0x0000000805027224 */ /* 0x000fc800078e02ff */
[C---:B------:R-:W-:Y:S02]  /*fee0*/  IMAD R7, R4.reuse, R3, R2 ;  /* 0x0000000304077224 */ /* 0x040fe400078e0202 */
[----:B------:R-:W-:-:S04]  /*fef0*/  IMAD.WIDE.U32 R2, R4, R8, RZ ;  /* 0x0000000804027225 */ /* 0x000fc800078e00ff */
[----:B------:R-:W-:-:S04]  /*ff00*/  IMAD.WIDE.U32 R4, R12, R11, RZ ;  /* 0x0000000b0c047225 */ /* 0x000fc800078e00ff */
[----:B------:R-:W-:Y:S01]  /*ff10*/  IMAD.IADD R3, R3, 0x1, R7 ;  /* 0x0000000103037824 */ /* 0x000fe200078e0207 */
[----:B------:R-:W-:Y:S01]  /*ff20*/  IADD3 R12, P1, P0, R2, R4, R0 ;  /* 0x00000004020c7210 */ /* 0x000fe2000783e000 */
[----:B------:R-:W-:Y:S02]  /*ff30*/  IMAD.MOV.U32 R2, RZ, RZ, c[0x0][0x4e8] ;  /* 0x00013a00ff027624 */ /* 0x000fe400078e00ff */
[----:B------:R-:W-:-:S03]  /*ff40*/  IMAD.IADD R6, R5, 0x1, R6 ;  /* 0x0000000105067824 */ /* 0x000fc600078e0206 */
[----:B------:R-:W-:Y:S02]  /*ff50*/  ISETP.NE.AND P2, PT, R2, 0x1, PT ;  /* 0x000000010200780c */ /* 0x000fe40003f45270 */
[----:B---3--:R-:W-:-:S05]  /*ff60*/  SEL R2, R9, RZ, P3 ;  /* 0x000000ff09027207 */ /* 0x008fca0001800000 */
[-C--:B------:R-:W-:Y:S02]  /*ff70*/  IMAD R7, R17, R2.reuse, RZ ;  /* 0x0000000211077224 */ /* 0x080fe400078e02ff */
[----:B------:R-:W-:Y:S02]  /*ff80*/  IMAD.WIDE.U32 R4, R16, R2, RZ ;  /* 0x0000000210047225 */ /* 0x000fe400078e00ff */
[----:B------:R-:W1:Y:S02]  /*ff90*/  LDC.64 R16, c[0x0][R15+0x160] ;  /* 0x000058000f107b82 */ /* 0x000e640000000a00 */
[----:B------:R-:W-:Y:S01]  /*ffa0*/  IMAD.IADD R9, R250, 0x1, R239 ;  /* 0x00000001fa097824 */ /* 0x000fe200078e02ef */
[----:B------:R-:W-:-:S03]  /*ffb0*/  IADD3.X R6, R3, R6, R10, P1, P0 ;  /* 0x0000000603067210 */ /* 0x000fc60000fe040a */
[----:B------:R-:W-:-:S04]  /*ffc0*/  @P2 IMAD.HI.U32 R3, R9, c[0x0][0x4ec], RZ ;  /* 0x00013b0009032a27 */ /* 0x000fc800078e00ff */
[----:B------:R-:W-:Y:S01]  /*ffd0*/  IMAD.MOV.U32 R2, RZ, RZ, R9 ;  /* 0x000000ffff027224 */ /* 0x000fe200078e0009 */
[----:B------:R-:W-:-:S04]  /*ffe0*/  @P2 SHF.R.U32.HI R2, RZ, c[0x0][0x4f0], R3 ;  /* 0x00013c00ff022a19 */ /* 0x000fc80000011603 */
[----:B------:R-:W-:Y:S02]  /*fff0*/  IADD3 R4, P1, P0, R2, R12, R4 ;  /* 0x0000000c02047210 */ /* 0x000fe4000783e004 */
        /* <DEDUP_REMOVED lines=17> */
[----:B------:R-:W1:Y:S04]  /*10110*/  SHFL.IDX PT, R7, R2, RZ, 0x1c1f ;  /* 0x001c1fff02077589 */ /* 0x000e6800000e0000 */
[----:B------:R-:W-:Y:S04]  /*10120*/  SHFL.IDX PT, R4, R4, 0x1, 0x1c1f ;  /* 0x003c1f0004047f89 */ /* 0x000fe800000e0000 */
[----:B------:R4:W2:Y:S01]  /*10130*/  SHFL.IDX PT, R5, R2, 0x1, 0x1c1f ;  /* 0x003c1f0002057f89 */ /* 0x0008a200000e0000 */
[----:B------:R-:W-:Y:S01]  /*10140*/  LOP3.LUT P0, RZ, R107, 0x3, RZ, 0xc0, !PT ;  /* 0x000000036bff7812 */ /* 0x000fe2000780c0ff */
[----:B----4-:R-:W-:-:S05]  /*10150*/  IMAD.IADD R2, R110, 0x1, R239 ;  /* 0x000000016e027824 */ /* 0x010fca00078e02ef */
[C---:B------:R-:W-:Y:S02]  /*10160*/  IADD3 R3, R2.reuse, 0x8, RZ ;  /* 0x0000000802037810 */ /* 0x040fe40007ffe0ff */
[-C--:B------:R-:W-:Y:S02]  /*10170*/  ISETP.GE.OR P1, PT, R2, R13.reuse, P0 ;  /* 0x0000000d0200720c */ /* 0x080fe40000726670 */
[----:B------:R-:W-:-:S11]  /*10180*/  ISETP.GE.OR P0, PT, R3, R13, P0 ;  /* 0x0000000d0300720c */ /* 0x000fd60000706670 */
[----:B-1----:R1:W-:Y:S01]  /*10190*/  @!P1 ST.E [R6.64], R18 ;  /* 0x0000001206009985 */ /* 0x0023e2000c101906 */
[----:B------:R-:W-:-:S03]  /*101a0*/  ISETP.GE.AND P1, PT, R2, R13, PT ;  /* 0x0000000d0200720c */ /* 0x000fc60003f26270 */
[----:B--2---:R1:W-:Y:S01]  /*101b0*/  @!P0 ST.E [R4.64], R19 ;  /* 0x0000001304008985 */ /* 0x0043e2000c101906 */
[----:B------:R-:W-:Y:S01]  /*101c0*/  ISETP.GE.AND P0, PT, R3, R13, PT ;  /* 0x0000000d0300720c */ /* 0x000fe20003f06270 */
        /* <DEDUP_REMOVED lines=48> */
.L_x_2904:
[----:B------:R-:W-:Y:S05]  /*104d0*/  BRA.DIV ~URZ, `(.L_x_2824) ;  /* 0x000065827f007947 */ /* 0x000fea000b800000 */
[----:B------:R4:W2:Y:S02]  /*104e0*/  SHFL.IDX PT, R0, R14, RZ, 0x181f ;  /* 0x00181fff0e007589 */ /* 0x0008a400000e0000 */
.L_x_2905:
        /* <DEDUP_REMOVED lines=24> */
.L_x_2826:
[----:B------:R-:W-:Y:S05]  /*10670*/  BSYNC B0 ;  /* 0x0000000000007941 */ /* 0x000fea0003800000 */
.L_x_2825:
[----:B------:R-:W-:Y:S05]  /*10680*/  BRA.DIV ~URZ, `(.L_x_2827) ;  /* 0x000064427f007947 */ /* 0x000fea000b800000 */
[----:B---3--:R3:W4:Y:S04]  /*10690*/  SHFL.IDX PT, R4, R5, 0x1, 0x181f ;  /* 0x00381f0005047f89 */ /* 0x00872800000e0000 */
[----:B--2---:R3:W2:Y:S02]  /*106a0*/  SHFL.IDX PT, R0, R14, 0x1, 0x181f ;  /* 0x00381f000e007f89 */ /* 0x0046a400000e0000 */
.L_x_2906:
        /* <DEDUP_REMOVED lines=24> */
.L_x_2829:
[----:B------:R-:W-:Y:S05]  /*10830*/  BSYNC B0 ;  /* 0x0000000000007941 */ /* 0x000fea0003800000 */
.L_x_2828:
[----:B------:R-:W-:Y:S05]  /*10840*/  BRA.DIV ~URZ, `(.L_x_2830) ;  /* 0x000063527f007947 */ /* 0x000fea000b800000 */
[----:B----4-:R4:W3:Y:S02]  /*10850*/  SHFL.IDX PT, R4, R5, 0x2, 0x181f ;  /* 0x00581f0005047f89 */ /* 0x0108e400000e0000 */
.L_x_2907:
[----:B------:R-:W-:Y:S05]  /*10860*/  BRA.DIV ~URZ, `(.L_x_2831) ;  /* 0x000063a27f007947 */ /* 0x000fea000b800000 */
[----:B--2---:R2:W4:Y:S02]  /*10870*/  SHFL.IDX PT, R0, R14, 0x2, 0x181f ;  /* 0x00581f000e007f89 */ /* 0x00452400000e0000 */
.L_x_2908:
        /* <DEDUP_REMOVED lines=24> */
.L_x_2833:
[----:B------:R-:W-:Y:S05]  /*10a00*/  BSYNC B0 ;  /* 0x0000000000007941 */ /* 0x000fea0003800000 */
.L_x_2832:
[----:B------:R-:W-:Y:S05]  /*10a10*/  BRA.DIV ~URZ, `(.L_x_2834) ;  /* 0x000062627f007947 */ /* 0x000fea000b800000 */
[----:B---3--:R3:W1:Y:S04]  /*10a20*/  SHFL.IDX PT, R4, R5, 0x3, 0x181f ;  /* 0x00781f0005047f89 */ /* 0x00866800000e0000 */
[----:B----4-:R3:W4:Y:S02]  /*10a30*/  SHFL.IDX PT, R0, R14, 0x3, 0x181f ;  /* 0x00781f000e007f89 */ /* 0x01072400000e0000 */
.L_x_2909:
        /* <DEDUP_REMOVED lines=25> */
.L_x_2822:
        /* <DEDUP_REMOVED lines=33> */
.L_x_2910:
[----:B------:R-:W-:Y:S05]  /*10de0*/  BRA.DIV ~URZ, `(.L_x_2837) ;  /* 0x00005fd27f007947 */ /* 0x000fea000b800000 */
[----:B------:R3:W4:Y:S02]  /*10df0*/  SHFL.IDX PT, R0, R12, RZ, 0x1c1f ;  /* 0x001c1fff0c007589 */ /* 0x00072400000e0000 */
.L_x_2911:
[----:B------:R-:W-:Y:S01]  /*10e00*/  BSSY B0, `(.L_x_2838) ;  /* 0x00000e0000007945 */ /* 0x000fe20003800000 */
[----:B------:R-:W-:Y:S05]  /*10e10*/  @P1 BRA `(.L_x_2839) ;  /* 0x00000de000001947 */ /* 0x000fea0003800000 */
[C---:B------:R-:W-:Y:S02]  /*10e20*/  ISETP.GE.AND P1, PT, R248.reuse, c[0x0][0x3c8], PT ;  /* 0x0000f200f8007a0c */ /* 0x040fe40003f26270 */
[C---:B------:R-:W-:Y:S02]  /*10e30*/  IADD3 R7, R248.reuse, 0x8, RZ ;  /* 0x00000008f8077810 */ /* 0x040fe40007ffe0ff */
[C---:B------:R-:W-:Y:S02]  /*10e40*/  IADD3 R6, R248.reuse, 0x10, RZ ;  /* 0x00000010f8067810 */ /* 0x040fe40007ffe0ff */
[----:B------:R-:W-:Y:S02]  /*10e50*/  ISETP.GE.AND P3, PT, R7, c[0x0][0x3c8], PT ;  /* 0x0000f20007007a0c */ /* 0x000fe40003f66270 */
[----:B------:R-:W-:-:S02]  /*10e60*/  IADD3 R9, R248, 0x8, RZ ;  /* 0x00000008f8097810 */ /* 0x000fc40007ffe0ff */
[----:B------:R-:W-:Y:S02]  /*10e70*/  ISETP.GE.AND P4, PT, R6, c[0x0][0x3c8], PT ;  /* 0x0000f20006007a0c */ /* 0x000fe40003f86270 */
[C---:B------:R-:W-:Y:S01]  /*10e80*/  IADD3 R8, R248.reuse, 0x18, RZ ;  /* 0x00000018f8087810 */ /* 0x040fe20007ffe0ff */
[----:B----4-:R-:W-:Y:S01]  /*10e90*/  @!P1 IMAD.MOV.U32 R2, RZ, RZ, R0 ;  /* 0x000000ffff029224 */ /* 0x010fe200078e0000 */
[----:B------:R-:W-:Y:S01]  /*10ea0*/  SHF.R.S32.HI R9, RZ, 0x1f, R9 ;  /* 0x0000001fff097819 */ /* 0x000fe20000011409 */
[----:B--2---:R-:W-:Y:S01]  /*10eb0*/  @!P1 IMAD.MOV.U32 R3, RZ, RZ, R4 ;  /* 0x000000ffff039224 */ /* 0x004fe200078e0004 */
[C---:B------:R-:W-:Y:S02]  /*10ec0*/  IADD3 R13, R248.reuse, 0x20, RZ ;  /* 0x00000020f80d7810 */ /* 0x040fe40007ffe0ff */
[C---:B------:R-:W-:Y:S01]  /*10ed0*/  IADD3 R11, R248.reuse, 0x18, RZ ;  /* 0x00000018f80b7810 */ /* 0x040fe20007ffe0ff */
[----:B------:R-:W-:Y:S01]  /*10ee0*/  @!P1 IMAD.WIDE R2, R248, 0x4, R2 ;  /* 0x00000004f8029825 */ /* 0x000fe200078e0202 */
[----:B------:R-:W-:-:S02]  /*10ef0*/  ISETP.GE.AND P6, PT, R13, c[0x0][0x3c8], PT ;  /* 0x0000f2000d007a0c */ /* 0x000fc40003fc6270 */
[----:B------:R-:W-:Y:S02]  /*10f00*/  SHF.R.S32.HI R11, RZ, 0x1f, R11 ;  /* 0x0000001fff0b7819 */ /* 0x000fe4000001140b */
[----:B------:R2:W-:Y:S01]  /*10f10*/  @!P1 ST.E.64 [R2.64], R22 ;  /* 0x0000001602009985 */ /* 0x0005e2000c101b06 */
[----:B------:R-:W-:Y:S02]  /*10f20*/  ISETP.GE.AND P1, PT, R8, c[0x0][0x3c8], PT ;  /* 0x0000f20008007a0c */ /* 0x000fe40003f26270 */
[C---:B------:R-:W-:Y:S02]  /*10f30*/  IADD3 R10, R248.reuse, 0x30, RZ ;  /* 0x00000030f80a7810 */ /* 0x040fe40007ffe0ff */
[----:B------:R-:W-:Y:S02]  /*10f40*/  IADD3 R14, R248, 0x20, RZ ;  /* 0x00000020f80e7810 */ /* 0x000fe40007ffe0ff */
[----:B------:R-:W-:Y:S02]  /*10f50*/  ISETP.GE.AND P5, PT, R10, c[0x0][0x3c8], PT ;  /* 0x0000f2000a007a0c */ /* 0x000fe40003fa6270 */
[----:B------:R-:W-:-:S02]  /*10f60*/  SHF.R.S32.HI R14, RZ, 0x1f, R14 ;  /* 0x0000001fff0e7819 */ /* 0x000fc4000001140e */
[C---:B------:R-:W-:Y:S02]  /*10f70*/  IADD3 R15, R248.reuse, 0xa0, RZ ;  /* 0x000000a0f80f7810 */ /* 0x040fe40007ffe0ff */
[C---:B------:R-:W-:Y:S02]  /*10f80*/  IADD3 R16, R248.reuse, 0xb0, RZ ;  /* 0x000000b0f8107810 */ /* 0x040fe40007ffe0ff */
[C---:B------:R-:W-:Y:S02]  /*10f90*/  IADD3 R17, R248.reuse, 0xa0, RZ ;  /* 0x000000a0f8117810 */ /* 0x040fe40007ffe0ff */
[----:B------:R-:W-:Y:S02]  /*10fa0*/  IADD3 R18, R248, 0xe8, RZ ;  /* 0x000000e8f8127810 */ /* 0x000fe40007ffe0ff */
[----:B------:R-:W-:Y:S02]  /*10fb0*/  SHF.R.S32.HI R17, RZ, 0x1f, R17 ;  /* 0x0000001fff117819 */ /* 0x000fe40000011411 */
[----:B------:R-:W-:-:S02]  /*10fc0*/  SHF.R.S32.HI R18, RZ, 0x1f, R18 ;  /* 0x0000001fff127819 */ /* 0x000fc40000011412 */
[----:B--2---:R-:W-:-:S04]  /*10fd0*/  @!P3 LEA R2, P2, R7, R0, 0x2 ;  /* 0x000000000702b211 */ /* 0x004fc800078410ff */
[----:B------:R-:W-:Y:S02]  /*10fe0*/  @!P3 LEA.HI.X R3, R7, R4, R9, 0x2, P2 ;  /* 0x000000040703b211 */ /* 0x000fe400010f1409 */
[C---:B------:R-:W-:Y:S02]  /*10ff0*/  IADD3 R7, R248.reuse, 0x10, RZ ;  /* 0x00000010f8077810 */ /* 0x040fe40007ffe0ff */
[----:B------:R-:W-:Y:S01]  /*11000*/  IADD3 R9, R248, 0x28, RZ ;  /* 0x00000028f8097810 */ /* 0x000fe20007ffe0ff */
[----:B------:R2:W-:Y:S01]  /*11010*/  @!P3 ST.E.64 [R2.64], R24 ;  /* 0x000000180200b985 */ /* 0x0005e2000c101b06 */
[----:B------:R-:W-:Y:S02]  /*11020*/  SHF.R.S32.HI R7, RZ, 0x1f, R7 ;  /* 0x0000001fff077819 */ /* 0x000fe40000011407 */
[----:B--2---:R-:W-:-:S04]  /*11030*/  @!P4 LEA R2, P2, R6, R0, 0x2 ;  /* 0x000000000602c211 */ /* 0x004fc800078410ff */
[----:B------:R-:W-:Y:S02]  /*11040*/  @!P4 LEA.HI.X R3, R6, R4, R7, 0x2, P2 ;  /* 0x000000040603c211 */ /* 0x000fe400010f1407 */
[----:B------:R-:W-:Y:S02]  /*11050*/  ISETP.GE.AND P2, PT, R9, c[0x0][0x3c8], PT ;  /* 0x0000f20009007a0c */ /* 0x000fe40003f46270 */
[C---:B------:R-:W-:Y:S01]  /*11060*/  @!P1 LEA R6, P3, R8.reuse, R0, 0x2 ;  /* 0x0000000008069211 */ /* 0x040fe200078610ff */
[----:B------:R2:W-:Y:S03]  /*11070*/  @!P4 ST.E.64 [R2.64], R26 ;  /* 0x0000001a0200c985 */ /* 0x0005e6000c101b06 */
        /* <DEDUP_REMOVED lines=9> */
[C---:B----4-:R-:W-:Y:S01]  /*11110*/  @!P2 LEA R6, P3, R9.reuse, R0, 0x2 ;  /* 0x000000000906a211 */ /* 0x050fe200078610ff */
[----:B------:R2:W-:Y:S01]  /*11120*/  @!P6 ST.E.64 [R2.64], R30 ;  /* 0x0000001e0200e985 */ /* 0x0005e2000c101b06 */
[C---:B------:R-:W-:Y:S02]  /*11130*/  IADD3 R14, R248.reuse, 0x30, RZ ;  /* 0x00000030f80e7810 */ /* 0x040fe40007ffe0ff */
[----:B------:R-:W-:Y:S02]  /*11140*/  @!P2 LEA.HI.X R7, R9, R4, R11, 0x2, P3 ;  /* 0x000000040907a211 */ /* 0x000fe400018f140b */
[----:B------:R-:W-:-:S02]  /*11150*/  IADD3 R9, R248, 0x48, RZ ;  /* 0x00000048f8097810 */ /* 0x000fc40007ffe0ff */
[----:B------:R-:W-:Y:S01]  /*11160*/  IADD3 R11, R248, 0x38, RZ ;  /* 0x00000038f80b7810 */ /* 0x000fe20007ffe0ff */
[----:B------:R4:W-:Y:S01]  /*11170*/  @!P2 ST.E.64 [R6.64], R32 ;  /* 0x000000200600a985 */ /* 0x0009e2000c101b06 */
[----:B------:R-:W-:Y:S02]  /*11180*/  ISETP.GE.AND P6, PT, R13, c[0x0][0x3c8], PT ;  /* 0x0000f2000d007a0c */ /* 0x000fe40003fc6270 */
[----:B------:R-:W-:Y:S02]  /*11190*/  ISETP.GE.AND P2, PT, R9, c[0x0][0x3c8], PT ;  /* 0x0000f20009007a0c */ /* 0x000fe40003f46270 */
[----:B------:R-:W-:Y:S02]  /*111a0*/  SHF.R.S32.HI R14, RZ, 0x1f, R14 ;  /* 0x0000001fff0e7819 */ /* 0x000fe4000001140e */
        /* <DEDUP_REMOVED lines=74> */
[----:B----4-:R-:W-:Y:S01]  /*11650*/  @!P2 LEA R6, P3, R9, R0, 0x2 ;  /* 0x000000000906a211 */ /* 0x010fe200078610ff */
[----:B------:R2:W-:Y:S01]  /*11660*/  @!P6 ST.E.64 [R2.64], R68 ;  /* 0x000000440200e985 */ /* 0x0005e2000c101b06 */
[----:B------:R-:W-:Y:S02]  /*11670*/  ISETP.GE.AND P6, PT, R15, c[0x0][0x3c8], PT ;  /* 0x0000f2000f007a0c */ /* 0x000fe40003fc6270 */
[----:B------:R-:W-:Y:S02]  /*11680*/  @!P2 LEA.HI.X R7, R9, R4, R11, 0x2, P3 ;  /* 0x000000040907a211 */ /* 0x000fe400018f140b */
[----:B------:R-:W-:-:S02]  /*11690*/  IADD3 R11, R248, 0xa8, RZ ;  /* 0x000000a8f80b7810 */ /* 0x000fc40007ffe0ff */
[C---:B------:R-:W-:Y:S01]  /*116a0*/  IADD3 R9, R248.reuse, 0x98, RZ ;  /* 0x00000098f8097810 */ /* 0x040fe20007ffe0ff */
[----:B------:R4:W-:Y:S01]  /*116b0*/  @!P2 ST.E.64 [R6.64], R72 ;  /* 0x000000480600a985 */ /* 0x0009e2000c101b06 */
[----:B------:R-:W-:Y:S02]  /*116c0*/  ISETP.GE.AND P2, PT, R11, c[0x0][0x3c8], PT ;  /* 0x0000f2000b007a0c */ /* 0x000fe40003f46270 */
[----:B------:R-:W-:Y:S02]  /*116d0*/  SHF.R.S32.HI R13, RZ, 0x1f, R13 ;  /* 0x0000001fff0d7819 */ /* 0x000fe4000001140d */
[----:B------:R-:W-:Y:S02]  /*116e0*/  SHF.R.S32.HI R9, RZ, 0x1f, R9 ;  /* 0x0000001fff097819 */ /* 0x000fe40000011409 */
[----:B------:R-:W-:Y:S02]  /*116f0*/  IADD3 R14, R248, 0xc0, RZ ;  /* 0x000000c0f80e7810 */ /* 0x000fe40007ffe0ff */
        /* <DEDUP_REMOVED lines=10> */
[----:B------:R-:W-:Y:S02]  /*117a0*/  ISETP.GE.AND P1, PT, R10, c[0x0][0x3c8], PT ;  /* 0x0000f2000a007a0c */ /* 0x000fe40003f26270 */
[----:B------:R-:W-:-:S04]  /*117b0*/  @!P2 LEA R8, P3, R11, R0, 0x2 ;  /* 0x000000000b08a211 */ /* 0x000fc800078610ff */
[----:B------:R-:W-:Y:S02]  /*117c0*/  @!P2 LEA.HI.X R9, R11, R4, R13, 0x2, P3 ;  /* 0x000000040b09a211 */ /* 0x000fe400018f140d */
[C---:B------:R-:W-:Y:S02]  /*117d0*/  IADD3 R13, R248.reuse, 0xc8, RZ ;  /* 0x000000c8f80d7810 */ /* 0x040fe40007ffe0ff */
[----:B------:R-:W-:Y:S02]  /*117e0*/  IADD3 R11, R248, 0xd0, RZ ;  /* 0x000000d0f80b7810 */ /* 0x000fe40007ffe0ff */
[----:B--2---:R-:W-:-:S04]  /*117f0*/  @!P6 LEA R2, P4, R15, R0, 0x2 ;  /* 0x000000000f02e211 */ /* 0x004fc800078810ff */
[----:B------:R-:W-:Y:S02]  /*11800*/  @!P6 LEA.HI.X R3, R15, R4, R17, 0x2, P4 ;  /* 0x000000040f03e211 */ /* 0x000fe400020f1411 */
[C---:B------:R-:W-:Y:S02]  /*11810*/  IADD3 R17, R248.reuse, 0xb0, RZ ;  /* 0x000000b0f8117810 */ /* 0x040fe40007ffe0ff */
[----:B------:R-:W-:Y:S01]  /*11820*/  IADD3 R15, R248, 0xb8, RZ ;  /* 0x000000b8f80f7810 */ /* 0x000fe20007ffe0ff */
[----:B------:R2:W-:Y:S01]  /*11830*/  @!P6 ST.E.64 [R2.64], R84 ;  /* 0x000000540200e985 */ /* 0x0005e2000c101b06 */
[----:B------:R-:W-:Y:S02]  /*11840*/  ISETP.GE.AND P6, PT, R14, c[0x0][0x3c8], PT ;  /* 0x0000f2000e007a0c */ /* 0x000fe40003fc6270 */
[----:B------:R-:W-:Y:S01]  /*11850*/  ISETP.GE.AND P4, PT, R13, c[0x0][0x3c8], PT ;  /* 0x0000f2000d007a0c */ /* 0x000fe20003f86270 */
[----:B------:R5:W-:Y:S01]  /*11860*/  @!P2 ST.E.64 [R8.64], R88 ;  /* 0x000000580800a985 */ /* 0x000be2000c101b06 */
[----:B----4-:R-:W-:-:S02]  /*11870*/  @!P5 LEA R6, P3, R16, R0, 0x2 ;  /* 0x000000001006d211 */ /* 0x010fc400078610ff */
[----:B------:R-:W-:Y:S02]  /*11880*/  SHF.R.S32.HI R17, RZ, 0x1f, R17 ;  /* 0x0000001fff117819 */ /* 0x000fe40000011411 */
[----:B------:R-:W-:Y:S02]  /*11890*/  SHF.R.S32.HI R15, RZ, 0x1f, R15 ;  /* 0x0000001fff0f7819 */ /* 0x000fe4000001140f */
[----:B------:R-:W-:Y:S02]  /*118a0*/  @!P5 LEA.HI.X R7, R16, R4, R17, 0x2, P3 ;  /* 0x000000041007d211 */ /* 0x000fe400018f1411 */
[----:B------:R-:W-:Y:S02]  /*118b0*/  ISETP.GE.AND P3, PT, R11, c[0x0][0x3c8], PT ;  /* 0x0000f2000b007a0c */ /* 0x000fe40003f66270 */
[C---:B------:R-:W-:Y:S01]  /*118c0*/  IADD3 R16, R248.reuse, 0xc0, RZ ;  /* 0x000000c0f8107810 */ /* 0x040fe20007ffe0ff */
[----:B------:R4:W-:Y:S01]  /*118d0*/  @!P5 ST.E.64 [R6.64], R92 ;  /* 0x0000005c0600d985 */ /* 0x0009e2000c101b06 */
[----:B------:R-:W-:-:S02]  /*118e0*/  IADD3 R17, R248, 0xe8, RZ ;  /* 0x000000e8f8117810 */ /* 0x000fc40007ffe0ff */
[----:B------:R-:W-:Y:S02]  /*118f0*/  SHF.R.S32.HI R16, RZ, 0x1f, R16 ;  /* 0x0000001fff107819 */ /* 0x000fe40000011410 */
[----:B--2---:R-:W-:-:S04]  /*11900*/  @!P1 LEA R2, P2, R10, R0, 0x2 ;  /* 0x000000000a029211 */ /* 0x004fc800078410ff */
[----:B------:R-:W-:Y:S02]  /*11910*/  @!P1 LEA.HI.X R3, R10, R4, R15, 0x2, P2 ;  /* 0x000000040a039211 */ /* 0x000fe400010f140f */
[----:B------:R-:W-:Y:S02]  /*11920*/  IADD3 R15, R248, 0xc8, RZ ;  /* 0x000000c8f80f7810 */ /* 0x000fe40007ffe0ff */
[----:B-----5:R-:W-:Y:S01]  /*11930*/  @!P6 LEA R8, P2, R14, R0, 0x2 ;  /* 0x000000000e08e211 */ /* 0x020fe200078410ff */
[----:B------:R2:W-:Y:S01]  /*11940*/  @!P1 ST.E.64 [R2.64], R96 ;  /* 0x0000006002009985 */ /* 0x0005e2000c101b06 */
[----:B------:R-:W-:Y:S02]  /*11950*/  SHF.R.S32.HI R15, RZ, 0x1f, R15 ;  /* 0x0000001fff0f7819 */ /* 0x000fe4000001140f */
[----:B------:R-:W-:Y:S02]  /*11960*/  IADD3 R10, R248, 0xd8, RZ ;  /* 0x000000d8f80a7810 */ /* 0x000fe40007ffe0ff */
[----:B------:R-:W-:-:S02]  /*11970*/  @!P6 LEA.HI.X R9, R14, R4, R16, 0x2, P2 ;  /* 0x000000040e09e211 */ /* 0x000fc400010f1410 */
[----:B------:R-:W-:Y:S02]  /*11980*/  ISETP.GE.AND P1, PT, R10, c[0x0][0x3c8], PT ;  /* 0x0000f2000a007a0c */ /* 0x000fe40003f26270 */
[----:B------:R-:W-:Y:S01]  /*11990*/  IADD3 R14, R248, 0xe0, RZ ;  /* 0x000000e0f80e7810 */ /* 0x000fe20007ffe0ff */
[----:B------:R-:W-:Y:S01]  /*119a0*/  @!P6 ST.E.64 [R8.64], R134 ;  /* 0x000000860800e985 */ /* 0x000fe2000c101b06 */
[----:B----4-:R-:W-:Y:S02]  /*119b0*/  @!P3 LEA R6, P2, R11, R0, 0x2 ;  /* 0x000000000b06b211 */ /* 0x010fe400078410ff */
        /* <DEDUP_REMOVED lines=19> */
[----:B------:R-:W-:-:S03]  /*11af0*/  @!P6 LEA R10, P2, R14, R0, 0x2 ;  /* 0x000000000e0ae211 */ /* 0x000fc600078410ff */
[----:B------:R2:W-:Y:S01]  /*11b00*/  @!P1 ST.E.64 [R2.64], R108 ;  /* 0x0000006c02009985 */ /* 0x0005e2000c101b06 */
[----:B------:R-:W-:Y:S02]  /*11b10*/  @!P6 LEA.HI.X R11, R14, R4, R16, 0x2, P2 ;  /* 0x000000040e0be211 */ /* 0x000fe400010f1410 */
[-C--:B------:R-:W-:Y:S02]  /*11b20*/  @!P5 LEA R8, P1, R17, R0.reuse, 0x2 ;  /* 0x000000001108d211 */ /* 0x080fe400078210ff */
[C---:B------:R-:W-:Y:S01]  /*11b30*/  IADD3 R16, R248.reuse, 0xf0, RZ ;  /* 0x000000f0f8107810 */ /* 0x040fe20007ffe0ff */
[----:B------:R1:W-:Y:S01]  /*11b40*/  @!P6 ST.E.64 [R10.64], R148 ;  /* 0x000000940a00e985 */ /* 0x0003e2000c101b06 */
[----:B------:R-:W-:Y:S02]  /*11b50*/  IADD3 R14, R248, 0xf8, RZ ;  /* 0x000000f8f80e7810 */ /* 0x000fe40007ffe0ff */
[----:B----4-:R-:W-:Y:S02]  /*11b60*/  @!P4 LEA R6, P2, R15, R0, 0x2 ;  /* 0x000000000f06c211 */ /* 0x010fe400078410ff */
[----:B------:R-:W-:-:S02]  /*11b70*/  SHF.R.S32.HI R16, RZ, 0x1f, R16 ;  /* 0x0000001fff107819 */ /* 0x000fc40000011410 */
        /* <DEDUP_REMOVED lines=8> */
.L_x_2839:
[----:B------:R-:W-:Y:S05]  /*11c00*/  BSYNC B0 ;  /* 0x0000000000007941 */ /* 0x000fea0003800000 */
.L_x_2838:
[----:B------:R-:W-:Y:S05]  /*11c10*/  BRA.DIV ~URZ, `(.L_x_2840) ;  /* 0x000052127f007947 */ /* 0x000fea000b800000 */
[----:B--2---:R2:W1:Y:S04]  /*11c20*/  SHFL.IDX PT, R4, R5, 0x1, 0x1c1f ;  /* 0x003c1f0005047f89 */ /* 0x00446800000e0000 */
[----:B----4-:R2:W4:Y:S02]  /*11c30*/  SHFL.IDX PT, R0, R12, 0x1, 0x1c1f ;  /* 0x003c1f000c007f89 */ /* 0x01052400000e0000 */
.L_x_2912:
[----:B------:R-:W-:Y:S05]  /*11c40*/  @P0 BRA `(.L_x_2835) ;  /* 0x00001c0000000947 */ /* 0x000fea0003800000 */
[C---:B-1----:R-:W-:Y:S02]  /*11c50*/  IADD3 R11, R248.reuse, 0x8, RZ ;  /* 0x00000008f80b7810 */ /* 0x042fe40007ffe0ff */
[C---:B------:R-:W-:Y:S02]  /*11c60*/  ISETP.GE.AND P0, PT, R248.reuse, c[0x0][0x3c8], PT ;  /* 0x0000f200f8007a0c */ /* 0x040fe40003f06270 */
[----:B------:R-:W-:Y:S02]  /*11c70*/  ISETP.GE.AND P5, PT, R11, c[0x0][0x3c8], PT ;  /* 0x0000f2000b007a0c */ /* 0x000fe40003fa6270 */
[----:B------:R-:W-:-:S02]  /*11c80*/  IADD3 R13, R248, 0x10, RZ ;  /* 0x00000010f80d7810 */ /* 0x000fc40007ffe0ff */
[C---:B------:R-:W-:Y:S02]  /*11c90*/  IADD3 R15, R248.reuse, 0x8, RZ ;  /* 0x00000008f80f7810 */ /* 0x040fe40007ffe0ff */
[----:B------:R-:W-:Y:S02]  /*11ca0*/  ISETP.GE.AND P4, PT, R13, c[0x0][0x3c8], PT ;  /* 0x0000f2000d007a0c */ /* 0x000fe40003f86270 */
[----:B------:R-:W-:Y:S02]  /*11cb0*/  IADD3 R10, R248, 0x18, RZ ;  /* 0x00000018f80a7810 */ /* 0x000fe40007ffe0ff */
[----:B------:R-:W-:Y:S01]  /*11cc0*/  SHF.R.S32.HI R15, RZ, 0x1f, R15 ;  /* 0x0000001fff0f7819 */ /* 0x000fe2000001140f */
[----:B----4-:R-:W-:Y:S01]  /*11cd0*/  @!P0 IMAD.MOV.U32 R2, RZ, RZ, R0 ;  /* 0x000000ffff028224 */ /* 0x010fe200078e0000 */
[----:B------:R-:W-:Y:S01]  /*11ce0*/  ISETP.GE.AND P3, PT, R10, c[0x0][0x3c8], PT ;  /* 0x0000f2000a007a0c */ /* 0x000fe20003f66270 */
[----:B------:R-:W-:Y:S01]  /*11cf0*/  @!P0 IMAD.MOV.U32 R3, RZ, RZ, R4 ;  /* 0x000000ffff038224 */ /* 0x000fe200078e0004 */
[----:B------:R-:W-:-:S02]  /*11d00*/  @!P5 LEA R8, P6, R11, R0, 0x2 ;  /* 0x000000000b08d211 */ /* 0x000fc400078c10ff */
[C---:B--23--:R-:W-:Y:S01]  /*11d10*/  IADD3 R12, R248.reuse, 0x20, RZ ;  /* 0x00000020f80c7810 */ /* 0x04cfe20007ffe0ff */
[C---:B------:R-:W-:Y:S01]  /*11d20*/  @!P0 IMAD.WIDE R2, R248.reuse, 0x4, R2 ;  /* 0x00000004f8028825 */ /* 0x040fe200078e0202 */
[----:B------:R-:W-:Y:S02]  /*11d30*/  @!P5 LEA.HI.X R9, R11, R4, R15, 0x2, P6 ;  /* 0x000000040b09d211 */ /* 0x000fe400030f140f */
[----:B------:R-:W-:Y:S02]  /*11d40*/  IADD3 R15, R248, 0x10, RZ ;  /* 0x00000010f80f7810 */ /* 0x000fe40007ffe0ff */
[----:B------:R-:W-:Y:S01]  /*11d50*/  ISETP.GE.AND P2, PT, R12, c[0x0][0x3c8], PT ;  /* 0x0000f2000c007a0c */ /* 0x000fe20003f46270 */
[----:B------:R1:W-:Y:S01]  /*11d60*/  @!P0 ST.E.64 [R2.64], R116 ;  /* 0x0000007402008985 */ /* 0x0003e2000c101b06 */
[----:B------:R-:W-:Y:S02]  /*11d70*/  @!P4 LEA R6, P0, R13, R0, 0x2 ;  /* 0x000000000d06c211 */ /* 0x000fe400078010ff */
[----:B------:R-:W-:Y:S01]  /*11d80*/  SHF.R.S32.HI R15, RZ, 0x1f, R15 ;  /* 0x0000001fff0f7819 */ /* 0x000fe2000001140f */
[----:B------:R2:W-:Y:S01]  /*11d90*/  @!P5 ST.E.64 [R8.64], R152 ;  /* 0x000000980800d985 */ /* 0x0005e2000c101b06 */
[----:B------:R-:W-:-:S02]  /*11da0*/  IADD3 R14, R248, 0x28, RZ ;  /* 0x00000028f80e7810 */ /* 0x000fc40007ffe0ff */
[----:B------:R-:W-:Y:S02]  /*11db0*/  IADD3 R11, R248, 0x18, RZ ;  /* 0x00000018f80b7810 */ /* 0x000fe40007ffe0ff */
[----:B------:R-:W-:Y:S02]  /*11dc0*/  @!P4 LEA.HI.X R7, R13, R4, R15, 0x2, P0 ;  /* 0x000000040d07c211 */ /* 0x000fe400000f140f */
[----:B------:R-:W-:Y:S02]  /*11dd0*/  ISETP.GE.AND P1, PT, R14, c[0x0][0x3c8], PT ;  /* 0x0000f2000e007a0c */ /* 0x000fe40003f26270 */
[C---:B------:R-:W-:Y:S01]  /*11de0*/  IADD3 R5, R248.reuse, 0x30, RZ ;  /* 0x00000030f8057810 */ /* 0x040fe20007ffe0ff */
[----:B------:R3:W-:Y:S01]  /*11df0*/  @!P4 ST.E.64 [R6.64], R128 ;  /* 0x000000800600c985 */ /* 0x0007e2000c101b06 */
[----:B------:R-:W-:Y:S02]  /*11e00*/  SHF.R.S32.HI R11, RZ, 0x1f, R11 ;  /* 0x0000001fff0b7819 */ /* 0x000fe4000001140b */
[----:B------:R-:W-:-:S02]  /*11e10*/  IADD3 R15, R248, 0x20, RZ ;  /* 0x00000020f80f7810 */ /* 0x000fc40007ffe0ff */
[----:B------:R-:W-:Y:S02]  /*11e20*/  ISETP.GE.AND P0, PT, R5, c[0x0][0x3c8], PT ;  /* 0x0000f20005007a0c */ /* 0x000fe40003f06270 */
[----:B------:R-:W-:Y:S02]  /*11e30*/  SHF.R.S32.HI R15, RZ, 0x1f, R15 ;  /* 0x0000001fff0f7819 */ /* 0x000fe4000001140f */
[C---:B------:R-:W-:Y:S02]  /*11e40*/  IADD3 R13, R248.reuse, 0x40, RZ ;  /* 0x00000040f80d7810 */ /* 0x040fe40007ffe0ff */
[----:B------:R-:W-:Y:S02]  /*11e50*/  IADD3 R16, R248, 0xb0, RZ ;  /* 0x000000b0f8107810 */ /* 0x000fe40007ffe0ff */
[----:B-1----:R-:W-:Y:S02]  /*11e60*/  @!P3 LEA R2, P6, R10, R0, 0x2 ;  /* 0x000000000a02b211 */ /* 0x002fe400078c10ff */
[----:B------:R-:W-:-:S02]  /*11e70*/  SHF.R.S32.HI R16, RZ, 0x1f, R16 ;  /* 0x0000001fff107819 */ /* 0x000fc40000011410 */
[----:B------:R-:W-:Y:S02]  /*11e80*/  @!P3 LEA.HI.X R3, R10, R4, R11, 0x2, P6 ;  /* 0x000000040a03b211 */ /* 0x000fe400030f140b */
[----:B--2---:R-:W-:Y:S02]  /*11e90*/  @!P2 LEA R8, P4, R12, R0, 0x2 ;  /* 0x000000000c08a211 */ /* 0x004fe400078810ff */
[----:B------:R-:W-:Y:S01]  /*11ea0*/  IADD3 R11, R248, 0x38, RZ ;  /* 0x00000038f80b7810 */ /* 0x000fe20007ffe0ff */
[----:B------:R1:W-:Y:S01]  /*11eb0*/  @!P3 ST.E.64 [R2.64], R120 ;  /* 0x000000780200b985 */ /* 0x0003e2000c101b06 */
[----:B------:R-:W-:Y:S02]  /*11ec0*/  @!P2 LEA.HI.X R9, R12, R4, R15, 0x2, P4 ;  /* 0x000000040c09a211 */ /* 0x000fe400020f140f */
[----:B------:R-:W-:Y:S02]  /*11ed0*/  ISETP.GE.AND P5, PT, R11, c[0x0][0x3c8], PT ;  /* 0x0000f2000b007a0c */ /* 0x000fe40003fa6270 */
[----:B------:R-:W-:Y:S01]  /*11ee0*/  IADD3 R15, R248, 0x28, RZ ;  /* 0x00000028f80f7810 */ /* 0x000fe20007ffe0ff */
[----:B------:R2:W-:Y:S01]  /*11ef0*/  @!P2 ST.E.64 [R8.64], R150 ;  /* 0x000000960800a985 */ /* 0x0005e2000c101b06 */
[----:B---3--:R-:W-:-:S02]  /*11f00*/  @!P1 LEA R6, P3, R14, R0, 0x2 ;  /* 0x000000000e069211 */ /* 0x008fc400078610ff */
[----:B------:R-:W-:Y:S02]  /*11f10*/  SHF.R.S32.HI R15, RZ, 0x1f, R15 ;  /* 0x0000001fff0f7819 */ /* 0x000fe4000001140f */
[----:B------:R-:W-:Y:S02]  /*11f20*/  IADD3 R12, R248, 0x30, RZ ;  /* 0x00000030f80c7810 */ /* 0x000fe40007ffe0ff */
[----:B------:R-:W-:Y:S02]  /*11f30*/  @!P1 LEA.HI.X R7, R14, R4, R15, 0x2, P3 ;  /* 0x000000040e079211 */ /* 0x000fe400018f140f */
[----:B------:R-:W-:Y:S02]  /*11f40*/  SHF.R.S32.HI R12, RZ, 0x1f, R12 ;  /* 0x0000001fff0c7819 */ /* 0x000fe4000001140c */
[----:B------:R-:W-:Y:S01]  /*11f50*/  IADD3 R10, R248, 0x48, RZ ;  /* 0x00000048f80a7810 */ /* 0x000fe20007ffe0ff */
[----:B------:R3:W-:Y:S01]  /*11f60*/  @!P1 ST.E.64 [R6.64], R140 ;  /* 0x0000008c06009985 */ /* 0x0007e2000c101b06 */
[----:B------:R-:W-:-:S02]  /*11f70*/  ISETP.GE.AND P4, PT, R13, c[0x0][0x3c8], PT ;  /* 0x0000f2000d007a0c */ /* 0x000fc40003f86270 */
[----:B------:R-:W-:Y:S02]  /*11f80*/  IADD3 R15, R248, 0x38, RZ ;  /* 0x00000038f80f7810 */ /* 0x000fe40007ffe0ff */
[----:B------:R-:W-:Y:S02]  /*11f90*/  ISETP.GE.AND P3, PT, R10, c[0x0][0x3c8], PT ;  /* 0x0000f2000a007a0c */ /* 0x000fe40003f66270 */
[----:B------:R-:W-:Y:S02]  /*11fa0*/  SHF.R.S32.HI R15, RZ, 0x1f, R15 ;  /* 0x0000001fff0f7819 */ /* 0x000fe4000001140f */
[----:B------:R-:W-:Y:S02]  /*11fb0*/  IADD3 R14, R248, 0x58, RZ ;  /* 0x00000058f80e7810 */ /* 0x000fe40007ffe0ff */
[----:B-1----:R-:W-:Y:S02]  /*11fc0*/  @!P0 LEA R2, P6, R5, R0, 0x2 ;  /* 0x0000000005028211 */ /* 0x002fe400078c10ff */
[----:B------:R-:W-:-:S02]  /*11fd0*/  ISETP.GE.AND P1, PT, R14, c[0x0][0x3c8], PT ;  /* 0x0000f2000e007a0c */ /* 0x000fc40003f26270 */
[----:B------:R-:W-:Y:S02]  /*11fe0*/  @!P0 LEA.HI.X R3, R5, R4, R12, 0x2, P6 ;  /* 0x0000000405038211 */ /* 0x000fe400030f140c */
[C---:B--2---:R-:W-:Y:S02]  /*11ff0*/  @!P5 LEA R8, P6, R11.reuse, R0, 0x2 ;  /* 0x000000000b08d211 */ /* 0x044fe400078c10ff */
[----:B------:R-:W-:Y:S01]  /*12000*/  IADD3 R12, R248, 0x50, RZ ;  /* 0x00000050f80c7810 */ /* 0x000fe20007ffe0ff */
[----:B------:R1:W-:Y:S01]  /*12010*/  @!P0 ST.E.64 [R2.64], R124 ;  /* 0x0000007c02008985 */ /* 0x0003e2000c101b06 */
[----:B------:R-:W-:Y:S02]  /*12020*/  @!P5 LEA.HI.X R9, R11, R4, R15, 0x2, P6 ;  /* 0x000000040b09d211 */ /* 0x000fe400030f140f */
[----:B------:R-:W-:Y:S02]  /*12030*/  ISETP.GE.AND P2, PT, R12, c[0x0][0x3c8], PT ;  /* 0x0000f2000c007a0c */ /* 0x000fe40003f46270 */
[C---:B------:R-:W-:Y:S01]  /*12040*/  IADD3 R15, R248.reuse, 0x40, RZ ;  /* 0x00000040f80f7810 */ /* 0x040fe20007ffe0ff */
[----:B------:R2:W-:Y:S01]  /*12050*/  @!P5 ST.E.64 [R8.64], R146 ;  /* 0x000000920800d985 */ /* 0x0005e2000c101b06 */
[----:B------:R-:W-:-:S02]  /*12060*/  IADD3 R11, R248, 0x48, RZ ;  /* 0x00000048f80b7810 */ /* 0x000fc40007ffe0ff */
[C---:B---3--:R-:W-:Y:S02]  /*12070*/  @!P4 LEA R6, P0, R13.reuse, R0, 0x2 ;  /* 0x000000000d06c211 */ /* 0x048fe400078010ff */
[----:B------:R-:W-:Y:S02]  /*12080*/  SHF.R.S32.HI R15, RZ, 0x1f, R15 ;  /* 0x0000001fff0f7819 */ /* 0x000fe4000001140f */
[----:B------:R-:W-:Y:S02]  /*12090*/  SHF.R.S32.HI R11, RZ, 0x1f, R11 ;  /* 0x0000001fff0b7819 */ /* 0x000fe4000001140b */
[----:B------:R-:W-:Y:S02]  /*120a0*/  @!P4 LEA.HI.X R7, R13, R4, R15, 0x2, P0 ;  /* 0x000000040d07c211 */ /* 0x000fe400000f140f */
[C---:B------:R-:W-:Y:S02]  /*120b0*/  IADD3 R15, R248.reuse, 0x50, RZ ;  /* 0x00000050f80f7810 */ /* 0x040fe40007ffe0ff */
[----:B------:R-:W-:Y:S01]  /*120c0*/  IADD3 R5, R248, 0x60, RZ ;  /* 0x00000060f8057810 */ /* 0x000fe20007ffe0ff */
[----:B------:R3:W-:Y:S01]  /*120d0*/  @!P4 ST.E.64 [R6.64], R138 ;  /* 0x0000008a0600c985 */ /* 0x0007e2000c101b06 */
[----:B------:R-:W-:-:S02]  /*120e0*/  SHF.R.S32.HI R15, RZ, 0x1f, R15 ;  /* 0x0000001fff0f7819 */ /* 0x000fc4000001140f */
[----:B------:R-:W-:Y:S02]  /*120f0*/  ISETP.GE.AND P0, PT, R5, c[0x0][0x3c8], PT ;  /* 0x0000f20005007a0c */ /* 0x000fe40003f06270 */
[----:B------:R-:W-:Y:S02]  /*12100*/  IADD3 R13, R248, 0x70, RZ ;  /* 0x00000070f80d7810 */ /* 0x000fe40007ffe0ff */
[C---:B-1----:R-:W-:Y:S02]  /*12110*/  @!P3 LEA R2, P6, R10.reuse, R0, 0x2 ;  /* 0x000000000a02b211 */ /* 0x042fe400078c10ff */
[----:B------:R-:W-:Y:S02]  /*12120*/  ISETP.GE.AND P4, PT, R13, c[0x0][0x3c8], PT ;  /* 0x0000f2000d007a0c */ /* 0x000fe40003f86270 */
[----:B------:R-:W-:Y:S02]  /*12130*/  @!P3 LEA.HI.X R3, R10, R4, R11, 0x2, P6 ;  /* 0x000000040a03b211 */ /* 0x000fe400030f140b */
[----:B--2---:R-:W-:-:S02]  /*12140*/  @!P2 LEA R8, P6, R12, R0, 0x2 ;  /* 0x000000000c08a211 */ /* 0x004fc400078c10ff */
[----:B------:R-:W-:Y:S01]  /*12150*/  IADD3 R11, R248, 0x68, RZ ;  /* 0x00000068f80b7810 */ /* 0x000fe20007ffe0ff */
[----:B------:R1:W-:Y:S01]  /*12160*/  @!P3 ST.E.64 [R2.64], R42 ;  /* 0x0000002a0200b985 */ /* 0x0003e2000c101b06 */
[----:B------:R-:W-:Y:S02]  /*12170*/  @!P2 LEA.HI.X R9, R12, R4, R15, 0x2, P6 ;  /* 0x000000040c09a211 */ /* 0x000fe400030f140f */
[C---:B------:R-:W-:Y:S02]  /*12180*/  IADD3 R15, R248.reuse, 0x58, RZ ;  /* 0x00000058f80f7810 */ /* 0x040fe40007ffe0ff */
[----:B------:R-:W-:Y:S01]  /*12190*/  ISETP.GE.AND P5, PT, R11, c[0x0][0x3c8], PT ;  /* 0x0000f2000b007a0c */ /* 0x000fe20003fa6270 */
[----:B------:R2:W-:Y:S01]  /*121a0*/  @!P2 ST.E.64 [R8.64], R154 ;  /* 0x0000009a0800a985 */ /* 0x0005e2000c101b06 */
[----:B------:R-:W-:Y:S02]  /*121b0*/  SHF.R.S32.HI R15, RZ, 0x1f, R15 ;  /* 0x0000001fff0f7819 */ /* 0x000fe4000001140f */
[----:B------:R-:W-:-:S02]  /*121c0*/  IADD3 R12, R248, 0x60, RZ ;  /* 0x00000060f80c7810 */ /* 0x000fc40007ffe0ff */
[----:B---3--:R-:W-:Y:S02]  /*121d0*/  @!P1 LEA R6, P3, R14, R0, 0x2 ;  /* 0x000000000e069211 */ /* 0x008fe400078610ff */
[----:B------:R-:W-:Y:S02]  /*121e0*/  IADD3 R10, R248, 0x78, RZ ;  /* 0x00000078f80a7810 */ /* 0x000fe40007ffe0ff */
[----:B------:R-:W-:Y:S02]  /*121f0*/  @!P1 LEA.HI.X R7, R14, R4, R15, 0x2, P3 ;  /* 0x000000040e079211 */ /* 0x000fe400018f140f */
[----:B------:R-:W-:Y:S02]  /*12200*/  SHF.R.S32.HI R12, RZ, 0x1f, R12 ;  /* 0x0000001fff0c7819 */ /* 0x000fe4000001140c */
[----:B------:R-:W-:Y:S01]  /*12210*/  IADD3 R15, R248, 0x68, RZ ;  /* 0x00000068f80f7810 */ /* 0x000fe20007ffe0ff */
[----:B------:R3:W-:Y:S01]  /*12220*/  @!P1 ST.E.64 [R6.64], R142 ;  /* 0x0000008e06009985 */ /* 0x0007e2000c101b06 */
[----:B------:R-:W-:-:S02]  /*12230*/  ISETP.GE.AND P3, PT, R10, c[0x0][0x3c8], PT ;  /* 0x0000f2000a007a0c */ /* 0x000fc40003f66270 */
[----:B------:R-:W-:Y:S02]  /*12240*/  SHF.R.S32.HI R15, RZ, 0x1f, R15 ;  /* 0x0000001fff0f7819 */ /* 0x000fe4000001140f */
[----:B------:R-:W-:Y:S02]  /*12250*/  IADD3 R14, R248, 0x88, RZ ;  /* 0x00000088f80e7810 */ /* 0x000fe40007ffe0ff */
[----:B-1----:R-:W-:-:S04]  /*12260*/  @!P0 LEA R2, P6, R5, R0, 0x2 ;  /* 0x0000000005028211 */ /* 0x002fc800078c10ff */
        /* <DEDUP_REMOVED lines=10> */
[C---:B---3--:R-:W-:Y:S02]  /*12310*/  @!P4 LEA R6, P0, R13.reuse, R0, 0x2 ;  /* 0x000000000d06c211 */ /* 0x048fe400078010ff */
[----:B------:R-:W-:Y:S02]  /*12320*/  SHF.R.S32.HI R11, RZ, 0x1f, R11 ;  /* 0x0000001fff0b7819 */ /* 0x000fe4000001140b */
[----:B------:R-:W-:Y:S02]  /*12330*/  @!P4 LEA.HI.X R7, R13, R4, R15, 0x2, P0 ;  /* 0x000000040d07c211 */ /* 0x000fe400000f140f */
[----:B------:R-:W-:Y:S02]  /*12340*/  IADD3 R5, R248, 0x90, RZ ;  /* 0x00000090f8057810 */ /* 0x000fe40007ffe0ff */
[----:B------:R-:W-:Y:S01]  /*12350*/  ISETP.GE.AND P1, PT, R14, c[0x0][0x3c8], PT ;  /* 0x0000f2000e007a0c */ /* 0x000fe20003f26270 */
[----:B------:R3:W-:Y:S01]  /*12360*/  @!P4 ST.E.64 [R6.64], R144 ;  /* 0x000000900600c985 */ /* 0x0007e2000c101b06 */
[----:B------:R-:W-:-:S02]  /*12370*/  IADD3 R15, R248, 0x80, RZ ;  /* 0x00000080f80f7810 */ /* 0x000fc40007ffe0ff */
[----:B------:R-:W-:Y:S02]  /*12380*/  ISETP.GE.AND P0, PT, R5, c[0x0][0x3c8], PT ;  /* 0x0000f20005007a0c */ /* 0x000fe40003f06270 */
[----:B------:R-:W-:Y:S02]  /*12390*/  SHF.R.S32.HI R15, RZ, 0x1f, R15 ;  /* 0x0000001fff0f7819 */ /* 0x000fe4000001140f */
[----:B------:R-:W-:Y:S02]  /*123a0*/  IADD3 R13, R248, 0xa0, RZ ;  /* 0x000000a0f80d7810 */ /* 0x000fe40007ffe0ff */
[C---:B-1----:R-:W-:Y:S02]  /*123b0*/  @!P3 LEA R2, P6, R10.reuse, R0, 0x2 ;  /* 0x000000000a02b211 */ /* 0x042fe400078c10ff */
[----:B------:R-:W-:Y:S02]  /*123c0*/  ISETP.GE.AND P4, PT, R13, c[0x0][0x3c8], PT ;  /* 0x0000f2000d007a0c */ /* 0x000fe40003f86270 */
[----:B------:R-:W-:-:S02]  /*123d0*/  @!P3 LEA.HI.X R3, R10, R4, R11, 0x2, P6 ;  /* 0x000000040a03b211 */ /* 0x000fc400030f140b */
[----:B--2---:R-:W-:Y:S02]  /*123e0*/  @!P2 LEA R8, P6, R12, R0, 0x2 ;  /* 0x000000000c08a211 */ /* 0x004fe400078c10ff */
        /* <DEDUP_REMOVED lines=17> */
[----:B-1----:R-:W-:Y:S02]  /*12500*/  @!P0 LEA R2, P6, R5, R0, 0x2 ;  /* 0x0000000005028211 */ /* 0x002fe400078c10ff */
[----:B------:R-:W-:Y:S02]  /*12510*/  ISETP.GE.AND P2, PT, R15, c[0x0][0x3c8], PT ;  /* 0x0000f2000f007a0c */ /* 0x000fe40003f46270 */
[----:B------:R-:W-:Y:S02]  /*12520*/  @!P0 LEA.HI.X R3, R5, R4, R12, 0x2, P6 ;  /* 0x0000000405038211 */ /* 0x000fe400030f140c */
[----:B--2---:R-:W-:-:S02]  /*12530*/  @!P5 LEA R8, P6, R11, R0, 0x2 ;  /* 0x000000000b08d211 */ /* 0x004fc400078c10ff */
[C---:B------:R-:W-:Y:S01]  /*12540*/  IADD3 R12, R248.reuse, 0xb8, RZ ;  /* 0x000000b8f80c7810 */ /* 0x040fe20007ffe0ff */
[----:B------:R1:W-:Y:S01]  /*12550*/  @!P0 ST.E.64 [R2.64], R54 ;  /* 0x0000003602008985 */ /* 0x0003e2000c101b06 */
[----:B------:R-:W-:Y:S02]  /*12560*/  @!P5 LEA.HI.X R9, R11, R4, R14, 0x2, P6 ;  /* 0x000000040b09d211 */ /* 0x000fe400030f140e */
[C---:B------:R-:W-:Y:S02]  /*12570*/  IADD3 R14, R248.reuse, 0xa0, RZ ;  /* 0x000000a0f80e7810 */ /* 0x040fe40007ffe0ff */
[----:B------:R-:W-:Y:S01]  /*12580*/  IADD3 R5, R248, 0xc0, RZ ;  /* 0x000000c0f8057810 */ /* 0x000fe20007ffe0ff */
[----:B------:R2:W-:Y:S01]  /*12590*/  @!P5 ST.E.64 [R8.64], R160 ;  /* 0x000000a00800d985 */ /* 0x0005e2000c101b06 */
[----:B------:R-:W-:Y:S02]  /*125a0*/  SHF.R.S32.HI R14, RZ, 0x1f, R14 ;  /* 0x0000001fff0e7819 */ /* 0x000fe4000001140e */
[----:B------:R-:W-:-:S02]  /*125b0*/  ISETP.GE.AND P1, PT, R12, c[0x0][0x3c8], PT ;  /* 0x0000f2000c007a0c */ /* 0x000fc40003f26270 */
[C---:B---3--:R-:W-:Y:S02]  /*125c0*/  @!P4 LEA R6, P0, R13.reuse, R0, 0x2 ;  /* 0x000000000d06c211 */ /* 0x048fe400078010ff */
[C---:B------:R-:W-:Y:S02]  /*125d0*/  IADD3 R11, R248.reuse, 0xa8, RZ ;  /* 0x000000a8f80b7810 */ /* 0x040fe40007ffe0ff */
[----:B------:R-:W-:Y:S02]  /*125e0*/  @!P4 LEA.HI.X R7, R13, R4, R14, 0x2, P0 ;  /* 0x000000040d07c211 */ /* 0x000fe400000f140e */
[----:B------:R-:W-:Y:S02]  /*125f0*/  ISETP.GE.AND P0, PT, R5, c[0x0][0x3c8], PT ;  /* 0x0000f20005007a0c */ /* 0x000fe40003f06270 */
[----:B------:R-:W-:Y:S01]  /*12600*/  SHF.R.S32.HI R11, RZ, 0x1f, R11 ;  /* 0x0000001fff0b7819 */ /* 0x000fe2000001140b */
[----:B------:R3:W-:Y:S01]  /*12610*/  @!P4 ST.E.64 [R6.64], R74 ;  /* 0x0000004a0600c985 */ /* 0x0007e2000c101b06 */
[----:B------:R-:W-:-:S02]  /*12620*/  IADD3 R14, R248, 0xc8, RZ ;  /* 0x000000c8f80e7810 */ /* 0x000fc40007ffe0ff */
[----:B------:R-:W-:Y:S02]  /*12630*/  IADD3 R13, R248, 0xb8, RZ ;  /* 0x000000b8f80d7810 */ /* 0x000fe40007ffe0ff */
[----:B------:R-:W-:Y:S02]  /*12640*/  ISETP.GE.AND P4, PT, R14, c[0x0][0x3c8], PT ;  /* 0x0000f2000e007a0c */ /* 0x000fe40003f86270 */
[----:B------:R-:W-:Y:S02]  /*12650*/  SHF.R.S32.HI R13, RZ, 0x1f, R13 ;  /* 0x0000001fff0d7819 */ /* 0x000fe4000001140d */
[----:B-1----:R-:W-:-:S04]  /*12660*/  @!P3 LEA R2, P6, R10, R0, 0x2 ;  /* 0x000000000a02b211 */ /* 0x002fc800078c10ff */
[----:B------:R-:W-:Y:S02]  /*12670*/  @!P3 LEA.HI.X R3, R10, R4, R11, 0x2, P6 ;  /* 0x000000040a03b211 */ /* 0x000fe400030f140b */
[C---:B------:R-:W-:Y:S02]  /*12680*/  IADD3 R11, R248.reuse, 0xc0, RZ ;  /* 0x000000c0f80b7810 */ /* 0x040fe40007ffe0ff */
[C---:B--2---:R-:W-:Y:S01]  /*12690*/  @!P2 LEA R8, P5, R15.reuse, R0, 0x2 ;  /* 0x000000000f08a211 */ /* 0x044fe200078a10ff */
[----:B------:R1:W-:Y:S01]  /*126a0*/  @!P3 ST.E.64 [R2.64], R58 ;  /* 0x0000003a0200b985 */ /* 0x0003e2000c101b06 */
[----:B------:R-:W-:Y:S02]  /*126b0*/  IADD3 R10, R248, 0xd0, RZ ;  /* 0x000000d0f80a7810 */ /* 0x000fe40007ffe0ff */
[----:B------:R-:W-:Y:S02]  /*126c0*/  SHF.R.S32.HI R11, RZ, 0x1f, R11 ;  /* 0x0000001fff0b7819 */ /* 0x000fe4000001140b */
[----:B------:R-:W-:-:S02]  /*126d0*/  @!P2 LEA.HI.X R9, R15, R4, R16, 0x2, P5 ;  /* 0x000000040f09a211 */ /* 0x000fc400028f1410 */
[----:B------:R-:W-:Y:S02]  /*126e0*/  ISETP.GE.AND P5, PT, R10, c[0x0][0x3c8], PT ;  /* 0x0000f2000a007a0c */ /* 0x000fe40003fa6270 */
[----:B------:R-:W-:Y:S01]  /*126f0*/  IADD3 R16, R248, 0xc8, RZ ;  /* 0x000000c8f8107810 */ /* 0x000fe20007ffe0ff */
[----:B------:R-:W-:Y:S01]  /*12700*/  @!P2 ST.E.64 [R8.64], R94 ;  /* 0x0000005e0800a985 */ /* 0x000fe2000c101b06 */
[C---:B---3--:R-:W-:Y:S02]  /*12710*/  @!P1 LEA R6, P6, R12.reuse, R0, 0x2 ;  /* 0x000000000c069211 */ /* 0x048fe400078c10ff */
[----:B------:R-:W-:Y:S02]  /*12720*/  SHF.R.S32.HI R16, RZ, 0x1f, R16 ;  /* 0x0000001fff107819 */ /* 0x000fe40000011410 */
[----:B------:R-:W-:Y:S02]  /*12730*/  @!P1 LEA.HI.X R7, R12, R4, R13, 0x2, P6 ;  /* 0x000000040c079211 */ /* 0x000fe400030f140d */
[----:B------:R-:W-:-:S02]  /*12740*/  IADD3 R12, R248, 0xd8, RZ ;  /* 0x000000d8f80c7810 */ /* 0x000fc40007ffe0ff */
[C---:B------:R-:W-:Y:S01]  /*12750*/  IADD3 R15, R248.reuse, 0xe0, RZ ;  /* 0x000000e0f80f7810 */ /* 0x040fe20007ffe0ff */
[----:B------:R2:W-:Y:S01]  /*12760*/  @!P1 ST.E.64 [R6.64], R78 ;  /* 0x0000004e06009985 */ /* 0x0005e2000c101b06 */
[----:B------:R-:W-:Y:S02]  /*12770*/  IADD3 R13, R248, 0xe8, RZ ;  /* 0x000000e8f80d7810 */ /* 0x000fe40007ffe0ff */
[----:B------:R-:W-:Y:S02]  /*12780*/  ISETP.GE.AND P2, PT, R15, c[0x0][0x3c8], PT ;  /* 0x0000f2000f007a0c */ /* 0x000fe40003f46270 */
[----:B------:R-:W-:Y:S02]  /*12790*/  ISETP.GE.AND P1, PT, R13, c[0x0][0x3c8], PT ;  /* 0x0000f2000d007a0c */ /* 0x000fe40003f26270 */
[----:B-1----:R-:W-:-:S04]  /*127a0*/  @!P0 LEA R2, P3, R5, R0, 0x2 ;  /* 0x0000000005028211 */ /* 0x002fc800078610ff */
[----:B------:R-:W-:Y:S02]  /*127b0*/  @!P0 LEA.HI.X R3, R5, R4, R11, 0x2, P3 ;  /* 0x0000000405038211 */ /* 0x000fe400018f140b */
[----:B------:R-:W-:Y:S02]  /*127c0*/  ISETP.GE.AND P3, PT, R12, c[0x0][0x3c8], PT ;  /* 0x0000f2000c007a0c */ /* 0x000fe40003f66270 */
[C---:B------:R-:W-:Y:S01]  /*127d0*/  IADD3 R11, R248.reuse, 0xd0, RZ ;  /* 0x000000d0f80b7810 */ /* 0x040fe20007ffe0ff */
[----:B------:R1:W-:Y:S01]  /*127e0*/  @!P0 ST.E.64 [R2.64], R62 ;  /* 0x0000003e02008985 */ /* 0x0003e2000c101b06 */
[----:B------:R-:W-:Y:S02]  /*127f0*/  IADD3 R5, R248, 0xf0, RZ ;  /* 0x000000f0f8057810 */ /* 0x000fe40007ffe0ff */
[----:B------:R-:W-:Y:S02]  /*12800*/  SHF.R.S32.HI R11, RZ, 0x1f, R11 ;  /* 0x0000001fff0b7819 */ /* 0x000fe4000001140b */
[----:B--2---:R-:W-:-:S04]  /*12810*/  @!P4 LEA R6, P0, R14, R0, 0x2 ;  /* 0x000000000e06c211 */ /* 0x004fc800078010ff */
[----:B------:R-:W-:Y:S02]  /*12820*/  @!P4 LEA.HI.X R7, R14, R4, R16, 0x2, P0 ;  /* 0x000000040e07c211 */ /* 0x000fe400000f1410 */
[C---:B------:R-:W-:Y:S02]  /*12830*/  IADD3 R14, R248.reuse, 0xd8, RZ ;  /* 0x000000d8f80e7810 */ /* 0x040fe40007ffe0ff */
[----:B------:R-:W-:Y:S01]  /*12840*/  ISETP.GE.AND P0, PT, R5, c[0x0][0x3c8], PT ;  /* 0x0000f20005007a0c */ /* 0x000fe20003f06270 */
[----:B------:R2:W-:Y:S01]  /*12850*/  @!P4 ST.E.64 [R6.64], R82 ;  /* 0x000000520600c985 */ /* 0x0005e2000c101b06 */
[----:B------:R-:W-:Y:S02]  /*12860*/  SHF.R.S32.HI R14, RZ, 0x1f, R14 ;  /* 0x0000001fff0e7819 */ /* 0x000fe4000001140e */
[----:B------:R-:W-:-:S04]  /*12870*/  IADD3 R16, R248, 0xe0, RZ ;  /* 0x000000e0f8107810 */ /* 0x000fc80007ffe0ff */
[----:B------:R-:W-:Y:S02]  /*12880*/  SHF.R.S32.HI R16, RZ, 0x1f, R16 ;  /* 0x0000001fff107819 */ /* 0x000fe40000011410 */
[----:B-1----:R-:W-:-:S04]  /*12890*/  @!P5 LEA R2, P6, R10, R0, 0x2 ;  /* 0x000000000a02d211 */ /* 0x002fc800078c10ff */
        /* <DEDUP_REMOVED lines=8> */
[----:B------:R-:W-:-:S02]  /*12920*/  SHF.R.S32.HI R14, RZ, 0x1f, R14 ;  /* 0x0000001fff0e7819 */ /* 0x000fc4000001140e */
[----:B------:R-:W-:Y:S02]  /*12930*/  SHF.R.S32.HI R12, RZ, 0x1f, R12 ;  /* 0x0000001fff0c7819 */ /* 0x000fe4000001140c */
[----:B--2---:R-:W-:Y:S02]  /*12940*/  @!P1 LEA R6, P5, R13, R0, 0x2 ;  /* 0x000000000d069211 */ /* 0x004fe400078a10ff */
[-C--:B------:R-:W-:Y:S02]  /*12950*/  @!P2 LEA.HI.X R9, R15, R4.reuse, R16, 0x2, P6 ;  /* 0x000000040f09a211 */ /* 0x080fe400030f1410 */
[----:B------:R-:W-:-:S03]  /*12960*/  @!P1 LEA.HI.X R7, R13, R4, R14, 0x2, P5 ;  /* 0x000000040d079211 */ /* 0x000fc600028f140e */
[----:B------:R3:W-:Y:S04]  /*12970*/  @!P2 ST.E.64 [R8.64], R98 ;  /* 0x000000620800a985 */ /* 0x0007e8000c101b06 */
[----:B------:R3:W-:Y:S01]  /*12980*/  @!P1 ST.E.64 [R6.64], R90 ;  /* 0x0000005a06009985 */ /* 0x0007e2000c101b06 */
[----:B-1----:R-:W-:-:S04]  /*12990*/  @!P0 LEA R2, P4, R5, R0, 0x2 ;  /* 0x0000000005028211 */ /* 0x002fc800078810ff */
[----:B------:R-:W-:Y:S02]  /*129a0*/  @!P0 LEA.HI.X R3, R5, R4, R12, 0x2, P4 ;  /* 0x0000000405038211 */ /* 0x000fe400020f140c */
[----:B------:R-:W-:-:S03]  /*129b0*/  IADD3 R5, R248, 0xf8, RZ ;  /* 0x000000f8f8057810 */ /* 0x000fc60007ffe0ff */
[----:B------:R3:W-:Y:S01]  /*129c0*/  @!P0 ST.E.64 [R2.64], R66 ;  /* 0x0000004202008985 */ /* 0x0007e2000c101b06 */
[----:B------:R-:W-:-:S13]  /*129d0*/  ISETP.GE.AND P0, PT, R5, c[0x0][0x3c8], PT ;  /* 0x0000f20005007a0c */ /* 0x000fda0003f06270 */
[----:B------:R-:W-:Y:S05]  /*129e0*/  @P0 BRA `(.L_x_2835) ;  /* 0x00000e6000000947 */ /* 0x000fea0003800000 */
[----:B------:R-:W-:Y:S02]  /*129f0*/  IADD3 R12, R248, 0xf8, RZ ;  /* 0x000000f8f80c7810 */ /* 0x000fe40007ffe0ff */
[----:B---3--:R-:W-:Y:S02]  /*12a00*/  LEA R2, P0, R5, R0, 0x2 ;  /* 0x0000000005027211 */ /* 0x008fe400078010ff */
[----:B------:R-:W-:-:S04]  /*12a10*/  SHF.R.S32.HI R12, RZ, 0x1f, R12 ;  /* 0x0000001fff0c7819 */ /* 0x000fc8000001140c */
[----:B------:R-:W-:-:S05]  /*12a20*/  LEA.HI.X R3, R5, R4, R12, 0x2, P0 ;  /* 0x0000000405037211 */ /* 0x000fca00000f140c */
[----:B------:R1:W-:Y:S01]  /*12a30*/  ST.E.64 [R2.64], R38 ;  /* 0x0000002602007985 */ /* 0x0003e2000c101b06 */
[----:B------:R-:W-:Y:S05]  /*12a40*/  BRA `(.L_x_2835) ;  /* 0x00000e0000007947 */ /* 0x000fea0003800000 */
.L_x_2820:
[----:B------:R-:W2:Y:S01]  /*12a50*/  LDL.LU R6, [R1] ;  /* 0x0000000001067983 */ /* 0x000ea20000300800 */
[----:B------:R-:W-:Y:S02]  /*12a60*/  ISETP.NE.U32.AND P1, PT, RZ, c[0x0][0x508], PT ;  /* 0x00014200ff007a0c */ /* 0x000fe40003f25070 */
[----:B------:R-:W-:Y:S01]  /*12a70*/  ISETP.NE.U32.AND P3, PT, RZ, c[0x0][0x500], PT ;  /* 0x00014000ff007a0c */ /* 0x000fe20003f65070 */
[----:B------:R-:W3:Y:S01]  /*12a80*/  LDL.LU R0, [R1+0x24] ;  /* 0x0000240001007983 */ /* 0x000ee20000300800 */
[----:B------:R-:W-:Y:S01]  /*12a90*/  ISETP.NE.AND.EX P1, PT, RZ, c[0x0][0x50c], PT, P1 ;  /* 0x00014300ff007a0c */ /* 0x000fe20003f25310 */
[----:B------:R-:W-:Y:S01]  /*12aa0*/  IMAD.MOV.U32 R8, RZ, RZ, RZ ;  /* 0x000000ffff087224 */ /* 0x000fe200078e00ff */
[----:B------:R-:W-:Y:S01]  /*12ab0*/  ISETP.NE.AND.EX P3, PT, RZ, c[0x0][0x504], PT, P3 ;  /* 0x00014100ff007a0c */ /* 0x000fe20003f65330 */
[----:B------:R-:W-:Y:S01]  /*12ac0*/  IMAD.MOV.U32 R20, RZ, RZ, c[0x0][0x388] ;  /* 0x0000e200ff147624 */ /* 0x000fe200078e00ff */
[----:B------:R-:W-:-:S09]  /*12ad0*/  IADD3 R2, P2, R252, c[0x0][0x500], RZ ;  /* 0x00014000fc027a10 */ /* 0x000fd20007f5e0ff */
[----:B------:R-:W-:Y:S02]  /*12ae0*/  @P1 IADD3 R4, P0, R252, c[0x0][0x508], RZ ;  /* 0x00014200fc041a10 */ /* 0x000fe40007f1e0ff */
[C---:B--2---:R-:W-:Y:S02]  /*12af0*/  IADD3.X R3, R6.reuse, c[0x0][0x504], RZ, P2, !PT ;  /* 0x0001410006037a10 */ /* 0x044fe400017fe4ff */
[----:B-1----:R-:W-:-:S03]  /*12b00*/  @P1 IADD3.X R5, R6, c[0x0][0x50c], RZ, P0, !PT ;  /* 0x0001430006051a10 */ /* 0x002fc600007fe4ff */
        /* <DEDUP_REMOVED lines=9> */
.L_x_2841:
[----:B------:R-:W2:Y:S01]  /*12ba0*/  LDL.LU R0, [R1+0x2c] ;  /* 0x00002c0001007983 */ /* 0x000ea20000300800 */
[----:B------:R-:W-:Y:S01]  /*12bb0*/  BSSY B0, `(.L_x_2842) ;  /* 0x0000038000007945 */ /* 0x000fe20003800000 */
[----:B------:R-:W-:Y:S02]  /*12bc0*/  LOP3.LUT R14, R242, 0xffff, RZ, 0xc0, !PT ;  /* 0x0000fffff20e7812 */ /* 0x000fe400078ec0ff */
[----:B-1----:R-:W1:Y:S01]  /*12bd0*/  S2R R2, SR_TID.X ;  /* 0x0000000000027919 */ /* 0x002e620000002100 */
[----:B------:R-:W-:-:S02]  /*12be0*/  SEL R15, R251, RZ, !P3 ;  /* 0x000000fffb0f7207 */ /* 0x000fc40005800000 */
[----:B-----5:R-:W-:Y:S02]  /*12bf0*/  SHF.R.S32.HI R18, RZ, 0x1f, R8 ;  /* 0x0000001fff127819 */ /* 0x020fe40000011408 */
[----:B-1----:R-:W-:Y:S02]  /*12c00*/  ISETP.GT.AND P0, PT, R2, 0x7f, PT ;  /* 0x0000007f0200780c */ /* 0x002fe40003f04270 */
[----:B--2---:R-:W-:-:S11]  /*12c10*/  SEL R21, R0, RZ, !P3 ;  /* 0x000000ff00157207 */ /* 0x004fd60005800000 */
        /* <DEDUP_REMOVED lines=49> */
.L_x_2843:
[----:B------:R-:W-:Y:S05]  /*12f30*/  BSYNC B0 ;  /* 0x0000000000007941 */ /* 0x000fea0003800000 */
.L_x_2842:
        /* <DEDUP_REMOVED lines=34> */
.L_x_2913:
[----:B------:R-:W-:Y:S05]  /*13160*/  BRA.DIV ~URZ, `(.L_x_2845) ;  /* 0x00003e027f007947 */ /* 0x000fea000b800000 */
[----:B------:R3:W4:Y:S02]  /*13170*/  SHFL.IDX PT, R0, R14, RZ, 0x181f ;  /* 0x00181fff0e007589 */ /* 0x00072400000e0000 */
.L_x_2914:
        /* <DEDUP_REMOVED lines=25> */
.L_x_2847:
[----:B------:R-:W-:Y:S05]  /*13310*/  BSYNC B0 ;  /* 0x0000000000007941 */ /* 0x000fea0003800000 */
.L_x_2846:
[----:B------:R-:W-:Y:S05]  /*13320*/  BRA.DIV ~URZ, `(.L_x_2848) ;  /* 0x00003cb27f007947 */ /* 0x000fea000b800000 */
[----:B--2---:R2:W1:Y:S04]  /*13330*/  SHFL.IDX PT, R4, R5, 0x1, 0x181f ;  /* 0x00381f0005047f89 */ /* 0x00446800000e0000 */
[----:B----4-:R2:W4:Y:S02]  /*13340*/  SHFL.IDX PT, R0, R14, 0x1, 0x181f ;  /* 0x00381f000e007f89 */ /* 0x01052400000e0000 */
.L_x_2915:
        /* <DEDUP_REMOVED lines=24> */
.L_x_2850:
[----:B------:R-:W-:Y:S05]  /*134d0*/  BSYNC B0 ;  /* 0x0000000000007941 */ /* 0x000fea0003800000 */
.L_x_2849:
[----:B------:R-:W-:Y:S05]  /*134e0*/  BRA.DIV ~URZ, `(.L_x_2851) ;  /* 0x00003bc27f007947 */ /* 0x000fea000b800000 */
[----:B-1----:R1:W2:Y:S02]  /*134f0*/  SHFL.IDX PT, R4, R5, 0x2, 0x181f ;  /* 0x00581f0005047f89 */ /* 0x0022a400000e0000 */
.L_x_2916:
[----:B------:R-:W-:Y:S05]  /*13500*/  BRA.DIV ~URZ, `(.L_x_2852) ;  /* 0x00003c127f007947 */ /* 0x000fea000b800000 */
[----:B----4-:R4:W1:Y:S02]  /*13510*/  SHFL.IDX PT, R0, R14, 0x2, 0x181f ;  /* 0x00581f000e007f89 */ /* 0x01086400000e0000 */
.L_x_2917:
        /* <DEDUP_REMOVED lines=24> */
.L_x_2854:
[----:B------:R-:W-:Y:S05]  /*136a0*/  BSYNC B0 ;  /* 0x0000000000007941 */ /* 0x000fea0003800000 */
.L_x_2853:
[----:B------:R-:W-:Y:S05]  /*136b0*/  BRA.DIV ~URZ, `(.L_x_2855) ;  /* 0x00003ad27f007947 */ /* 0x000fea000b800000 */
[----:B--2---:R2:W3:Y:S04]  /*136c0*/  SHFL.IDX PT, R4, R5, 0x3, 0x181f ;  /* 0x00781f0005047f89 */ /* 0x0044e800000e0000 */
[----:B-1----:R2:W1:Y:S02]  /*136d0*/  SHFL.IDX PT, R0, R14, 0x3, 0x181f ;  /* 0x00781f000e007f89 */ /* 0x00246400000e0000 */
.L_x_2918:
        /* <DEDUP_REMOVED lines=23> */
.L_x_2835:
[----:B------:R-:W-:Y:S05]  /*13850*/  BSYNC B1 ;  /* 0x0000000000017941 */ /* 0x000fea0003800000 */
.L_x_2819:
        /* <DEDUP_REMOVED lines=8> */
[----:B---3--:R-:W-:Y:S01]  /*138e0*/  IMAD.MOV.U32 R7, RZ, RZ, RZ ;  /* 0x000000ffff077224 */ /* 0x008fe200078e00ff */
[----:B--2-4-:R-:W-:-:S04]  /*138f0*/  LOP3.LUT R12, R0, 0x1f, RZ, 0xc0, !PT ;  /* 0x0000001f000c7812 */ /* 0x014fc800078ec0ff */
[----:B------:R-:W-:Y:S01]  /*13900*/  ISETP.NE.AND P5, PT, R12, 0x1f, PT ;  /* 0x0000001f0c00780c */ /* 0x000fe20003fa5270 */
[----:B------:R-:W-:Y:S10]  /*13910*/  BRA.DIV ~URZ, `(.L_x_2857) ;  /* 0x000039427f007947 */ /* 0x000ff4000b800000 */
[----:B------:R2:W3:Y:S02]  /*13920*/  SHFL.IDX PT, R9, R106, RZ, 0x1f ;  /* 0x00001fff6a097589 */ /* 0x0004e400000e0000 */
.L_x_2919:
[----:B------:R-:W-:Y:S05]  /*13930*/  BRA.DIV ~URZ, `(.L_x_2858) ;  /* 0x000039927f007947 */ /* 0x000fea000b800000 */
[----:B------:R4:W2:Y:S02]  /*13940*/  SHFL.IDX PT, R8, R106, 0x1, 0x1f ;  /* 0x00201f006a087f89 */ /* 0x0008a400000e0000 */
.L_x_2920:
        /* <DEDUP_REMOVED lines=18> */
.L_x_2921:
        /* <DEDUP_REMOVED lines=16> */
.L_x_2922:
[----:B----4-:R-:W-:Y:S01]  /*13b70*/  IMAD R0, R0, c[0x0][0x538], RZ ;  /* 0x00014e0000007a24 */ /* 0x010fe200078e02ff */
[----:B------:R-:W-:Y:S04]  /*13b80*/  BSSY B1, `(.L_x_2861) ;  /* 0x00000c5000017945 */ /* 0x000fe80003800000 */
[----:B--2---:R-:W-:-:S04]  /*13b90*/  IADD3 R8, R0, R8, RZ ;  /* 0x0000000800087210 */ /* 0x004fc80007ffe0ff */
[----:B---3--:R-:W-:-:S13]  /*13ba0*/  ISETP.GT.AND P6, PT, R8, R9, PT ;  /* 0x000000090800720c */ /* 0x008fda0003fc4270 */
[----:B------:R-:W-:Y:S05]  /*13bb0*/  @P6 BRA `(.L_x_2862) ;  /* 0x0000024000006947 */ /* 0x000fea0003800000 */
.L_x_2866:
        /* <DEDUP_REMOVED lines=16> */
.L_x_2923:
        /* <DEDUP_REMOVED lines=16> */
.L_x_2924:
[----:B--2---:R-:W-:-:S05]  /*13dc0*/  IMAD R0, R0, c[0x0][0x538], RZ ;  /* 0x00014e0000007a24 */ /* 0x004fca00078e02ff */
[----:B------:R-:W-:-:S04]  /*13dd0*/  IADD3 R8, R0, R8, RZ ;  /* 0x0000000800087210 */ /* 0x000fc80007ffe0ff */
[----:B------:R-:W-:-:S13]  /*13de0*/  ISETP.GT.AND P6, PT, R8, R9, PT ;  /* 0x000000090800720c */ /* 0x000fda0003fc4270 */
[----:B-1----:R-:W-:Y:S05]  /*13df0*/  @!P6 BRA `(.L_x_2866) ;  /* 0xfffffdc00000e947 */ /* 0x002fea000383ffff */
.L_x_2862:
[----:B------:R-:W-:-:S05]  /*13e00*/  IADD3 R8, -R0, R8, RZ ;  /* 0x0000000800087210 */ /* 0x000fca0007ffe1ff */
[----:B------:R-:W-:-:S05]  /*13e10*/  IMAD R0, R4, c[0x0][0x538], R8 ;  /* 0x00014e0004007a24 */ /* 0x000fca00078e0208 */
[----:B------:R-:W-:Y:S01]  /*13e20*/  ISETP.GT.AND P0, PT, R0, R9, PT ;  /* 0x000000090000720c */ /* 0x000fe20003f04270 */
[----:B------:R-:W-:-:S12]  /*13e30*/  BRA.DIV ~URZ, `(.L_x_2867) ;  /* 0x000038f27f007947 */ /* 0x000fd8000b800000 */
[----:B------:R-:W-:-:S04]  /*13e40*/  VOTE.ANY R5, PT, !P0 ;  /* 0x0000000000057806 */ /* 0x000fc800040e0100 */
.L_x_2925:
[----:B------:R-:W2:Y:S02]  /*13e50*/  POPC R0, R5 ;  /* 0x0000000500007309 */ /* 0x000ea40000000000 */
[----:B--2---:R-:W-:Y:S01]  /*13e60*/  IADD3 R243, R0, R243, RZ ;  /* 0x000000f300f37210 */ /* 0x004fe20007ffe0ff */
[----:B------:R-:W-:Y:S05]  /*13e70*/  BRA.DIV ~URZ, `(.L_x_2868) ;  /* 0x000039027f007947 */ /* 0x000fea000b800000 */
[----:B------:R2:W3:Y:S04]  /*13e80*/  SHFL.IDX PT, R10, R6, R0, 0x1f ;  /* 0x00001f00060a7589 */ /* 0x0004e800000e0000 */
[----:B------:R2:W4:Y:S02]  /*13e90*/  SHFL.IDX PT, R7, R7, R0, 0x1f ;  /* 0x00001f0007077589 */ /* 0x00052400000e0000 */
.L_x_2926:
[----:B------:R-:W-:Y:S01]  /*13ea0*/  ISETP.NE.AND P0, PT, R5, RZ, PT ;  /* 0x000000ff0500720c */ /* 0x000fe20003f05270 */
[----:B------:R-:W-:-:S12]  /*13eb0*/  BSSY B0, `(.L_x_2869) ;  /* 0x0000005000007945 */ /* 0x000fd80003800000 */
[----:B------:R-:W-:Y:S05]  /*13ec0*/  @!P0 BRA `(.L_x_2870) ;  /* 0x0000003000008947 */ /* 0x000fea0003800000 */
[----:B--2---:R-:W-:Y:S01]  /*13ed0*/  IADD3 R0, R0, -0x1, RZ ;  /* 0xffffffff00007810 */ /* 0x004fe20007ffe0ff */
[----:B------:R-:W-:Y:S05]  /*13ee0*/  BRA.DIV ~URZ, `(.L_x_2871) ;  /* 0x000039627f007947 */ /* 0x000fea000b800000 */
[----:B------:R2:W1:Y:S02]  /*13ef0*/  SHFL.IDX PT, R11, R4, R0, 0x1f ;  /* 0x00001f00040b7589 */ /* 0x00046400000e0000 */
.L_x_2870:
[----:B------:R-:W-:Y:S05]  /*13f00*/  BSYNC B0 ;  /* 0x0000000000007941 */ /* 0x000fea0003800000 */
.L_x_2869:
        /* <DEDUP_REMOVED lines=66> */
.L_x_2873:
        /* <DEDUP_REMOVED lines=66> */
.L_x_2874:
[----:B------:R-:W-:Y:S05]  /*14750*/  BSYNC B0 ;  /* 0x0000000000007941 */ /* 0x000fea0003800000 */
.L_x_2872:
[----:B------:R-:W-:-:S04]  /*14760*/  LOP3.LUT R0, RZ, R0, RZ, 0x33, !PT ;  /* 0x00000000ff007212 */ /* 0x000fc800078e33ff */
[----:B------:R-:W-:Y:S01]  /*14770*/  IADD3 R241, R0, R10, RZ ;  /* 0x0000000a00f17210 */ /* 0x000fe20007ffe0ff */
[----:B------:R-:W-:Y:S05]  /*14780*/  BRA `(.L_x_2875) ;  /* 0x0000004000007947 */ /* 0x000fea0003800000 */
.L_x_2863:
[----:B------:R-:W-:Y:S01]  /*14790*/  IMAD.MOV.U32 R240, RZ, RZ, R9 ;  /* 0x000000fffff07224 */ /* 0x000fe200078e0009 */
[----:B------:R-:W-:Y:S01]  /*147a0*/  MOV R242, RZ ;  /* 0x000000ff00f27202 */ /* 0x000fe20000000f00 */
[----:B------:R-:W-:Y:S01]  /*147b0*/  IMAD.MOV.U32 R241, RZ, RZ, RZ ;  /* 0x000000fffff17224 */ /* 0x000fe200078e00ff */
[----:B------:R-:W-:Y:S02]  /*147c0*/  MOV R243, c[0x0][0x53c] ;  /* 0x00014f0000f37a02 */ /* 0x000fe40000000f00 */
.L_x_2875:
[----:B------:R-:W-:Y:S05]  /*147d0*/  BSYNC B1 ;  /* 0x0000000000017941 */ /* 0x000fea0003800000 */
.L_x_2861:
[----:B------:R-:W-:Y:S01]  /*147e0*/  WARPSYNC 0xffffffff ;  /* 0xffffffff00007948 */ /* 0x000fe20003800000 */
[----:B------:R-:W-:Y:S01]  /*147f0*/  BAR.SYNC.DEFER_BLOCKING 0x4, 0x100 ;  /* 0x0104000000007b1d */ /* 0x000fe20000010000 */
[----:B------:R-:W-:-:S13]  /*14800*/  ISETP.NE.AND P0, PT, R12, RZ, PT ;  /* 0x000000ff0c00720c */ /* 0x000fda0003f05270 */
[----:B------:R2:W-:Y:S04]  /*14810*/  @!P0 STS.128 [0x20100], R240 ;  /* 0x020100f0ff008388 */ /* 0x0005e80000000c00 */
[----:B------:R-:W-:Y:S06]  /*14820*/  BAR.ARV 0x5, 0x100 ;  /* 0x0144000000007b1d */ /* 0x000fec0000002000 */
.L_x_2856:
[----:B-1----:R-:W-:-:S13]  /*14830*/  ISETP.GE.AND P0, PT, R243, c[0x0][0x53c], PT ;  /* 0x00014f00f3007a0c */ /* 0x002fda0003f06270 */
[----:B--23--:R-:W-:Y:S01]  /*14840*/  @P0 CALL.REL.NOINC `(.L_x_2876) ;  /* 0x0000001000000944 */ /* 0x00cfe20003c00000 */
[----:B------:R-:W-:Y:S05]  /*14850*/  BRA `(.L_x_2877) ;  /* 0xfffed34000007947 */ /* 0x000fea000383ffff */
.L_x_2876:
[----:B------:R-:W-:Y:S05]  /*14860*/  EXIT ;  /* 0x000000000000794d */ /* 0x000fea0003800000 */
.L_x_2759:
[----:B------:R-:W-:Y:S01]  /*14870*/  IMAD.MOV.U32 R0, RZ, RZ, R5 ;  /* 0x000000ffff007224 */ /* 0x000fe200078e0005 */
[----:B------:R-:W-:Y:S02]  /*14880*/  MOV R3, 0x1 ;  /* 0x0000000100037802 */ /* 0x000fe40000000f00 */
[----:B------:R-:W-:Y:S02]  /*14890*/  MOV R2, 0x148b0 ;  /* 0x000148b000027802 */ /* 0x000fe40000000f00 */
[----:B--2---:R-:W-:Y:S05]  /*148a0*/  CALL.REL.NOINC `($__internal_47_$__cuda_sm70_shflsync_up_p) ;  /* 0x000030d000007944 */ /* 0x004fea0003c00000 */
[----:B------:R-:W-:Y:S01]  /*148b0*/  MOV R0, R4 ;  /* 0x0000000400007202 */ /* 0x000fe20000000f00 */
[----:B------:R-:W-:Y:S05]  /*148c0*/  BRA `(.L_x_2878) ;  /* 0xfffebb7000007947 */ /* 0x000fea000383ffff */
.L_x_2760:
[----:B------:R-:W-:Y:S01]  /*148d0*/  IMAD.MOV.U32 R0, RZ, RZ, R5 ;  /* 0x000000ffff007224 */ /* 0x000fe200078e0005 */
[----:B------:R-:W-:Y:S02]  /*148e0*/  MOV R3, 0x2 ;  /* 0x0000000200037802 */ /* 0x000fe40000000f00 */
[----:B------:R-:W-:Y:S02]  /*148f0*/  MOV R2, 0x14910 ;  /* 0x0001491000027802 */ /* 0x000fe40000000f00 */
[----:B--2---:R-:W-:Y:S05]  /*14900*/  CALL.REL.NOINC `($__internal_47_$__cuda_sm70_shflsync_up_p) ;  /* 0x0000307000007944 */ /* 0x004fea0003c00000 */
[----:B------:R-:W-:Y:S01]  /*14910*/  SEL R4, R4, RZ, P4 ;  /* 0x000000ff04047207 */ /* 0x000fe20002000000 */
[----:B------:R-:W-:Y:S01]  /*14920*/  IMAD.MOV.U32 R3, RZ, RZ, 0x4 ;  /* 0x00000004ff037424 */ /* 0x000fe200078e00ff */
[----:B------:R-:W-:-:S03]  /*14930*/  MOV R2, 0x14960 ;  /* 0x0001496000027802 */ /* 0x000fc60000000f00 */
[----:B------:R-:W-:Y:S02]  /*14940*/  IMAD.IADD R0, R5, 0x1, R4 ;  /* 0x0000000105007824 */ /* 0x000fe400078e0204 */
[----:B------:R-:W-:Y:S05]  /*14950*/  CALL.REL.NOINC `($__internal_47_$__cuda_sm70_shflsync_up_p) ;  /* 0x0000302000007944 */ /* 0x000fea0003c00000 */
        /* <DEDUP_REMOVED lines=12> */
[----:B------:R-:W-:Y:S02]  /*14a20*/  MOV R220, 0x1f ;  /* 0x0000001f00dc7802 */ /* 0x000fe40000000f00 */
[----:B------:R-:W-:Y:S01]  /*14a30*/  MOV R3, 0x14a70 ;  /* 0x00014a7000037802 */ /* 0x000fe20000000f00 */
[----:B------:R-:W-:-:S04]  /*14a40*/  IMAD.IADD R4, R0, 0x1, R4 ;  /* 0x0000000100047824 */ /* 0x000fc800078e0204 */
[----:B------:R-:W-:Y:S02]  /*14a50*/  IMAD.MOV.U32 R219, RZ, RZ, R4 ;  /* 0x000000ffffdb7224 */ /* 0x000fe400078e0004 */
[----:B------:R-:W-:Y:S05]  /*14a60*/  CALL.REL.NOINC `($__internal_46_$__cuda_sm70_shflsync_idx_p) ;  /* 0x00002eb000007944 */ /* 0x000fea0003c00000 */
[----:B------:R-:W-:Y:S01]  /*14a70*/  MOV R0, R219 ;  /* 0x000000db00007202 */ /* 0x000fe20000000f00 */
[----:B------:R-:W-:Y:S05]  /*14a80*/  BRA `(.L_x_2879) ;  /* 0xfffebab000007947 */ /* 0x000fea000383ffff */
.L_x_2762:
[----:B------:R-:W-:Y:S02]  /*14a90*/  SEL R0, RZ, 0x1, P0 ;  /* 0x00000001ff007807 */ /* 0x000fe40000000000 */
[----:B------:R-:W-:Y:S02]  /*14aa0*/  MOV R2, 0x14ac0 ;  /* 0x00014ac000027802 */ /* 0x000fe40000000f00 */
[----:B--2---:R-:W-:Y:S05]  /*14ab0*/  CALL.REL.NOINC `($__internal_48_$__cuda_sm70_votesync_ballot) ;  /* 0x00002f2000007944 */ /* 0x004fea0003c00000 */
[----:B------:R-:W-:Y:S01]  /*14ac0*/  MOV R6, R0 ;  /* 0x0000000000067202 */ /* 0x000fe20000000f00 */
[----:B------:R-:W-:Y:S05]  /*14ad0*/  BRA `(.L_x_2880) ;  /* 0xfffebaf000007947 */ /* 0x000fea000383ffff */
.L_x_2763:
[----:B------:R-:W-:Y:S01]  /*14ae0*/  IMAD.MOV.U32 R219, RZ, RZ, R9 ;  /* 0x000000ffffdb7224 */ /* 0x000fe200078e0009 */
[----:B------:R-:W-:Y:S01]  /*14af0*/  MOV R2, R0 ;  /* 0x0000000000027202 */ /* 0x000fe20000000f00 */
[----:B------:R-:W-:Y:S01]  /*14b00*/  IMAD.MOV.U32 R220, RZ, RZ, 0x1f ;  /* 0x0000001fffdc7424 */ /* 0x000fe200078e00ff */
[----:B------:R-:W-:Y:S02]  /*14b10*/  MOV R3, 0x14b30 ;  /* 0x00014b3000037802 */ /* 0x000fe40000000f00 */
[----:B------:R-:W-:Y:S05]  /*14b20*/  CALL.REL.NOINC `($__internal_46_$__cuda_sm70_shflsync_idx_p) ;  /* 0x00002df000007944 */ /* 0x000fea0003c00000 */
[----:B------:R-:W-:Y:S01]  /*14b30*/  IMAD.MOV.U32 R12, RZ, RZ, R219 ;  /* 0x000000ffff0c7224 */ /* 0x000fe200078e00db */
[----:B------:R-:W-:Y:S01]  /*14b40*/  MOV R219, R8 ;  /* 0x0000000800db7202 */ /* 0x000fe20000000f00 */
[----:B------:R-:W-:Y:S01]  /*14b50*/  IMAD.MOV.U32 R5, RZ, RZ, RZ ;  /* 0x000000ffff057224 */ /* 0x000fe200078e00ff */
[----:B------:R-:W-:Y:S01]  /*14b60*/  MOV R2, R0 ;  /* 0x0000000000027202 */ /* 0x000fe20000000f00 */
[----:B------:R-:W-:Y:S01]  /*14b70*/  IMAD.MOV.U32 R220, RZ, RZ, 0x1f ;  /* 0x0000001fffdc7424 */ /* 0x000fe200078e00ff */
[----:B------:R-:W-:-:S02]  /*14b80*/  MOV R3, 0x14ba0 ;  /* 0x00014ba000037802 */ /* 0x000fc40000000f00 */
[----:B------:R-:W-:Y:S05]  /*14b90*/  CALL.REL.NOINC `($__internal_46_$__cuda_sm70_shflsync_idx_p) ;  /* 0x00002d8000007944 */ /* 0x000fea0003c00000 */
[----:B------:R-:W-:Y:S01]  /*14ba0*/  MOV R9, R219 ;  /* 0x000000db00097202 */ /* 0x000fe20000000f00 */
[----:B------:R-:W-:Y:S05]  /*14bb0*/  BRA `(.L_x_2881) ;  /* 0xfffeba7000007947 */ /* 0x000fea000383ffff */
.L_x_2766:
[----:B------:R-:W-:Y:S01]  /*14bc0*/  IMAD.MOV.U32 R219, RZ, RZ, R4 ;  /* 0x000000ffffdb7224 */ /* 0x000fe200078e0004 */
[----:B------:R-:W-:Y:S01]  /*14bd0*/  MOV R2, R0 ;  /* 0x0000000000027202 */ /* 0x000fe20000000f00 */
[----:B------:R-:W-:Y:S01]  /*14be0*/  IMAD.MOV.U32 R220, RZ, RZ, 0x1f ;  /* 0x0000001fffdc7424 */ /* 0x000fe200078e00ff */
[----:B------:R-:W-:-:S02]  /*14bf0*/  MOV R3, 0x14c10 ;  /* 0x00014c1000037802 */ /* 0x000fc40000000f00 */
[----:B--23--:R-:W-:Y:S05]  /*14c00*/  CALL.REL.NOINC `($__internal_46_$__cuda_sm70_shflsync_idx_p) ;  /* 0x00002d1000007944 */ /* 0x00cfea0003c00000 */
[----:B------:R-:W-:Y:S01]  /*14c10*/  MOV R5, R219 ;  /* 0x000000db00057202 */ /* 0x000fe20000000f00 */
[----:B------:R-:W-:Y:S05]  /*14c20*/  BRA `(.L_x_2765) ;  /* 0xfffeba6000007947 */ /* 0x000fea000383ffff */
.L_x_2777:
[----:B------:R-:W-:Y:S01]  /*14c30*/  IMAD.MOV.U32 R219, RZ, RZ, R5 ;  /* 0x000000ffffdb7224 */ /* 0x000fe200078e0005 */
[----:B------:R-:W-:Y:S01]  /*14c40*/  MOV R2, RZ ;  /* 0x000000ff00027202 */ /* 0x000fe20000000f00 */
[----:B------:R-:W-:Y:S01]  /*14c50*/  IMAD.MOV.U32 R220, RZ, RZ, 0x181f ;  /* 0x0000181fffdc7424 */ /* 0x000fe200078e00ff */
[----:B------:R-:W-:-:S02]  /*14c60*/  MOV R3, 0x14c80 ;  /* 0x00014c8000037802 */ /* 0x000fc40000000f00 */
[----:B-----5:R-:W-:Y:S05]  /*14c70*/  CALL.REL.NOINC `($__internal_46_$__cuda_sm70_shflsync_idx_p) ;  /* 0x00002ca000007944 */ /* 0x020fea0003c00000 */
[----:B------:R-:W-:Y:S01]  /*14c80*/  MOV R4, R219 ;  /* 0x000000db00047202 */ /* 0x000fe20000000f00 */
[----:B------:R-:W-:Y:S05]  /*14c90*/  BRA `(.L_x_2882) ;  /* 0xfffedd0000007947 */ /* 0x000fea000383ffff */
.L_x_2778:
[----:B------:R-:W-:Y:S01]  /*14ca0*/  IMAD.MOV.U32 R219, RZ, RZ, R14 ;  /* 0x000000ffffdb7224 */ /* 0x000fe200078e000e */
[----:B------:R-:W-:Y:S01]  /*14cb0*/  MOV R2, RZ ;  /* 0x000000ff00027202 */ /* 0x000fe20000000f00 */
[----:B------:R-:W-:Y:S01]  /*14cc0*/  IMAD.MOV.U32 R220, RZ, RZ, 0x181f ;  /* 0x0000181fffdc7424 */ /* 0x000fe200078e00ff */
[----:B------:R-:W-:-:S02]  /*14cd0*/  MOV R3, 0x14cf0 ;  /* 0x00014cf000037802 */ /* 0x000fc40000000f00 */
[----:B-12--5:R-:W-:Y:S05]  /*14ce0*/  CALL.REL.NOINC `($__internal_46_$__cuda_sm70_shflsync_idx_p) ;  /* 0x00002c3000007944 */ /* 0x026fea0003c00000 */
[----:B------:R-:W-:Y:S01]  /*14cf0*/  MOV R0, R219 ;  /* 0x000000db00007202 */ /* 0x000fe20000000f00 */
[----:B------:R-:W-:Y:S05]  /*14d00*/  BRA `(.L_x_2883) ;  /* 0xfffedcb000007947 */ /* 0x000fea000383ffff */
.L_x_2781:
[----:B------:R-:W-:Y:S01]  /*14d10*/  IMAD.MOV.U32 R219, RZ, RZ, R5 ;  /* 0x000000ffffdb7224 */ /* 0x000fe200078e0005 */
[----:B--2---:R-:W-:Y:S01]  /*14d20*/  MOV R2, 0x1 ;  /* 0x0000000100027802 */ /* 0x004fe20000000f00 */
[----:B------:R-:W-:Y:S01]  /*14d30*/  IMAD.MOV.U32 R220, RZ, RZ, 0x181f ;  /* 0x0000181fffdc7424 */ /* 0x000fe200078e00ff */
[----:B------:R-:W-:-:S02]  /*14d40*/  MOV R3, 0x14d60 ;  /* 0x00014d6000037802 */ /* 0x000fc40000000f00 */
[----:B-1-345:R-:W-:Y:S05]  /*14d50*/  CALL.REL.NOINC `($__internal_46_$__cuda_sm70_shflsync_idx_p) ;  /* 0x00002bc000007944 */ /* 0x03afea0003c00000 */
[----:B------:R-:W-:Y:S01]  /*14d60*/  IMAD.MOV.U32 R4, RZ, RZ, R219 ;  /* 0x000000ffff047224 */ /* 0x000fe200078e00db */
[----:B------:R-:W-:Y:S01]  /*14d70*/  MOV R2, 0x1 ;  /* 0x0000000100027802 */ /* 0x000fe20000000f00 */
[----:B------:R-:W-:Y:S01]  /*14d80*/  IMAD.MOV.U32 R219, RZ, RZ, R14 ;  /* 0x000000ffffdb7224 */ /* 0x000fe200078e000e */
[----:B------:R-:W-:-:S02]  /*14d90*/  MOV R220, 0x181f ;  /* 0x0000181f00dc7802 */ /* 0x000fc40000000f00 */
[----:B------:R-:W-:Y:S02]  /*14da0*/  MOV R3, 0x14dc0 ;  /* 0x00014dc000037802 */ /* 0x000fe40000000f00 */
[----:B------:R-:W-:Y:S05]  /*14db0*/  CALL.REL.NOINC `($__internal_46_$__cuda_sm70_shflsync_idx_p) ;  /* 0x00002b6000007944 */ /* 0x000fea0003c00000 */
[----:B------:R-:W-:Y:S01]  /*14dc0*/  MOV R0, R219 ;  /* 0x000000db00007202 */ /* 0x000fe20000000f00 */
[----:B------:R-:W-:Y:S05]  /*14dd0*/  BRA `(.L_x_2884) ;  /* 0xfffedda000007947 */ /* 0x000fea000383ffff */
.L_x_2784:
[----:B------:R-:W-:Y:S01]  /*14de0*/  IMAD.MOV.U32 R219, RZ, RZ, R5 ;  /* 0x000000ffffdb7224 */ /* 0x000fe200078e0005 */
[----:B-1----:R-:W-:Y:S01]  /*14df0*/  MOV R2, 0x2 ;  /* 0x0000000200027802 */ /* 0x002fe20000000f00 */
[----:B------:R-:W-:Y:S01]  /*14e00*/  IMAD.MOV.U32 R220, RZ, RZ, 0x181f ;  /* 0x0000181fffdc7424 */ /* 0x000fe200078e00ff */
[----:B------:R-:W-:Y:S02]  /*14e10*/  MOV R3, 0x14e30 ;  /* 0x00014e3000037802 */ /* 0x000fe40000000f00 */
[----:B--2345:R-:W-:Y:S05]  /*14e20*/  CALL.REL.NOINC `($__internal_46_$__cuda_sm70_shflsync_idx_p) ;  /* 0x00002af000007944 */ /* 0x03cfea0003c00000 */
[----:B------:R-:W-:Y:S01]  /*14e30*/  MOV R4, R219 ;  /* 0x000000db00047202 */ /* 0x000fe20000000f00 */
[----:B------:R-:W-:Y:S05]  /*14e40*/  BRA `(.L_x_2885) ;  /* 0xfffeded000007947 */ /* 0x000fea000383ffff */
.L_x_2785:
[----:B------:R-:W-:Y:S01]  /*14e50*/  IMAD.MOV.U32 R219, RZ, RZ, R14 ;  /* 0x000000ffffdb7224 */ /* 0x000fe200078e000e */
[----:B------:R-:W-:Y:S01]  /*14e60*/  MOV R2, 0x2 ;  /* 0x0000000200027802 */ /* 0x000fe20000000f00 */
[----:B------:R-:W-:Y:S01]  /*14e70*/  IMAD.MOV.U32 R220, RZ, RZ, 0x181f ;  /* 0x0000181fffdc7424 */ /* 0x000fe200078e00ff */
[----:B------:R-:W-:Y:S02]  /*14e80*/  MOV R3, 0x14ea0 ;  /* 0x00014ea000037802 */ /* 0x000fe40000000f00 */
[----:B-12345:R-:W-:Y:S05]  /*14e90*/  CALL.REL.NOINC `($__internal_46_$__cuda_sm70_shflsync_idx_p) ;  /* 0x00002a8000007944 */ /* 0x03efea0003c00000 */
[----:B------:R-:W-:Y:S01]  /*14ea0*/  MOV R0, R219 ;  /* 0x000000db00007202 */ /* 0x000fe20000000f00 */
[----:B------:R-:W-:Y:S05]  /*14eb0*/  BRA `(.L_x_2886) ;  /* 0xfffede8000007947 */ /* 0x000fea000383ffff */
.L_x_2788:
[----:B------:R-:W-:Y:S01]  /*14ec0*/  IMAD.MOV.U32 R219, RZ, RZ, R5 ;  /* 0x000000ffffdb7224 */ /* 0x000fe200078e0005 */
[----:B-1----:R-:W-:Y:S01]  /*14ed0*/  MOV R2, 0x3 ;  /* 0x0000000300027802 */ /* 0x002fe20000000f00 */
[----:B------:R-:W-:Y:S01]  /*14ee0*/  IMAD.MOV.U32 R220, RZ, RZ, 0x181f ;  /* 0x0000181fffdc7424 */ /* 0x000fe200078e00ff */
[----:B------:R-:W-:-:S02]  /*14ef0*/  MOV R3, 0x14f10 ;  /* 0x00014f1000037802 */ /* 0x000fc40000000f00 */
[----:B--2345:R-:W-:Y:S05]  /*14f00*/  CALL.REL.NOINC `($__internal_46_$__cuda_sm70_shflsync_idx_p) ;  /* 0x00002a1000007944 */ /* 0x03cfea0003c00000 */
        /* <DEDUP_REMOVED lines=8> */
.L_x_2791:
[----:B------:R-:W-:Y:S01]  /*14f90*/  IMAD.MOV.U32 R219, RZ, RZ, R5 ;  /* 0x000000ffffdb7224 */ /* 0x000fe200078e0005 */
[----:B------:R-:W-:Y:S01]  /*14fa0*/  MOV R2, RZ ;  /* 0x000000ff00027202 */ /* 0x000fe20000000f00 */
[----:B------:R-:W-:Y:S01]  /*14fb0*/  IMAD.MOV.U32 R220, RZ, RZ, 0x181f ;  /* 0x0000181fffdc7424 */ /* 0x000fe200078e00ff */
[----:B------:R-:W-:Y:S02]  /*14fc0*/  MOV R3, 0x14fe0 ;  /* 0x00014fe000037802 */ /* 0x000fe40000000f00 */
[----:B------:R-:W-:Y:S05]  /*14fd0*/  CALL.REL.NOINC `($__internal_46_$__cuda_sm70_shflsync_idx_p) ;  /* 0x0000294000007944 */ /* 0x000fea0003c00000 */
[----:B------:R-:W-:Y:S01]  /*14fe0*/  MOV R4, R219 ;  /* 0x000000db00047202 */ /* 0x000fe20000000f00 */
[----:B------:R-:W-:Y:S05]  /*14ff0*/  BRA `(.L_x_2888) ;  /* 0xfffefd4000007947 */ /* 0x000fea000383ffff */
.L_x_2792:
[----:B------:R-:W-:Y:S01]  /*15000*/  IMAD.MOV.U32 R219, RZ, RZ, R15 ;  /* 0x000000ffffdb7224 */ /* 0x000fe200078e000f */
[----:B------:R-:W-:Y:S01]  /*15010*/  MOV R2, RZ ;  /* 0x000000ff00027202 */ /* 0x000fe20000000f00 */
[----:B------:R-:W-:Y:S01]  /*15020*/  IMAD.MOV.U32 R220, RZ, RZ, 0x181f ;  /* 0x0000181fffdc7424 */ /* 0x000fe200078e00ff */
[----:B------:R-:W-:Y:S02]  /*15030*/  MOV R3, 0x15050 ;  /* 0x0001505000037802 */ /* 0x000fe40000000f00 */
[----:B-12---:R-:W-:Y:S05]  /*15040*/  CALL.REL.NOINC `($__internal_46_$__cuda_sm70_shflsync_idx_p) ;  /* 0x000028d000007944 */ /* 0x006fea0003c00000 */
[C---:B------:R-:W-:Y:S01]  /*15050*/  IADD3 R10, P0, R219.reuse, R106, RZ ;  /* 0x0000006adb0a7210 */ /* 0x040fe20007f1e0ff */
[----:B------:R-:W-:Y:S01]  /*15060*/  IMAD.MOV.U32 R220, RZ, RZ, 0x181f ;  /* 0x0000181fffdc7424 */ /* 0x000fe200078e00ff */
[----:B------:R-:W-:-:S02]  /*15070*/  IADD3 R8, P5, R219, R107, RZ ;  /* 0x0000006bdb087210 */ /* 0x000fc40007fbe0ff */
[C---:B------:R-:W-:Y:S01]  /*15080*/  IADD3 R6, P2, R219.reuse, R108, RZ ;  /* 0x0000006cdb067210 */ /* 0x040fe20007f5e0ff */
[C---:B------:R-:W-:Y:S01]  /*15090*/  IMAD.X R11, R4.reuse, 0x1, R101, P0 ;  /* 0x00000001040b7824 */ /* 0x040fe200000e0665 */
[----:B------:R-:W-:Y:S01]  /*150a0*/  IADD3 R2, P0, R219, R109, RZ ;  /* 0x0000006ddb027210 */ /* 0x000fe20007f1e0ff */
[C---:B------:R-:W-:Y:S01]  /*150b0*/  IMAD.X R9, R4.reuse, 0x1, R102, P5 ;  /* 0x0000000104097824 */ /* 0x040fe200028e0666 */
[----:B------:R-:W-:Y:S01]  /*150c0*/  ISETP.GE.AND P6, PT, R217, c[0x0][0x1d4], PT ;  /* 0x00007500d9007a0c */ /* 0x000fe20003fc6270 */
[C---:B------:R-:W-:Y:S01]  /*150d0*/  IMAD.X R7, R4.reuse, 0x1, R103, P2 ;  /* 0x0000000104077824 */ /* 0x040fe200010e0667 */
[----:B------:R-:W-:Y:S01]  /*150e0*/  ISETP.GE.AND P5, PT, R223, c[0x0][0x1d4], PT ;  /* 0x00007500df007a0c */ /* 0x000fe20003fa6270 */
[----:B------:R-:W-:Y:S01]  /*150f0*/  IMAD.X R3, R4, 0x1, R104, P0 ;  /* 0x0000000104037824 */ /* 0x000fe200000e0668 */
[----:B------:R-:W-:Y:S01]  /*15100*/  ISETP.GE.AND P2, PT, R224, c[0x0][0x1d4], PT ;  /* 0x00007500e0007a0c */ /* 0x000fe20003f46270 */
[----:B------:R-:W-:Y:S01]  /*15110*/  IMAD.MOV.U32 R219, RZ, RZ, R5 ;  /* 0x000000ffffdb7224 */ /* 0x000fe200078e0005 */
[----:B------:R-:W-:-:S02]  /*15120*/  ISETP.GE.AND P0, PT, R225, c[0x0][0x1d4], PT ;  /* 0x00007500e1007a0c */ /* 0x000fc40003f06270 */
[----:B------:R-:W-:Y:S02]  /*15130*/  SEL R5, RZ, 0x10, P6 ;  /* 0x00000010ff057807 */ /* 0x000fe40003000000 */
[----:B------:R-:W-:Y:S02]  /*15140*/  SEL R14, RZ, 0x10, P5 ;  /* 0x00000010ff0e7807 */ /* 0x000fe40002800000 */
[----:B------:R-:W-:Y:S01]  /*15150*/  SEL R13, RZ, 0x10, P2 ;  /* 0x00000010ff0d7807 */ /* 0x000fe20001000000 */
[----:B------:R-:W-:Y:S01]  /*15160*/  @!PT LDS RZ, [RZ] ;  /* 0x00000000fffff984 */ /* 0x000fe20000000800 */
[----:B------:R-:W-:Y:S01]  /*15170*/  @!PT LDS RZ, [RZ] ;  /* 0x00000000fffff984 */ /* 0x000fe20000000800 */
[----:B------:R-:W-:Y:S01]  /*15180*/  @!PT LDS RZ, [RZ] ;  /* 0x00000000fffff984 */ /* 0x000fe20000000800 */
[----:B------:R1:W-:Y:S01]  /*15190*/  LDGSTS.E.BYPASS.LTC128B.128 [R215+0x8100], [R10.64], !P6 ;  /* 0x081000000ad77fae */ /* 0x0003e2000f101d46 */
[----:B------:R-:W-:-:S03]  /*151a0*/  SEL R12, RZ, 0x10, P0 ;  /* 0x00000010ff0c7807 */ /* 0x000fc60000000000 */
[----:B------:R1:W-:Y:S04]  /*151b0*/  LDGSTS.E.BYPASS.LTC128B.128 [R215+0xa100], [R8.64], !P5 ;  /* 0x0a10000008d77fae */ /* 0x0003e8000e901d46 */
[----:B------:R1:W-:Y:S04]  /*151c0*/  LDGSTS.E.BYPASS.LTC128B.128 [R215+0xc100], [R6.64], !P2 ;  /* 0x0c10000006d77fae */ /* 0x0003e8000d101d46 */
[----:B------:R2:W-:Y:S02]  /*151d0*/  LDGSTS.E.BYPASS.LTC128B.128 [R215+0xe100], [R2.64], !P0 ;  /* 0x0e10000002d77fae */ /* 0x0005e4000c101d46 */
[----:B--2---:R-:W-:Y:S01]  /*151e0*/  IMAD.MOV.U32 R2, RZ, RZ, 0x1 ;  /* 0x00000001ff027424 */ /* 0x004fe200078e00ff */
[----:B------:R-:W-:-:S02]  /*151f0*/  MOV R3, 0x15210 ;  /* 0x0001521000037802 */ /* 0x000fc40000000f00 */
[----:B-1----:R-:W-:Y:S05]  /*15200*/  CALL.REL.NOINC `($__internal_46_$__cuda_sm70_shflsync_idx_p) ;  /* 0x0000271000007944 */ /* 0x002fea0003c00000 */
        /* <DEDUP_REMOVED lines=8> */
.L_x_2793:
[----:B------:R-:W-:Y:S01]  /*15290*/  IMAD.MOV.U32 R219, RZ, RZ, R4 ;  /* 0x000000ffffdb7224 */ /* 0x000fe200078e0004 */
[----:B------:R-:W-:Y:S01]  /*152a0*/  MOV R2, RZ ;  /* 0x000000ff00027202 */ /* 0x000fe20000000f00 */
[----:B------:R-:W-:Y:S01]  /*152b0*/  IMAD.MOV.U32 R220, RZ, RZ, 0x1c1f ;  /* 0x00001c1fffdc7424 */ /* 0x000fe200078e00ff */
[----:B------:R-:W-:Y:S02]  /*152c0*/  MOV R3, 0x152e0 ;  /* 0x000152e000037802 */ /* 0x000fe40000000f00 */
[----:B------:R-:W-:Y:S05]  /*152d0*/  CALL.REL.NOINC `($__internal_46_$__cuda_sm70_shflsync_idx_p) ;  /* 0x0000264000007944 */ /* 0x000fea0003c00000 */
[----:B------:R-:W-:Y:S01]  /*152e0*/  MOV R0, R219 ;  /* 0x000000db00007202 */ /* 0x000fe20000000f00 */
[----:B------:R-:W-:Y:S05]  /*152f0*/  BRA `(.L_x_2890) ;  /* 0xfffefe6000007947 */ /* 0x000fea000383ffff */
.L_x_2794:
[----:B------:R-:W-:Y:S01]  /*15300*/  IMAD.MOV.U32 R219, RZ, RZ, R4 ;  /* 0x000000ffffdb7224 */ /* 0x000fe200078e0004 */
[----:B------:R-:W-:Y:S01]  /*15310*/  MOV R2, 0x1 ;  /* 0x0000000100027802 */ /* 0x000fe20000000f00 */
[----:B------:R-:W-:Y:S01]  /*15320*/  IMAD.MOV.U32 R220, RZ, RZ, 0x1c1f ;  /* 0x00001c1fffdc7424 */ /* 0x000fe200078e00ff */
[----:B------:R-:W-:Y:S02]  /*15330*/  MOV R3, 0x15350 ;  /* 0x0001535000037802 */ /* 0x000fe40000000f00 */
[----:B-1----:R-:W-:Y:S05]  /*15340*/  CALL.REL.NOINC `($__internal_46_$__cuda_sm70_shflsync_idx_p) ;  /* 0x000025d000007944 */ /* 0x002fea0003c00000 */
        /* <DEDUP_REMOVED lines=57> */
[----:B------:R-:W-:Y:S01]  /*156e0*/  ISETP.GT.AND P2, PT, R0, 0x39, PT ;  /* 0x000000390000780c */ /* 0x000fe20003f44270 */
[----:B------:R-:W-:Y:S01]  /*156f0*/  IMAD.MOV.U32 R0, RZ, RZ, 0x2 ;  /* 0x00000002ff007424 */ /* 0x000fe200078e00ff */
[----:B------:R-:W-:Y:S02]  /*15700*/  FSEL R85, R27, -INF , P0 ;  /* 0xff8000001b557808 */ /* 0x000fe40000000000 */
[----:B------:R-:W-:Y:S02]  /*15710*/  FMNMX.FTZ R5, R86, R5, !PT ;  /* 0x0000000556057209 */ /* 0x000fe40007810000 */
[----:B------:R-:W-:Y:S02]  /*15720*/  FMNMX.FTZ R132, R92, R132, !PT ;  /* 0x000000845c847209 */ /* 0x000fe40007810000 */
[----:B------:R-:W-:-:S02]  /*15730*/  FSEL R84, R26, -INF , P2 ;  /* 0xff8000001a547808 */ /* 0x000fc40001000000 */
[----:B------:R-:W-:Y:S01]  /*15740*/  FMNMX.FTZ R5, R85, R5, !PT ;  /* 0x0000000555057209 */ /* 0x000fe20007810000 */
[----:B------:R-:W-:Y:S01]  /*15750*/  IMAD.MOV.U32 R4, RZ, RZ, R132 ;  /* 0x000000ffff047224 */ /* 0x000fe200078e0084 */
[----:B------:R-:W-:Y:S02]  /*15760*/  MOV R2, 0x15790 ;  /* 0x0001579000027802 */ /* 0x000fe40000000f00 */
[----:B------:R-:W-:Y:S02]  /*15770*/  FMNMX.FTZ R5, R84, R5, !PT ;  /* 0x0000000554057209 */ /* 0x000fe40007810000 */
[----:B------:R-:W-:Y:S05]  /*15780*/  CALL.REL.NOINC `($__internal_45_$__cuda_sm70_shflsync_bfly_p) ;  /* 0x0000213000007944 */ /* 0x000fea0003c00000 */
[----:B------:R-:W-:Y:S01]  /*15790*/  FMNMX.FTZ R132, R132, R0, !PT ;  /* 0x0000000084847209 */ /* 0x000fe20007810000 */
[----:B------:R-:W-:Y:S01]  /*157a0*/  IMAD.MOV.U32 R0, RZ, RZ, 0x1 ;  /* 0x00000001ff007424 */ /* 0x000fe200078e00ff */
[----:B------:R-:W-:-:S03]  /*157b0*/  MOV R2, 0x157e0 ;  /* 0x000157e000027802 */ /* 0x000fc60000000f00 */
[----:B------:R-:W-:Y:S02]  /*157c0*/  IMAD.MOV.U32 R4, RZ, RZ, R132 ;  /* 0x000000ffff047224 */ /* 0x000fe400078e0084 */
[----:B------:R-:W-:Y:S05]  /*157d0*/  CALL.REL.NOINC `($__internal_45_$__cuda_sm70_shflsync_bfly_p) ;  /* 0x000020e000007944 */ /* 0x000fea0003c00000 */
[----:B------:R-:W-:Y:S01]  /*157e0*/  FMNMX.FTZ R132, R132, R0, !PT ;  /* 0x0000000084847209 */ /* 0x000fe20007810000 */
[----:B------:R-:W-:Y:S01]  /*157f0*/  IMAD.MOV.U32 R4, RZ, RZ, R5 ;  /* 0x000000ffff047224 */ /* 0x000fe200078e0005 */
[----:B------:R-:W-:Y:S01]  /*15800*/  MOV R2, 0x15830 ;  /* 0x0001583000027802 */ /* 0x000fe20000000f00 */
[----:B------:R-:W-:Y:S02]  /*15810*/  IMAD.MOV.U32 R0, RZ, RZ, 0x2 ;  /* 0x00000002ff007424 */ /* 0x000fe400078e00ff */
[----:B------:R-:W-:Y:S05]  /*15820*/  CALL.REL.NOINC `($__internal_45_$__cuda_sm70_shflsync_bfly_p) ;  /* 0x0000209000007944 */ /* 0x000fea0003c00000 */
[----:B------:R-:W-:Y:S01]  /*15830*/  FMNMX.FTZ R4, R5, R0, !PT ;  /* 0x0000000005047209 */ /* 0x000fe20007810000 */
[----:B------:R-:W-:Y:S01]  /*15840*/  IMAD.MOV.U32 R0, RZ, RZ, 0x1 ;  /* 0x00000001ff007424 */ /* 0x000fe200078e00ff */
[----:B------:R-:W-:Y:S02]  /*15850*/  MOV R2, 0x15870 ;  /* 0x0001587000027802 */ /* 0x000fe40000000f00 */
[----:B------:R-:W-:Y:S05]  /*15860*/  CALL.REL.NOINC `($__internal_45_$__cuda_sm70_shflsync_bfly_p) ;  /* 0x0000205000007944 */ /* 0x000fea0003c00000 */
[----:B------:R-:W-:Y:S01]  /*15870*/  MOV R5, R0 ;  /* 0x0000000000057202 */ /* 0x000fe20000000f00 */
[----:B------:R-:W-:Y:S05]  /*15880*/  BRA `(.L_x_2891) ;  /* 0xfffeff8000007947 */ /* 0x000fea000383ffff */
.L_x_2798:
[----:B------:R-:W-:Y:S01]  /*15890*/  MOV R2, RZ ;  /* 0x000000ff00027202 */ /* 0x000fe20000000f00 */
[----:B------:R-:W-:Y:S01]  /*158a0*/  IMAD.MOV.U32 R219, RZ, RZ, R5 ;  /* 0x000000ffffdb7224 */ /* 0x000fe200078e0005 */
[----:B------:R-:W-:Y:S01]  /*158b0*/  MOV R3, 0x158e0 ;  /* 0x000158e000037802 */ /* 0x000fe20000000f00 */
[----:B------:R-:W-:Y:S02]  /*158c0*/  IMAD.MOV.U32 R220, RZ, RZ, 0x181f ;  /* 0x0000181fffdc7424 */ /* 0x000fe400078e00ff */
[----:B-1234-:R-:W-:Y:S05]  /*158d0*/  CALL.REL.NOINC `($__internal_46_$__cuda_sm70_shflsync_idx_p) ;  /* 0x0000204000007944 */ /* 0x01efea0003c00000 */
[----:B------:R-:W-:Y:S01]  /*158e0*/  MOV R4, R219 ;  /* 0x000000db00047202 */ /* 0x000fe20000000f00 */
[----:B------:R-:W-:-:S05]  /*158f0*/  BRA `(.L_x_2892) ;  /* 0xffff164000007947 */ /* 0x000fca000383ffff */
.L_x_2799:
[----:B------:R-:W-:Y:S01]  /*15900*/  MOV R2, RZ ;  /* 0x000000ff00027202 */ /* 0x000fe20000000f00 */
[----:B------:R-:W-:Y:S01]  /*15910*/  IMAD.MOV.U32 R219, RZ, RZ, R21 ;  /* 0x000000ffffdb7224 */ /* 0x000fe200078e0015 */
[----:B------:R-:W-:Y:S01]  /*15920*/  MOV R3, 0x15950 ;  /* 0x0001595000037802 */ /* 0x000fe20000000f00 */
[----:B------:R-:W-:Y:S02]  /*15930*/  IMAD.MOV.U32 R220, RZ, RZ, 0x181f ;  /* 0x0000181fffdc7424 */ /* 0x000fe400078e00ff */
[----:B-1234-:R-:W-:Y:S05]  /*15940*/  CALL.REL.NOINC `($__internal_46_$__cuda_sm70_shflsync_idx_p) ;  /* 0x00001fd000007944 */ /* 0x01efea0003c00000 */
        /* <DEDUP_REMOVED lines=13> */
[C---:B------:R-:W-:Y:S05]  /*15a20*/  IMAD.X R7, R4.reuse, 0x1, R23, P0 ;  /* 0x0000000104077824 */ /* 0x040fea00000e0617 */
[----:B------:R2:W-:Y:S01]  /*15a30*/  LDGSTS.E.BYPASS.LTC128B.128 [R215+0x2100], [R6.64], !P5 ;  /* 0x0210000006d77fae */ /* 0x0005e2000e901d46 */
[C---:B-1----:R-:W-:Y:S05]  /*15a40*/  IADD3 R2, P0, R219.reuse, R132, RZ ;  /* 0x00000084db027210 */ /* 0x042fea0007f1e0ff */
        /* <DEDUP_REMOVED lines=11> */
[----:B--2---:R-:W-:Y:S05]  /*15b00*/  CALL.REL.NOINC `($__internal_46_$__cuda_sm70_shflsync_idx_p) ;  /* 0x00001e1000007944 */ /* 0x004fea0003c00000 */
[----:B------:R-:W-:Y:S01]  /*15b10*/  MOV R2, 0x1 ;  /* 0x0000000100027802 */ /* 0x000fe20000000f00 */
[----:B------:R-:W-:Y:S01]  /*15b20*/  IMAD.MOV.U32 R4, RZ, RZ, R219 ;  /* 0x000000ffff047224 */ /* 0x000fe200078e00db */
[----:B------:R-:W-:Y:S01]  /*15b30*/  MOV R220, 0x181f ;  /* 0x0000181f00dc7802 */ /* 0x000fe20000000f00 */
[----:B------:R-:W-:Y:S01]  /*15b40*/  IMAD.MOV.U32 R219, RZ, RZ, R21 ;  /* 0x000000ffffdb7224 */ /* 0x000fe200078e0015 */
[----:B------:R-:W-:Y:S02]  /*15b50*/  MOV R3, 0x15b70 ;  /* 0x00015b7000037802 */ /* 0x000fe40000000f00 */
[----:B------:R-:W-:Y:S05]  /*15b60*/  CALL.REL.NOINC `($__internal_46_$__cuda_sm70_shflsync_idx_p) ;  /* 0x00001db000007944 */ /* 0x000fea0003c00000 */
[----:B------:R-:W-:Y:S01]  /*15b70*/  MOV R0, R219 ;  /* 0x000000db00007202 */ /* 0x000fe20000000f00 */
[----:B------:R-:W-:-:S05]  /*15b80*/  BRA `(.L_x_2893) ;  /* 0xffff155000007947 */ /* 0x000fca000383ffff */
.L_x_2802:
[----:B------:R-:W-:Y:S01]  /*15b90*/  MOV R2, RZ ;  /* 0x000000ff00027202 */ /* 0x000fe20000000f00 */
[----:B------:R-:W-:Y:S01]  /*15ba0*/  IMAD.MOV.U32 R219, RZ, RZ, R5 ;  /* 0x000000ffffdb7224 */ /* 0x000fe200078e0005 */
[----:B------:R-:W-:Y:S01]  /*15bb0*/  MOV R3, 0x15be0 ;  /* 0x00015be000037802 */ /* 0x000fe20000000f00 */
[----:B------:R-:W-:Y:S02]  /*15bc0*/  IMAD.MOV.U32 R220, RZ, RZ, 0x181f ;  /* 0x0000181fffdc7424 */ /* 0x000fe400078e00ff */
[----:B-1----:R-:W-:Y:S05]  /*15bd0*/  CALL.REL.NOINC `($__internal_46_$__cuda_sm70_shflsync_idx_p) ;  /* 0x00001d4000007944 */ /* 0x002fea0003c00000 */
[----:B------:R-:W-:Y:S01]  /*15be0*/  MOV R4, R219 ;  /* 0x000000db00047202 */ /* 0x000fe20000000f00 */
[----:B------:R-:W-:-:S05]  /*15bf0*/  BRA `(.L_x_2894) ;  /* 0xffff29f000007947 */ /* 0x000fca000383ffff */
.L_x_2803:
[----:B------:R-:W-:Y:S01]  /*15c00*/  MOV R2, RZ ;  /* 0x000000ff00027202 */ /* 0x000fe20000000f00 */
[----:B------:R-:W-:Y:S01]  /*15c10*/  IMAD.MOV.U32 R219, RZ, RZ, R8 ;  /* 0x000000ffffdb7224 */ /* 0x000fe200078e0008 */
[----:B------:R-:W-:Y:S01]  /*15c20*/  MOV R3, 0x15c50 ;  /* 0x00015c5000037802 */ /* 0x000fe20000000f00 */
[----:B------:R-:W-:Y:S02]  /*15c30*/  IMAD.MOV.U32 R220, RZ, RZ, 0x181f ;  /* 0x0000181fffdc7424 */ /* 0x000fe400078e00ff */
[----:B-123--:R-:W-:Y:S05]  /*15c40*/  CALL.REL.NOINC `($__internal_46_$__cuda_sm70_shflsync_idx_p) ;  /* 0x00001cd000007944 */ /* 0x00efea0003c00000 */
        /* <DEDUP_REMOVED lines=14> */
[C---:B-1----:R-:W-:Y:S05]  /*15d30*/  IADD3 R2, P0, R219.reuse, R21, RZ ;  /* 0x00000015db027210 */ /* 0x042fea0007f1e0ff */
[C---:B------:R-:W-:Y:S01]  /*15d40*/  IMAD.X R3, R4.reuse, 0x1, R13, P0 ;  /* 0x0000000104037824 */ /* 0x040fe200000e060d */
[----:B--2---:R-:W-:Y:S04]  /*15d50*/  SEL R6, RZ, 0x10, P5 ;  /* 0x00000010ff067807 */ /* 0x004fe80002800000 */
        /* <DEDUP_REMOVED lines=10> */
[----:B------:R-:W-:Y:S05]  /*15e00*/  CALL.REL.NOINC `($__internal_46_$__cuda_sm70_shflsync_idx_p) ;  /* 0x00001b1000007944 */ /* 0x000fea0003c00000 */
        /* <DEDUP_REMOVED lines=8> */
.L_x_2804:
[----:B-1----:R-:W-:Y:S01]  /*15e90*/  MOV R2, RZ ;  /* 0x000000ff00027202 */ /* 0x002fe20000000f00 */
[----:B------:R-:W-:Y:S01]  /*15ea0*/  IMAD.MOV.U32 R219, RZ, RZ, R4 ;  /* 0x000000ffffdb7224 */ /* 0x000fe200078e0004 */
[----:B------:R-:W-:Y:S01]  /*15eb0*/  MOV R3, 0x15ee0 ;  /* 0x00015ee000037802 */ /* 0x000fe20000000f00 */
[----:B------:R-:W-:Y:S02]  /*15ec0*/  IMAD.MOV.U32 R220, RZ, RZ, 0x1c1f ;  /* 0x00001c1fffdc7424 */ /* 0x000fe400078e00ff */
[----:B------:R-:W-:Y:S05]  /*15ed0*/  CALL.REL.NOINC `($__internal_46_$__cuda_sm70_shflsync_idx_p) ;  /* 0x00001a4000007944 */ /* 0x000fea0003c00000 */
[----:B------:R-:W-:Y:S01]  /*15ee0*/  MOV R0, R219 ;  /* 0x000000db00007202 */ /* 0x000fe20000000f00 */
[----:B------:R-:W-:-:S05]  /*15ef0*/  BRA `(.L_x_2896) ;  /* 0xffff2b0000007947 */ /* 0x000fca000383ffff */
.L_x_2805:
[----:B------:R-:W-:Y:S01]  /*15f00*/  MOV R2, 0x1 ;  /* 0x0000000100027802 */ /* 0x000fe20000000f00 */
[----:B------:R-:W-:Y:S01]  /*15f10*/  IMAD.MOV.U32 R219, RZ, RZ, R4 ;  /* 0x000000ffffdb7224 */ /* 0x000fe200078e0004 */
[----:B------:R-:W-:Y:S01]  /*15f20*/  MOV R3, 0x15f50 ;  /* 0x00015f5000037802 */ /* 0x000fe20000000f00 */
[----:B------:R-:W-:Y:S02]  /*15f30*/  IMAD.MOV.U32 R220, RZ, RZ, 0x1c1f ;  /* 0x00001c1fffdc7424 */ /* 0x000fe400078e00ff */
[----:B--2---:R-:W-:Y:S05]  /*15f40*/  CALL.REL.NOINC `($__internal_46_$__cuda_sm70_shflsync_idx_p) ;  /* 0x000019d000007944 */ /* 0x004fea0003c00000 */
[----:B------:R-:W-:Y:S01]  /*15f50*/  FMNMX.FTZ R0, R6, R133, !PT ;  /* 0x0000008506007209 */ /* 0x000fe20007810000 */
[----:B------:R-:W-:Y:S03]  /*15f60*/  IMAD.IADD R219, R5, 0x1, R219 ;  /* 0x0000000105db7824 */ /* 0x000fe600078e02db */
[----:B------:R-:W-:Y:S02]  /*15f70*/  FMNMX.FTZ R0, R25, R0, !PT ;  /* 0x0000000019007209 */ /* 0x000fe40007810000 */
[C---:B------:R-:W-:Y:S02]  /*15f80*/  ISETP.GT.AND P6, PT, R219.reuse, RZ, PT ;  /* 0x000000ffdb00720c */ /* 0x040fe40003fc4270 */
[C---:B------:R-:W-:Y:S02]  /*15f90*/  ISETP.GT.AND P5, PT, R219.reuse, 0x1, PT ;  /* 0x00000001db00780c */ /* 0x040fe40003fa4270 */
[----:B------:R-:W-:Y:S02]  /*15fa0*/  FSEL R5, R192, -INF , P6 ;  /* 0xff800000c0057808 */ /* 0x000fe40003000000 */
[----:B------:R-:W-:Y:S02]  /*15fb0*/  ISETP.GT.AND P2, PT, R219, 0x8, PT ;  /* 0x00000008db00780c */ /* 0x000fe40003f44270 */
[----:B------:R-:W-:Y:S02]  /*15fc0*/  FSEL R169, R191, -INF , P5 ;  /* 0xff800000bfa97808 */ /* 0x000fe40002800000 */
[----:B------:R-:W-:Y:S02]  /*15fd0*/  FMNMX.FTZ R2, R5, R134, !PT ;  /* 0x0000008605027209 */ /* 0x000fe40007810000 */
[----:B------:R-:W-:Y:S02]  /*15fe0*/  ISETP.GT.AND P0, PT, R219, 0x9, PT ;  /* 0x00000009db00780c */ /* 0x000fe40003f04270 */
[----:B------:R-:W-:Y:S02]  /*15ff0*/  FSEL R35, R190, -INF , P2 ;  /* 0xff800000be237808 */ /* 0x000fe40001000000 */
[----:B------:R-:W-:Y:S02]  /*16000*/  FMNMX.FTZ R0, R24, R0, !PT ;  /* 0x0000000018007209 */ /* 0x000fe40007810000 */
        /* <DEDUP_REMOVED lines=13> */
[C---:B------:R-:W-:Y:S02]  /*160e0*/  ISETP.GT.AND P0, PT, R219.reuse, 0x19, PT ;  /* 0x00000019db00780c */ /* 0x040fe40003f04270 */
        /* <DEDUP_REMOVED lines=30> */
[----:B------:R-:W-:Y:S02]  /*162d0*/  ISETP.GT.AND P0, PT, R219, 0x39, PT ;  /* 0x00000039db00780c */ /* 0x000fe40003f04270 */
[----:B------:R-:W-:Y:S02]  /*162e0*/  FMNMX.FTZ R4, R13, R4, !PT ;  /* 0x000000040d047209 */ /* 0x000fe40007810000 */
[----:B------:R-:W-:Y:S02]  /*162f0*/  FSEL R8, R170, -INF , P2 ;  /* 0xff800000aa087808 */ /* 0x000fe40001000000 */
[----:B------:R-:W-:Y:S02]  /*16300*/  FMNMX.FTZ R0, R9, R0, !PT ;  /* 0x0000000009007209 */ /* 0x000fe40007810000 */
[----:B------:R-:W-:Y:S02]  /*16310*/  FMNMX.FTZ R4, R12, R4, !PT ;  /* 0x000000040c047209 */ /* 0x000fe40007810000 */
[----:B------:R-:W-:Y:S02]  /*16320*/  FSEL R7, R168, -INF , P0 ;  /* 0xff800000a8077808 */ /* 0x000fe40000000000 */
[----:B------:R-:W-:Y:S01]  /*16330*/  FMNMX.FTZ R168, R8, R0, !PT ;  /* 0x0000000008a87209 */ /* 0x000fe20007810000 */
[----:B------:R-:W-:Y:S01]  /*16340*/  IMAD.MOV.U32 R0, RZ, RZ, 0x2 ;  /* 0x00000002ff007424 */ /* 0x000fe200078e00ff */
[----:B------:R-:W-:Y:S02]  /*16350*/  FMNMX.FTZ R4, R11, R4, !PT ;  /* 0x000000040b047209 */ /* 0x000fe40007810000 */
[----:B------:R-:W-:Y:S02]  /*16360*/  FMNMX.FTZ R168, R7, R168, !PT ;  /* 0x000000a807a87209 */ /* 0x000fe40007810000 */
[----:B------:R-:W-:Y:S02]  /*16370*/  MOV R2, 0x16390 ;  /* 0x0001639000027802 */ /* 0x000fe40000000f00 */
[----:B------:R-:W-:Y:S05]  /*16380*/  CALL.REL.NOINC `($__internal_45_$__cuda_sm70_shflsync_bfly_p) ;  /* 0x0000153000007944 */ /* 0x000fea0003c00000 */
[----:B------:R-:W-:Y:S01]  /*16390*/  FMNMX.FTZ R4, R4, R0, !PT ;  /* 0x0000000004047209 */ /* 0x000fe20007810000 */
[----:B------:R-:W-:Y:S01]  /*163a0*/  IMAD.MOV.U32 R0, RZ, RZ, 0x1 ;  /* 0x00000001ff007424 */ /* 0x000fe200078e00ff */
[----:B------:R-:W-:Y:S02]  /*163b0*/  MOV R2, 0x163d0 ;  /* 0x000163d000027802 */ /* 0x000fe40000000f00 */
        /* <DEDUP_REMOVED lines=10> */
[----:B------:R-:W-:-:S05]  /*16460*/  BRA `(.L_x_2897) ;  /* 0xffff2c4000007947 */ /* 0x000fca000383ffff */
.L_x_2808:
[----:B------:R-:W-:Y:S01]  /*16470*/  MOV R2, RZ ;  /* 0x000000ff00027202 */ /* 0x000fe20000000f00 */
[----:B------:R-:W-:Y:S01]  /*16480*/  IMAD.MOV.U32 R219, RZ, RZ, R4 ;  /* 0x000000ffffdb7224 */ /* 0x000fe200078e0004 */
[----:B------:R-:W-:Y:S01]  /*16490*/  MOV R3, 0x164c0 ;  /* 0x000164c000037802 */ /* 0x000fe20000000f00 */
[----:B------:R-:W-:Y:S02]  /*164a0*/  IMAD.MOV.U32 R220, RZ, RZ, 0x181f ;  /* 0x0000181fffdc7424 */ /* 0x000fe400078e00ff */
[----:B-1234-:R-:W-:Y:S05]  /*164b0*/  CALL.REL.NOINC `($__internal_46_$__cuda_sm70_shflsync_idx_p) ;  /* 0x0000146000007944 */ /* 0x01efea0003c00000 */
[----:B------:R-:W-:Y:S01]  /*164c0*/  MOV R2, R219 ;  /* 0x000000db00027202 */ /* 0x000fe20000000f00 */
[----:B------:R-:W-:-:S05]  /*164d0*/  BRA `(.L_x_2898) ;  /* 0xffff4bb000007947 */ /* 0x000fca000383ffff */
.L_x_2811:
[----:B------:R-:W-:Y:S01]  /*164e0*/  MOV R2, RZ ;  /* 0x000000ff00027202 */ /* 0x000fe20000000f00 */
[----:B------:R-:W-:Y:S01]  /*164f0*/  IMAD.MOV.U32 R219, RZ, RZ, R5 ;  /* 0x000000ffffdb7224 */ /* 0x000fe200078e0005 */
[----:B------:R-:W-:Y:S01]  /*16500*/  MOV R3, 0x16530 ;  /* 0x0001653000037802 */ /* 0x000fe20000000f00 */
[----:B------:R-:W-:Y:S02]  /*16510*/  IMAD.MOV.U32 R220, RZ, RZ, 0x181f ;  /* 0x0000181fffdc7424 */ /* 0x000fe400078e00ff */
[----:B------:R-:W-:Y:S05]  /*16520*/  CALL.REL.NOINC `($__internal_46_$__cuda_sm70_shflsync_idx_p) ;  /* 0x000013f000007944 */ /* 0x000fea0003c00000 */
[----:B------:R-:W-:Y:S01]  /*16530*/  MOV R4, R219 ;  /* 0x000000db00047202 */ /* 0x000fe20000000f00 */
[----:B------:R-:W-:-:S05]  /*16540*/  BRA `(.L_x_2899) ;  /* 0xffff618000007947 */ /* 0x000fca000383ffff */
.L_x_2812:
[----:B------:R-:W-:Y:S01]  /*16550*/  MOV R2, RZ ;  /* 0x000000ff00027202 */ /* 0x000fe20000000f00 */
[----:B------:R-:W-:Y:S01]  /*16560*/  IMAD.MOV.U32 R219, RZ, RZ, R8 ;  /* 0x000000ffffdb7224 */ /* 0x000fe200078e0008 */
[----:B------:R-:W-:Y:S01]  /*16570*/  MOV R3, 0x165a0 ;  /* 0x000165a000037802 */ /* 0x000fe20000000f00 */
[----:B------:R-:W-:Y:S02]  /*16580*/  IMAD.MOV.U32 R220, RZ, RZ, 0x181f ;  /* 0x0000181fffdc7424 */ /* 0x000fe400078e00ff */
[----:B-12---:R-:W-:Y:S05]  /*16590*/  CALL.REL.NOINC `($__internal_46_$__cuda_sm70_shflsync_idx_p) ;  /* 0x0000138000007944 */ /* 0x006fea0003c00000 */
        /* <DEDUP_REMOVED lines=11> */
[C---:B-1----:R-:W-:Y:S05]  /*16650*/  IADD3 R2, P0, R219.reuse, R26, RZ ;  /* 0x0000001adb027210 */ /* 0x042fea0007f1e0ff */
[C---:B------:R-:W-:Y:S01]  /*16660*/  IMAD.X R3, R4.reuse, 0x1, R10, P0 ;  /* 0x0000000104037824 */ /* 0x040fe200000e060a */
[C---:B------:R-:W-:Y:S04]  /*16670*/  IADD3 R6, P0, R219.reuse, R27, RZ ;  /* 0x0000001bdb067210 */ /* 0x040fe80007f1e0ff */
[----:B------:R1:W-:Y:S01]  /*16680*/  LDGSTS.E.BYPASS.LTC128B.128 [R215+0xa100], [R2.64], !P5 ;  /* 0x0a10000002d77fae */ /* 0x0003e2000e901d46 */
[C---:B------:R-:W-:Y:S05]  /*16690*/  IMAD.X R7, R4.reuse, 0x1, R11, P0 ;  /* 0x0000000104077824 */ /* 0x040fea00000e060b */
[----:B------:R2:W-:Y:S01]  /*166a0*/  LDGSTS.E.BYPASS.LTC128B.128 [R215+0xc100], [R6.64], !P4 ;  /* 0x0c10000006d77fae */ /* 0x0005e2000e101d46 */
[----:B-1----:R-:W-:Y:S01]  /*166b0*/  IADD3 R2, P0, R219, R28, RZ ;  /* 0x0000001cdb027210 */ /* 0x002fe20007f1e0ff */
[----:B------:R-:W-:Y:S04]  /*166c0*/  IMAD.MOV.U32 R219, RZ, RZ, R5 ;  /* 0x000000ffffdb7224 */ /* 0x000fe800078e0005 */
[----:B------:R-:W-:Y:S05]  /*166d0*/  IMAD.X R3, R4, 0x1, R12, P0 ;  /* 0x0000000104037824 */ /* 0x000fea00000e060c */
        /* <DEDUP_REMOVED lines=12> */
.L_x_2813:
[----:B------:R-:W-:Y:S02]  /*167a0*/  MOV R0, 0x2 ;  /* 0x0000000200007802 */ /* 0x000fe40000000f00 */
        /* <DEDUP_REMOVED lines=16> */
.L_x_2815:
[----:B------:R-:W-:Y:S01]  /*168b0*/  IMAD.MOV.U32 R4, RZ, RZ, R222 ;  /* 0x000000ffff047224 */ /* 0x000fe200078e00de */
[----:B------:R-:W-:-:S02]  /*168c0*/  MOV R0, 0x2 ;  /* 0x0000000200007802 */ /* 0x000fc40000000f00 */
[----:B------:R-:W-:Y:S02]  /*168d0*/  MOV R2, 0x168f0 ;  /* 0x000168f000027802 */ /* 0x000fe40000000f00 */
[----:B------:R-:W-:Y:S05]  /*168e0*/  CALL.REL.NOINC `($__internal_45_$__cuda_sm70_shflsync_bfly_p) ;  /* 0x00000fd000007944 */ /* 0x000fea0003c00000 */
[----:B------:R-:W-:Y:S05]  /*168f0*/  BRA `(.L_x_2902) ;  /* 0xffff7f5000007947 */ /* 0x000fea000383ffff */
.L_x_2816:
[----:B------:R-:W-:Y:S01]  /*16900*/  IMAD.MOV.U32 R4, RZ, RZ, R5 ;  /* 0x000000ffff047224 */ /* 0x000fe200078e0005 */
[----:B------:R-:W-:Y:S02]  /*16910*/  MOV R0, 0x1 ;  /* 0x0000000100007802 */ /* 0x000fe40000000f00 */
[----:B------:R-:W-:Y:S02]  /*16920*/  MOV R2, 0x16940 ;  /* 0x0001694000027802 */ /* 0x000fe40000000f00 */
[----:B-1----:R-:W-:Y:S05]  /*16930*/  CALL.REL.NOINC `($__internal_45_$__cuda_sm70_shflsync_bfly_p) ;  /* 0x00000f8000007944 */ /* 0x002fea0003c00000 */
[----:B------:R-:W-:Y:S01]  /*16940*/  FADD.FTZ R5, R5, R0 ;  /* 0x0000000005057221 */ /* 0x000fe20000010000 */
[----:B------:R-:W-:Y:S02]  /*16950*/  MOV R4, R221 ;  /* 0x000000dd00047202 */ /* 0x000fe40000000f00 */
[----:B------:R-:W-:Y:S02]  /*16960*/  MOV R0, 0x2 ;  /* 0x0000000200007802 */ /* 0x000fe40000000f00 */
[----:B------:R-:W-:Y:S02]  /*16970*/  MOV R2, 0x16990 ;  /* 0x0001699000027802 */ /* 0x000fe40000000f00 */
[----:B------:R-:W-:Y:S05]  /*16980*/  CALL.REL.NOINC `($__internal_45_$__cuda_sm70_shflsync_bfly_p) ;  /* 0x00000f3000007944 */ /* 0x000fea0003c00000 */
[----:B------:R-:W-:Y:S01]  /*16990*/  FADD.FTZ R4, R221, R0 ;  /* 0x00000000dd047221 */ /* 0x000fe20000010000 */
[----:B------:R-:W-:Y:S02]  /*169a0*/  MOV R0, 0x1 ;  /* 0x0000000100007802 */ /* 0x000fe40000000f00 */
[----:B------:R-:W-:-:S02]  /*169b0*/  MOV R2, 0x169d0 ;  /* 0x000169d000027802 */ /* 0x000fc40000000f00 */
[----:B------:R-:W-:Y:S05]  /*169c0*/  CALL.REL.NOINC `($__internal_45_$__cuda_sm70_shflsync_bfly_p) ;  /* 0x00000ef000007944 */ /* 0x000fea0003c00000 */
[----:B------:R-:W-:Y:S01]  /*169d0*/  MOV R3, R0 ;  /* 0x0000000000037202 */ /* 0x000fe20000000f00 */
[----:B------:R-:W-:Y:S05]  /*169e0*/  BRA `(.L_x_2903) ;  /* 0xffff7ed000007947 */ /* 0x000fea000383ffff */
.L_x_2823:
[----:B--234-:R-:W-:Y:S01]  /*169f0*/  IMAD.MOV.U32 R219, RZ, RZ, R5 ;  /* 0x000000ffffdb7224 */ /* 0x01cfe200078e0005 */
[----:B------:R-:W-:Y:S01]  /*16a00*/  MOV R2, RZ ;  /* 0x000000ff00027202 */ /* 0x000fe20000000f00 */
[----:B------:R-:W-:Y:S01]  /*16a10*/  IMAD.MOV.U32 R220, RZ, RZ, 0x181f ;  /* 0x0000181fffdc7424 */ /* 0x000fe200078e00ff */
[----:B------:R-:W-:-:S02]  /*16a20*/  MOV R3, 0x16a40 ;  /* 0x00016a4000037802 */ /* 0x000fc40000000f00 */
[----:B-1----:R-:W-:Y:S05]  /*16a30*/  CALL.REL.NOINC `($__internal_46_$__cuda_sm70_shflsync_idx_p) ;  /* 0x00000ee000007944 */ /* 0x002fea0003c00000 */
[----:B------:R-:W-:Y:S01]  /*16a40*/  MOV R4, R219 ;  /* 0x000000db00047202 */ /* 0x000fe20000000f00 */
[----:B------:R-:W-:Y:S05]  /*16a50*/  BRA `(.L_x_2904) ;  /* 0xffff9a7000007947 */ /* 0x000fea000383ffff */
.L_x_2824:
[----:B------:R-:W-:Y:S01]  /*16a60*/  IMAD.MOV.U32 R219, RZ, RZ, R14 ;  /* 0x000000ffffdb7224 */ /* 0x000fe200078e000e */
[----:B------:R-:W-:Y:S01]  /*16a70*/  MOV R2, RZ ;  /* 0x000000ff00027202 */ /* 0x000fe20000000f00 */
[----:B------:R-:W-:Y:S01]  /*16a80*/  IMAD.MOV.U32 R220, RZ, RZ, 0x181f ;  /* 0x0000181fffdc7424 */ /* 0x000fe200078e00ff */
[----:B------:R-:W-:-:S02]  /*16a90*/  MOV R3, 0x16ab0 ;  /* 0x00016ab000037802 */ /* 0x000fc40000000f00 */
[----:B-123--:R-:W-:Y:S05]  /*16aa0*/  CALL.REL.NOINC `($__internal_46_$__cuda_sm70_shflsync_idx_p) ;  /* 0x00000e7000007944 */ /* 0x00efea0003c00000 */
[----:B------:R-:W-:Y:S01]  /*16ab0*/  MOV R0, R219 ;  /* 0x000000db00007202 */ /* 0x000fe20000000f00 */
[----:B------:R-:W-:Y:S05]  /*16ac0*/  BRA `(.L_x_2905) ;  /* 0xffff9a2000007947 */ /* 0x000fea000383ffff */
.L_x_2827:
[----:B------:R-:W-:Y:S01]  /*16ad0*/  IMAD.MOV.U32 R219, RZ, RZ, R5 ;  /* 0x000000ffffdb7224 */ /* 0x000fe200078e0005 */
[----:B--2---:R-:W-:Y:S01]  /*16ae0*/  MOV R2, 0x1 ;  /* 0x0000000100027802 */ /* 0x004fe20000000f00 */
[----:B------:R-:W-:Y:S01]  /*16af0*/  IMAD.MOV.U32 R220, RZ, RZ, 0x181f ;  /* 0x0000181fffdc7424 */ /* 0x000fe200078e00ff */
[----:B------:R-:W-:-:S02]  /*16b00*/  MOV R3, 0x16b20 ;  /* 0x00016b2000037802 */ /* 0x000fc40000000f00 */
[----:B-1-34-:R-:W-:Y:S05]  /*16b10*/  CALL.REL.NOINC `($__internal_46_$__cuda_sm70_shflsync_idx_p) ;  /* 0x00000e0000007944 */ /* 0x01afea0003c00000 */
        /* <DEDUP_REMOVED lines=8> */
.L_x_2830:
[----:B------:R-:W-:Y:S01]  /*16ba0*/  IMAD.MOV.U32 R219, RZ, RZ, R5 ;  /* 0x000000ffffdb7224 */ /* 0x000fe200078e0005 */
[----:B-1----:R-:W-:Y:S01]  /*16bb0*/  MOV R2, 0x2 ;  /* 0x0000000200027802 */ /* 0x002fe20000000f00 */
[----:B------:R-:W-:Y:S01]  /*16bc0*/  IMAD.MOV.U32 R220, RZ, RZ, 0x181f ;  /* 0x0000181fffdc7424 */ /* 0x000fe200078e00ff */
[----:B------:R-:W-:Y:S02]  /*16bd0*/  MOV R3, 0x16bf0 ;  /* 0x00016bf000037802 */ /* 0x000fe40000000f00 */
[----:B--234-:R-:W-:Y:S05]  /*16be0*/  CALL.REL.NOINC `($__internal_46_$__cuda_sm70_shflsync_idx_p) ;  /* 0x00000d3000007944 */ /* 0x01cfea0003c00000 */
[----:B------:R-:W-:Y:S01]  /*16bf0*/  MOV R4, R219 ;  /* 0x000000db00047202 */ /* 0x000fe20000000f00 */
[----:B------:R-:W-:Y:S05]  /*16c00*/  BRA `(.L_x_2907) ;  /* 0xffff9c5000007947 */ /* 0x000fea000383ffff */
.L_x_2831:
[----:B------:R-:W-:Y:S01]  /*16c10*/  IMAD.MOV.U32 R219, RZ, RZ, R14 ;  /* 0x000000ffffdb7224 */ /* 0x000fe200078e000e */
[----:B-1----:R-:W-:Y:S01]  /*16c20*/  MOV R2, 0x2 ;  /* 0x0000000200027802 */ /* 0x002fe20000000f00 */
[----:B------:R-:W-:Y:S01]  /*16c30*/  IMAD.MOV.U32 R220, RZ, RZ, 0x181f ;  /* 0x0000181fffdc7424 */ /* 0x000fe200078e00ff */
[----:B------:R-:W-:Y:S02]  /*16c40*/  MOV R3, 0x16c60 ;  /* 0x00016c6000037802 */ /* 0x000fe40000000f00 */
[----:B--234-:R-:W-:Y:S05]  /*16c50*/  CALL.REL.NOINC `($__internal_46_$__cuda_sm70_shflsync_idx_p) ;  /* 0x00000cc000007944 */ /* 0x01cfea0003c00000 */
[----:B------:R-:W-:Y:S01]  /*16c60*/  MOV R0, R219 ;  /* 0x000000db00007202 */ /* 0x000fe20000000f00 */
[----:B------:R-:W-:Y:S05]  /*16c70*/  BRA `(.L_x_2908) ;  /* 0xffff9c0000007947 */ /* 0x000fea000383ffff */
.L_x_2834:
[----:B------:R-:W-:Y:S01]  /*16c80*/  IMAD.MOV.U32 R219, RZ, RZ, R5 ;  /* 0x000000ffffdb7224 */ /* 0x000fe200078e0005 */
[----:B-1----:R-:W-:Y:S01]  /*16c90*/  MOV R2, 0x3 ;  /* 0x0000000300027802 */ /* 0x002fe20000000f00 */
[----:B------:R-:W-:Y:S01]  /*16ca0*/  IMAD.MOV.U32 R220, RZ, RZ, 0x181f ;  /* 0x0000181fffdc7424 */ /* 0x000fe200078e00ff */
[----:B------:R-:W-:-:S02]  /*16cb0*/  MOV R3, 0x16cd0 ;  /* 0x00016cd000037802 */ /* 0x000fc40000000f00 */
[----:B--234-:R-:W-:Y:S05]  /*16cc0*/  CALL.REL.NOINC `($__internal_46_$__cuda_sm70_shflsync_idx_p) ;  /* 0x00000c5000007944 */ /* 0x01cfea0003c00000 */
        /* <DEDUP_REMOVED lines=8> */
.L_x_2836:
[----:B------:R-:W-:Y:S01]  /*16d50*/  IMAD.MOV.U32 R219, RZ, RZ, R5 ;  /* 0x000000ffffdb7224 */ /* 0x000fe200078e0005 */
[----:B------:R-:W-:Y:S01]  /*16d60*/  MOV R2, RZ ;  /* 0x000000ff00027202 */ /* 0x000fe20000000f00 */
[----:B------:R-:W-:Y:S01]  /*16d70*/  IMAD.MOV.U32 R220, RZ, RZ, 0x1c1f ;  /* 0x00001c1fffdc7424 */ /* 0x000fe200078e00ff */
[----:B------:R-:W-:Y:S02]  /*16d80*/  MOV R3, 0x16da0 ;  /* 0x00016da000037802 */ /* 0x000fe40000000f00 */
[----:B------:R-:W-:Y:S05]  /*16d90*/  CALL.REL.NOINC `($__internal_46_$__cuda_sm70_shflsync_idx_p) ;  /* 0x00000b8000007944 */ /* 0x000fea0003c00000 */
[----:B------:R-:W-:Y:S01]  /*16da0*/  MOV R4, R219 ;  /* 0x000000db00047202 */ /* 0x000fe20000000f00 */
[----:B------:R-:W-:Y:S05]  /*16db0*/  BRA `(.L_x_2910) ;  /* 0xffffa02000007947 */ /* 0x000fea000383ffff */
.L_x_2837:
[----:B------:R-:W-:Y:S01]  /*16dc0*/  IMAD.MOV.U32 R219, RZ, RZ, R12 ;  /* 0x000000ffffdb7224 */ /* 0x000fe200078e000c */
[----:B------:R-:W-:Y:S01]  /*16dd0*/  MOV R2, RZ ;  /* 0x000000ff00027202 */ /* 0x000fe20000000f00 */
[----:B------:R-:W-:Y:S01]  /*16de0*/  IMAD.MOV.U32 R220, RZ, RZ, 0x1c1f ;  /* 0x00001c1fffdc7424 */ /* 0x000fe200078e00ff */
[----:B------:R-:W-:Y:S02]  /*16df0*/  MOV R3, 0x16e10 ;  /* 0x00016e1000037802 */ /* 0x000fe40000000f00 */
[----:B-12---:R-:W-:Y:S05]  /*16e00*/  CALL.REL.NOINC `($__internal_46_$__cuda_sm70_shflsync_idx_p) ;  /* 0x00000b1000007944 */ /* 0x006fea0003c00000 */
[----:B------:R-:W-:Y:S01]  /*16e10*/  MOV R0, R219 ;  /* 0x000000db00007202 */ /* 0x000fe20000000f00 */
[----:B------:R-:W-:Y:S05]  /*16e20*/  BRA `(.L_x_2911) ;  /* 0xffff9fd000007947 */ /* 0x000fea000383ffff */
.L_x_2840:
        /* <DEDUP_REMOVED lines=13> */
.L_x_2844:
[----:B------:R-:W-:Y:S01]  /*16f00*/  IMAD.MOV.U32 R219, RZ, RZ, R5 ;  /* 0x000000ffffdb7224 */ /* 0x000fe200078e0005 */
[----:B------:R-:W-:Y:S01]  /*16f10*/  MOV R2, RZ ;  /* 0x000000ff00027202 */ /* 0x000fe20000000f00 */
[----:B------:R-:W-:Y:S01]  /*16f20*/  IMAD.MOV.U32 R220, RZ, RZ, 0x181f ;  /* 0x0000181fffdc7424 */ /* 0x000fe200078e00ff */
[----:B------:R-:W-:Y:S02]  /*16f30*/  MOV R3, 0x16f50 ;  /* 0x00016f5000037802 */ /* 0x000fe40000000f00 */
[----:B------:R-:W-:Y:S05]  /*16f40*/  CALL.REL.NOINC `($__internal_46_$__cuda_sm70_shflsync_idx_p) ;  /* 0x000009d000007944 */ /* 0x000fea0003c00000 */
[----:B------:R-:W-:Y:S01]  /*16f50*/  MOV R4, R219 ;  /* 0x000000db00047202 */ /* 0x000fe20000000f00 */
[----:B------:R-:W-:Y:S05]  /*16f60*/  BRA `(.L_x_2913) ;  /* 0xffffc1f000007947 */ /* 0x000fea000383ffff */
.L_x_2845:
[----:B------:R-:W-:Y:S01]  /*16f70*/  IMAD.MOV.U32 R219, RZ, RZ, R14 ;  /* 0x000000ffffdb7224 */ /* 0x000fe200078e000e */
[----:B------:R-:W-:Y:S01]  /*16f80*/  MOV R2, RZ ;  /* 0x000000ff00027202 */ /* 0x000fe20000000f00 */
[----:B------:R-:W-:Y:S01]  /*16f90*/  IMAD.MOV.U32 R220, RZ, RZ, 0x181f ;  /* 0x0000181fffdc7424 */ /* 0x000fe200078e00ff */
[----:B------:R-:W-:Y:S02]  /*16fa0*/  MOV R3, 0x16fc0 ;  /* 0x00016fc000037802 */ /* 0x000fe40000000f00 */
[----:B-12---:R-:W-:Y:S05]  /*16fb0*/  CALL.REL.NOINC `($__internal_46_$__cuda_sm70_shflsync_idx_p) ;  /* 0x0000096000007944 */ /* 0x006fea0003c00000 */
[----:B------:R-:W-:Y:S01]  /*16fc0*/  MOV R0, R219 ;  /* 0x000000db00007202 */ /* 0x000fe20000000f00 */
[----:B------:R-:W-:Y:S05]  /*16fd0*/  BRA `(.L_x_2914) ;  /* 0xffffc1a000007947 */ /* 0x000fea000383ffff */
.L_x_2848:
        /* <DEDUP_REMOVED lines=13> */
.L_x_2851:
[----:B------:R-:W-:Y:S01]  /*170b0*/  IMAD.MOV.U32 R219, RZ, RZ, R5 ;  /* 0x000000ffffdb7224 */ /* 0x000fe200078e0005 */
[----:B-1----:R-:W-:Y:S01]  /*170c0*/  MOV R2, 0x2 ;  /* 0x0000000200027802 */ /* 0x002fe20000000f00 */
[----:B------:R-:W-:Y:S01]  /*170d0*/  IMAD.MOV.U32 R220, RZ, RZ, 0x181f ;  /* 0x0000181fffdc7424 */ /* 0x000fe200078e00ff */
[----:B------:R-:W-:Y:S02]  /*170e0*/  MOV R3, 0x17100 ;  /* 0x0001710000037802 */ /* 0x000fe40000000f00 */
[----:B--234-:R-:W-:Y:S05]  /*170f0*/  CALL.REL.NOINC `($__internal_46_$__cuda_sm70_shflsync_idx_p) ;  /* 0x0000082000007944 */ /* 0x01cfea0003c00000 */
[----:B------:R-:W-:Y:S01]  /*17100*/  MOV R4, R219 ;  /* 0x000000db00047202 */ /* 0x000fe20000000f00 */
[----:B------:R-:W-:Y:S05]  /*17110*/  BRA `(.L_x_2916) ;  /* 0xffffc3e000007947 */ /* 0x000fea000383ffff */
.L_x_2852:
[----:B------:R-:W-:Y:S01]  /*17120*/  IMAD.MOV.U32 R219, RZ, RZ, R14 ;  /* 0x000000ffffdb7224 */ /* 0x000fe200078e000e */
[----:B------:R-:W-:Y:S01]  /*17130*/  MOV R2, 0x2 ;  /* 0x0000000200027802 */ /* 0x000fe20000000f00 */
[----:B------:R-:W-:Y:S01]  /*17140*/  IMAD.MOV.U32 R220, RZ, RZ, 0x181f ;  /* 0x0000181fffdc7424 */ /* 0x000fe200078e00ff */
[----:B------:R-:W-:Y:S02]  /*17150*/  MOV R3, 0x17170 ;  /* 0x0001717000037802 */ /* 0x000fe40000000f00 */
[----:B-1234-:R-:W-:Y:S05]  /*17160*/  CALL.REL.NOINC `($__internal_46_$__cuda_sm70_shflsync_idx_p) ;  /* 0x000007b000007944 */ /* 0x01efea0003c00000 */
[----:B------:R-:W-:Y:S01]  /*17170*/  MOV R0, R219 ;  /* 0x000000db00007202 */ /* 0x000fe20000000f00 */
[----:B------:R-:W-:Y:S05]  /*17180*/  BRA `(.L_x_2917) ;  /* 0xffffc39000007947 */ /* 0x000fea000383ffff */
.L_x_2855:
        /* <DEDUP_REMOVED lines=13> */
.L_x_2857:
[----:B------:R-:W-:Y:S01]  /*17260*/  IMAD.MOV.U32 R219, RZ, RZ, R106 ;  /* 0x000000ffffdb7224 */ /* 0x000fe200078e006a */
[----:B------:R-:W-:Y:S01]  /*17270*/  MOV R2, RZ ;  /* 0x000000ff00027202 */ /* 0x000fe20000000f00 */
[----:B------:R-:W-:Y:S01]  /*17280*/  IMAD.MOV.U32 R220, RZ, RZ, 0x1f ;  /* 0x0000001fffdc7424 */ /* 0x000fe200078e00ff */
[----:B------:R-:W-:Y:S02]  /*17290*/  MOV R3, 0x172b0 ;  /* 0x000172b000037802 */ /* 0x000fe40000000f00 */
[----:B-1----:R-:W-:Y:S05]  /*172a0*/  CALL.REL.NOINC `($__internal_46_$__cuda_sm70_shflsync_idx_p) ;  /* 0x0000067000007944 */ /* 0x002fea0003c00000 */
[----:B------:R-:W-:Y:S01]  /*172b0*/  MOV R9, R219 ;  /* 0x000000db00097202 */ /* 0x000fe20000000f00 */
[----:B------:R-:W-:Y:S05]  /*172c0*/  BRA `(.L_x_2919) ;  /* 0xffffc66000007947 */ /* 0x000fea000383ffff */
.L_x_2858:
[----:B------:R-:W-:Y:S01]  /*172d0*/  IMAD.MOV.U32 R219, RZ, RZ, R106 ;  /* 0x000000ffffdb7224 */ /* 0x000fe200078e006a */
[----:B------:R-:W-:Y:S01]  /*172e0*/  MOV R2, 0x1 ;  /* 0x0000000100027802 */ /* 0x000fe20000000f00 */
[----:B------:R-:W-:Y:S01]  /*172f0*/  IMAD.MOV.U32 R220, RZ, RZ, 0x1f ;  /* 0x0000001fffdc7424 */ /* 0x000fe200078e00ff */
[----:B------:R-:W-:Y:S02]  /*17300*/  MOV R3, 0x17320 ;  /* 0x0001732000037802 */ /* 0x000fe40000000f00 */
[----:B-123--:R-:W-:Y:S05]  /*17310*/  CALL.REL.NOINC `($__internal_46_$__cuda_sm70_shflsync_idx_p) ;  /* 0x0000060000007944 */ /* 0x00efea0003c00000 */
[----:B------:R-:W-:Y:S01]  /*17320*/  MOV R8, R219 ;  /* 0x000000db00087202 */ /* 0x000fe20000000f00 */
[----:B------:R-:W-:Y:S05]  /*17330*/  BRA `(.L_x_2920) ;  /* 0xffffc61000007947 */ /* 0x000fea000383ffff */
.L_x_2859:
[----:B------:R-:W-:Y:S02]  /*17340*/  MOV R3, 0x1 ;  /* 0x0000000100037802 */ /* 0x000fe40000000f00 */
[----:B------:R-:W-:-:S02]  /*17350*/  MOV R2, 0x17370 ;  /* 0x0001737000027802 */ /* 0x000fc40000000f00 */
[----:B--234-:R-:W-:Y:S05]  /*17360*/  CALL.REL.NOINC `($__internal_47_$__cuda_sm70_shflsync_up_p) ;  /* 0x0000061000007944 */ /* 0x01cfea0003c00000 */
[----:B------:R-:W-:Y:S05]  /*17370*/  BRA `(.L_x_2921) ;  /* 0xffffc6f000007947 */ /* 0x000fea000383ffff */
.L_x_2860:
[----:B------:R-:W-:Y:S02]  /*17380*/  MOV R3, 0x2 ;  /* 0x0000000200037802 */ /* 0x000fe40000000f00 */
[----:B------:R-:W-:-:S02]  /*17390*/  MOV R2, 0x173b0 ;  /* 0x000173b000027802 */ /* 0x000fc40000000f00 */
[----:B--23--:R-:W-:Y:S05]  /*173a0*/  CALL.REL.NOINC `($__internal_47_$__cuda_sm70_shflsync_up_p) ;  /* 0x000005d000007944 */ /* 0x00cfea0003c00000 */
        /* <DEDUP_REMOVED lines=24> */
.L_x_2864:
[----:B------:R-:W-:Y:S02]  /*17530*/  MOV R3, 0x1 ;  /* 0x0000000100037802 */ /* 0x000fe40000000f00 */
[----:B------:R-:W-:Y:S02]  /*17540*/  MOV R2, 0x17560 ;  /* 0x0001756000027802 */ /* 0x000fe40000000f00 */
[----:B------:R-:W-:Y:S05]  /*17550*/  CALL.REL.NOINC `($__internal_47_$__cuda_sm70_shflsync_up_p) ;  /* 0x0000042000007944 */ /* 0x000fea0003c00000 */
[----:B------:R-:W-:Y:S01]  /*17560*/  MOV R2, R4 ;  /* 0x0000000400027202 */ /* 0x000fe20000000f00 */
[----:B------:R-:W-:Y:S05]  /*17570*/  BRA `(.L_x_2923) ;  /* 0xffffc74000007947 */ /* 0x000fea000383ffff */
.L_x_2865:
[----:B------:R-:W-:Y:S02]  /*17580*/  MOV R3, 0x2 ;  /* 0x0000000200037802 */ /* 0x000fe40000000f00 */
[----:B------:R-:W-:Y:S02]  /*17590*/  MOV R2, 0x175b0 ;  /* 0x000175b000027802 */ /* 0x000fe40000000f00 */
        /* <DEDUP_REMOVED lines=25> */
.L_x_2867:
[----:B------:R-:W-:Y:S02]  /*17730*/  SEL R0, RZ, 0x1, P0 ;  /* 0x00000001ff007807 */ /* 0x000fe40000000000 */
[----:B------:R-:W-:Y:S02]  /*17740*/  MOV R2, 0x17760 ;  /* 0x0001776000027802 */ /* 0x000fe40000000f00 */
[----:B-1----:R-:W-:Y:S05]  /*17750*/  CALL.REL.NOINC `($__internal_48_$__cuda_sm70_votesync_ballot) ;  /* 0x0000028000007944 */ /* 0x002fea0003c00000 */
[----:B------:R-:W-:Y:S01]  /*17760*/  MOV R5, R0 ;  /* 0x0000000000057202 */ /* 0x000fe20000000f00 */
[----:B------:R-:W-:Y:S05]  /*17770*/  BRA `(.L_x_2925) ;  /* 0xffffc6d000007947 */ /* 0x000fea000383ffff */
.L_x_2868:
[----:B------:R-:W-:Y:S01]  /*17780*/  IMAD.MOV.U32 R219, RZ, RZ, R6 ;  /* 0x000000ffffdb7224 */ /* 0x000fe200078e0006 */
[----:B------:R-:W-:Y:S01]  /*17790*/  MOV R2, R0 ;  /* 0x0000000000027202 */ /* 0x000fe20000000f00 */
[----:B------:R-:W-:Y:S01]  /*177a0*/  IMAD.MOV.U32 R220, RZ, RZ, 0x1f ;  /* 0x0000001fffdc7424 */ /* 0x000fe200078e00ff */
[----:B------:R-:W-:Y:S02]  /*177b0*/  MOV R3, 0x177d0 ;  /* 0x000177d000037802 */ /* 0x000fe40000000f00 */
[----:B-1----:R-:W-:Y:S05]  /*177c0*/  CALL.REL.NOINC `($__internal_46_$__cuda_sm70_shflsync_idx_p) ;  /* 0x0000015000007944 */ /* 0x002fea0003c00000 */
[----:B------:R-:W-:Y:S01]  /*177d0*/  IMAD.MOV.U32 R10, RZ, RZ, R219 ;  /* 0x000000ffff0a7224 */ /* 0x000fe200078e00db */
[----:B------:R-:W-:Y:S01]  /*177e0*/  MOV R2, R0 ;  /* 0x0000000000027202 */ /* 0x000fe20000000f00 */
[----:B------:R-:W-:Y:S01]  /*177f0*/  IMAD.MOV.U32 R219, RZ, RZ, R7 ;  /* 0x000000ffffdb7224 */ /* 0x000fe200078e0007 */
[----:B------:R-:W-:-:S02]  /*17800*/  MOV R220, 0x1f ;  /* 0x0000001f00dc7802 */ /* 0x000fc40000000f00 */
[----:B------:R-:W-:Y:S02]  /*17810*/  MOV R3, 0x17830 ;  /* 0x0001783000037802 */ /* 0x000fe40000000f00 */
[----:B------:R-:W-:Y:S05]  /*17820*/  CALL.REL.NOINC `($__internal_46_$__cuda_sm70_shflsync_idx_p) ;  /* 0x000000f000007944 */ /* 0x000fea0003c00000 */
[----:B------:R-:W-:Y:S01]  /*17830*/  MOV R7, R219 ;  /* 0x000000db00077202 */ /* 0x000fe20000000f00 */
[----:B------:R-:W-:Y:S05]  /*17840*/  BRA `(.L_x_2926) ;  /* 0xffffc65000007947 */ /* 0x000fea000383ffff */
.L_x_2871:
[----:B------:R-:W-:Y:S01]  /*17850*/  IMAD.MOV.U32 R219, RZ, RZ, R4 ;  /* 0x000000ffffdb7224 */ /* 0x000fe200078e0004 */
[----:B------:R-:W-:Y:S01]  /*17860*/  MOV R2, R0 ;  /* 0x0000000000027202 */ /* 0x000fe20000000f00 */
[----:B------:R-:W-:Y:S01]  /*17870*/  IMAD.MOV.U32 R220, RZ, RZ, 0x1f ;  /* 0x0000001fffdc7424 */ /* 0x000fe200078e00ff */
[----:B------:R-:W-:Y:S02]  /*17880*/  MOV R3, 0x178a0 ;  /* 0x000178a000037802 */ /* 0x000fe40000000f00 */
[----:B-1-34-:R-:W-:Y:S05]  /*17890*/  CALL.REL.NOINC `($__internal_46_$__cuda_sm70_shflsync_idx_p) ;  /* 0x0000008000007944 */ /* 0x01afea0003c00000 */
[----:B------:R-:W-:Y:S01]  /*178a0*/  MOV R11, R219 ;  /* 0x000000db000b7202 */ /* 0x000fe20000000f00 */
[----:B------:R-:W-:Y:S05]  /*178b0*/  BRA `(.L_x_2870) ;  /* 0xffffc64000007947 */ /* 0x000fea000383ffff */
        .weak           $__internal_45_$__cuda_sm70_shflsync_bfly_p
        .type           $__internal_45_$__cuda_sm70_shflsync_bfly_p,@function
        .size           $__internal_45_$__cuda_sm70_shflsync_bfly_p,($__internal_46_$__cuda_sm70_shflsync_idx_p - $__internal_45_$__cuda_sm70_shflsync_bfly_p)
$__internal_45_$__cuda_sm70_shflsync_bfly_p:
[----:B------:R-:W-:Y:S02]  /*178c0*/  MOV R188, 0xffffffff ;  /* 0xffffffff00bc7802 */ /* 0x000fe40000000f00 */
[----:B------:R-:W-:Y:S02]  /*178d0*/  MOV R3, 0x1f ;  /* 0x0000001f00037802 */ /* 0x000fe40000000f00 */
[----:B------:R-:W-:Y:S04]  /*178e0*/  WARPSYNC R188 ;  /* 0x000000bc00007348 */ /* 0x000fe80003800000 */
[----:B------:R1:W2:Y:S02]  /*178f0*/  SHFL.BFLY PT, R0, R4, R0, R3 ;  /* 0x0c00000004007389 */ /* 0x0002a400000e0003 */
[----:B-1----:R-:W-:-:S04]  /*17900*/  MOV R3, 0x0 ;  /* 0x0000000000037802 */ /* 0x002fc80000000f00 */
[----:B--2---:R-:W-:Y:S05]  /*17910*/  RET.REL.NODEC R2 `(_ZN7cutlass13device_kernelIN5flash19enable_sm80_to_sm89INS1_16FlashAttnFwdSm80INS1_25CollectiveMainloopFwdSm80ILi8ELi1ELb0EN4cute5tupleIJNS5_1CILi128EEENS7_ILi64EEENS7_ILi256EEEEEELi256ENS_10bfloat16_tEfNS_4arch4Sm80ELb1ELb0ELb1ELb1ELb1ELb0ELb1ELb1EEENS1_21CollectiveEpilogueFwdINS6_IJS8_SA_S9_EEENS6_IJNS7_ILi1EEESI_SI_EEESC_SE_Li256ELb1ELb1ELb1ELb0EEENS1_36VarlenDynamicPersistentTileSchedulerILi128ELi64ELi256ELi256ELb1ELb1ELb0ELb1ELb1ELb1EEEEEEEEEvNT_6ParamsE) ;  /* 0xfffe86e002007950 */ /* 0x004fea0003c3ffff */
        .weak           $__internal_46_$__cuda_sm70_shflsync_idx_p
        .type           $__internal_46_$__cuda_sm70_shflsync_idx_p,@function
        .size           $__internal_46_$__cuda_sm70_shflsync_idx_p,($__internal_47_$__cuda_sm70_shflsync_up_p - $__internal_46_$__cuda_sm70_shflsync_idx_p)
$__internal_46_$__cuda_sm70_shflsync_idx_p:
[----:B------:R-:W-:-:S04]  /*17920*/  MOV R244, 0xffffffff ;  /* 0xffffffff00f47802 */ /* 0x000fc80000000f00 */
[----:B------:R-:W-:Y:S04]  /*17930*/  WARPSYNC R244 ;  /* 0x000000f400007348 */ /* 0x000fe80003800000 */
[----:B------:R1:W2:Y:S02]  /*17940*/  SHFL.IDX PT, R219, R219, R2, R220 ;  /* 0x00000002dbdb7389 */ /* 0x0002a400000e00dc */
[----:B-1----:R-:W-:Y:S02]  /*17950*/  MOV R2, R3 ;  /* 0x0000000300027202 */ /* 0x002fe40000000f00 */
[----:B------:R-:W-:-:S04]  /*17960*/  MOV R3, 0x0 ;  /* 0x0000000000037802 */ /* 0x000fc80000000f00 */
[----:B--2---:R-:W-:Y:S05]  /*17970*/  RET.REL.NODEC R2 `(_ZN7cutlass13device_kernelIN5flash19enable_sm80_to_sm89INS1_16FlashAttnFwdSm80INS1_25CollectiveMainloopFwdSm80ILi8ELi1ELb0EN4cute5tupleIJNS5_1CILi128EEENS7_ILi64EEENS7_ILi256EEEEEELi256ENS_10bfloat16_tEfNS_4arch4Sm80ELb1ELb0ELb1ELb1ELb1ELb0ELb1ELb1EEENS1_21CollectiveEpilogueFwdINS6_IJS8_SA_S9_EEENS6_IJNS7_ILi1EEESI_SI_EEESC_SE_Li256ELb1ELb1ELb1ELb0EEENS1_36VarlenDynamicPersistentTileSchedulerILi128ELi64ELi256ELi256ELb1ELb1ELb0ELb1ELb1ELb1EEEEEEEEEvNT_6ParamsE) ;  /* 0xfffe868002007950 */ /* 0x004fea0003c3ffff */
        .weak           $__internal_47_$__cuda_sm70_shflsync_up_p
        .type           $__internal_47_$__cuda_sm70_shflsync_up_p,@function
        .size           $__internal_47_$__cuda_sm70_shflsync_up_p,($__internal_48_$__cuda_sm70_votesync_ballot - $__internal_47_$__cuda_sm70_shflsync_up_p)
$__internal_47_$__cuda_sm70_shflsync_up_p:
[----:B------:R-:W-:Y:S02]  /*17980*/  MOV R4, RZ ;  /* 0x000000ff00047202 */ /* 0x000fe40000000f00 */
[----:B------:R-:W-:-:S04]  /*17990*/  MOV R10, 0xffffffff ;  /* 0xffffffff000a7802 */ /* 0x000fc80000000f00 */
[----:B------:R-:W-:Y:S04]  /*179a0*/  WARPSYNC R10 ;  /* 0x0000000a00007348 */ /* 0x000fe80003800000 */
[----:B------:R1:W2:Y:S02]  /*179b0*/  SHFL.UP PT, R4, R0, R3, R4 ;  /* 0x0400000300047389 */ /* 0x0002a400000e0004 */
[----:B-1----:R-:W-:-:S04]  /*179c0*/  MOV R3, 0x0 ;  /* 0x0000000000037802 */ /* 0x002fc80000000f00 */
[----:B--2---:R-:W-:Y:S05]  /*179d0*/  RET.REL.NODEC R2 `(_ZN7cutlass13device_kernelIN5flash19enable_sm80_to_sm89INS1_16FlashAttnFwdSm80INS1_25CollectiveMainloopFwdSm80ILi8ELi1ELb0EN4cute5tupleIJNS5_1CILi128EEENS7_ILi64EEENS7_ILi256EEEEEELi256ENS_10bfloat16_tEfNS_4arch4Sm80ELb1ELb0ELb1ELb1ELb1ELb0ELb1ELb1EEENS1_21CollectiveEpilogueFwdINS6_IJS8_SA_S9_EEENS6_IJNS7_ILi1EEESI_SI_EEESC_SE_Li256ELb1ELb1ELb1ELb0EEENS1_36VarlenDynamicPersistentTileSchedulerILi128ELi64ELi256ELi256ELb1ELb1ELb0ELb1ELb1ELb1EEEEEEEEEvNT_6ParamsE) ;  /* 0xfffe862002007950 */ /* 0x004fea0003c3ffff */
        .weak           $__internal_48_$__cuda_sm70_votesync_ballot
        .type           $__internal_48_$__cuda_sm70_votesync_ballot,@function
        .size           $__internal_48_$__cuda_sm70_votesync_ballot,(.L_x_6547 - $__internal_48_$__cuda_sm70_votesync_ballot)
$__internal_48_$__cuda_sm70_votesync_ballot:
[----:B------:R-:W-:Y:S01]  /*179e0*/  ISETP.NE.U32.AND P0, PT, R0, 0x1, PT ;  /* 0x000000010000780c */ /* 0x000fe20003f05070 */
[----:B------:R-:W-:-:S04]  /*179f0*/  IMAD.MOV.U32 R3, RZ, RZ, -0x1 ;  /* 0xffffffffff037424 */ /* 0x000fc800078e00ff */
[----:B------:R-:W-:Y:S08]  /*17a00*/  WARPSYNC R3 ;  /* 0x0000000300007348 */ /* 0x000ff00003800000 */
[----:B------:R-:W-:-:S04]  /*17a10*/  VOTE.ANY R0, PT, !P0 ;  /* 0x0000000000007806 */ /* 0x000fc800040e0100 */
[----:B------:R-:W-:Y:S01]  /*17a20*/  LOP3.LUT R0, R0, R3, RZ, 0xc0, !PT ;  /* 0x0000000300007212 */ /* 0x000fe200078ec0ff */
[----:B------:R-:W-:-:S04]  /*17a30*/  IMAD.MOV.U32 R3, RZ, RZ, 0x0 ;  /* 0x00000000ff037424 */ /* 0x000fc800078e00ff */
[----:B------:R-:W-:Y:S05]  /*17a40*/  RET.REL.NODEC R2 `(_ZN7cutlass13device_kernelIN5flash19enable_sm80_to_sm89INS1_16FlashAttnFwdSm80INS1_25CollectiveMainloopFwdSm80ILi8ELi1ELb0EN4cute5tupleIJNS5_1CILi128EEENS7_ILi64EEENS7_ILi256EEEEEELi256ENS_10bfloat16_tEfNS_4arch4Sm80ELb1ELb0ELb1ELb1ELb1ELb0ELb1ELb1EEENS1_21CollectiveEpilogueFwdINS6_IJS8_SA_S9_EEENS6_IJNS7_ILi1EEESI_SI_EEESC_SE_Li256ELb1ELb1ELb1ELb0EEENS1_36VarlenDynamicPersistentTileSchedulerILi128ELi64ELi256ELi256ELb1ELb1ELb0ELb1ELb1ELb1EEEEEEEEEvNT_6ParamsE) ;  /* 0xfffe85b002007950 */ /* 0x000fea0003c3ffff */
.L_x_2927:
        /* <DEDUP_REMOVED lines=11> */
.L_x_6547:


//--------------------- .text._ZN7cutlass13device_kernelIN5flash19enable_sm80_to_sm89INS1_16FlashAttnFwdSm80INS1_25CollectiveMainloopFwdSm80ILi8ELi1ELb0EN4cute5tupleIJNS5_1CILi128EEENS7_ILi48EEENS7_ILi256EEEEEELi256ENS_10bfloat16_tEfNS_4arch4Sm80ELb1ELb0ELb1ELb1ELb1ELb1ELb1ELb1EEENS1_21CollectiveEpilogueFwdINS6_IJS8_SA_S9_EEENS6_IJNS7_ILi1EEESI_SI_EEESC_SE_Li256ELb1ELb1ELb1ELb0EEENS1_36VarlenDynamicPersistentTileSchedulerILi128ELi48ELi256ELi256ELb1ELb1ELb0ELb1ELb1ELb1EEEEEEEEEvNT_6ParamsE --------------------------
	.section	.text._ZN7cutlass13device_kernelIN5flash19enable_sm80_to_sm89INS1_16FlashAttnFwdSm80INS1_25CollectiveMainloopFwdSm80ILi8ELi1ELb0EN4cute5tupleIJNS5_1CILi128EEENS7_ILi48EEENS7_ILi256EEEEEELi256ENS_10bfloat16_tEfNS_4arch4Sm80ELb1ELb0ELb1ELb1ELb1ELb1ELb1ELb1EEENS1_21CollectiveEpilogueFwdINS6_IJS8_SA_S9_EEENS6_IJNS7_ILi1EEESI_SI_EEESC_SE_Li256ELb1ELb1ELb1ELb0EEENS1_36VarlenDynamicPersistentTileSchedulerILi128ELi48ELi256ELi256ELb1ELb1ELb0ELb1ELb1ELb1EEEEEEEEEvNT_6ParamsE,"ax",@progbits
	.sectioninfo	@"SHI_REGISTERS=255"
	.align	128
.text._ZN7cutlass13device_kernelIN5flash19enable_sm80_to_sm89INS1_16FlashAttnFwdSm80INS1_25CollectiveMainloopFwdSm80ILi8ELi1ELb0EN4cute5tupleIJNS5_1CILi128EEENS7_ILi48EEENS7_ILi256EEEEEELi256ENS_10bfloat16_tEfNS_4arch4Sm80ELb1ELb0ELb1ELb1ELb1ELb1ELb1ELb1EEENS1_21CollectiveEpilogueFwdINS6_IJS8_SA_S9_EEENS6_IJNS7_ILi1EEESI_SI_EEESC_SE_Li256ELb1ELb1ELb1ELb0EEENS1_36VarlenDynamicPersistentTileSchedulerILi128ELi48ELi256ELi256ELb1ELb1ELb0ELb1ELb1ELb1EEEEEEEEEvNT_6ParamsE:
        .type           _ZN7cutlass13device_kernelIN5flash19enable_sm80_to_sm89INS1_16FlashAttnFwdSm80INS1_25CollectiveMainloopFwdSm80ILi8ELi1ELb0EN4cute5tupleIJNS5_1CILi128EEENS7_ILi48EEENS7_ILi256EEEEEELi256ENS_10bfloat16_tEfNS_4arch4Sm80ELb1ELb0ELb1ELb1ELb1ELb1ELb1ELb1EEENS1_21CollectiveEpilogueFwdINS6_IJS8_SA_S9_EEENS6_IJNS7_ILi1EEESI_SI_EEESC_SE_Li256ELb1ELb1ELb1ELb0EEENS1_36VarlenDynamicPersistentTileSchedulerILi128ELi48ELi256ELi256ELb1ELb1ELb0ELb1ELb1ELb1EEEEEEEEEvNT_6ParamsE,@function
        .size           _ZN7cutlass13device_kernelIN5flash19enable_sm80_to_sm89INS1_16FlashAttnFwdSm80INS1_25CollectiveMainloopFwdSm80ILi8ELi1ELb0EN4cute5tupleIJNS5_1CILi128EEENS7_ILi48EEENS7_ILi256EEEEEELi256ENS_10bfloat16_tEfNS_4arch4Sm80ELb1ELb0ELb1ELb1ELb1ELb1ELb1ELb1EEENS1_21CollectiveEpilogueFwdINS6_IJS8_SA_S9_EEENS6_IJNS7_ILi1EEESI_SI_EEESC_SE_Li256ELb1ELb1ELb1ELb0EEENS1_36VarlenDynamicPersistentTileSchedulerILi128ELi48ELi256ELi256ELb1ELb1ELb0ELb1ELb1ELb1EEEEEEEEEvNT_6ParamsE,(.L_x_6552 - _ZN7cutlass13device_kernelIN5flash19enable_sm80_to_sm89INS1_16FlashAttnFwdSm80INS1_25CollectiveMainloopFwdSm80ILi8ELi1ELb0EN4cute5tupleIJNS5_1CILi128EEENS7_ILi48EEENS7_ILi256EEEEEELi256ENS_10bfloat16_tEfNS_4arch4Sm80ELb1ELb0ELb1ELb1ELb1ELb1ELb1ELb1EEENS1_21CollectiveEpilogueFwdINS6_IJS8_SA_S9_EEENS6_IJNS7_ILi1EEESI_SI_EEESC_SE_Li256ELb1ELb1ELb1ELb0EEENS1_36VarlenDynamicPersistentTileSchedulerILi128ELi48ELi256ELi256ELb1ELb1ELb0ELb1ELb1ELb1EEEEEEEEEvNT_6ParamsE)
        .other          _ZN7cutlass13device_kernelIN5flash19enable_sm80_to_sm89INS1_16FlashAttnFwdSm80INS1_25CollectiveMainloopFwdSm80ILi8ELi1ELb0EN4cute5tupleIJNS5_1CILi128EEENS7_ILi48EEENS7_ILi256EEEEEELi256ENS_10bfloat16_tEfNS_4arch4Sm80ELb1ELb0ELb1ELb1ELb1ELb1ELb1ELb1EEENS1_21CollectiveEpilogueFwdINS6_IJS8_SA_S9_EEENS6_IJNS7_ILi1EEESI_SI_EEESC_SE_Li256ELb1ELb1ELb1ELb0EEENS1_36VarlenDynamicPersistentTileSchedulerILi128ELi48ELi256ELi256ELb1ELb1ELb0ELb1ELb1ELb1EEEEEEEEEvNT_6ParamsE,@"STO_CUDA_ENTRY STV_DEFAULT"
_ZN7cutlass13device_kernelIN5flash19enable_sm80_to_sm89INS1_16FlashAttnFwdSm80INS1_25CollectiveMainloopFwdSm80ILi8ELi1ELb0EN4cute5tupleIJNS5_1CILi128EEENS7_ILi48EEENS7_ILi256EEEEEELi256ENS_10bfloat16_tEfNS_4arch4Sm80ELb1ELb0ELb1ELb1ELb1ELb1ELb1ELb1EEENS1_21CollectiveEpilogueFwdINS6_IJS8_SA_S9_EEENS6_IJNS7_ILi1EEESI_SI_EEESC_SE_Li256ELb1ELb1ELb1ELb0EEENS1_36VarlenDynamicPersistentTileSchedulerILi128ELi48ELi256ELi256ELb1ELb1ELb0ELb1ELb1ELb1EEEEEEEEEvNT_6ParamsE:
        /* <DEDUP_REMOVED lines=60> */
.L_x_2933:
        /* <DEDUP_REMOVED lines=18> */
.L_x_3109:
        /* <DEDUP_REMOVED lines=16> */
.L_x_3110:
[----:B--2---:R-:W-:-:S05]  /*05e0*/  IMAD R0, R0, c[0x0][0x538], RZ ;  /* 0x00014e0000007a24 */ /* 0x004fca00078e02ff */
[----:B------:R-:W-:-:S04]  /*05f0*/  IADD3 R6, R0, R6, RZ ;  /* 0x0000000600067210 */ /* 0x000fc80007ffe0ff */
[----:B------:R-:W-:-:S13]  /*0600*/  ISETP.GT.AND P0, PT, R6, UR5, PT ;  /* 0x0000000506007c0c */ /* 0x000fda000bf04270 */
[----:B-1----:R-:W-:Y:S05]  /*0610*/  @!P0 BRA `(.L_x_2933) ;  /* 0xfffffda000008947 */ /* 0x002fea000383ffff */
.L_x_2929:
[----:B------:R-:W-:-:S05]  /*0620*/  IADD3 R10, -R0, R6, RZ ;  /* 0x00000006000a7210 */ /* 0x000fca0007ffe1ff */
[----:B------:R-:W-:-:S05]  /*0630*/  IMAD R0, R4, c[0x0][0x538], R10 ;  /* 0x00014e0004007a24 */ /* 0x000fca00078e020a */
[----:B------:R-:W-:Y:S01]  /*0640*/  ISETP.GT.AND P0, PT, R0, UR5, PT ;  /* 0x0000000500007c0c */ /* 0x000fe2000bf04270 */
[----:B------:R-:W-:-:S12]  /*0650*/  BRA.DIV ~URZ, `(.L_x_2934) ;  /* 0x0001a3427f007947 */ /* 0x000fd8000b800000 */
[----:B------:R-:W-:-:S04]  /*0660*/  VOTE.ANY R6, PT, !P0 ;  /* 0x0000000000067806 */ /* 0x000fc800040e0100 */
.L_x_3111:
[----:B------:R-:W1:Y:S02]  /*0670*/  POPC R0, R6 ;  /* 0x0000000600007309 */ /* 0x000e640000000000 */
[----:B-1----:R-:W-:-:S05]  /*0680*/  IADD3 R2, R0, R7, RZ ;  /* 0x0000000700027210 */ /* 0x002fca0007ffe0ff */
[----:B------:R1:W-:Y:S01]  /*0690*/  STL [R1+0x94], R2 ;  /* 0x0000940201007387 */ /* 0x0003e20000100800 */
[----:B------:R-:W-:Y:S05]  /*06a0*/  BRA.DIV ~URZ, `(.L_x_2935) ;  /* 0x0001a3427f007947 */ /* 0x000fea000b800000 */
[----:B------:R2:W3:Y:S01]  /*06b0*/  SHFL.IDX PT, R12, R9, R0, 0x1f ;  /* 0x00001f00090c7589 */ /* 0x0004e200000e0000 */
[----:B------:R-:W-:-:S03]  /*06c0*/  MOV R5, RZ ;  /* 0x000000ff00057202 */ /* 0x000fc60000000f00 */
[----:B------:R2:W4:Y:S04]  /*06d0*/  SHFL.IDX PT, R9, R8, R0, 0x1f ;  /* 0x00001f0008097589 */ /* 0x00052800000e0000 */
.L_x_3112:
[----:B------:R-:W-:Y:S01]  /*06e0*/  ISETP.NE.AND P0, PT, R6, RZ, PT ;  /* 0x000000ff0600720c */ /* 0x000fe20003f05270 */
[----:B------:R-:W-:-:S12]  /*06f0*/  BSSY B0, `(.L_x_2936) ;  /* 0x0000005000007945 */ /* 0x000fd80003800000 */
[----:B------:R-:W-:Y:S05]  /*0700*/  @!P0 BRA `(.L_x_2937) ;  /* 0x0000003000008947 */ /* 0x000fea0003800000 */
[----:B--2---:R-:W-:Y:S01]  /*0710*/  IADD3 R0, R0, -0x1, RZ ;  /* 0xffffffff00007810 */ /* 0x004fe20007ffe0ff */
[----:B------:R-:W-:Y:S05]  /*0720*/  BRA.DIV ~URZ, `(.L_x_2938) ;  /* 0x0001a3a27f007947 */ /* 0x000fea000b800000 */
[----:B------:R2:W1:Y:S02]  /*0730*/  SHFL.IDX PT, R5, R4, R0, 0x1f ;  /* 0x00001f0004057589 */ /* 0x00046400000e0000 */
.L_x_2937:
[----:B------:R-:W-:Y:S05]  /*0740*/  BSYNC B0 ;  /* 0x0000000000007941 */ /* 0x000fea0003800000 */
.L_x_2936:
        /* <DEDUP_REMOVED lines=69> */
.L_x_2940:
        /* <DEDUP_REMOVED lines=70> */
.L_x_2941:
[----:B------:R-:W-:Y:S05]  /*1000*/  BSYNC B0 ;  /* 0x0000000000007941 */ /* 0x000fea0003800000 */
.L_x_2939:
[----:B------:R-:W-:-:S04]  /*1010*/  LOP3.LUT R0, RZ, R0, RZ, 0x33, !PT ;  /* 0x00000000ff007212 */ /* 0x000fc800078e33ff */
[----:B------:R-:W-:-:S05]  /*1020*/  IADD3 R0, R0, R12, RZ ;  /* 0x0000000c00007210 */ /* 0x000fca0007ffe0ff */
[----:B------:R2:W-:Y:S01]  /*1030*/  STL [R1+0xa0], R0 ;  /* 0x0000a00001007387 */ /* 0x0005e20000100800 */
[----:B------:R-:W-:Y:S05]  /*1040*/  BRA `(.L_x_2942) ;  /* 0x0000004000007947 */ /* 0x000fea0003800000 */
.L_x_2930:
[----:B------:R-:W-:Y:S01]  /*1050*/  MOV R0, UR5 ;  /* 0x0000000500007c02 */ /* 0x000fe20008000f00 */
[----:B------:R2:W-:Y:S04]  /*1060*/  STL [R1+0xa0], RZ ;  /* 0x0000a0ff01007387 */ /* 0x0005e80000100800 */
[----:B------:R2:W-:Y:S04]  /*1070*/  STL [R1+0xc0], R0 ;  /* 0x0000c00001007387 */ /* 0x0005e80000100800 */
[----:B------:R2:W-:Y:S02]  /*1080*/  STL [R1+0x90], RZ ;  /* 0x000090ff01007387 */ /* 0x0005e40000100800 */
.L_x_2942:
        /* <DEDUP_REMOVED lines=12> */
.L_x_2928:
        /* <DEDUP_REMOVED lines=57> */
[C---:B------:R-:W-:Y:S01]  /*14e0*/  IMAD.SHL.U32 R140, R146.reuse, 0x8, RZ ;  /* 0x00000008928c7824 */ /* 0x040fe200078e00ff */
        /* <DEDUP_REMOVED lines=210> */
.L_x_3108:
[----:B-1----:R-:W2:Y:S01]  /*2210*/  LDL R0, [R1+0x94] ;  /* 0x0000940001007983 */ /* 0x002ea20000100800 */
[----:B------:R-:W-:Y:S01]  /*2220*/  IMAD.MOV.U32 R2, RZ, RZ, 0x4 ;  /* 0x00000004ff027424 */ /* 0x000fe200078e00ff */
[----:B------:R-:W-:Y:S02]  /*2230*/  ISETP.NE.U32.AND P0, PT, RZ, c[0x0][0x370], PT ;  /* 0x0000dc00ff007a0c */ /* 0x000fe40003f05070 */
[----:B------:R-:W3:Y:S02]  /*2240*/  LDL R22, [R1+0x90] ;  /* 0x0000900001167983 */ /* 0x000ee40000100800 */
[----:B------:R-:W-:Y:S01]  /*2250*/  ISETP.NE.AND.EX P1, PT, RZ, c[0x0][0x374], PT, P0 ;  /* 0x0000dd00ff007a0c */ /* 0x000fe20003f25300 */
[----:B--2---:R-:W-:-:S05]  /*2260*/  IMAD.WIDE R2, R0, R2, c[0x0][0x588] ;  /* 0x0001620000027625 */ /* 0x004fca00078e0202 */
[----:B------:R-:W2:Y:S01]  /*2270*/  LDG.E R24, [R2.64] ;  /* 0x0000000a02187981 */ /* 0x000ea2000c1e1900 */
[----:B------:R-:W-:Y:S01]  /*2280*/  ISETP.NE.U32.AND P4, PT, RZ, c[0x0][0x358], PT ;  /* 0x0000d600ff007a0c */ /* 0x000fe20003f85070 */
[----:B------:R-:W-:-:S03]  /*2290*/  IMAD.MOV.U32 R5, RZ, RZ, RZ ;  /* 0x000000ffff057224 */ /* 0x000fc600078e00ff */
[----:B------:R-:W-:Y:S02]  /*22a0*/  ISETP.NE.AND.EX P4, PT, RZ, c[0x0][0x35c], PT, P4 ;  /* 0x0000d700ff007a0c */ /* 0x000fe40003f85340 */
[----:B------:R-:W-:Y:S01]  /*22b0*/  ISETP.NE.U32.AND P3, PT, RZ, c[0x0][0x350], PT ;  /* 0x0000d400ff007a0c */ /* 0x000fe20003f65070 */
[----:B------:R-:W-:Y:S01]  /*22c0*/  IMAD.MOV.U32 R19, RZ, RZ, RZ ;  /* 0x000000ffff137224 */ /* 0x000fe200078e00ff */
[----:B------:R-:W-:Y:S02]  /*22d0*/  ISETP.NE.U32.AND P2, PT, RZ, c[0x0][0x348], PT ;  /* 0x0000d200ff007a0c */ /* 0x000fe40003f45070 */
[----:B------:R-:W-:Y:S02]  /*22e0*/  ISETP.NE.AND.EX P3, PT, RZ, c[0x0][0x354], PT, P3 ;  /* 0x0000d500ff007a0c */ /* 0x000fe40003f65330 */
[----:B------:R-:W-:Y:S02]  /*22f0*/  ISETP.NE.AND.EX P2, PT, RZ, c[0x0][0x34c], PT, P2 ;  /* 0x0000d300ff007a0c */ /* 0x000fe40003f45320 */
[----:B------:R-:W-:Y:S01]  /*2300*/  ISETP.NE.U32.AND P5, PT, RZ, c[0x0][0x360], PT ;  /* 0x0000d800ff007a0c */ /* 0x000fe20003fa5070 */
[----:B------:R-:W-:-:S02]  /*2310*/  IMAD.MOV.U32 R20, RZ, RZ, RZ ;  /* 0x000000ffff147224 */ /* 0x000fc400078e00ff */
[----:B------:R-:W-:Y:S02]  /*2320*/  IMAD.MOV.U32 R0, RZ, RZ, RZ ;  /* 0x000000ffff007224 */ /* 0x000fe400078e00ff */
[----:B------:R-:W-:Y:S01]  /*2330*/  IMAD.MOV.U32 R6, RZ, RZ, c[0x0][0x168] ;  /* 0x00005a00ff067624 */ /* 0x000fe200078e00ff */
[----:B--2---:R-:W-:Y:S01]  /*2340*/  SHF.R.S32.HI R23, RZ, 0x1f, R24 ;  /* 0x0000001fff177819 */ /* 0x004fe20000011418 */
[C---:B------:R-:W-:Y:S01]  /*2350*/  IMAD.SHL.U32 R25, R24.reuse, 0x4, RZ ;  /* 0x0000000418197824 */ /* 0x040fe200078e00ff */
[C---:B------:R-:W-:Y:S02]  /*2360*/  @P1 LEA R2, P0, R24.reuse, c[0x0][0x370], 0x2 ;  /* 0x0000dc0018021a11 */ /* 0x040fe400078010ff */
[C-C-:B------:R-:W-:Y:S02]  /*2370*/  SHF.L.U64.HI R21, R24.reuse, 0x2, R23.reuse ;  /* 0x0000000218157819 */ /* 0x140fe40000010217 */
[----:B------:R-:W-:Y:S02]  /*2380*/  @P1 LEA.HI.X R3, R24, c[0x0][0x374], R23, 0x2, P0 ;  /* 0x0000dd0018031a11 */ /* 0x000fe400000f1417 */
[----:B------:R-:W-:-:S03]  /*2390*/  IADD3 R8, P0, R25, c[0x0][0x350], RZ ;  /* 0x0000d40019087a10 */ /* 0x000fc60007f1e0ff */
[----:B------:R1:W2:Y:S01]  /*23a0*/  @P1 LDG.E R5, [R2.64] ;  /* 0x0000000a02051981 */ /* 0x0002a2000c1e1900 */
[----:B------:R-:W-:Y:S02]  /*23b0*/  IADD3.X R9, R21, c[0x0][0x354], RZ, P0, !PT ;  /* 0x0000d50015097a10 */ /* 0x000fe400007fe4ff */
[----:B------:R-:W-:-:S03]  /*23c0*/  IADD3 R10, P1, R25, c[0x0][0x348], RZ ;  /* 0x0000d200190a7a10 */ /* 0x000fc60007f3e0ff */
[----:B------:R-:W4:Y:S01]  /*23d0*/  @P3 LDG.E R20, [R8.64] ;  /* 0x0000000a08143981 */ /* 0x000f22000c1e1900 */
[----:B------:R-:W-:Y:S02]  /*23e0*/  IADD3.X R11, R21, c[0x0][0x34c], RZ, P1, !PT ;  /* 0x0000d300150b7a10 */ /* 0x000fe40000ffe4ff */
[----:B------:R-:W-:-:S03]  /*23f0*/  ISETP.NE.AND.EX P1, PT, RZ, c[0x0][0x364], PT, P5 ;  /* 0x0000d900ff007a0c */ /* 0x000fc60003f25350 */
[----:B------:R-:W3:Y:S01]  /*2400*/  @P2 LDG.E R0, [R10.64] ;  /* 0x0000000a0a002981 */ /* 0x000ee2000c1e1900 */
[----:B-1----:R-:W-:-:S04]  /*2410*/  IADD3 R2, P0, R25, c[0x0][0x358], RZ ;  /* 0x0000d60019027a10 */ /* 0x002fc80007f1e0ff */
[----:B------:R-:W-:-:S05]  /*2420*/  IADD3.X R3, R21, c[0x0][0x35c], RZ, P0, !PT ;  /* 0x0000d70015037a10 */ /* 0x000fca00007fe4ff */
[----:B------:R-:W3:Y:S01]  /*2430*/  @P4 LDG.E R19, [R2.64] ;  /* 0x0000000a02134981 */ /* 0x000ee2000c1e1900 */
[----:B------:R-:W-:-:S04]  /*2440*/  @P1 IADD3 R14, P0, R25, c[0x0][0x360], RZ ;  /* 0x0000d800190e1a10 */ /* 0x000fc80007f1e0ff */
[----:B------:R-:W-:-:S05]  /*2450*/  @P1 IADD3.X R15, R21, c[0x0][0x364], RZ, P0, !PT ;  /* 0x0000d900150f1a10 */ /* 0x000fca00007fe4ff */
[----:B------:R1:W5:Y:S04]  /*2460*/  @P1 LDG.E R6, [R14.64] ;  /* 0x0000000a0e061981 */ /* 0x000368000c1e1900 */
[----:B------:R-:W-:Y:S04]  /*2470*/  STL [R1+0x88], R24 ;  /* 0x0000881801007387 */ /* 0x000fe80000100800 */
[----:B------:R-:W-:Y:S04]  /*2480*/  STL [R1+0x98], R23 ;  /* 0x0000981701007387 */ /* 0x000fe80000100800 */
[----:B------:R-:W-:Y:S04]  /*2490*/  STL [R1+0x80], R25 ;  /* 0x0000801901007387 */ /* 0x000fe80000100800 */
[----:B------:R-:W-:Y:S01]  /*24a0*/  STL [R1+0x84], R21 ;  /* 0x0000841501007387 */ /* 0x000fe20000100800 */
[----:B------:R-:W-:Y:S01]  /*24b0*/  YIELD ;  /* 0x0000000000007946 */ /* 0x000fe20003800000 */
[----:B------:R-:W-:Y:S01]  /*24c0*/  ULDC UR5, c[0x0][0x2ac] ;  /* 0x0000ab0000057ab9 */ /* 0x000fe20000000800 */
[----:B------:R-:W-:Y:S01]  /*24d0*/  IMAD.U32 R13, RZ, RZ, UR7 ;  /* 0x00000007ff0d7e24 */ /* 0x000fe2000f8e00ff */
[----:B------:R-:W-:-:S02]  /*24e0*/  ULDC UR4, c[0x0][0x1d0] ;  /* 0x0000740000047ab9 */ /* 0x000fc40000000800 */
[----:B------:R-:W-:Y:S02]  /*24f0*/  UIMAD UR4, UR5, UR4, URZ ;  /* 0x00000004050472a4 */ /* 0x000fe4000f8e023f */
[----:B------:R-:W-:-:S04]  /*2500*/  IADD3 R172, P0, R13, 0x48, RZ ;  /* 0x000000480dac7810 */ /* 0x000fc80007f1e0ff */
[----:B------:R-:W-:Y:S02]  /*2510*/  IMAD.U32 R18, RZ, RZ, UR4 ;  /* 0x00000004ff127e24 */ /* 0x000fe4000f8e00ff */
[----:B------:R-:W-:Y:S01]  /*2520*/  IMAD.X R173, RZ, RZ, UR6, P0 ;  /* 0x00000006ffad7e24 */ /* 0x000fe200080e06ff */
        /* <DEDUP_REMOVED lines=8> */
[----:B------:R-:W-:Y:S01]  /*25b0*/  LEA.HI R13, R4, R0, RZ, 0x10 ;  /* 0x00000000040d7211 */ /* 0x000fe200078f80ff */
[----:B------:R-:W-:Y:S01]  /*25c0*/  IMAD.MOV.U32 R4, RZ, RZ, c[0x0][0x228] ;  /* 0x00008a00ff047624 */ /* 0x000fe200078e00ff */
[----:B------:R-:W-:Y:S05]  /*25d0*/  @P1 BRA `(.L_x_2943) ;  /* 0x0000004000001947 */ /* 0x000fea0003800000 */
[----:B------:R-:W-:Y:S05]  /*25e0*/  @!P2 BRA `(.L_x_2943) ;  /* 0x000000300000a947 */ /* 0x000fea0003800000 */
[----:B------:R-:W2:Y:S04]  /*25f0*/  LDG.E R0, [R10.64] ;  /* 0x0000000a0a007981 */ /* 0x000ea8000c1e1900 */
[----:B-----5:R-:W2:Y:S02]  /*2600*/  LDG.E R6, [R10.64+0x4] ;  /* 0x0000040a0a067981 */ /* 0x020ea4000c1e1900 */
[----:B--2---:R-:W-:-:S05]  /*2610*/  IADD3 R6, -R0, R6, RZ ;  /* 0x0000000600067210 */ /* 0x004fca0007ffe1ff */
.L_x_2943:
[----:B-----5:R2:W-:Y:S01]  /*2620*/  STL [R1+0x58], R6 ;  /* 0x0000580601007387 */ /* 0x0205e20000100800 */
[----:B------:R-:W-:-:S04]  /*2630*/  ISETP.NE.U32.AND P0, PT, RZ, c[0x0][0x368], PT ;  /* 0x0000da00ff007a0c */ /* 0x000fc80003f05070 */
[----:B------:R-:W-:-:S13]  /*2640*/  ISETP.NE.AND.EX P0, PT, RZ, c[0x0][0x36c], PT, P0 ;  /* 0x0000db00ff007a0c */ /* 0x000fda0003f05300 */
[----:B------:R-:W-:Y:S05]  /*2650*/  @!P0 BRA `(.L_x_2944) ;  /* 0x0000004000008947 */ /* 0x000fea0003800000 */
[----:B------:R-:W-:-:S04]  /*2660*/  IADD3 R8, P0, R25, c[0x0][0x368], RZ ;  /* 0x0000da0019087a10 */ /* 0x000fc80007f1e0ff */
[----:B------:R-:W-:-:S05]  /*2670*/  IADD3.X R9, R21, c[0x0][0x36c], RZ, P0, !PT ;  /* 0x0000db0015097a10 */ /* 0x000fca00007fe4ff */
[----:B------:R3:W5:Y:S01]  /*2680*/  LDG.E R18, [R8.64] ;  /* 0x0000000a08127981 */ /* 0x000762000c1e1900 */
[----:B------:R-:W-:Y:S05]  /*2690*/  BRA `(.L_x_2945) ;  /* 0x0000004000007947 */ /* 0x000fea0003800000 */
.L_x_2944:
[----:B------:R-:W-:Y:S05]  /*26a0*/  @!P3 BRA `(.L_x_2945) ;  /* 0x000000300000b947 */ /* 0x000fea0003800000 */
[----:B------:R3:W4:Y:S04]  /*26b0*/  LDG.E R0, [R8.64] ;  /* 0x0000000a08007981 */ /* 0x000728000c1e1900 */
[----:B---3--:R-:W4:Y:S02]  /*26c0*/  LDG.E R8, [R8.64+0x4] ;  /* 0x0000040a08087981 */ /* 0x008f24000c1e1900 */
[----:B----4-:R-:W-:Y:S02]  /*26d0*/  IADD3 R18, -R0, R8, RZ ;  /* 0x0000000800127210 */ /* 0x010fe40007ffe1ff */
.L_x_2945:
[----:B------:R-:W4:Y:S01]  /*26e0*/  LDL R10, [R1+0xa0] ;  /* 0x0000a000010a7983 */ /* 0x000f220000100800 */
[----:B------:R-:W-:-:S03]  /*26f0*/  ISETP.NE.U32.AND P0, PT, RZ, c[0x0][0x378], PT ;  /* 0x0000de00ff007a0c */ /* 0x000fc60003f05070 */
[----:B--23--:R3:W2:Y:S04]  /*2700*/  @P4 LDG.E R9, [R2.64] ;  /* 0x0000000a02094981 */ /* 0x00c6a8000c1e1900 */
[----:B------:R3:W2:Y:S01]  /*2710*/  @P4 LDG.E R8, [R2.64+0x4] ;  /* 0x0000040a02084981 */ /* 0x0006a2000c1e1900 */
[----:B------:R-:W-:Y:S01]  /*2720*/  ISETP.NE.AND.EX P1, PT, RZ, c[0x0][0x37c], PT, P0 ;  /* 0x0000df00ff007a0c */ /* 0x000fe20003f25300 */
[----:B-----5:R-:W-:-:S12]  /*2730*/  IMAD.MOV.U32 R0, RZ, RZ, R18 ;  /* 0x000000ffff007224 */ /* 0x020fd800078e0012 */
[----:B---3--:R-:W-:-:S04]  /*2740*/  @P1 IADD3 R2, P0, R25, c[0x0][0x378], RZ ;  /* 0x0000de0019021a10 */ /* 0x008fc80007f1e0ff */
[----:B------:R-:W-:-:S05]  /*2750*/  @P1 IADD3.X R3, R21, c[0x0][0x37c], RZ, P0, !PT ;  /* 0x0000df0015031a10 */ /* 0x000fca00007fe4ff */
[----:B------:R3:W2:Y:S01]  /*2760*/  @P1 LDG.E R0, [R2.64] ;  /* 0x0000000a02001981 */ /* 0x0006a2000c1e1900 */
[----:B------:R-:W-:Y:S01]  /*2770*/  LOP3.LUT R26, R13, 0xff, RZ, 0xc0, !PT ;  /* 0x000000ff0d1a7812 */ /* 0x000fe200078ec0ff */
[----:B------:R-:W-:Y:S01]  /*2780*/  BSSY B0, `(.L_x_2946) ;  /* 0x000003b000007945 */ /* 0x000fe20003800000 */
[----:B-1----:R-:W-:-:S03]  /*2790*/  SHF.R.U32.HI R14, RZ, 0x10, R13 ;  /* 0x00000010ff0e7819 */ /* 0x002fc6000001160d */
[----:B------:R1:W-:Y:S04]  /*27a0*/  STL [R1+0xc4], R26 ;  /* 0x0000c41a01007387 */ /* 0x0003e80000100800 */
[----:B------:R1:W-:Y:S01]  /*27b0*/  STL [R1+0x8c], R14 ;  /* 0x00008c0e01007387 */ /* 0x0003e20000100800 */
[----:B---3--:R-:W-:-:S05]  /*27c0*/  IMAD.MOV.U32 R2, RZ, RZ, c[0x0][0x2c4] ;  /* 0x0000b100ff027624 */ /* 0x008fca00078e00ff */
[----:B------:R-:W-:Y:S01]  /*27d0*/  ISETP.NE.AND P0, PT, R2, 0x1, PT ;  /* 0x000000010200780c */ /* 0x000fe20003f05270 */
[----:B----4-:R-:W-:Y:S02]  /*27e0*/  IMAD.SHL.U32 R2, R10, 0x80, RZ ;  /* 0x000000800a027824 */ /* 0x010fe400078e00ff */
[----:B------:R-:W-:-:S03]  /*27f0*/  IMAD.IADD R10, R18, 0x1, -R5 ;  /* 0x00000001120a7824 */ /* 0x000fc600078e0a05 */
[----:B------:R-:W-:Y:S02]  /*2800*/  IADD3 R2, R2, 0x7f, RZ ;  /* 0x0000007f02027810 */ /* 0x000fe40007ffe0ff */
[----:B------:R1:W-:Y:S01]  /*2810*/  STL [R1+0x5c], R10 ;  /* 0x00005c0a01007387 */ /* 0x0003e20000100800 */
[----:B--2---:R-:W-:-:S04]  /*2820*/  @P4 IMAD.IADD R4, R8, 0x1, -R9 ;  /* 0x0000000108044824 */ /* 0x004fc800078e0a09 */
[----:B------:R-:W-:-:S04]  /*2830*/  @P0 IMAD.HI.U32 R3, R2, c[0x0][0x2c8], RZ ;  /* 0x0000b20002030a27 */ /* 0x000fc800078e00ff */
[----:B------:R-:W-:Y:S01]  /*2840*/  IMAD.IADD R5, R10, 0x1, R4 ;  /* 0x000000010a057824 */ /* 0x000fe200078e0204 */
[----:B------:R-:W-:-:S04]  /*2850*/  @P0 SHF.R.U32.HI R2, RZ, c[0x0][0x2cc], R3 ;  /* 0x0000b300ff020a19 */ /* 0x000fc80000011603 */
[----:B------:R-:W-:Y:S01]  /*2860*/  IADD3 R2, R2, 0x30, R5 ;  /* 0x0000003002027810 */ /* 0x000fe20007ffe005 */
[----:B------:R1:W-:Y:S01]  /*2870*/  STL.64 [R1+0x60], R4 ;  /* 0x0000600401007387 */ /* 0x0003e20000100a00 */
[----:B------:R-:W-:-:S03]  /*2880*/  IADD3 R3, R5, 0x2f, RZ ;  /* 0x0000002f05037810 */ /* 0x000fc60007ffe0ff */
[----:B------:R-:W-:Y:S02]  /*2890*/  IMAD.IADD R6, R2, 0x1, -R6 ;  /* 0x0000000102067824 */ /* 0x000fe400078e0a06 */
[----:B------:R-:W-:-:S04]  /*28a0*/  IMAD.HI R2, R3, 0x2aaaaaab, RZ ;  /* 0x2aaaaaab03027827 */ /* 0x000fc800078e02ff */
[----:B------:R-:W-:Y:S01]  /*28b0*/  IMAD.HI R6, R6, 0x2aaaaaab, RZ ;  /* 0x2aaaaaab06067827 */ /* 0x000fe200078e02ff */
[----:B------:R-:W-:-:S04]  /*28c0*/  SHF.R.U32.HI R3, RZ, 0x1f, R2 ;  /* 0x0000001fff037819 */ /* 0x000fc80000011602 */
[----:B------:R-:W-:Y:S02]  /*28d0*/  SHF.R.U32.HI R11, RZ, 0x1f, R6 ;  /* 0x0000001fff0b7819 */ /* 0x000fe40000011606 */
[----:B------:R-:W-:Y:S01]  /*28e0*/  LEA.HI.SX32 R17, R2, R3, 0x1d ;  /* 0x0000000302117211 */ /* 0x000fe200078feaff */
[----:B------:R-:W-:Y:S01]  /*28f0*/  IMAD.MOV.U32 R3, RZ, RZ, RZ ;  /* 0x000000ffff037224 */ /* 0x000fe200078e00ff */
[----:B------:R-:W-:Y:S01]  /*2900*/  LEA.HI.SX32 R11, R6, R11, 0x1d ;  /* 0x0000000b060b7211 */ /* 0x000fe200078feaff */
[----:B------:R1:W-:Y:S03]  /*2910*/  STL [R1+0x68], R0 ;  /* 0x0000680001007387 */ /* 0x0003e60000100800 */
[----:B------:R-:W-:-:S04]  /*2920*/  IMNMX R11, R17, R11, PT ;  /* 0x0000000b110b7217 */ /* 0x000fc80003800200 */
[----:B------:R-:W-:-:S13]  /*2930*/  ISETP.GE.AND P0, PT, R11, 0x1, PT ;  /* 0x000000010b00780c */ /* 0x000fda0003f06270 */
[----:B------:R-:W-:Y:S05]  /*2940*/  @!P0 BRA `(.L_x_2947) ;  /* 0x000001e000008947 */ /* 0x000fea0003800000 */
[----:B------:R-:W-:-:S04]  /*2950*/  ISETP.NE.AND P0, PT, R14, RZ, PT ;  /* 0x000000ff0e00720c */ /* 0x000fc80003f05270 */
[----:B------:R-:W-:-:S04]  /*2960*/  SEL R2, R14, c[0x0][0x338], P0 ;  /* 0x0000ce000e027a07 */ /* 0x000fc80000000000 */
[-C--:B------:R-:W-:Y:S02]  /*2970*/  IABS R6, R2.reuse ;  /* 0x0000000200067213 */ /* 0x080fe40000000000 */
        /* <DEDUP_REMOVED lines=10> */
[----:B-1----:R-:W-:Y:S01]  /*2a20*/  IMAD.MOV.U32 R14, RZ, RZ, R3 ;  /* 0x000000ffff0e7224 */ /* 0x002fe200078e0003 */
        /* <DEDUP_REMOVED lines=16> */
.L_x_2947:
[----:B------:R-:W-:Y:S05]  /*2b30*/  BSYNC B0 ;  /* 0x0000000000007941 */ /* 0x000fea0003800000 */
.L_x_2946:
[----:B------:R-:W2:Y:S01]  /*2b40*/  LDL R13, [R1+0x1c4] ;  /* 0x0001c400010d7983 */ /* 0x000ea20000100800 */
[----:B------:R-:W-:-:S04]  /*2b50*/  IMAD R2, R26, R3, RZ ;  /* 0x000000031a027224 */ /* 0x000fc800078e02ff */
[----:B------:R-:W-:-:S05]  /*2b60*/  IMAD.IADD R3, R2, 0x1, R3 ;  /* 0x0000000102037824 */ /* 0x000fca00078e0203 */
[----:B------:R-:W-:Y:S01]  /*2b70*/  IMNMX R11, R11, R3, PT ;  /* 0x000000030b0b7217 */ /* 0x000fe20003800200 */
[----:B------:R-:W-:-:S04]  /*2b80*/  IMAD R3, R2, 0x30, -R10 ;  /* 0x0000003002037824 */ /* 0x000fc800078e0a0a */
[----:B------:R-:W-:Y:S01]  /*2b90*/  IMAD R2, R11, 0x30, -R10 ;  /* 0x000000300b027824 */ /* 0x000fe200078e0a0a */
[----:B------:R-:W-:-:S04]  /*2ba0*/  IMNMX R3, RZ, R3, !PT ;  /* 0x00000003ff037217 */ /* 0x000fc80007800200 */
[----:B------:R-:W-:Y:S01]  /*2bb0*/  IMNMX R2, R2, R4, PT ;  /* 0x0000000402027217 */ /* 0x000fe20003800200 */
[----:B------:R-:W-:-:S03]  /*2bc0*/  IMAD.WIDE.U32 R8, R3, -0x55555555, RZ ;  /* 0xaaaaaaab03087825 */ /* 0x000fc600078e00ff */
[----:B------:R-:W-:Y:S02]  /*2bd0*/  ISETP.GT.AND P0, PT, R2, R3, PT ;  /* 0x000000030200720c */ /* 0x000fe40003f04270 */
[----:B------:R-:W-:-:S05]  /*2be0*/  SHF.R.U32.HI R99, RZ, 0x5, R9 ;  /* 0x00000005ff637819 */ /* 0x000fca0000011609 */
[----:B------:R-:W-:-:S06]  /*2bf0*/  IMAD.MOV.U32 R6, RZ, RZ, R99 ;  /* 0x000000ffff067224 */ /* 0x000fcc00078e0063 */
[----:B------:R-:W-:-:S05]  /*2c00*/  @P0 IADD3 R2, R2, 0x2f, RZ ;  /* 0x0000002f02020810 */ /* 0x000fca0007ffe0ff */
[----:B------:R-:W-:-:S05]  /*2c10*/  @P0 IMAD.HI R2, R2, 0x2aaaaaab, RZ ;  /* 0x2aaaaaab02020827 */ /* 0x000fca00078e02ff */
[----:B------:R-:W-:-:S04]  /*2c20*/  @P0 SHF.R.U32.HI R3, RZ, 0x1f, R2 ;  /* 0x0000001fff030819 */ /* 0x000fc80000011602 */
[----:B------:R-:W-:-:S04]  /*2c30*/  @P0 LEA.HI.SX32 R6, R2, R3, 0x1d ;  /* 0x0000000302060211 */ /* 0x000fc800078feaff */
[----:B------:R-:W-:Y:S01]  /*2c40*/  ISETP.GT.AND P0, PT, R6, R99, PT ;  /* 0x000000630600720c */ /* 0x000fe20003f04270 */
[----:B--2---:R-:W-:-:S04]  /*2c50*/  IMAD.IADD R214, R7, 0x1, R13 ;  /* 0x0000000107d67824 */ /* 0x004fc800078e020d */
[----:B------:R-:W-:-:S08]  /*2c60*/  IMAD.SHL.U32 R214, R214, 0x2, RZ ;  /* 0x00000002d6d67824 */ /* 0x000fd000078e00ff */
[----:B------:R-:W-:Y:S05]  /*2c70*/  @!P0 BRA `(.L_x_2948) ;  /* 0x00006a6000008947 */ /* 0x000fea0003800000 */
[----:B------:R-:W-:-:S04]  /*2c80*/  ISETP.NE.U32.AND P0, PT, RZ, c[0x0][0x340], PT ;  /* 0x0000d000ff007a0c */ /* 0x000fc80003f05070 */
[----:B------:R-:W-:-:S13]  /*2c90*/  ISETP.NE.AND.EX P3, PT, RZ, c[0x0][0x344], PT, P0 ;  /* 0x0000d100ff007a0c */ /* 0x000fda0003f65300 */
[----:B------:R-:W-:-:S04]  /*2ca0*/  @P3 IADD3 R2, P0, R25, c[0x0][0x340], RZ ;  /* 0x0000d00019023a10 */ /* 0x000fc80007f1e0ff */
[----:B------:R-:W-:-:S05]  /*2cb0*/  @P3 IADD3.X R3, R21, c[0x0][0x344], RZ, P0, !PT ;  /* 0x0000d10015033a10 */ /* 0x000fca00007fe4ff */
[----:B------:R2:W3:Y:S01]  /*2cc0*/  @P3 LDG.E R21, [R2.64] ;  /* 0x0000000a02153981 */ /* 0x0004e2000c1e1900 */
[----:B------:R-:W-:Y:S01]  /*2cd0*/  LOP3.LUT R22, R22, 0xffff, RZ, 0xc0, !PT ;  /* 0x0000ffff16167812 */ /* 0x000fe200078ec0ff */
[----:B------:R-:W-:Y:S01]  /*2ce0*/  IMAD.MOV.U32 R122, RZ, RZ, 0x30 ;  /* 0x00000030ff7a7424 */ /* 0x000fe200078e00ff */
[----:B------:R-:W-:Y:S01]  /*2cf0*/  SEL R13, R23, RZ, !P4 ;  /* 0x000000ff170d7207 */ /* 0x000fe20006000000 */
[----:B------:R-:W-:Y:S01]  /*2d00*/  IMAD.MOV.U32 R127, RZ, RZ, 0x5 ;  /* 0x00000005ff7f7424 */ /* 0x000fe200078e00ff */
[----:B------:R-:W-:Y:S01]  /*2d10*/  SEL R11, R24, RZ, !P4 ;  /* 0x000000ff180b7207 */ /* 0x000fe20006000000 */
[----:B------:R-:W-:Y:S01]  /*2d20*/  IMAD R130, R122, c[0x0][0x23c], RZ ;  /* 0x00008f007a827a24 */ /* 0x000fe200078e02ff */
[----:B------:R-:W-:Y:S01]  /*2d30*/  IADD3 R37, R6, -0x1, RZ ;  /* 0xffffffff06257810 */ /* 0x000fe20007ffe0ff */
[----:B-1----:R-:W-:Y:S01]  /*2d40*/  IMAD R5, R13, c[0x0][0x248], RZ ;  /* 0x000092000d057a24 */ /* 0x002fe200078e02ff */
[----:B------:R-:W-:Y:S01]  /*2d50*/  SHF.R.S32.HI R14, RZ, 0x1f, R145 ;  /* 0x0000001fff0e7819 */ /* 0x000fe20000011491 */
[----:B------:R-:W-:Y:S01]  /*2d60*/  IMAD.WIDE.U32 R120, R122, c[0x0][0x238], RZ ;  /* 0x00008e007a787a25 */ /* 0x000fe200078e00ff */
[----:B------:R-:W-:-:S02]  /*2d70*/  IADD3 R100, P0, R145, R19, RZ ;  /* 0x0000001391647210 */ /* 0x000fc40007f1e0ff */
[----:B------:R-:W-:Y:S01]  /*2d80*/  ISETP.GE.AND P4, PT, R140, c[0x0][0x1d4], PT ;  /* 0x000075008c007a0c */ /* 0x000fe20003f86270 */
[----:B------:R-:W-:Y:S01]  /*2d90*/  IMAD R5, R11, c[0x0][0x24c], R5 ;  /* 0x000093000b057a24 */ /* 0x000fe200078e0205 */
[----:B------:R-:W-:Y:S01]  /*2da0*/  LEA.HI.X.SX32 R101, R19, R14, 0x1, P0 ;  /* 0x0000000e13657211 */ /* 0x000fe200000f0eff */
[----:B------:R-:W-:Y:S01]  /*2db0*/  IMAD R8, R37, -0x30, R4 ;  /* 0xffffffd025087824 */ /* 0x000fe200078e0204 */
[----:B------:R-:W-:Y:S01]  /*2dc0*/  ISETP.GE.AND P6, PT, R144, c[0x0][0x1d4], PT ;  /* 0x0000750090007a0c */ /* 0x000fe20003fc6270 */
[----:B------:R-:W-:Y:S01]  /*2dd0*/  IMAD.IADD R130, R121, 0x1, R130 ;  /* 0x0000000179827824 */ /* 0x000fe200078e0282 */
[----:B------:R-:W-:Y:S01]  /*2de0*/  ISETP.GE.AND P5, PT, R227, c[0x0][0x1d4], PT ;  /* 0x00007500e3007a0c */ /* 0x000fe20003fa6270 */
[----:B------:R-:W-:Y:S01]  /*2df0*/  IMAD.IADD R119, R20, 0x1, R18 ;  /* 0x0000000114777824 */ /* 0x000fe200078e0212 */
[----:B------:R-:W-:Y:S01]  /*2e00*/  IMNMX R8, R8, 0x30, PT ;  /* 0x0000003008087817 */ /* 0x000fe20003800200 */
[----:B------:R-:W-:Y:S01]  /*2e10*/  IMAD.SHL.U32 R25, R145, 0x40, RZ ;  /* 0x0000004091197824 */ /* 0x000fe200078e00ff */
[----:B------:R-:W-:Y:S01]  /*2e20*/  ISETP.GE.AND P2, PT, R228, c[0x0][0x1d4], PT ;  /* 0x00007500e4007a0c */ /* 0x000fe20003f46270 */
[----:B------:R-:W-:Y:S01]  /*2e30*/  IMAD.MOV.U32 R126, RZ, RZ, c[0x0][0x280] ;  /* 0x0000a000ff7e7624 */ /* 0x000fe200078e00ff */
[----:B------:R-:W-:Y:S01]  /*2e40*/  LOP3.LUT R232, R232, 0xfffffff7, RZ, 0xc0, !PT ;  /* 0xfffffff7e8e87812 */ /* 0x000fe200078ec0ff */
[----:B--2---:R-:W-:Y:S01]  /*2e50*/  IMAD.WIDE.U32 R2, R22, c[0x0][0x240], R140 ;  /* 0x0000900016027a25 */ /* 0x004fe200078e008c */
[----:B------:R-:W-:-:S02]  /*2e60*/  MOV R131, c[0x0][0x238] ;  /* 0x00008e0000837a02 */ /* 0x000fc40000000f00 */
[----:B------:R-:W-:Y:S01]  /*2e70*/  @P4 LOP3.LUT R232, R232, 0x8, RZ, 0xfc, !PT ;  /* 0x00000008e8e84812 */ /* 0x000fe200078efcff */
[----:B------:R-:W-:Y:S01]  /*2e80*/  IMAD R3, R22, c[0x0][0x244], R3 ;  /* 0x0000910016037a24 */ /* 0x000fe200078e0203 */
[----:B------:R-:W-:Y:S01]  /*2e90*/  SHF.R.S32.HI R143, RZ, 0x1f, R142 ;  /* 0x0000001fff8f7819 */ /* 0x000fe2000001148e */
[----:B------:R-:W-:Y:S01]  /*2ea0*/  IMAD.SHL.U32 R135, R131, 0x20, RZ ;  /* 0x0000002083877824 */ /* 0x000fe200078e00ff */
[----:B------:R-:W-:Y:S01]  /*2eb0*/  LOP3.LUT R232, R232, 0xfffffffb, RZ, 0xc0, !PT ;  /* 0xfffffffbe8e87812 */ /* 0x000fe200078ec0ff */
[----:B------:R-:W-:Y:S01]  /*2ec0*/  IMAD.WIDE.U32 R2, R11, c[0x0][0x248], R2 ;  /* 0x000092000b027a25 */ /* 0x000fe200078e0002 */
[----:B------:R-:W-:Y:S02]  /*2ed0*/  SHF.L.U64.HI R131, R131, R127, c[0x0][0x23c] ;  /* 0x00008f0083837619 */ /* 0x000fe4000001027f */
[----:B------:R-:W-:Y:S01]  /*2ee0*/  @P6 LOP3.LUT R232, R232, 0x4, RZ, 0xfc, !PT ;  /* 0x00000004e8e86812 */ /* 0x000fe200078efcff */
[----:B------:R-:W-:Y:S01]  /*2ef0*/  IMAD.IADD R3, R3, 0x1, R5 ;  /* 0x0000000103037824 */ /* 0x000fe200078e0205 */
[----:B------:R-:W-:Y:S01]  /*2f00*/  IADD3 R26, R145, 0x20, RZ ;  /* 0x00000020911a7810 */ /* 0x000fe20007ffe0ff */
        /* <DEDUP_REMOVED lines=10> */
[----:B------:R-:W-:Y:S01]  /*2fb0*/  ISETP.GE.AND P1, PT, R5, 0x1, PT ;  /* 0x000000010500780c */ /* 0x000fe20003f26270 */
[----:B------:R-:W-:Y:S01]  /*2fc0*/  IMAD.MOV.U32 R102, RZ, RZ, R104 ;  /* 0x000000ffff667224 */ /* 0x000fe200078e0068 */
[----:B------:R-:W-:Y:S01]  /*2fd0*/  @P2 LOP3.LUT R232, R232, 0x1, RZ, 0xfc, !PT ;  /* 0x00000001e8e82812 */ /* 0x000fe200078efcff */
[-C--:B------:R-:W-:Y:S01]  /*2fe0*/  IMAD R2, R3, R120.reuse, R2 ;  /* 0x0000007803027224 */ /* 0x080fe200078e0202 */
[----:B------:R-:W-:Y:S01]  /*2ff0*/  LOP3.LUT R25, R25, 0x1c0, RZ, 0xc0, !PT ;  /* 0x000001c019197812 */ /* 0x000fe200078ec0ff */
[----:B------:R-:W-:Y:S01]  /*3000*/  IMAD.WIDE.U32 R8, R37, R120, R102 ;  /* 0x0000007825087225 */ /* 0x000fe200078e0066 */
[----:B------:R-:W-:-:S02]  /*3010*/  MOV R133, c[0x0][0x290] ;  /* 0x0000a40000857a02 */ /* 0x000fc40000000f00 */
[C---:B------:R-:W-:Y:S01]  /*3020*/  SHF.L.U32 R132, R126.reuse, 0x5, RZ ;  /* 0x000000057e847819 */ /* 0x040fe200000006ff */
[----:B------:R-:W-:Y:S01]  /*3030*/  IMAD.IADD R6, R9, 0x1, R2 ;  /* 0x0000000109067824 */ /* 0x000fe200078e0202 */
[-C--:B------:R-:W-:Y:S01]  /*3040*/  SHF.L.U64.HI R126, R126, R127.reuse, c[0x0][0x284] ;  /* 0x0000a1007e7e7619 */ /* 0x080fe2000001027f */
[----:B------:R-:W-:Y:S01]  /*3050*/  IMAD.WIDE.U32 R16, R145, c[0x0][0x280], R142 ;  /* 0x0000a00091107a25 */ /* 0x000fe200078e008e */
[----:B------:R-:W-:Y:S02]  /*3060*/  SHF.L.U64.HI R127, R133, R127, c[0x0][0x294] ;  /* 0x0000a500857f7619 */ /* 0x000fe4000001027f */
[----:B------:R-:W-:Y:S01]  /*3070*/  @P1 LEA R2, P0, R8, c[0x0][0x220], 0x1 ;  /* 0x0000880008021a11 */ /* 0x000fe200078008ff */
[----:B------:R-:W-:Y:S02]  /*3080*/  IMAD.SHL.U32 R26, R26, 0x40, RZ ;  /* 0x000000401a1a7824 */ /* 0x000fe400078e00ff */
[----:B------:R-:W-:Y:S01]  /*3090*/  IMAD R128, R122, c[0x0][0x284], RZ ;  /* 0x0000a1007a807a24 */ /* 0x000fe200078e02ff */
[----:B------:R-:W-:Y:S01]  /*30a0*/  @P1 LEA.HI.X R3, R8, c[0x0][0x224], R6, 0x1, P0 ;  /* 0x0000890008031a11 */ /* 0x000fe200000f0c06 */
[----:B------:R-:W-:Y:S01]  /*30b0*/  IMAD R129, R122, c[0x0][0x294], RZ ;  /* 0x0000a5007a817a24 */ /* 0x000fe200078e02ff */
[----:B------:R-:W-:Y:S01]  /*30c0*/  ISETP.GT.AND P0, PT, R5, 0x20, PT ;  /* 0x000000200500780c */ /* 0x000fe20003f04270 */
[----:B------:R-:W-:Y:S01]  /*30d0*/  IMAD R5, R14, c[0x0][0x280], RZ ;  /* 0x0000a0000e057a24 */ /* 0x000fe200078e02ff */
[----:B------:R-:W-:Y:S01]  /*30e0*/  LOP3.LUT R26, R26, 0x1c0, RZ, 0xc0, !PT ;  /* 0x000001c01a1a7812 */ /* 0x000fe200078ec0ff */
[----:B------:R-:W-:Y:S01]  /*30f0*/  @!PT LDS RZ, [RZ] ;  /* 0x00000000fffff984 */ /* 0x000fe20000000800 */
[----:B------:R-:W-:Y:S01]  /*3100*/  @!PT LDS RZ, [RZ] ;  /* 0x00000000fffff984 */ /* 0x000fe20000000800 */
[----:B------:R-:W-:Y:S01]  /*3110*/  @!PT LDS RZ, [RZ] ;  /* 0x00000000fffff984 */ /* 0x000fe20000000800 */
[----:B------:R1:W-:Y:S01]  /*3120*/  @P1 LDGSTS.E.BYPASS.LTC128B.128 [R214+0xa080], [R2.64], !P4 ;  /* 0x0a08000002d61fae */ /* 0x0003e2000e101d4a */
[----:B------:R-:W-:-:S02]  /*3130*/  IMAD.WIDE.U32 R124, R122, c[0x0][0x280], RZ ;  /* 0x0000a0007a7c7a25 */ /* 0x000fc400078e00ff */
[----:B------:R-:W-:Y:S01]  /*3140*/  SHF.R.U32.HI R134, RZ, 0x3, R26 ;  /* 0x00000003ff867819 */ /* 0x000fe2000001161a */
[----:B------:R1:W-:Y:S01]  /*3150*/  @P1 LDGSTS.E.BYPASS.LTC128B.128 [R214+0xb880], [R2.64+0x80], !P6 ;  /* 0x0b88008002d61fae */ /* 0x0003e2000f101d4a */
[----:B------:R-:W-:Y:S01]  /*3160*/  IMAD R5, R145, c[0x0][0x284], R5 ;  /* 0x0000a10091057a24 */ /* 0x000fe200078e0205 */
[----:B------:R-:W-:Y:S01]  /*3170*/  IADD3 R128, R125, R128, RZ ;  /* 0x000000807d807210 */ /* 0x000fe20007ffe0ff */
[----:B------:R-:W-:Y:S01]  /*3180*/  IMAD.MOV.U32 R69, RZ, RZ, c[0x0][0x27c] ;  /* 0x00009f00ff457624 */ /* 0x000fe200078e00ff */
[----:B------:R1:W-:Y:S01]  /*3190*/  @P1 LDGSTS.E.BYPASS.LTC128B.128 [R214+0xd080], [R2.64+0x100], !P5 ;  /* 0x0d08010002d61fae */ /* 0x0003e2000e901d4a */
[----:B------:R-:W-:Y:S02]  /*31a0*/  IMAD.IADD R17, R17, 0x1, R5 ;  /* 0x0000000111117824 */ /* 0x000fe400078e0205 */
[----:B------:R-:W-:Y:S01]  /*31b0*/  IMAD.WIDE.U32 R122, R122, c[0x0][0x290], RZ ;  /* 0x0000a4007a7a7a25 */ /* 0x000fe200078e00ff */
[----:B------:R1:W-:Y:S03]  /*31c0*/  @P1 LDGSTS.E.BYPASS.LTC128B.128 [R214+0xe880], [R2.64+0x180], !P2 ;  /* 0x0e88018002d61fae */ /* 0x0003e6000d101d4a */
[----:B------:R-:W-:-:S04]  /*31d0*/  IMAD.WIDE.U32 R90, R0, c[0x0][0x280], R16 ;  /* 0x0000a000005a7a25 */ /* 0x000fc800078e0010 */
[----:B------:R-:W-:-:S04]  /*31e0*/  IMAD.WIDE.U32 R110, R22, c[0x0][0x1e8], RZ ;  /* 0x00007a00166e7a25 */ /* 0x000fc800078e00ff */
[----:B------:R-:W-:-:S04]  /*31f0*/  IMAD.WIDE.U32 R108, R22, c[0x0][0x210], RZ ;  /* 0x00008400166c7a25 */ /* 0x000fc800078e00ff */
[----:B------:R-:W-:Y:S02]  /*3200*/  IMAD.SHL.U32 R133, R133, 0x20, RZ ;  /* 0x0000002085857824 */ /* 0x000fe400078e00ff */
[----:B------:R-:W-:Y:S02]  /*3210*/  IMAD.SHL.U32 R69, R69, 0x2, RZ ;  /* 0x0000000245457824 */ /* 0x000fe400078e00ff */
[----:B------:R-:W-:Y:S02]  /*3220*/  IMAD.IADD R129, R123, 0x1, R129 ;  /* 0x000000017b817824 */ /* 0x000fe400078e0281 */
[C---:B------:R-:W-:Y:S02]  /*3230*/  IMAD R118, R22.reuse, c[0x0][0x1ec], R111 ;  /* 0x00007b0016767a24 */ /* 0x040fe400078e026f */
[C---:B------:R-:W-:Y:S01]  /*3240*/  IMAD R117, R22.reuse, c[0x0][0x214], R109 ;  /* 0x0000850016757a24 */ /* 0x040fe200078e026d */
[----:B-1----:R-:W-:Y:S01]  /*3250*/  @P0 IADD3 R3, P1, R135, R8, RZ ;  /* 0x0000000887030210 */ /* 0x002fe20007f3e0ff */
[----:B------:R-:W-:-:S03]  /*3260*/  IMAD.WIDE.U32 R8, R22, c[0x0][0x260], R140 ;  /* 0x0000980016087a25 */ /* 0x000fc600078e008c */
[----:B------:R-:W-:Y:S01]  /*3270*/  @P0 IADD3.X R10, R6, R131, RZ, P1, !PT ;  /* 0x00000083060a0210 */ /* 0x000fe20000ffe4ff */
[----:B------:R-:W-:Y:S01]  /*3280*/  IMAD R9, R22, c[0x0][0x264], R9 ;  /* 0x0000990016097a24 */ /* 0x000fe200078e0209 */
[----:B------:R-:W-:Y:S01]  /*3290*/  @P0 LEA R2, P1, R3, c[0x0][0x220], 0x1 ;  /* 0x0000880003020a11 */ /* 0x000fe200078208ff */
[----:B------:R-:W-:Y:S01]  /*32a0*/  IMAD R6, R13, c[0x0][0x268], RZ ;  /* 0x00009a000d067a24 */ /* 0x000fe200078e02ff */
[----:B------:R-:W-:Y:S01]  /*32b0*/  SHF.R.S32.HI R13, RZ, 0x1f, R0 ;  /* 0x0000001fff0d7819 */ /* 0x000fe20000011400 */
[----:B------:R-:W-:Y:S01]  /*32c0*/  IMAD.WIDE.U32 R82, R11, c[0x0][0x268], R8 ;  /* 0x00009a000b527a25 */ /* 0x000fe200078e0008 */
[----:B------:R-:W-:Y:S02]  /*32d0*/  @P0 LEA.HI.X R3, R3, c[0x0][0x224], R10, 0x1, P1 ;  /* 0x0000890003030a11 */ /* 0x000fe400008f0c0a */
[----:B------:R-:W-:Y:S01]  /*32e0*/  ISETP.GE.AND P1, PT, R140, c[0x0][0x27c], PT ;  /* 0x00009f008c007a0c */ /* 0x000fe20003f26270 */
[----:B------:R-:W-:Y:S02]  /*32f0*/  IMAD R92, R11, c[0x0][0x26c], R6 ;  /* 0x00009b000b5c7a24 */ /* 0x000fe400078e0206 */
[----:B------:R1:W-:Y:S01]  /*3300*/  @P0 LDGSTS.E.BYPASS.LTC128B.128 [R237+0xb080], [R2.64], !P4 ;  /* 0x0b08000002ed0fae */ /* 0x0003e2000e101d4a */
[----:B------:R-:W-:-:S03]  /*3310*/  IMAD.WIDE.U32 R10, R145, c[0x0][0x280], R140 ;  /* 0x0000a000910a7a25 */ /* 0x000fc600078e008c */
[----:B------:R1:W-:Y:S01]  /*3320*/  @P0 LDGSTS.E.BYPASS.LTC128B.128 [R237+0xc880], [R2.64+0x80], !P6 ;  /* 0x0c88008002ed0fae */ /* 0x0003e2000f101d4a */
[----:B------:R-:W-:Y:S02]  /*3330*/  IMAD.IADD R11, R5, 0x1, R11 ;  /* 0x00000001050b7824 */ /* 0x000fe400078e020b */
[----:B------:R-:W-:Y:S01]  /*3340*/  IMAD R6, R14, c[0x0][0x290], RZ ;  /* 0x0000a4000e067a24 */ /* 0x000fe200078e02ff */
[----:B------:R1:W-:Y:S01]  /*3350*/  @P0 LDGSTS.E.BYPASS.LTC128B.128 [R237+0xe080], [R2.64+0x100], !P5 ;  /* 0x0e08010002ed0fae */ /* 0x0003e2000e901d4a */
[----:B------:R-:W-:-:S03]  /*3360*/  IMAD.WIDE.U32 R14, R145, c[0x0][0x290], R142 ;  /* 0x0000a400910e7a25 */ /* 0x000fc600078e008e */
[----:B------:R1:W-:Y:S01]  /*3370*/  @P0 LDGSTS.E.BYPASS.LTC128B.128 [R237+0xf880], [R2.64+0x180], !P2 ;  /* 0x0f88018002ed0fae */ /* 0x0003e2000d101d4a */
[----:B------:R-:W-:Y:S01]  /*3380*/  ISETP.GE.AND P2, PT, R144, c[0x0][0x27c], PT ;  /* 0x00009f0090007a0c */ /* 0x000fe20003f46270 */
[----:B------:R-:W-:Y:S02]  /*3390*/  IMAD.WIDE.U32 R8, R145, c[0x0][0x290], R140 ;  /* 0x0000a40091087a25 */ /* 0x000fe400078e008c */
[----:B------:R-:W0:Y:S01]  /*33a0*/  LDGDEPBAR ;  /* 0x00000000000079af */ /* 0x000e220000000000 */
[----:B------:R-:W-:Y:S01]  /*33b0*/  SEL R5, RZ, c[0x0][0x27c], !P2 ;  /* 0x00009f00ff057a07 */ /* 0x000fe20005000000 */
[----:B------:R-:W-:Y:S01]  /*33c0*/  IMAD.WIDE.U32 R86, R0, c[0x0][0x280], R10 ;  /* 0x0000a00000567a25 */ /* 0x000fe200078e000a */
[----:B------:R-:W-:Y:S02]  /*33d0*/  WARPSYNC 0xffffffff ;  /* 0xffffffff00007948 */ /* 0x000fe40003800000 */
[----:B------:R-:W-:Y:S01]  /*33e0*/  IADD3 R5, R144, R5, RZ ;  /* 0x0000000590057210 */ /* 0x000fe20007ffe0ff */
[----:B------:R-:W-:Y:S01]  /*33f0*/  IMAD.IADD R92, R83, 0x1, R92 ;  /* 0x00000001535c7824 */ /* 0x000fe200078e025c */
[----:B-1----:R-:W-:Y:S01]  /*3400*/  SEL R2, RZ, c[0x0][0x27c], !P1 ;  /* 0x00009f00ff027a07 */ /* 0x002fe20004800000 */
[----:B------:R-:W-:Y:S01]  /*3410*/  IMAD R3, R145, c[0x0][0x294], R6 ;  /* 0x0000a50091037a24 */ /* 0x000fe200078e0206 */
[----:B------:R-:W-:-:S03]  /*3420*/  SHF.R.S32.HI R6, RZ, 0x1f, R5 ;  /* 0x0000001fff067819 */ /* 0x000fc60000011405 */
[----:B------:R-:W-:Y:S01]  /*3430*/  IMAD.IADD R2, R140, 0x1, R2 ;  /* 0x000000018c027824 */ /* 0x000fe200078e0202 */
[----:B------:R-:W-:Y:S01]  /*3440*/  IADD3 R15, R15, R3, RZ ;  /* 0x000000030f0f7210 */ /* 0x000fe20007ffe0ff */
[----:B------:R-:W-:-:S03]  /*3450*/  IMAD.IADD R9, R3, 0x1, R9 ;  /* 0x0000000103097824 */ /* 0x000fc600078e0209 */
[----:B------:R-:W-:Y:S01]  /*3460*/  SHF.R.S32.HI R18, RZ, 0x1f, R2 ;  /* 0x0000001fff127819 */ /* 0x000fe20000011402 */
[----:B------:R-:W-:-:S03]  /*3470*/  IMAD.WIDE.U32 R88, R0, c[0x0][0x290], R14 ;  /* 0x0000a40000587a25 */ /* 0x000fc600078e000e */
[-C--:B------:R-:W-:Y:S01]  /*3480*/  LEA.HI R3, R18, R2.reuse, RZ, 0x3 ;  /* 0x0000000212037211 */ /* 0x080fe200078f18ff */
[----:B------:R-:W-:Y:S01]  /*3490*/  IMAD.WIDE.U32 R84, R0, c[0x0][0x290], R8 ;  /* 0x0000a40000547a25 */ /* 0x000fe200078e0008 */
[----:B------:R-:W-:Y:S02]  /*34a0*/  LEA.HI R20, R18, R2, RZ, 0x6 ;  /* 0x0000000212147211 */ /* 0x000fe400078f30ff */
[CC--:B------:R-:W-:Y:S01]  /*34b0*/  LEA.HI R2, R6.reuse, R5.reuse, RZ, 0x3 ;  /* 0x0000000506027211 */ /* 0x0c0fe200078f18ff */
[C---:B------:R-:W-:Y:S01]  /*34c0*/  IMAD R18, R13.reuse, c[0x0][0x280], RZ ;  /* 0x0000a0000d127a24 */ /* 0x040fe200078e02ff */
[----:B------:R-:W-:Y:S01]  /*34d0*/  LEA.HI R6, R6, R5, RZ, 0x6 ;  /* 0x0000000506067211 */ /* 0x000fe200078f30ff */
[----:B------:R-:W-:Y:S01]  /*34e0*/  IMAD R13, R13, c[0x0][0x290], RZ ;  /* 0x0000a4000d0d7a24 */ /* 0x000fe200078e02ff */
[----:B------:R-:W-:Y:S01]  /*34f0*/  LOP3.LUT R8, R25, 0x38, R2, 0xf8, !PT ;  /* 0x0000003819087812 */ /* 0x000fe200078ef802 */
[C---:B------:R-:W-:Y:S01]  /*3500*/  IMAD R19, R0.reuse, c[0x0][0x284], R18 ;  /* 0x0000a10000137a24 */ /* 0x040fe200078e0212 */
[----:B------:R-:W-:Y:S01]  /*3510*/  SHF.R.S32.HI R5, RZ, 0x6, R20 ;  /* 0x00000006ff057819 */ /* 0x000fe20000011414 */
[----:B------:R-:W-:Y:S01]  /*3520*/  IMAD R18, R0, c[0x0][0x294], R13 ;  /* 0x0000a50000127a24 */ /* 0x000fe200078e020d */
[----:B------:R-:W-:Y:S01]  /*3530*/  SHF.R.S32.HI R0, RZ, 0x6, R6 ;  /* 0x00000006ff007819 */ /* 0x000fe20000011406 */
[----:B------:R-:W-:Y:S01]  /*3540*/  IMAD.IADD R98, R91, 0x1, R19 ;  /* 0x000000015b627824 */ /* 0x000fe200078e0213 */
[----:B------:R-:W-:Y:S01]  /*3550*/  LOP3.LUT R6, R25, 0x38, R3, 0xf8, !PT ;  /* 0x0000003819067812 */ /* 0x000fe200078ef803 */
[----:B------:R-:W-:Y:S01]  /*3560*/  IMAD R15, R5, 0xc00, R7 ;  /* 0x00000c00050f7824 */ /* 0x000fe200078e0207 */
[----:B------:R-:W-:Y:S01]  /*3570*/  SHF.L.U32 R25, R145, 0x6, RZ ;  /* 0x0000000691197819 */ /* 0x000fe200000006ff */
[--C-:B------:R-:W-:Y:S01]  /*3580*/  IMAD R14, R5, 0xc00, R12.reuse ;  /* 0x00000c00050e7824 */ /* 0x100fe200078e020c */
[----:B------:R-:W-:Y:S01]  /*3590*/  LOP3.LUT R9, R26, 0x38, R3, 0xf8, !PT ;  /* 0x000000381a097812 */ /* 0x000fe200078ef803 */
[C---:B------:R-:W-:Y:S01]  /*35a0*/  IMAD R10, R0.reuse, 0xc00, R7 ;  /* 0x00000c00000a7824 */ /* 0x040fe200078e0207 */
[----:B------:R-:W-:Y:S01]  /*35b0*/  LOP3.LUT R25, R25, 0x1c0, RZ, 0xc0, !PT ;  /* 0x000001c019197812 */ /* 0x000fe200078ec0ff */
[----:B------:R-:W-:Y:S01]  /*35c0*/  IMAD R5, R0, 0xc00, R12 ;  /* 0x00000c0000057824 */ /* 0x000fe200078e020c */
[----:B------:R-:W-:Y:S01]  /*35d0*/  LOP3.LUT R13, R26, 0x38, R2, 0xf8, !PT ;  /* 0x000000381a0d7812 */ /* 0x000fe200078ef802 */
[----:B------:R-:W-:Y:S01]  /*35e0*/  IMAD.IADD R97, R89, 0x1, R18 ;  /* 0x0000000159617824 */ /* 0x000fe200078e0212 */
[----:B------:R-:W-:Y:S01]  /*35f0*/  SHF.R.U32.HI R25, RZ, 0x3, R25 ;  /* 0x00000003ff197819 */ /* 0x000fe20000011619 */
[----:B------:R-:W-:Y:S01]  /*3600*/  IMAD.IADD R93, R18, 0x1, R85 ;  /* 0x00000001125d7824 */ /* 0x000fe200078e0255 */
[----:B------:R-:W-:-:S02]  /*3610*/  SHF.R.S32.HI R67, RZ, 0x3, R3 ;  /* 0x00000003ff437819 */ /* 0x000fc40000011403 */
[----:B------:R-:W-:Y:S02]  /*3620*/  LOP3.LUT R79, R3, 0xfffffff8, RZ, 0xc0, !PT ;  /* 0xfffffff8034f7812 */ /* 0x000fe400078ec0ff */
[-C--:B------:R-:W-:Y:S02]  /*3630*/  LOP3.LUT R11, R6, R25.reuse, RZ, 0x3c, !PT ;  /* 0x00000019060b7212 */ /* 0x080fe400078e3cff */
[-C--:B------:R-:W-:Y:S02]  /*3640*/  LOP3.LUT R0, R13, R134.reuse, RZ, 0x3c, !PT ;  /* 0x000000860d007212 */ /* 0x080fe400078e3cff */
[----:B------:R-:W-:Y:S01]  /*3650*/  LOP3.LUT R8, R8, R25, RZ, 0x3c, !PT ;  /* 0x0000001908087212 */ /* 0x000fe200078e3cff */
[----:B------:R-:W-:Y:S01]  /*3660*/  IMAD.IADD R11, R15, 0x1, R11 ;  /* 0x000000010f0b7824 */ /* 0x000fe200078e020b */
[----:B------:R-:W-:Y:S01]  /*3670*/  LOP3.LUT R6, R9, R134, RZ, 0x3c, !PT ;  /* 0x0000008609067212 */ /* 0x000fe200078e3cff */
[----:B------:R-:W-:Y:S01]  /*3680*/  IMAD.IADD R5, R5, 0x1, R0 ;  /* 0x0000000105057824 */ /* 0x000fe200078e0200 */
[----:B------:R-:W-:Y:S01]  /*3690*/  SHF.R.S32.HI R66, RZ, 0x3, R2 ;  /* 0x00000003ff427819 */ /* 0x000fe20000011402 */
[----:B------:R-:W-:Y:S01]  /*36a0*/  IMAD.IADD R8, R10, 0x1, R8 ;  /* 0x000000010a087824 */ /* 0x000fe200078e0208 */
[----:B------:R-:W-:Y:S01]  /*36b0*/  LOP3.LUT R78, R2, 0xfffffff8, RZ, 0xc0, !PT ;  /* 0xfffffff8024e7812 */ /* 0x000fe200078ec0ff */
[----:B------:R-:W-:Y:S01]  /*36c0*/  IMAD R0, R146, 0x20, R145 ;  /* 0x0000002092007824 */ /* 0x000fe200078e0291 */
[----:B------:R-:W-:Y:S01]  /*36d0*/  IADD3 R6, R14, R6, RZ ;  /* 0x000000060e067210 */ /* 0x000fe20007ffe0ff */
[----:B------:R-:W-:Y:S01]  /*36e0*/  IMAD.SHL.U32 R115, R8, 0x2, RZ ;  /* 0x0000000208737824 */ /* 0x000fe200078e00ff */
[----:B------:R-:W-:-:S02]  /*36f0*/  IADD3 R96, R19, R87, RZ ;  /* 0x0000005713607210 */ /* 0x000fc40007ffe0ff */
[----:B------:R-:W-:Y:S01]  /*3700*/  SHF.R.S32.HI R95, RZ, 0x1f, R79 ;  /* 0x0000001fff5f7819 */ /* 0x000fe2000001144f */
[----:B------:R-:W-:Y:S01]  /*3710*/  IMAD.SHL.U32 R114, R6, 0x2, RZ ;  /* 0x0000000206727824 */ /* 0x000fe200078e00ff */
[----:B------:R-:W-:Y:S02]  /*3720*/  SHF.R.S32.HI R94, RZ, 0x1f, R78 ;  /* 0x0000001fff5e7819 */ /* 0x000fe4000001144e */
[----:B------:R-:W-:Y:S02]  /*3730*/  SHF.L.U32 R116, R11, 0x1, RZ ;  /* 0x000000010b747819 */ /* 0x000fe400000006ff */
[----:B------:R-:W-:Y:S02]  /*3740*/  SHF.L.U32 R113, R5, 0x1, RZ ;  /* 0x0000000105717819 */ /* 0x000fe400000006ff */
[----:B---3--:R-:W-:Y:S01]  /*3750*/  @P3 SHF.R.S32.HI R3, RZ, 0x1f, R21 ;  /* 0x0000001fff033819 */ /* 0x008fe20000011415 */
[----:B------:R-:W-:Y:S01]  /*3760*/  @!P3 IMAD.MOV.U32 R3, RZ, RZ, R23 ;  /* 0x000000ffff03b224 */ /* 0x000fe200078e0017 */
[----:B------:R-:W-:-:S03]  /*3770*/  @!P3 MOV R21, R24 ;  /* 0x000000180015b202 */ /* 0x000fc60000000f00 */
[----:B------:R-:W-:Y:S02]  /*3780*/  IMAD R2, R3, c[0x0][0x2b0], RZ ;  /* 0x0000ac0003027a24 */ /* 0x000fe400078e02ff */
[----:B------:R-:W-:-:S04]  /*3790*/  IMAD.WIDE.U32 R106, R21, c[0x0][0x2b0], RZ ;  /* 0x0000ac00156a7a25 */ /* 0x000fc800078e00ff */
[----:B------:R-:W-:-:S04]  /*37a0*/  IMAD R2, R21, c[0x0][0x2b4], R2 ;  /* 0x0000ad0015027a24 */ /* 0x000fc800078e0202 */
[----:B------:R-:W-:Y:S01]  /*37b0*/  IMAD.IADD R112, R107, 0x1, R2 ;  /* 0x000000016b707824 */ /* 0x000fe200078e0202 */
[----:B------:R-:W-:Y:S06]  /*37c0*/  BAR.SYNC.DEFER_BLOCKING 0x0 ;  /* 0x0000000000007b1d */ /* 0x000fec0000010000 */
.L_x_2989:
        /* <DEDUP_REMOVED lines=98> */
.L_x_2953:
[----:B------:R-:W-:Y:S05]  /*3df0*/  BSYNC B0 ;  /* 0x0000000000007941 */ /* 0x000fea0003800000 */
.L_x_2952:
        /* <DEDUP_REMOVED lines=68> */
.L_x_2955:
[----:B------:R-:W-:Y:S05]  /*4240*/  BSYNC B0 ;  /* 0x0000000000007941 */ /* 0x000fea0003800000 */
.L_x_2954:
        /* <DEDUP_REMOVED lines=38> */
[----:B------:R-:W-:Y:S02]  /*44b0*/  @!P0 SHF.R.U64 R2, R2, 0x10, R3 ;  /* 0x0000001002028819 */ /* 0x000fe40000001203 */
        /* <DEDUP_REMOVED lines=12> */
[C---:B------:R-:W-:Y:S03]  /*4580*/  @!P0 LOP3.LUT R5, R9.reuse, 0xffff0000, RZ, 0xc0, !PT ;  /* 0xffff000009058812 */ /* 0x040fe600078ec0ff */
[C---:B------:R-:W-:Y:S02]  /*4590*/  @!P0 FMUL.FTZ R68, R2.reuse, R38 ;  /* 0x0000002602448220 */ /* 0x040fe40000410000 */
[-C--:B------:R-:W-:Y:S02]  /*45a0*/  @!P0 FMUL.FTZ R2, R2, R23.reuse ;  /* 0x0000001702028220 */ /* 0x080fe40000410000 */
[----:B------:R-:W-:Y:S02]  /*45b0*/  @!P0 FFMA.FTZ R68, R22, R23, -R68 ;  /* 0x0000001716448223 */ /* 0x000fe40000010844 */
[----:B------:R-:W-:Y:S01]  /*45c0*/  @!P0 FFMA.FTZ R2, R38, R22, R2 ;  /* 0x0000001626028223 */ /* 0x000fe20000010002 */
[----:B------:R-:W-:Y:S01]  /*45d0*/  @!P0 SHF.L.U32 R22, R9, 0x10, RZ ;  /* 0x0000001009168819 */ /* 0x000fe200000006ff */
[C---:B------:R-:W-:Y:S02]  /*45e0*/  @!P0 FMUL.FTZ R38, R5.reuse, R39 ;  /* 0x0000002705268220 */ /* 0x040fe40000410000 */
[----:B------:R-:W-:Y:S01]  /*45f0*/  @!P0 FMUL.FTZ R3, R5, R6 ;  /* 0x0000000605038220 */ /* 0x000fe20000410000 */
[----:B------:R-:W-:Y:S01]  /*4600*/  @!P0 LOP3.LUT R5, R10, 0xffff0000, RZ, 0xc0, !PT ;  /* 0xffff00000a058812 */ /* 0x000fe200078ec0ff */
[----:B------:R-:W-:Y:S01]  /*4610*/  @!P0 IMAD.U32 R23, R46, 0x10000, RZ ;  /* 0x000100002e178824 */ /* 0x000fe200078e00ff */
[----:B------:R-:W-:Y:S01]  /*4620*/  @!P0 F2FP.BF16.PACK_AB R2, R2, R68 ;  /* 0x000000440202823e */ /* 0x000fe200000010ff */
[----:B------:R-:W-:Y:S02]  /*4630*/  @!P0 FFMA.FTZ R70, R22, R6, -R38 ;  /* 0x0000000616468223 */ /* 0x000fe40000010826 */
[----:B------:R-:W-:Y:S01]  /*4640*/  @!P0 FFMA.FTZ R3, R39, R22, R3 ;  /* 0x0000001627038223 */ /* 0x000fe20000010003 */
[----:B------:R-:W-:Y:S01]  /*4650*/  @!P0 SHF.L.U32 R22, R10, 0x10, RZ ;  /* 0x000000100a168819 */ /* 0x000fe200000006ff */
[C---:B------:R-:W-:Y:S01]  /*4660*/  @!P0 IMAD.U32 R6, R13.reuse, 0x10000, RZ ;  /* 0x000100000d068824 */ /* 0x040fe200078e00ff */
[----:B------:R-:W-:Y:S01]  /*4670*/  @!P0 LOP3.LUT R13, R13, 0xffff0000, RZ, 0xc0, !PT ;  /* 0xffff00000d0d8812 */ /* 0x000fe200078ec0ff */
[----:B------:R-:W-:Y:S01]  /*4680*/  @!P0 FMUL.FTZ R38, R5, R23 ;  /* 0x0000001705268220 */ /* 0x000fe20000410000 */
[----:B------:R-:W-:Y:S01]  /*4690*/  @!P0 F2FP.BF16.PACK_AB R3, R3, R70 ;  /* 0x000000460303823e */ /* 0x000fe200000010ff */
[-C--:B------:R-:W-:Y:S02]  /*46a0*/  @!P0 FMUL.FTZ R5, R5, R6.reuse ;  /* 0x0000000605058220 */ /* 0x080fe40000410000 */
[----:B------:R-:W-:Y:S01]  /*46b0*/  @!P0 FFMA.FTZ R39, R22, R6, -R38 ;  /* 0x0000000616278223 */ /* 0x000fe20000010826 */
[----:B------:R-:W-:Y:S01]  /*46c0*/  @!P0 LOP3.LUT R6, R11, 0xffff0000, RZ, 0xc0, !PT ;  /* 0xffff00000b068812 */ /* 0x000fe200078ec0ff */
[----:B------:R-:W-:Y:S01]  /*46d0*/  @!P0 FFMA.FTZ R5, R23, R22, R5 ;  /* 0x0000001617058223 */ /* 0x000fe20000010005 */
[----:B------:R-:W-:Y:S01]  /*46e0*/  @!P0 LOP3.LUT R38, R46, 0xffff0000, RZ, 0xc0, !PT ;  /* 0xffff00002e268812 */ /* 0x000fe200078ec0ff */
[----:B------:R-:W-:Y:S01]  /*46f0*/  @!P0 IMAD.U32 R22, R11, 0x10000, RZ ;  /* 0x000100000b168824 */ /* 0x000fe200078e00ff */
[----:B------:R-:W-:Y:S01]  /*4700*/  @!P0 MOV R9, R3 ;  /* 0x0000000300098202 */ /* 0x000fe20000000f00 */
[----:B------:R-:W-:Y:S01]  /*4710*/  @!P0 IMAD.MOV.U32 R8, RZ, RZ, R2 ;  /* 0x000000ffff088224 */ /* 0x000fe200078e0002 */
[----:B------:R-:W-:Y:S01]  /*4720*/  @!P0 F2FP.BF16.PACK_AB R5, R5, R39 ;  /* 0x000000270505823e */ /* 0x000fe200000010ff */
[C---:B------:R-:W-:Y:S02]  /*4730*/  @!P0 FMUL.FTZ R23, R6.reuse, R38 ;  /* 0x0000002606178220 */ /* 0x040fe40000410000 */
[-C--:B------:R-:W-:Y:S02]  /*4740*/  @!P0 FMUL.FTZ R6, R6, R13.reuse ;  /* 0x0000000d06068220 */ /* 0x080fe40000410000 */
[----:B------:R-:W-:Y:S02]  /*4750*/  @!P0 FFMA.FTZ R23, R22, R13, -R23 ;  /* 0x0000000d16178223 */ /* 0x000fe40000010817 */
[----:B------:R-:W-:Y:S02]  /*4760*/  @!P0 FFMA.FTZ R6, R38, R22, R6 ;  /* 0x0000001626068223 */ /* 0x000fe40000010006 */
[----:B------:R-:W-:Y:S03]  /*4770*/  @!P0 IMAD.MOV.U32 R10, RZ, RZ, R5 ;  /* 0x000000ffff0a8224 */ /* 0x000fe600078e0005 */
[----:B------:R-:W-:Y:S04]  /*4780*/  @!P0 F2FP.BF16.PACK_AB R6, R6, R23 ;  /* 0x000000170606823e */ /* 0x000fe800000010ff */
[----:B------:R-:W-:Y:S05]  /*4790*/  @!P0 MOV R11, R6 ;  /* 0x00000006000b8202 */ /* 0x000fea0000000f00 */
[----:B------:R1:W-:Y:S02]  /*47a0*/  ST.E.128 [R62.64], R8 ;  /* 0x000000083e007985 */ /* 0x0003e4000c101d0a */
.L_x_2959:
[----:B------:R-:W-:Y:S05]  /*47b0*/  BSYNC B0 ;  /* 0x0000000000007941 */ /* 0x000fea0003800000 */
.L_x_2958:
[----:B------:R-:W-:Y:S01]  /*47c0*/  ISETP.GE.AND P0, PT, R144, c[0x0][0x1d4], PT ;  /* 0x0000750090007a0c */ /* 0x000fe20003f06270 */
[----:B------:R-:W-:Y:S01]  /*47d0*/  @!UPT UIADD3 URZ, URZ, URZ, URZ ;  /* 0x0000003f3f3ff290 */ /* 0x000fe2000fffe03f */
[----:B------:R-:W-:Y:S11]  /*47e0*/  BSSY B0, `(.L_x_2960) ;  /* 0x0000039000007945 */ /* 0x000ff60003800000 */
        /* <DEDUP_REMOVED lines=15> */
[----:B------:R-:W-:Y:S02]  /*48e0*/  @!P0 SHF.R.U32.HI R38, RZ, 0x10, R41 ;  /* 0x00000010ff268819 */ /* 0x000fe40000011629 */
[----:B------:R-:W-:Y:S02]  /*48f0*/  @!P0 LOP3.LUT R5, R2, 0xffff0000, RZ, 0xc0, !PT ;  /* 0xffff000002058812 */ /* 0x000fe400078ec0ff */
[----:B------:R-:W-:Y:S02]  /*4900*/  @!P0 PRMT R14, R30, 0x5410, R14 ;  /* 0x000054101e0e8816 */ /* 0x000fe4000000000e */
        /* <DEDUP_REMOVED lines=38> */
.L_x_2961:
[----:B------:R-:W-:Y:S05]  /*4b70*/  BSYNC B0 ;  /* 0x0000000000007941 */ /* 0x000fea0003800000 */
.L_x_2960:
[----:B------:R-:W-:Y:S01]  /*4b80*/  ISETP.GE.AND P0, PT, R227, c[0x0][0x1d4], PT ;  /* 0x00007500e3007a0c */ /* 0x000fe20003f06270 */
[----:B------:R-:W-:Y:S01]  /*4b90*/  @!UPT UIADD3 URZ, URZ, URZ, URZ ;  /* 0x0000003f3f3ff290 */ /* 0x000fe2000fffe03f */
[----:B------:R-:W-:Y:S11]  /*4ba0*/  BSSY B0, `(.L_x_2962) ;  /* 0x0000039000007945 */ /* 0x000ff60003800000 */
[----:B------:R-:W-:-:S05]  /*4bb0*/  @P0 BRA `(.L_x_2963) ;  /* 0x0000037000000947 */ /* 0x000fca0003800000 */
[C---:B------:R-:W-:Y:S01]  /*4bc0*/  LEA R38, P0, R227.reuse, R64, 0x1 ;  /* 0x00000040e3267211 */ /* 0x040fe200078008ff */
        /* <DEDUP_REMOVED lines=54> */
.L_x_2963:
[----:B------:R-:W-:Y:S05]  /*4f30*/  BSYNC B0 ;  /* 0x0000000000007941 */ /* 0x000fea0003800000 */
.L_x_2962:
[----:B------:R-:W-:Y:S11]  /*4f40*/  ISETP.GE.AND P0, PT, R228, c[0x0][0x1d4], PT ;  /* 0x00007500e4007a0c */ /* 0x000ff60003f06270 */
[----:B------:R-:W-:Y:S02]  /*4f50*/  @!UPT UIADD3 URZ, URZ, URZ, URZ ;  /* 0x0000003f3f3ff290 */ /* 0x000fe4000fffe03f */
        /* <DEDUP_REMOVED lines=14> */
[----:B------:R-:W-:Y:S01]  /*5040*/  @!P0 SHF.R.U32.HI R5, RZ, 0x10, R45 ;  /* 0x00000010ff058819 */ /* 0x000fe2000001162d */
[C---:B------:R-:W-:Y:S01]  /*5050*/  @!P0 IMAD.U32 R6, R2.reuse, 0x10000, RZ ;  /* 0x0001000002068824 */ /* 0x040fe200078e00ff */
        /* <DEDUP_REMOVED lines=40> */
.L_x_2957:
[----:B-123--:R-:W-:Y:S05]  /*52e0*/  BSYNC B1 ;  /* 0x0000000000017941 */ /* 0x00efea0003800000 */
.L_x_2956:
        /* <DEDUP_REMOVED lines=61> */
.L_x_2966:
[----:B------:R-:W-:Y:S05]  /*56c0*/  BSYNC B0 ;  /* 0x0000000000007941 */ /* 0x000fea0003800000 */
.L_x_2965:
[----:B------:R-:W-:Y:S01]  /*56d0*/  ISETP.GE.AND P0, PT, R144, c[0x0][0x1d4], PT ;  /* 0x0000750090007a0c */ /* 0x000fe20003f06270 */
[----:B------:R-:W-:Y:S01]  /*56e0*/  @!UPT UIADD3 URZ, URZ, URZ, URZ ;  /* 0x0000003f3f3ff290 */ /* 0x000fe2000fffe03f */
[----:B------:R-:W-:Y:S11]  /*56f0*/  BSSY B0, `(.L_x_2967) ;  /* 0x0000039000007945 */ /* 0x000ff60003800000 */
[----:B------:R-:W-:-:S05]  /*5700*/  @P0 BRA `(.L_x_2968) ;  /* 0x0000037000000947 */ /* 0x000fca0003800000 */
[C---:B--23--:R-:W-:Y:S01]  /*5710*/  LEA R22, P0, R231.reuse, R32, 0x1 ;  /* 0x00000020e7167211 */ /* 0x04cfe200078008ff */
        /* <DEDUP_REMOVED lines=54> */
.L_x_2968:
[----:B------:R-:W-:Y:S05]  /*5a80*/  BSYNC B0 ;  /* 0x0000000000007941 */ /* 0x000fea0003800000 */
.L_x_2967:
        /* <DEDUP_REMOVED lines=59> */
.L_x_2970:
[----:B------:R-:W-:Y:S05]  /*5e40*/  BSYNC B0 ;  /* 0x0000000000007941 */ /* 0x000fea0003800000 */
.L_x_2969:
[----:B------:R-:W-:Y:S11]  /*5e50*/  ISETP.GE.AND P0, PT, R228, c[0x0][0x1d4], PT ;  /* 0x00007500e4007a0c */ /* 0x000ff60003f06270 */
[----:B------:R-:W-:Y:S02]  /*5e60*/  @!UPT UIADD3 URZ, URZ, URZ, URZ ;  /* 0x0000003f3f3ff290 */ /* 0x000fe4000fffe03f */
[----:B------:R-:W-:-:S05]  /*5e70*/  @P0 BRA `(.L_x_2964) ;  /* 0x00002e4000000947 */ /* 0x000fca0003800000 */
[----:B---3--:R-:W-:Y:S01]  /*5e80*/  LEA R24, P0, R228, R32, 0x1 ;  /* 0x00000020e4187211 */ /* 0x008fe200078008ff */
        /* <DEDUP_REMOVED lines=55> */
.L_x_2951:
        /* <DEDUP_REMOVED lines=36> */
.L_x_2972:
[----:B------:R-:W-:Y:S05]  /*6440*/  BSYNC B0 ;  /* 0x0000000000007941 */ /* 0x000fea0003800000 */
.L_x_2971:
        /* <DEDUP_REMOVED lines=59> */
.L_x_2974:
[----:B------:R-:W-:Y:S05]  /*6800*/  BSYNC B0 ;  /* 0x0000000000007941 */ /* 0x000fea0003800000 */
.L_x_2973:
[----:B-1---5:R-:W-:Y:S01]  /*6810*/  MOV R2, R29 ;  /* 0x0000001d00027202 */ /* 0x022fe20000000f00 */
[----:B------:R-:W-:Y:S01]  /*6820*/  IMAD.MOV.U32 R6, RZ, RZ, R30 ;  /* 0x000000ffff067224 */ /* 0x000fe200078e001e */
[----:B------:R-:W-:Y:S01]  /*6830*/  IADD3 R68, -R69, c[0x0][0x1d4], RZ ;  /* 0x0000750045447a10 */ /* 0x000fe20007ffe1ff */
[----:B------:R-:W-:Y:S01]  /*6840*/  IMAD.MOV.U32 R5, RZ, RZ, R31 ;  /* 0x000000ffff057224 */ /* 0x000fe200078e001f */
[----:B------:R1:W2:Y:S01]  /*6850*/  SHFL.IDX PT, R71, R73, RZ, 0x181f ;  /* 0x00181fff49477589 */ /* 0x0002a200000e0000 */
[----:B------:R-:W-:Y:S01]  /*6860*/  IMAD.MOV.U32 R3, RZ, RZ, R28 ;  /* 0x000000ffff037224 */ /* 0x000fe200078e001c */
[----:B------:R-:W-:Y:S02]  /*6870*/  BSSY B1, `(.L_x_2975) ;  /* 0x000010f000017945 */ /* 0x000fe40003800000 */
[----:B------:R-:W-:Y:S01]  /*6880*/  PRMT R36, R6, 0x5410, R5 ;  /* 0x0000541006247816 */ /* 0x000fe20000000005 */
[----:B------:R-:W-:Y:S01]  /*6890*/  IMAD.MOV.U32 R6, RZ, RZ, R26 ;  /* 0x000000ffff067224 */ /* 0x000fe200078e001a */
[----:B------:R-:W-:Y:S01]  /*68a0*/  PRMT R35, R2, 0x5410, R3 ;  /* 0x0000541002237816 */ /* 0x000fe20000000003 */
[----:B------:R-:W-:Y:S01]  /*68b0*/  IMAD.MOV.U32 R5, RZ, RZ, R27 ;  /* 0x000000ffff057224 */ /* 0x000fe200078e001b */
[----:B------:R-:W-:Y:S01]  /*68c0*/  MOV R3, R24 ;  /* 0x0000001800037202 */ /* 0x000fe20000000f00 */
[----:B------:R1:W3:Y:S01]  /*68d0*/  SHFL.IDX PT, R70, R74, RZ, 0x181f ;  /* 0x00181fff4a467589 */ /* 0x0002e200000e0000 */
[----:B------:R-:W-:Y:S02]  /*68e0*/  IMAD.MOV.U32 R2, RZ, RZ, R25 ;  /* 0x000000ffff027224 */ /* 0x000fe400078e0019 */
        /* <DEDUP_REMOVED lines=12> */
[----:B------:R-:W-:Y:S02]  /*69b0*/  PRMT R63, R5, 0x5410, R6 ;  /* 0x00005410053f7816 */ /* 0x000fe40000000006 */
[----:B------:R-:W-:Y:S01]  /*69c0*/  PRMT R62, R3, 0x5410, R2 ;  /* 0x00005410033e7816 */ /* 0x000fe20000000002 */
[----:B------:R-:W-:-:S05]  /*69d0*/  @P4 BRA `(.L_x_2976) ;  /* 0x00000f8000004947 */ /* 0x000fca0003800000 */
[----:B--2---:R-:W-:Y:S01]  /*69e0*/  ISETP.GE.AND P0, PT, R140, c[0x0][0x1d4], PT ;  /* 0x000075008c007a0c */ /* 0x004fe20003f06270 */
        /* <DEDUP_REMOVED lines=8> */
[----:B------:R-:W-:Y:S01]  /*6a70*/  LDS.128 R40, [R116+0xa080] ;  /* 0x00a0800074287984 */ /* 0x000fe20000000c00 */
        /* <DEDUP_REMOVED lines=15> */
[----:B------:R-:W-:Y:S02]  /*6b70*/  @!P0 PRMT R38, R45, 0x5410, R38 ;  /* 0x000054102d268816 */ /* 0x000fe40000000026 */
[----:B------:R-:W-:Y:S01]  /*6b80*/  @!P0 PRMT R5, R13, 0x5432, R5 ;  /* 0x000054320d058816 */ /* 0x000fe20000000005 */
[----:B------:R-:W-:Y:S01]  /*6b90*/  IMAD.IADD R2, R2, 0x1, R3 ;  /* 0x0000000102027824 */ /* 0x000fe200078e0203 */
[--C-:B------:R-:W-:Y:S02]  /*6ba0*/  @!P0 SHF.R.U64 R6, R10, 0x10, R11.reuse ;  /* 0x000000100a068819 */ /* 0x100fe4000000120b */
[----:B------:R-:W-:Y:S01]  /*6bb0*/  @!P0 SHF.R.U32.HI R3, RZ, 0x10, R11 ;  /* 0x00000010ff038819 */ /* 0x000fe2000001160b */
[----:B------:R-:W-:Y:S01]  /*6bc0*/  IMAD.SHL.U32 R16, R2, 0x2, RZ ;  /* 0x0000000202107824 */ /* 0x000fe200078e00ff */
[----:B------:R-:W-:Y:S02]  /*6bd0*/  @!P0 SHF.R.U32.HI R2, RZ, 0x10, R9 ;  /* 0x00000010ff028819 */ /* 0x000fe40000011609 */
[----:B------:R-:W-:Y:S02]  /*6be0*/  @!P0 SHF.R.U64 R9, R18, 0x10, R19 ;  /* 0x0000001012098819 */ /* 0x000fe40000001213 */
[----:B------:R-:W-:Y:S01]  /*6bf0*/  @!P0 PRMT R39, R45, 0x5432, R39 ;  /* 0x000054322d278816 */ /* 0x000fe20000000027 */
[----:B------:R-:W2:Y:S01]  /*6c00*/  LDS.128 R16, [R16+0xa080] ;  /* 0x00a0800010107984 */ /* 0x000ea20000000c00 */
[----:B------:R-:W-:Y:S02]  /*6c10*/  @!P0 PRMT R8, R13, 0x5410, R2 ;  /* 0x000054100d088816 */ /* 0x000fe40000000002 */
[----:B------:R-:W-:Y:S02]  /*6c20*/  @!P0 PRMT R45, R46, 0x5410, R9 ;  /* 0x000054102e2d8816 */ /* 0x000fe40000000009 */
[----:B------:R-:W-:Y:S01]  /*6c30*/  @!P0 PRMT R10, R14, 0x5410, R6 ;  /* 0x000054100e0a8816 */ /* 0x000fe20000000006 */
[----:B------:R-:W-:Y:S01]  /*6c40*/  @!P0 IMAD.U32 R6, R38, 0x10000, RZ ;  /* 0x0001000026068824 */ /* 0x000fe200078e00ff */
[----:B------:R-:W-:Y:S01]  /*6c50*/  @!P0 PRMT R9, R14, 0x5432, R3 ;  /* 0x000054320e098816 */ /* 0x000fe20000000003 */
[C---:B------:R-:W-:Y:S01]  /*6c60*/  @!P0 IMAD.U32 R3, R5.reuse, 0x10000, RZ ;  /* 0x0001000005038824 */ /* 0x040fe200078e00ff */
[----:B------:R-:W-:Y:S02]  /*6c70*/  @!P0 LOP3.LUT R5, R5, 0xffff0000, RZ, 0xc0, !PT ;  /* 0xffff000005058812 */ /* 0x000fe400078ec0ff */
        /* <DEDUP_REMOVED lines=39> */
[----:B------:R-:W-:Y:S01]  /*6ef0*/  @!P0 IMAD.U32 R13, R42, 0x10000, RZ ;  /* 0x000100002a0d8824 */ /* 0x000fe200078e00ff */
[----:B------:R-:W-:Y:S01]  /*6f00*/  @!P0 LOP3.LUT R10, R10, 0xffff0000, RZ, 0xc0, !PT ;  /* 0xffff00000a0a8812 */ /* 0x000fe200078ec0ff */
[C---:B------:R-:W-:Y:S01]  /*6f10*/  @!P0 FMUL.FTZ R14, R8.reuse, R11 ;  /* 0x0000000b080e8220 */ /* 0x040fe20000410000 */
[----:B------:R-:W-:Y:S01]  /*6f20*/  @!P0 MOV R17, R6 ;  /* 0x0000000600118202 */ /* 0x000fe20000000f00 */
[-C--:B------:R-:W-:Y:S02]  /*6f30*/  @!P0 FMUL.FTZ R2, R8, R3.reuse ;  /* 0x0000000308028220 */ /* 0x080fe40000410000 */
[----:B------:R-:W-:Y:S01]  /*6f40*/  @!P0 FFMA.FTZ R46, R13, R3, -R14 ;  /* 0x000000030d2e8223 */ /* 0x000fe2000001080e */
[C---:B------:R-:W-:Y:S01]  /*6f50*/  @!P0 LOP3.LUT R3, R19.reuse, 0xffff0000, RZ, 0xc0, !PT ;  /* 0xffff000013038812 */ /* 0x040fe200078ec0ff */
[C---:B------:R-:W-:Y:S02]  /*6f60*/  @!P0 IMAD.U32 R14, R44.reuse, 0x10000, RZ ;  /* 0x000100002c0e8824 */ /* 0x040fe400078e00ff */
[----:B------:R-:W-:Y:S02]  /*6f70*/  @!P0 IMAD.U32 R5, R19, 0x10000, RZ ;  /* 0x0001000013058824 */ /* 0x000fe400078e00ff */
[----:B------:R-:W-:Y:S01]  /*6f80*/  @!P0 FFMA.FTZ R2, R11, R13, R2 ;  /* 0x0000000d0b028223 */ /* 0x000fe20000010002 */
[----:B------:R-:W-:Y:S01]  /*6f90*/  @!P0 LOP3.LUT R13, R44, 0xffff0000, RZ, 0xc0, !PT ;  /* 0xffff00002c0d8812 */ /* 0x000fe200078ec0ff */
[----:B------:R-:W-:Y:S02]  /*6fa0*/  @!P0 IMAD.U32 R6, R9, 0x10000, RZ ;  /* 0x0001000009068824 */ /* 0x000fe400078e00ff */
[----:B------:R-:W-:Y:S02]  /*6fb0*/  @!P0 IMAD.U32 R11, R43, 0x10000, RZ ;  /* 0x000100002b0b8824 */ /* 0x000fe400078e00ff */
[----:B------:R-:W-:Y:S02]  /*6fc0*/  @!P0 FMUL.FTZ R8, R5, R14 ;  /* 0x0000000e05088220 */ /* 0x000fe40000410000 */
[----:B------:R-:W-:Y:S01]  /*6fd0*/  @!P0 IMAD.MOV.U32 R16, RZ, RZ, R38 ;  /* 0x000000ffff108224 */ /* 0x000fe200078e0026 */
[----:B------:R-:W-:Y:S01]  /*6fe0*/  @!P0 LOP3.LUT R38, R43, 0xffff0000, RZ, 0xc0, !PT ;  /* 0xffff00002b268812 */ /* 0x000fe200078ec0ff */
[-C--:B------:R-:W-:Y:S02]  /*6ff0*/  @!P0 FMUL.FTZ R5, R5, R6.reuse ;  /* 0x0000000605058220 */ /* 0x080fe40000410000 */
[----:B------:R-:W-:Y:S01]  /*7000*/  @!P0 FFMA.FTZ R39, R11, R6, -R8 ;  /* 0x000000060b278223 */ /* 0x000fe20000010808 */
[----:B------:R-:W-:Y:S01]  /*7010*/  @!P0 LOP3.LUT R6, R9, 0xffff0000, RZ, 0xc0, !PT ;  /* 0xffff000009068812 */ /* 0x000fe200078ec0ff */
[C---:B------:R-:W-:Y:S01]  /*7020*/  @!P0 FMUL.FTZ R8, R3.reuse, R13 ;  /* 0x0000000d03088220 */ /* 0x040fe20000410000 */
        /* <DEDUP_REMOVED lines=20> */
[----:B------:R-:W-:Y:S02]  /*7170*/  LEA.HI.X R3, R79, R71, R95, 0x1, P0 ;  /* 0x000000474f037211 */ /* 0x000fe400000f0c5f */
[C---:B------:R-:W-:Y:S03]  /*7180*/  ISETP.GE.AND P0, PT, R47.reuse, c[0x0][0x1d4], PT ;  /* 0x000075002f007a0c */ /* 0x040fe60003f06270 */
[----:B------:R2:W-:Y:S10]  /*7190*/  ST.E.128 [R2.64], R40 ;  /* 0x0000002802007985 */ /* 0x0005f4000c101d0a */
[----:B------:R-:W-:Y:S05]  /*71a0*/  @!P0 IMAD.WIDE R8, R47, 0x2, R70 ;  /* 0x000000022f088825 */ /* 0x000fea00078e0246 */
[----:B------:R2:W-:Y:S02]  /*71b0*/  @!P0 ST.E.128 [R8.64], R16 ;  /* 0x0000001008008985 */ /* 0x0005e4000c101d0a */
.L_x_2978:
[----:B------:R-:W-:Y:S05]  /*71c0*/  BSYNC B0 ;  /* 0x0000000000007941 */ /* 0x000fea0003800000 */
.L_x_2977:
[----:B------:R-:W-:Y:S11]  /*71d0*/  ISETP.GE.AND P0, PT, R144, c[0x0][0x1d4], PT ;  /* 0x0000750090007a0c */ /* 0x000ff60003f06270 */
[----:B------:R-:W-:Y:S02]  /*71e0*/  @!UPT UIADD3 URZ, URZ, URZ, URZ ;  /* 0x0000003f3f3ff290 */ /* 0x000fe4000fffe03f */
[----:B------:R-:W-:-:S05]  /*71f0*/  @P0 BRA `(.L_x_2976) ;  /* 0x0000076000000947 */ /* 0x000fca0003800000 */
[----:B--2---:R-:W-:Y:S01]  /*7200*/  SEL R2, R69, R68, !P2 ;  /* 0x0000004445027207 */ /* 0x004fe20005000000 */
[----:B------:R-:W2:Y:S01]  /*7210*/  LDS.128 R44, [R115+0xa080] ;  /* 0x00a08000732c7984 */ /* 0x000ea20000000c00 */
        /* <DEDUP_REMOVED lines=16> */
[----:B------:R-:W-:Y:S01]  /*7320*/  @!P0 SHF.R.U64 R10, R50, 0x10, R51 ;  /* 0x00000010320a8819 */ /* 0x000fe20000001233 */
[----:B------:R-:W-:Y:S01]  /*7330*/  IMAD.IADD R2, R2, 0x1, R3 ;  /* 0x0000000102027824 */ /* 0x000fe200078e0203 */
[----:B------:R-:W-:Y:S01]  /*7340*/  @!P0 SHF.R.U32.HI R3, RZ, 0x10, R21 ;  /* 0x00000010ff038819 */ /* 0x000fe20000011615 */
[----:B------:R-:W-:Y:S01]  /*7350*/  @!P0 IMAD.U32 R5, R9, 0x10000, RZ ;  /* 0x0001000009058824 */ /* 0x000fe200078e00ff */
[----:B------:R-:W-:Y:S01]  /*7360*/  @!P0 PRMT R21, R60, 0x5432, R11 ;  /* 0x000054323c158816 */ /* 0x000fe2000000000b */
[----:B------:R-:W-:Y:S01]  /*7370*/  IMAD.SHL.U32 R2, R2, 0x2, RZ ;  /* 0x0000000202027824 */ /* 0x000fe200078e00ff */
[----:B------:R-:W-:Y:S01]  /*7380*/  @!P0 SHF.R.U32.HI R13, RZ, 0x10, R51 ;  /* 0x00000010ff0d8819 */ /* 0x000fe20000011633 */
[----:B--2---:R-:W-:Y:S01]  /*7390*/  @!P0 IMAD.U32 R11, R44, 0x10000, RZ ;  /* 0x000100002c0b8824 */ /* 0x004fe200078e00ff */
[----:B------:R-:W-:Y:S01]  /*73a0*/  @!P0 PRMT R41, R61, 0x5432, R10 ;  /* 0x000054323d298816 */ /* 0x000fe2000000000a */
[----:B------:R-:W-:Y:S01]  /*73b0*/  @!P0 IMAD.U32 R38, R47, 0x10000, RZ ;  /* 0x000100002f268824 */ /* 0x000fe200078e00ff */
[----:B------:R2:W4:Y:S01]  /*73c0*/  LDS.128 R16, [R2+0xa080] ;  /* 0x00a0800002107984 */ /* 0x0005220000000c00 */
[----:B------:R-:W-:Y:S02]  /*73d0*/  @!P0 PRMT R39, R61, 0x5410, R13 ;  /* 0x000054103d278816 */ /* 0x000fe4000000000d */
[----:B------:R-:W-:Y:S02]  /*73e0*/  @!P0 PRMT R13, R32, 0x5410, R6 ;  /* 0x00005410200d8816 */ /* 0x000fe40000000006 */
[----:B------:R-:W-:Y:S02]  /*73f0*/  @!P0 SHF.L.U32 R20, R45, 0x10, RZ ;  /* 0x000000102d148819 */ /* 0x000fe400000006ff */
[----:B------:R-:W-:Y:S02]  /*7400*/  @!P0 LOP3.LUT R9, R9, 0xffff0000, RZ, 0xc0, !PT ;  /* 0xffff000009098812 */ /* 0x000fe400078ec0ff */
[----:B--2---:R-:W-:Y:S02]  /*7410*/  @!P0 SHF.R.U64 R2, R22, 0x10, R23 ;  /* 0x0000001016028819 */ /* 0x004fe40000001217 */
[----:B------:R-:W-:Y:S02]  /*7420*/  @!P0 PRMT R23, R60, 0x5410, R8 ;  /* 0x000054103c178816 */ /* 0x000fe40000000008 */
[----:B------:R-:W-:Y:S01]  /*7430*/  @!P0 PRMT R8, R15, 0x5410, R3 ;  /* 0x000054100f088816 */ /* 0x000fe20000000003 */
[----:B------:R-:W-:Y:S01]  /*7440*/  @!P0 IMAD.U32 R15, R21, 0x10000, RZ ;  /* 0x00010000150f8824 */ /* 0x000fe200078e00ff */
[----:B------:R-:W-:Y:S01]  /*7450*/  @!P0 PRMT R14, R32, 0x5432, R2 ;  /* 0x00005432200e8816 */ /* 0x000fe20000000002 */
[----:B------:R-:W-:Y:S01]  /*7460*/  @!P0 IMAD.U32 R10, R23, 0x10000, RZ ;  /* 0x00010000170a8824 */ /* 0x000fe200078e00ff */
[----:B------:R-:W-:Y:S01]  /*7470*/  @!P0 LOP3.LUT R21, R21, 0xffff0000, RZ, 0xc0, !PT ;  /* 0xffff000015158812 */ /* 0x000fe200078ec0ff */
[C---:B------:R-:W-:Y:S01]  /*7480*/  @!P0 IMAD.U32 R6, R8.reuse, 0x10000, RZ ;  /* 0x0001000008068824 */ /* 0x040fe200078e00ff */
[----:B------:R-:W-:Y:S01]  /*7490*/  @!P0 LOP3.LUT R8, R8, 0xffff0000, RZ, 0xc0, !PT ;  /* 0xffff000008088812 */ /* 0x000fe200078ec0ff */
[----:B----4-:R-:W-:Y:S01]  /*74a0*/  @!P0 IMAD.U32 R3, R17, 0x10000, RZ ;  /* 0x0001000011038824 */ /* 0x010fe200078e00ff */
[----:B------:R-:W-:Y:S03]  /*74b0*/  @!P0 SHF.L.U32 R2, R16, 0x10, RZ ;  /* 0x0000001010028819 */ /* 0x000fe600000006ff */
[----:B------:R-:W-:Y:S02]  /*74c0*/  @!P0 FMUL.FTZ R32, R3, R15 ;  /* 0x0000000f03208220 */ /* 0x000fe40000410000 */
[C---:B------:R-:W-:Y:S02]  /*74d0*/  @!P0 FMUL.FTZ R22, R2.reuse, R10 ;  /* 0x0000000a02168220 */ /* 0x040fe40000410000 */
[-C--:B------:R-:W-:Y:S02]  /*74e0*/  @!P0 FMUL.FTZ R2, R2, R5.reuse ;  /* 0x0000000502028220 */ /* 0x080fe40000410000 */
[----:B------:R-:W-:Y:S01]  /*74f0*/  @!P0 FFMA.FTZ R50, R11, R5, -R22 ;  /* 0x000000050b328223 */ /* 0x000fe20000010816 */
[----:B------:R-:W-:Y:S01]  /*7500*/  @!P0 LOP3.LUT R22, R45, 0xffff0000, RZ, 0xc0, !PT ;  /* 0xffff00002d168812 */ /* 0x000fe200078ec0ff */
[----:B------:R-:W-:Y:S01]  /*7510*/  @!P0 FFMA.FTZ R2, R10, R11, R2 ;  /* 0x0000000b0a028223 */ /* 0x000fe20000010002 */
[----:B------:R-:W-:Y:S01]  /*7520*/  @!P0 LOP3.LUT R10, R23, 0xffff0000, RZ, 0xc0, !PT ;  /* 0xffff0000170a8812 */ /* 0x000fe200078ec0ff */
[-C--:B------:R-:W-:Y:S01]  /*7530*/  @!P0 FMUL.FTZ R5, R3, R6.reuse ;  /* 0x0000000603058220 */ /* 0x080fe20000410000 */
[----:B------:R-:W-:Y:S01]  /*7540*/  @!P0 LOP3.LUT R3, R16, 0xffff0000, RZ, 0xc0, !PT ;  /* 0xffff000010038812 */ /* 0x000fe200078ec0ff */
[----:B------:R-:W-:Y:S01]  /*7550*/  @!P0 FFMA.FTZ R48, R20, R6, -R32 ;  /* 0x0000000614308223 */ /* 0x000fe20000010820 */
[----:B------:R-:W-:Y:S02]  /*7560*/  @!P0 LOP3.LUT R6, R17, 0xffff0000, RZ, 0xc0, !PT ;  /* 0xffff000011068812 */ /* 0x000fe400078ec0ff */
[----:B------:R-:W-:Y:S01]  /*7570*/  @!P0 LOP3.LUT R11, R44, 0xffff0000, RZ, 0xc0, !PT ;  /* 0xffff00002c0b8812 */ /* 0x000fe200078ec0ff */
[C---:B------:R-:W-:Y:S02]  /*7580*/  @!P0 FMUL.FTZ R32, R3.reuse, R10 ;  /* 0x0000000a03208220 */ /* 0x040fe40000410000 */
[----:B------:R-:W-:Y:S02]  /*7590*/  @!P0 FMUL.FTZ R3, R3, R9 ;  /* 0x0000000903038220 */ /* 0x000fe40000410000 */
[----:B------:R-:W-:Y:S02]  /*75a0*/  @!P0 FMUL.FTZ R23, R6, R21 ;  /* 0x0000001506178220 */ /* 0x000fe40000410000 */
[----:B------:R-:W-:Y:S02]  /*75b0*/  @!P0 FFMA.FTZ R3, R10, R11, R3 ;  /* 0x0000000b0a038223 */ /* 0x000fe40000010003 */
[-C--:B------:R-:W-:Y:S02]  /*75c0*/  @!P0 FMUL.FTZ R6, R6, R8.reuse ;  /* 0x0000000806068220 */ /* 0x080fe40000410000 */
[----:B------:R-:W-:Y:S01]  /*75d0*/  @!P0 FFMA.FTZ R43, R22, R8, -R23 ;  /* 0x00000008162b8223 */ /* 0x000fe20000010817 */
[----:B------:R-:W-:Y:S01]  /*75e0*/  @!P0 SHF.L.U32 R8, R18, 0x10, RZ ;  /* 0x0000001012088819 */ /* 0x000fe200000006ff */
[----:B------:R-:W-:Y:S01]  /*75f0*/  @!P0 FFMA.FTZ R5, R15, R20, R5 ;  /* 0x000000140f058223 */ /* 0x000fe20000010005 */
[----:B------:R-:W-:Y:S01]  /*7600*/  @!P0 F2FP.BF16.PACK_AB R2, R3, R2 ;  /* 0x000000020302823e */ /* 0x000fe200000010ff */
[----:B------:R-:W-:Y:S01]  /*7610*/  @!P0 IMAD.U32 R15, R41, 0x10000, RZ ;  /* 0x00010000290f8824 */ /* 0x000fe200078e00ff */
[----:B------:R-:W-:Y:S01]  /*7620*/  @!P0 F2FP.BF16.PACK_AB R43, R43, R48 ;  /* 0x000000302b2b823e */ /* 0x000fe200000010ff */
[----:B------:R-:W-:Y:S02]  /*7630*/  @!P0 FFMA.FTZ R42, R11, R9, -R32 ;  /* 0x000000090b2a8223 */ /* 0x000fe40000010820 */
[----:B------:R-:W-:Y:S01]  /*7640*/  @!P0 IMAD.U32 R32, R39, 0x10000, RZ ;  /* 0x0001000027208824 */ /* 0x000fe200078e00ff */
[----:B------:R-:W-:Y:S01]  /*7650*/  @!P0 MOV R45, R43 ;  /* 0x0000002b002d8202 */ /* 0x000fe20000000f00 */
[----:B------:R-:W-:Y:S01]  /*7660*/  @!P0 IMAD.U32 R10, R19, 0x10000, RZ ;  /* 0x00010000130a8824 */ /* 0x000fe200078e00ff */
[----:B------:R-:W-:Y:S01]  /*7670*/  @!P0 LOP3.LUT R39, R39, 0xffff0000, RZ, 0xc0, !PT ;  /* 0xffff000027278812 */ /* 0x000fe200078ec0ff */
[C---:B------:R-:W-:Y:S01]  /*7680*/  @!P0 IMAD.U32 R11, R14.reuse, 0x10000, RZ ;  /* 0x000100000e0b8824 */ /* 0x040fe200078e00ff */
[----:B------:R-:W-:Y:S01]  /*7690*/  @!P0 LOP3.LUT R14, R14, 0xffff0000, RZ, 0xc0, !PT ;  /* 0xffff00000e0e8812 */ /* 0x000fe200078ec0ff */
[----:B------:R-:W-:Y:S01]  /*76a0*/  @!P0 IMAD.U32 R20, R46, 0x10000, RZ ;  /* 0x000100002e148824 */ /* 0x000fe200078e00ff */
[----:B------:R-:W-:Y:S01]  /*76b0*/  @!P0 F2FP.BF16.PACK_AB R42, R42, R50 ;  /* 0x000000322a2a823e */ /* 0x000fe200000010ff */
[----:B------:R-:W-:Y:S02]  /*76c0*/  @!P0 FMUL.FTZ R40, R8, R15 ;  /* 0x0000000f08288220 */ /* 0x000fe40000410000 */
[----:B------:R-:W-:Y:S02]  /*76d0*/  @!P0 IMAD.U32 R9, R13, 0x10000, RZ ;  /* 0x000100000d098824 */ /* 0x000fe400078e00ff */
[----:B------:R-:W-:Y:S02]  /*76e0*/  @!P0 FMUL.FTZ R23, R10, R32 ;  /* 0x000000200a178220 */ /* 0x000fe40000410000 */
[-C--:B------:R-:W-:Y:S02]  /*76f0*/  @!P0 FMUL.FTZ R8, R8, R11.reuse ;  /* 0x0000000b08088220 */ /* 0x080fe40000410000 */
[----:B------:R-:W-:Y:S01]  /*7700*/  @!P0 FFMA.FTZ R49, R20, R11, -R40 ;  /* 0x0000000b14318223 */ /* 0x000fe20000010828 */
[----:B------:R-:W-:Y:S01]  /*7710*/  @!P0 LOP3.LUT R11, R19, 0xffff0000, RZ, 0xc0, !PT ;  /* 0xffff0000130b8812 */ /* 0x000fe200078ec0ff */
[-C--:B------:R-:W-:Y:S01]  /*7720*/  @!P0 FFMA.FTZ R23, R38, R9.reuse, -R23 ;  /* 0x0000000926178223 */ /* 0x080fe20000010817 */
[----:B------:R-:W-:Y:S01]  /*7730*/  @!P0 LOP3.LUT R40, R47, 0xffff0000, RZ, 0xc0, !PT ;  /* 0xffff00002f288812 */ /* 0x000fe200078ec0ff */
[----:B------:R-:W-:Y:S01]  /*7740*/  @!P0 FMUL.FTZ R10, R10, R9 ;  /* 0x000000090a0a8220 */ /* 0x000fe20000410000 */
[----:B------:R-:W-:Y:S01]  /*7750*/  @!P0 LOP3.LUT R9, R13, 0xffff0000, RZ, 0xc0, !PT ;  /* 0xffff00000d098812 */ /* 0x000fe200078ec0ff */
[----:B------:R-:W-:Y:S02]  /*7760*/  @!P0 FMUL.FTZ R13, R11, R39 ;  /* 0x000000270b0d8220 */ /* 0x000fe40000410000 */
[----:B------:R-:W-:Y:S02]  /*7770*/  @!P0 FFMA.FTZ R6, R21, R22, R6 ;  /* 0x0000001615068223 */ /* 0x000fe40000010006 */
[-C--:B------:R-:W-:Y:S01]  /*7780*/  @!P0 FFMA.FTZ R48, R40, R9.reuse, -R13 ;  /* 0x0000000928308223 */ /* 0x080fe2000001080d */
[----:B------:R-:W-:Y:S01]  /*7790*/  @!P0 LOP3.LUT R13, R41, 0xffff0000, RZ, 0xc0, !PT ;  /* 0xffff0000290d8812 */ /* 0x000fe200078ec0ff */
[----:B------:R-:W-:Y:S01]  /*77a0*/  @!P0 FMUL.FTZ R11, R11, R9 ;  /* 0x000000090b0b8220 */ /* 0x000fe20000410000 */
[----:B------:R-:W-:Y:S01]  /*77b0*/  @!P0 LOP3.LUT R9, R18, 0xffff0000, RZ, 0xc0, !PT ;  /* 0xffff000012098812 */ /* 0x000fe200078ec0ff */
[----:B------:R-:W-:Y:S01]  /*77c0*/  @!P0 FFMA.FTZ R8, R15, R20, R8 ;  /* 0x000000140f088223 */ /* 0x000fe20000010008 */
[----:B------:R-:W-:Y:S01]  /*77d0*/  @!P0 F2FP.BF16.PACK_AB R41, R48, R23 ;  /* 0x000000173029823e */ /* 0x000fe200000010ff */
[----:B------:R-:W-:Y:S01]  /*77e0*/  @!P0 IMAD.MOV.U32 R44, RZ, RZ, R42 ;  /* 0x000000ffff2c8224 */ /* 0x000fe200078e002a */
[----:B------:R-:W-:Y:S01]  /*77f0*/  @!P0 LOP3.LUT R23, R46, 0xffff0000, RZ, 0xc0, !PT ;  /* 0xffff00002e178812 */ /* 0x000fe200078ec0ff */
[C---:B------:R-:W-:Y:S01]  /*7800*/  @!P0 FMUL.FTZ R48, R9.reuse, R13 ;  /* 0x0000000d09308220 */ /* 0x040fe20000410000 */
[----:B------:R-:W-:Y:S01]  /*7810*/  @!P0 F2FP.BF16.PACK_AB R5, R6, R5 ;  /* 0x000000050605823e */ /* 0x000fe200000010ff */
[-C--:B------:R-:W-:Y:S02]  /*7820*/  @!P0 FMUL.FTZ R9, R9, R14.reuse ;  /* 0x0000000e09098220 */ /* 0x080fe40000410000 */
[----:B------:R-:W-:Y:S01]  /*7830*/  @!P0 FFMA.FTZ R48, R23, R14, -R48 ;  /* 0x0000000e17308223 */ /* 0x000fe20000010830 */
[----:B------:R-:W-:Y:S01]  /*7840*/  @!P0 MOV R17, R5 ;  /* 0x0000000500118202 */ /* 0x000fe20000000f00 */
        /* <DEDUP_REMOVED lines=11> */
[C---:B---3--:R-:W-:Y:S04]  /*7900*/  LEA R2, P0, R78.reuse, R70, 0x1 ;  /* 0x000000464e027211 */ /* 0x048fe800078008ff */
[----:B------:R-:W-:Y:S02]  /*7910*/  LEA.HI.X R3, R78, R71, R94, 0x1, P0 ;  /* 0x000000474e037211 */ /* 0x000fe400000f0c5e */
[C---:B------:R-:W-:Y:S03]  /*7920*/  ISETP.GE.AND P0, PT, R72.reuse, c[0x0][0x1d4], PT ;  /* 0x0000750048007a0c */ /* 0x040fe60003f06270 */
[----:B------:R2:W-:Y:S10]  /*7930*/  ST.E.128 [R2.64], R44 ;  /* 0x0000002c02007985 */ /* 0x0005f4000c101d0a */
[----:B------:R-:W-:Y:S05]  /*7940*/  @!P0 IMAD.WIDE R8, R72, 0x2, R70 ;  /* 0x0000000248088825 */ /* 0x000fea00078e0246 */
[----:B------:R2:W-:Y:S02]  /*7950*/  @!P0 ST.E.128 [R8.64], R16 ;  /* 0x0000001008008985 */ /* 0x0005e4000c101d0a */
.L_x_2976:
[----:B--2---:R-:W-:Y:S05]  /*7960*/  BSYNC B1 ;  /* 0x0000000000017941 */ /* 0x004fea0003800000 */
.L_x_2975:
[----:B------:R2:W4:Y:S04]  /*7970*/  SHFL.IDX PT, R45, R73, 0x1, 0x181f ;  /* 0x00381f00492d7f89 */ /* 0x00052800000e0000 */
[----:B------:R2:W1:Y:S01]  /*7980*/  SHFL.IDX PT, R44, R74, 0x1, 0x181f ;  /* 0x00381f004a2c7f89 */ /* 0x00046200000e0000 */
        /* <DEDUP_REMOVED lines=8> */
[----:B------:R-:W5:Y:S01]  /*7a10*/  LDS.128 R40, [R114+0xa080] ;  /* 0x00a0800072287984 */ /* 0x000f620000000c00 */
        /* <DEDUP_REMOVED lines=9> */
[----:B------:R-:W-:Y:S02]  /*7ab0*/  @!P0 PRMT R20, R62, 0x5410, R6 ;  /* 0x000054103e148816 */ /* 0x000fe40000000006 */
[----:B------:R-:W-:Y:S02]  /*7ac0*/  SHF.R.S32.HI R2, RZ, 0x3, R3 ;  /* 0x00000003ff027819 */ /* 0x000fe40000011403 */
[----:B------:R-:W-:Y:S02]  /*7ad0*/  LOP3.LUT R3, R60, 0x38, R46, 0xf8, !PT ;  /* 0x000000383c037812 */ /* 0x000fe400078ef82e */
[----:B------:R-:W-:Y:S01]  /*7ae0*/  @!P0 PRMT R15, R62, 0x5432, R10 ;  /* 0x000054323e0f8816 */ /* 0x000fe2000000000a */
[----:B------:R-:W-:Y:S01]  /*7af0*/  IMAD R2, R2, 0xc00, R12 ;  /* 0x00000c0002027824 */ /* 0x000fe200078e020c */
[----:B------:R-:W-:Y:S01]  /*7b00*/  LOP3.LUT R3, R3, R134, RZ, 0x3c, !PT ;  /* 0x0000008603037212 */ /* 0x000fe200078e3cff */
[----:B------:R-:W-:Y:S01]  /*7b10*/  @!P0 IMAD.U32 R10, R20, 0x10000, RZ ;  /* 0x00010000140a8824 */ /* 0x000fe200078e00ff */
[--C-:B------:R-:W-:Y:S01]  /*7b20*/  @!P0 SHF.R.U32.HI R11, RZ, 0x10, R55.reuse ;  /* 0x00000010ff0b8819 */ /* 0x100fe20000011637 */
[----:B------:R-:W-:Y:S01]  /*7b30*/  @!P0 IMAD.U32 R21, R15, 0x10000, RZ ;  /* 0x000100000f158824 */ /* 0x000fe200078e00ff */
[----:B------:R-:W-:Y:S01]  /*7b40*/  @!P0 SHF.R.U64 R14, R54, 0x10, R55 ;  /* 0x00000010360e8819 */ /* 0x000fe20000001237 */
[----:B------:R-:W-:Y:S01]  /*7b50*/  IMAD.IADD R2, R2, 0x1, R3 ;  /* 0x0000000102027824 */ /* 0x000fe200078e0203 */
[----:B------:R-:W-:Y:S02]  /*7b60*/  @!P0 SHF.R.U32.HI R3, RZ, 0x10, R25 ;  /* 0x00000010ff038819 */ /* 0x000fe40000011619 */
[----:B------:R-:W-:Y:S01]  /*7b70*/  @!P0 SHF.R.U32.HI R8, RZ, 0x10, R27 ;  /* 0x00000010ff088819 */ /* 0x000fe2000001161b */
[----:B------:R-:W-:Y:S01]  /*7b80*/  IMAD.SHL.U32 R2, R2, 0x2, RZ ;  /* 0x0000000202027824 */ /* 0x000fe200078e00ff */
[----:B------:R-:W-:Y:S02]  /*7b90*/  @!P0 PRMT R6, R33, 0x5410, R3 ;  /* 0x0000541021068816 */ /* 0x000fe40000000003 */
[----:B------:R-:W-:Y:S02]  /*7ba0*/  @!P0 SHF.R.U64 R5, R26, 0x10, R27 ;  /* 0x000000101a058819 */ /* 0x000fe4000000121b */
[----:B------:R2:W4:Y:S01]  /*7bb0*/  LDS.128 R16, [R2+0xa080] ;  /* 0x00a0800002107984 */ /* 0x0005220000000c00 */
[----:B------:R-:W-:Y:S01]  /*7bc0*/  @!P0 PRMT R13, R34, 0x5410, R8 ;  /* 0x00005410220d8816 */ /* 0x000fe20000000008 */
[----:B------:R-:W-:Y:S01]  /*7bd0*/  @!P0 IMAD.U32 R8, R6, 0x10000, RZ ;  /* 0x0001000006088824 */ /* 0x000fe200078e00ff */
[----:B------:R-:W-:Y:S02]  /*7be0*/  @!P0 PRMT R27, R63, 0x5432, R14 ;  /* 0x000054323f1b8816 */ /* 0x000fe4000000000e */
[----:B------:R-:W-:Y:S01]  /*7bf0*/  @!P0 PRMT R14, R34, 0x5432, R5 ;  /* 0x00005432220e8816 */ /* 0x000fe20000000005 */
[----:B-----5:R-:W-:Y:S01]  /*7c00*/  @!P0 IMAD.U32 R34, R43, 0x10000, RZ ;  /* 0x000100002b228824 */ /* 0x020fe200078e00ff */
[----:B------:R-:W-:Y:S02]  /*7c10*/  @!P0 SHF.L.U32 R22, R41, 0x10, RZ ;  /* 0x0000001029168819 */ /* 0x000fe400000006ff */
[----:B------:R-:W-:Y:S02]  /*7c20*/  @!P0 LOP3.LUT R39, R43, 0xffff0000, RZ, 0xc0, !PT ;  /* 0xffff00002b278812 */ /* 0x000fe400078ec0ff */
[----:B------:R-:W-:Y:S02]  /*7c30*/  @!P0 LOP3.LUT R32, R42, 0xffff0000, RZ, 0xc0, !PT ;  /* 0xffff00002a208812 */ /* 0x000fe400078ec0ff */
[----:B--2---:R-:W-:Y:S02]  /*7c40*/  @!P0 SHF.R.U64 R2, R24, 0x10, R25 ;  /* 0x0000001018028819 */ /* 0x004fe40000001219 */
[----:B------:R-:W-:Y:S01]  /*7c50*/  @!P0 PRMT R25, R63, 0x5410, R11 ;  /* 0x000054103f198816 */ /* 0x000fe2000000000b */
[----:B------:R-:W-:Y:S01]  /*7c60*/  @!P0 IMAD.U32 R11, R40, 0x10000, RZ ;  /* 0x00010000280b8824 */ /* 0x000fe200078e00ff */
[----:B------:R-:W-:Y:S02]  /*7c70*/  @!P0 PRMT R9, R33, 0x5432, R2 ;  /* 0x0000543221098816 */ /* 0x000fe40000000002 */
[C---:B------:R-:W-:Y:S01]  /*7c80*/  @!P0 LOP3.LUT R38, R25.reuse, 0xffff0000, RZ, 0xc0, !PT ;  /* 0xffff000019268812 */ /* 0x040fe200078ec0ff */
[----:B------:R-:W-:Y:S02]  /*7c90*/  @!P0 IMAD.U32 R33, R25, 0x10000, RZ ;  /* 0x0001000019218824 */ /* 0x000fe400078e00ff */
        /* <DEDUP_REMOVED lines=70> */
[C---:B-1----:R-:W-:Y:S04]  /*8100*/  LEA R2, P0, R79.reuse, R44, 0x1 ;  /* 0x0000002c4f027211 */ /* 0x042fe800078008ff */
[----:B------:R-:W-:Y:S02]  /*8110*/  LEA.HI.X R3, R79, R45, R95, 0x1, P0 ;  /* 0x0000002d4f037211 */ /* 0x000fe400000f0c5f */
[C---:B------:R-:W-:Y:S03]  /*8120*/  ISETP.GE.AND P0, PT, R46.reuse, c[0x0][0x1d4], PT ;  /* 0x000075002e007a0c */ /* 0x040fe60003f06270 */
[----:B------:R1:W-:Y:S10]  /*8130*/  ST.E.128 [R2.64], R40 ;  /* 0x0000002802007985 */ /* 0x0003f4000c101d0a */
[----:B------:R-:W-:Y:S05]  /*8140*/  @!P0 IMAD.WIDE R8, R46, 0x2, R44 ;  /* 0x000000022e088825 */ /* 0x000fea00078e022c */
[----:B------:R1:W-:Y:S02]  /*8150*/  @!P0 ST.E.128 [R8.64], R16 ;  /* 0x0000001008008985 */ /* 0x0003e4000c101d0a */
.L_x_2980:
[----:B------:R-:W-:Y:S05]  /*8160*/  BSYNC B0 ;  /* 0x0000000000007941 */ /* 0x000fea0003800000 */
.L_x_2979:
[----:B------:R-:W-:Y:S11]  /*8170*/  ISETP.GE.AND P0, PT, R144, c[0x0][0x1d4], PT ;  /* 0x0000750090007a0c */ /* 0x000ff60003f06270 */
[----:B------:R-:W-:Y:S02]  /*8180*/  @!UPT UIADD3 URZ, URZ, URZ, URZ ;  /* 0x0000003f3f3ff290 */ /* 0x000fe4000fffe03f */
[----:B------:R-:W-:-:S05]  /*8190*/  @P0 BRA `(.L_x_2964) ;  /* 0x00000b2000000947 */ /* 0x000fca0003800000 */
[----:B-1----:R-:W-:Y:S01]  /*81a0*/  SEL R2, R69, R68, !P2 ;  /* 0x0000004445027207 */ /* 0x002fe20005000000 */
[----:B------:R-:W1:Y:S01]  /*81b0*/  LDS.128 R40, [R113+0xa080] ;  /* 0x00a0800071287984 */ /* 0x000e620000000c00 */
[C---:B------:R-:W-:Y:S02]  /*81c0*/  LEA R50, P0, R78.reuse, R44, 0x1 ;  /* 0x0000002c4e327211 */ /* 0x040fe400078008ff */
[----:B------:R-:W-:Y:S02]  /*81d0*/  SHF.R.S32.HI R3, RZ, 0x1f, R2 ;  /* 0x0000001fff037819 */ /* 0x000fe40000011402 */
[----:B----4-:R-:W-:Y:S02]  /*81e0*/  LEA.HI.X R51, R78, R45, R94, 0x1, P0 ;  /* 0x0000002d4e337211 */ /* 0x010fe400000f0c5e */
        /* <DEDUP_REMOVED lines=35> */
[C---:B------:R-:W-:Y:S02]  /*8420*/  @!P0 PRMT R30, R65.reuse, 0x5410, R10 ;  /* 0x00005410411e8816 */ /* 0x040fe4000000000a */
        /* <DEDUP_REMOVED lines=81> */
.L_x_2950:
        /* <DEDUP_REMOVED lines=30> */
.L_x_2982:
[----:B-12---:R-:W-:Y:S05]  /*8b20*/  BSYNC B0 ;  /* 0x0000000000007941 */ /* 0x006fea0003800000 */
.L_x_2981:
        /* <DEDUP_REMOVED lines=25> */
.L_x_2964:
[----:B------:R-:W-:Y:S05]  /*8cc0*/  BSYNC B2 ;  /* 0x0000000000027941 */ /* 0x000fea0003800000 */
.L_x_2949:
[----:B-1234-:R-:W-:Y:S01]  /*8cd0*/  IMAD.IADD R2, R75, 0x1, -R145 ;  /* 0x000000014b027824 */ /* 0x01efe200078e0a91 */
        /* <DEDUP_REMOVED lines=9> */
[----:B------:R-:W-:Y:S01]  /*8d70*/  @P3 IADD3 R13, P0, R8, 0x20, RZ ;  /* 0x00000020080d3810 */ /* 0x000fe20007f1e0ff */
[--C-:B------:R-:W-:Y:S04]  /*8d80*/  @P3 IMAD.MOV.U32 R11, RZ, RZ, R92.reuse ;  /* 0x000000ffff0b3224 */ /* 0x100fe800078e005c */
[----:B------:R-:W-:Y:S01]  /*8d90*/  @P3 IMAD.X R10, RZ, RZ, R9, P0 ;  /* 0x000000ffff0a3224 */ /* 0x000fe200000e0609 */
[----:B------:R-:W-:Y:S11]  /*8da0*/  ISETP.GE.AND P0, PT, R2, 0x1, PT ;  /* 0x000000010200780c */ /* 0x000ff60003f06270 */
[----:B------:R-:W-:Y:S02]  /*8db0*/  @!UPT UIADD3 URZ, URZ, URZ, URZ ;  /* 0x0000003f3f3ff290 */ /* 0x000fe4000fffe03f */
[----:B------:R-:W-:Y:S01]  /*8dc0*/  @P0 MOV R2, R82 ;  /* 0x0000005200020202 */ /* 0x000fe20000000f00 */
[----:B------:R-:W-:Y:S02]  /*8dd0*/  @P0 IMAD R5, R9, c[0x0][0x258], RZ ;  /* 0x0000960009050a24 */ /* 0x000fe400078e02ff */
[----:B------:R-:W-:Y:S04]  /*8de0*/  @P0 IMAD.MOV.U32 R3, RZ, RZ, R92 ;  /* 0x000000ffff030224 */ /* 0x000fe800078e005c */
[C---:B------:R-:W-:Y:S04]  /*8df0*/  @P0 IMAD.WIDE.U32 R2, R8.reuse, c[0x0][0x258], R2 ;  /* 0x0000960008020a25 */ /* 0x040fe800078e0002 */
[----:B------:R-:W-:Y:S05]  /*8e00*/  @P0 IMAD R8, R8, c[0x0][0x25c], R5 ;  /* 0x0000970008080a24 */ /* 0x000fea00078e0205 */
[----:B------:R-:W-:Y:S02]  /*8e10*/  @P0 IADD3 R3, R3, R8, RZ ;  /* 0x0000000803030210 */ /* 0x000fe40007ffe0ff */
[C---:B------:R-:W-:Y:S04]  /*8e20*/  @P0 LEA R8, P4, R2.reuse, c[0x0][0x250], 0x1 ;  /* 0x0000940002080a11 */ /* 0x040fe800078808ff */
[----:B------:R-:W-:Y:S01]  /*8e30*/  @P0 LEA.HI.X R9, R2, c[0x0][0x254], R3, 0x1, P4 ;  /* 0x0000950002090a11 */ /* 0x000fe200020f0c03 */
[----:B------:R-:W-:Y:S04]  /*8e40*/  IMAD R2, R80, c[0x0][0x208], RZ ;  /* 0x0000820050027a24 */ /* 0x000fe800078e02ff */
[----:B------:R-:W-:Y:S01]  /*8e50*/  @!PT LDS RZ, [RZ] ;  /* 0x00000000fffff984 */ /* 0x000fe20000000800 */
[----:B------:R-:W-:Y:S01]  /*8e60*/  @!PT LDS RZ, [RZ] ;  /* 0x00000000fffff984 */ /* 0x000fe20000000800 */
[----:B------:R-:W-:Y:S01]  /*8e70*/  @!PT LDS RZ, [RZ] ;  /* 0x00000000fffff984 */ /* 0x000fe20000000800 */
[----:B------:R1:W-:Y:S01]  /*8e80*/  @P0 LDGSTS.E.BYPASS.LTC128B.128 [R214+0x4080], [R8.64], !P1 ;  /* 0x0408000008d60fae */ /* 0x0003e2000c901d4a */
[C---:B------:R-:W-:Y:S02]  /*8e90*/  IMAD R5, R77.reuse, c[0x0][0x20c], R2 ;  /* 0x000083004d057a24 */ /* 0x040fe400078e0202 */
[----:B------:R-:W-:Y:S04]  /*8ea0*/  IMAD.WIDE.U32 R2, R77, c[0x0][0x208], RZ ;  /* 0x000082004d027a25 */ /* 0x000fe800078e00ff */
[----:B------:R-:W-:Y:S04]  /*8eb0*/  IMAD.IADD R3, R3, 0x1, R5 ;  /* 0x0000000103037824 */ /* 0x000fe800078e0205 */
[----:B------:R-:W-:Y:S05]  /*8ec0*/  IMAD.WIDE.U32 R2, R76, c[0x0][0x218], R2 ;  /* 0x000086004c027a25 */ /* 0x000fea00078e0002 */
[----:B------:R-:W-:Y:S01]  /*8ed0*/  IADD3 R5, P4, R108, R2, RZ ;  /* 0x000000026c057210 */ /* 0x000fe20007f9e0ff */
[----:B------:R-:W-:Y:S01]  /*8ee0*/  @P3 IMAD R2, R10, c[0x0][0x258], RZ ;  /* 0x000096000a023a24 */ /* 0x000fe200078e02ff */
[----:B------:R-:W-:Y:S02]  /*8ef0*/  @P3 MOV R10, R82 ;  /* 0x00000052000a3202 */ /* 0x000fe40000000f00 */
[----:B------:R-:W-:Y:S01]  /*8f00*/  IADD3.X R6, R117, R3, R6, P4, !PT ;  /* 0x0000000375067210 */ /* 0x000fe200027fe406 */
[C---:B------:R-:W-:Y:S02]  /*8f10*/  @P3 IMAD R2, R13.reuse, c[0x0][0x25c], R2 ;  /* 0x000097000d023a24 */ /* 0x040fe400078e0202 */
[----:B------:R-:W-:Y:S05]  /*8f20*/  @P3 IMAD.WIDE.U32 R10, R13, c[0x0][0x258], R10 ;  /* 0x000096000d0a3a25 */ /* 0x000fea00078e000a */
        /* <DEDUP_REMOVED lines=24> */
[CC--:B-12---:R-:W-:Y:S04]  /*90b0*/  @!P0 LEA R8, P4, R140.reuse, R2.reuse, 0x1 ;  /* 0x000000028c088211 */ /* 0x0c6fe800078808ff */
        /* <DEDUP_REMOVED lines=17> */
.L_x_2984:
[----:B------:R-:W-:Y:S05]  /*91d0*/  BSYNC B0 ;  /* 0x0000000000007941 */ /* 0x000fea0003800000 */
.L_x_2983:
        /* <DEDUP_REMOVED lines=25> */
.L_x_2986:
[----:B------:R-:W-:Y:S05]  /*9370*/  BSYNC B0 ;  /* 0x0000000000007941 */ /* 0x000fea0003800000 */
.L_x_2985:
[----:B------:R-:W-:Y:S01]  /*9380*/  ISETP.GT.AND P4, PT, R37, R99, PT ;  /* 0x000000632500720c */ /* 0x000fe20003f84270 */
[----:B------:R-:W-:Y:S01]  /*9390*/  @!UPT UIADD3 URZ, URZ, URZ, URZ ;  /* 0x0000003f3f3ff290 */ /* 0x000fe2000fffe03f */
[----:B------:R-:W-:Y:S11]  /*93a0*/  BSSY B0, `(.L_x_2987) ;  /* 0x0000029000007945 */ /* 0x000ff60003800000 */
[----:B------:R-:W-:-:S05]  /*93b0*/  @!P4 BRA `(.L_x_2988) ;  /* 0x000002700000c947 */ /* 0x000fca0003800000 */
[----:B--2---:R-:W-:Y:S01]  /*93c0*/  IADD3 R11, -R145, 0x30, RZ ;  /* 0x00000030910b7810 */ /* 0x004fe20007ffe1ff */
[----:B------:R-:W-:Y:S01]  /*93d0*/  IMAD.MOV.U32 R8, RZ, RZ, R104 ;  /* 0x000000ffff087224 */ /* 0x000fe200078e0068 */
[----:B------:R-:W-:Y:S01]  /*93e0*/  IADD3 R2, R37, -0x1, RZ ;  /* 0xffffffff25027810 */ /* 0x000fe20007ffe0ff */
[----:B------:R-:W-:Y:S01]  /*93f0*/  IMAD.MOV.U32 R9, RZ, RZ, R103 ;  /* 0x000000ffff097224 */ /* 0x000fe200078e0067 */
[----:B------:R-:W-:Y:S02]  /*9400*/  ISETP.GE.AND P3, PT, R11, 0x1, PT ;  /* 0x000000010b00780c */ /* 0x000fe40003f66270 */
[----:B---3--:R-:W-:Y:S01]  /*9410*/  SHF.R.S32.HI R3, RZ, 0x1f, R2 ;  /* 0x0000001fff037819 */ /* 0x008fe20000011402 */
[----:B-1----:R-:W-:Y:S01]  /*9420*/  IMAD R5, R130, R2, RZ ;  /* 0x0000000282057224 */ /* 0x002fe200078e02ff */
[----:B------:R-:W-:Y:S01]  /*9430*/  P2R R10, PR, RZ, 0x4 ;  /* 0x00000004ff0a7803 */ /* 0x000fe20000000000 */
[-C--:B------:R-:W-:Y:S01]  /*9440*/  IMAD.WIDE.U32 R8, R2, R120.reuse, R8 ;  /* 0x0000007802087225 */ /* 0x080fe200078e0008 */
[C---:B------:R-:W-:Y:S02]  /*9450*/  LOP3.LUT P2, RZ, R232.reuse, 0x8, RZ, 0xc0, !PT ;  /* 0x00000008e8ff7812 */ /* 0x040fe4000784c0ff */
[----:B------:R-:W-:Y:S01]  /*9460*/  P2R R6, PR, RZ, 0x2 ;  /* 0x00000002ff067803 */ /* 0x000fe20000000000 */
[----:B------:R-:W-:Y:S01]  /*9470*/  IMAD R5, R3, R120, R5 ;  /* 0x0000007803057224 */ /* 0x000fe200078e0205 */
[C---:B------:R-:W-:Y:S02]  /*9480*/  LOP3.LUT P1, RZ, R232.reuse, 0x4, RZ, 0xc0, !PT ;  /* 0x00000004e8ff7812 */ /* 0x040fe4000782c0ff */
[----:B------:R-:W-:Y:S01]  /*9490*/  LOP3.LUT P6, RZ, R232, 0x1, RZ, 0xc0, !PT ;  /* 0x00000001e8ff7812 */ /* 0x000fe200078cc0ff */
[----:B------:R-:W-:Y:S01]  /*94a0*/  IMAD.IADD R5, R9, 0x1, R5 ;  /* 0x0000000109057824 */ /* 0x000fe200078e0205 */
        /* <DEDUP_REMOVED lines=24> */
.L_x_2988:
[----:B------:R-:W-:Y:S05]  /*9630*/  BSYNC B0 ;  /* 0x0000000000007941 */ /* 0x000fea0003800000 */
.L_x_2987:
[----:B------:R-:W0:Y:S01]  /*9640*/  LDGDEPBAR ;  /* 0x00000000000079af */ /* 0x000e220000000000 */
[----:B------:R-:W-:Y:S01]  /*9650*/  IADD3 R37, R37, -0x1, RZ ;  /* 0xffffffff25257810 */ /* 0x000fe20007ffe0ff */
[----:B------:R-:W-:-:S05]  /*9660*/  @P4 BRA `(.L_x_2989) ;  /* 0xffffa16000004947 */ /* 0x000fca000383ffff */
[----:B-1----:R-:W4:Y:S01]  /*9670*/  LDL R5, [R1+0x64] ;  /* 0x0000640001057983 */ /* 0x002f220000100800 */
[----:B------:R-:W-:Y:S03]  /*9680*/  WARPSYNC 0xffffffff ;  /* 0xffffffff00007948 */ /* 0x000fe60003800000 */
[----:B------:R-:W-:Y:S01]  /*9690*/  BAR.SYNC.DEFER_BLOCKING 0x0 ;  /* 0x0000000000007b1d */ /* 0x000fe20000010000 */
[----:B----4-:R-:W-:-:S05]  /*96a0*/  IADD3 R0, R5, 0x2f, RZ ;  /* 0x0000002f05007810 */ /* 0x010fca0007ffe0ff */
[----:B------:R-:W-:-:S05]  /*96b0*/  IMAD.HI R0, R0, 0x2aaaaaab, RZ ;  /* 0x2aaaaaab00007827 */ /* 0x000fca00078e02ff */
[----:B--2---:R-:W-:-:S04]  /*96c0*/  SHF.R.U32.HI R2, RZ, 0x1f, R0 ;  /* 0x0000001fff027819 */ /* 0x004fc80000011600 */
[----:B------:R-:W-:Y:S02]  /*96d0*/  LEA.HI.SX32 R17, R0, R2, 0x1d ;  /* 0x0000000200117211 */ /* 0x000fe400078feaff */
.L_x_2948:
[----:B------:R-:W2:Y:S04]  /*96e0*/  LDL R9, [R1+0xa0] ;  /* 0x0000a00001097983 */ /* 0x000ea80000100800 */
[----:B------:R-:W4:Y:S01]  /*96f0*/  LDL R18, [R1+0x58] ;  /* 0x0000580001127983 */ /* 0x000f220000100800 */
[----:B-1----:R-:W-:-:S03]  /*9700*/  IMAD.MOV.U32 R0, RZ, RZ, c[0x0][0x2c4] ;  /* 0x0000b100ff007624 */ /* 0x002fc600078e00ff */
[----:B------:R-:W1:Y:S02]  /*9710*/  S2R R8, SR_TID.X ;  /* 0x0000000000087919 */ /* 0x000e640000002100 */
[----:B------:R-:W-:Y:S01]  /*9720*/  ISETP.NE.AND P3, PT, R0, 0x1, PT ;  /* 0x000000010000780c */ /* 0x000fe20003f65270 */
[----:B------:R-:W-:Y:S01]  /*9730*/  BSSY B0, `(.L_x_2990) ;  /* 0x0000030000007945 */ /* 0x000fe20003800000 */
[----:B--2---:R-:W-:-:S11]  /*9740*/  LEA R0, R9, 0x7f, 0x7 ;  /* 0x0000007f09007811 */ /* 0x004fd600078e38ff */
[----:B------:R-:W-:-:S05]  /*9750*/  @P3 IMAD.HI.U32 R2, R0, c[0x0][0x2c8], RZ ;  /* 0x0000b20000023a27 */ /* 0x000fca00078e00ff */
[----:B------:R-:W-:-:S04]  /*9760*/  @P3 SHF.R.U32.HI R0, RZ, c[0x0][0x2cc], R2 ;  /* 0x0000b300ff003a19 */ /* 0x000fc80000011602 */
[----:B------:R-:W-:-:S05]  /*9770*/  IADD3 R0, R0, 0x30, R5 ;  /* 0x0000003000007810 */ /* 0x000fca0007ffe005 */
[----:B----4-:R-:W-:-:S04]  /*9780*/  IMAD.IADD R0, R0, 0x1, -R18 ;  /* 0x0000000100007824 */ /* 0x010fc800078e0a12 */
[----:B------:R-:W-:-:S05]  /*9790*/  IMAD.HI R6, R0, 0x2aaaaaab, RZ ;  /* 0x2aaaaaab00067827 */ /* 0x000fca00078e02ff */
[----:B------:R-:W-:Y:S01]  /*97a0*/  SHF.R.U32.HI R0, RZ, 0x1f, R6 ;  /* 0x0000001fff007819 */ /* 0x000fe20000011606 */
[----:B-1----:R1:W-:Y:S03]  /*97b0*/  STL.64 [R1], R8 ;  /* 0x0000000801007387 */ /* 0x0023e60000100a00 */
[----:B------:R-:W-:-:S04]  /*97c0*/  LEA.HI.SX32 R6, R6, R0, 0x1d ;  /* 0x0000000006067211 */ /* 0x000fc800078feaff */
[----:B------:R-:W-:-:S04]  /*97d0*/  IMNMX R6, R6, R17, PT ;  /* 0x0000001106067217 */ /* 0x000fc80003800200 */
[----:B------:R-:W-:Y:S01]  /*97e0*/  ISETP.GE.AND P1, PT, R6, 0x1, PT ;  /* 0x000000010600780c */ /* 0x000fe20003f26270 */
[----:B------:R-:W-:-:S05]  /*97f0*/  IMAD.U32 R0, RZ, RZ, UR7 ;  /* 0x00000007ff007e24 */ /* 0x000fca000f8e00ff */
[----:B------:R-:W-:Y:S01]  /*9800*/  IADD3 R26, P0, R0, 0x4, RZ ;  /* 0x00000004001a7810 */ /* 0x000fe20007f1e0ff */
[----:B------:R-:W-:-:S04]  /*9810*/  IMAD.MOV.U32 R2, RZ, RZ, RZ ;  /* 0x000000ffff027224 */ /* 0x000fc800078e00ff */
[----:B------:R-:W-:Y:S02]  /*9820*/  IMAD.X R27, RZ, RZ, UR6, P0 ;  /* 0x00000006ff1b7e24 */ /* 0x000fe400080e06ff */
[----:B------:R-:W-:Y:S05]  /*9830*/  @!P1 BRA `(.L_x_2991) ;  /* 0x000001f000009947 */ /* 0x000fea0003800000 */
[----:B---3--:R-:W2:Y:S02]  /*9840*/  LDL R3, [R1+0x8c] ;  /* 0x00008c0001037983 */ /* 0x008ea40000100800 */
[----:B--2---:R-:W-:-:S04]  /*9850*/  ISETP.NE.AND P0, PT, R3, RZ, PT ;  /* 0x000000ff0300720c */ /* 0x004fc80003f05270 */
[----:B------:R-:W-:-:S04]  /*9860*/  SEL R0, R3, c[0x0][0x338], P0 ;  /* 0x0000ce0003007a07 */ /* 0x000fc80000000000 */
[----:B------:R-:W-:Y:S02]  /*9870*/  IABS R4, R0 ;  /* 0x0000000000047213 */ /* 0x000fe40000000000 */
[----:B-1----:R-:W-:Y:S02]  /*9880*/  IADD3 R8, R0, -0x1, R6 ;  /* 0xffffffff00087810 */ /* 0x002fe40007ffe006 */
[----:B------:R-:W1:Y:S02]  /*9890*/  I2F.RP R2, R4 ;  /* 0x0000000400027306 */ /* 0x000e640000209400 */
        /* <DEDUP_REMOVED lines=25> */
.L_x_2991:
[----:B------:R-:W-:Y:S05]  /*9a30*/  BSYNC B0 ;  /* 0x0000000000007941 */ /* 0x000fea0003800000 */
.L_x_2990:
[----:B---3--:R-:W2:Y:S01]  /*9a40*/  LDL R3, [R1+0xc4] ;  /* 0x0000c40001037983 */ /* 0x008ea20000100800 */
[----:B------:R-:W-:Y:S01]  /*9a50*/  PRMT R0, RZ, 0x7610, R0 ;  /* 0x00007610ff007816 */ /* 0x000fe20000000000 */
[----:B------:R-:W-:Y:S01]  /*9a60*/  IMAD.MOV.U32 R19, RZ, RZ, RZ ;  /* 0x000000ffff137224 */ /* 0x000fe200078e00ff */
[----:B------:R-:W-:Y:S01]  /*9a70*/  MOV R20, RZ ;  /* 0x000000ff00147202 */ /* 0x000fe20000000f00 */
        /* <DEDUP_REMOVED lines=65> */
[----:B------:R-:W-:-:S05]  /*9e90*/  IMAD.IADD R2, R241, 0x1, R2 ;  /* 0x00000001f1027824 */ /* 0x000fca00078e0202 */
[----:B------:R-:W-:-:S04]  /*9ea0*/  IMNMX R222, R6, R2, PT ;  /* 0x0000000206de7217 */ /* 0x000fc80003800200 */
[----:B------:R-:W-:-:S13]  /*9eb0*/  ISETP.GT.AND P0, PT, R222, R241, PT ;  /* 0x000000f1de00720c */ /* 0x000fda0003f04270 */
[----:B------:R-:W-:Y:S05]  /*9ec0*/  @!P0 BRA `(.L_x_2992) ;  /* 0x0000b3e000008947 */ /* 0x000fea0003800000 */
[----:B------:R-:W2:Y:S04]  /*9ed0*/  LDL R10, [R1+0xa0] ;  /* 0x0000a000010a7983 */ /* 0x000ea80000100800 */
[----:B------:R-:W3:Y:S04]  /*9ee0*/  LDL R3, [R1+0x80] ;  /* 0x0000800001037983 */ /* 0x000ee80000100800 */
[----:B------:R-:W4:Y:S04]  /*9ef0*/  LDL R4, [R1+0x84] ;  /* 0x0000840001047983 */ /* 0x000f280000100800 */
[----:B------:R-:W4:Y:S04]  /*9f00*/  LDL R0, [R1+0x4c] ;  /* 0x00004c0001007983 */ /* 0x000f280000100800 */
[----:B-1----:R-:W4:Y:S04]  /*9f10*/  LDL R9, [R1+0x90] ;  /* 0x0000900001097983 */ /* 0x002f280000100800 */
[----:B------:R-:W4:Y:S01]  /*9f20*/  LDL R8, [R1+0x98] ;  /* 0x0000980001087983 */ /* 0x000f220000100800 */
[----:B------:R-:W-:Y:S01]  /*9f30*/  ISETP.NE.U32.AND P2, PT, RZ, c[0x0][0x340], PT ;  /* 0x0000d000ff007a0c */ /* 0x000fe20003f45070 */
[----:B------:R-:W-:-:S03]  /*9f40*/  ULDC.64 UR4, c[0x0][0x18] ;  /* 0x0000060000047ab9 */ /* 0x000fc60000000a00 */
[----:B------:R-:W-:Y:S01]  /*9f50*/  ISETP.NE.AND.EX P2, PT, RZ, c[0x0][0x344], PT, P2 ;  /* 0x0000d100ff007a0c */ /* 0x000fe20003f45320 */
[----:B--2---:R-:W-:Y:S02]  /*9f60*/  IMAD.MOV.U32 R11, RZ, RZ, R10 ;  /* 0x000000ffff0b7224 */ /* 0x004fe400078e000a */
[----:B------:R-:W2:Y:S10]  /*9f70*/  LDL R10, [R1+0x88] ;  /* 0x00008800010a7983 */ /* 0x000eb40000100800 */
[----:B---3--:R-:W-:-:S04]  /*9f80*/  @P2 IADD3 R2, P0, R3, c[0x0][0x340], RZ ;  /* 0x0000d00003022a10 */ /* 0x008fc80007f1e0ff */
[----:B----4-:R-:W-:-:S05]  /*9f90*/  @P2 IADD3.X R3, R4, c[0x0][0x344], RZ, P0, !PT ;  /* 0x0000d10004032a10 */ /* 0x010fca00007fe4ff */
[----:B------:R1:W5:Y:S01]  /*9fa0*/  @P2 LDG.E R19, [R2.64] ;  /* 0x0000000a02132981 */ /* 0x000362000c1e1900 */
[----:B------:R-:W-:-:S05]  /*9fb0*/  SHF.R.S32.HI R4, RZ, 0x1f, R0 ;  /* 0x0000001fff047819 */ /* 0x000fca0000011400 */
[----:B------:R-:W-:Y:S01]  /*9fc0*/  IMAD R4, R4, c[0x0][0x178], RZ ;  /* 0x00005e0004047a24 */ /* 0x000fe200078e02ff */
[----:B------:R-:W-:Y:S02]  /*9fd0*/  ISETP.NE.U32.AND P0, PT, RZ, c[0x0][0x348], PT ;  /* 0x0000d200ff007a0c */ /* 0x000fe40003f05070 */
[----:B------:R-:W-:Y:S02]  /*9fe0*/  LOP3.LUT R248, R9, 0xffff, RZ, 0xc0, !PT ;  /* 0x0000ffff09f87812 */ /* 0x000fe400078ec0ff */
[----:B------:R-:W-:-:S04]  /*9ff0*/  ISETP.NE.AND.EX P0, PT, RZ, c[0x0][0x34c], PT, P0 ;  /* 0x0000d300ff007a0c */ /* 0x000fc80003f05300 */
[----:B------:R-:W-:Y:S01]  /*a000*/  SEL R8, R8, RZ, !P0 ;  /* 0x000000ff08087207 */ /* 0x000fe20004000000 */
[----:B-1----:R-:W-:-:S04]  /*a010*/  IMAD.WIDE.U32 R2, R0, c[0x0][0x178], RZ ;  /* 0x00005e0000027a25 */ /* 0x002fc800078e00ff */
[----:B------:R-:W-:Y:S02]  /*a020*/  IMAD R0, R0, c[0x0][0x17c], R4 ;  /* 0x00005f0000007a24 */ /* 0x000fe400078e0204 */
[----:B------:R-:W-:-:S03]  /*a030*/  IMAD R4, R146, 0x20, R145 ;  /* 0x0000002092047824 */ /* 0x000fc600078e0291 */
[----:B------:R-:W-:Y:S01]  /*a040*/  IADD3 R3, R3, R0, RZ ;  /* 0x0000000003037210 */ /* 0x000fe20007ffe0ff */
[----:B------:R-:W-:-:S04]  /*a050*/  IMAD R4, R11, 0x80, R4 ;  /* 0x000000800b047824 */ /* 0x000fc800078e0204 */
[----:B------:R-:W-:-:S04]  /*a060*/  @P3 IMAD.HI.U32 R9, R4, c[0x0][0x2c8], RZ ;  /* 0x0000b20004093a27 */ /* 0x000fc800078e00ff */
[----:B------:R-:W-:-:S04]  /*a070*/  IMAD.WIDE.U32 R2, R248, c[0x0][0x1b8], R2 ;  /* 0x00006e00f8027a25 */ /* 0x000fc800078e0002 */
[----:B------:R-:W-:Y:S01]  /*a080*/  IMAD.MOV.U32 R0, RZ, RZ, R4 ;  /* 0x000000ffff007224 */ /* 0x000fe200078e0004 */
[----:B------:R-:W-:Y:S01]  /*a090*/  @P3 SHF.R.U32.HI R0, RZ, c[0x0][0x2cc], R9 ;  /* 0x0000b300ff003a19 */ /* 0x000fe20000011609 */
[----:B------:R-:W-:Y:S02]  /*a0a0*/  IMAD R8, R8, c[0x0][0x1c0], RZ ;  /* 0x0000700008087a24 */ /* 0x000fe400078e02ff */
[----:B------:R-:W-:Y:S01]  /*a0b0*/  IMAD R3, R248, c[0x0][0x1bc], R3 ;  /* 0x00006f00f8037a24 */ /* 0x000fe200078e0203 */
[----:B------:R-:W-:-:S04]  /*a0c0*/  UIADD3 UR4, UP0, UR4, 0x10080, URZ ;  /* 0x0001008004047890 */ /* 0x000fc8000ff1e03f */
[----:B------:R-:W-:Y:S01]  /*a0d0*/  UIADD3.X UR5, URZ, UR5, URZ, UP0, !UPT ;  /* 0x000000053f057290 */ /* 0x000fe200087fe43f */
[----:B------:R1:W-:Y:S01]  /*a0e0*/  STL [R1+0x10], R18 ;  /* 0x0000101201007387 */ /* 0x0003e20000100800 */
[----:B------:R-:W-:Y:S01]  /*a0f0*/  IMAD.U32 R20, RZ, RZ, UR7 ;  /* 0x00000007ff147e24 */ /* 0x000fe2000f8e00ff */
[----:B------:R-:W-:Y:S02]  /*a100*/  ISETP.GE.AND P3, PT, R228, c[0x0][0x198], PT ;  /* 0x00006600e4007a0c */ /* 0x000fe40003f66270 */
[----:B------:R-:W-:Y:S02]  /*a110*/  ISETP.GE.AND P4, PT, R140, c[0x0][0x198], PT ;  /* 0x000066008c007a0c */ /* 0x000fe40003f86270 */
[----:B------:R-:W-:Y:S02]  /*a120*/  ISETP.GE.AND P5, PT, R144, c[0x0][0x198], PT ;  /* 0x0000660090007a0c */ /* 0x000fe40003fa6270 */
[----:B------:R-:W-:Y:S02]  /*a130*/  ISETP.GE.AND P6, PT, R227, c[0x0][0x198], PT ;  /* 0x00006600e3007a0c */ /* 0x000fe40003fc6270 */
[----:B------:R-:W-:-:S02]  /*a140*/  P2R R17, PR, RZ, 0x8 ;  /* 0x00000008ff117803 */ /* 0x000fc40000000000 */
[----:B------:R-:W-:Y:S02]  /*a150*/  IADD3 R132, R222, -0x1, RZ ;  /* 0xffffffffde847810 */ /* 0x000fe40007ffe0ff */
[----:B--2---:R-:W-:-:S05]  /*a160*/  SEL R6, R10, RZ, !P0 ;  /* 0x000000ff0a067207 */ /* 0x004fca0004000000 */
[C---:B------:R-:W-:Y:S01]  /*a170*/  IMAD R9, R6.reuse, c[0x0][0x1c4], R8 ;  /* 0x0000710006097a24 */ /* 0x040fe200078e0208 */
[----:B------:R-:W-:Y:S01]  /*a180*/  SHF.R.S32.HI R8, RZ, 0x1f, R0 ;  /* 0x0000001fff087819 */ /* 0x000fe20000011400 */
[----:B------:R-:W-:Y:S01]  /*a190*/  IMAD.WIDE.U32 R2, R6, c[0x0][0x1c0], R2 ;  /* 0x0000700006027a25 */ /* 0x000fe200078e0002 */
[----:B------:R-:W-:-:S03]  /*a1a0*/  IADD3 R6, -R0, RZ, RZ ;  /* 0x000000ff00067210 */ /* 0x000fc60007ffe1ff */
[----:B------:R-:W-:Y:S02]  /*a1b0*/  IMAD R8, R8, c[0x0][0x1b0], RZ ;  /* 0x00006c0008087a24 */ /* 0x000fe400078e02ff */
[----:B------:R-:W-:Y:S02]  /*a1c0*/  IMAD.IADD R3, R3, 0x1, R9 ;  /* 0x0000000103037824 */ /* 0x000fe400078e0209 */
[----:B------:R-:W-:Y:S02]  /*a1d0*/  IMAD R4, R6, c[0x0][0x2c4], R4 ;  /* 0x0000b10006047a24 */ /* 0x000fe400078e0204 */
[C---:B------:R-:W-:Y:S01]  /*a1e0*/  IMAD R6, R0.reuse, c[0x0][0x1b4], R8 ;  /* 0x00006d0000067a24 */ /* 0x040fe200078e0208 */
[----:B------:R-:W-:Y:S01]  /*a1f0*/  MOV R8, UR4 ;  /* 0x0000000400087c02 */ /* 0x000fe20008000f00 */
[----:B------:R-:W-:Y:S01]  /*a200*/  IMAD.WIDE.U32 R2, R0, c[0x0][0x1b0], R2 ;  /* 0x00006c0000027a25 */ /* 0x000fe200078e0002 */
[----:B------:R-:W-:-:S03]  /*a210*/  SHF.R.S32.HI R0, RZ, 0x1f, R4 ;  /* 0x0000001fff007819 */ /* 0x000fc60000011404 */
[----:B------:R-:W-:Y:S02]  /*a220*/  IMAD.U32 R9, RZ, RZ, UR5 ;  /* 0x00000005ff097e24 */ /* 0x000fe4000f8e00ff */
[----:B------:R-:W-:Y:S02]  /*a230*/  IMAD.IADD R3, R3, 0x1, R6 ;  /* 0x0000000103037824 */ /* 0x000fe400078e0206 */
[----:B------:R-:W-:Y:S01]  /*a240*/  IMAD R0, R0, c[0x0][0x1a8], RZ ;  /* 0x00006a0000007a24 */ /* 0x000fe200078e02ff */
[----:B------:R1:W-:Y:S01]  /*a250*/  STL.64 [R1+0x8], R8 ;  /* 0x0000080801007387 */ /* 0x0003e20000100a00 */
[----:B------:R-:W-:-:S04]  /*a260*/  IMAD.WIDE.U32 R2, R4, c[0x0][0x1a8], R2 ;  /* 0x00006a0004027a25 */ /* 0x000fc800078e0002 */
[----:B------:R-:W-:Y:S01]  /*a270*/  IMAD R13, R4, c[0x0][0x1ac], R0 ;  /* 0x00006b00040d7a24 */ /* 0x000fe200078e0200 */
[----:B------:R-:W-:-:S03]  /*a280*/  LEA R16, P0, R2, c[0x0][0x160], 0x1 ;  /* 0x0000580002107a11 */ /* 0x000fc600078008ff */
[----:B------:R-:W-:Y:S01]  /*a290*/  IMAD.IADD R13, R3, 0x1, R13 ;  /* 0x00000001030d7824 */ /* 0x000fe200078e020d */
[----:B------:R-:W-:-:S04]  /*a2a0*/  MOV R0, UR7 ;  /* 0x0000000700007c02 */ /* 0x000fc80008000f00 */
[----:B------:R-:W-:Y:S02]  /*a2b0*/  LEA.HI.X R13, R2, c[0x0][0x164], R13, 0x1, P0 ;  /* 0x00005900020d7a11 */ /* 0x000fe400000f0c0d */
[----:B------:R-:W-:Y:S02]  /*a2c0*/  IADD3 R20, P0, R20, 0x10, RZ ;  /* 0x0000001014147810 */ /* 0x000fe40007f1e0ff */
[----:B------:R-:W-:Y:S01]  /*a2d0*/  IADD3 R22, P1, R0, 0x8, RZ ;  /* 0x0000000800167810 */ /* 0x000fe20007f3e0ff */
[----:B------:R-:W-:Y:S01]  /*a2e0*/  IMAD R6, R11, 0x80, R145 ;  /* 0x000000800b067824 */ /* 0x000fe200078e0291 */
[----:B------:R-:W-:Y:S01]  /*a2f0*/  @!P2 MOV R19, R10 ;  /* 0x0000000a0013a202 */ /* 0x000fe20000000f00 */
[----:B------:R-:W-:Y:S01]  /*a300*/  IMAD.X R21, RZ, RZ, UR6, P0 ;  /* 0x00000006ff157e24 */ /* 0x000fe200080e06ff */
[----:B------:R-:W-:Y:S01]  /*a310*/  IADD3.X R23, RZ, UR6, RZ, P1, !PT ;  /* 0x00000006ff177c10 */ /* 0x000fe20008ffe4ff */
[----:B------:R-:W-:Y:S06]  /*a320*/  BRA.DIV ~URZ, `(.L_x_2993) ;  /* 0x000108127f007947 */ /* 0x000fec000b800000 */
[----:B------:R2:W3:Y:S02]  /*a330*/  SHFL.IDX PT, R4, R13, RZ, 0x181f ;  /* 0x00181fff0d047589 */ /* 0x0004e400000e0000 */
.L_x_3113:
[----:B------:R-:W-:Y:S05]  /*a340*/  BRA.DIV ~URZ, `(.L_x_2994) ;  /* 0x000108627f007947 */ /* 0x000fea000b800000 */
[----:B------:R4:W1:Y:S02]  /*a350*/  SHFL.IDX PT, R0, R16, RZ, 0x181f ;  /* 0x00181fff10007589 */ /* 0x00086400000e0000 */
.L_x_3114:
[----:B-1----:R-:W-:Y:S01]  /*a360*/  IMAD R18, R18, c[0x0][0x2c4], RZ ;  /* 0x0000b10012127a24 */ /* 0x002fe200078e02ff */
[----:B------:R-:W-:Y:S04]  /*a370*/  BSSY B0, `(.L_x_2995) ;  /* 0x0000013000007945 */ /* 0x000fe80003800000 */
[----:B------:R-:W-:-:S13]  /*a380*/  ISETP.GE.AND P0, PT, R6, R18, PT ;  /* 0x000000120600720c */ /* 0x000fda0003f06270 */
[----:B------:R-:W-:Y:S05]  /*a390*/  @P0 BRA `(.L_x_2996) ;  /* 0x0000010000000947 */ /* 0x000fea0003800000 */
[CC--:B------:R-:W-:Y:S02]  /*a3a0*/  LEA R14, P0, R140.reuse, R0.reuse, 0x1 ;  /* 0x000000008c0e7211 */ /* 0x0c0fe400078008ff */
[----:B------:R-:W-:Y:S02]  /*a3b0*/  ISETP.NE.AND P3, PT, R17, RZ, PT ;  /* 0x000000ff1100720c */ /* 0x000fe40003f65270 */
[-C--:B------:R-:W-:Y:S02]  /*a3c0*/  LEA R10, P2, R231, R0.reuse, 0x1 ;  /* 0x00000000e70a7211 */ /* 0x080fe400078408ff */
[----:B------:R-:W-:Y:S02]  /*a3d0*/  LEA R8, P1, R227, R0, 0x1 ;  /* 0x00000000e3087211 */ /* 0x000fe400078208ff */
[----:B---3--:R-:W-:Y:S02]  /*a3e0*/  LEA.HI.X R15, R140, R4, R141, 0x1, P0 ;  /* 0x000000048c0f7211 */ /* 0x008fe400000f0c8d */
        /* <DEDUP_REMOVED lines=11> */
.L_x_2996:
[----:B------:R-:W-:Y:S05]  /*a4a0*/  BSYNC B0 ;  /* 0x0000000000007941 */ /* 0x000fea0003800000 */
.L_x_2995:
[----:B------:R-:W-:Y:S05]  /*a4b0*/  BRA.DIV ~URZ, `(.L_x_2997) ;  /* 0x000107627f007947 */ /* 0x000fea000b800000 */
[----:B---3--:R3:W1:Y:S04]  /*a4c0*/  SHFL.IDX PT, R4, R13, 0x1, 0x181f ;  /* 0x00381f000d047f89 */ /* 0x00866800000e0000 */
[----:B------:R3:W2:Y:S02]  /*a4d0*/  SHFL.IDX PT, R0, R16, 0x1, 0x181f ;  /* 0x00381f0010007f89 */ /* 0x0006a400000e0000 */
.L_x_3115:
[----:B-1----:R-:W-:Y:S01]  /*a4e0*/  IADD3 R2, R6, 0x20, RZ ;  /* 0x0000002006027810 */ /* 0x002fe20007ffe0ff */
[----:B------:R-:W-:Y:S03]  /*a4f0*/  BSSY B0, `(.L_x_2998) ;  /* 0x0000013000007945 */ /* 0x000fe60003800000 */
[----:B------:R-:W-:-:S13]  /*a500*/  ISETP.GE.AND P0, PT, R2, R18, PT ;  /* 0x000000120200720c */ /* 0x000fda0003f06270 */
[----:B------:R-:W-:Y:S05]  /*a510*/  @P0 BRA `(.L_x_2999) ;  /* 0x0000010000000947 */ /* 0x000fea0003800000 */
[CC--:B--2---:R-:W-:Y:S02]  /*a520*/  LEA R14, P0, R140.reuse, R0.reuse, 0x1 ;  /* 0x000000008c0e7211 */ /* 0x0c4fe400078008ff */
[----:B------:R-:W-:Y:S02]  /*a530*/  ISETP.NE.AND P3, PT, R17, RZ, PT ;  /* 0x000000ff1100720c */ /* 0x000fe40003f65270 */
[-C--:B------:R-:W-:Y:S02]  /*a540*/  LEA R10, P2, R231, R0.reuse, 0x1 ;  /* 0x00000000e70a7211 */ /* 0x080fe400078408ff */
[----:B------:R-:W-:Y:S02]  /*a550*/  LEA R8, P1, R227, R0, 0x1 ;  /* 0x00000000e3087211 */ /* 0x000fe400078208ff */
[----:B------:R-:W-:Y:S02]  /*a560*/  LEA.HI.X R15, R140, R4, R141, 0x1, P0 ;  /* 0x000000048c0f7211 */ /* 0x000fe400000f0c8d */
        /* <DEDUP_REMOVED lines=11> */
.L_x_2999:
[----:B------:R-:W-:Y:S05]  /*a620*/  BSYNC B0 ;  /* 0x0000000000007941 */ /* 0x000fea0003800000 */
.L_x_2998:
[----:B------:R-:W-:Y:S05]  /*a630*/  BRA.DIV ~URZ, `(.L_x_3000) ;  /* 0x000106b27f007947 */ /* 0x000fea000b800000 */
[----:B------:R1:W3:Y:S02]  /*a640*/  SHFL.IDX PT, R4, R13, 0x2, 0x181f ;  /* 0x00581f000d047f89 */ /* 0x0002e400000e0000 */
.L_x_3116:
[----:B------:R-:W-:Y:S05]  /*a650*/  BRA.DIV ~URZ, `(.L_x_3001) ;  /* 0x000107027f007947 */ /* 0x000fea000b800000 */
[----:B--2---:R2:W1:Y:S02]  /*a660*/  SHFL.IDX PT, R0, R16, 0x2, 0x181f ;  /* 0x00581f0010007f89 */ /* 0x00446400000e0000 */
.L_x_3117:
[----:B-1----:R-:W-:Y:S01]  /*a670*/  IADD3 R2, R6, 0x40, RZ ;  /* 0x0000004006027810 */ /* 0x002fe20007ffe0ff */
[----:B------:R-:W-:Y:S03]  /*a680*/  BSSY B0, `(.L_x_3002) ;  /* 0x0000013000007945 */ /* 0x000fe60003800000 */
        /* <DEDUP_REMOVED lines=18> */
.L_x_3003:
[----:B------:R-:W-:Y:S05]  /*a7b0*/  BSYNC B0 ;  /* 0x0000000000007941 */ /* 0x000fea0003800000 */
.L_x_3002:
[----:B------:R-:W-:Y:S05]  /*a7c0*/  BRA.DIV ~URZ, `(.L_x_3004) ;  /* 0x000106027f007947 */ /* 0x000fea000b800000 */
[----:B---3--:R3:W1:Y:S04]  /*a7d0*/  SHFL.IDX PT, R4, R13, 0x3, 0x181f ;  /* 0x00781f000d047f89 */ /* 0x00866800000e0000 */
[----:B------:R3:W2:Y:S02]  /*a7e0*/  SHFL.IDX PT, R0, R16, 0x3, 0x181f ;  /* 0x00781f0010007f89 */ /* 0x0006a400000e0000 */
.L_x_3118:
[----:B---3--:R-:W3:Y:S04]  /*a7f0*/  LDL R115, [R1] ;  /* 0x0000000001737983 */ /* 0x008ee80000100800 */
[----:B----4-:R-:W4:Y:S04]  /*a800*/  LDL R249, [R1+0x48] ;  /* 0x0000480001f97983 */ /* 0x010f280000100800 */
[----:B-12---:R-:W2:Y:S01]  /*a810*/  LDL R14, [R1+0x64] ;  /* 0x00006400010e7983 */ /* 0x006ea20000100800 */
[----:B------:R-:W-:Y:S01]  /*a820*/  IADD3 R6, R6, 0x60, RZ ;  /* 0x0000006006067810 */ /* 0x000fe20007ffe0ff */
[----:B------:R-:W-:Y:S01]  /*a830*/  IMAD.MOV.U32 R131, RZ, RZ, 0x30 ;  /* 0x00000030ff837424 */ /* 0x000fe200078e00ff */
[----:B------:R-:W-:-:S02]  /*a840*/  ULDC.64 UR4, c[0x0][0x40] ;  /* 0x0000100000047ab9 */ /* 0x000fc40000000a00 */
[----:B------:R-:W-:Y:S01]  /*a850*/  ISETP.GE.AND P0, PT, R6, R18, PT ;  /* 0x000000120600720c */ /* 0x000fe20003f06270 */
[----:B------:R-:W-:Y:S02]  /*a860*/  IMAD.MOV.U32 R8, RZ, RZ, c[0x0][0x2b8] ;  /* 0x0000ae00ff087624 */ /* 0x000fe400078e00ff */
[----:B------:R-:W-:-:S03]  /*a870*/  IMAD R130, R222, R131, -0x30 ;  /* 0xffffffd0de827424 */ /* 0x000fc600078e0283 */
[----:B------:R-:W-:-:S07]  /*a880*/  ISETP.NE.AND P3, PT, R8, 0x1, PT ;  /* 0x000000010800780c */ /* 0x000fce0003f65270 */
[----:B------:R-:W-:-:S04]  /*a890*/  @!P0 LEA R2, P1, R140, R0, 0x1 ;  /* 0x000000008c028211 */ /* 0x000fc800078208ff */
[----:B------:R-:W-:Y:S02]  /*a8a0*/  @!P0 LEA.HI.X R3, R140, R4, R141, 0x1, P1 ;  /* 0x000000048c038211 */ /* 0x000fe400008f0c8d */
[----:B------:R-:W-:-:S03]  /*a8b0*/  @!P0 LEA R8, P1, R231, R0, 0x1 ;  /* 0x00000000e7088211 */ /* 0x000fc600078208ff */
[----:B------:R-:W-:Y:S01]  /*a8c0*/  @!PT LDS RZ, [RZ] ;  /* 0x00000000fffff984 */ /* 0x000fe20000000800 */
[----:B------:R-:W-:Y:S01]  /*a8d0*/  @!PT LDS RZ, [RZ] ;  /* 0x00000000fffff984 */ /* 0x000fe20000000800 */
[----:B------:R-:W-:Y:S01]  /*a8e0*/  @!PT LDS RZ, [RZ] ;  /* 0x00000000fffff984 */ /* 0x000fe20000000800 */
[----:B------:R4:W-:Y:S01]  /*a8f0*/  @!P0 LDGSTS.E.BYPASS.LTC128B.128 [R237+0x13080], [R2.64], !P4 ;  /* 0x1308000002ed8fae */ /* 0x0009e2000e101d4a */
[----:B------:R-:W-:Y:S02]  /*a900*/  @!P0 LEA.HI.X R9, R231, R4, R238, 0x1, P1 ;  /* 0x00000004e7098211 */ /* 0x000fe400008f0cee */
[----:B------:R-:W-:Y:S01]  /*a910*/  ISETP.NE.AND P4, PT, R17, RZ, PT ;  /* 0x000000ff1100720c */ /* 0x000fe20003f85270 */
[----:B------:R-:W-:Y:S02]  /*a920*/  UIADD3 UR4, UP0, UR4, 0x160, URZ ;  /* 0x0000016004047890 */ /* 0x000fe4000ff1e03f */
[----:B------:R1:W-:Y:S02]  /*a930*/  @!P0 LDGSTS.E.BYPASS.LTC128B.128 [R237+0x17080], [R8.64], !P5 ;  /* 0x1708000008ed8fae */ /* 0x0003e4000e901d4a */
[----:B------:R-:W-:Y:S01]  /*a940*/  UIADD3.X UR5, URZ, UR5, URZ, UP0, !UPT ;  /* 0x000000053f057290 */ /* 0x000fe200087fe43f */
[----:B-----5:R-:W-:-:S04]  /*a950*/  IMAD.WIDE.U32 R28, R19, c[0x0][0x2b0], RZ ;  /* 0x0000ac00131c7a25 */ /* 0x020fc800078e00ff */
[----:B------:R-:W-:Y:S02]  /*a960*/  IMAD.U32 R18, RZ, RZ, UR4 ;  /* 0x00000004ff127e24 */ /* 0x000fe4000f8e00ff */
[----:B------:R-:W-:Y:S01]  /*a970*/  IMAD.MOV.U32 R223, RZ, RZ, RZ ;  /* 0x000000ffffdf7224 */ /* 0x000fe200078e00ff */
[----:B---3--:R-:W-:-:S04]  /*a980*/  SHF.R.S32.HI R15, RZ, 0x1f, R115 ;  /* 0x0000001fff0f7819 */ /* 0x008fc80000011473 */
[----:B------:R-:W-:-:S04]  /*a990*/  LEA.HI R6, R15, R115, RZ, 0x3 ;  /* 0x000000730f067211 */ /* 0x000fc800078f18ff */
[----:B------:R-:W-:-:S05]  /*a9a0*/  LOP3.LUT R13, R6, 0xfffffff8, RZ, 0xc0, !PT ;  /* 0xfffffff8060d7812 */ /* 0x000fca00078ec0ff */
[----:B------:R-:W-:Y:S01]  /*a9b0*/  IMAD.IADD R13, R115, 0x1, -R13 ;  /* 0x00000001730d7824 */ /* 0x000fe200078e0a0d */
[----:B------:R-:W-:-:S03]  /*a9c0*/  SHF.R.S32.HI R242, RZ, 0x3, R6 ;  /* 0x00000003fff27819 */ /* 0x000fc60000011406 */
[----:B------:R-:W-:-:S05]  /*a9d0*/  IMAD.SHL.U32 R10, R13, 0x20, RZ ;  /* 0x000000200d0a7824 */ /* 0x000fca00078e00ff */
[--C-:B------:R-:W-:Y:S01]  /*a9e0*/  IADD3 R6, R130, R10, R242.reuse ;  /* 0x0000000a82067210 */ /* 0x100fe20007ffe0f2 */
[----:B------:R3:W-:Y:S01]  /*a9f0*/  STL [R1+0x7c], R10 ;  /* 0x00007c0a01007387 */ /* 0x0007e20000100800 */
[----:B------:R-:W-:-:S03]  /*aa00*/  IMAD.IADD R24, R10, 0x1, R242 ;  /* 0x000000010a187824 */ /* 0x000fc600078e02f2 */
[----:B----4-:R-:W-:Y:S01]  /*aa10*/  IMAD.IADD R3, R249, 0x1, R6 ;  /* 0x00000001f9037824 */ /* 0x010fe200078e0206 */
[----:B--2---:R-:W-:-:S03]  /*aa20*/  ISETP.GE.AND P2, PT, R6, R14, PT ;  /* 0x0000000e0600720c */ /* 0x004fc60003f46270 */
[----:B------:R-:W-:Y:S01]  /*aa30*/  IMAD.MOV.U32 R2, RZ, RZ, R3 ;  /* 0x000000ffff027224 */ /* 0x000fe200078e0003 */
[----:B------:R-:W-:Y:S02]  /*aa40*/  ISETP.GT.OR P1, PT, R24, 0x2f, P2 ;  /* 0x0000002f1800780c */ /* 0x000fe40001724670 */
[C---:B-1----:R-:W-:Y:S02]  /*aa50*/  @!P0 LEA R8, P2, R227.reuse, R0, 0x1 ;  /* 0x00000000e3088211 */ /* 0x042fe400078408ff */
[----:B------:R-:W-:Y:S02]  /*aa60*/  SHF.R.S32.HI R6, RZ, 0x1f, R19 ;  /* 0x0000001fff067819 */ /* 0x000fe40000011413 */
[----:B------:R-:W-:Y:S01]  /*aa70*/  @!P0 LEA.HI.X R9, R227, R4, R240, 0x1, P2 ;  /* 0x00000004e3098211 */ /* 0x000fe200010f0cf0 */
[----:B---3--:R-:W-:-:S04]  /*aa80*/  @P3 IMAD.HI.U32 R10, R3, c[0x0][0x2bc], RZ ;  /* 0x0000af00030a3a27 */ /* 0x008fc800078e00ff */
[----:B------:R1:W-:Y:S01]  /*aa90*/  @!P0 LDGSTS.E.BYPASS.LTC128B.128 [R237+0x1b080], [R8.64], !P6 ;  /* 0x1b08000008ed8fae */ /* 0x0003e2000f101d4a */
[----:B------:R-:W-:Y:S02]  /*aaa0*/  @P3 SHF.R.U32.HI R2, RZ, c[0x0][0x2c0], R10 ;  /* 0x0000b000ff023a19 */ /* 0x000fe4000001160a */
[----:B------:R-:W-:Y:S01]  /*aab0*/  @!P0 LEA R10, P3, R228, R0, 0x1 ;  /* 0x00000000e40a8211 */ /* 0x000fe200078608ff */
[----:B------:R-:W-:-:S03]  /*aac0*/  IMAD R6, R6, c[0x0][0x2b0], RZ ;  /* 0x0000ac0006067a24 */ /* 0x000fc600078e02ff */
[----:B------:R-:W-:Y:S01]  /*aad0*/  @!P0 LEA.HI.X R11, R228, R4, R239, 0x1, P3 ;  /* 0x00000004e40b8211 */ /* 0x000fe200018f0cef */
[----:B------:R-:W-:Y:S02]  /*aae0*/  IMAD R6, R19, c[0x0][0x2b4], R6 ;  /* 0x0000ad0013067a24 */ /* 0x000fe400078e0206 */
[----:B------:R-:W-:Y:S02]  /*aaf0*/  IMAD.U32 R19, RZ, RZ, UR5 ;  /* 0x00000005ff137e24 */ /* 0x000fe4000f8e00ff */
[----:B------:R2:W-:Y:S04]  /*ab00*/  @!P0 LDGSTS.E.BYPASS.LTC128B.128 [R237+0x1f080], [R10.64], !P4 ;  /* 0x1f0800000aed8fae */ /* 0x0005e8000e101d4a */
[----:B------:R-:W0:Y:S01]  /*ab10*/  LDGDEPBAR ;  /* 0x00000000000079af */ /* 0x000e220000000000 */
[----:B------:R-:W-:Y:S01]  /*ab20*/  WARPSYNC 0xffffffff ;  /* 0xffffffff00007948 */ /* 0x000fe20003800000 */
[----:B------:R-:W-:Y:S01]  /*ab30*/  IMAD.IADD R16, R29, 0x1, R6 ;  /* 0x000000011d107824 */ /* 0x000fe200078e0206 */
[----:B------:R-:W-:-:S04]  /*ab40*/  @!P1 IADD3 R0, P2, R2, R28, RZ ;  /* 0x0000001c02009210 */ /* 0x000fc80007f5e0ff */
[----:B------:R-:W-:Y:S02]  /*ab50*/  @!P1 LEA.HI.X.SX32 R4, R2, R16, 0x1, P2 ;  /* 0x0000001002049211 */ /* 0x000fe400010f0eff */
[----:B-1----:R-:W-:-:S04]  /*ab60*/  @!P1 LEA R8, P2, R0, c[0x0][0x2a0], 0x2 ;  /* 0x0000a80000089a11 */ /* 0x002fc800078410ff */
[----:B------:R-:W-:Y:S01]  /*ab70*/  @!P1 LEA.HI.X R9, R0, c[0x0][0x2a4], R4, 0x2, P2 ;  /* 0x0000a90000099a11 */ /* 0x000fe200010f1404 */
[----:B------:R-:W-:Y:S06]  /*ab80*/  BAR.SYNC.DEFER_BLOCKING 0x0 ;  /* 0x0000000000007b1d */ /* 0x000fec0000010000 */
[----:B------:R1:W3:Y:S01]  /*ab90*/  @!P1 LDG.E R223, [R8.64] ;  /* 0x0000000a08df9981 */ /* 0x0002e2000c1e1900 */
[----:B------:R-:W-:-:S04]  /*aba0*/  IMAD.MOV R0, RZ, RZ, -R2 ;  /* 0x000000ffff007224 */ /* 0x000fc800078e0a02 */
[----:B------:R-:W-:-:S05]  /*abb0*/  IMAD R225, R0, c[0x0][0x2b8], R3 ;  /* 0x0000ae0000e17a24 */ /* 0x000fca00078e0203 */
[----:B------:R-:W-:Y:S01]  /*abc0*/  SHF.R.S32.HI R129, RZ, 0x1f, R225 ;  /* 0x0000001fff817819 */ /* 0x000fe200000114e1 */
[----:B------:R-:W-:-:S04]  /*abd0*/  IMAD.WIDE.U32 R2, R225, c[0x0][0x1e0], RZ ;  /* 0x00007800e1027a25 */ /* 0x000fc800078e00ff */
[----:B------:R-:W-:-:S04]  /*abe0*/  IMAD R0, R129, c[0x0][0x1e0], RZ ;  /* 0x0000780081007a24 */ /* 0x000fc800078e02ff */
[----:B------:R-:W-:-:S04]  /*abf0*/  IMAD R0, R225, c[0x0][0x1e4], R0 ;  /* 0x00007900e1007a24 */ /* 0x000fc800078e0200 */
[----:B------:R-:W-:Y:S02]  /*ac00*/  IMAD.IADD R3, R3, 0x1, R0 ;  /* 0x0000000103037824 */ /* 0x000fe400078e0200 */
[----:B------:R-:W-:-:S04]  /*ac10*/  IMAD.WIDE.U32 R250, R248, c[0x0][0x1e8], RZ ;  /* 0x00007a00f8fa7a25 */ /* 0x000fc800078e00ff */
[----:B------:R-:W-:Y:S02]  /*ac20*/  IMAD.SHL.U32 R0, R242, 0x40, RZ ;  /* 0x00000040f2007824 */ /* 0x000fe400078e00ff */
[----:B------:R-:W-:Y:S02]  /*ac30*/  IMAD R252, R248, c[0x0][0x1ec], R251 ;  /* 0x00007b00f8fc7a24 */ /* 0x000fe400078e02fb */
[----:B------:R-:W-:Y:S01]  /*ac40*/  IMAD.SHL.U32 R226, R13, 0x8, RZ ;  /* 0x000000080de27824 */ /* 0x000fe200078e00ff */
[----:B------:R-:W-:Y:S01]  /*ac50*/  LOP3.LUT R0, R0, 0x1c0, RZ, 0xc0, !PT ;  /* 0x000001c000007812 */ /* 0x000fe200078ec0ff */
[----:B------:R-:W-:-:S04]  /*ac60*/  IMAD R131, R222, -0x30, R131 ;  /* 0xffffffd0de837824 */ /* 0x000fc800078e0283 */
[----:B------:R-:W-:Y:S02]  /*ac70*/  IMAD.IADD R127, R14, 0x1, R131 ;  /* 0x000000010e7f7824 */ /* 0x000fe400078e0283 */
[----:B-1----:R-:W-:Y:S02]  /*ac80*/  IMAD.U32 R8, RZ, RZ, UR7 ;  /* 0x00000007ff087e24 */ /* 0x002fe4000f8e00ff */
[----:B------:R-:W-:Y:S01]  /*ac90*/  IMAD.U32 R9, RZ, RZ, UR6 ;  /* 0x00000006ff097e24 */ /* 0x000fe2000f8e00ff */
[----:B------:R-:W-:-:S04]  /*aca0*/  IADD3 R133, R226, 0x40, RZ ;  /* 0x00000040e2857810 */ /* 0x000fc80007ffe0ff */
[----:B------:R-:W-:Y:S01]  /*acb0*/  STL.64 [R1+0x20], R8 ;  /* 0x0000200801007387 */ /* 0x000fe20000100a00 */
[C---:B------:R-:W-:Y:S02]  /*acc0*/  IADD3 R135, R226.reuse, 0x80, RZ ;  /* 0x00000080e2877810 */ /* 0x040fe40007ffe0ff */
[C---:B------:R-:W-:Y:S02]  /*acd0*/  IADD3 R134, R226.reuse, 0xc0, RZ ;  /* 0x000000c0e2867810 */ /* 0x040fe40007ffe0ff */
[----:B------:R-:W-:Y:S02]  /*ace0*/  ISETP.GE.AND P6, PT, R226, c[0x0][0x1d4], PT ;  /* 0x00007500e2007a0c */ /* 0x000fe40003fc6270 */
[----:B------:R-:W-:Y:S02]  /*acf0*/  ISETP.GE.AND P5, PT, R133, c[0x0][0x1d4], PT ;  /* 0x0000750085007a0c */ /* 0x000fe40003fa6270 */
[----:B------:R-:W-:Y:S02]  /*ad00*/  ISETP.GE.AND P4, PT, R135, c[0x0][0x1d4], PT ;  /* 0x0000750087007a0c */ /* 0x000fe40003f86270 */
[----:B------:R-:W-:Y:S01]  /*ad10*/  ISETP.GE.AND P3, PT, R134, c[0x0][0x1d4], PT ;  /* 0x0000750086007a0c */ /* 0x000fe20003f66270 */
[----:B------:R-:W-:Y:S04]  /*ad20*/  STL [R1+0x78], R16 ;  /* 0x0000781001007387 */ /* 0x000fe80000100800 */
[----:B------:R-:W-:Y:S04]  /*ad30*/  STL.64 [R1+0x70], R28 ;  /* 0x0000701c01007387 */ /* 0x000fe80000100a00 */
[----:B------:R-:W-:Y:S04]  /*ad40*/  STL.64 [R1+0x28], R20 ;  /* 0x0000281401007387 */ /* 0x000fe80000100a00 */
[----:B------:R-:W-:Y:S04]  /*ad50*/  STL.64 [R1+0x30], R172 ;  /* 0x000030ac01007387 */ /* 0x000fe80000100a00 */
[----:B------:R-:W-:Y:S04]  /*ad60*/  STL.64 [R1+0x38], R26 ;  /* 0x0000381a01007387 */ /* 0x000fe80000100a00 */
[----:B------:R-:W-:Y:S04]  /*ad70*/  STL.64 [R1+0x40], R22 ;  /* 0x0000401601007387 */ /* 0x000fe80000100a00 */
[----:B------:R-:W-:Y:S01]  /*ad80*/  STL.64 [R1+0x18], R18 ;  /* 0x0000181201007387 */ /* 0x000fe20000100a00 */
[----:B------:R-:W-:Y:S01]  /*ad90*/  IADD3 R201, R192, 0x20, RZ ;  /* 0x00000020c0c97810 */ /* 0x000fe20007ffe0ff */
[----:B------:R-:W-:Y:S01]  /*ada0*/  BSSY B2, `(.L_x_3005) ;  /* 0x000003f000027945 */ /* 0x000fe20003800000 */
[----:B------:R-:W-:-:S02]  /*adb0*/  ISETP.GT.AND P2, PT, R24, 0x2f, PT ;  /* 0x0000002f1800780c */ /* 0x000fc40003f44270 */
[----:B------:R-:W-:Y:S02]  /*adc0*/  MOV R136, 0xb190 ;  /* 0x0000b19000887802 */ /* 0x000fe40000000f00 */
[----:B---3--:R-:W-:Y:S01]  /*add0*/  SHF.R.S32.HI R128, RZ, 0x1f, R223 ;  /* 0x0000001fff807819 */ /* 0x008fe200000114df */
[----:B------:R-:W-:-:S04]  /*ade0*/  IMAD.WIDE.U32 R2, R223, c[0x0][0x1f0], R2 ;  /* 0x00007c00df027a25 */ /* 0x000fc800078e0002 */
[----:B------:R-:W-:Y:S01]  /*adf0*/  IMAD R4, R128, c[0x0][0x1f0], RZ ;  /* 0x00007c0080047a24 */ /* 0x000fe200078e02ff */
[----:B------:R-:W-:-:S03]  /*ae00*/  IADD3 R2, P0, R2, R250, RZ ;  /* 0x000000fa02027210 */ /* 0x000fc60007f1e0ff */
[----:B------:R-:W-:-:S05]  /*ae10*/  IMAD R4, R223, c[0x0][0x1f4], R4 ;  /* 0x00007d00df047a24 */ /* 0x000fca00078e0204 */
[----:B------:R-:W-:Y:S02]  /*ae20*/  IADD3.X R6, R252, R3, R4, P0, !PT ;  /* 0x00000003fc067210 */ /* 0x000fe400007fe404 */
[----:B------:R-:W-:Y:S02]  /*ae30*/  LOP3.LUT R3, R0, 0x38, R226, 0xf8, !PT ;  /* 0x0000003800037812 */ /* 0x000fe400078ef8e2 */
[----:B------:R-:W-:Y:S02]  /*ae40*/  SHF.R.U32.HI R0, RZ, 0x3, R0 ;  /* 0x00000003ff007819 */ /* 0x000fe40000011600 */
[----:B------:R-:W-:Y:S02]  /*ae50*/  LEA R4, P0, R2, c[0x0][0x1c8], 0x1 ;  /* 0x0000720002047a11 */ /* 0x000fe400078008ff */
[----:B--2---:R-:W-:Y:S02]  /*ae60*/  LOP3.LUT R10, R3, R0, RZ, 0x3c, !PT ;  /* 0x00000000030a7212 */ /* 0x004fe400078e3cff */
[----:B------:R-:W-:-:S02]  /*ae70*/  LEA.HI R3, R15, R115, RZ, 0x6 ;  /* 0x000000730f037211 */ /* 0x000fc400078f30ff */
[----:B------:R-:W-:Y:S02]  /*ae80*/  LEA.HI.X R11, R2, c[0x0][0x1cc], R6, 0x1, P0 ;  /* 0x00007300020b7a11 */ /* 0x000fe400000f0c06 */
[----:B------:R-:W-:Y:S01]  /*ae90*/  SHFL.IDX PT, R2, R4, RZ, 0x181f ;  /* 0x00181fff04027589 */ /* 0x000fe200000e0000 */
[----:B------:R-:W-:Y:S01]  /*aea0*/  IMAD.SHL.U32 R6, R3, 0x8, RZ ;  /* 0x0000000803067824 */ /* 0x000fe200078e00ff */
[----:B------:R-:W-:Y:S02]  /*aeb0*/  IMNMX R0, R127, 0x30, PT ;  /* 0x000000307f007817 */ /* 0x000fe40003800200 */
[----:B------:R-:W1:Y:S03]  /*aec0*/  SHFL.IDX PT, R3, R11, RZ, 0x181f ;  /* 0x00181fff0b037589 */ /* 0x000e6600000e0000 */
[----:B------:R-:W-:Y:S01]  /*aed0*/  IMAD.IADD R0, R0, 0x1, -R242 ;  /* 0x0000000100007824 */ /* 0x000fe200078e0af2 */
[----:B------:R2:W-:Y:S04]  /*aee0*/  SHFL.IDX PT, R8, R4, 0x1, 0x181f ;  /* 0x00381f0004087f89 */ /* 0x0005e800000e0000 */
[----:B------:R3:W4:Y:S01]  /*aef0*/  SHFL.IDX PT, R9, R11, 0x1, 0x181f ;  /* 0x00381f000b097f89 */ /* 0x00072200000e0000 */
[----:B------:R-:W-:-:S02]  /*af00*/  ISETP.GE.AND P1, PT, R0, 0x1, PT ;  /* 0x000000010000780c */ /* 0x000fc40003f26270 */
[----:B------:R-:W-:Y:S02]  /*af10*/  ISETP.GT.AND P0, PT, R0, 0x20, PT ;  /* 0x000000200000780c */ /* 0x000fe40003f04270 */
[----:B------:R-:W-:Y:S02]  /*af20*/  LOP3.LUT R213, R10, 0xfffffe00, R6, 0xf8, !PT ;  /* 0xfffffe000ad57812 */ /* 0x000fe400078ef806 */
[----:B------:R-:W-:Y:S02]  /*af30*/  SHF.R.S32.HI R0, RZ, 0x1f, R135 ;  /* 0x0000001fff007819 */ /* 0x000fe40000011487 */
[----:B------:R-:W-:Y:S02]  /*af40*/  SHF.R.S32.HI R6, RZ, 0x1f, R134 ;  /* 0x0000001fff067819 */ /* 0x000fe40000011486 */
[----:B------:R-:W-:Y:S02]  /*af50*/  LEA.HI R0, R0, R135, RZ, 0x3 ;  /* 0x0000008700007211 */ /* 0x000fe400078f18ff */
[----:B------:R-:W-:-:S02]  /*af60*/  LEA.HI R6, R6, R134, RZ, 0x3 ;  /* 0x0000008606067211 */ /* 0x000fc400078f18ff */
[----:B--2---:R-:W-:-:S04]  /*af70*/  SHF.R.S32.HI R4, RZ, 0x1f, R133 ;  /* 0x0000001fff047819 */ /* 0x004fc80000011485 */
[----:B------:R-:W-:Y:S02]  /*af80*/  LEA.HI R4, R4, R133, RZ, 0x3 ;  /* 0x0000008504047211 */ /* 0x000fe400078f18ff */
[----:B------:R-:W-:Y:S02]  /*af90*/  LOP3.LUT R234, R0, 0xfffffff8, RZ, 0xc0, !PT ;  /* 0xfffffff800ea7812 */ /* 0x000fe400078ec0ff */
[----:B------:R-:W-:Y:S02]  /*afa0*/  LOP3.LUT R235, R4, 0xfffffff8, RZ, 0xc0, !PT ;  /* 0xfffffff804eb7812 */ /* 0x000fe400078ec0ff */
[----:B------:R-:W-:Y:S01]  /*afb0*/  LOP3.LUT R233, R6, 0xfffffff8, RZ, 0xc0, !PT ;  /* 0xfffffff806e97812 */ /* 0x000fe200078ec0ff */
[----:B------:R-:W-:Y:S02]  /*afc0*/  @P1 IMAD.SHL.U32 R4, R213, 0x2, RZ ;  /* 0x00000002d5041824 */ /* 0x000fe400078e00ff */
[----:B-1----:R-:W-:-:S04]  /*afd0*/  @P1 IMAD.WIDE R14, R226, 0x2, R2 ;  /* 0x00000002e20e1825 */ /* 0x002fc800078e0202 */
[--C-:B---3--:R-:W-:Y:S01]  /*afe0*/  @P1 IMAD.WIDE R10, R235, 0x2, R2.reuse ;  /* 0x00000002eb0a1825 */ /* 0x108fe200078e0202 */
[----:B------:R4:W-:Y:S03]  /*aff0*/  @P1 LDGSTS.E.BYPASS.LTC128B.128 [R4+0xa080], [R14.64], !P6 ;  /* 0x0a0800000e041fae */ /* 0x0009e6000f101d4a */
[--C-:B------:R-:W-:Y:S01]  /*b000*/  @P1 IMAD.WIDE R16, R234, 0x2, R2.reuse ;  /* 0x00000002ea101825 */ /* 0x100fe200078e0202 */
[----:B------:R1:W-:Y:S03]  /*b010*/  @P1 LDGSTS.E.BYPASS.LTC128B.128 [R4+0xb880], [R10.64], !P5 ;  /* 0x0b8800000a041fae */ /* 0x0003e6000e901d4a */
[----:B------:R-:W-:Y:S01]  /*b020*/  @P1 IMAD.WIDE R2, R233, 0x2, R2 ;  /* 0x00000002e9021825 */ /* 0x000fe200078e0202 */
[----:B------:R2:W-:Y:S03]  /*b030*/  @P1 LDGSTS.E.BYPASS.LTC128B.128 [R4+0xd080], [R16.64], !P4 ;  /* 0x0d08000010041fae */ /* 0x0005e6000e101d4a */
[----:B------:R-:W-:Y:S01]  /*b040*/  @P0 IMAD.SHL.U32 R0, R213, 0x2, RZ ;  /* 0x00000002d5000824 */ /* 0x000fe200078e00ff */
[----:B------:R3:W-:Y:S01]  /*b050*/  @P1 LDGSTS.E.BYPASS.LTC128B.128 [R4+0xe880], [R2.64], !P3 ;  /* 0x0e88000002041fae */ /* 0x0007e2000d901d4a */
[----:B------:R-:W-:Y:S01]  /*b060*/  LOP3.LUT P1, RZ, R146, 0x2, RZ, 0xc0, !PT ;  /* 0x0000000292ff7812 */ /* 0x000fe2000782c0ff */
[----:B----4-:R-:W-:-:S04]  /*b070*/  @P0 IMAD.WIDE R14, R226, 0x2, R8 ;  /* 0x00000002e20e0825 */ /* 0x010fc800078e0208 */
[--C-:B-1----:R-:W-:Y:S01]  /*b080*/  @P0 IMAD.WIDE R10, R235, 0x2, R8.reuse ;  /* 0x00000002eb0a0825 */ /* 0x102fe200078e0208 */
[----:B------:R1:W-:Y:S04]  /*b090*/  @P0 LDGSTS.E.BYPASS.LTC128B.128 [R0+0xb080], [R14.64], !P6 ;  /* 0x0b0800000e000fae */ /* 0x0003e8000f101d4a */
[----:B------:R1:W-:Y:S01]  /*b0a0*/  @P0 LDGSTS.E.BYPASS.LTC128B.128 [R0+0xc880], [R10.64], !P5 ;  /* 0x0c8800000a000fae */ /* 0x0003e2000e901d4a */
[----:B---3--:R-:W-:-:S04]  /*b0b0*/  @P0 IMAD.WIDE R2, R234, 0x2, R8 ;  /* 0x00000002ea020825 */ /* 0x008fc800078e0208 */
[----:B------:R-:W-:Y:S01]  /*b0c0*/  @P0 IMAD.WIDE R8, R233, 0x2, R8 ;  /* 0x00000002e9080825 */ /* 0x000fe200078e0208 */
[----:B------:R1:W-:Y:S04]  /*b0d0*/  @P0 LDGSTS.E.BYPASS.LTC128B.128 [R0+0xe080], [R2.64], !P4 ;  /* 0x0e08000002000fae */ /* 0x0003e8000e101d4a */
[----:B------:R1:W-:Y:S04]  /*b0e0*/  @P0 LDGSTS.E.BYPASS.LTC128B.128 [R0+0xf880], [R8.64], !P3 ;  /* 0x0f88000008000fae */ /* 0x0003e8000d901d4a */
[----:B------:R-:W0:Y:S01]  /*b0f0*/  LDGDEPBAR ;  /* 0x00000000000079af */ /* 0x000e220000000000 */
[----:B------:R-:W-:-:S02]  /*b100*/  @P1 IADD3 R201, R192, -0x20, RZ ;  /* 0xffffffe0c0c91810 */ /* 0x000fc40007ffe0ff */
[----:B------:R-:W-:Y:S02]  /*b110*/  SHF.R.S32.HI R245, RZ, 0x1f, R235 ;  /* 0x0000001ffff57819 */ /* 0x000fe400000114eb */
[C---:B------:R-:W-:Y:S02]  /*b120*/  IADD3 R212, R201.reuse, 0x1000, RZ ;  /* 0x00001000c9d47810 */ /* 0x040fe40007ffe0ff */
[----:B------:R-:W-:Y:S02]  /*b130*/  IADD3 R211, R201, 0x800, RZ ;  /* 0x00000800c9d37810 */ /* 0x000fe40007ffe0ff */
[----:B------:R-:W-:Y:S02]  /*b140*/  SHF.R.S32.HI R244, RZ, 0x1f, R234 ;  /* 0x0000001ffff47819 */ /* 0x000fe400000114ea */
[----:B------:R-:W-:Y:S01]  /*b150*/  SHF.R.S32.HI R243, RZ, 0x1f, R233 ;  /* 0x0000001ffff37819 */ /* 0x000fe200000114e9 */
[----:B-1----:R-:W-:-:S05]  /*b160*/  IMAD.U32 R0, RZ, RZ, UR7 ;  /* 0x00000007ff007e24 */ /* 0x002fca000f8e00ff */
[----:B------:R-:W-:Y:S02]  /*b170*/  IADD3 R79, R0, 0x18, RZ ;  /* 0x00000018004f7810 */ /* 0x000fe40007ffe0ff */
[----:B--2---:R-:W-:Y:S05]  /*b180*/  CALL.REL.NOINC `($_ZN7cutlass13device_kernelIN5flash19enable_sm80_to_sm89INS1_16FlashAttnFwdSm80INS1_25CollectiveMainloopFwdSm80ILi8ELi1ELb0EN4cute5tupleIJNS5_1CILi128EEENS7_ILi48EEENS7_ILi256EEEEEELi256ENS_10bfloat16_tEfNS_4arch4Sm80ELb1ELb0ELb1ELb1ELb1ELb1ELb1ELb1EEENS1_21CollectiveEpilogueFwdINS6_IJS8_SA_S9_EEENS6_IJNS7_ILi1EEESI_SI_EEESC_SE_Li256ELb1ELb1ELb1ELb0EEENS1_36VarlenDynamicPersistentTileSchedulerILi128ELi48ELi256ELi256ELb1ELb1ELb0ELb1ELb1ELb1EEEEEEEEEvNT_6ParamsE$_ZZN5flash25CollectiveMainloopFwdSm80ILi8ELi1ELb0EN4cute5tupleIJNS1_1CILi128EEENS3_ILi48EEENS3_ILi256EEEEEELi256EN7cutlass10bfloat16_tEfNS8_4arch4Sm80ELb1ELb0ELb1ELb1ELb1ELb1ELb1ELb1EE3mmaINS_16FlashAttnFwdSm80ISC_NS_21CollectiveEpilogueFwdINS2_IJS4_S6_S5_EEENS2_IJNS3_ILi1EEESH_SH_EEES9_SB_Li256ELb1ELb1ELb1ELb0EEENS_36VarlenDynamicPersistentTileSchedulerILi128ELi48ELi256ELi256ELb1ELb1ELb0ELb1ELb1ELb1EEEE13SharedStorageENS1_6TensorINS1_11ArrayEngineIfLm128EEENS1_6LayoutINS2_IJNS2_IJNS3_ILi2EEESS_EEESH_NS3_ILi32EEEEEENS2_IJNS2_IJSH_SS_EEENS3_ILi0EEENS3_ILi4EEEEEEEEEENS_7SoftmaxILi2ELi0EEEEEbRKNSC_6ParamsERT0_RT1_iRKNS_16SeqlenInfoQKNewKILb1ELb1EEENS2_IJiiiiEEERT_ENKUlvE_clEv) ;  /* 0x000121a000007944 */ /* 0x004fea0003c00000 */
[----:B------:R-:W-:Y:S05]  /*b190*/  BSYNC B2 ;  /* 0x0000000000027941 */ /* 0x000fea0003800000 */
.L_x_3005:
[----:B------:R2:W5:Y:S01]  /*b1a0*/  LDL R96, [R1] ;  /* 0x0000000001607983 */ /* 0x0005620000100800 */
[----:B------:R-:W-:-:S04]  /*b1b0*/  DEPBAR.LE SB0, 0x0 ;  /* 0x000080000000791a */ /* 0x000fc80000000000 */
[----:B------:R2:W5:Y:S01]  /*b1c0*/  LDL R221, [R1+0x10] ;  /* 0x0000100001dd7983 */ /* 0x0005620000100800 */
[----:B------:R-:W-:Y:S01]  /*b1d0*/  WARPSYNC 0xffffffff ;  /* 0xffffffff00007948 */ /* 0x000fe20003800000 */
[----:B------:R-:W-:Y:S02]  /*b1e0*/  IMAD R0, R129, c[0x0][0x208], RZ ;  /* 0x0000820081007a24 */ /* 0x000fe400078e02ff */
[----:B------:R-:W-:Y:S01]  /*b1f0*/  BAR.SYNC.DEFER_BLOCKING 0x0 ;  /* 0x0000000000007b1d */ /* 0x000fe20000010000 */
[----:B------:R-:W-:-:S04]  /*b200*/  IMAD.WIDE.U32 R2, R225, c[0x0][0x208], RZ ;  /* 0x00008200e1027a25 */ /* 0x000fc800078e00ff */
[----:B------:R-:W-:Y:S02]  /*b210*/  IMAD R0, R225, c[0x0][0x20c], R0 ;  /* 0x00008300e1007a24 */ /* 0x000fe400078e0200 */
[----:B------:R-:W-:-:S03]  /*b220*/  IMAD.WIDE.U32 R246, R248, c[0x0][0x210], RZ ;  /* 0x00008400f8f67a25 */ /* 0x000fc600078e00ff */
[----:B------:R-:W-:Y:S01]  /*b230*/  IADD3 R3, R3, R0, RZ ;  /* 0x0000000003037210 */ /* 0x000fe20007ffe0ff */
[----:B------:R-:W-:Y:S02]  /*b240*/  IMAD R0, R128, c[0x0][0x218], RZ ;  /* 0x0000860080007a24 */ /* 0x000fe400078e02ff */
[----:B------:R-:W-:Y:S02]  /*b250*/  IMAD R248, R248, c[0x0][0x214], R247 ;  /* 0x00008500f8f87a24 */ /* 0x000fe400078e02f7 */
[----:B------:R-:W-:-:S04]  /*b260*/  IMAD.WIDE.U32 R2, R223, c[0x0][0x218], R2 ;  /* 0x00008600df027a25 */ /* 0x000fc800078e0002 */
[----:B------:R-:W-:Y:S01]  /*b270*/  IMAD R4, R223, c[0x0][0x21c], R0 ;  /* 0x00008700df047a24 */ /* 0x000fe200078e0200 */
[----:B------:R-:W-:-:S04]  /*b280*/  IADD3 R0, P1, R2, R246, RZ ;  /* 0x000000f602007210 */ /* 0x000fc80007f3e0ff */
[----:B------:R-:W-:Y:S01]  /*b290*/  LEA R6, P0, R0, c[0x0][0x1f8], 0x1 ;  /* 0x00007e0000067a11 */ /* 0x000fe200078008ff */
[----:B-1----:R2:W1:Y:S01]  /*b2a0*/  LDSM.16.M88.4 R16, [R197] ;  /* 0x00000000c510783b */ /* 0x0024620000000200 */
[----:B------:R-:W-:-:S03]  /*b2b0*/  IADD3.X R2, R248, R3, R4, P1, !PT ;  /* 0x00000003f8027210 */ /* 0x000fc60000ffe404 */
[----:B-----5:R2:W3:Y:S01]  /*b2c0*/  LDSM.16.M88.4 R36, [R192] ;  /* 0x00000000c024783b */ /* 0x0204e20000000200 */
[----:B------:R-:W-:Y:S02]  /*b2d0*/  LEA.HI.X R4, R0, c[0x0][0x1fc], R2, 0x1, P0 ;  /* 0x00007f0000047a11 */ /* 0x000fe400000f0c02 */
[----:B------:R-:W-:Y:S01]  /*b2e0*/  IADD3 R0, -R242, R127, RZ ;  /* 0x0000007ff2007210 */ /* 0x000fe20007ffe1ff */
[----:B------:R2:W4:Y:S04]  /*b2f0*/  LDSM.16.M88.4 R40, [R192+0x800] ;  /* 0x00080000c028783b */ /* 0x0005280000000200 */
[----:B------:R2:W1:Y:S04]  /*b300*/  LDSM.16.M88.4 R52, [R192+0x1000] ;  /* 0x00100000c034783b */ /* 0x0004680000000200 */
[----:B------:R2:W1:Y:S04]  /*b310*/  LDSM.16.M88.4 R20, [R198] ;  /* 0x00000000c614783b */ /* 0x0004680000000200 */
[----:B------:R2:W1:Y:S04]  /*b320*/  LDSM.16.M88.4 R56, [R201] ;  /* 0x00000000c938783b */ /* 0x0004680000000200 */
[----:B------:R2:W1:Y:S04]  /*b330*/  LDSM.16.M88.4 R64, [R201+0x800] ;  /* 0x00080000c940783b */ /* 0x0004680000000200 */
[----:B------:R2:W1:Y:S01]  /*b340*/  LDSM.16.M88.4 R72, [R201+0x1000] ;  /* 0x00100000c948783b */ /* 0x0004620000000200 */
[----:B------:R-:W-:Y:S05]  /*b350*/  BRA.DIV ~URZ, `(.L_x_3006) ;  /* 0x0000fb427f007947 */ /* 0x000fea000b800000 */
[----:B------:R2:W4:Y:S02]  /*b360*/  SHFL.IDX PT, R3, R4, RZ, 0x181f ;  /* 0x00181fff04037589 */ /* 0x00052400000e0000 */
.L_x_3119:
[----:B------:R-:W5:Y:S01]  /*b370*/  SHFL.IDX PT, R2, R6, RZ, 0x181f ;  /* 0x00181fff06027589 */ /* 0x000f6200000e0000 */
[----:B------:R-:W-:Y:S01]  /*b380*/  ISETP.GE.AND P1, PT, R226, c[0x0][0x1d4], PT ;  /* 0x00007500e2007a0c */ /* 0x000fe20003f26270 */
[----:B------:R-:W-:Y:S01]  /*b390*/  IMAD.SHL.U32 R213, R213, 0x2, RZ ;  /* 0x00000002d5d57824 */ /* 0x000fe200078e00ff */
[----:B------:R-:W-:Y:S01]  /*b3a0*/  LOP3.LUT R232, R232, 0xfffffff7, RZ, 0xc0, !PT ;  /* 0xfffffff7e8e87812 */ /* 0x000fe200078ec0ff */
[----:B------:R-:W-:Y:S01]  /*b3b0*/  BSSY B0, `(.L_x_3007) ;  /* 0x0000036000007945 */ /* 0x000fe20003800000 */
[----:B------:R-:W-:Y:S01]  /*b3c0*/  ISETP.LT.OR P0, PT, R0, 0x1, P1 ;  /* 0x000000010000780c */ /* 0x000fe20000f01670 */
[----:B----45:R-:W-:-:S12]  /*b3d0*/  IMAD.WIDE R8, R226, 0x2, R2 ;  /* 0x00000002e2087825 */ /* 0x030fd800078e0202 */
[----:B------:R-:W-:Y:S01]  /*b3e0*/  @!PT LDS RZ, [RZ] ;  /* 0x00000000fffff984 */ /* 0x000fe20000000800 */
[----:B------:R-:W-:Y:S01]  /*b3f0*/  @!PT LDS RZ, [RZ] ;  /* 0x00000000fffff984 */ /* 0x000fe20000000800 */
[----:B------:R4:W-:Y:S01]  /*b400*/  LDGSTS.E.BYPASS.LTC128B.128 [R213+0x4080], [R8.64], !P0 ;  /* 0x0408000008d57fae */ /* 0x0009e2000c101d4a */
[----:B------:R-:W-:-:S13]  /*b410*/  ISETP.GE.AND P0, PT, R133, c[0x0][0x1d4], PT ;  /* 0x0000750085007a0c */ /* 0x000fda0003f06270 */
[----:B------:R-:W-:Y:S02]  /*b420*/  @P0 LOP3.LUT R232, R232, 0x8, RZ, 0xfc, !PT ;  /* 0x00000008e8e80812 */ /* 0x000fe400078efcff */
[----:B------:R-:W-:Y:S02]  /*b430*/  ISETP.LT.OR P0, PT, R0, 0x1, P0 ;  /* 0x000000010000780c */ /* 0x000fe40000701670 */
[----:B------:R-:W-:Y:S01]  /*b440*/  LOP3.LUT R232, R232, 0xfffffffb, RZ, 0xc0, !PT ;  /* 0xfffffffbe8e87812 */ /* 0x000fe200078ec0ff */
[----:B----4-:R-:W-:-:S10]  /*b450*/  IMAD.WIDE R8, R235, 0x2, R2 ;  /* 0x00000002eb087825 */ /* 0x010fd400078e0202 */
[----:B------:R4:W-:Y:S01]  /*b460*/  LDGSTS.E.BYPASS.LTC128B.128 [R213+0x5880], [R8.64], !P0 ;  /* 0x0588000008d57fae */ /* 0x0009e2000c101d4a */
[----:B------:R-:W-:-:S13]  /*b470*/  ISETP.GE.AND P0, PT, R135, c[0x0][0x1d4], PT ;  /* 0x0000750087007a0c */ /* 0x000fda0003f06270 */
[----:B------:R-:W-:Y:S02]  /*b480*/  @P0 LOP3.LUT R232, R232, 0x4, RZ, 0xfc, !PT ;  /* 0x00000004e8e80812 */ /* 0x000fe400078efcff */
[----:B------:R-:W-:Y:S02]  /*b490*/  ISETP.LT.OR P0, PT, R0, 0x1, P0 ;  /* 0x000000010000780c */ /* 0x000fe40000701670 */
[----:B------:R-:W-:Y:S01]  /*b4a0*/  LOP3.LUT R232, R232, 0xfffffffd, RZ, 0xc0, !PT ;  /* 0xfffffffde8e87812 */ /* 0x000fe200078ec0ff */
[----:B----4-:R-:W-:-:S04]  /*b4b0*/  IMAD.WIDE R8, R234, 0x2, R2 ;  /* 0x00000002ea087825 */ /* 0x010fc800078e0202 */
[----:B------:R-:W-:-:S06]  /*b4c0*/  IMAD.WIDE R2, R233, 0x2, R2 ;  /* 0x00000002e9027825 */ /* 0x000fcc00078e0202 */
[----:B------:R4:W-:Y:S01]  /*b4d0*/  LDGSTS.E.BYPASS.LTC128B.128 [R213+0x7080], [R8.64], !P0 ;  /* 0x0708000008d57fae */ /* 0x0009e2000c101d4a */
[----:B------:R-:W-:-:S13]  /*b4e0*/  ISETP.GE.AND P0, PT, R134, c[0x0][0x1d4], PT ;  /* 0x0000750086007a0c */ /* 0x000fda0003f06270 */
[----:B------:R-:W-:Y:S02]  /*b4f0*/  @P0 LOP3.LUT R232, R232, 0x2, RZ, 0xfc, !PT ;  /* 0x00000002e8e80812 */ /* 0x000fe400078efcff */
[----:B------:R-:W-:Y:S02]  /*b500*/  ISETP.LT.OR P0, PT, R0, 0x1, P0 ;  /* 0x000000010000780c */ /* 0x000fe40000701670 */
[----:B------:R-:W-:-:S11]  /*b510*/  LOP3.LUT R232, R232, 0xfffffffe, RZ, 0xc0, !PT ;  /* 0xfffffffee8e87812 */ /* 0x000fd600078ec0ff */
[----:B------:R5:W-:Y:S01]  /*b520*/  LDGSTS.E.BYPASS.LTC128B.128 [R213+0x8880], [R2.64], !P0 ;  /* 0x0888000002d57fae */ /* 0x000be2000c101d4a */
[----:B------:R-:W-:-:S13]  /*b530*/  ISETP.GT.AND P0, PT, R115, 0x7f, PT ;  /* 0x0000007f7300780c */ /* 0x000fda0003f04270 */
[----:B------:R-:W-:Y:S02]  /*b540*/  @P0 LOP3.LUT R232, R232, 0x1, RZ, 0xfc, !PT ;  /* 0x00000001e8e80812 */ /* 0x000fe400078efcff */
[----:B-----5:R-:W-:Y:S01]  /*b550*/  SHF.R.S32.HI R2, RZ, 0x1f, R226 ;  /* 0x0000001fff027819 */ /* 0x020fe200000114e2 */
[----:B------:R-:W-:Y:S05]  /*b560*/  @P0 BRA `(.L_x_3008) ;  /* 0x000001a000000947 */ /* 0x000fea0003800000 */
[----:B----4-:R-:W-:Y:S05]  /*b570*/  BRA.DIV ~URZ, `(.L_x_3009) ;  /* 0x0000f9927f007947 */ /* 0x010fea000b800000 */
[----:B--2---:R-:W2:Y:S04]  /*b580*/  SHFL.IDX PT, R4, R4, 0x1, 0x181f ;  /* 0x00381f0004047f89 */ /* 0x004ea800000e0000 */
[----:B------:R4:W3:Y:S02]  /*b590*/  SHFL.IDX PT, R2, R6, 0x1, 0x181f ;  /* 0x00381f0006027f89 */ /* 0x0008e400000e0000 */
.L_x_3120:
[C---:B---3--:R-:W-:Y:S02]  /*b5a0*/  LEA R14, P0, R235.reuse, R2, 0x1 ;  /* 0x00000002eb0e7211 */ /* 0x048fe400078008ff */
[----:B------:R-:W-:Y:S02]  /*b5b0*/  SHF.R.S32.HI R3, RZ, 0x1f, R226 ;  /* 0x0000001fff037819 */ /* 0x000fe400000114e2 */
[----:B--2---:R-:W-:-:S02]  /*b5c0*/  LEA.HI.X R15, R235, R4, R245, 0x1, P0 ;  /* 0x00000004eb0f7211 */ /* 0x004fc400000f0cf5 */
[----:B------:R-:W-:-:S04]  /*b5d0*/  LEA R10, P0, R234, R2, 0x1 ;  /* 0x00000002ea0a7211 */ /* 0x000fc800078008ff */
[----:B------:R-:W-:Y:S02]  /*b5e0*/  LEA.HI.X R11, R234, R4, R244, 0x1, P0 ;  /* 0x00000004ea0b7211 */ /* 0x000fe400000f0cf4 */
[----:B------:R-:W-:-:S04]  /*b5f0*/  LEA R8, P0, R226, R2, 0x1 ;  /* 0x00000002e2087211 */ /* 0x000fc800078008ff */
[----:B------:R-:W-:Y:S02]  /*b600*/  LEA.HI.X R9, R226, R4, R3, 0x1, P0 ;  /* 0x00000004e2097211 */ /* 0x000fe400000f0c03 */
[----:B------:R-:W-:Y:S02]  /*b610*/  ISETP.LT.OR P0, PT, R0, 0x21, P1 ;  /* 0x000000210000780c */ /* 0x000fe40000f01670 */
[----:B------:R-:W-:-:S11]  /*b620*/  ISETP.GE.AND P1, PT, R133, c[0x0][0x1d4], PT ;  /* 0x0000750085007a0c */ /* 0x000fd60003f26270 */
[----:B------:R-:W-:Y:S01]  /*b630*/  @!PT LDS RZ, [RZ] ;  /* 0x00000000fffff984 */ /* 0x000fe20000000800 */
[----:B------:R-:W-:Y:S01]  /*b640*/  @!PT LDS RZ, [RZ] ;  /* 0x00000000fffff984 */ /* 0x000fe20000000800 */
[----:B------:R-:W-:Y:S01]  /*b650*/  @!PT LDS RZ, [RZ] ;  /* 0x00000000fffff984 */ /* 0x000fe20000000800 */
[----:B------:R2:W-:Y:S01]  /*b660*/  LDGSTS.E.BYPASS.LTC128B.128 [R213+0x5080], [R8.64], !P0 ;  /* 0x0508000008d57fae */ /* 0x0005e2000c101d4a */
[----:B------:R-:W-:-:S04]  /*b670*/  LEA R2, P0, R233, R2, 0x1 ;  /* 0x00000002e9027211 */ /* 0x000fc800078008ff */
[----:B------:R-:W-:Y:S02]  /*b680*/  LEA.HI.X R3, R233, R4, R243, 0x1, P0 ;  /* 0x00000004e9037211 */ /* 0x000fe400000f0cf3 */
[----:B------:R-:W-:Y:S02]  /*b690*/  ISETP.LT.OR P0, PT, R0, 0x21, P1 ;  /* 0x000000210000780c */ /* 0x000fe40000f01670 */
[----:B------:R-:W-:-:S11]  /*b6a0*/  ISETP.GE.AND P1, PT, R134, c[0x0][0x1d4], PT ;  /* 0x0000750086007a0c */ /* 0x000fd60003f26270 */
[----:B------:R2:W-:Y:S01]  /*b6b0*/  LDGSTS.E.BYPASS.LTC128B.128 [R213+0x6880], [R14.64], !P0 ;  /* 0x068800000ed57fae */ /* 0x0005e2000c101d4a */
[----:B------:R-:W-:-:S04]  /*b6c0*/  ISETP.GE.AND P0, PT, R135, c[0x0][0x1d4], PT ;  /* 0x0000750087007a0c */ /* 0x000fc80003f06270 */
[----:B------:R-:W-:-:S13]  /*b6d0*/  ISETP.LT.OR P0, PT, R0, 0x21, P0 ;  /* 0x000000210000780c */ /* 0x000fda0000701670 */
[----:B------:R2:W-:Y:S01]  /*b6e0*/  LDGSTS.E.BYPASS.LTC128B.128 [R213+0x8080], [R10.64], !P0 ;  /* 0x080800000ad57fae */ /* 0x0005e2000c101d4a */
[----:B------:R-:W-:-:S13]  /*b6f0*/  ISETP.LT.OR P0, PT, R0, 0x21, P1 ;  /* 0x000000210000780c */ /* 0x000fda0000f01670 */
[----:B------:R2:W-:Y:S02]  /*b700*/  LDGSTS.E.BYPASS.LTC128B.128 [R213+0x9880], [R2.64], !P0 ;  /* 0x0988000002d57fae */ /* 0x0005e4000c101d4a */
.L_x_3008:
[----:B----4-:R-:W-:Y:S05]  /*b710*/  BSYNC B0 ;  /* 0x0000000000007941 */ /* 0x010fea0003800000 */
.L_x_3007:
[----:B------:R-:W-:Y:S01]  /*b720*/  LOP3.LUT P0, RZ, R146, 0x4, RZ, 0xc0, !PT ;  /* 0x0000000492ff7812 */ /* 0x000fe2000780c0ff */
[----:B------:R-:W0:Y:S01]  /*b730*/  LDGDEPBAR ;  /* 0x00000000000079af */ /* 0x000e220000000000 */
[----:B------:R-:W-:Y:S01]  /*b740*/  MOV R0, 0x40 ;  /* 0x0000004000007802 */ /* 0x000fe20000000f00 */
[----:B------:R-:W-:Y:S01]  /*b750*/  WARPSYNC 0xffffffff ;  /* 0xffffffff00007948 */ /* 0x000fe20003800000 */
[----:B-1-3--:R-:W-:Y:S01]  /*b760*/  HMMA.16816.F32.BF16 R24, R16, R36, RZ ;  /* 0x000000241018723c */ /* 0x00afe200000418ff */
[----:B--2---:R-:W-:Y:S01]  /*b770*/  LDSM.16.M88.4 R8, [R200] ;  /* 0x00000000c808783b */ /* 0x004fe20000000200 */
        /* <DEDUP_REMOVED lines=14> */
[----:B------:R-:W-:Y:S01]  /*b860*/  LDSM.16.M88.4 R60, [R147+0x1000] ;  /* 0x00100000933c783b */ /* 0x000fe20000000200 */
[----:B------:R-:W-:-:S02]  /*b870*/  IADD3 R206, R201, 0x4000, RZ ;  /* 0x00004000c9ce7810 */ /* 0x000fc40007ffe0ff */
[C---:B------:R-:W-:Y:S01]  /*b880*/  IADD3 R205, R201.reuse, 0x3800, RZ ;  /* 0x00003800c9cd7810 */ /* 0x040fe20007ffe0ff */
[----:B------:R-:W-:Y:S01]  /*b890*/  LDSM.16.M88.4 R68, [R15] ;  /* 0x000000000f44783b */ /* 0x000fe20000000200 */
[C---:B------:R-:W-:Y:S01]  /*b8a0*/  IADD3 R204, R201.reuse, 0x1800, RZ ;  /* 0x00001800c9cc7810 */ /* 0x040fe20007ffe0ff */
[----:B------:R-:W-:Y:S01]  /*b8b0*/  HMMA.16816.F32.BF16 R40, R16, R42, RZ ;  /* 0x0000002a1028723c */ /* 0x000fe200000418ff */
[C---:B------:R-:W-:Y:S01]  /*b8c0*/  IADD3 R203, R201.reuse, 0x2800, RZ ;  /* 0x00002800c9cb7810 */ /* 0x040fe20007ffe0ff */
[----:B------:R-:W-:Y:S01]  /*b8d0*/  LDSM.16.M88.4 R84, [R147+0x1800] ;  /* 0x001800009354783b */ /* 0x000fe20000000200 */
[----:B------:R-:W-:-:S05]  /*b8e0*/  IADD3 R202, R201, 0x2000, RZ ;  /* 0x00002000c9ca7810 */ /* 0x000fca0007ffe0ff */
[C---:B------:R-:W-:Y:S08]  /*b8f0*/  HMMA.16816.F32.BF16 R44, R16.reuse, R52, RZ ;  /* 0x00000034102c723c */ /* 0x040ff000000418ff */
[----:B------:R-:W-:Y:S01]  /*b900*/  HMMA.16816.F32.BF16 R28, R16, R54, RZ ;  /* 0x00000036101c723c */ /* 0x000fe200000418ff */
[----:B------:R-:W2:Y:S04]  /*b910*/  LDSM.16.M88.4 R52, [R147+0x800] ;  /* 0x000800009334783b */ /* 0x000ea80000000200 */
[----:B------:R-:W3:Y:S03]  /*b920*/  LDSM.16.M88.4 R16, [R199] ;  /* 0x00000000c710783b */ /* 0x000ee60000000200 */
[C---:B------:R-:W-:Y:S08]  /*b930*/  HMMA.16816.F32.BF16 R24, R20.reuse, R56, R24 ;  /* 0x000000381418723c */ /* 0x040ff00000041818 */
[C---:B------:R-:W-:Y:S01]  /*b940*/  HMMA.16816.F32.BF16 R36, R20.reuse, R58, R36 ;  /* 0x0000003a1424723c */ /* 0x040fe20000041824 */
[----:B------:R-:W4:Y:S07]  /*b950*/  LDSM.16.M88.4 R56, [R15+0x800] ;  /* 0x000800000f38783b */ /* 0x000f2e0000000200 */
[C---:B------:R-:W-:Y:S08]  /*b960*/  HMMA.16816.F32.BF16 R32, R20.reuse, R64, R32 ;  /* 0x000000401420723c */ /* 0x040ff00000041820 */
[C---:B------:R-:W-:Y:S01]  /*b970*/  HMMA.16816.F32.BF16 R40, R20.reuse, R66, R40 ;  /* 0x000000421428723c */ /* 0x040fe20000041828 */
[----:B------:R-:W5:Y:S07]  /*b980*/  LDSM.16.M88.4 R64, [R15+0x1000] ;  /* 0x001000000f40783b */ /* 0x000f6e0000000200 */
        /* <DEDUP_REMOVED lines=9> */
[C---:B------:R-:W-:Y:S08]  /*ba20*/  HMMA.16816.F32.BF16 R44, R8.reuse, R60, R44 ;  /* 0x0000003c082c723c */ /* 0x040ff0000004182c */
[----:B------:R-:W-:Y:S01]  /*ba30*/  HMMA.16816.F32.BF16 R28, R8, R62, R28 ;  /* 0x0000003e081c723c */ /* 0x000fe2000004181c */
[----:B------:R-:W1:Y:S04]  /*ba40*/  LDSM.16.M88.4 R60, [R192+0x2800] ;  /* 0x00280000c03c783b */ /* 0x000e680000000200 */
[----:B------:R-:W1:Y:S03]  /*ba50*/  LDSM.16.M88.4 R8, [R198+0x4000] ;  /* 0x00400000c608783b */ /* 0x000e660000000200 */
        /* <DEDUP_REMOVED lines=16> */
[C---:B------:R-:W-:Y:S08]  /*bb60*/  HMMA.16816.F32.BF16 R32, R24.reuse, R60, R44 ;  /* 0x0000003c1820723c */ /* 0x040ff0000004182c */
[----:B------:R-:W-:Y:S01]  /*bb70*/  HMMA.16816.F32.BF16 R28, R24, R62, R28 ;  /* 0x0000003e181c723c */ /* 0x000fe2000004181c */
[----:B------:R-:W4:Y:S04]  /*bb80*/  LDSM.16.M88.4 R24, [R199+0x4000] ;  /* 0x00400000c718783b */ /* 0x000f280000000200 */
[----:B------:R-:W5:Y:S03]  /*bb90*/  LDSM.16.M88.4 R60, [R15+0x2000] ;  /* 0x002000000f3c783b */ /* 0x000f660000000200 */
[C---:B------:R-:W-:Y:S08]  /*bba0*/  HMMA.16816.F32.BF16 R16, R8.reuse, R76, R16 ;  /* 0x0000004c0810723c */ /* 0x040ff00000041810 */
[C---:B------:R-:W-:Y:S01]  /*bbb0*/  HMMA.16816.F32.BF16 R48, R8.reuse, R78, R48 ;  /* 0x0000004e0830723c */ /* 0x040fe20000041830 */
[----:B------:R-:W-:Y:S07]  /*bbc0*/  LDSM.16.M88.4 R76, [R201+0x3000] ;  /* 0x00300000c94c783b */ /* 0x000fee0000000200 */
[C---:B---3--:R-:W-:Y:S08]  /*bbd0*/  HMMA.16816.F32.BF16 R44, R8.reuse, R56, R40 ;  /* 0x00000038082c723c */ /* 0x048ff00000041828 */
[C---:B------:R-:W-:Y:S08]  /*bbe0*/  HMMA.16816.F32.BF16 R40, R8.reuse, R58, R36 ;  /* 0x0000003a0828723c */ /* 0x040ff00000041824 */
[C---:B------:R-:W-:Y:S08]  /*bbf0*/  HMMA.16816.F32.BF16 R36, R8.reuse, R68, R32 ;  /* 0x000000440824723c */ /* 0x040ff00000041820 */
[----:B------:R-:W-:Y:S01]  /*bc00*/  HMMA.16816.F32.BF16 R28, R8, R70, R28 ;  /* 0x00000046081c723c */ /* 0x000fe2000004181c */
[----:B------:R-:W3:Y:S07]  /*bc10*/  LDSM.16.M88.4 R68, [R15+0x2800] ;  /* 0x002800000f44783b */ /* 0x000eee0000000200 */
        /* <DEDUP_REMOVED lines=10> */
[C---:B----4-:R-:W-:Y:S01]  /*bcc0*/  HMMA.16816.F32.BF16 R20, R24.reuse, R72, R8 ;  /* 0x000000481814723c */ /* 0x050fe20000041808 */
[----:B------:R-:W4:Y:S07]  /*bcd0*/  LDSM.16.M88.4 R8, [R198+0x8000] ;  /* 0x00800000c608783b */ /* 0x000f2e0000000200 */
[C---:B------:R-:W-:Y:S01]  /*bce0*/  HMMA.16816.F32.BF16 R32, R24.reuse, R74, R32 ;  /* 0x0000004a1820723c */ /* 0x040fe20000041820 */
[----:B------:R-:W-:Y:S07]  /*bcf0*/  LDSM.16.M88.4 R72, [R201+0x4000] ;  /* 0x00400000c948783b */ /* 0x000fee0000000200 */
[C---:B-----5:R-:W-:Y:S08]  /*bd00*/  HMMA.16816.F32.BF16 R56, R24.reuse, R60, R44 ;  /* 0x0000003c1838723c */ /* 0x060ff0000004182c */
[C---:B------:R-:W-:Y:S01]  /*bd10*/  HMMA.16816.F32.BF16 R40, R24.reuse, R62, R40 ;  /* 0x0000003e1828723c */ /* 0x040fe20000041828 */
[----:B------:R-:W5:Y:S07]  /*bd20*/  LDSM.16.M88.4 R60, [R201+0x3800] ;  /* 0x00380000c93c783b */ /* 0x000f6e0000000200 */
[C---:B---3--:R-:W-:Y:S08]  /*bd30*/  HMMA.16816.F32.BF16 R36, R24.reuse, R68, R36 ;  /* 0x000000441824723c */ /* 0x048ff00000041824 */
        /* <DEDUP_REMOVED lines=12> */
[C---:B----4-:R-:W-:Y:S01]  /*be00*/  HMMA.16816.F32.BF16 R16, R8.reuse, R76, R20 ;  /* 0x0000004c0810723c */ /* 0x050fe20000041814 */
        /* <DEDUP_REMOVED lines=71> */
[----:B------:R1:W1:Y:S01]  /*c280*/  MUFU.TANH R32, R37 ;  /* 0x0000002500207308 */ /* 0x0002620000002400 */
[----:B------:R-:W-:Y:S02]  /*c290*/  FMUL.FTZ R45, R45, c[0x0][0x320] ;  /* 0x0000c8002d2d7a20 */ /* 0x000fe40000410000 */
[----:B------:R-:W-:-:S02]  /*c2a0*/  FMUL.FTZ R46, R46, c[0x0][0x320] ;  /* 0x0000c8002e2e7a20 */ /* 0x000fc40000410000 */
[----:B------:R-:W-:Y:S01]  /*c2b0*/  FMUL.FTZ R47, R47, c[0x0][0x320] ;  /* 0x0000c8002f2f7a20 */ /* 0x000fe20000410000 */
[C---:B---3--:R-:W-:Y:S02]  /*c2c0*/  HMMA.16816.F32.BF16 R20, R8.reuse, R40, R24 ;  /* 0x000000280814723c */ /* 0x048fe40000041818 */
[----:B------:R-:W3:Y:S06]  /*c2d0*/  MUFU.TANH R44, R44 ;  /* 0x0000002c002c7308 */ /* 0x000eec0000002400 */
[----:B------:R-:W-:Y:S02]  /*c2e0*/  HMMA.16816.F32.BF16 R8, R8, R42, R16 ;  /* 0x0000002a0808723c */ /* 0x000fe40000041810 */
[----:B------:R-:W1:Y:S06]  /*c2f0*/  MUFU.TANH R45, R45 ;  /* 0x0000002d002d7308 */ /* 0x000e6c0000002400 */
[----:B------:R-:W-:-:S02]  /*c300*/  FMUL.FTZ R28, R28, c[0x0][0x320] ;  /* 0x0000c8001c1c7a20 */ /* 0x000fc40000410000 */
[----:B------:R-:W-:Y:S01]  /*c310*/  FMUL.FTZ R29, R29, c[0x0][0x320] ;  /* 0x0000c8001d1d7a20 */ /* 0x000fe20000410000 */
[----:B------:R-:W1:Y:S01]  /*c320*/  MUFU.TANH R46, R46 ;  /* 0x0000002e002e7308 */ /* 0x000e620000002400 */
[----:B------:R-:W-:Y:S02]  /*c330*/  FMUL.FTZ R30, R30, c[0x0][0x320] ;  /* 0x0000c8001e1e7a20 */ /* 0x000fe40000410000 */
[----:B------:R-:W-:Y:S02]  /*c340*/  FMUL.FTZ R31, R31, c[0x0][0x320] ;  /* 0x0000c8001f1f7a20 */ /* 0x000fe40000410000 */
[----:B------:R-:W-:Y:S02]  /*c350*/  FMUL.FTZ R20, R20, c[0x0][0x320] ;  /* 0x0000c80014147a20 */ /* 0x000fe40000410000 */
[----:B------:R-:W-:Y:S01]  /*c360*/  FMUL.FTZ R21, R21, c[0x0][0x320] ;  /* 0x0000c80015157a20 */ /* 0x000fe20000410000 */
[----:B------:R-:W1:Y:S01]  /*c370*/  MUFU.TANH R47, R47 ;  /* 0x0000002f002f7308 */ /* 0x000e620000002400 */
        /* <DEDUP_REMOVED lines=8> */
[----:B------:R1:W1:Y:S08]  /*c400*/  MUFU.TANH R27, R22 ;  /* 0x00000016001b7308 */ /* 0x0002700000002400 */
[----:B------:R1:W1:Y:S08]  /*c410*/  MUFU.TANH R26, R23 ;  /* 0x00000017001a7308 */ /* 0x0002700000002400 */
[----:B------:R-:W1:Y:S08]  /*c420*/  MUFU.TANH R36, R36 ;  /* 0x0000002400247308 */ /* 0x000e700000002400 */
[----:B------:R-:W1:Y:S08]  /*c430*/  MUFU.TANH R38, R38 ;  /* 0x0000002600267308 */ /* 0x000e700000002400 */
[----:B------:R-:W1:Y:S08]  /*c440*/  MUFU.TANH R39, R39 ;  /* 0x0000002700277308 */ /* 0x000e700000002400 */
[----:B------:R-:W1:Y:S08]  /*c450*/  MUFU.TANH R28, R28 ;  /* 0x0000001c001c7308 */ /* 0x000e700000002400 */
[----:B------:R1:W1:Y:S08]  /*c460*/  MUFU.TANH R37, R29 ;  /* 0x0000001d00257308 */ /* 0x0002700000002400 */
        /* <DEDUP_REMOVED lines=8> */
[----:B--234-:R-:W2:Y:S04]  /*c4f0*/  LDL R2, [R1+0x7c] ;  /* 0x00007c0001027983 */ /* 0x01cea80000100800 */
[----:B------:R-:W3:Y:S04]  /*c500*/  LDL.64 R98, [R1+0x70] ;  /* 0x0000700001627983 */ /* 0x000ee80000100a00 */
[----:B------:R-:W4:Y:S01]  /*c510*/  LDL R4, [R1+0x78] ;  /* 0x0000780001047983 */ /* 0x000f220000100800 */
[----:B------:R-:W-:-:S02]  /*c520*/  IMAD.MOV.U32 R0, RZ, RZ, 0x1 ;  /* 0x00000001ff007424 */ /* 0x000fc400078e00ff */
[----:B------:R-:W-:-:S03]  /*c530*/  IMAD.MOV.U32 R223, RZ, RZ, RZ ;  /* 0x000000ffffdf7224 */ /* 0x000fc600078e00ff */
[----:B------:R-:W-:Y:S01]  /*c540*/  ISETP.NE.AND P0, PT, R0, c[0x0][0x2b8], PT ;  /* 0x0000ae0000007a0c */ /* 0x000fe20003f05270 */
[----:B--2---:R-:W-:-:S05]  /*c550*/  IMAD.IADD R2, R2, 0x1, R242 ;  /* 0x0000000102027824 */ /* 0x004fca00078e02f2 */
[----:B------:R-:W-:-:S04]  /*c560*/  IADD3 R2, R2, R130, R249 ;  /* 0x0000008202027210 */ /* 0x000fc80007ffe0f9 */
[----:B------:R-:W-:-:S05]  /*c570*/  IADD3 R2, R2, -0x30, RZ ;  /* 0xffffffd002027810 */ /* 0x000fca0007ffe0ff */
[----:B------:R-:W-:-:S04]  /*c580*/  @P0 IMAD.HI.U32 R3, R2, c[0x0][0x2bc], RZ ;  /* 0x0000af0002030a27 */ /* 0x000fc800078e00ff */
[----:B------:R-:W-:Y:S01]  /*c590*/  IMAD.MOV.U32 R0, RZ, RZ, R2 ;  /* 0x000000ffff007224 */ /* 0x000fe200078e0002 */
[----:B------:R-:W-:-:S04]  /*c5a0*/  @P0 SHF.R.U32.HI R0, RZ, c[0x0][0x2c0], R3 ;  /* 0x0000b000ff000a19 */ /* 0x000fc80000011603 */
[----:B---3--:R-:W-:-:S04]  /*c5b0*/  @!P2 IADD3 R3, P0, R0, R98, RZ ;  /* 0x000000620003a210 */ /* 0x008fc80007f1e0ff */
[----:B----4-:R-:W-:Y:S02]  /*c5c0*/  @!P2 LEA.HI.X.SX32 R4, R0, R4, 0x1, P0 ;  /* 0x000000040004a211 */ /* 0x010fe400000f0eff */
[----:B-1----:R-:W-:-:S04]  /*c5d0*/  @!P2 LEA R8, P0, R3, c[0x0][0x2a0], 0x2 ;  /* 0x0000a8000308aa11 */ /* 0x002fc800078010ff */
        /* <DEDUP_REMOVED lines=18> */
[----:B------:R-:W-:Y:S01]  /*c700*/  ISETP.GE.AND P0, PT, R14, 0x1, PT ;  /* 0x000000010e00780c */ /* 0x000fe20003f06270 */
[----:B------:R-:W-:Y:S10]  /*c710*/  BRA.DIV ~URZ, `(.L_x_3012) ;  /* 0x0000e8c27f007947 */ /* 0x000ff4000b800000 */
[----:B------:R1:W2:Y:S02]  /*c720*/  SHFL.IDX PT, R4, R6, RZ, 0x181f ;  /* 0x00181fff06047589 */ /* 0x0002a400000e0000 */
.L_x_3121:
[----:B------:R-:W-:Y:S05]  /*c730*/  BRA.DIV ~URZ, `(.L_x_3013) ;  /* 0x0000e9127f007947 */ /* 0x000fea000b800000 */
[----:B------:R3:W4:Y:S02]  /*c740*/  SHFL.IDX PT, R0, R13, RZ, 0x181f ;  /* 0x00181fff0d007589 */ /* 0x00072400000e0000 */
.L_x_3122:
[----:B------:R-:W-:Y:S01]  /*c750*/  BSSY B0, `(.L_x_3014) ;  /* 0x0000012000007945 */ /* 0x000fe20003800000 */
[----:B------:R-:W-:Y:S05]  /*c760*/  @!P0 BRA `(.L_x_3015) ;  /* 0x0000010000008947 */ /* 0x000fea0003800000 */
[----:B------:R-:W-:Y:S02]  /*c770*/  SHF.R.S32.HI R2, RZ, 0x1f, R226 ;  /* 0x0000001fff027819 */ /* 0x000fe400000114e2 */
        /* <DEDUP_REMOVED lines=15> */
.L_x_3015:
[----:B------:R-:W-:Y:S05]  /*c870*/  BSYNC B0 ;  /* 0x0000000000007941 */ /* 0x000fea0003800000 */
.L_x_3014:
[----:B------:R-:W-:Y:S05]  /*c880*/  BRA.DIV ~URZ, `(.L_x_3016) ;  /* 0x0000e8327f007947 */ /* 0x000fea000b800000 */
[----:B--2---:R2:W1:Y:S04]  /*c890*/  SHFL.IDX PT, R4, R6, 0x1, 0x181f ;  /* 0x00381f0006047f89 */ /* 0x00446800000e0000 */
[----:B----4-:R2:W4:Y:S02]  /*c8a0*/  SHFL.IDX PT, R0, R13, 0x1, 0x181f ;  /* 0x00381f000d007f89 */ /* 0x01052400000e0000 */
.L_x_3123:
[----:B------:R-:W-:-:S13]  /*c8b0*/  ISETP.GE.AND P0, PT, R14, 0x21, PT ;  /* 0x000000210e00780c */ /* 0x000fda0003f06270 */
[----:B------:R-:W-:Y:S05]  /*c8c0*/  @!P0 BRA `(.L_x_3011) ;  /* 0x0000010000008947 */ /* 0x000fea0003800000 */
[----:B------:R-:W-:Y:S02]  /*c8d0*/  SHF.R.S32.HI R2, RZ, 0x1f, R226 ;  /* 0x0000001fff027819 */ /* 0x000fe400000114e2 */
        /* <DEDUP_REMOVED lines=15> */
.L_x_3011:
[----:B--234-:R-:W-:Y:S05]  /*c9d0*/  BSYNC B1 ;  /* 0x0000000000017941 */ /* 0x01cfea0003800000 */
.L_x_3010:
[----:B-1----:R-:W2:Y:S01]  /*c9e0*/  LDL R9, [R1+0x4] ;  /* 0x0000040001097983 */ /* 0x002ea20000100800 */
[----:B------:R-:W-:Y:S01]  /*c9f0*/  SHF.R.S32.HI R0, RZ, 0x1f, R96 ;  /* 0x0000001fff007819 */ /* 0x000fe20000011460 */
[----:B------:R-:W-:Y:S02]  /*ca00*/  IMAD.MOV.U32 R11, RZ, RZ, 0x1 ;  /* 0x00000001ff0b7424 */ /* 0x000fe400078e00ff */
[----:B------:R-:W0:Y:S01]  /*ca10*/  LDGDEPBAR ;  /* 0x00000000000079af */ /* 0x000e220000000000 */
[CC--:B------:R-:W-:Y:S02]  /*ca20*/  LEA.HI R2, R0.reuse, R96.reuse, RZ, 0x2 ;  /* 0x0000006000027211 */ /* 0x0c0fe400078f10ff */
[----:B------:R-:W-:Y:S02]  /*ca30*/  LEA.HI R0, R0, R96, RZ, 0x5 ;  /* 0x0000006000007211 */ /* 0x000fe400078f28ff */
[----:B------:R-:W-:Y:S02]  /*ca40*/  LOP3.LUT R2, R2, 0xfffffffc, RZ, 0xc0, !PT ;  /* 0xfffffffc02027812 */ /* 0x000fe400078ec0ff */
[----:B------:R-:W-:-:S02]  /*ca50*/  LOP3.LUT R3, R0, 0xffffffe0, RZ, 0xc0, !PT ;  /* 0xffffffe000037812 */ /* 0x000fc400078ec0ff */
[----:B------:R-:W-:Y:S01]  /*ca60*/  SHF.R.S32.HI R4, RZ, 0x5, R0 ;  /* 0x00000005ff047819 */ /* 0x000fe20000011400 */
[C---:B------:R-:W-:Y:S01]  /*ca70*/  IMAD.IADD R2, R96.reuse, 0x1, -R2 ;  /* 0x0000000160027824 */ /* 0x040fe200078e0a02 */
[----:B------:R-:W-:Y:S01]  /*ca80*/  SHF.R.S32.HI R6, RZ, 0x1f, R0 ;  /* 0x0000001fff067819 */ /* 0x000fe20000011400 */
[----:B------:R-:W-:Y:S01]  /*ca90*/  IMAD.IADD R0, R96, 0x1, -R3 ;  /* 0x0000000160007824 */ /* 0x000fe200078e0a03 */
[----:B------:R-:W-:Y:S02]  /*caa0*/  ISETP.NE.AND P0, PT, R11, c[0x0][0x2c4], PT ;  /* 0x0000b1000b007a0c */ /* 0x000fe40003f05270 */
[----:B------:R-:W-:Y:S02]  /*cab0*/  LEA.HI R6, R6, R4, RZ, 0x3 ;  /* 0x0000000406067211 */ /* 0x000fe400078f18ff */
[----:B------:R-:W-:Y:S02]  /*cac0*/  LEA.HI R3, R2, R2, RZ, 0x1 ;  /* 0x0000000202037211 */ /* 0x000fe400078f08ff */
[----:B------:R-:W-:-:S02]  /*cad0*/  SHF.R.S32.HI R10, RZ, 0x1f, R0 ;  /* 0x0000001fff0a7819 */ /* 0x000fc40000011400 */
[----:B------:R-:W-:Y:S02]  /*cae0*/  LOP3.LUT R8, R6, 0xffffff8, RZ, 0xc0, !PT ;  /* 0x0ffffff806087812 */ /* 0x000fe400078ec0ff */
[----:B------:R-:W-:Y:S02]  /*caf0*/  LOP3.LUT R6, R3, 0x1ffffffe, RZ, 0xc0, !PT ;  /* 0x1ffffffe03067812 */ /* 0x000fe400078ec0ff */
[----:B------:R-:W-:Y:S01]  /*cb00*/  LEA.HI R3, R10, R0, RZ, 0x2 ;  /* 0x000000000a037211 */ /* 0x000fe200078f10ff */
[----:B------:R-:W-:Y:S02]  /*cb10*/  IMAD.IADD R4, R4, 0x1, -R8 ;  /* 0x0000000104047824 */ /* 0x000fe400078e0a08 */
[----:B------:R-:W-:Y:S01]  /*cb20*/  IMAD.IADD R2, R2, 0x1, -R6 ;  /* 0x0000000102027824 */ /* 0x000fe200078e0a06 */
[----:B------:R-:W-:Y:S01]  /*cb30*/  SHF.R.S32.HI R220, RZ, 0x2, R3 ;  /* 0x00000002ffdc7819 */ /* 0x000fe20000011403 */
[----:B------:R-:W-:Y:S01]  /*cb40*/  IMAD.SHL.U32 R219, R4, 0x10, RZ ;  /* 0x0000001004db7824 */ /* 0x000fe200078e00ff */
[----:B------:R-:W-:Y:S01]  /*cb50*/  LOP3.LUT R3, R3, 0x7ffffffc, RZ, 0xc0, !PT ;  /* 0x7ffffffc03037812 */ /* 0x000fe200078ec0ff */
[----:B------:R-:W-:-:S04]  /*cb60*/  IMAD.SHL.U32 R218, R2, 0x8, RZ ;  /* 0x0000000802da7824 */ /* 0x000fc800078e00ff */
[----:B------:R-:W-:-:S04]  /*cb70*/  IMAD.IADD R3, R0, 0x1, -R3 ;  /* 0x0000000100037824 */ /* 0x000fc800078e0a03 */
[----:B------:R-:W-:Y:S02]  /*cb80*/  IMAD.SHL.U32 R217, R3, 0x2, RZ ;  /* 0x0000000203d97824 */ /* 0x000fe400078e00ff */
[----:B--2---:R-:W-:-:S05]  /*cb90*/  IMAD R2, R9, 0x80, R220 ;  /* 0x0000008009027824 */ /* 0x004fca00078e02dc */
[----:B------:R-:W-:Y:S01]  /*cba0*/  IADD3 R0, R218, R2, R219 ;  /* 0x00000002da007210 */ /* 0x000fe20007ffe0db */
[----:B------:R-:W-:-:S04]  /*cbb0*/  IMAD.IADD R2, R131, 0x1, R5 ;  /* 0x0000000183027824 */ /* 0x000fc800078e0205 */
[----:B------:R-:W-:Y:S01]  /*cbc0*/  @P0 IMAD.HI.U32 R3, R0, c[0x0][0x2c8], RZ ;  /* 0x0000b20000030a27 */ /* 0x000fe200078e00ff */
[----:B------:R-:W-:-:S03]  /*cbd0*/  IADD3 R4, -R217, 0x1, R2 ;  /* 0x00000001d9047810 */ /* 0x000fc60007ffe102 */
[----:B------:R-:W-:Y:S01]  /*cbe0*/  IMAD.IADD R6, R2, 0x1, -R217 ;  /* 0x0000000102067824 */ /* 0x000fe200078e0ad9 */
[----:B------:R-:W-:Y:S01]  /*cbf0*/  @P0 SHF.R.U32.HI R0, RZ, c[0x0][0x2cc], R3 ;  /* 0x0000b300ff000a19 */ /* 0x000fe20000011603 */
[----:B------:R-:W-:Y:S01]  /*cc00*/  IMAD.IADD R4, R4, 0x1, -R221 ;  /* 0x0000000104047824 */ /* 0x000fe200078e0add */
[----:B------:R-:W-:Y:S05]  /*cc10*/  BRA.DIV ~URZ, `(.L_x_3017) ;  /* 0x0000e5727f007947 */ /* 0x000fea000b800000 */
[----:B------:R1:W2:Y:S02]  /*cc20*/  SHFL.IDX PT, R2, R0, RZ, 0x1c1f ;  /* 0x001c1fff00027589 */ /* 0x0002a400000e0000 */
.L_x_3124:
[----:B--2---:R-:W-:-:S05]  /*cc30*/  IMAD.IADD R2, R4, 0x1, R2 ;  /* 0x0000000104027824 */ /* 0x004fca00078e0202 */
[----:B------:R-:W-:-:S04]  /*cc40*/  IMNMX R2, R6, R2, PT ;  /* 0x0000000206027217 */ /* 0x000fc80003800200 */
[----:B------:R-:W-:-:S04]  /*cc50*/  ISETP.GT.AND P0, PT, R2, RZ, PT ;  /* 0x000000ff0200720c */ /* 0x000fc80003f04270 */
[----:B------:R-:W-:Y:S02]  /*cc60*/  FSEL R10, R56, -INF , P0 ;  /* 0xff800000380a7808 */ /* 0x000fe40000000000 */
[----:B------:R-:W-:-:S04]  /*cc70*/  ISETP.GT.AND P0, PT, R2, 0x1, PT ;  /* 0x000000010200780c */ /* 0x000fc80003f04270 */
        /* <DEDUP_REMOVED lines=20> */
[----:B------:R-:W-:Y:S01]  /*cdc0*/  FSEL R80, R20, -INF , P0 ;  /* 0xff80000014507808 */ /* 0x000fe20000000000 */
[----:B------:R-:W-:Y:S05]  /*cdd0*/  BRA.DIV ~URZ, `(.L_x_3018) ;  /* 0x0000e4227f007947 */ /* 0x000fea000b800000 */
[----:B-1----:R-:W1:Y:S01]  /*cde0*/  SHFL.IDX PT, R0, R0, 0x1, 0x1c1f ;  /* 0x003c1f0000007f89 */ /* 0x002e6200000e0000 */
[----:B------:R-:W-:-:S04]  /*cdf0*/  FMNMX.FTZ R2, R10, R13, !PT ;  /* 0x0000000d0a027209 */ /* 0x000fc80007810000 */
[----:B------:R-:W-:-:S04]  /*ce00*/  FMNMX.FTZ R2, R16, R2, !PT ;  /* 0x0000000210027209 */ /* 0x000fc80007810000 */
[----:B------:R-:W-:-:S04]  /*ce10*/  FMNMX.FTZ R2, R17, R2, !PT ;  /* 0x0000000211027209 */ /* 0x000fc80007810000 */
[----:B------:R-:W-:-:S04]  /*ce20*/  FMNMX.FTZ R2, R18, R2, !PT ;  /* 0x0000000212027209 */ /* 0x000fc80007810000 */
[----:B------:R-:W-:-:S04]  /*ce30*/  FMNMX.FTZ R2, R19, R2, !PT ;  /* 0x0000000213027209 */ /* 0x000fc80007810000 */
[----:B------:R-:W-:Y:S01]  /*ce40*/  FMNMX.FTZ R2, R36, R2, !PT ;  /* 0x0000000224027209 */ /* 0x000fe20007810000 */
[----:B-1----:R-:W-:-:S03]  /*ce50*/  IMAD.IADD R0, R4, 0x1, R0 ;  /* 0x0000000104007824 */ /* 0x002fc600078e0200 */
[----:B------:R-:W-:Y:S02]  /*ce60*/  FMNMX.FTZ R2, R37, R2, !PT ;  /* 0x0000000225027209 */ /* 0x000fe40007810000 */
[----:B------:R-:W-:Y:S02]  /*ce70*/  IMNMX R0, R6, R0, PT ;  /* 0x0000000006007217 */ /* 0x000fe40003800200 */
[----:B------:R-:W-:Y:S02]  /*ce80*/  FMNMX.FTZ R2, R83, R2, !PT ;  /* 0x0000000253027209 */ /* 0x000fe40007810000 */
[----:B------:R-:W-:Y:S02]  /*ce90*/  ISETP.GT.AND P0, PT, R0, RZ, PT ;  /* 0x000000ff0000720c */ /* 0x000fe40003f04270 */
[----:B------:R-:W-:Y:S02]  /*cea0*/  FMNMX.FTZ R2, R82, R2, !PT ;  /* 0x0000000252027209 */ /* 0x000fe40007810000 */
[----:B------:R-:W-:-:S02]  /*ceb0*/  FSEL R8, R58, -INF , P0 ;  /* 0xff8000003a087808 */ /* 0x000fc40000000000 */
[C---:B------:R-:W-:Y:S02]  /*cec0*/  ISETP.GT.AND P0, PT, R0.reuse, 0x1, PT ;  /* 0x000000010000780c */ /* 0x040fe40003f04270 */
[----:B------:R-:W-:Y:S02]  /*ced0*/  FMNMX.FTZ R2, R81, R2, !PT ;  /* 0x0000000251027209 */ /* 0x000fe40007810000 */
[----:B------:R-:W-:Y:S02]  /*cee0*/  FSEL R9, R59, -INF , P0 ;  /* 0xff8000003b097808 */ /* 0x000fe40000000000 */
[----:B------:R-:W-:Y:S02]  /*cef0*/  ISETP.GT.AND P0, PT, R0, 0x8, PT ;  /* 0x000000080000780c */ /* 0x000fe40003f04270 */
        /* <DEDUP_REMOVED lines=14> */
[----:B------:R-:W-:Y:S02]  /*cfe0*/  ISETP.GT.AND P0, PT, R0, 0x19, PT ;  /* 0x000000190000780c */ /* 0x000fe40003f04270 */
        /* <DEDUP_REMOVED lines=14> */
[----:B------:R-:W-:Y:S02]  /*d0d0*/  FMNMX.FTZ R2, R77, R3, !PT ;  /* 0x000000034d027209 */ /* 0x000fe40007810000 */
[----:B------:R-:W1:Y:S02]  /*d0e0*/  SHFL.BFLY PT, R3, R0, 0x2, 0x1f ;  /* 0x0c401f0000037f89 */ /* 0x000e6400000e0000 */
[----:B------:R-:W-:-:S05]  /*d0f0*/  FMNMX.FTZ R2, R76, R2, !PT ;  /* 0x000000024c027209 */ /* 0x000fca0007810000 */
[----:B------:R-:W2:Y:S01]  /*d100*/  SHFL.BFLY PT, R4, R2, 0x2, 0x1f ;  /* 0x0c401f0002047f89 */ /* 0x000ea200000e0000 */
[----:B-1----:R-:W-:-:S05]  /*d110*/  FMNMX.FTZ R0, R3, R0, !PT ;  /* 0x0000000003007209 */ /* 0x002fca0007810000 */
[----:B------:R-:W1:Y:S01]  /*d120*/  SHFL.BFLY PT, R6, R0, 0x1, 0x1f ;  /* 0x0c201f0000067f89 */ /* 0x000e6200000e0000 */
[----:B--2---:R-:W-:-:S05]  /*d130*/  FMNMX.FTZ R4, R2, R4, !PT ;  /* 0x0000000402047209 */ /* 0x004fca0007810000 */
[----:B------:R2:W3:Y:S01]  /*d140*/  SHFL.BFLY PT, R184, R4, 0x1, 0x1f ;  /* 0x0c201f0004b87f89 */ /* 0x0004e200000e0000 */
[----:B-1----:R-:W-:-:S05]  /*d150*/  FMNMX.FTZ R6, R0, R6, !PT ;  /* 0x0000000600067209 */ /* 0x002fca0007810000 */
.L_x_3125:
[C---:B------:R-:W-:Y:S01]  /*d160*/  FMUL.FTZ R2, R6.reuse, c[0x0][0x2d0] ;  /* 0x0000b40006027a20 */ /* 0x040fe20000410000 */
[----:B------:R-:W-:Y:S01]  /*d170*/  FSETP.NEU.FTZ.AND P0, PT, R6, -INF , PT ;  /* 0xff8000000600780b */ /* 0x000fe20003f1d000 */
[----:B------:R-:W-:Y:S01]  /*d180*/  WARPSYNC 0xffffffff ;  /* 0xffffffff00007948 */ /* 0x000fe20003800000 */
[----:B--23--:R-:W-:Y:S01]  /*d190*/  FMNMX.FTZ R4, R184, R4, !PT ;  /* 0x00000004b8047209 */ /* 0x00cfe20007810000 */
[----:B------:R-:W1:Y:S01]  /*d1a0*/  LDSM.16.MT88.4 R20, [R194] ;  /* 0x00000000c214783b */ /* 0x000e620000004200 */
[----:B------:R-:W-:Y:S02]  /*d1b0*/  FSEL R2, R2, RZ, P0 ;  /* 0x000000ff02027208 */ /* 0x000fe40000000000 */
[----:B------:R-:W-:Y:S01]  /*d1c0*/  FSETP.NEU.FTZ.AND P0, PT, R4, -INF , PT ;  /* 0xff8000000400780b */ /* 0x000fe20003f1d000 */
[----:B------:R-:W-:Y:S02]  /*d1d0*/  LDSM.16.MT88.4 R24, [R193] ;  /* 0x00000000c118783b */ /* 0x000fe40000004200 */
[----:B------:R-:W-:-:S02]  /*d1e0*/  FFMA.FTZ R0, R10, c[0x0][0x2d0], -R2 ;  /* 0x0000b4000a007a23 */ /* 0x000fc40000010802 */
[--C-:B------:R-:W-:Y:S01]  /*d1f0*/  FFMA.FTZ R3, R16, c[0x0][0x2d0], -R2.reuse ;  /* 0x0000b40010037a23 */ /* 0x100fe20000010802 */
[----:B------:R-:W-:Y:S01]  /*d200*/  LDSM.16.MT88.4 R32, [R196] ;  /* 0x00000000c420783b */ /* 0x000fe20000004200 */
[----:B------:R2:W-:Y:S03]  /*d210*/  MUFU.EX2 R117, R0 ;  /* 0x0000000000757308 */ /* 0x0005e60000000800 */
[----:B------:R-:W-:Y:S04]  /*d220*/  LDSM.16.MT88.4 R56, [R195+0x800] ;  /* 0x00080000c338783b */ /* 0x000fe80000004200 */
[----:B------:R-:W-:Y:S04]  /*d230*/  LDSM.16.MT88.4 R40, [R194+0x800] ;  /* 0x00080000c228783b */ /* 0x000fe80000004200 */
[----:B------:R-:W-:Y:S04]  /*d240*/  LDSM.16.MT88.4 R44, [R193+0x800] ;  /* 0x00080000c12c783b */ /* 0x000fe80000004200 */
[----:B------:R-:W-:Y:S01]  /*d250*/  LDSM.16.MT88.4 R72, [R194+0x1800] ;  /* 0x00180000c248783b */ /* 0x000fe20000004200 */
[----:B--2---:R-:W-:-:S02]  /*d260*/  FFMA.FTZ R0, R13, c[0x0][0x2d0], -R2 ;  /* 0x0000b4000d007a23 */ /* 0x004fc40000010802 */
[----:B------:R2:W-:Y:S01]  /*d270*/  MUFU.EX2 R13, R3 ;  /* 0x00000003000d7308 */ /* 0x0005e20000000800 */
[----:B------:R-:W-:Y:S04]  /*d280*/  LDSM.16.MT88.4 R156, [R194+0x1000] ;  /* 0x00100000c29c783b */ /* 0x000fe80000004200 */
[----:B------:R-:W-:Y:S03]  /*d290*/  LDSM.16.MT88.4 R164, [R193+0x1000] ;  /* 0x00100000c1a4783b */ /* 0x000fe60000004200 */
[----:B------:R3:W4:Y:S01]  /*d2a0*/  MUFU.EX2 R116, R0 ;  /* 0x0000000000747308 */ /* 0x0007220000000800 */
[----:B--2---:R-:W-:-:S07]  /*d2b0*/  FFMA.FTZ R3, R17, c[0x0][0x2d0], -R2 ;  /* 0x0000b40011037a23 */ /* 0x004fce0000010802 */
[----:B------:R2:W-:Y:S01]  /*d2c0*/  MUFU.EX2 R124, R3 ;  /* 0x00000003007c7308 */ /* 0x0005e20000000800 */
[----:B---3--:R-:W-:Y:S01]  /*d2d0*/  FMUL.FTZ R0, R4, c[0x0][0x2d0] ;  /* 0x0000b40004007a20 */ /* 0x008fe20000410000 */
[----:B----4-:R-:W-:-:S04]  /*d2e0*/  F2FP.BF16.PACK_AB R16, R116, R117 ;  /* 0x000000757410723e */ /* 0x010fc800000010ff */
[----:B------:R-:W-:-:S05]  /*d2f0*/  FSEL R0, R0, RZ, P0 ;  /* 0x000000ff00007208 */ /* 0x000fca0000000000 */
[----:B--2---:R-:W-:Y:S02]  /*d300*/  FFMA.FTZ R3, R8, c[0x0][0x2d0], -R0 ;  /* 0x0000b40008037a23 */ /* 0x004fe40000010800 */
[----:B------:R-:W-:Y:S02]  /*d310*/  FFMA.FTZ R8, R19, c[0x0][0x2d0], -R2 ;  /* 0x0000b40013087a23 */ /* 0x000fe40000010802 */
[----:B------:R2:W-:Y:S08]  /*d320*/  MUFU.EX2 R119, R3 ;  /* 0x0000000300777308 */ /* 0x0005f00000000800 */
[----:B------:R-:W-:Y:S01]  /*d330*/  MUFU.EX2 R132, R8 ;  /* 0x0000000800847308 */ /* 0x000fe20000000800 */
[----:B--2---:R-:W-:-:S07]  /*d340*/  FFMA.FTZ R3, R9, c[0x0][0x2d0], -R0 ;  /* 0x0000b40009037a23 */ /* 0x004fce0000010800 */
[----:B------:R2:W3:Y:S02]  /*d350*/  MUFU.EX2 R118, R3 ;  /* 0x0000000300767308 */ /* 0x0004e40000000800 */
[--C-:B--2---:R-:W-:Y:S01]  /*d360*/  FFMA.FTZ R3, R11, c[0x0][0x2d0], -R0.reuse ;  /* 0x0000b4000b037a23 */ /* 0x104fe20000010800 */
[----:B---3--:R-:W-:Y:S01]  /*d370*/  F2FP.BF16.PACK_AB R17, R118, R119 ;  /* 0x000000777611723e */ /* 0x008fe200000010ff */
[----:B------:R-:W2:Y:S04]  /*d380*/  LDSM.16.MT88.4 R8, [R195] ;  /* 0x00000000c308783b */ /* 0x000ea80000004200 */
[----:B------:R3:W-:Y:S02]  /*d390*/  MUFU.EX2 R127, R3 ;  /* 0x00000003007f7308 */ /* 0x0007e40000000800 */
[----:B---3--:R-:W-:-:S06]  /*d3a0*/  FFMA.FTZ R3, R14, c[0x0][0x2d0], -R0 ;  /* 0x0000b4000e037a23 */ /* 0x008fcc0000010800 */
[----:B------:R3:W4:Y:S02]  /*d3b0*/  MUFU.EX2 R133, R3 ;  /* 0x0000000300857308 */ /* 0x0007240000000800 */
[----:B---3--:R-:W-:Y:S01]  /*d3c0*/  FFMA.FTZ R3, R18, c[0x0][0x2d0], -R2 ;  /* 0x0000b40012037a23 */ /* 0x008fe20000010802 */
[----:B------:R-:W-:Y:S02]  /*d3d0*/  F2FP.BF16.PACK_AB R18, R124, R13 ;  /* 0x0000000d7c12723e */ /* 0x000fe400000010ff */
[----:B----4-:R-:W-:-:S03]  /*d3e0*/  F2FP.BF16.PACK_AB R19, R133, R127 ;  /* 0x0000007f8513723e */ /* 0x010fc600000010ff */
[----:B------:R3:W4:Y:S04]  /*d3f0*/  MUFU.EX2 R14, R3 ;  /* 0x00000003000e7308 */ /* 0x0007280000000800 */
[C---:B-1----:R-:W-:Y:S08]  /*d400*/  HMMA.16816.F32.BF16 R60, R16.reuse, R20, RZ ;  /* 0x00000014103c723c */ /* 0x042ff000000418ff */
[----:B------:R-:W-:Y:S01]  /*d410*/  HMMA.16816.F32.BF16 R48, R16, R22, RZ ;  /* 0x000000161030723c */ /* 0x000fe200000418ff */
[----:B---3--:R-:W-:-:S04]  /*d420*/  FFMA.FTZ R3, R36, c[0x0][0x2d0], -R2 ;  /* 0x0000b40024037a23 */ /* 0x008fc80000010802 */
[----:B------:R1:W-:Y:S03]  /*d430*/  MUFU.EX2 R134, R3 ;  /* 0x0000000300867308 */ /* 0x0003e60000000800 */
[C---:B--2---:R-:W-:Y:S07]  /*d440*/  HMMA.16816.F32.BF16 R20, R16.reuse, R8, RZ ;  /* 0x000000081014723c */ /* 0x044fee00000418ff */
[----:B----4-:R-:W-:Y:S01]  /*d450*/  F2FP.BF16.PACK_AB R8, R132, R14 ;  /* 0x0000000e8408723e */ /* 0x010fe200000010ff */
[----:B------:R-:W-:Y:S01]  /*d460*/  HMMA.16816.F32.BF16 R68, R16, R24, RZ ;  /* 0x000000181044723c */ /* 0x000fe200000418ff */
[----:B-1----:R-:W-:-:S02]  /*d470*/  FFMA.FTZ R3, R37, c[0x0][0x2d0], -R2 ;  /* 0x0000b40025037a23 */ /* 0x002fc40000010802 */
[----:B------:R-:W1:Y:S05]  /*d480*/  LDSM.16.MT88.4 R36, [R196+0x800] ;  /* 0x00080000c424783b */ /* 0x000e6a0000004200 */
[C---:B------:R-:W-:Y:S01]  /*d490*/  HMMA.16816.F32.BF16 R64, R16.reuse, R26, RZ ;  /* 0x0000001a1040723c */ /* 0x040fe200000418ff */
[----:B------:R2:W3:Y:S07]  /*d4a0*/  MUFU.EX2 R138, R3 ;  /* 0x00000003008a7308 */ /* 0x0004ee0000000800 */
[----:B------:R-:W-:Y:S01]  /*d4b0*/  HMMA.16816.F32.BF16 R24, R16, R34, RZ ;  /* 0x000000221018723c */ /* 0x000fe200000418ff */
[----:B--2---:R-:W-:-:S04]  /*d4c0*/  FFMA.FTZ R3, R29, c[0x0][0x2d0], -R0 ;  /* 0x0000b4001d037a23 */ /* 0x004fc80000010800 */
[----:B------:R2:W-:Y:S02]  /*d4d0*/  MUFU.EX2 R125, R3 ;  /* 0x00000003007d7308 */ /* 0x0005e40000000800 */
[--C-:B--2---:R-:W-:Y:S02]  /*d4e0*/  FFMA.FTZ R3, R28, c[0x0][0x2d0], -R0.reuse ;  /* 0x0000b4001c037a23 */ /* 0x104fe40000010800 */
[C---:B------:R-:W-:Y:S04]  /*d4f0*/  HMMA.16816.F32.BF16 R28, R16.reuse, R32, RZ ;  /* 0x00000020101c723c */ /* 0x040fe800000418ff */
[----:B------:R2:W4:Y:S04]  /*d500*/  MUFU.EX2 R126, R3 ;  /* 0x00000003007e7308 */ /* 0x0005280000000800 */
[----:B------:R-:W-:Y:S07]  /*d510*/  HMMA.16816.F32.BF16 R32, R16, R10, RZ ;  /* 0x0000000a1020723c */ /* 0x000fee00000418ff */
[----:B---3--:R-:W-:Y:S01]  /*d520*/  F2FP.BF16.PACK_AB R10, R138, R134 ;  /* 0x000000868a0a723e */ /* 0x008fe200000010ff */
[----:B--2---:R-:W-:Y:S01]  /*d530*/  FFMA.FTZ R3, R52, c[0x0][0x2d0], -R0 ;  /* 0x0000b40034037a23 */ /* 0x004fe20000010800 */
[----:B----4-:R-:W-:-:S03]  /*d540*/  F2FP.BF16.PACK_AB R9, R126, R125 ;  /* 0x0000007d7e09723e */ /* 0x010fc600000010ff */
[----:B------:R2:W-:Y:S02]  /*d550*/  MUFU.EX2 R136, R3 ;  /* 0x0000000300887308 */ /* 0x0005e40000000800 */
[----:B--2---:R-:W-:Y:S02]  /*d560*/  FFMA.FTZ R3, R53, c[0x0][0x2d0], -R0 ;  /* 0x0000b40035037a23 */ /* 0x004fe40000010800 */
[----:B------:R-:W2:Y:S04]  /*d570*/  LDSM.16.MT88.4 R52, [R193+0x1800] ;  /* 0x00180000c134783b */ /* 0x000ea80000004200 */
[----:B------:R-:W3:Y:S02]  /*d580*/  MUFU.EX2 R137, R3 ;  /* 0x0000000300897308 */ /* 0x000ee40000000800 */
[----:B---3--:R-:W-:-:S07]  /*d590*/  F2FP.BF16.PACK_AB R11, R137, R136 ;  /* 0x00000088890b723e */ /* 0x008fce00000010ff */
[C---:B------:R-:W-:Y:S08]  /*d5a0*/  HMMA.16816.F32.BF16 R20, R8.reuse, R56, R20 ;  /* 0x000000380814723c */ /* 0x040ff00000041814 */
[C---:B-1----:R-:W-:Y:S08]  /*d5b0*/  HMMA.16816.F32.BF16 R24, R8.reuse, R38, R24 ;  /* 0x000000260818723c */ /* 0x042ff00000041818 */
[C---:B------:R-:W-:Y:S01]  /*d5c0*/  HMMA.16816.F32.BF16 R152, R8.reuse, R36, R28 ;  /* 0x000000240898723c */ /* 0x040fe2000004181c */
[----:B------:R-:W1:Y:S04]  /*d5d0*/  LDSM.16.MT88.4 R28, [R193+0x2000] ;  /* 0x00200000c11c783b */ /* 0x000e680000004200 */
[----:B------:R-:W-:Y:S03]  /*d5e0*/  LDSM.16.MT88.4 R36, [R196+0x1800] ;  /* 0x00180000c424783b */ /* 0x000fe60000004200 */
[----:B------:R-:W-:Y:S01]  /*d5f0*/  IMAD.MOV.U32 R103, RZ, RZ, R20 ;  /* 0x000000ffff677224 */ /* 0x000fe200078e0014 */
[----:B------:R-:W-:Y:S01]  /*d600*/  MOV R102, R21 ;  /* 0x0000001500667202 */ /* 0x000fe20000000f00 */
[----:B------:R-:W-:Y:S01]  /*d610*/  IMAD.MOV.U32 R100, RZ, RZ, R23 ;  /* 0x000000ffff647224 */ /* 0x000fe200078e0017 */
[----:B------:R-:W-:Y:S01]  /*d620*/  MOV R101, R22 ;  /* 0x0000001600657202 */ /* 0x000fe20000000f00 */
[----:B------:R-:W-:Y:S01]  /*d630*/  HMMA.16816.F32.BF16 R84, R8, R42, R48 ;  /* 0x0000002a0854723c */ /* 0x000fe20000041830 */
[----:B------:R-:W3:Y:S03]  /*d640*/  LDSM.16.MT88.4 R48, [R194+0x2000] ;  /* 0x00200000c230783b */ /* 0x000ee60000004200 */
[----:B------:R-:W-:Y:S01]  /*d650*/  MOV R114, R24 ;  /* 0x0000001800727202 */ /* 0x000fe20000000f00 */
[----:B------:R-:W-:Y:S01]  /*d660*/  IMAD.MOV.U32 R113, RZ, RZ, R25 ;  /* 0x000000ffff717224 */ /* 0x000fe200078e0019 */
[----:B------:R-:W-:-:S02]  /*d670*/  MOV R112, R26 ;  /* 0x0000001a00707202 */ /* 0x000fc40000000f00 */
[----:B------:R-:W-:Y:S01]  /*d680*/  HMMA.16816.F32.BF16 R20, R8, R58, R32 ;  /* 0x0000003a0814723c */ /* 0x000fe20000041820 */
[----:B------:R-:W-:Y:S01]  /*d690*/  MOV R111, R27 ;  /* 0x0000001b006f7202 */ /* 0x000fe20000000f00 */
[----:B------:R-:W-:Y:S06]  /*d6a0*/  LDSM.16.MT88.4 R56, [R195+0x2000] ;  /* 0x00200000c338783b */ /* 0x000fec0000004200 */
[----:B--2---:R-:W-:Y:S08]  /*d6b0*/  HMMA.16816.F32.BF16 R24, R16, R52, RZ ;  /* 0x000000341018723c */ /* 0x004ff000000418ff */
[----:B------:R-:W-:Y:S01]  /*d6c0*/  HMMA.16816.F32.BF16 R160, R8, R40, R60 ;  /* 0x0000002808a0723c */ /* 0x000fe2000004183c */
[----:B------:R-:W2:Y:S01]  /*d6d0*/  LDSM.16.MT88.4 R40, [R195+0x1800] ;  /* 0x00180000c328783b */ /* 0x000ea20000004200 */
[----:B------:R-:W-:Y:S01]  /*d6e0*/  MOV R110, R84 ;  /* 0x00000054006e7202 */ /* 0x000fe20000000f00 */
[----:B------:R-:W-:Y:S01]  /*d6f0*/  IMAD.MOV.U32 R108, RZ, RZ, R86 ;  /* 0x000000ffff6c7224 */ /* 0x000fe200078e0056 */
[----:B------:R-:W-:Y:S01]  /*d700*/  MOV R109, R85 ;  /* 0x00000055006d7202 */ /* 0x000fe20000000f00 */
[----:B------:R-:W4:Y:S01]  /*d710*/  LDSM.16.MT88.4 R60, [R196+0x2000] ;  /* 0x00200000c43c783b */ /* 0x000f220000004200 */
[----:B------:R-:W-:-:S02]  /*d720*/  MOV R3, R87 ;  /* 0x0000005700037202 */ /* 0x000fc40000000f00 */
[----:B------:R-:W-:Y:S01]  /*d730*/  MOV R95, R20 ;  /* 0x00000014005f7202 */ /* 0x000fe20000000f00 */
[----:B------:R-:W-:Y:S01]  /*d740*/  IMAD.MOV.U32 R93, RZ, RZ, R22 ;  /* 0x000000ffff5d7224 */ /* 0x000fe200078e0016 */
[----:B------:R-:W-:Y:S01]  /*d750*/  MOV R94, R21 ;  /* 0x00000015005e7202 */ /* 0x000fe20000000f00 */
[----:B------:R-:W-:Y:S01]  /*d760*/  HMMA.16816.F32.BF16 R168, R8, R44, R68 ;  /* 0x0000002c08a8723c */ /* 0x000fe20000041844 */
[----:B------:R-:W-:Y:S01]  /*d770*/  MOV R92, R23 ;  /* 0x00000017005c7202 */ /* 0x000fe20000000f00 */
[----:B------:R-:W-:Y:S06]  /*d780*/  LDSM.16.MT88.4 R68, [R194+0x3000] ;  /* 0x00300000c244783b */ /* 0x000fec0000004200 */
[----:B------:R-:W-:Y:S08]  /*d790*/  HMMA.16816.F32.BF16 R20, R16, R54, RZ ;  /* 0x000000361014723c */ /* 0x000ff000000418ff */
[----:B------:R-:W-:Y:S01]  /*d7a0*/  HMMA.16816.F32.BF16 R148, R8, R46, R64 ;  /* 0x0000002e0894723c */ /* 0x000fe20000041840 */
[----:B------:R-:W5:Y:S07]  /*d7b0*/  LDSM.16.MT88.4 R64, [R193+0x3000] ;  /* 0x00300000c140783b */ /* 0x000f6e0000004200 */
[----:B------:R-:W-:Y:S08]  /*d7c0*/  HMMA.16816.F32.BF16 R44, R16, R72, RZ ;  /* 0x00000048102c723c */ /* 0x000ff000000418ff */
[C---:B-1----:R-:W-:Y:S08]  /*d7d0*/  HMMA.16816.F32.BF16 R32, R8.reuse, R28, R24 ;  /* 0x0000001c0820723c */ /* 0x042ff00000041818 */
[C---:B------:R-:W-:Y:S08]  /*d7e0*/  HMMA.16816.F32.BF16 R20, R8.reuse, R30, R20 ;  /* 0x0000001e0814723c */ /* 0x040ff00000041814 */
[----:B---3--:R-:W-:Y:S08]  /*d7f0*/  HMMA.16816.F32.BF16 R44, R8, R48, R44 ;  /* 0x00000030082c723c */ /* 0x008ff0000004182c */
[----:B------:R-:W-:Y:S01]  /*d800*/  MOV R87, R32 ;  /* 0x0000002000577202 */ /* 0x000fe20000000f00 */
[----:B------:R-:W-:Y:S01]  /*d810*/  IMAD.MOV.U32 R86, RZ, RZ, R33 ;  /* 0x000000ffff567224 */ /* 0x000fe200078e0021 */
[----:B------:R-:W-:Y:S01]  /*d820*/  MOV R85, R34 ;  /* 0x0000002200557202 */ /* 0x000fe20000000f00 */
[----:B------:R-:W-:Y:S01]  /*d830*/  HMMA.16816.F32.BF16 R28, R16, R38, RZ ;  /* 0x00000026101c723c */ /* 0x000fe200000418ff */
[----:B------:R-:W-:-:S04]  /*d840*/  MOV R84, R35 ;  /* 0x0000002300547202 */ /* 0x000fc80000000f00 */
[----:B------:R-:W-:Y:S01]  /*d850*/  IMAD.MOV.U32 R99, RZ, RZ, R20 ;  /* 0x000000ffff637224 */ /* 0x000fe200078e0014 */
[----:B------:R-:W-:Y:S01]  /*d860*/  MOV R98, R21 ;  /* 0x0000001500627202 */ /* 0x000fe20000000f00 */
[----:B------:R-:W-:Y:S01]  /*d870*/  IMAD.MOV.U32 R96, RZ, RZ, R23 ;  /* 0x000000ffff607224 */ /* 0x000fe200078e0017 */
[----:B------:R-:W-:Y:S01]  /*d880*/  HMMA.16816.F32.BF16 R32, R16, R36, RZ ;  /* 0x000000241020723c */ /* 0x000fe200000418ff */
[----:B------:R-:W1:Y:S01]  /*d890*/  LDSM.16.MT88.4 R36, [R193+0x3800] ;  /* 0x00380000c124783b */ /* 0x000e620000004200 */
[----:B------:R-:W-:-:S06]  /*d8a0*/  MOV R97, R22 ;  /* 0x0000001600617202 */ /* 0x000fcc0000000f00 */
[C---:B--2---:R-:W-:Y:S07]  /*d8b0*/  HMMA.16816.F32.BF16 R24, R16.reuse, R40, RZ ;  /* 0x000000281018723c */ /* 0x044fee00000418ff */
[----:B------:R-:W-:Y:S01]  /*d8c0*/  IMAD.MOV.U32 R41, RZ, RZ, R46 ;  /* 0x000000ffff297224 */ /* 0x000fe200078e002e */
[----:B------:R-:W-:Y:S01]  /*d8d0*/  HMMA.16816.F32.BF16 R52, R16, R74, RZ ;  /* 0x0000004a1034723c */ /* 0x000fe200000418ff */
[----:B------:R-:W-:-:S07]  /*d8e0*/  MOV R40, R47 ;  /* 0x0000002f00287202 */ /* 0x000fce0000000f00 */
[----:B------:R-:W-:Y:S07]  /*d8f0*/  HMMA.16816.F32.BF16 R20, R16, R42, RZ ;  /* 0x0000002a1014723c */ /* 0x000fee00000418ff */
[----:B------:R-:W-:Y:S01]  /*d900*/  MOV R43, R44 ;  /* 0x0000002c002b7202 */ /* 0x000fe20000000f00 */
[C---:B----4-:R-:W-:Y:S01]  /*d910*/  HMMA.16816.F32.BF16 R88, R8.reuse, R60, R32 ;  /* 0x0000003c0858723c */ /* 0x050fe20000041820 */
[----:B------:R-:W-:Y:S02]  /*d920*/  MOV R42, R45 ;  /* 0x0000002d002a7202 */ /* 0x000fe40000000f00 */
[----:B------:R-:W-:Y:S04]  /*d930*/  LDSM.16.MT88.4 R44, [R195+0x3800] ;  /* 0x00380000c32c783b */ /* 0x000fe80000004200 */
[----:B------:R-:W-:Y:S01]  /*d940*/  MOV R60, R43 ;  /* 0x0000002b003c7202 */ /* 0x000fe20000000f00 */
[----:B------:R-:W-:Y:S01]  /*d950*/  HMMA.16816.F32.BF16 R72, R8, R62, R28 ;  /* 0x0000003e0848723c */ /* 0x000fe2000004181c */
[----:B------:R-:W-:-:S06]  /*d960*/  MOV R61, R42 ;  /* 0x0000002a003d7202 */ /* 0x000fcc0000000f00 */
[----:B------:R-:W-:Y:S01]  /*d970*/  IMAD.MOV.U32 R62, RZ, RZ, R41 ;  /* 0x000000ffff3e7224 */ /* 0x000fe200078e0029 */
[----:B------:R-:W-:Y:S01]  /*d980*/  HMMA.16816.F32.BF16 R188, R8, R56, R24 ;  /* 0x0000003808bc723c */ /* 0x000fe20000041818 */
[----:B------:R-:W-:Y:S02]  /*d990*/  MOV R63, R40 ;  /* 0x00000028003f7202 */ /* 0x000fe40000000f00 */
[----:B------:R-:W2:Y:S04]  /*d9a0*/  LDSM.16.MT88.4 R40, [R196+0x3000] ;  /* 0x00300000c428783b */ /* 0x000ea80000004200 */
[----:B------:R-:W-:Y:S01]  /*d9b0*/  MOV R56, R99 ;  /* 0x0000006300387202 */ /* 0x000fe20000000f00 */
[----:B-----5:R-:W-:Y:S01]  /*d9c0*/  HMMA.16816.F32.BF16 R28, R16, R64, RZ ;  /* 0x00000040101c723c */ /* 0x020fe200000418ff */
[----:B------:R-:W-:-:S06]  /*d9d0*/  MOV R57, R98 ;  /* 0x0000006200397202 */ /* 0x000fcc0000000f00 */
[----:B------:R-:W-:Y:S01]  /*d9e0*/  MOV R64, R87 ;  /* 0x0000005700407202 */ /* 0x000fe20000000f00 */
[----:B------:R-:W-:Y:S01]  /*d9f0*/  HMMA.16816.F32.BF16 R24, R16, R66, RZ ;  /* 0x000000421018723c */ /* 0x000fe200000418ff */
[----:B------:R-:W-:-:S06]  /*da00*/  MOV R65, R86 ;  /* 0x0000005600417202 */ /* 0x000fcc0000000f00 */
[----:B------:R-:W-:Y:S01]  /*da10*/  IMAD.MOV.U32 R66, RZ, RZ, R85 ;  /* 0x000000ffff427224 */ /* 0x000fe200078e0055 */
[----:B------:R-:W-:Y:S01]  /*da20*/  HMMA.16816.F32.BF16 R184, R8, R50, R52 ;  /* 0x0000003208b8723c */ /* 0x000fe20000041834 */
[----:B------:R-:W3:Y:S01]  /*da30*/  LDSM.16.MT88.4 R52, [R194+0x3800] ;  /* 0x00380000c234783b */ /* 0x000ee20000004200 */
[----:B------:R-:W-:-:S03]  /*da40*/  MOV R67, R84 ;  /* 0x0000005400437202 */ /* 0x000fc60000000f00 */
[----:B------:R-:W4:Y:S03]  /*da50*/  LDSM.16.MT88.4 R48, [R195+0x3000] ;  /* 0x00300000c330783b */ /* 0x000f260000004200 */
[C---:B-1----:R-:W-:Y:S08]  /*da60*/  HMMA.16816.F32.BF16 R84, R8.reuse, R36, R28 ;  /* 0x000000240854723c */ /* 0x042ff0000004181c */
[C---:B------:R-:W-:Y:S01]  /*da70*/  HMMA.16816.F32.BF16 R176, R8.reuse, R38, R24 ;  /* 0x0000002608b0723c */ /* 0x040fe20000041818 */
[----:B------:R-:W1:Y:S07]  /*da80*/  LDSM.16.MT88.4 R36, [R196+0x3800] ;  /* 0x00380000c424783b */ /* 0x000e6e0000004200 */
[----:B------:R-:W-:Y:S07]  /*da90*/  HMMA.16816.F32.BF16 R180, R8, R58, R20 ;  /* 0x0000003a08b4723c */ /* 0x000fee0000041814 */
[----:B------:R-:W-:Y:S01]  /*daa0*/  IMAD.MOV.U32 R58, RZ, RZ, R97 ;  /* 0x000000ffff3a7224 */ /* 0x000fe200078e0061 */
[----:B------:R-:W-:Y:S01]  /*dab0*/  HMMA.16816.F32.BF16 R20, R16, R68, RZ ;  /* 0x000000441014723c */ /* 0x000fe200000418ff */
[----:B------:R-:W-:-:S06]  /*dac0*/  MOV R59, R96 ;  /* 0x00000060003b7202 */ /* 0x000fcc0000000f00 */
[----:B------:R-:W-:Y:S01]  /*dad0*/  MOV R68, R95 ;  /* 0x0000005f00447202 */ /* 0x000fe20000000f00 */
[----:B--2---:R-:W-:Y:S01]  /*dae0*/  HMMA.16816.F32.BF16 R28, R16, R40, RZ ;  /* 0x00000028101c723c */ /* 0x004fe200000418ff */
[----:B------:R-:W-:-:S07]  /*daf0*/  MOV R69, R94 ;  /* 0x0000005e00457202 */ /* 0x000fce0000000f00 */
[C---:B------:R-:W-:Y:S01]  /*db00*/  HMMA.16816.F32.BF16 R24, R16.reuse, R42, RZ ;  /* 0x0000002a1018723c */ /* 0x040fe200000418ff */
[----:B------:R-:W2:Y:S07]  /*db10*/  LDSM.16.MT88.4 R40, [R193+0x4800] ;  /* 0x00480000c128783b */ /* 0x000eae0000004200 */
[----:B------:R-:W-:Y:S07]  /*db20*/  HMMA.16816.F32.BF16 R32, R16, R70, RZ ;  /* 0x000000461020723c */ /* 0x000fee00000418ff */
[----:B------:R-:W-:Y:S01]  /*db30*/  IMAD.MOV.U32 R70, RZ, RZ, R93 ;  /* 0x000000ffff467224 */ /* 0x000fe200078e005d */
[----:B---3--:R-:W-:Y:S01]  /*db40*/  HMMA.16816.F32.BF16 R96, R8, R52, R20 ;  /* 0x000000340860723c */ /* 0x008fe20000041814 */
[----:B------:R-:W-:-:S06]  /*db50*/  MOV R71, R92 ;  /* 0x0000005c00477202 */ /* 0x000fcc0000000f00 */
[----:B------:R-:W-:Y:S01]  /*db60*/  MOV R52, R103 ;  /* 0x0000006700347202 */ /* 0x000fe20000000f00 */
[----:B----4-:R-:W-:Y:S01]  /*db70*/  HMMA.16816.F32.BF16 R20, R16, R48, RZ ;  /* 0x000000301014723c */ /* 0x010fe200000418ff */
[----:B------:R-:W-:-:S06]  /*db80*/  MOV R53, R102 ;  /* 0x0000006600357202 */ /* 0x000fcc0000000f00 */
[----:B------:R-:W-:Y:S01]  /*db90*/  MOV R48, R110 ;  /* 0x0000006e00307202 */ /* 0x000fe20000000f00 */
[----:B-1----:R-:W-:Y:S01]  /*dba0*/  HMMA.16816.F32.BF16 R104, R8, R36, R28 ;  /* 0x000000240868723c */ /* 0x002fe2000004181c */
[----:B------:R-:W1:Y:S01]  /*dbb0*/  LDSM.16.MT88.4 R28, [R193+0x5000] ;  /* 0x00500000c11c783b */ /* 0x000e620000004200 */
[----:B------:R-:W-:-:S05]  /*dbc0*/  MOV R49, R109 ;  /* 0x0000006d00317202 */ /* 0x000fca0000000f00 */
[----:B------:R-:W-:Y:S01]  /*dbd0*/  MOV R36, R114 ;  /* 0x0000007200247202 */ /* 0x000fe20000000f00 */
[C---:B------:R-:W-:Y:S01]  /*dbe0*/  HMMA.16816.F32.BF16 R92, R8.reuse, R54, R32 ;  /* 0x00000036085c723c */ /* 0x040fe20000041820 */
[----:B------:R-:W-:Y:S01]  /*dbf0*/  MOV R37, R113 ;  /* 0x0000007100257202 */ /* 0x000fe20000000f00 */
[----:B------:R-:W3:Y:S05]  /*dc00*/  LDSM.16.MT88.4 R32, [R194+0x4800] ;  /* 0x00480000c220783b */ /* 0x000eea0000004200 */
[----:B------:R-:W-:Y:S01]  /*dc10*/  IMAD.MOV.U32 R54, RZ, RZ, R101 ;  /* 0x000000ffff367224 */ /* 0x000fe200078e0065 */
[----:B------:R-:W-:Y:S02]  /*dc20*/  MOV R55, R100 ;  /* 0x0000006400377202 */ /* 0x000fe40000000f00 */
[----:B------:R-:W-:Y:S07]  /*dc30*/  HMMA.16816.F32.BF16 R100, R8, R38, R24 ;  /* 0x000000260864723c */ /* 0x000fee0000041818 */
[----:B------:R-:W-:Y:S01]  /*dc40*/  IMAD.MOV.U32 R38, RZ, RZ, R112 ;  /* 0x000000ffff267224 */ /* 0x000fe200078e0070 */
[----:B------:R-:W-:Y:S01]  /*dc50*/  HMMA.16816.F32.BF16 R24, R16, R50, RZ ;  /* 0x000000321018723c */ /* 0x000fe200000418ff */
[----:B------:R-:W-:-:S06]  /*dc60*/  MOV R39, R111 ;  /* 0x0000006f00277202 */ /* 0x000fcc0000000f00 */
[----:B------:R-:W-:Y:S01]  /*dc70*/  IMAD.MOV.U32 R50, RZ, RZ, R108 ;  /* 0x000000ffff327224 */ /* 0x000fe200078e006c */
[----:B------:R-:W-:Y:S01]  /*dc80*/  HMMA.16816.F32.BF16 R112, R8, R44, R20 ;  /* 0x0000002c0870723c */ /* 0x000fe20000041814 */
[----:B------:R-:W-:Y:S01]  /*dc90*/  MOV R51, R3 ;  /* 0x0000000300337202 */ /* 0x000fe20000000f00 */
[----:B------:R-:W-:-:S04]  /*dca0*/  FADD.FTZ R3, R117, R116 ;  /* 0x0000007475037221 */ /* 0x000fc80000010000 */
[----:B------:R-:W-:Y:S02]  /*dcb0*/  FADD.FTZ R3, R13, R3 ;  /* 0x000000030d037221 */ /* 0x000fe40000010000 */
[----:B--2---:R-:W-:Y:S01]  /*dcc0*/  HMMA.16816.F32.BF16 R20, R16, R40, RZ ;  /* 0x000000281014723c */ /* 0x004fe200000418ff */
[----:B------:R-:W-:Y:S02]  /*dcd0*/  FADD.FTZ R13, R119, R118 ;  /* 0x00000076770d7221 */ /* 0x000fe40000010000 */
[----:B------:R-:W-:Y:S02]  /*dce0*/  FADD.FTZ R3, R124, R3 ;  /* 0x000000037c037221 */ /* 0x000fe40000010000 */
[----:B------:R-:W-:Y:S02]  /*dcf0*/  FADD.FTZ R13, R127, R13 ;  /* 0x0000000d7f0d7221 */ /* 0x000fe40000010000 */
[----:B------:R-:W-:Y:S01]  /*dd00*/  FADD.FTZ R3, R14, R3 ;  /* 0x000000030e037221 */ /* 0x000fe20000010000 */
[----:B------:R-:W-:Y:S01]  /*dd10*/  HMMA.16816.F32.BF16 R108, R8, R46, R24 ;  /* 0x0000002e086c723c */ /* 0x000fe20000041818 */
[----:B------:R-:W2:Y:S01]  /*dd20*/  LDSM.16.MT88.4 R24, [R194+0x5000] ;  /* 0x00500000c218783b */ /* 0x000ea20000004200 */
[----:B------:R-:W-:-:S02]  /*dd30*/  FADD.FTZ R13, R133, R13 ;  /* 0x0000000d850d7221 */ /* 0x000fc40000010000 */
[----:B------:R-:W-:Y:S02]  /*dd40*/  FADD.FTZ R3, R132, R3 ;  /* 0x0000000384037221 */ /* 0x000fe40000010000 */
[----:B------:R-:W-:Y:S02]  /*dd50*/  FADD.FTZ R13, R125, R13 ;  /* 0x0000000d7d0d7221 */ /* 0x000fe40000010000 */
[----:B------:R-:W-:Y:S02]  /*dd60*/  FADD.FTZ R14, R134, R3 ;  /* 0x00000003860e7221 */ /* 0x000fe40000010000 */
[----:B------:R-:W-:-:S06]  /*dd70*/  FFMA.FTZ R3, R78, c[0x0][0x2d0], -R0 ;  /* 0x0000b4004e037a23 */ /* 0x000fcc0000010800 */
[----:B-1----:R-:W-:Y:S08]  /*dd80*/  HMMA.16816.F32.BF16 R172, R8, R28, R20 ;  /* 0x0000001c08ac723c */ /* 0x002ff00000041814 */
[----:B------:R-:W-:Y:S01]  /*dd90*/  HMMA.16816.F32.BF16 R20, R16, R42, RZ ;  /* 0x0000002a1014723c */ /* 0x000fe200000418ff */
[----:B------:R-:W-:Y:S11]  /*dda0*/  LDSM.16.MT88.4 R40, [R195+0x1000] ;  /* 0x00100000c328783b */ /* 0x000ff60000004200 */
[----:B------:R-:W-:Y:S11]  /*ddb0*/  @!UPT UIADD3 URZ, URZ, URZ, URZ ;  /* 0x0000003f3f3ff290 */ /* 0x000ff6000fffe03f */
[----:B------:R-:W-:Y:S01]  /*ddc0*/  @!UPT UIADD3 URZ, URZ, URZ, URZ ;  /* 0x0000003f3f3ff290 */ /* 0x000fe2000fffe03f */
[----:B------:R-:W-:Y:S01]  /*ddd0*/  HMMA.16816.F32.BF16 R120, R8, R30, R20 ;  /* 0x0000001e0878723c */ /* 0x000fe20000041814 */
[----:B------:R-:W-:Y:S07]  /*dde0*/  LDSM.16.MT88.4 R28, [R196+0x5000] ;  /* 0x00500000c41c783b */ /* 0x000fee0000004200 */
[----:B---3--:R-:W-:Y:S07]  /*ddf0*/  HMMA.16816.F32.BF16 R20, R16, R32, RZ ;  /* 0x000000201014723c */ /* 0x008fee00000418ff */
[----:B------:R-:W-:-:S02]  /*de00*/  FFMA.FTZ R32, R83, c[0x0][0x2d0], -R2 ;  /* 0x0000b40053207a23 */ /* 0x000fc40000010802 */
[--C-:B------:R-:W-:Y:S11]  /*de10*/  FFMA.FTZ R33, R80, c[0x0][0x2d0], -R2.reuse ;  /* 0x0000b40050217a23 */ /* 0x100ff60000010802 */
[----:B------:R-:W-:Y:S04]  /*de20*/  @!UPT UIADD3 URZ, URZ, URZ, URZ ;  /* 0x0000003f3f3ff290 */ /* 0x000fe8000fffe03f */
[----:B--2---:R-:W-:Y:S08]  /*de30*/  HMMA.16816.F32.BF16 R116, R8, R24, R20 ;  /* 0x000000180874723c */ /* 0x004ff00000041814 */
[----:B------:R-:W-:Y:S07]  /*de40*/  HMMA.16816.F32.BF16 R20, R16, R34, RZ ;  /* 0x000000221014723c */ /* 0x000fee00000418ff */
[----:B------:R-:W-:-:S02]  /*de50*/  FFMA.FTZ R34, R82, c[0x0][0x2d0], -R2 ;  /* 0x0000b40052227a23 */ /* 0x000fc40000010802 */
[----:B------:R-:W-:Y:S02]  /*de60*/  FFMA.FTZ R35, R81, c[0x0][0x2d0], -R2 ;  /* 0x0000b40051237a23 */ /* 0x000fe40000010802 */
[----:B------:R-:W-:Y:S01]  /*de70*/  FADD.FTZ R2, R126, R13 ;  /* 0x0000000d7e027221 */ /* 0x000fe20000010000 */
[----:B------:R-:W-:Y:S01]  /*de80*/  LDSM.16.MT88.4 R80, [R193+0x4000] ;  /* 0x00400000c150783b */ /* 0x000fe20000004200 */
[----:B------:R-:W-:Y:S02]  /*de90*/  FFMA.FTZ R13, R79, c[0x0][0x2d0], -R0 ;  /* 0x0000b4004f0d7a23 */ /* 0x000fe40000010800 */
[----:B------:R-:W-:-:S04]  /*dea0*/  FADD.FTZ R2, R136, R2 ;  /* 0x0000000288027221 */ /* 0x000fc80000010000 */
[----:B------:R-:W-:-:S05]  /*deb0*/  FADD.FTZ R2, R137, R2 ;  /* 0x0000000289027221 */ /* 0x000fca0000010000 */
[----:B------:R-:W-:Y:S01]  /*dec0*/  HMMA.16816.F32.BF16 R128, R8, R26, R20 ;  /* 0x0000001a0880723c */ /* 0x000fe20000041814 */
[----:B------:R-:W1:Y:S07]  /*ded0*/  LDSM.16.MT88.4 R24, [R196+0x4800] ;  /* 0x00480000c418783b */ /* 0x000e6e0000004200 */
[----:B-1----:R-:W-:Y:S11]  /*dee0*/  HMMA.16816.F32.BF16 R20, R16, R24, RZ ;  /* 0x000000181014723c */ /* 0x002ff600000418ff */
[----:B------:R-:W-:Y:S11]  /*def0*/  @!UPT UIADD3 URZ, URZ, URZ, URZ ;  /* 0x0000003f3f3ff290 */ /* 0x000ff6000fffe03f */
[----:B------:R-:W-:Y:S02]  /*df00*/  @!UPT UIADD3 URZ, URZ, URZ, URZ ;  /* 0x0000003f3f3ff290 */ /* 0x000fe4000fffe03f */
[----:B------:R-:W-:Y:S07]  /*df10*/  HMMA.16816.F32.BF16 R124, R8, R28, R20 ;  /* 0x0000001c087c723c */ /* 0x000fee0000041814 */
[--C-:B------:R-:W-:Y:S01]  /*df20*/  FFMA.FTZ R29, R77, c[0x0][0x2d0], -R0.reuse ;  /* 0x0000b4004d1d7a23 */ /* 0x100fe20000010800 */
[----:B------:R-:W-:Y:S01]  /*df30*/  HMMA.16816.F32.BF16 R20, R16, R26, RZ ;  /* 0x0000001a1014723c */ /* 0x000fe200000418ff */
[----:B------:R-:W-:Y:S02]  /*df40*/  FFMA.FTZ R28, R76, c[0x0][0x2d0], -R0 ;  /* 0x0000b4004c1c7a23 */ /* 0x000fe40000010800 */
[----:B------:R-:W-:-:S02]  /*df50*/  FADD.FTZ R0, R138, R14 ;  /* 0x0000000e8a007221 */ /* 0x000fc40000010000 */
[----:B------:R-:W1:Y:S08]  /*df60*/  MUFU.EX2 R14, R13 ;  /* 0x0000000d000e7308 */ /* 0x000e700000000800 */
[----:B------:R-:W-:Y:S01]  /*df70*/  MUFU.EX2 R13, R29 ;  /* 0x0000001d000d7308 */ /* 0x000fe20000000800 */
[----:B-1----:R-:W-:-:S10]  /*df80*/  FADD.FTZ R2, R14, R2 ;  /* 0x000000020e027221 */ /* 0x002fd40000010000 */
[----:B------:R-:W-:Y:S01]  /*df90*/  HMMA.16816.F32.BF16 R132, R8, R30, R20 ;  /* 0x0000001e0884723c */ /* 0x000fe20000041814 */
[----:B------:R-:W1:Y:S07]  /*dfa0*/  LDSM.16.MT88.4 R20, [R195+0x4800] ;  /* 0x00480000c314783b */ /* 0x000e6e0000004200 */
[C---:B-1----:R-:W-:Y:S08]  /*dfb0*/  HMMA.16816.F32.BF16 R24, R16.reuse, R20, RZ ;  /* 0x000000141018723c */ /* 0x042ff000000418ff */
[----:B------:R-:W-:Y:S01]  /*dfc0*/  HMMA.16816.F32.BF16 R16, R16, R22, RZ ;  /* 0x000000161010723c */ /* 0x000fe200000418ff */
[----:B------:R-:W1:Y:S11]  /*dfd0*/  LDSM.16.MT88.4 R20, [R195+0x5000] ;  /* 0x00500000c314783b */ /* 0x000e760000004200 */
[----:B------:R-:W-:Y:S04]  /*dfe0*/  @!UPT UIADD3 URZ, URZ, URZ, URZ ;  /* 0x0000003f3f3ff290 */ /* 0x000fe8000fffe03f */
[C---:B-1----:R-:W-:Y:S08]  /*dff0*/  HMMA.16816.F32.BF16 R24, R8.reuse, R20, R24 ;  /* 0x000000140818723c */ /* 0x042ff00000041818 */
[----:B------:R-:W-:Y:S01]  /*e000*/  HMMA.16816.F32.BF16 R20, R8, R22, R16 ;  /* 0x000000160814723c */ /* 0x000fe20000041810 */
[----:B------:R-:W1:Y:S08]  /*e010*/  MUFU.EX2 R9, R32 ;  /* 0x0000002000097308 */ /* 0x000e700000000800 */
[----:B------:R-:W2:Y:S08]  /*e020*/  MUFU.EX2 R8, R34 ;  /* 0x0000002200087308 */ /* 0x000eb00000000800 */
[----:B------:R-:W3:Y:S01]  /*e030*/  MUFU.EX2 R16, R35 ;  /* 0x0000002300107308 */ /* 0x000ee20000000800 */
[----:B-1----:R-:W-:-:S07]  /*e040*/  FADD.FTZ R0, R9, R0 ;  /* 0x0000000009007221 */ /* 0x002fce0000010000 */
[----:B------:R-:W1:Y:S01]  /*e050*/  MUFU.EX2 R10, R3 ;  /* 0x00000003000a7308 */ /* 0x000e620000000800 */
[C---:B--2---:R-:W-:Y:S01]  /*e060*/  FADD.FTZ R0, R8.reuse, R0 ;  /* 0x0000000008007221 */ /* 0x044fe20000010000 */
[----:B------:R-:W-:-:S06]  /*e070*/  F2FP.BF16.PACK_AB R136, R8, R9 ;  /* 0x000000090888723e */ /* 0x000fcc00000010ff */
[----:B------:R-:W2:Y:S01]  /*e080*/  MUFU.EX2 R11, R33 ;  /* 0x00000021000b7308 */ /* 0x000ea20000000800 */
[----:B---3--:R-:W-:-:S07]  /*e090*/  FADD.FTZ R0, R16, R0 ;  /* 0x0000000010007221 */ /* 0x008fce0000010000 */
[----:B------:R-:W3:Y:S01]  /*e0a0*/  MUFU.EX2 R3, R28 ;  /* 0x0000001c00037308 */ /* 0x000ee20000000800 */
[C---:B-1----:R-:W-:Y:S01]  /*e0b0*/  FADD.FTZ R2, R10.reuse, R2 ;  /* 0x000000020a027221 */ /* 0x042fe20000010000 */
[----:B------:R-:W-:Y:S01]  /*e0c0*/  F2FP.BF16.PACK_AB R137, R10, R14 ;  /* 0x0000000e0a89723e */ /* 0x000fe200000010ff */
[C---:B--2---:R-:W-:Y:S01]  /*e0d0*/  FADD.FTZ R230, R11.reuse, R0 ;  /* 0x000000000be67221 */ /* 0x044fe20000010000 */
[----:B------:R-:W-:Y:S01]  /*e0e0*/  F2FP.BF16.PACK_AB R138, R11, R16 ;  /* 0x000000100b8a723e */ /* 0x000fe200000010ff */
[----:B------:R-:W-:Y:S01]  /*e0f0*/  FADD.FTZ R0, R13, R2 ;  /* 0x000000020d007221 */ /* 0x000fe20000010000 */
[----:B------:R-:W-:Y:S03]  /*e100*/  LDSM.16.MT88.4 R8, [R195+0x5800] ;  /* 0x00580000c308783b */ /* 0x000fe60000004200 */
[C---:B---3--:R-:W-:Y:S01]  /*e110*/  FADD.FTZ R229, R3.reuse, R0 ;  /* 0x0000000003e57221 */ /* 0x048fe20000010000 */
[----:B------:R-:W-:Y:S01]  /*e120*/  F2FP.BF16.PACK_AB R139, R3, R13 ;  /* 0x0000000d038b723e */ /* 0x000fe200000010ff */
[----:B------:R-:W2:Y:S04]  /*e130*/  LDL R0, [R1+0x4] ;  /* 0x0000040001007983 */ /* 0x000ea80000100800 */
[----:B------:R-:W3:Y:S02]  /*e140*/  LDL R13, [R1+0x64] ;  /* 0x00006400010d7983 */ /* 0x000ee40000100800 */
[C---:B------:R-:W-:Y:S02]  /*e150*/  HMMA.16816.F32.BF16 R160, R136.reuse, R156, R160 ;  /* 0x0000009c88a0723c */ /* 0x040fe400000418a0 */
[----:B------:R-:W3:Y:S06]  /*e160*/  LDL R3, [R1+0x58] ;  /* 0x0000580001037983 */ /* 0x000eec0000100800 */
[C---:B------:R-:W-:Y:S01]  /*e170*/  HMMA.16816.F32.BF16 R156, R136.reuse, R158, R48 ;  /* 0x0000009e889c723c */ /* 0x040fe20000041830 */
[----:B------:R-:W1:Y:S07]  /*e180*/  LDSM.16.MT88.4 R48, [R193+0x2800] ;  /* 0x00280000c130783b */ /* 0x000e6e0000004200 */
[C---:B------:R-:W-:Y:S08]  /*e190*/  HMMA.16816.F32.BF16 R168, R136.reuse, R164, R168 ;  /* 0x000000a488a8723c */ /* 0x040ff000000418a8 */
[C---:B------:R-:W-:Y:S01]  /*e1a0*/  HMMA.16816.F32.BF16 R164, R136.reuse, R166, R148 ;  /* 0x000000a688a4723c */ /* 0x040fe20000041894 */
[----:B------:R-:W4:Y:S07]  /*e1b0*/  LDSM.16.MT88.4 R148, [R196+0x1000] ;  /* 0x00100000c494783b */ /* 0x000f2e0000004200 */
[C---:B------:R-:W-:Y:S08]  /*e1c0*/  HMMA.16816.F32.BF16 R76, R136.reuse, R80, R84 ;  /* 0x00000050884c723c */ /* 0x040ff00000041854 */
[C---:B-1----:R-:W-:Y:S01]  /*e1d0*/  HMMA.16816.F32.BF16 R44, R136.reuse, R48, R64 ;  /* 0x00000030882c723c */ /* 0x042fe20000041840 */
[----:B------:R-:W-:Y:S07]  /*e1e0*/  LDSM.16.MT88.4 R64, [R196+0x2800] ;  /* 0x00280000c440783b */ /* 0x000fee0000004200 */
[C---:B------:R-:W-:Y:S01]  /*e1f0*/  HMMA.16816.F32.BF16 R48, R136.reuse, R50, R56 ;  /* 0x000000328830723c */ /* 0x040fe20000041838 */
[----:B------:R-:W1:Y:S07]  /*e200*/  LDSM.16.MT88.4 R56, [R194+0x2800] ;  /* 0x00280000c238783b */ /* 0x000e6e0000004200 */
[C---:B----4-:R-:W-:Y:S08]  /*e210*/  HMMA.16816.F32.BF16 R152, R136.reuse, R148, R152 ;  /* 0x000000948898723c */ /* 0x050ff00000041898 */
[C---:B------:R-:W-:Y:S08]  /*e220*/  HMMA.16816.F32.BF16 R148, R136.reuse, R150, R36 ;  /* 0x000000968894723c */ /* 0x040ff00000041824 */
[----:B------:R-:W-:Y:S01]  /*e230*/  HMMA.16816.F32.BF16 R36, R136, R40, R52 ;  /* 0x000000288824723c */ /* 0x000fe20000041834 */
[----:B------:R-:W-:-:S02]  /*e240*/  MOV R2, 0x1 ;  /* 0x0000000100027802 */ /* 0x000fc40000000f00 */
[----:B------:R-:W-:-:S05]  /*e250*/  IADD3 R222, R222, -0x2, RZ ;  /* 0xfffffffedede7810 */ /* 0x000fca0007ffe0ff */
[C---:B------:R-:W-:Y:S08]  /*e260*/  HMMA.16816.F32.BF16 R40, R136.reuse, R42, R68 ;  /* 0x0000002a8828723c */ /* 0x040ff00000041844 */
[C---:B-1----:R-:W-:Y:S08]  /*e270*/  HMMA.16816.F32.BF16 R52, R136.reuse, R56, R60 ;  /* 0x000000388834723c */ /* 0x042ff0000004183c */
[----:B------:R-:W-:Y:S01]  /*e280*/  HMMA.16816.F32.BF16 R60, R136, R64, R88 ;  /* 0x00000040883c723c */ /* 0x000fe20000041858 */
[----:B------:R-:W1:Y:S01]  /*e290*/  LDSM.16.MT88.4 R88, [R194+0x4000] ;  /* 0x00400000c258783b */ /* 0x000e620000004200 */
[----:B------:R-:W-:-:S06]  /*e2a0*/  ISETP.NE.AND P0, PT, R2, c[0x0][0x2c4], PT ;  /* 0x0000b10002007a0c */ /* 0x000fcc0003f05270 */
[C---:B------:R-:W-:Y:S01]  /*e2b0*/  HMMA.16816.F32.BF16 R64, R136.reuse, R66, R72 ;  /* 0x000000428840723c */ /* 0x040fe20000041848 */
[----:B------:R-:W4:Y:S07]  /*e2c0*/  LDSM.16.MT88.4 R72, [R195+0x2800] ;  /* 0x00280000c348783b */ /* 0x000f2e0000004200 */
[C---:B------:R-:W-:Y:S08]  /*e2d0*/  HMMA.16816.F32.BF16 R56, R136.reuse, R58, R184 ;  /* 0x0000003a8838723c */ /* 0x040ff000000418b8 */
[C---:B-1----:R-:W-:Y:S01]  /*e2e0*/  HMMA.16816.F32.BF16 R84, R136.reuse, R88, R96 ;  /* 0x000000588854723c */ /* 0x042fe20000041860 */
[----:B------:R-:W1:Y:S07]  /*e2f0*/  LDSM.16.MT88.4 R96, [R196+0x4000] ;  /* 0x00400000c460783b */ /* 0x000e6e0000004200 */
[C---:B------:R-:W-:Y:S08]  /*e300*/  HMMA.16816.F32.BF16 R88, R136.reuse, R90, R92 ;  /* 0x0000005a8858723c */ /* 0x040ff0000004185c */
[C---:B----4-:R-:W-:Y:S08]  /*e310*/  HMMA.16816.F32.BF16 R68, R136.reuse, R72, R188 ;  /* 0x000000488844723c */ /* 0x050ff000000418bc */
[C---:B------:R-:W-:Y:S08]  /*e320*/  HMMA.16816.F32.BF16 R72, R136.reuse, R74, R180 ;  /* 0x0000004a8848723c */ /* 0x040ff000000418b4 */
[C---:B-1----:R-:W-:Y:S01]  /*e330*/  HMMA.16816.F32.BF16 R92, R136.reuse, R96, R104 ;  /* 0x00000060885c723c */ /* 0x042fe20000041868 */
[----:B------:R-:W1:Y:S07]  /*e340*/  LDSM.16.MT88.4 R104, [R195+0x4000] ;  /* 0x00400000c368783b */ /* 0x000e6e0000004200 */
[C---:B------:R-:W-:Y:S08]  /*e350*/  HMMA.16816.F32.BF16 R96, R136.reuse, R98, R100 ;  /* 0x000000628860723c */ /* 0x040ff00000041864 */
[C---:B-1----:R-:W-:Y:S01]  /*e360*/  HMMA.16816.F32.BF16 R100, R136.reuse, R104, R112 ;  /* 0x000000688864723c */ /* 0x042fe20000041870 */
[----:B------:R-:W1:Y:S07]  /*e370*/  LDSM.16.MT88.4 R112, [R193+0x5800] ;  /* 0x00580000c170783b */ /* 0x000e6e0000004200 */
[C---:B------:R-:W-:Y:S08]  /*e380*/  HMMA.16816.F32.BF16 R104, R136.reuse, R106, R108 ;  /* 0x0000006a8868723c */ /* 0x040ff0000004186c */
[C---:B-1----:R-:W-:Y:S08]  /*e390*/  HMMA.16816.F32.BF16 R108, R136.reuse, R112, R172 ;  /* 0x00000070886c723c */ /* 0x042ff000000418ac */
[----:B------:R-:W-:Y:S01]  /*e3a0*/  HMMA.16816.F32.BF16 R112, R136, R114, R120 ;  /* 0x000000728870723c */ /* 0x000fe20000041878 */
[----:B------:R-:W1:Y:S01]  /*e3b0*/  LDSM.16.MT88.4 R120, [R194+0x5800] ;  /* 0x00580000c278783b */ /* 0x000e620000004200 */
[----:B--2---:R-:W-:-:S05]  /*e3c0*/  SHF.L.U32 R0, R0, 0x7, RZ ;  /* 0x0000000700007819 */ /* 0x004fca00000006ff */
[----:B------:R-:W-:-:S05]  /*e3d0*/  @P0 IMAD.HI.U32 R2, R0, c[0x0][0x2c8], RZ ;  /* 0x0000b20000020a27 */ /* 0x000fca00078e00ff */
[----:B------:R-:W-:-:S04]  /*e3e0*/  @P0 SHF.R.U32.HI R0, RZ, c[0x0][0x2cc], R2 ;  /* 0x0000b300ff000a19 */ /* 0x000fc80000011602 */
[----:B---3--:R-:W-:Y:S01]  /*e3f0*/  IADD3 R0, -R3, R13, R0 ;  /* 0x0000000d03007210 */ /* 0x008fe20007ffe100 */
[C---:B-1----:R-:W-:Y:S08]  /*e400*/  HMMA.16816.F32.BF16 R116, R136.reuse, R120, R116 ;  /* 0x000000788874723c */ /* 0x042ff00000041874 */
[----:B------:R-:W-:Y:S01]  /*e410*/  HMMA.16816.F32.BF16 R120, R136, R122, R128 ;  /* 0x0000007a8878723c */ /* 0x000fe20000041880 */
[----:B------:R-:W1:Y:S01]  /*e420*/  LDSM.16.MT88.4 R128, [R196+0x5800] ;  /* 0x00580000c480783b */ /* 0x000e620000004200 */
[----:B------:R-:W-:-:S05]  /*e430*/  IMAD.HI R0, R0, 0x2aaaaaab, RZ ;  /* 0x2aaaaaab00007827 */ /* 0x000fca00078e02ff */
[----:B------:R-:W-:-:S04]  /*e440*/  SHF.R.U32.HI R216, RZ, 0x1f, R0 ;  /* 0x0000001fffd87819 */ /* 0x000fc80000011600 */
[----:B------:R-:W-:-:S04]  /*e450*/  LEA.HI.SX32 R216, R0, R216, 0x1d ;  /* 0x000000d800d87211 */ /* 0x000fc800078feaff */
[----:B------:R-:W-:-:S04]  /*e460*/  IMNMX R216, R241, R216, !PT ;  /* 0x000000d8f1d87217 */ /* 0x000fc80007800200 */
[----:B------:R-:W-:Y:S01]  /*e470*/  ISETP.GE.AND P0, PT, R222, R216, PT ;  /* 0x000000d8de00720c */ /* 0x000fe20003f06270 */
[C---:B------:R-:W-:Y:S08]  /*e480*/  HMMA.16816.F32.BF16 R80, R136.reuse, R82, R176 ;  /* 0x000000528850723c */ /* 0x040ff000000418b0 */
[C---:B-1----:R-:W-:Y:S08]  /*e490*/  HMMA.16816.F32.BF16 R124, R136.reuse, R128, R124 ;  /* 0x00000080887c723c */ /* 0x042ff0000004187c */
[C---:B------:R-:W-:Y:S08]  /*e4a0*/  HMMA.16816.F32.BF16 R128, R136.reuse, R130, R132 ;  /* 0x000000828880723c */ /* 0x040ff00000041884 */
[C---:B------:R-:W-:Y:S08]  /*e4b0*/  HMMA.16816.F32.BF16 R132, R136.reuse, R8, R24 ;  /* 0x000000088884723c */ /* 0x040ff00000041818 */
[----:B------:R-:W-:Y:S01]  /*e4c0*/  HMMA.16816.F32.BF16 R136, R136, R10, R20 ;  /* 0x0000000a8888723c */ /* 0x000fe20000041814 */
[----:B------:R-:W-:Y:S03]  /*e4d0*/  @!UPT UIADD3 URZ, URZ, URZ, URZ ;  /* 0x0000003f3f3ff290 */ /* 0x000fe6000fffe03f */
[----:B------:R-:W-:Y:S11]  /*e4e0*/  @!P0 BRA `(.L_x_3019) ;  /* 0x0000343000008947 */ /* 0x000ff60003800000 */
[----:B------:R-:W-:Y:S02]  /*e4f0*/  MOV R14, R4 ;  /* 0x00000004000e7202 */ /* 0x000fe40000000f00 */
[----:B------:R-:W-:-:S07]  /*e500*/  MOV R13, R6 ;  /* 0x00000006000d7202 */ /* 0x000fce0000000f00 */
.L_x_3032:
        /* <DEDUP_REMOVED lines=29> */
.L_x_3126:
[----:B------:R-:W-:-:S05]  /*e6e0*/  BRA.DIV ~URZ, `(.L_x_3023) ;  /* 0x0000d0127f007947 */ /* 0x000fca000b800000 */
[----:B------:R4:W3:Y:S02]  /*e6f0*/  SHFL.IDX PT, R0, R8, RZ, 0x181f ;  /* 0x00181fff08007589 */ /* 0x0008e400000e0000 */
.L_x_3127:
[----:B------:R-:W-:Y:S01]  /*e700*/  SHF.R.S32.HI R2, RZ, 0x1f, R226 ;  /* 0x0000001fff027819 */ /* 0x000fe200000114e2 */
[C---:B------:R-:W-:Y:S01]  /*e710*/  IMAD.SHL.U32 R28, R226.reuse, 0x2, RZ ;  /* 0x00000002e21c7824 */ /* 0x040fe200078e00ff */
[C---:B------:R-:W-:Y:S01]  /*e720*/  SHF.L.U64.HI R23, R235.reuse, 0x1, R245 ;  /* 0x00000001eb177819 */ /* 0x040fe200000102f5 */
[----:B------:R-:W-:Y:S01]  /*e730*/  IMAD.SHL.U32 R11, R235, 0x2, RZ ;  /* 0x00000002eb0b7824 */ /* 0x000fe200078e00ff */
[----:B------:R-:W-:Y:S01]  /*e740*/  SHF.L.U64.HI R10, R226, 0x1, R2 ;  /* 0x00000001e20a7819 */ /* 0x000fe20000010202 */
[----:B------:R-:W-:Y:S01]  /*e750*/  IMAD.SHL.U32 R9, R234, 0x2, RZ ;  /* 0x00000002ea097824 */ /* 0x000fe200078e00ff */
[----:B---3--:R-:W-:Y:S01]  /*e760*/  IADD3 R2, P0, R0, R28, RZ ;  /* 0x0000001c00027210 */ /* 0x008fe20007f1e0ff */
[C---:B------:R-:W-:Y:S01]  /*e770*/  IMAD.SHL.U32 R20, R233.reuse, 0x2, RZ ;  /* 0x00000002e9147824 */ /* 0x040fe200078e00ff */
[----:B------:R-:W-:Y:S02]  /*e780*/  SHF.L.U64.HI R21, R234, 0x1, R244 ;  /* 0x00000001ea157819 */ /* 0x000fe400000102f4 */
[----:B------:R-:W-:Y:S01]  /*e790*/  SHF.L.U64.HI R22, R233, 0x1, R243 ;  /* 0x00000001e9167819 */ /* 0x000fe200000102f3 */
[----:B------:R-:W-:Y:S01]  /*e7a0*/  IMAD.X R3, R4, 0x1, R10, P0 ;  /* 0x0000000104037824 */ /* 0x000fe200000e060a */
[----:B------:R-:W-:Y:S04]  /*e7b0*/  LOP3.LUT P1, RZ, R232, 0x1, RZ, 0xc0, !PT ;  /* 0x00000001e8ff7812 */ /* 0x000fe8000782c0ff */
[----:B------:R-:W-:Y:S01]  /*e7c0*/  @!PT LDS RZ, [RZ] ;  /* 0x00000000fffff984 */ /* 0x000fe20000000800 */
[----:B------:R-:W-:Y:S01]  /*e7d0*/  @!PT LDS RZ, [RZ] ;  /* 0x00000000fffff984 */ /* 0x000fe20000000800 */
[----:B------:R-:W-:Y:S01]  /*e7e0*/  @!PT LDS RZ, [RZ] ;  /* 0x00000000fffff984 */ /* 0x000fe20000000800 */
[----:B------:R3:W-:Y:S02]  /*e7f0*/  LDGSTS.E.BYPASS.LTC128B.128 [R213+0x4080], [R2.64], !P6 ;  /* 0x0408000002d57fae */ /* 0x0007e4000f101d4a */
[----:B---3--:R-:W-:Y:S05]  /*e800*/  IADD3 R2, P0, R0, R11, RZ ;  /* 0x0000000b00027210 */ /* 0x008fea0007f1e0ff */
[----:B------:R-:W-:Y:S05]  /*e810*/  IMAD.X R3, R4, 0x1, R23, P0 ;  /* 0x0000000104037824 */ /* 0x000fea00000e0617 */
[----:B------:R3:W-:Y:S02]  /*e820*/  LDGSTS.E.BYPASS.LTC128B.128 [R213+0x5880], [R2.64], !P5 ;  /* 0x0588000002d57fae */ /* 0x0007e4000e901d4a */
[----:B---3--:R-:W-:Y:S05]  /*e830*/  IADD3 R2, P0, R0, R9, RZ ;  /* 0x0000000900027210 */ /* 0x008fea0007f1e0ff */
[----:B------:R-:W-:Y:S05]  /*e840*/  IMAD.X R3, R4, 0x1, R21, P0 ;  /* 0x0000000104037824 */ /* 0x000fea00000e0615 */
[----:B------:R3:W-:Y:S02]  /*e850*/  LDGSTS.E.BYPASS.LTC128B.128 [R213+0x7080], [R2.64], !P4 ;  /* 0x0708000002d57fae */ /* 0x0007e4000e101d4a */
[----:B---3--:R-:W-:Y:S05]  /*e860*/  IADD3 R2, P0, R0, R20, RZ ;  /* 0x0000001400027210 */ /* 0x008fea0007f1e0ff */
[----:B------:R-:W-:Y:S05]  /*e870*/  IMAD.X R3, R4, 0x1, R22, P0 ;  /* 0x0000000104037824 */ /* 0x000fea00000e0616 */
[----:B------:R3:W-:Y:S01]  /*e880*/  LDGSTS.E.BYPASS.LTC128B.128 [R213+0x8880], [R2.64], !P3 ;  /* 0x0888000002d57fae */ /* 0x0007e2000d901d4a */
[----:B------:R-:W-:-:S05]  /*e890*/  @P1 BRA `(.L_x_3021) ;  /* 0x0000012000001947 */ /* 0x000fca0003800000 */
[----:B------:R-:W-:-:S05]  /*e8a0*/  BRA.DIV ~URZ, `(.L_x_3024) ;  /* 0x0000cec27f007947 */ /* 0x000fca000b800000 */
[----:B------:R3:W4:Y:S04]  /*e8b0*/  SHFL.IDX PT, R4, R6, 0x1, 0x181f ;  /* 0x00381f0006047f89 */ /* 0x00072800000e0000 */
[----:B------:R3:W2:Y:S02]  /*e8c0*/  SHFL.IDX PT, R0, R8, 0x1, 0x181f ;  /* 0x00381f0008007f89 */ /* 0x0006a400000e0000 */
.L_x_3128:
[----:B--23--:R-:W-:Y:S05]  /*e8d0*/  IADD3 R2, P0, R0, R28, RZ ;  /* 0x0000001c00027210 */ /* 0x00cfea0007f1e0ff */
[----:B----4-:R-:W-:Y:S01]  /*e8e0*/  IMAD.X R3, R4, 0x1, R10, P0 ;  /* 0x0000000104037824 */ /* 0x010fe200000e060a */
[----:B------:R-:W-:Y:S04]  /*e8f0*/  IADD3 R10, P0, R0, R11, RZ ;  /* 0x0000000b000a7210 */ /* 0x000fe80007f1e0ff */
[----:B------:R-:W-:Y:S01]  /*e900*/  @!PT LDS RZ, [RZ] ;  /* 0x00000000fffff984 */ /* 0x000fe20000000800 */
[----:B------:R-:W-:Y:S01]  /*e910*/  @!PT LDS RZ, [RZ] ;  /* 0x00000000fffff984 */ /* 0x000fe20000000800 */
[----:B------:R-:W-:Y:S01]  /*e920*/  @!PT LDS RZ, [RZ] ;  /* 0x00000000fffff984 */ /* 0x000fe20000000800 */
[----:B------:R2:W-:Y:S01]  /*e930*/  LDGSTS.E.BYPASS.LTC128B.128 [R213+0x5080], [R2.64], !P6 ;  /* 0x0508000002d57fae */ /* 0x0005e2000f101d4a */
        /* <DEDUP_REMOVED lines=8> */
.L_x_3021:
[----:B------:R-:W-:Y:S05]  /*e9c0*/  BSYNC B0 ;  /* 0x0000000000007941 */ /* 0x000fea0003800000 */
.L_x_3020:
        /* <DEDUP_REMOVED lines=172> */
[----:B------:R-:W-:Y:S09]  /*f490*/  FMUL.FTZ R27, R27, c[0x0][0x320] ;  /* 0x0000c8001b1b7a20 */ /* 0x000ff20000410000 */
[----:B------:R-:W1:Y:S01]  /*f4a0*/  MUFU.TANH R176, R17 ;  /* 0x0000001100b07308 */ /* 0x000e620000002400 */
[----:B----4-:R-:W4:Y:S01]  /*f4b0*/  LDSM.16.M88.4 R8, [R15+0x5800] ;  /* 0x005800000f08783b */ /* 0x010f220000000200 */
[----:B------:R-:W-:Y:S08]  /*f4c0*/  DEPBAR.LE SB0, 0x0 ;  /* 0x000080000000791a */ /* 0x000ff00000000000 */
[----:B------:R-:W1:Y:S01]  /*f4d0*/  MUFU.TANH R188, R18 ;  /* 0x0000001200bc7308 */ /* 0x000e620000002400 */
[----:B------:R-:W-:Y:S09]  /*f4e0*/  BAR.SYNC.DEFER_BLOCKING 0x0 ;  /* 0x0000000000007b1d */ /* 0x000ff20000010000 */
[----:B------:R5:W1:Y:S10]  /*f4f0*/  MUFU.TANH R183, R19 ;  /* 0x0000001300b77308 */ /* 0x000a740000002400 */
[----:B------:R1:W1:Y:S10]  /*f500*/  MUFU.TANH R173, R20 ;  /* 0x0000001400ad7308 */ /* 0x0002740000002400 */
[----:B------:R-:W2:Y:S01]  /*f510*/  MUFU.TANH R175, R26 ;  /* 0x0000001a00af7308 */ /* 0x000ea20000002400 */
[C---:B----4-:R-:W-:Y:S05]  /*f520*/  HMMA.16816.F32.BF16 R28, R184.reuse, R8, R28 ;  /* 0x00000008b81c723c */ /* 0x050fea000004181c */
[----:B-----5:R-:W-:Y:S04]  /*f530*/  FMUL.FTZ R19, R25, c[0x0][0x320] ;  /* 0x0000c80019137a20 */ /* 0x020fe80000410000 */
[----:B------:R4:W2:Y:S01]  /*f540*/  MUFU.TANH R174, R27 ;  /* 0x0000001b00ae7308 */ /* 0x0008a20000002400 */
[----:B------:R-:W-:Y:S03]  /*f550*/  HMMA.16816.F32.BF16 R32, R184, R10, R32 ;  /* 0x0000000ab820723c */ /* 0x000fe60000041820 */
[----:B-1----:R-:W-:Y:S06]  /*f560*/  FMUL.FTZ R20, R24, c[0x0][0x320] ;  /* 0x0000c80018147a20 */ /* 0x002fec0000410000 */
[----:B------:R-:W1:Y:S05]  /*f570*/  MUFU.TANH R21, R21 ;  /* 0x0000001500157308 */ /* 0x000e6a0000002400 */
[----:B------:R-:W-:Y:S05]  /*f580*/  FMUL.FTZ R18, R28, c[0x0][0x320] ;  /* 0x0000c8001c127a20 */ /* 0x000fea0000410000 */
[----:B------:R1:W1:Y:S01]  /*f590*/  MUFU.TANH R178, R22 ;  /* 0x0000001600b27308 */ /* 0x0002620000002400 */
[----:B------:R-:W-:Y:S02]  /*f5a0*/  FMUL.FTZ R17, R29, c[0x0][0x320] ;  /* 0x0000c8001d117a20 */ /* 0x000fe40000410000 */
[----:B------:R-:W-:Y:S02]  /*f5b0*/  FMUL.FTZ R28, R30, c[0x0][0x320] ;  /* 0x0000c8001e1c7a20 */ /* 0x000fe40000410000 */
[----:B----4-:R-:W-:Y:S02]  /*f5c0*/  FMUL.FTZ R27, R31, c[0x0][0x320] ;  /* 0x0000c8001f1b7a20 */ /* 0x010fe40000410000 */
        /* <DEDUP_REMOVED lines=13> */
[----:B------:R4:W1:Y:S10]  /*f6a0*/  MUFU.TANH R172, R34 ;  /* 0x0000002200ac7308 */ /* 0x0008740000002400 */
[----:B------:R4:W1:Y:S01]  /*f6b0*/  MUFU.TANH R180, R35 ;  /* 0x0000002300b47308 */ /* 0x0008620000002400 */
[----:B------:R-:W-:-:S05]  /*f6c0*/  @!P0 BRA `(.L_x_3026) ;  /* 0x000004a000008947 */ /* 0x000fca0003800000 */
[----:B--23--:R-:W-:Y:S01]  /*f6d0*/  IMAD.MOV.U32 R0, RZ, RZ, 0x1 ;  /* 0x00000001ff007424 */ /* 0x00cfe200078e00ff */
[----:B------:R-:W2:Y:S01]  /*f6e0*/  LDL R3, [R1+0x7c] ;  /* 0x00007c0001037983 */ /* 0x000ea20000100800 */
[----:B------:R-:W-:Y:S02]  /*f6f0*/  IMAD R2, R222, 0x30, R249 ;  /* 0x00000030de027824 */ /* 0x000fe400078e02f9 */
[----:B------:R-:W-:Y:S01]  /*f700*/  IMAD.MOV.U32 R223, RZ, RZ, RZ ;  /* 0x000000ffffdf7224 */ /* 0x000fe200078e00ff */
[----:B------:R-:W-:Y:S01]  /*f710*/  ISETP.NE.AND P0, PT, R0, c[0x0][0x2b8], PT ;  /* 0x0000ae0000007a0c */ /* 0x000fe20003f05270 */
[----:B-1--4-:R-:W3:Y:S06]  /*f720*/  LDL.64 R22, [R1+0x70] ;  /* 0x0000700001167983 */ /* 0x012eec0000100a00 */
[----:B------:R-:W4:Y:S01]  /*f730*/  LDL R6, [R1+0x78] ;  /* 0x0000780001067983 */ /* 0x000f220000100800 */
[----:B--2---:R-:W-:Y:S04]  /*f740*/  IADD3 R2, R2, R3, R242 ;  /* 0x0000000302027210 */ /* 0x004fe80007ffe0f2 */
[----:B------:R-:W-:Y:S05]  /*f750*/  IADD3 R2, R2, -0x30, RZ ;  /* 0xffffffd002027810 */ /* 0x000fea0007ffe0ff */
[----:B------:R-:W-:Y:S04]  /*f760*/  @P0 IMAD.HI.U32 R3, R2, c[0x0][0x2bc], RZ ;  /* 0x0000af0002030a27 */ /* 0x000fe800078e00ff */
[----:B------:R-:W-:Y:S01]  /*f770*/  IMAD.MOV.U32 R0, RZ, RZ, R2 ;  /* 0x000000ffff007224 */ /* 0x000fe200078e0002 */
[----:B------:R-:W-:Y:S04]  /*f780*/  @P0 SHF.R.U32.HI R0, RZ, c[0x0][0x2c0], R3 ;  /* 0x0000b000ff000a19 */ /* 0x000fe80000011603 */
[C---:B---3--:R-:W-:Y:S01]  /*f790*/  @!P2 IADD3 R3, P0, R0.reuse, R22, RZ ;  /* 0x000000160003a210 */ /* 0x048fe20007f1e0ff */
[----:B------:R-:W-:Y:S03]  /*f7a0*/  IMAD.MOV R4, RZ, RZ, -R0 ;  /* 0x000000ffff047224 */ /* 0x000fe600078e0a00 */
[----:B----4-:R-:W-:Y:S01]  /*f7b0*/  @!P2 LEA.HI.X.SX32 R0, R0, R6, 0x1, P0 ;  /* 0x000000060000a211 */ /* 0x010fe200000f0eff */
[----:B------:R-:W-:Y:S01]  /*f7c0*/  IMAD R225, R4, c[0x0][0x2b8], R2 ;  /* 0x0000ae0004e17a24 */ /* 0x000fe200078e0202 */
[C---:B------:R-:W-:Y:S02]  /*f7d0*/  @!P2 LEA R2, P0, R3.reuse, c[0x0][0x2a0], 0x2 ;  /* 0x0000a8000302aa11 */ /* 0x040fe400078010ff */
[----:B------:R-:W-:Y:S02]  /*f7e0*/  IADD3 R6, -R242, 0x30, RZ ;  /* 0x00000030f2067810 */ /* 0x000fe40007ffe1ff */
        /* <DEDUP_REMOVED lines=17> */
[----:B------:R1:W2:Y:S02]  /*f900*/  SHFL.IDX PT, R4, R10, RZ, 0x181f ;  /* 0x00181fff0a047589 */ /* 0x0002a400000e0000 */
.L_x_3129:
[----:B------:R-:W-:-:S05]  /*f910*/  BRA.DIV ~URZ, `(.L_x_3028) ;  /* 0x0000bf927f007947 */ /* 0x000fca000b800000 */
[----:B------:R3:W4:Y:S02]  /*f920*/  SHFL.IDX PT, R0, R11, RZ, 0x181f ;  /* 0x00181fff0b007589 */ /* 0x00072400000e0000 */
.L_x_3130:
[----:B------:R-:W-:Y:S02]  /*f930*/  SHF.R.S32.HI R2, RZ, 0x1f, R226 ;  /* 0x0000001fff027819 */ /* 0x000fe400000114e2 */
[C---:B----4-:R-:W-:Y:S04]  /*f940*/  @P0 LEA R8, P1, R226.reuse, R0, 0x1 ;  /* 0x00000000e2080211 */ /* 0x050fe800078208ff */
[----:B--2---:R-:W-:Y:S02]  /*f950*/  @P0 LEA.HI.X R9, R226, R4, R2, 0x1, P1 ;  /* 0x00000004e2090211 */ /* 0x004fe400008f0c02 */
[C---:B------:R-:W-:Y:S03]  /*f960*/  @P0 LEA R2, P1, R235.reuse, R0, 0x1 ;  /* 0x00000000eb020211 */ /* 0x040fe600078208ff */
[----:B------:R-:W-:Y:S01]  /*f970*/  @!PT LDS RZ, [RZ] ;  /* 0x00000000fffff984 */ /* 0x000fe20000000800 */
[----:B------:R-:W-:Y:S01]  /*f980*/  @!PT LDS RZ, [RZ] ;  /* 0x00000000fffff984 */ /* 0x000fe20000000800 */
[----:B------:R-:W-:Y:S01]  /*f990*/  @!PT LDS RZ, [RZ] ;  /* 0x00000000fffff984 */ /* 0x000fe20000000800 */
[----:B------:R2:W-:Y:S01]  /*f9a0*/  @P0 LDGSTS.E.BYPASS.LTC128B.128 [R213+0xa080], [R8.64], !P6 ;  /* 0x0a08000008d50fae */ /* 0x0005e2000f101d4a */
[----:B------:R-:W-:Y:S05]  /*f9b0*/  @P0 LEA.HI.X R3, R235, R4, R245, 0x1, P1 ;  /* 0x00000004eb030211 */ /* 0x000fea00008f0cf5 */
[----:B------:R4:W-:Y:S02]  /*f9c0*/  @P0 LDGSTS.E.BYPASS.LTC128B.128 [R213+0xb880], [R2.64], !P5 ;  /* 0x0b88000002d50fae */ /* 0x0009e4000e901d4a */
[C---:B----4-:R-:W-:Y:S04]  /*f9d0*/  @P0 LEA R2, P1, R234.reuse, R0, 0x1 ;  /* 0x00000000ea020211 */ /* 0x050fe800078208ff */
[----:B------:R-:W-:Y:S05]  /*f9e0*/  @P0 LEA.HI.X R3, R234, R4, R244, 0x1, P1 ;  /* 0x00000004ea030211 */ /* 0x000fea00008f0cf4 */
[----:B------:R4:W-:Y:S02]  /*f9f0*/  @P0 LDGSTS.E.BYPASS.LTC128B.128 [R213+0xd080], [R2.64], !P4 ;  /* 0x0d08000002d50fae */ /* 0x0009e4000e101d4a */
[C---:B----4-:R-:W-:Y:S04]  /*fa00*/  @P0 LEA R2, P1, R233.reuse, R0, 0x1 ;  /* 0x00000000e9020211 */ /* 0x050fe800078208ff */
[----:B------:R-:W-:Y:S05]  /*fa10*/  @P0 LEA.HI.X R3, R233, R4, R243, 0x1, P1 ;  /* 0x00000004e9030211 */ /* 0x000fea00008f0cf3 */
[----:B------:R2:W-:Y:S01]  /*fa20*/  @P0 LDGSTS.E.BYPASS.LTC128B.128 [R213+0xe880], [R2.64], !P3 ;  /* 0x0e88000002d50fae */ /* 0x0005e2000d901d4a */
[----:B------:R-:W-:Y:S01]  /*fa30*/  ISETP.GE.AND P0, PT, R6, 0x21, PT ;  /* 0x000000210600780c */ /* 0x000fe20003f06270 */
[----:B------:R-:W-:-:S06]  /*fa40*/  BRA.DIV ~URZ, `(.L_x_3029) ;  /* 0x0000bed27f007947 */ /* 0x000fcc000b800000 */
[----:B------:R4:W1:Y:S04]  /*fa50*/  SHFL.IDX PT, R4, R10, 0x1, 0x181f ;  /* 0x00381f000a047f89 */ /* 0x00086800000e0000 */
[----:B------:R4:W2:Y:S02]  /*fa60*/  SHFL.IDX PT, R0, R11, 0x1, 0x181f ;  /* 0x00381f000b007f89 */ /* 0x0008a400000e0000 */
.L_x_3131:
[----:B--2---:R-:W-:Y:S02]  /*fa70*/  SHF.R.S32.HI R2, RZ, 0x1f, R226 ;  /* 0x0000001fff027819 */ /* 0x004fe400000114e2 */
[C---:B------:R-:W-:Y:S04]  /*fa80*/  @P0 LEA R8, P1, R226.reuse, R0, 0x1 ;  /* 0x00000000e2080211 */ /* 0x040fe800078208ff */
[----:B-1----:R-:W-:Y:S02]  /*fa90*/  @P0 LEA.HI.X R9, R226, R4, R2, 0x1, P1 ;  /* 0x00000004e2090211 */ /* 0x002fe400008f0c02 */
[C---:B------:R-:W-:Y:S03]  /*faa0*/  @P0 LEA R2, P1, R235.reuse, R0, 0x1 ;  /* 0x00000000eb020211 */ /* 0x040fe600078208ff */
[----:B------:R-:W-:Y:S01]  /*fab0*/  @!PT LDS RZ, [RZ] ;  /* 0x00000000fffff984 */ /* 0x000fe20000000800 */
[----:B------:R-:W-:Y:S01]  /*fac0*/  @!PT LDS RZ, [RZ] ;  /* 0x00000000fffff984 */ /* 0x000fe20000000800 */
[----:B------:R-:W-:Y:S01]  /*fad0*/  @!PT LDS RZ, [RZ] ;  /* 0x00000000fffff984 */ /* 0x000fe20000000800 */
[----:B------:R1:W-:Y:S01]  /*fae0*/  @P0 LDGSTS.E.BYPASS.LTC128B.128 [R213+0xb080], [R8.64], !P6 ;  /* 0x0b08000008d50fae */ /* 0x0003e2000f101d4a */
[----:B------:R-:W-:Y:S05]  /*faf0*/  @P0 LEA.HI.X R3, R235, R4, R245, 0x1, P1 ;  /* 0x00000004eb030211 */ /* 0x000fea00008f0cf5 */
[----:B------:R2:W-:Y:S02]  /*fb00*/  @P0 LDGSTS.E.BYPASS.LTC128B.128 [R213+0xc880], [R2.64], !P5 ;  /* 0x0c88000002d50fae */ /* 0x0005e4000e901d4a */
[C---:B--2---:R-:W-:Y:S04]  /*fb10*/  @P0 LEA R2, P1, R234.reuse, R0, 0x1 ;  /* 0x00000000ea020211 */ /* 0x044fe800078208ff */
[----:B------:R-:W-:Y:S05]  /*fb20*/  @P0 LEA.HI.X R3, R234, R4, R244, 0x1, P1 ;  /* 0x00000004ea030211 */ /* 0x000fea00008f0cf4 */
[----:B------:R2:W-:Y:S02]  /*fb30*/  @P0 LDGSTS.E.BYPASS.LTC128B.128 [R213+0xe080], [R2.64], !P4 ;  /* 0x0e08000002d50fae */ /* 0x0005e4000e101d4a */
[C---:B--2---:R-:W-:Y:S04]  /*fb40*/  @P0 LEA R2, P1, R233.reuse, R0, 0x1 ;  /* 0x00000000e9020211 */ /* 0x044fe800078208ff */
[----:B------:R-:W-:Y:S05]  /*fb50*/  @P0 LEA.HI.X R3, R233, R4, R243, 0x1, P1 ;  /* 0x00000004e9030211 */ /* 0x000fea00008f0cf3 */
[----:B------:R1:W-:Y:S04]  /*fb60*/  @P0 LDGSTS.E.BYPASS.LTC128B.128 [R213+0xf880], [R2.64], !P3 ;  /* 0x0f88000002d50fae */ /* 0x0003e8000d901d4a */
.L_x_3026:
[----:B--23--:R-:W-:Y:S05]  /*fb70*/  BSYNC B0 ;  /* 0x0000000000007941 */ /* 0x00cfea0003800000 */
.L_x_3025:
[----:B------:R-:W2:Y:S01]  /*fb80*/  LDL R4, [R1+0x4] ;  /* 0x0000040001047983 */ /* 0x000ea20000100800 */
[----:B------:R-:W-:Y:S02]  /*fb90*/  IMAD.MOV.U32 R0, RZ, RZ, 0x1 ;  /* 0x00000001ff007424 */ /* 0x000fe400078e00ff */
[----:B------:R-:W-:Y:S01]  /*fba0*/  IMAD R6, R222, -0x30, RZ ;  /* 0xffffffd0de067824 */ /* 0x000fe200078e02ff */
[----:B------:R-:W0:Y:S02]  /*fbb0*/  LDGDEPBAR ;  /* 0x00000000000079af */ /* 0x000e240000000000 */
[----:B------:R-:W-:Y:S02]  /*fbc0*/  ISETP.NE.AND P0, PT, R0, c[0x0][0x2c4], PT ;  /* 0x0000b10000007a0c */ /* 0x000fe40003f05270 */
[----:B------:R-:W-:Y:S04]  /*fbd0*/  IADD3 R6, -R217, 0x1, R6 ;  /* 0x00000001d9067810 */ /* 0x000fe80007ffe106 */
[----:B------:R-:W-:Y:S01]  /*fbe0*/  IADD3 R6, -R221, R6, R5 ;  /* 0x00000006dd067210 */ /* 0x000fe20007ffe105 */
[----:B--2---:R-:W-:Y:S05]  /*fbf0*/  IMAD R4, R4, 0x80, R220 ;  /* 0x0000008004047824 */ /* 0x004fea00078e02dc */
[----:B------:R-:W-:Y:S05]  /*fc00*/  IADD3 R4, R218, R4, R219 ;  /* 0x00000004da047210 */ /* 0x000fea0007ffe0db */
[----:B------:R-:W-:Y:S05]  /*fc10*/  @P0 IMAD.HI.U32 R0, R4, c[0x0][0x2c8], RZ ;  /* 0x0000b20004000a27 */ /* 0x000fea00078e00ff */
[----:B------:R-:W-:Y:S01]  /*fc20*/  @P0 SHF.R.U32.HI R4, RZ, c[0x0][0x2cc], R0 ;  /* 0x0000b300ff040a19 */ /* 0x000fe20000011600 */
[----:B------:R-:W-:-:S05]  /*fc30*/  BRA.DIV ~URZ, `(.L_x_3030) ;  /* 0x0000bdb27f007947 */ /* 0x000fca000b800000 */
[----:B------:R2:W3:Y:S02]  /*fc40*/  SHFL.IDX PT, R0, R4, RZ, 0x1c1f ;  /* 0x001c1fff04007589 */ /* 0x0004e400000e0000 */
.L_x_3132:
[----:B---3--:R-:W-:Y:S05]  /*fc50*/  IMAD.IADD R0, R6, 0x1, R0 ;  /* 0x0000000106007824 */ /* 0x008fea00078e0200 */
[----:B------:R-:W-:Y:S04]  /*fc60*/  ISETP.GT.AND P0, PT, R0, RZ, PT ;  /* 0x000000ff0000720c */ /* 0x000fe80003f04270 */
[----:B-1----:R-:W-:Y:S02]  /*fc70*/  FSEL R8, R182, -INF , P0 ;  /* 0xff800000b6087808 */ /* 0x002fe40000000000 */
[C---:B------:R-:W-:Y:S04]  /*fc80*/  ISETP.GT.AND P0, PT, R0.reuse, 0x1, PT ;  /* 0x000000010000780c */ /* 0x040fe80003f04270 */
[----:B------:R-:W-:Y:S02]  /*fc90*/  FSEL R25, R181, -INF , P0 ;  /* 0xff800000b5197808 */ /* 0x000fe40000000000 */
[C---:B------:R-:W-:Y:S04]  /*fca0*/  ISETP.GT.AND P0, PT, R0.reuse, 0x8, PT ;  /* 0x000000080000780c */ /* 0x040fe80003f04270 */
[----:B------:R-:W-:Y:S02]  /*fcb0*/  FSEL R24, R179, -INF , P0 ;  /* 0xff800000b3187808 */ /* 0x000fe40000000000 */
[----:B------:R-:W-:Y:S04]  /*fcc0*/  ISETP.GT.AND P0, PT, R0, 0x9, PT ;  /* 0x000000090000780c */ /* 0x000fe80003f04270 */
[----:B----4-:R-:W-:Y:S02]  /*fcd0*/  FSEL R23, R176, -INF , P0 ;  /* 0xff800000b0177808 */ /* 0x010fe40000000000 */
[C---:B------:R-:W-:Y:S04]  /*fce0*/  ISETP.GT.AND P0, PT, R0.reuse, 0x10, PT ;  /* 0x000000100000780c */ /* 0x040fe80003f04270 */
[----:B------:R-:W-:Y:S02]  /*fcf0*/  FSEL R22, R173, -INF , P0 ;  /* 0xff800000ad167808 */ /* 0x000fe40000000000 */
[C---:B------:R-:W-:Y:S04]  /*fd00*/  ISETP.GT.AND P0, PT, R0.reuse, 0x11, PT ;  /* 0x000000110000780c */ /* 0x040fe80003f04270 */
[----:B------:R-:W-:Y:S02]  /*fd10*/  FSEL R21, R21, -INF , P0 ;  /* 0xff80000015157808 */ /* 0x000fe40000000000 */
[----:B------:R-:W-:Y:S04]  /*fd20*/  ISETP.GT.AND P0, PT, R0, 0x18, PT ;  /* 0x000000180000780c */ /* 0x000fe80003f04270 */
        /* <DEDUP_REMOVED lines=9> */
[----:B------:R-:W-:Y:S04]  /*fdc0*/  ISETP.GT.AND P0, PT, R0, 0x29, PT ;  /* 0x000000290000780c */ /* 0x000fe80003f04270 */
[----:B------:R-:W-:Y:S01]  /*fdd0*/  FSEL R11, R26, -INF , P0 ;  /* 0xff8000001a0b7808 */ /* 0x000fe20000000000 */
[----:B------:R-:W-:-:S05]  /*fde0*/  BRA.DIV ~URZ, `(.L_x_3031) ;  /* 0x0000bc727f007947 */ /* 0x000fca000b800000 */
[----:B------:R-:W1:Y:S02]  /*fdf0*/  SHFL.IDX PT, R0, R4, 0x1, 0x1c1f ;  /* 0x003c1f0004007f89 */ /* 0x000e6400000e0000 */
[----:B-1----:R-:W-:Y:S05]  /*fe00*/  IMAD.IADD R0, R6, 0x1, R0 ;  /* 0x0000000106007824 */ /* 0x002fea00078e0200 */
[----:B------:R-:W-:Y:S04]  /*fe10*/  ISETP.GT.AND P0, PT, R0, RZ, PT ;  /* 0x000000ff0000720c */ /* 0x000fe80003f04270 */
        /* <DEDUP_REMOVED lines=11> */
[C---:B------:R-:W-:Y:S04]  /*fed0*/  ISETP.GT.AND P0, PT, R0.reuse, 0x18, PT ;  /* 0x000000180000780c */ /* 0x040fe80003f04270 */
[----:B------:R-:W-:Y:S02]  /*fee0*/  FSEL R30, R175, -INF , P0 ;  /* 0xff800000af1e7808 */ /* 0x000fe40000000000 */
[----:B------:R-:W-:Y:S04]  /*fef0*/  ISETP.GT.AND P0, PT, R0, 0x19, PT ;  /* 0x000000190000780c */ /* 0x000fe80003f04270 */
[----:B------:R-:W-:Y:S02]  /*ff00*/  FSEL R29, R174, -INF , P0 ;  /* 0xff800000ae1d7808 */ /* 0x000fe40000000000 */
[----:B------:R-:W-:Y:S04]  /*ff10*/  ISETP.GT.AND P0, PT, R0, 0x20, PT ;  /* 0x000000200000780c */ /* 0x000fe80003f04270 */
[----:B------:R-:W-:Y:S02]  /*ff20*/  FSEL R28, R28, -INF , P0 ;  /* 0xff8000001c1c7808 */ /* 0x000fe40000000000 */
[C---:B------:R-:W-:Y:S04]  /*ff30*/  ISETP.GT.AND P0, PT, R0.reuse, 0x21, PT ;  /* 0x000000210000780c */ /* 0x040fe80003f04270 */
[----:B------:R-:W-:Y:S02]  /*ff40*/  FSEL R27, R27, -INF , P0 ;  /* 0xff8000001b1b7808 */ /* 0x000fe40000000000 */
[----:B------:R-:W-:Y:S04]  /*ff50*/  ISETP.GT.AND P0, PT, R0, 0x28, PT ;  /* 0x000000280000780c */ /* 0x000fe80003f04270 */
[----:B------:R-:W-:Y:S02]  /*ff60*/  FSEL R26, R172, -INF , P0 ;  /* 0xff800000ac1a7808 */ /* 0x000fe40000000000 */
[----:B------:R-:W-:Y:S02]  /*ff70*/  ISETP.GT.AND P0, PT, R0, 0x29, PT ;  /* 0x000000290000780c */ /* 0x000fe40003f04270 */
        /* <DEDUP_REMOVED lines=31> */
[----:B------:R1:W3:Y:S02]  /*10170*/  SHFL.BFLY PT, R2, R0, 0x1, 0x1f ;  /* 0x0c201f0000027f89 */ /* 0x0002e400000e0000 */
.L_x_3133:
[----:B------:R-:W-:Y:S01]  /*10180*/  FSETP.NEU.FTZ.AND P0, PT, R6, -INF , PT ;  /* 0xff8000000600780b */ /* 0x000fe20003f1d000 */
[----:B------:R-:W-:Y:S01]  /*10190*/  WARPSYNC 0xffffffff ;  /* 0xffffffff00007948 */ /* 0x000fe20003800000 */
[----:B---3--:R-:W-:Y:S01]  /*101a0*/  FMNMX.FTZ R3, R2, R0, !PT ;  /* 0x0000000002037209 */ /* 0x008fe20007810000 */
[C---:B------:R-:W-:Y:S01]  /*101b0*/  FMUL.FTZ R2, R6.reuse, c[0x0][0x2d0] ;  /* 0x0000b40006027a20 */ /* 0x040fe20000410000 */
[----:B-1----:R-:W-:Y:S03]  /*101c0*/  FSEL R0, R6, RZ, P0 ;  /* 0x000000ff06007208 */ /* 0x002fe60000000000 */
[C---:B--2---:R-:W-:Y:S01]  /*101d0*/  FMUL.FTZ R4, R3.reuse, c[0x0][0x2d0] ;  /* 0x0000b40003047a20 */ /* 0x044fe20000410000 */
[----:B------:R-:W-:Y:S01]  /*101e0*/  FSEL R2, R2, RZ, P0 ;  /* 0x000000ff02027208 */ /* 0x000fe20000000000 */
[----:B------:R-:W-:Y:S01]  /*101f0*/  FADD.FTZ R0, -R0, R13 ;  /* 0x0000000d00007221 */ /* 0x000fe20000010100 */
[----:B------:R-:W-:Y:S03]  /*10200*/  FSETP.NEU.FTZ.AND P0, PT, R3, -INF , PT ;  /* 0xff8000000300780b */ /* 0x000fe60003f1d000 */
[----:B------:R-:W-:Y:S01]  /*10210*/  FMUL.FTZ R0, R0, c[0x0][0x2d0] ;  /* 0x0000b40000007a20 */ /* 0x000fe20000410000 */
[----:B------:R-:W-:Y:S01]  /*10220*/  FSEL R4, R4, RZ, P0 ;  /* 0x000000ff04047208 */ /* 0x000fe20000000000 */
        /* <DEDUP_REMOVED lines=36> */
[----:B------:R-:W-:Y:S01]  /*10470*/  FMUL.FTZ R21, R0, R161 ;  /* 0x000000a100157220 */ /* 0x000fe20000410000 */
[----:B------:R-:W-:Y:S01]  /*10480*/  ISETP.GT.AND P0, PT, R222, R216, PT ;  /* 0x000000d8de00720c */ /* 0x000fe20003f04270 */
[----:B------:R-:W-:Y:S01]  /*10490*/  FADD.FTZ R8, R24, R8 ;  /* 0x0000000818087221 */ /* 0x000fe20000010000 */
[----:B------:R-:W-:Y:S01]  /*104a0*/  MUFU.EX2 R161, R13 ;  /* 0x0000000d00a17308 */ /* 0x000fe20000000800 */
[----:B------:R-:W-:Y:S01]  /*104b0*/  FADD.FTZ R2, -R2, R14 ;  /* 0x0000000e02027221 */ /* 0x000fe20000010100 */
[----:B------:R-:W-:Y:S01]  /*104c0*/  IADD3 R222, R222, -0x1, RZ ;  /* 0xffffffffdede7810 */ /* 0x000fe20007ffe0ff */
[----:B------:R-:W-:Y:S02]  /*104d0*/  FADD.FTZ R177, R23, R8 ;  /* 0x0000000817b17221 */ /* 0x000fe40000010000 */
[----:B------:R-:W-:Y:S02]  /*104e0*/  FMUL.FTZ R2, R2, c[0x0][0x2d0] ;  /* 0x0000b40002027a20 */ /* 0x000fe40000410000 */
[C---:B------:R-:W-:Y:S02]  /*104f0*/  FMUL.FTZ R8, R0.reuse, R168 ;  /* 0x000000a800087220 */ /* 0x040fe40000410000 */
[--C-:B------:R-:W-:Y:S01]  /*10500*/  FFMA.FTZ R14, R33, c[0x0][0x2d0], -R4.reuse ;  /* 0x0000b400210e7a23 */ /* 0x100fe20000010804 */
[----:B------:R-:W-:Y:S01]  /*10510*/  MUFU.EX2 R168, R35 ;  /* 0x0000002300a87308 */ /* 0x000fe20000000800 */
[C---:B------:R-:W-:Y:S02]  /*10520*/  FMUL.FTZ R33, R0.reuse, R149 ;  /* 0x0000009500217220 */ /* 0x040fe40000410000 */
[C---:B----4-:R-:W-:Y:S02]  /*10530*/  FMUL.FTZ R9, R0.reuse, R169 ;  /* 0x000000a900097220 */ /* 0x050fe40000410000 */
[----:B------:R-:W-:Y:S02]  /*10540*/  FMUL.FTZ R20, R0, R160 ;  /* 0x000000a000147220 */ /* 0x000fe40000410000 */
[----:B------:R-:W-:Y:S02]  /*10550*/  FFMA.FTZ R4, R10, c[0x0][0x2d0], -R4 ;  /* 0x0000b4000a047a23 */ /* 0x000fe40000010804 */
[C---:B------:R-:W-:Y:S01]  /*10560*/  FMUL.FTZ R16, R0.reuse, R164 ;  /* 0x000000a400107220 */ /* 0x040fe20000410000 */
[----:B------:R-:W1:Y:S01]  /*10570*/  MUFU.EX2 R2, R2 ;  /* 0x0000000200027308 */ /* 0x000e620000000800 */
[C---:B------:R-:W-:Y:S02]  /*10580*/  FMUL.FTZ R17, R0.reuse, R165 ;  /* 0x000000a500117220 */ /* 0x040fe40000410000 */
[C---:B------:R-:W-:Y:S02]  /*10590*/  FMUL.FTZ R25, R0.reuse, R157 ;  /* 0x0000009d00197220 */ /* 0x040fe40000410000 */
        /* <DEDUP_REMOVED lines=12> */
[C---:B-1----:R-:W-:Y:S02]  /*10660*/  FMUL.FTZ R34, R2.reuse, R150 ;  /* 0x0000009602227220 */ /* 0x042fe40000410000 */
[C---:B------:R-:W-:Y:S02]  /*10670*/  FMUL.FTZ R35, R2.reuse, R151 ;  /* 0x0000009702237220 */ /* 0x040fe40000410000 */
[----:B------:R-:W1:Y:S01]  /*10680*/  LDSM.16.MT88.4 R148, [R193] ;  /* 0x00000000c194783b */ /* 0x000e620000004200 */
[C---:B------:R-:W-:Y:S01]  /*10690*/  FMUL.FTZ R10, R2.reuse, R170 ;  /* 0x000000aa020a7220 */ /* 0x040fe20000410000 */
[----:B------:R-:W3:Y:S01]  /*106a0*/  MUFU.EX2 R13, R184 ;  /* 0x000000b8000d7308 */ /* 0x000ee20000000800 */
[C---:B------:R-:W-:Y:S01]  /*106b0*/  FMUL.FTZ R11, R2.reuse, R171 ;  /* 0x000000ab020b7220 */ /* 0x040fe20000410000 */
[----:B--2---:R-:W-:Y:S01]  /*106c0*/  F2FP.BF16.PACK_AB R175, R215, R161 ;  /* 0x000000a1d7af723e */ /* 0x004fe200000010ff */
[----:B------:R-:W-:Y:S01]  /*106d0*/  FFMA.FTZ R160, R2, R229, R173 ;  /* 0x000000e502a07223 */ /* 0x000fe200000100ad */
[----:B------:R-:W-:Y:S01]  /*106e0*/  F2FP.BF16.PACK_AB R173, R168, R173 ;  /* 0x000000ada8ad723e */ /* 0x000fe200000010ff */
        /* <DEDUP_REMOVED lines=19> */
[----:B------:R-:W-:Y:S01]  /*10820*/  FMUL.FTZ R49, R0, R49 ;  /* 0x0000003100317220 */ /* 0x000fe20000410000 */
[C---:B-1----:R-:W-:Y:S05]  /*10830*/  HMMA.16816.F32.BF16 R8, R172.reuse, R148, R8 ;  /* 0x00000094ac08723c */ /* 0x042fea0000041808 */
        /* <DEDUP_REMOVED lines=95> */
[C---:B------:R-:W-:Y:S01]  /*10e30*/  FMUL.FTZ R134, R2.reuse, R134 ;  /* 0x0000008602867220 */ /* 0x040fe20000410000 */
[C---:B-1----:R-:W-:Y:S03]  /*10e40*/  HMMA.16816.F32.BF16 R44, R172.reuse, R148, R44 ;  /* 0x00000094ac2c723c */ /* 0x042fe6000004182c */
[C---:B------:R-:W-:Y:S02]  /*10e50*/  FMUL.FTZ R135, R2.reuse, R135 ;  /* 0x0000008702877220 */ /* 0x040fe40000410000 */
[C---:B------:R-:W-:Y:S02]  /*10e60*/  FMUL.FTZ R138, R2.reuse, R138 ;  /* 0x0000008a028a7220 */ /* 0x040fe40000410000 */
[----:B------:R-:W-:Y:S01]  /*10e70*/  FMUL.FTZ R139, R2, R139 ;  /* 0x0000008b028b7220 */ /* 0x000fe20000410000 */
[C---:B------:R-:W-:Y:S01]  /*10e80*/  HMMA.16816.F32.BF16 R48, R172.reuse, R150, R48 ;  /* 0x00000096ac30723c */ /* 0x040fe20000041830 */
[----:B------:R-:W1:Y:S01]  /*10e90*/  LDSM.16.MT88.4 R148, [R194+0x1800] ;  /* 0x00180000c294783b */ /* 0x000e620000004200 */
[----:B------:R-:W2:Y:S02]  /*10ea0*/  MUFU.EX2 R2, R183 ;  /* 0x000000b700027308 */ /* 0x000ea40000000800 */
[C---:B------:R-:W-:Y:S02]  /*10eb0*/  FMUL.FTZ R132, R0.reuse, R132 ;  /* 0x0000008400847220 */ /* 0x040fe40000410000 */
[C---:B------:R-:W-:Y:S02]  /*10ec0*/  FMUL.FTZ R133, R0.reuse, R133 ;  /* 0x0000008500857220 */ /* 0x040fe40000410000 */
[C---:B------:R-:W-:Y:S04]  /*10ed0*/  FMUL.FTZ R136, R0.reuse, R136 ;  /* 0x0000008800887220 */ /* 0x040fe80000410000 */
[----:B------:R-:W-:Y:S02]  /*10ee0*/  FMUL.FTZ R137, R0, R137 ;  /* 0x0000008900897220 */ /* 0x000fe40000410000 */
[----:B---3--:R-:W-:Y:S02]  /*10ef0*/  FADD.FTZ R0, R13, R177 ;  /* 0x000000b10d007221 */ /* 0x008fe40000010000 */
[----:B------:R-:W3:Y:S02]  /*10f00*/  MUFU.EX2 R177, R185 ;  /* 0x000000b900b17308 */ /* 0x000ee40000000800 */
[----:B--2---:R-:W-:Y:S04]  /*10f10*/  FADD.FTZ R0, R2, R0 ;  /* 0x0000000002007221 */ /* 0x004fe80000010000 */
        /* <DEDUP_REMOVED lines=59> */
[----:B------:R-:W-:Y:S02]  /*112d0*/  MOV R13, R6 ;  /* 0x00000006000d7202 */ /* 0x000fe40000000f00 */
        /* <DEDUP_REMOVED lines=12> */
[-C--:B------:R-:W-:Y:S01]  /*113a0*/  MOV R14, R3.reuse ;  /* 0x00000003000e7202 */ /* 0x080fe20000000f00 */
[C---:B--2---:R-:W-:Y:S03]  /*113b0*/  HMMA.16816.F32.BF16 R36, R148.reuse, R156, R36 ;  /* 0x0000009c9424723c */ /* 0x044fe60000041824 */
[----:B------:R-:W-:Y:S01]  /*113c0*/  FADD.FTZ R229, R4, R0 ;  /* 0x0000000004e57221 */ /* 0x000fe20000010000 */
[----:B------:R-:W-:Y:S04]  /*113d0*/  MOV R4, R3 ;  /* 0x0000000300047202 */ /* 0x000fe80000000f00 */
        /* <DEDUP_REMOVED lines=84> */
.L_x_3019:
[----:B------:R-:W-:-:S13]  /*11920*/  ISETP.GE.AND P0, PT, R222, R241, PT ;  /* 0x000000f1de00720c */ /* 0x000fda0003f06270 */
[----:B------:R-:W-:Y:S05]  /*11930*/  @!P0 BRA `(.L_x_3033) ;  /* 0x00002fa000008947 */ /* 0x000fea0003800000 */
[----:B------:R-:W-:Y:S02]  /*11940*/  IADD3 R224, -R242, 0x30, RZ ;  /* 0x00000030f2e07810 */ /* 0x000fe40007ffe1ff */
.L_x_3045:
        /* <DEDUP_REMOVED lines=19> */
[----:B------:R1:W1:Y:S01]  /*11a80*/  LDSM.16.M88.4 R172, [R192+0x1000] ;  /* 0x00100000c0ac783b */ /* 0x0002620000000200 */
[----:B------:R-:W-:Y:S03]  /*11a90*/  MOV R5, R6 ;  /* 0x0000000600057202 */ /* 0x000fe60000000f00 */
[----:B------:R1:W1:Y:S04]  /*11aa0*/  LDSM.16.M88.4 R176, [R198] ;  /* 0x00000000c6b0783b */ /* 0x0002680000000200 */
[----:B------:R1:W1:Y:S04]  /*11ab0*/  LDSM.16.M88.4 R180, [R201] ;  /* 0x00000000c9b4783b */ /* 0x0002680000000200 */
[----:B------:R1:W1:Y:S04]  /*11ac0*/  LDSM.16.M88.4 R184, [R211] ;  /* 0x00000000d3b8783b */ /* 0x0002680000000200 */
[----:B------:R1:W1:Y:S01]  /*11ad0*/  LDSM.16.M88.4 R188, [R212] ;  /* 0x00000000d4bc783b */ /* 0x0002620000000200 */
[----:B------:R-:W-:-:S05]  /*11ae0*/  BRA.DIV ~URZ, `(.L_x_3034) ;  /* 0x0000a3f27f007947 */ /* 0x000fca000b800000 */
[----:B------:R4:W3:Y:S02]  /*11af0*/  SHFL.IDX PT, R0, R10, RZ, 0x181f ;  /* 0x00181fff0a007589 */ /* 0x0008e400000e0000 */
.L_x_3134:
[----:B------:R-:W5:Y:S01]  /*11b00*/  SHFL.IDX PT, R2, R11, RZ, 0x181f ;  /* 0x00181fff0b027589 */ /* 0x000f6200000e0000 */
[----:B------:R-:W-:Y:S01]  /*11b10*/  SHF.R.S32.HI R3, RZ, 0x1f, R226 ;  /* 0x0000001fff037819 */ /* 0x000fe200000114e2 */
[C---:B------:R-:W-:Y:S01]  /*11b20*/  IMAD.SHL.U32 R236, R226.reuse, 0x2, RZ ;  /* 0x00000002e2ec7824 */ /* 0x040fe200078e00ff */
[C---:B------:R-:W-:Y:S01]  /*11b30*/  SHF.L.U64.HI R221, R235.reuse, 0x1, R245 ;  /* 0x00000001ebdd7819 */ /* 0x040fe200000102f5 */
[----:B------:R-:W-:Y:S01]  /*11b40*/  IMAD.SHL.U32 R219, R235, 0x2, RZ ;  /* 0x00000002ebdb7824 */ /* 0x000fe200078e00ff */
[----:B------:R-:W-:Y:S01]  /*11b50*/  SHF.L.U64.HI R220, R226, 0x1, R3 ;  /* 0x00000001e2dc7819 */ /* 0x000fe20000010203 */
[C---:B------:R-:W-:Y:S01]  /*11b60*/  IMAD.SHL.U32 R216, R234.reuse, 0x2, RZ ;  /* 0x00000002ead87824 */ /* 0x040fe200078e00ff */
[----:B------:R-:W-:Y:S01]  /*11b70*/  SHF.L.U64.HI R218, R234, 0x1, R244 ;  /* 0x00000001eada7819 */ /* 0x000fe200000102f4 */
[C---:B------:R-:W-:Y:S01]  /*11b80*/  IMAD.SHL.U32 R215, R233.reuse, 0x2, RZ ;  /* 0x00000002e9d77824 */ /* 0x040fe200078e00ff */
[----:B------:R-:W-:Y:S01]  /*11b90*/  SHF.L.U64.HI R217, R233, 0x1, R243 ;  /* 0x00000001e9d97819 */ /* 0x000fe200000102f3 */
[----:B------:R-:W-:Y:S01]  /*11ba0*/  BSSY B0, `(.L_x_3035) ;  /* 0x0000023000007945 */ /* 0x000fe20003800000 */
[----:B------:R-:W-:Y:S02]  /*11bb0*/  LOP3.LUT P1, RZ, R232, 0x1, RZ, 0xc0, !PT ;  /* 0x00000001e8ff7812 */ /* 0x000fe4000782c0ff */
[----:B-----5:R-:W-:Y:S05]  /*11bc0*/  IADD3 R8, P0, R2, R236, RZ ;  /* 0x000000ec02087210 */ /* 0x020fea0007f1e0ff */
[----:B---3--:R-:W-:Y:S05]  /*11bd0*/  IMAD.X R9, R0, 0x1, R220, P0 ;  /* 0x0000000100097824 */ /* 0x008fea00000e06dc */
[----:B------:R-:W-:Y:S01]  /*11be0*/  @!PT LDS RZ, [RZ] ;  /* 0x00000000fffff984 */ /* 0x000fe20000000800 */
[----:B------:R-:W-:Y:S01]  /*11bf0*/  @!PT LDS RZ, [RZ] ;  /* 0x00000000fffff984 */ /* 0x000fe20000000800 */
[----:B------:R3:W-:Y:S02]  /*11c00*/  LDGSTS.E.BYPASS.LTC128B.128 [R213+0x4080], [R8.64], !P6 ;  /* 0x0408000008d57fae */ /* 0x0007e4000f101d4a */
[----:B---3--:R-:W-:Y:S05]  /*11c10*/  IADD3 R8, P0, R2, R219, RZ ;  /* 0x000000db02087210 */ /* 0x008fea0007f1e0ff */
[----:B------:R-:W-:Y:S05]  /*11c20*/  IMAD.X R9, R0, 0x1, R221, P0 ;  /* 0x0000000100097824 */ /* 0x000fea00000e06dd */
[----:B------:R3:W-:Y:S02]  /*11c30*/  LDGSTS.E.BYPASS.LTC128B.128 [R213+0x5880], [R8.64], !P5 ;  /* 0x0588000008d57fae */ /* 0x0007e4000e901d4a */
[----:B---3--:R-:W-:Y:S05]  /*11c40*/  IADD3 R8, P0, R2, R216, RZ ;  /* 0x000000d802087210 */ /* 0x008fea0007f1e0ff */
[----:B------:R-:W-:Y:S01]  /*11c50*/  IMAD.X R9, R0, 0x1, R218, P0 ;  /* 0x0000000100097824 */ /* 0x000fe200000e06da */
[----:B------:R-:W-:Y:S04]  /*11c60*/  IADD3 R2, P0, R2, R215, RZ ;  /* 0x000000d702027210 */ /* 0x000fe80007f1e0ff */
[----:B------:R3:W-:Y:S01]  /*11c70*/  LDGSTS.E.BYPASS.LTC128B.128 [R213+0x7080], [R8.64], !P4 ;  /* 0x0708000008d57fae */ /* 0x0007e2000e101d4a */
[----:B------:R-:W-:Y:S05]  /*11c80*/  IMAD.X R3, R0, 0x1, R217, P0 ;  /* 0x0000000100037824 */ /* 0x000fea00000e06d9 */
[----:B------:R3:W-:Y:S01]  /*11c90*/  LDGSTS.E.BYPASS.LTC128B.128 [R213+0x8880], [R2.64], !P3 ;  /* 0x0888000002d57fae */ /* 0x0007e2000d901d4a */
[----:B------:R-:W-:-:S05]  /*11ca0*/  @P1 BRA `(.L_x_3036) ;  /* 0x0000012000001947 */ /* 0x000fca0003800000 */
[----:B------:R-:W-:-:S05]  /*11cb0*/  BRA.DIV ~URZ, `(.L_x_3037) ;  /* 0x0000a2927f007947 */ /* 0x000fca000b800000 */
[----:B---3--:R3:W4:Y:S04]  /*11cc0*/  SHFL.IDX PT, R8, R10, 0x1, 0x181f ;  /* 0x00381f000a087f89 */ /* 0x00872800000e0000 */
[----:B------:R3:W2:Y:S02]  /*11cd0*/  SHFL.IDX PT, R0, R11, 0x1, 0x181f ;  /* 0x00381f000b007f89 */ /* 0x0006a400000e0000 */
.L_x_3135:
[----:B--2---:R-:W-:Y:S05]  /*11ce0*/  IADD3 R2, P0, R0, R236, RZ ;  /* 0x000000ec00027210 */ /* 0x004fea0007f1e0ff */
[----:B----4-:R-:W-:Y:S05]  /*11cf0*/  IMAD.X R3, R8, 0x1, R220, P0 ;  /* 0x0000000108037824 */ /* 0x010fea00000e06dc */
[----:B------:R-:W-:Y:S01]  /*11d00*/  @!PT LDS RZ, [RZ] ;  /* 0x00000000fffff984 */ /* 0x000fe20000000800 */
[----:B------:R-:W-:Y:S01]  /*11d10*/  @!PT LDS RZ, [RZ] ;  /* 0x00000000fffff984 */ /* 0x000fe20000000800 */
[----:B------:R-:W-:Y:S01]  /*11d20*/  @!PT LDS RZ, [RZ] ;  /* 0x00000000fffff984 */ /* 0x000fe20000000800 */
[----:B------:R2:W-:Y:S02]  /*11d30*/  LDGSTS.E.BYPASS.LTC128B.128 [R213+0x5080], [R2.64], !P6 ;  /* 0x0508000002d57fae */ /* 0x0005e4000f101d4a */
[----:B--2---:R-:W-:Y:S05]  /*11d40*/  IADD3 R2, P0, R0, R219, RZ ;  /* 0x000000db00027210 */ /* 0x004fea0007f1e0ff */
[----:B------:R-:W-:Y:S01]  /*11d50*/  IMAD.X R3, R8, 0x1, R221, P0 ;  /* 0x0000000108037824 */ /* 0x000fe200000e06dd */
[----:B---3--:R-:W-:Y:S04]  /*11d60*/  IADD3 R10, P0, R0, R216, RZ ;  /* 0x000000d8000a7210 */ /* 0x008fe80007f1e0ff */
[----:B------:R2:W-:Y:S01]  /*11d70*/  LDGSTS.E.BYPASS.LTC128B.128 [R213+0x6880], [R2.64], !P5 ;  /* 0x0688000002d57fae */ /* 0x0005e2000e901d4a */
[----:B------:R-:W-:Y:S05]  /*11d80*/  IMAD.X R11, R8, 0x1, R218, P0 ;  /* 0x00000001080b7824 */ /* 0x000fea00000e06da */
[----:B------:R3:W-:Y:S01]  /*11d90*/  LDGSTS.E.BYPASS.LTC128B.128 [R213+0x8080], [R10.64], !P4 ;  /* 0x080800000ad57fae */ /* 0x0007e2000e101d4a */
[----:B--2---:R-:W-:Y:S05]  /*11da0*/  IADD3 R2, P0, R0, R215, RZ ;  /* 0x000000d700027210 */ /* 0x004fea0007f1e0ff */
[----:B------:R-:W-:Y:S05]  /*11db0*/  IMAD.X R3, R8, 0x1, R217, P0 ;  /* 0x0000000108037824 */ /* 0x000fea00000e06d9 */
[----:B------:R3:W-:Y:S03]  /*11dc0*/  LDGSTS.E.BYPASS.LTC128B.128 [R213+0x9880], [R2.64], !P3 ;  /* 0x0988000002d57fae */ /* 0x0007e6000d901d4a */
.L_x_3036:
[----:B------:R-:W-:Y:S05]  /*11dd0*/  BSYNC B0 ;  /* 0x0000000000007941 */ /* 0x000fea0003800000 */
.L_x_3035:
        /* <DEDUP_REMOVED lines=176> */
[----:B----4-:R-:W4:Y:S01]  /*128e0*/  LDSM.16.M88.4 R8, [R15+0x5800] ;  /* 0x005800000f08783b */ /* 0x010f220000000200 */
[----:B------:R-:W-:Y:S08]  /*128f0*/  DEPBAR.LE SB0, 0x0 ;  /* 0x000080000000791a */ /* 0x000ff00000000000 */
[----:B------:R-:W1:Y:S01]  /*12900*/  MUFU.TANH R178, R22 ;  /* 0x0000001600b27308 */ /* 0x000e620000002400 */
[----:B------:R-:W-:Y:S09]  /*12910*/  BAR.SYNC.DEFER_BLOCKING 0x0 ;  /* 0x0000000000007b1d */ /* 0x000ff20000010000 */
[----:B------:R5:W1:Y:S10]  /*12920*/  MUFU.TANH R177, R23 ;  /* 0x0000001700b17308 */ /* 0x000a740000002400 */
[----:B------:R-:W1:Y:S10]  /*12930*/  MUFU.TANH R174, R24 ;  /* 0x0000001800ae7308 */ /* 0x000e740000002400 */
[----:B------:R1:W1:Y:S01]  /*12940*/  MUFU.TANH R172, R25 ;  /* 0x0000001900ac7308 */ /* 0x0002620000002400 */
[C---:B----4-:R-:W-:Y:S09]  /*12950*/  HMMA.16816.F32.BF16 R28, R184.reuse, R8, R28 ;  /* 0x00000008b81c723c */ /* 0x050ff2000004181c */
[----:B------:R4:W2:Y:S01]  /*12960*/  MUFU.TANH R173, R26 ;  /* 0x0000001a00ad7308 */ /* 0x0008a20000002400 */
[----:B------:R-:W-:Y:S09]  /*12970*/  HMMA.16816.F32.BF16 R32, R184, R10, R32 ;  /* 0x0000000ab820723c */ /* 0x000ff20000041820 */
[----:B------:R2:W2:Y:S05]  /*12980*/  MUFU.TANH R181, R16 ;  /* 0x0000001000b57308 */ /* 0x0004aa0000002400 */
[----:B-----5:R-:W-:Y:S05]  /*12990*/  FMUL.FTZ R23, R28, c[0x0][0x320] ;  /* 0x0000c8001c177a20 */ /* 0x020fea0000410000 */
[----:B------:R2:W2:Y:S01]  /*129a0*/  MUFU.TANH R179, R17 ;  /* 0x0000001100b37308 */ /* 0x0004a20000002400 */
[----:B------:R-:W-:Y:S02]  /*129b0*/  FMUL.FTZ R21, R29, c[0x0][0x320] ;  /* 0x0000c8001d157a20 */ /* 0x000fe40000410000 */
[----:B-1----:R-:W-:Y:S02]  /*129c0*/  FMUL.FTZ R25, R31, c[0x0][0x320] ;  /* 0x0000c8001f197a20 */ /* 0x002fe40000410000 */
[----:B----4-:R-:W-:Y:S02]  /*129d0*/  FMUL.FTZ R26, R30, c[0x0][0x320] ;  /* 0x0000c8001e1a7a20 */ /* 0x010fe40000410000 */
[----:B------:R-:W-:Y:S02]  /*129e0*/  FMUL.FTZ R20, R32, c[0x0][0x320] ;  /* 0x0000c80020147a20 */ /* 0x000fe40000410000 */
[----:B------:R-:W-:Y:S01]  /*129f0*/  FMUL.FTZ R14, R33, c[0x0][0x320] ;  /* 0x0000c800210e7a20 */ /* 0x000fe20000410000 */
[----:B------:R1:W4:Y:S01]  /*12a00*/  MUFU.TANH R182, R18 ;  /* 0x0000001200b67308 */ /* 0x0003220000002400 */
[----:B------:R-:W-:Y:S02]  /*12a10*/  FMUL.FTZ R24, R34, c[0x0][0x320] ;  /* 0x0000c80022187a20 */ /* 0x000fe40000410000 */
[----:B------:R-:W-:Y:S07]  /*12a20*/  FMUL.FTZ R22, R35, c[0x0][0x320] ;  /* 0x0000c80023167a20 */ /* 0x000fee0000410000 */
        /* <DEDUP_REMOVED lines=11> */
[----:B--234-:R-:W-:Y:S01]  /*12ae0*/  IMAD.MOV.U32 R0, RZ, RZ, 0x1 ;  /* 0x00000001ff007424 */ /* 0x01cfe200078e00ff */
[----:B------:R-:W2:Y:S01]  /*12af0*/  LDL R3, [R1+0x7c] ;  /* 0x00007c0001037983 */ /* 0x000ea20000100800 */
[----:B------:R-:W-:Y:S02]  /*12b00*/  IMAD R2, R222, 0x30, R249 ;  /* 0x00000030de027824 */ /* 0x000fe400078e02f9 */
[----:B------:R-:W-:Y:S01]  /*12b10*/  IMAD.MOV.U32 R223, RZ, RZ, RZ ;  /* 0x000000ffffdf7224 */ /* 0x000fe200078e00ff */
[----:B------:R-:W-:Y:S01]  /*12b20*/  ISETP.NE.AND P0, PT, R0, c[0x0][0x2b8], PT ;  /* 0x0000ae0000007a0c */ /* 0x000fe20003f05270 */
[----:B------:R-:W3:Y:S06]  /*12b30*/  LDL.64 R16, [R1+0x70] ;  /* 0x0000700001107983 */ /* 0x000eec0000100a00 */
        /* <DEDUP_REMOVED lines=10> */
[C---:B------:R-:W-:Y:S04]  /*12be0*/  @!P2 LEA R2, P0, R3.reuse, c[0x0][0x2a0], 0x2 ;  /* 0x0000a8000302aa11 */ /* 0x040fe800078010ff */
[----:B------:R-:W-:Y:S02]  /*12bf0*/  @!P2 LEA.HI.X R3, R3, c[0x0][0x2a4], R0, 0x2, P0 ;  /* 0x0000a9000303aa11 */ /* 0x000fe400000f1400 */
[----:B------:R-:W-:Y:S03]  /*12c00*/  SHF.R.S32.HI R0, RZ, 0x1f, R225 ;  /* 0x0000001fff007819 */ /* 0x000fe600000114e1 */
[----:B------:R2:W3:Y:S02]  /*12c10*/  @!P2 LDG.E R223, [R2.64] ;  /* 0x0000000a02dfa981 */ /* 0x0004e4000c1e1900 */
[----:B------:R-:W-:Y:S04]  /*12c20*/  IMAD R0, R0, c[0x0][0x1e0], RZ ;  /* 0x0000780000007a24 */ /* 0x000fe800078e02ff */
[C---:B------:R-:W-:Y:S02]  /*12c30*/  IMAD R0, R225.reuse, c[0x0][0x1e4], R0 ;  /* 0x00007900e1007a24 */ /* 0x040fe400078e0200 */
[----:B--2---:R-:W-:Y:S04]  /*12c40*/  IMAD.WIDE.U32 R2, R225, c[0x0][0x1e0], RZ ;  /* 0x00007800e1027a25 */ /* 0x004fe800078e00ff */
[----:B------:R-:W-:Y:S01]  /*12c50*/  IMAD.IADD R3, R3, 0x1, R0 ;  /* 0x0000000103037824 */ /* 0x000fe200078e0200 */
[----:B---3--:R-:W-:Y:S03]  /*12c60*/  SHF.R.S32.HI R0, RZ, 0x1f, R223 ;  /* 0x0000001fff007819 */ /* 0x008fe600000114df */
        /* <DEDUP_REMOVED lines=9> */
.L_x_3136:
[----:B------:R-:W-:-:S05]  /*12d00*/  BRA.DIV ~URZ, `(.L_x_3041) ;  /* 0x000093827f007947 */ /* 0x000fca000b800000 */
[----:B------:R4:W2:Y:S02]  /*12d10*/  SHFL.IDX PT, R0, R13, RZ, 0x181f ;  /* 0x00181fff0d007589 */ /* 0x0008a400000e0000 */
.L_x_3137:
[----:B------:R-:W-:Y:S11]  /*12d20*/  ISETP.GE.AND P0, PT, R224, 0x1, PT ;  /* 0x00000001e000780c */ /* 0x000ff60003f06270 */
[----:B------:R-:W-:Y:S02]  /*12d30*/  @!UPT UIADD3 URZ, URZ, URZ, URZ ;  /* 0x0000003f3f3ff290 */ /* 0x000fe4000fffe03f */
[----:B--2---:R-:W-:Y:S05]  /*12d40*/  @P0 IADD3 R10, P1, R0, R236, RZ ;  /* 0x000000ec000a0210 */ /* 0x004fea0007f3e0ff */
[----:B---3--:R-:W-:Y:S01]  /*12d50*/  @P0 IMAD.X R11, R8, 0x1, R220, P1 ;  /* 0x00000001080b0824 */ /* 0x008fe200008e06dc */
[----:B------:R-:W-:Y:S04]  /*12d60*/  @P0 IADD3 R2, P1, R0, R219, RZ ;  /* 0x000000db00020210 */ /* 0x000fe80007f3e0ff */
[----:B------:R-:W-:Y:S01]  /*12d70*/  @!PT LDS RZ, [RZ] ;  /* 0x00000000fffff984 */ /* 0x000fe20000000800 */
[----:B------:R-:W-:Y:S01]  /*12d80*/  @!PT LDS RZ, [RZ] ;  /* 0x00000000fffff984 */ /* 0x000fe20000000800 */
[----:B------:R-:W-:Y:S01]  /*12d90*/  @!PT LDS RZ, [RZ] ;  /* 0x00000000fffff984 */ /* 0x000fe20000000800 */
[----:B------:R2:W-:Y:S01]  /*12da0*/  @P0 LDGSTS.E.BYPASS.LTC128B.128 [R213+0xa080], [R10.64], !P6 ;  /* 0x0a0800000ad50fae */ /* 0x0005e2000f101d4a */
[----:B------:R-:W-:Y:S05]  /*12db0*/  @P0 IMAD.X R3, R8, 0x1, R221, P1 ;  /* 0x0000000108030824 */ /* 0x000fea00008e06dd */
[----:B------:R3:W-:Y:S02]  /*12dc0*/  @P0 LDGSTS.E.BYPASS.LTC128B.128 [R213+0xb880], [R2.64], !P5 ;  /* 0x0b88000002d50fae */ /* 0x0007e4000e901d4a */
[----:B---3--:R-:W-:Y:S05]  /*12dd0*/  @P0 IADD3 R2, P1, R0, R216, RZ ;  /* 0x000000d800020210 */ /* 0x008fea0007f3e0ff */
[----:B------:R-:W-:Y:S05]  /*12de0*/  @P0 IMAD.X R3, R8, 0x1, R218, P1 ;  /* 0x0000000108030824 */ /* 0x000fea00008e06da */
[----:B------:R3:W-:Y:S02]  /*12df0*/  @P0 LDGSTS.E.BYPASS.LTC128B.128 [R213+0xd080], [R2.64], !P4 ;  /* 0x0d08000002d50fae */ /* 0x0007e4000e101d4a */
[----:B---3--:R-:W-:Y:S05]  /*12e00*/  @P0 IADD3 R2, P1, R0, R215, RZ ;  /* 0x000000d700020210 */ /* 0x008fea0007f3e0ff */
[----:B------:R-:W-:Y:S05]  /*12e10*/  @P0 IMAD.X R3, R8, 0x1, R217, P1 ;  /* 0x0000000108030824 */ /* 0x000fea00008e06d9 */
[----:B------:R2:W-:Y:S01]  /*12e20*/  @P0 LDGSTS.E.BYPASS.LTC128B.128 [R213+0xe880], [R2.64], !P3 ;  /* 0x0e88000002d50fae */ /* 0x0005e2000d901d4a */
[----:B------:R-:W-:-:S05]  /*12e30*/  BRA.DIV ~URZ, `(.L_x_3042) ;  /* 0x000092c27f007947 */ /* 0x000fca000b800000 */
[----:B------:R3:W2:Y:S04]  /*12e40*/  SHFL.IDX PT, R8, R9, 0x1, 0x181f ;  /* 0x00381f0009087f89 */ /* 0x0006a800000e0000 */
[----:B------:R3:W4:Y:S02]  /*12e50*/  SHFL.IDX PT, R0, R13, 0x1, 0x181f ;  /* 0x00381f000d007f89 */ /* 0x00072400000e0000 */
.L_x_3138:
[----:B------:R-:W-:Y:S11]  /*12e60*/  ISETP.GE.AND P0, PT, R224, 0x21, PT ;  /* 0x00000021e000780c */ /* 0x000ff60003f06270 */
[----:B------:R-:W-:Y:S02]  /*12e70*/  @!UPT UIADD3 URZ, URZ, URZ, URZ ;  /* 0x0000003f3f3ff290 */ /* 0x000fe4000fffe03f */
[----:B-1--4-:R-:W-:Y:S05]  /*12e80*/  @P0 IADD3 R18, P1, R0, R236, RZ ;  /* 0x000000ec00120210 */ /* 0x012fea0007f3e0ff */
[----:B--2---:R-:W-:Y:S01]  /*12e90*/  @P0 IMAD.X R19, R8, 0x1, R220, P1 ;  /* 0x0000000108130824 */ /* 0x004fe200008e06dc */
[----:B------:R-:W-:Y:S04]  /*12ea0*/  @P0 IADD3 R16, P1, R0, R219, RZ ;  /* 0x000000db00100210 */ /* 0x000fe80007f3e0ff */
[----:B------:R-:W-:Y:S01]  /*12eb0*/  @!PT LDS RZ, [RZ] ;  /* 0x00000000fffff984 */ /* 0x000fe20000000800 */
[----:B------:R-:W-:Y:S01]  /*12ec0*/  @!PT LDS RZ, [RZ] ;  /* 0x00000000fffff984 */ /* 0x000fe20000000800 */
[----:B------:R-:W-:Y:S01]  /*12ed0*/  @!PT LDS RZ, [RZ] ;  /* 0x00000000fffff984 */ /* 0x000fe20000000800 */
[----:B------:R1:W-:Y:S01]  /*12ee0*/  @P0 LDGSTS.E.BYPASS.LTC128B.128 [R213+0xb080], [R18.64], !P6 ;  /* 0x0b08000012d50fae */ /* 0x0003e2000f101d4a */
[----:B------:R-:W-:Y:S01]  /*12ef0*/  @P0 IMAD.X R17, R8, 0x1, R221, P1 ;  /* 0x0000000108110824 */ /* 0x000fe200008e06dd */
[----:B------:R-:W-:Y:S04]  /*12f00*/  @P0 IADD3 R10, P1, R0, R216, RZ ;  /* 0x000000d8000a0210 */ /* 0x000fe80007f3e0ff */
[----:B------:R1:W-:Y:S01]  /*12f10*/  @P0 LDGSTS.E.BYPASS.LTC128B.128 [R213+0xc880], [R16.64], !P5 ;  /* 0x0c88000010d50fae */ /* 0x0003e2000e901d4a */
[----:B------:R-:W-:Y:S01]  /*12f20*/  @P0 IMAD.X R11, R8, 0x1, R218, P1 ;  /* 0x00000001080b0824 */ /* 0x000fe200008e06da */
[----:B------:R-:W-:Y:S04]  /*12f30*/  @P0 IADD3 R2, P1, R0, R215, RZ ;  /* 0x000000d700020210 */ /* 0x000fe80007f3e0ff */
[----:B------:R1:W-:Y:S01]  /*12f40*/  @P0 LDGSTS.E.BYPASS.LTC128B.128 [R213+0xe080], [R10.64], !P4 ;  /* 0x0e0800000ad50fae */ /* 0x0003e2000e101d4a */
[----:B------:R-:W-:Y:S05]  /*12f50*/  @P0 IMAD.X R3, R8, 0x1, R217, P1 ;  /* 0x0000000108030824 */ /* 0x000fea00008e06d9 */
[----:B------:R1:W-:Y:S03]  /*12f60*/  @P0 LDGSTS.E.BYPASS.LTC128B.128 [R213+0xf880], [R2.64], !P3 ;  /* 0x0f88000002d50fae */ /* 0x0003e6000d901d4a */
.L_x_3039:
[----:B--234-:R-:W-:Y:S05]  /*12f70*/  BSYNC B0 ;  /* 0x0000000000007941 */ /* 0x01cfea0003800000 */
.L_x_3038:
        /* <DEDUP_REMOVED lines=27> */
.L_x_3139:
[----:B-12---:R-:W-:Y:S01]  /*13130*/  FMNMX.FTZ R0, R0, R2, !PT ;  /* 0x0000000200007209 */ /* 0x006fe20007810000 */
[----:B------:R-:W-:-:S05]  /*13140*/  BRA.DIV ~URZ, `(.L_x_3044) ;  /* 0x000090d27f007947 */ /* 0x000fca000b800000 */
[----:B------:R-:W1:Y:S02]  /*13150*/  SHFL.BFLY PT, R6, R0, 0x1, 0x1f ;  /* 0x0c201f0000067f89 */ /* 0x000e6400000e0000 */
[----:B-1----:R-:W-:Y:S02]  /*13160*/  FMNMX.FTZ R6, R0, R6, !PT ;  /* 0x0000000600067209 */ /* 0x002fe40007810000 */
[----:B------:R-:W1:Y:S02]  /*13170*/  SHFL.BFLY PT, R0, R8, 0x2, 0x1f ;  /* 0x0c401f0008007f89 */ /* 0x000e6400000e0000 */
[----:B-1----:R-:W-:Y:S05]  /*13180*/  FMNMX.FTZ R0, R8, R0, !PT ;  /* 0x0000000008007209 */ /* 0x002fea0007810000 */
[----:B------:R1:W2:Y:S02]  /*13190*/  SHFL.BFLY PT, R2, R0, 0x1, 0x1f ;  /* 0x0c201f0000027f89 */ /* 0x0002a400000e0000 */
.L_x_3140:
        /* <DEDUP_REMOVED lines=22> */
[----:B------:R5:W3:Y:S10]  /*13300*/  MUFU.EX2 R174, R8 ;  /* 0x0000000800ae7308 */ /* 0x000af40000000800 */
[----:B------:R-:W-:Y:S10]  /*13310*/  MUFU.EX2 R14, R181 ;  /* 0x000000b5000e7308 */ /* 0x000ff40000000800 */
        /* <DEDUP_REMOVED lines=9> */
[----:B----4-:R-:W-:Y:S02]  /*133b0*/  FADD.FTZ R9, R13, R9 ;  /* 0x000000090d097221 */ /* 0x010fe40000010000 */
[----:B------:R-:W1:Y:S01]  /*133c0*/  MUFU.EX2 R0, R0 ;  /* 0x0000000000007308 */ /* 0x000e620000000800 */
[--C-:B------:R-:W-:Y:S02]  /*133d0*/  FFMA.FTZ R190, R190, c[0x0][0x2d0], -R4.reuse ;  /* 0x0000b400bebe7a23 */ /* 0x100fe40000010804 */
[--C-:B------:R-:W-:Y:S02]  /*133e0*/  FFMA.FTZ R182, R182, c[0x0][0x2d0], -R4.reuse ;  /* 0x0000b400b6b67a23 */ /* 0x100fe40000010804 */
[--C-:B-----5:R-:W-:Y:S02]  /*133f0*/  FFMA.FTZ R8, R189, c[0x0][0x2d0], -R4.reuse ;  /* 0x0000b400bd087a23 */ /* 0x120fe40000010804 */
[--C-:B------:R-:W-:Y:S02]  /*13400*/  FFMA.FTZ R180, R180, c[0x0][0x2d0], -R4.reuse ;  /* 0x0000b400b4b47a23 */ /* 0x100fe40000010804 */
[--C-:B------:R-:W-:Y:S01]  /*13410*/  FFMA.FTZ R176, R173, c[0x0][0x2d0], -R4.reuse ;  /* 0x0000b400adb07a23 */ /* 0x100fe20000010804 */
[----:B------:R-:W-:Y:S01]  /*13420*/  MUFU.EX2 R190, R190 ;  /* 0x000000be00be7308 */ /* 0x000fe20000000800 */
[----:B------:R-:W-:Y:S02]  /*13430*/  FMUL.FTZ R20, R2, R160 ;  /* 0x000000a002147220 */ /* 0x000fe40000410000 */
[C---:B------:R-:W-:Y:S01]  /*13440*/  FADD.FTZ R186, R174.reuse, R9 ;  /* 0x00000009aeba7221 */ /* 0x040fe20000010000 */
[----:B------:R-:W-:Y:S01]  /*13450*/  F2FP.BF16.PACK_AB R174, R174, R13 ;  /* 0x0000000daeae723e */ /* 0x000fe200000010ff */
[C---:B------:R-:W-:Y:S02]  /*13460*/  FMUL.FTZ R9, R2.reuse, R169 ;  /* 0x000000a902097220 */ /* 0x040fe40000410000 */
[C---:B------:R-:W-:Y:S02]  /*13470*/  FMUL.FTZ R16, R2.reuse, R164 ;  /* 0x000000a402107220 */ /* 0x040fe40000410000 */
[----:B------:R-:W-:Y:S01]  /*13480*/  FMUL.FTZ R17, R2, R165 ;  /* 0x000000a502117220 */ /* 0x000fe20000410000 */
[----:B------:R2:W3:Y:S01]  /*13490*/  MUFU.EX2 R173, R8 ;  /* 0x0000000800ad7308 */ /* 0x0004e20000000800 */
[--C-:B------:R-:W-:Y:S02]  /*134a0*/  FFMA.FTZ R179, R27, c[0x0][0x2d0], -R4.reuse ;  /* 0x0000b4001bb37a23 */ /* 0x100fe40000010804 */
[--C-:B------:R-:W-:Y:S02]  /*134b0*/  FFMA.FTZ R188, R26, c[0x0][0x2d0], -R4.reuse ;  /* 0x0000b4001abc7a23 */ /* 0x100fe40000010804 */
[C---:B-1----:R-:W-:Y:S02]  /*134c0*/  FMUL.FTZ R34, R0.reuse, R150 ;  /* 0x0000009600227220 */ /* 0x042fe40000410000 */
[C---:B------:R-:W-:Y:S02]  /*134d0*/  FMUL.FTZ R35, R0.reuse, R151 ;  /* 0x0000009700237220 */ /* 0x040fe40000410000 */
[----:B------:R-:W1:Y:S01]  /*134e0*/  LDSM.16.MT88.4 R148, [R193] ;  /* 0x00000000c194783b */ /* 0x000e620000004200 */
[----:B------:R-:W-:Y:S01]  /*134f0*/  MUFU.EX2 R182, R182 ;  /* 0x000000b600b67308 */ /* 0x000fe20000000800 */
[C---:B------:R-:W-:Y:S02]  /*13500*/  FMUL.FTZ R10, R0.reuse, R170 ;  /* 0x000000aa000a7220 */ /* 0x040fe40000410000 */
[C---:B------:R-:W-:Y:S02]  /*13510*/  FMUL.FTZ R11, R0.reuse, R171 ;  /* 0x000000ab000b7220 */ /* 0x040fe40000410000 */
[C---:B------:R-:W-:Y:S02]  /*13520*/  FMUL.FTZ R18, R0.reuse, R166 ;  /* 0x000000a600127220 */ /* 0x040fe40000410000 */
[----:B------:R-:W-:Y:S02]  /*13530*/  FMUL.FTZ R19, R0, R167 ;  /* 0x000000a700137220 */ /* 0x000fe40000410000 */
[--C-:B------:R-:W-:Y:S01]  /*13540*/  FFMA.FTZ R187, R25, c[0x0][0x2d0], -R4.reuse ;  /* 0x0000b40019bb7a23 */ /* 0x100fe20000010804 */
[----:B------:R-:W4:Y:S01]  /*13550*/  MUFU.EX2 R217, R180 ;  /* 0x000000b400d97308 */ /* 0x000f220000000800 */
[----:B------:R-:W-:Y:S01]  /*13560*/  FMUL.FTZ R21, R2, R161 ;  /* 0x000000a102157220 */ /* 0x000fe20000410000 */
[----:B------:R-:W-:Y:S01]  /*13570*/  LDSM.16.MT88.4 R164, [R193+0x1000] ;  /* 0x00100000c1a4783b */ /* 0x000fe20000004200 */
[----:B------:R-:W-:Y:S02]  /*13580*/  FMUL.FTZ R23, R0, R163 ;  /* 0x000000a300177220 */ /* 0x000fe40000410000 */
[----:B--2---:R-:W-:Y:S02]  /*13590*/  FMUL.FTZ R8, R2, R168 ;  /* 0x000000a802087220 */ /* 0x004fe40000410000 */
[----:B---3--:R-:W-:Y:S01]  /*135a0*/  FFMA.FTZ R160, R0, R229, R173 ;  /* 0x000000e500a07223 */ /* 0x008fe200000100ad */
[----:B------:R-:W-:Y:S01]  /*135b0*/  F2FP.BF16.PACK_AB R173, R190, R173 ;  /* 0x000000adbead723e */ /* 0x000fe200000010ff */
[--C-:B------:R-:W-:Y:S01]  /*135c0*/  FFMA.FTZ R178, R178, c[0x0][0x2d0], -R4.reuse ;  /* 0x0000b400b2b27a23 */ /* 0x100fe20000010804 */
[----:B------:R-:W2:Y:S01]  /*135d0*/  MUFU.EX2 R13, R185 ;  /* 0x000000b9000d7308 */ /* 0x000ea20000000800 */
[--C-:B------:R-:W-:Y:S02]  /*135e0*/  FFMA.FTZ R177, R177, c[0x0][0x2d0], -R4.reuse ;  /* 0x0000b400b1b17a23 */ /* 0x100fe40000010804 */
[--C-:B------:R-:W-:Y:S02]  /*135f0*/  FFMA.FTZ R189, R24, c[0x0][0x2d0], -R4.reuse ;  /* 0x0000b40018bd7a23 */ /* 0x100fe40000010804 */
[----:B------:R-:W-:Y:S02]  /*13600*/  FFMA.FTZ R4, R22, c[0x0][0x2d0], -R4 ;  /* 0x0000b40016047a23 */ /* 0x000fe40000010804 */
[----:B------:R-:W-:Y:S02]  /*13610*/  FMUL.FTZ R22, R0, R162 ;  /* 0x000000a200167220 */ /* 0x000fe40000410000 */
[----:B------:R-:W-:Y:S01]  /*13620*/  FMUL.FTZ R25, R2, R157 ;  /* 0x0000009d02197220 */ /* 0x000fe20000410000 */
[----:B------:R-:W-:Y:S01]  /*13630*/  MUFU.EX2 R180, R178 ;  /* 0x000000b200b47308 */ /* 0x000fe20000000800 */
[C---:B------:R-:W-:Y:S02]  /*13640*/  FMUL.FTZ R26, R0.reuse, R158 ;  /* 0x0000009e001a7220 */ /* 0x040fe40000410000 */
[----:B------:R-:W-:Y:S01]  /*13650*/  FMUL.FTZ R27, R0, R159 ;  /* 0x0000009f001b7220 */ /* 0x000fe20000410000 */
[----:B----4-:R-:W-:Y:S01]  /*13660*/  F2FP.BF16.PACK_AB R175, R217, R182 ;  /* 0x000000b6d9af723e */ /* 0x010fe200000010ff */
[C---:B------:R-:W-:Y:S02]  /*13670*/  FMUL.FTZ R28, R2.reuse, R152 ;  /* 0x00000098021c7220 */ /* 0x040fe40000410000 */
[----:B------:R-:W-:Y:S02]  /*13680*/  FMUL.FTZ R29, R2, R153 ;  /* 0x00000099021d7220 */ /* 0x000fe40000410000 */
[C---:B------:R-:W-:Y:S01]  /*13690*/  FMUL.FTZ R30, R0.reuse, R154 ;  /* 0x0000009a001e7220 */ /* 0x040fe20000410000 */
[----:B------:R-:W-:Y:S01]  /*136a0*/  MUFU.EX2 R178, R177 ;  /* 0x000000b100b27308 */ /* 0x000fe20000000800 */
[C---:B-1----:R-:W-:Y:S05]  /*136b0*/  HMMA.16816.F32.BF16 R8, R172.reuse, R148, R8 ;  /* 0x00000094ac08723c */ /* 0x042fea0000041808 */
[----:B------:R-:W-:Y:S02]  /*136c0*/  FMUL.FTZ R31, R0, R155 ;  /* 0x0000009b001f7220 */ /* 0x000fe40000410000 */
[----:B------:R-:W-:Y:S01]  /*136d0*/  LDSM.16.MT88.4 R152, [R193+0x800] ;  /* 0x00080000c198783b */ /* 0x000fe20000004200 */
[C---:B------:R-:W-:Y:S01]  /*136e0*/  HMMA.16816.F32.BF16 R16, R172.reuse, R150, R16 ;  /* 0x00000096ac10723c */ /* 0x040fe20000041810 */
[----:B------:R-:W-:Y:S03]  /*136f0*/  MUFU.EX2 R177, R176 ;  /* 0x000000b000b17308 */ /* 0x000fe60000000800 */
[C---:B------:R-:W-:Y:S02]  /*13700*/  FMUL.FTZ R24, R2.reuse, R156 ;  /* 0x0000009c02187220 */ /* 0x040fe40000410000 */
[C---:B------:R-:W-:Y:S01]  /*13710*/  FMUL.FTZ R36, R2.reuse, R36 ;  /* 0x0000002402247220 */ /* 0x040fe20000410000 */
[----:B------:R-:W1:Y:S01]  /*13720*/  LDSM.16.MT88.4 R148, [R194] ;  /* 0x00000000c294783b */ /* 0x000e620000004200 */
[----:B------:R-:W-:Y:S03]  /*13730*/  FMUL.FTZ R37, R2, R37 ;  /* 0x0000002502257220 */ /* 0x000fe60000410000 */
        /* <DEDUP_REMOVED lines=117> */
[C---:B------:R-:W-:Y:S01]  /*13e90*/  FMUL.FTZ R138, R0.reuse, R138 ;  /* 0x0000008a008a7220 */ /* 0x040fe20000410000 */
[C---:B-1----:R-:W-:Y:S03]  /*13ea0*/  HMMA.16816.F32.BF16 R52, R172.reuse, R148, R52 ;  /* 0x00000094ac34723c */ /* 0x042fe60000041834 */
[----:B------:R-:W-:Y:S02]  /*13eb0*/  FMUL.FTZ R139, R0, R139 ;  /* 0x0000008b008b7220 */ /* 0x000fe40000410000 */
[----:B--2---:R-:W-:Y:S03]  /*13ec0*/  FADD.FTZ R0, R13, R186 ;  /* 0x000000ba0d007221 */ /* 0x004fe60000010000 */
        /* <DEDUP_REMOVED lines=40> */
[----:B------:R-:W-:Y:S07]  /*14150*/  F2FP.BF16.PACK_AB R151, R179, R177 ;  /* 0x000000b1b397723e */ /* 0x000fee00000010ff */
        /* <DEDUP_REMOVED lines=8> */
[----:B------:R-:W-:Y:S07]  /*141e0*/  FADD.FTZ R2, R190, R160 ;  /* 0x000000a0be027221 */ /* 0x000fee0000010000 */
[----:B------:R-:W3:Y:S01]  /*141f0*/  MUFU.EX2 R13, R189 ;  /* 0x000000bd000d7308 */ /* 0x000ee20000000800 */
[----:B----4-:R-:W-:Y:S01]  /*14200*/  FADD.FTZ R0, R174, R0 ;  /* 0x00000000ae007221 */ /* 0x010fe20000010000 */
[C---:B------:R-:W-:Y:S01]  /*14210*/  F2FP.BF16.PACK_AB R174, R5.reuse, R174 ;  /* 0x000000ae05ae723e */ /* 0x040fe200000010ff */
[C---:B--2---:R-:W-:Y:S03]  /*14220*/  HMMA.16816.F32.BF16 R20, R148.reuse, R156, R20 ;  /* 0x0000009c9414723c */ /* 0x044fe60000041814 */
[----:B------:R-:W-:Y:S02]  /*14230*/  FADD.FTZ R230, R5, R0 ;  /* 0x0000000005e67221 */ /* 0x000fe40000010000 */
[----:B------:R-:W-:Y:S01]  /*14240*/  FADD.FTZ R0, R182, R2 ;  /* 0x00000002b6007221 */ /* 0x000fe20000010000 */
[----:B-----5:R-:W-:Y:S02]  /*14250*/  F2FP.BF16.PACK_AB R173, R176, R14 ;  /* 0x0000000eb0ad723e */ /* 0x020fe400000010ff */
[C---:B------:R-:W-:Y:S01]  /*14260*/  HMMA.16816.F32.BF16 R24, R148.reuse, R158, R24 ;  /* 0x0000009e9418723c */ /* 0x040fe20000041818 */
[----:B------:R-:W2:Y:S03]  /*14270*/  LDSM.16.MT88.4 R156, [R195+0x800] ;  /* 0x00080000c39c783b */ /* 0x000ea60000004200 */
[----:B------:R-:W-:Y:S01]  /*14280*/  FADD.FTZ R0, R217, R0 ;  /* 0x00000000d9007221 */ /* 0x000fe20000010000 */
[----:B---3--:R-:W-:Y:S03]  /*14290*/  F2FP.BF16.PACK_AB R175, R4, R13 ;  /* 0x0000000d04af723e */ /* 0x008fe600000010ff */
        /* <DEDUP_REMOVED lines=9> */
[----:B------:R-:W-:Y:S01]  /*14330*/  FADD.FTZ R2, R13, R0 ;  /* 0x000000000d027221 */ /* 0x000fe20000010000 */
[----:B------:R-:W-:Y:S03]  /*14340*/  IADD3 R0, R222, -0x1, RZ ;  /* 0xffffffffde007810 */ /* 0x000fe60007ffe0ff */
[----:B------:R-:W-:Y:S01]  /*14350*/  FADD.FTZ R229, R4, R2 ;  /* 0x0000000204e57221 */ /* 0x000fe20000010000 */
[----:B------:R-:W-:Y:S01]  /*14360*/  MOV R222, R0 ;  /* 0x0000000000de7202 */ /* 0x000fe20000000f00 */
[C---:B--2---:R-:W-:Y:S03]  /*14370*/  HMMA.16816.F32.BF16 R36, R148.reuse, R156, R36 ;  /* 0x0000009c9424723c */ /* 0x044fe60000041824 */
[----:B------:R-:W-:Y:S05]  /*14380*/  MOV R4, R3 ;  /* 0x0000000300047202 */ /* 0x000fea0000000f00 */
        /* <DEDUP_REMOVED lines=85> */
.L_x_3033:
[----:B------:R-:W-:Y:S05]  /*148e0*/  BRA.DIV ~URZ, `(.L_x_3046) ;  /* 0x00007a127f007947 */ /* 0x000fea000b800000 */
[----:B------:R1:W2:Y:S02]  /*148f0*/  SHFL.BFLY PT, R5, R230, 0x2, 0x1f ;  /* 0x0c401f00e6057f89 */ /* 0x0002a400000e0000 */
.L_x_3141:
[----:B--2---:R-:W-:Y:S01]  /*14900*/  FADD.FTZ R5, R5, R230 ;  /* 0x000000e605057221 */ /* 0x004fe20000010000 */
[----:B------:R-:W-:Y:S05]  /*14910*/  BRA.DIV ~URZ, `(.L_x_3047) ;  /* 0x00007a427f007947 */ /* 0x000fea000b800000 */
[----:B------:R-:W2:Y:S02]  /*14920*/  SHFL.BFLY PT, R0, R5, 0x1, 0x1f ;  /* 0x0c201f0005007f89 */ /* 0x000ea400000e0000 */
[----:B--2---:R-:W-:-:S02]  /*14930*/  FADD.FTZ R5, R5, R0 ;  /* 0x0000000005057221 */ /* 0x004fc40000010000 */
[----:B------:R-:W2:Y:S02]  /*14940*/  SHFL.BFLY PT, R0, R229, 0x2, 0x1f ;  /* 0x0c401f00e5007f89 */ /* 0x000ea400000e0000 */
[----:B--2---:R-:W-:-:S05]  /*14950*/  FADD.FTZ R229, R0, R229 ;  /* 0x000000e500e57221 */ /* 0x004fca0000010000 */
[----:B------:R2:W3:Y:S02]  /*14960*/  SHFL.BFLY PT, R3, R229, 0x1, 0x1f ;  /* 0x0c201f00e5037f89 */ /* 0x0004e400000e0000 */
.L_x_3142:
[----:B------:R-:W-:Y:S01]  /*14970*/  FSETP.NE.FTZ.AND P0, PT, R5, RZ, PT ;  /* 0x000000ff0500720b */ /* 0x000fe20003f15000 */
[----:B---3--:R-:W-:Y:S01]  /*14980*/  FADD.FTZ R3, R3, R229 ;  /* 0x000000e503037221 */ /* 0x008fe20000010000 */
[----:B------:R-:W-:Y:S02]  /*14990*/  MOV R2, RZ ;  /* 0x000000ff00027202 */ /* 0x000fe40000000f00 */
[----:B------:R-:W-:Y:S02]  /*149a0*/  MOV R19, 0xff800000 ;  /* 0xff80000000137802 */ /* 0x000fe40000000f00 */
[----:B------:R-:W-:-:S07]  /*149b0*/  MOV R20, 0xff800000 ;  /* 0xff80000000147802 */ /* 0x000fce0000000f00 */
[----:B------:R-:W3:Y:S01]  /*149c0*/  @P0 MUFU.RCP R2, R5 ;  /* 0x0000000500020308 */ /* 0x000ee20000001000 */
[----:B------:R-:W-:-:S05]  /*149d0*/  @P0 MOV R0, 0x3f317218 ;  /* 0x3f31721800000802 */ /* 0x000fca0000000f00 */
[----:B------:R-:W-:Y:S02]  /*149e0*/  @P0 FMUL.FTZ R0, R0, c[0x0][0x2d0] ;  /* 0x0000b40000000a20 */ /* 0x000fe40000410000 */
[----:B------:R-:W4:Y:S01]  /*149f0*/  @P0 MUFU.LG2 R5, R5 ;  /* 0x0000000500050308 */ /* 0x000f220000000c00 */
[C---:B---3--:R-:W-:Y:S02]  /*14a00*/  FMUL.FTZ R168, R2.reuse, R168 ;  /* 0x000000a802a87220 */ /* 0x048fe40000410000 */
[C---:B------:R-:W-:Y:S02]  /*14a10*/  FMUL.FTZ R169, R2.reuse, R169 ;  /* 0x000000a902a97220 */ /* 0x040fe40000410000 */
[C---:B------:R-:W-:Y:S02]  /*14a20*/  FMUL.FTZ R164, R2.reuse, R164 ;  /* 0x000000a402a47220 */ /* 0x040fe40000410000 */
[----:B------:R-:W-:Y:S02]  /*14a30*/  FMUL.FTZ R165, R2, R165 ;  /* 0x000000a502a57220 */ /* 0x000fe40000410000 */
[----:B----4-:R-:W-:-:S02]  /*14a40*/  @P0 FMUL.FTZ R5, R5, 0.69314718246459960938 ;  /* 0x3f31721805050820 */ /* 0x010fc40000410000 */
[----:B------:R-:W-:Y:S02]  /*14a50*/  FMUL.FTZ R160, R2, R160 ;  /* 0x000000a002a07220 */ /* 0x000fe40000410000 */
[----:B------:R-:W-:Y:S01]  /*14a60*/  @P0 FFMA.FTZ R19, R0, R6, R5 ;  /* 0x0000000600130223 */ /* 0x000fe20000010005 */
[----:B------:R-:W-:Y:S01]  /*14a70*/  FSETP.NE.FTZ.AND P0, PT, R3, RZ, PT ;  /* 0x000000ff0300720b */ /* 0x000fe20003f15000 */
[C---:B------:R-:W-:Y:S01]  /*14a80*/  FMUL.FTZ R161, R2.reuse, R161 ;  /* 0x000000a102a17220 */ /* 0x040fe20000410000 */
[----:B------:R-:W-:Y:S01]  /*14a90*/  MOV R0, RZ ;  /* 0x000000ff00007202 */ /* 0x000fe20000000f00 */
[C---:B------:R-:W-:Y:S02]  /*14aa0*/  FMUL.FTZ R156, R2.reuse, R156 ;  /* 0x0000009c029c7220 */ /* 0x040fe40000410000 */
[C---:B------:R-:W-:Y:S02]  /*14ab0*/  FMUL.FTZ R157, R2.reuse, R157 ;  /* 0x0000009d029d7220 */ /* 0x040fe40000410000 */
[----:B------:R-:W-:-:S02]  /*14ac0*/  FMUL.FTZ R152, R2, R152 ;  /* 0x0000009802987220 */ /* 0x000fc40000410000 */
[C---:B------:R-:W-:Y:S02]  /*14ad0*/  FMUL.FTZ R153, R2.reuse, R153 ;  /* 0x0000009902997220 */ /* 0x040fe40000410000 */
[C---:B------:R-:W-:Y:S02]  /*14ae0*/  FMUL.FTZ R148, R2.reuse, R148 ;  /* 0x0000009402947220 */ /* 0x040fe40000410000 */
[----:B------:R-:W3:Y:S01]  /*14af0*/  @P0 MUFU.RCP R0, R3 ;  /* 0x0000000300000308 */ /* 0x000ee20000001000 */
[----:B------:R-:W-:Y:S01]  /*14b00*/  @P0 MOV R5, 0x3f317218 ;  /* 0x3f31721800050802 */ /* 0x000fe20000000f00 */
[C---:B------:R-:W-:Y:S02]  /*14b10*/  FMUL.FTZ R149, R2.reuse, R149 ;  /* 0x0000009502957220 */ /* 0x040fe40000410000 */
[----:B------:R-:W-:Y:S02]  /*14b20*/  FMUL.FTZ R36, R2, R36 ;  /* 0x0000002402247220 */ /* 0x000fe40000410000 */
[----:B------:R-:W-:-:S02]  /*14b30*/  @P0 FMUL.FTZ R5, R5, c[0x0][0x2d0] ;  /* 0x0000b40005050a20 */ /* 0x000fc40000410000 */
[----:B------:R-:W4:Y:S01]  /*14b40*/  @P0 MUFU.LG2 R3, R3 ;  /* 0x0000000300030308 */ /* 0x000f220000000c00 */
[C---:B------:R-:W-:Y:S02]  /*14b50*/  FMUL.FTZ R37, R2.reuse, R37 ;  /* 0x0000002502257220 */ /* 0x040fe40000410000 */
[C---:B------:R-:W-:Y:S02]  /*14b60*/  FMUL.FTZ R40, R2.reuse, R40 ;  /* 0x0000002802287220 */ /* 0x040fe40000410000 */
[C---:B------:R-:W-:Y:S02]  /*14b70*/  FMUL.FTZ R41, R2.reuse, R41 ;  /* 0x0000002902297220 */ /* 0x040fe40000410000 */
[----:B------:R-:W-:Y:S02]  /*14b80*/  FMUL.FTZ R44, R2, R44 ;  /* 0x0000002c022c7220 */ /* 0x000fe40000410000 */
[C---:B---3--:R-:W-:Y:S02]  /*14b90*/  FMUL.FTZ R170, R0.reuse, R170 ;  /* 0x000000aa00aa7220 */ /* 0x048fe40000410000 */
[----:B------:R-:W-:-:S02]  /*14ba0*/  FMUL.FTZ R171, R0, R171 ;  /* 0x000000ab00ab7220 */ /* 0x000fc40000410000 */
[C---:B------:R-:W-:Y:S02]  /*14bb0*/  FMUL.FTZ R166, R0.reuse, R166 ;  /* 0x000000a600a67220 */ /* 0x040fe40000410000 */
[C---:B------:R-:W-:Y:S02]  /*14bc0*/  FMUL.FTZ R167, R0.reuse, R167 ;  /* 0x000000a700a77220 */ /* 0x040fe40000410000 */
[----:B----4-:R-:W-:Y:S02]  /*14bd0*/  @P0 FMUL.FTZ R3, R3, 0.69314718246459960938 ;  /* 0x3f31721803030820 */ /* 0x010fe40000410000 */
        /* <DEDUP_REMOVED lines=60> */
[----:B------:R-:W-:Y:S01]  /*14fa0*/  MOV R0, 0x1 ;  /* 0x0000000100007802 */ /* 0x000fe20000000f00 */
[----:B------:R-:W-:Y:S02]  /*14fb0*/  @P0 FFMA.FTZ R20, R5, R4, R3 ;  /* 0x0000000405140223 */ /* 0x000fe40000010003 */
        /* <DEDUP_REMOVED lines=47> */
.L_x_2992:
[----:B------:R3:W5:Y:S04]  /*152b0*/  LDL R6, [R1+0xc0] ;  /* 0x0000c00001067983 */ /* 0x0007680000100800 */
        /* <DEDUP_REMOVED lines=11> */
[----:B---3--:R-:W3:Y:S04]  /*15370*/  @P0 ATOMG.E.ADD.STRONG.GPU PT, R2, [R4.64], R2 ;  /* 0x00000002040209a8 */ /* 0x008ee800081ee1ca */
[----:B---3--:R3:W4:Y:S04]  /*15380*/  SHFL.IDX PT, R3, R2, R3, 0x1f ;  /* 0x00001f0302037589 */ /* 0x00872800000e0000 */
[----:B---3--:R-:W3:Y:S02]  /*15390*/  S2R R2, SR_LTMASK ;  /* 0x0000000000027919 */ /* 0x008ee40000003900 */
[----:B---3--:R-:W-:-:S06]  /*153a0*/  LOP3.LUT R2, R2, UR4, RZ, 0xc0, !PT ;  /* 0x0000000402027c12 */ /* 0x008fcc000f8ec0ff */
[----:B------:R-:W4:Y:S02]  /*153b0*/  POPC R2, R2 ;  /* 0x0000000200027309 */ /* 0x000f240000000000 */
[----:B----45:R-:W-:-:S05]  /*153c0*/  IADD3 R6, R3, c[0x0][0xc], R2 ;  /* 0x0000030003067a10 */ /* 0x030fca0007ffe002 */
[----:B------:R3:W-:Y:S02]  /*153d0*/  STL [R1+0xc0], R6 ;  /* 0x0000c00601007387 */ /* 0x0007e40000100800 */
.L_x_3049:
[----:B---3--:R-:W-:Y:S05]  /*153e0*/  BSYNC B0 ;  /* 0x0000000000007941 */ /* 0x008fea0003800000 */
.L_x_3048:
[----:B------:R-:W-:Y:S01]  /*153f0*/  PRMT R0, R0, 0x9910, RZ ;  /* 0x0000991000007816 */ /* 0x000fe200000000ff */
[----:B------:R-:W-:Y:S01]  /*15400*/  BSSY B1, `(.L_x_3050) ;  /* 0x0000420000017945 */ /* 0x000fe20003800000 */
[----:B-----5:R-:W-:Y:S02]  /*15410*/  IMAD.MOV.U32 R28, RZ, RZ, R6 ;  /* 0x000000ffff1c7224 */ /* 0x020fe400078e0006 */
[----:B------:R-:W-:-:S13]  /*15420*/  ISETP.NE.AND P0, PT, R0, RZ, PT ;  /* 0x000000ff0000720c */ /* 0x000fda0003f05270 */
[----:B------:R-:W-:Y:S05]  /*15430*/  @!P0 BRA `(.L_x_3051) ;  /* 0x0000346000008947 */ /* 0x000fea0003800000 */
[----:B------:R-:W3:Y:S04]  /*15440*/  LDL R4, [R1+0x9c] ;  /* 0x00009c0001047983 */ /* 0x000ee80000100800 */
[----:B------:R-:W4:Y:S04]  /*15450*/  LDL R13, [R1+0xa4] ;  /* 0x0000a400010d7983 */ /* 0x000f280000100800 */
[----:B--2---:R-:W2:Y:S04]  /*15460*/  LDL R11, [R1+0xac] ;  /* 0x0000ac00010b7983 */ /* 0x004ea80000100800 */
[----:B------:R-:W2:Y:S04]  /*15470*/  LDL R6, [R1+0xa8] ;  /* 0x0000a80001067983 */ /* 0x000ea80000100800 */
[----:B------:R-:W2:Y:S04]  /*15480*/  LDL R10, [R1+0xbc] ;  /* 0x0000bc00010a7983 */ /* 0x000ea80000100800 */
[----:B-1----:R-:W2:Y:S04]  /*15490*/  LDL R9, [R1+0xb4] ;  /* 0x0000b40001097983 */ /* 0x002ea80000100800 */
[----:B------:R-:W2:Y:S04]  /*154a0*/  LDL R5, [R1+0xb8] ;  /* 0x0000b80001057983 */ /* 0x000ea80000100800 */
[----:B------:R-:W2:Y:S01]  /*154b0*/  LDL R3, [R1+0xb0] ;  /* 0x0000b00001037983 */ /* 0x000ea20000100800 */
[----:B------:R-:W-:Y:S01]  /*154c0*/  WARPSYNC 0xffffffff ;  /* 0xffffffff00007948 */ /* 0x000fe20003800000 */
[----:B------:R-:W-:-:S02]  /*154d0*/  F2FP.BF16.PACK_AB R2, R169, R168 ;  /* 0x000000a8a902723e */ /* 0x000fc400000010ff */
[----:B------:R-:W-:Y:S01]  /*154e0*/  BAR.SYNC.DEFER_BLOCKING 0x1, 0x100 ;  /* 0x0044000000007b1d */ /* 0x000fe20000010000 */
[----:B------:R-:W-:-:S05]  /*154f0*/  F2FP.BF16.PACK_AB R0, R171, R170 ;  /* 0x000000aaab00723e */ /* 0x000fca00000010ff */
[----:B------:R-:W2:Y:S04]  /*15500*/  LDL.LU R8, [R1+0x84] ;  /* 0x0000840001087983 */ /* 0x000ea80000300800 */
[----:B---3--:R1:W-:Y:S04]  /*15510*/  STS [R4+0x80], R2 ;  /* 0x0000800204007388 */ /* 0x0083e80000000800 */
[----:B------:R3:W-:Y:S01]  /*15520*/  STS [R4+0x480], R0 ;  /* 0x0004800004007388 */ /* 0x0007e20000000800 */
[----:B-1----:R-:W-:Y:S02]  /*15530*/  F2FP.BF16.PACK_AB R2, R165, R164 ;  /* 0x000000a4a502723e */ /* 0x002fe400000010ff */
[----:B---3--:R-:W-:-:S03]  /*15540*/  F2FP.BF16.PACK_AB R0, R167, R166 ;  /* 0x000000a6a700723e */ /* 0x008fc600000010ff */
[----:B----4-:R1:W-:Y:S04]  /*15550*/  STS [R13], R2 ;  /* 0x000000020d007388 */ /* 0x0103e80000000800 */
[----:B------:R3:W-:Y:S01]  /*15560*/  STS [R13+0x400], R0 ;  /* 0x000400000d007388 */ /* 0x0007e20000000800 */
[----:B-1----:R-:W-:Y:S02]  /*15570*/  F2FP.BF16.PACK_AB R2, R161, R160 ;  /* 0x000000a0a102723e */ /* 0x002fe400000010ff */
[----:B---3--:R-:W-:-:S03]  /*15580*/  F2FP.BF16.PACK_AB R0, R163, R162 ;  /* 0x000000a2a300723e */ /* 0x008fc600000010ff */
[----:B--2---:R1:W-:Y:S04]  /*15590*/  STS [R11+0x80], R2 ;  /* 0x000080020b007388 */ /* 0x0043e80000000800 */
        /* <DEDUP_REMOVED lines=110> */
[----:B-1----:R-:W-:-:S02]  /*15c80*/  F2FP.BF16.PACK_AB R2, R129, R128 ;  /* 0x000000808102723e */ /* 0x002fc400000010ff */
        /* <DEDUP_REMOVED lines=14> */
[----:B--2---:R-:W-:-:S04]  /*15d70*/  @P1 IADD3 R2, P0, R4, c[0x0][0x508], RZ ;  /* 0x0001420004021a10 */ /* 0x004fc80007f1e0ff */
[----:B-1----:R-:W-:Y:S02]  /*15d80*/  @P1 IADD3.X R3, R8, c[0x0][0x50c], RZ, P0, !PT ;  /* 0x0001430008031a10 */ /* 0x002fe400007fe4ff */
[----:B------:R-:W-:-:S03]  /*15d90*/  IADD3 R4, P0, R4, c[0x0][0x500], RZ ;  /* 0x0001400004047a10 */ /* 0x000fc60007f1e0ff */
[----:B------:R1:W5:Y:S01]  /*15da0*/  @P1 LDG.E R17, [R2.64] ;  /* 0x0000000a02111981 */ /* 0x000362000c1e1900 */
[----:B------:R-:W-:Y:S01]  /*15db0*/  IADD3.X R5, R8, c[0x0][0x504], RZ, P0, !PT ;  /* 0x0001410008057a10 */ /* 0x000fe200007fe4ff */
[----:B-1----:R-:W-:-:S06]  /*15dc0*/  IMAD.MOV.U32 R2, RZ, RZ, RZ ;  /* 0x000000ffff027224 */ /* 0x002fcc00078e00ff */
        /* <DEDUP_REMOVED lines=8> */
.L_x_3052:
[----:B-1----:R-:W2:Y:S04]  /*15e50*/  LDL.LU R0, [R1+0x88] ;  /* 0x0000880001007983 */ /* 0x002ea80000300800 */
[----:B------:R-:W3:Y:S04]  /*15e60*/  LDL.LU R5, [R1+0x98] ;  /* 0x0000980001057983 */ /* 0x000ee80000300800 */
[----:B------:R-:W4:Y:S04]  /*15e70*/  LDL.LU R4, [R1+0x90] ;  /* 0x0000900001047983 */ /* 0x000f280000300800 */
[----:B------:R-:W4:Y:S04]  /*15e80*/  LDL R22, [R1+0x1cc] ;  /* 0x0001cc0001167983 */ /* 0x000f280000100800 */
[----:B------:R-:W4:Y:S04]  /*15e90*/  LDL R29, [R1+0xa0] ;  /* 0x0000a000011d7983 */ /* 0x000f280000100800 */
[----:B------:R-:W4:Y:S04]  /*15ea0*/  LDL R13, [R1+0xc4] ;  /* 0x0000c400010d7983 */ /* 0x000f280000100800 */
[----:B------:R-:W4:Y:S01]  /*15eb0*/  LDL R21, [R1+0x1c8] ;  /* 0x0001c80001157983 */ /* 0x000f220000100800 */
[----:B------:R-:W-:Y:S01]  /*15ec0*/  IMAD.MOV.U32 R18, RZ, RZ, 0x368 ;  /* 0x00000368ff127424 */ /* 0x000fe200078e00ff */
[----:B------:R-:W-:-:S04]  /*15ed0*/  ISETP.GT.AND P2, PT, R3, 0x1, PT ;  /* 0x000000010300780c */ /* 0x000fc80003f44270 */
[----:B------:R-:W-:-:S04]  /*15ee0*/  SEL R18, R18, 0x328, P2 ;  /* 0x0000032812127807 */ /* 0x000fc80001000000 */
[----:B------:R-:W1:Y:S08]  /*15ef0*/  LDC.64 R8, c[0x0][R18+0x170] ;  /* 0x00005c0012087b82 */ /* 0x000e700000000a00 */
[----:B------:R-:W1:Y:S01]  /*15f00*/  LDC.64 R14, c[0x0][R18+0x168] ;  /* 0x00005a00120e7b82 */ /* 0x000e620000000a00 */
[----:B------:R-:W-:-:S04]  /*15f10*/  ISETP.NE.U32.AND P0, PT, RZ, c[0x0][0x500], PT ;  /* 0x00014000ff007a0c */ /* 0x000fc80003f05070 */
[----:B------:R-:W-:Y:S02]  /*15f20*/  ISETP.NE.AND.EX P0, PT, RZ, c[0x0][0x504], PT, P0 ;  /* 0x00014100ff007a0c */ /* 0x000fe40003f05300 */
[----:B-----5:R-:W-:Y:S01]  /*15f30*/  SHF.R.S32.HI R6, RZ, 0x1f, R2 ;  /* 0x0000001fff067819 */ /* 0x020fe20000011402 */
[----:B------:R-:W1:Y:S01]  /*15f40*/  S2R R23, SR_TID.X ;  /* 0x0000000000177919 */ /* 0x000e620000002100 */
[----:B--2---:R-:W-:Y:S02]  /*15f50*/  SEL R0, R0, RZ, !P0 ;  /* 0x000000ff00007207 */ /* 0x004fe40004000000 */
[----:B---3--:R-:W-:-:S03]  /*15f60*/  SEL R5, R5, RZ, !P0 ;  /* 0x000000ff05057207 */ /* 0x008fc60004000000 */
[----:B-1----:R-:W-:Y:S01]  /*15f70*/  IMAD R3, R9, R0, RZ ;  /* 0x0000000009037224 */ /* 0x002fe200078e02ff */
[----:B----4-:R-:W-:-:S03]  /*15f80*/  LOP3.LUT R4, R4, 0xffff, RZ, 0xc0, !PT ;  /* 0x0000ffff04047812 */ /* 0x010fc600078ec0ff */
[----:B------:R-:W-:Y:S02]  /*15f90*/  IMAD R5, R8, R5, R3 ;  /* 0x0000000508057224 */ /* 0x000fe400078e0203 */
[----:B------:R-:W-:-:S04]  /*15fa0*/  IMAD.WIDE.U32 R10, R14, R4, RZ ;  /* 0x000000040e0a7225 */ /* 0x000fc800078e00ff */
[----:B------:R-:W-:Y:S02]  /*15fb0*/  IMAD R3, R15, R4, RZ ;  /* 0x000000040f037224 */ /* 0x000fe400078e02ff */
[----:B------:R-:W1:Y:S01]  /*15fc0*/  LDC.64 R14, c[0x0][R18+0x178] ;  /* 0x00005e00120e7b82 */ /* 0x000e620000000a00 */
[----:B------:R-:W-:-:S05]  /*15fd0*/  IMAD.WIDE.U32 R8, R8, R0, RZ ;  /* 0x0000000008087225 */ /* 0x000fca00078e00ff */
[----:B------:R-:W-:Y:S01]  /*15fe0*/  IADD3 R16, P1, P0, R8, R10, R2 ;  /* 0x0000000a08107210 */ /* 0x000fe2000783e002 */
[----:B------:R-:W-:Y:S02]  /*15ff0*/  IMAD.IADD R10, R11, 0x1, R3 ;  /* 0x000000010b0a7824 */ /* 0x000fe400078e0203 */
[----:B------:R-:W-:-:S05]  /*16000*/  IMAD.MOV.U32 R3, RZ, RZ, c[0x0][0x4e8] ;  /* 0x00013a00ff037624 */ /* 0x000fca00078e00ff */
[----:B------:R-:W-:Y:S01]  /*16010*/  ISETP.NE.AND P3, PT, R3, 0x1, PT ;  /* 0x000000010300780c */ /* 0x000fe20003f65270 */
[----:B------:R-:W-:Y:S02]  /*16020*/  IMAD.IADD R5, R9, 0x1, R5 ;  /* 0x0000000109057824 */ /* 0x000fe400078e0205 */
[----:B------:R-:W-:Y:S01]  /*16030*/  IMAD R3, R29, 0x80, R22 ;  /* 0x000000801d037824 */ /* 0x000fe200078e0216 */
[----:B------:R-:W-:Y:S02]  /*16040*/  SEL R8, R13, RZ, P2 ;  /* 0x000000ff0d087207 */ /* 0x000fe40001000000 */
[----:B------:R-:W-:Y:S01]  /*16050*/  IADD3.X R13, R5, R10, R6, P1, P0 ;  /* 0x0000000a050d7210 */ /* 0x000fe20000fe0406 */
[----:B------:R-:W-:-:S06]  /*16060*/  IMAD.MOV.U32 R5, RZ, RZ, R3 ;  /* 0x000000ffff057224 */ /* 0x000fcc00078e0003 */
[----:B------:R-:W-:-:S05]  /*16070*/  @P3 IMAD.HI.U32 R10, R3, c[0x0][0x4ec], RZ ;  /* 0x00013b00030a3a27 */ /* 0x000fca00078e00ff */
[----:B------:R-:W-:Y:S01]  /*16080*/  @P3 SHF.R.U32.HI R5, RZ, c[0x0][0x4f0], R10 ;  /* 0x00013c00ff053a19 */ /* 0x000fe2000001160a */
[-C--:B-1----:R-:W-:Y:S02]  /*16090*/  IMAD R11, R15, R8.reuse, RZ ;  /* 0x000000080f0b7224 */ /* 0x082fe400078e02ff */
[----:B------:R-:W-:-:S04]  /*160a0*/  IMAD.WIDE.U32 R8, R14, R8, RZ ;  /* 0x000000080e087225 */ /* 0x000fc800078e00ff */
[----:B------:R-:W-:Y:S01]  /*160b0*/  IMAD.IADD R11, R9, 0x1, R11 ;  /* 0x00000001090b7824 */ /* 0x000fe200078e020b */
        /* <DEDUP_REMOVED lines=10> */
[----:B------:R-:W-:Y:S02]  /*16160*/  IMAD R14, R29, 0x80, R21 ;  /* 0x000000801d0e7824 */ /* 0x000fe400078e0215 */
        /* <DEDUP_REMOVED lines=9> */
[----:B------:R-:W-:Y:S02]  /*16200*/  LEA.HI.X R9, R8, R10, R5, 0x2, P0 ;  /* 0x0000000a08097211 */ /* 0x000fe400000f1405 */
[----:B------:R-:W-:Y:S01]  /*16210*/  SHFL.IDX PT, R10, R13, RZ, 0x1c1f ;  /* 0x001c1fff0d0a7589 */ /* 0x000fe200000e0000 */
[----:B------:R-:W-:-:S03]  /*16220*/  IMAD.IADD R22, R23, 0x1, -R22 ;  /* 0x0000000117167824 */ /* 0x000fc600078e0a16 */
[----:B------:R-:W1:Y:S04]  /*16230*/  SHFL.IDX PT, R11, R9, RZ, 0x1c1f ;  /* 0x001c1fff090b7589 */ /* 0x000e6800000e0000 */
[----:B------:R2:W-:Y:S04]  /*16240*/  SHFL.IDX PT, R8, R13, 0x1, 0x1c1f ;  /* 0x003c1f000d087f89 */ /* 0x0005e800000e0000 */
[----:B------:R-:W3:Y:S01]  /*16250*/  SHFL.IDX PT, R9, R9, 0x1, 0x1c1f ;  /* 0x003c1f0009097f89 */ /* 0x000ee200000e0000 */
[----:B------:R-:W-:Y:S01]  /*16260*/  IMAD R5, R17, c[0x0][0x4e8], RZ ;  /* 0x00013a0011057a24 */ /* 0x000fe200078e02ff */
[----:B------:R-:W-:-:S04]  /*16270*/  LOP3.LUT P0, RZ, R22, 0x3, RZ, 0xc0, !PT ;  /* 0x0000000316ff7812 */ /* 0x000fc8000780c0ff */
[C---:B------:R-:W-:Y:S02]  /*16280*/  ISETP.GE.OR P1, PT, R14.reuse, R5, P0 ;  /* 0x000000050e00720c */ /* 0x040fe40000726670 */
[----:B--2---:R-:W-:-:S04]  /*16290*/  IADD3 R13, R14, 0x8, RZ ;  /* 0x000000080e0d7810 */ /* 0x004fc80007ffe0ff */
[----:B------:R-:W-:-:S07]  /*162a0*/  ISETP.GE.OR P0, PT, R13, R5, P0 ;  /* 0x000000050d00720c */ /* 0x000fce0000706670 */
[----:B-1----:R1:W-:Y:S06]  /*162b0*/  @!P1 ST.E [R10.64], R19 ;  /* 0x000000130a009985 */ /* 0x0023ec000c10190a */
[----:B---3--:R1:W-:Y:S01]  /*162c0*/  @!P0 ST.E [R8.64], R20 ;  /* 0x0000001408008985 */ /* 0x0083e2000c10190a */
        /* <DEDUP_REMOVED lines=11> */
[----:B------:R-:W-:Y:S01]  /*16380*/  LEA R6, R29, R6, 0x7 ;  /* 0x000000061d067211 */ /* 0x000fe200078e38ff */
        /* <DEDUP_REMOVED lines=40> */
.L_x_3143:
[----:B------:R-:W-:Y:S05]  /*16610*/  BRA.DIV ~URZ, `(.L_x_3055) ;  /* 0x00005eb27f007947 */ /* 0x000fea000b800000 */
[----:B------:R4:W2:Y:S02]  /*16620*/  SHFL.IDX PT, R0, R16, RZ, 0x181f ;  /* 0x00181fff10007589 */ /* 0x0008a400000e0000 */
.L_x_3144:
        /* <DEDUP_REMOVED lines=20> */
.L_x_3057:
[----:B------:R-:W-:Y:S05]  /*16770*/  BSYNC B0 ;  /* 0x0000000000007941 */ /* 0x000fea0003800000 */
.L_x_3056:
[----:B------:R-:W-:Y:S05]  /*16780*/  BRA.DIV ~URZ, `(.L_x_3058) ;  /* 0x00005db27f007947 */ /* 0x000fea000b800000 */
[----:B---3--:R3:W4:Y:S04]  /*16790*/  SHFL.IDX PT, R4, R6, 0x1, 0x181f ;  /* 0x00381f0006047f89 */ /* 0x00872800000e0000 */
[----:B--2---:R3:W2:Y:S02]  /*167a0*/  SHFL.IDX PT, R0, R16, 0x1, 0x181f ;  /* 0x00381f0010007f89 */ /* 0x0046a400000e0000 */
.L_x_3145:
        /* <DEDUP_REMOVED lines=20> */
.L_x_3060:
[----:B------:R-:W-:Y:S05]  /*168f0*/  BSYNC B0 ;  /* 0x0000000000007941 */ /* 0x000fea0003800000 */
.L_x_3059:
[----:B------:R-:W-:Y:S05]  /*16900*/  BRA.DIV ~URZ, `(.L_x_3061) ;  /* 0x00005d027f007947 */ /* 0x000fea000b800000 */
[----:B----4-:R4:W3:Y:S02]  /*16910*/  SHFL.IDX PT, R4, R6, 0x2, 0x181f ;  /* 0x00581f0006047f89 */ /* 0x0108e400000e0000 */
.L_x_3146:
[----:B------:R-:W-:Y:S05]  /*16920*/  BRA.DIV ~URZ, `(.L_x_3062) ;  /* 0x00005d527f007947 */ /* 0x000fea000b800000 */
[----:B--2---:R2:W4:Y:S02]  /*16930*/  SHFL.IDX PT, R0, R16, 0x2, 0x181f ;  /* 0x00581f0010007f89 */ /* 0x00452400000e0000 */
.L_x_3147:
        /* <DEDUP_REMOVED lines=20> */
.L_x_3064:
[----:B------:R-:W-:Y:S05]  /*16a80*/  BSYNC B0 ;  /* 0x0000000000007941 */ /* 0x000fea0003800000 */
.L_x_3063:
[----:B------:R-:W-:Y:S05]  /*16a90*/  BRA.DIV ~URZ, `(.L_x_3065) ;  /* 0x00005c527f007947 */ /* 0x000fea000b800000 */
[----:B---3--:R3:W2:Y:S04]  /*16aa0*/  SHFL.IDX PT, R4, R6, 0x3, 0x181f ;  /* 0x00781f0006047f89 */ /* 0x0086a800000e0000 */
[----:B----4-:R3:W4:Y:S02]  /*16ab0*/  SHFL.IDX PT, R0, R16, 0x3, 0x181f ;  /* 0x00781f0010007f89 */ /* 0x01072400000e0000 */
.L_x_3148:
        /* <DEDUP_REMOVED lines=21> */
.L_x_3053:
        /* <DEDUP_REMOVED lines=35> */
.L_x_3149:
[----:B------:R-:W-:Y:S05]  /*16e40*/  BRA.DIV ~URZ, `(.L_x_3068) ;  /* 0x000059e27f007947 */ /* 0x000fea000b800000 */
[----:B------:R3:W4:Y:S02]  /*16e50*/  SHFL.IDX PT, R0, R6, RZ, 0x1c1f ;  /* 0x001c1fff06007589 */ /* 0x00072400000e0000 */
.L_x_3150:
        /* <DEDUP_REMOVED lines=168> */
[C---:B------:R-:W-:Y:S02]  /*178e0*/  @!P2 LEA R10, P3, R32.reuse, R0, 0x2 ;  /* 0x00000000200aa211 */ /* 0x040fe400078610ff */
        /* <DEDUP_REMOVED lines=28> */
[C---:B------:R-:W-:Y:S02]  /*17ab0*/  @!P0 LEA R2, P4, R16.reuse, R0, 0x2 ;  /* 0x0000000010028211 */ /* 0x040fe400078810ff */
[-C--:B------:R-:W-:Y:S02]  /*17ac0*/  @!P1 LEA.HI.X R9, R19, R4.reuse, R20, 0x2, P5 ;  /* 0x0000000413099211 */ /* 0x080fe400028f1414 */
[----:B------:R-:W-:Y:S01]  /*17ad0*/  @!P0 LEA.HI.X R3, R16, R4, R18, 0x2, P4 ;  /* 0x0000000410038211 */ /* 0x000fe200020f1412 */
[----:B------:R1:W-:Y:S04]  /*17ae0*/  @!P3 ST.E.64 [R14.64], R124 ;  /* 0x0000007c0e00b985 */ /* 0x0003e8000c101b0a */
[----:B------:R1:W-:Y:S04]  /*17af0*/  @!P2 ST.E.64 [R10.64], R128 ;  /* 0x000000800a00a985 */ /* 0x0003e8000c101b0a */
[----:B------:R1:W-:Y:S04]  /*17b00*/  @!P1 ST.E.64 [R8.64], R132 ;  /* 0x0000008408009985 */ /* 0x0003e8000c101b0a */
[----:B------:R1:W-:Y:S02]  /*17b10*/  @!P0 ST.E.64 [R2.64], R136 ;  /* 0x0000008802008985 */ /* 0x0003e4000c101b0a */
.L_x_3070:
[----:B------:R-:W-:Y:S05]  /*17b20*/  BSYNC B0 ;  /* 0x0000000000007941 */ /* 0x000fea0003800000 */
.L_x_3069:
[----:B------:R-:W-:Y:S05]  /*17b30*/  BRA.DIV ~URZ, `(.L_x_3071) ;  /* 0x00004d627f007947 */ /* 0x000fea000b800000 */
[----:B--2---:R2:W1:Y:S04]  /*17b40*/  SHFL.IDX PT, R4, R5, 0x1, 0x1c1f ;  /* 0x003c1f0005047f89 */ /* 0x00446800000e0000 */
[----:B----4-:R2:W4:Y:S02]  /*17b50*/  SHFL.IDX PT, R0, R6, 0x1, 0x1c1f ;  /* 0x003c1f0006007f89 */ /* 0x01052400000e0000 */
.L_x_3151:
        /* <DEDUP_REMOVED lines=27> */
[----:B------:R-:W-:-:S05]  /*17d10*/  @!P3 IMAD.WIDE R2, R8, 0x4, R2 ;  /* 0x000000040802b825 */ /* 0x000fca00078e0202 */
[----:B------:R1:W-:Y:S01]  /*17d20*/  @!P3 ST.E.64 [R2.64], R170 ;  /* 0x000000aa0200b985 */ /* 0x0003e2000c101b0a */
[----:B------:R-:W-:-:S04]  /*17d30*/  @!P2 LEA R10, P3, R6, R0, 0x2 ;  /* 0x00000000060aa211 */ /* 0x000fc800078610ff */
[----:B------:R-:W-:Y:S02]  /*17d40*/  @!P2 LEA.HI.X R11, R6, R4, R20, 0x2, P3 ;  /* 0x00000004060ba211 */ /* 0x000fe400018f1414 */
[C---:B------:R-:W-:Y:S01]  /*17d50*/  @!P1 LEA R8, P4, R24.reuse, R0, 0x2 ;  /* 0x0000000018089211 */ /* 0x040fe200078810ff */
[----:B------:R-:W2:Y:S03]  /*17d60*/  LDL R20, [R1+0xcc] ;  /* 0x0000cc0001147983 */ /* 0x000ea60000100800 */
[----:B------:R-:W-:Y:S01]  /*17d70*/  @!P1 LEA.HI.X R9, R24, R4, R27, 0x2, P4 ;  /* 0x0000000418099211 */ /* 0x000fe200020f141b */
[----:B------:R-:W3:Y:S01]  /*17d80*/  LDL R6, [R1+0x124] ;  /* 0x0001240001067983 */ /* 0x000ee20000100800 */
[----:B------:R-:W-:Y:S02]  /*17d90*/  ISETP.GE.AND P4, PT, R19, c[0x0][0x3c8], PT ;  /* 0x0000f20013007a0c */ /* 0x000fe40003f86270 */
[C---:B-1----:R-:W-:Y:S01]  /*17da0*/  @!P0 LEA R2, P3, R21.reuse, R0, 0x2 ;  /* 0x0000000015028211 */ /* 0x042fe200078610ff */
[----:B------:R1:W-:Y:S03]  /*17db0*/  @!P2 ST.E.64 [R10.64], R166 ;  /* 0x000000a60a00a985 */ /* 0x0003e6000c101b0a */
[----:B------:R-:W-:Y:S01]  /*17dc0*/  @!P0 LEA.HI.X R3, R21, R4, R23, 0x2, P3 ;  /* 0x0000000415038211 */ /* 0x000fe200018f1417 */
[----:B------:R-:W4:Y:S04]  /*17dd0*/  LDL R24, [R1+0x11c] ;  /* 0x00011c0001187983 */ /* 0x000f280000100800 */
[----:B------:R-:W5:Y:S01]  /*17de0*/  LDL R23, [R1+0x1a4] ;  /* 0x0001a40001177983 */ /* 0x000f620000100800 */
[----:B------:R-:W-:-:S03]  /*17df0*/  ISETP.GE.AND P3, PT, R22, c[0x0][0x3c8], PT ;  /* 0x0000f20016007a0c */ /* 0x000fc60003f66270 */
[----:B------:R-:W4:Y:S01]  /*17e00*/  LDL R21, [R1+0x1a0] ;  /* 0x0001a00001157983 */ /* 0x000f220000100800 */
[----:B------:R-:W-:-:S03]  /*17e10*/  ISETP.GE.AND P6, PT, R15, c[0x0][0x3c8], PT ;  /* 0x0000f2000f007a0c */ /* 0x000fc60003fc6270 */
[----:B------:R1:W-:Y:S04]  /*17e20*/  @!P1 ST.E.64 [R8.64], R162 ;  /* 0x000000a208009985 */ /* 0x0003e8000c101b0a */
[----:B------:R1:W-:Y:S01]  /*17e30*/  @!P0 ST.E.64 [R2.64], R158 ;  /* 0x0000009e02008985 */ /* 0x0003e2000c101b0a */
[----:B------:R-:W-:-:S03]  /*17e40*/  ISETP.GE.AND P5, PT, R25, c[0x0][0x3c8], PT ;  /* 0x0000f20019007a0c */ /* 0x000fc60003fa6270 */
[----:B------:R-:W4:Y:S01]  /*17e50*/  LDL R27, [R1+0x168] ;  /* 0x00016800011b7983 */ /* 0x000f220000100800 */
[----:B-1----:R-:W-:-:S04]  /*17e60*/  @!P4 LEA R10, P0, R19, R0, 0x2 ;  /* 0x00000000130ac211 */ /* 0x002fc800078010ff */
[----:B------:R-:W-:Y:S02]  /*17e70*/  @!P4 LEA.HI.X R11, R19, R4, R5, 0x2, P0 ;  /* 0x00000004130bc211 */ /* 0x000fe400000f1405 */
[C---:B------:R-:W-:Y:S01]  /*17e80*/  ISETP.GE.AND P0, PT, R22.reuse, c[0x0][0x3c8], PT ;  /* 0x0000f20016007a0c */ /* 0x040fe20003f06270 */
[----:B------:R-:W4:Y:S01]  /*17e90*/  LDL R5, [R1+0x118] ;  /* 0x0001180001057983 */ /* 0x000f220000100800 */
[-C--:B------:R-:W-:Y:S02]  /*17ea0*/  @!P3 LEA R8, P1, R22, R0.reuse, 0x2 ;  /* 0x000000001608b211 */ /* 0x080fe400078210ff */
[----:B------:R-:W-:-:S04]  /*17eb0*/  @!P6 LEA R2, P2, R15, R0, 0x2 ;  /* 0x000000000f02e211 */ /* 0x000fc800078410ff */
[-C--:B------:R-:W-:Y:S02]  /*17ec0*/  @!P6 LEA.HI.X R3, R15, R4.reuse, R16, 0x2, P2 ;  /* 0x000000040f03e211 */ /* 0x080fe400010f1410 */
[----:B------:R-:W4:Y:S05]  /*17ed0*/  LDL R15, [R1+0x19c] ;  /* 0x00019c00010f7983 */ /* 0x000f2a0000100800 */
[----:B------:R-:W-:Y:S01]  /*17ee0*/  @!P0 LEA.HI.X R9, R22, R4, R26, 0x2, P1 ;  /* 0x0000000416098211 */ /* 0x000fe200008f141a */
[----:B------:R-:W4:Y:S04]  /*17ef0*/  LDL R16, [R1+0x194] ;  /* 0x0001940001107983 */ /* 0x000f280000100800 */
[----:B------:R-:W4:Y:S01]  /*17f00*/  LDL R22, [R1+0x198] ;  /* 0x0001980001167983 */ /* 0x000f220000100800 */
[----:B------:R-:W-:-:S02]  /*17f10*/  ISETP.GE.AND P1, PT, R19, c[0x0][0x3c8], PT ;  /* 0x0000f20013007a0c */ /* 0x000fc40003f26270 */
[----:B------:R-:W-:Y:S01]  /*17f20*/  ISETP.GE.AND P4, PT, R18, c[0x0][0x3c8], PT ;  /* 0x0000f20012007a0c */ /* 0x000fe20003f86270 */
[----:B------:R-:W4:Y:S01]  /*17f30*/  LDL R19, [R1+0x114] ;  /* 0x0001140001137983 */ /* 0x000f220000100800 */
[----:B------:R-:W-:-:S03]  /*17f40*/  ISETP.GE.AND P3, PT, R14, c[0x0][0x3c8], PT ;  /* 0x0000f2000e007a0c */ /* 0x000fc60003f66270 */
[----:B------:R-:W4:Y:S06]  /*17f50*/  LDL R26, [R1+0xf8] ;  /* 0x0000f800011a7983 */ /* 0x000f2c0000100800 */
[----:B------:R-:W-:Y:S04]  /*17f60*/  @!P1 ST.E.64 [R10.64], R154 ;  /* 0x0000009a0a009985 */ /* 0x000fe8000c101b0a */
[----:B------:R1:W-:Y:S04]  /*17f70*/  @!P0 ST.E.64 [R8.64], R150 ;  /* 0x0000009608008985 */ /* 0x0003e8000c101b0a */
[----:B------:R1:W-:Y:S02]  /*17f80*/  @!P6 ST.E.64 [R2.64], R38 ;  /* 0x000000260200e985 */ /* 0x0003e4000c101b0a */
[----:B-1----:R-:W-:-:S02]  /*17f90*/  @!P4 LEA R8, P6, R18, R0, 0x2 ;  /* 0x000000001208c211 */ /* 0x002fc400078c10ff */
[----:B------:R-:W-:-:S04]  /*17fa0*/  @!P5 LEA R10, P0, R25, R0, 0x2 ;  /* 0x00000000190ad211 */ /* 0x000fc800078010ff */
[----:B------:R-:W-:Y:S02]  /*17fb0*/  @!P5 LEA.HI.X R11, R25, R4, R17, 0x2, P0 ;  /* 0x00000004190bd211 */ /* 0x000fe400000f1411 */
[----:B------:R-:W4:Y:S05]  /*17fc0*/  LDL R17, [R1+0x110] ;  /* 0x0001100001117983 */ /* 0x000f2a0000100800 */
[----:B------:R-:W-:Y:S01]  /*17fd0*/  P2R R2, PR, RZ, 0x40 ;  /* 0x00000040ff027803 */ /* 0x000fe20000000000 */
[----:B------:R-:W4:Y:S03]  /*17fe0*/  LDL R25, [R1+0x190] ;  /* 0x0001900001197983 */ /* 0x000f260000100800 */
[----:B------:R-:W-:-:S02]  /*17ff0*/  ISETP.NE.AND P0, PT, R2, RZ, PT ;  /* 0x000000ff0200720c */ /* 0x000fc40003f05270 */
[----:B------:R-:W-:Y:S01]  /*18000*/  @!P3 LEA R2, P6, R14, R0, 0x2 ;  /* 0x000000000e02b211 */ /* 0x000fe200078c10ff */
[----:B------:R1:W-:Y:S01]  /*18010*/  @!P5 ST.E.64 [R10.64], R42 ;  /* 0x0000002a0a00d985 */ /* 0x0003e2000c101b0a */
[----:B--2---:R-:W-:Y:S02]  /*18020*/  ISETP.GE.AND P1, PT, R20, c[0x0][0x3c8], PT ;  /* 0x0000f20014007a0c */ /* 0x004fe40003f26270 */
[----:B---3--:R-:W-:Y:S02]  /*18030*/  ISETP.GE.AND P2, PT, R6, c[0x0][0x3c8], PT ;  /* 0x0000f20006007a0c */ /* 0x008fe40003f46270 */
[-C--:B-----5:R-:W-:Y:S02]  /*18040*/  @!P4 LEA.HI.X R9, R18, R4.reuse, R23, 0x2, P0 ;  /* 0x000000041209c211 */ /* 0x0a0fe400000f1417 */
[----:B------:R-:W2:Y:S01]  /*18050*/  LDL R23, [R1+0x18c] ;  /* 0x00018c0001177983 */ /* 0x000ea20000100800 */
[----:B----4-:R-:W-:-:S03]  /*18060*/  @!P3 LEA.HI.X R3, R14, R4, R21, 0x2, P6 ;  /* 0x000000040e03b211 */ /* 0x010fc600030f1415 */
[----:B------:R-:W3:Y:S04]  /*18070*/  LDL R21, [R1+0x188] ;  /* 0x0001880001157983 */ /* 0x000ee80000100800 */
[----:B------:R4:W-:Y:S04]  /*18080*/  @!P4 ST.E.64 [R8.64], R46 ;  /* 0x0000002e0800c985 */ /* 0x0009e8000c101b0a */
[----:B------:R5:W-:Y:S01]  /*18090*/  @!P3 ST.E.64 [R2.64], R50 ;  /* 0x000000320200b985 */ /* 0x000be2000c101b0a */
[----:B-1----:R-:W-:-:S03]  /*180a0*/  @!P2 LEA R10, P3, R6, R0, 0x2 ;  /* 0x00000000060aa211 */ /* 0x002fc600078610ff */
[----:B------:R-:W3:Y:S01]  /*180b0*/  LDL R18, [R1+0x10c] ;  /* 0x00010c0001127983 */ /* 0x000ee20000100800 */
[----:B------:R-:W-:-:S03]  /*180c0*/  ISETP.GE.AND P0, PT, R13, c[0x0][0x3c8], PT ;  /* 0x0000f2000d007a0c */ /* 0x000fc60003f06270 */
[----:B------:R-:W3:Y:S01]  /*180d0*/  LDL R14, [R1+0x108] ;  /* 0x00010800010e7983 */ /* 0x000ee20000100800 */
[----:B----4-:R-:W-:Y:S02]  /*180e0*/  @!P1 LEA R8, P6, R20, R0, 0x2 ;  /* 0x0000000014089211 */ /* 0x010fe400078c10ff */
[----:B------:R-:W-:Y:S02]  /*180f0*/  @!P2 LEA.HI.X R11, R6, R4, R15, 0x2, P3 ;  /* 0x00000004060ba211 */ /* 0x000fe400018f140f */
[----:B------:R-:W4:Y:S09]  /*18100*/  LDL R15, [R1+0xc8] ;  /* 0x0000c800010f7983 */ /* 0x000f320000100800 */
[----:B-----5:R-:W-:Y:S01]  /*18110*/  P2R R2, PR, RZ, 0x40 ;  /* 0x00000040ff027803 */ /* 0x020fe20000000000 */
[----:B------:R-:W5:Y:S03]  /*18120*/  LDL R6, [R1+0x104] ;  /* 0x0001040001067983 */ /* 0x000f660000100800 */
[----:B------:R-:W-:-:S04]  /*18130*/  ISETP.NE.AND P3, PT, R2, RZ, PT ;  /* 0x000000ff0200720c */ /* 0x000fc80003f65270 */
[----:B------:R-:W-:Y:S02]  /*18140*/  @!P1 LEA.HI.X R9, R20, R4, R22, 0x2, P3 ;  /* 0x0000000414099211 */ /* 0x000fe400018f1416 */
[----:B------:R-:W4:Y:S01]  /*18150*/  LDL R22, [R1+0x184] ;  /* 0x0001840001167983 */ /* 0x000f220000100800 */
        /* <DEDUP_REMOVED lines=22> */
[----:B------:R-:W2:Y:S03]  /*182c0*/  LDL R5, [R1+0xfc] ;  /* 0x0000fc0001057983 */ /* 0x000ea60000100800 */
[----:B---3--:R-:W-:Y:S01]  /*182d0*/  @!P3 LEA.HI.X R3, R19, R4, R21, 0x2, P6 ;  /* 0x000000041303b211 */ /* 0x008fe200030f1415 */
[----:B------:R-:W3:Y:S04]  /*182e0*/  LDL R23, [R1+0x160] ;  /* 0x0001600001177983 */ /* 0x000ee80000100800 */
[----:B------:R-:W2:Y:S04]  /*182f0*/  LDL R21, [R1+0x178] ;  /* 0x0001780001157983 */ /* 0x000ea80000100800 */
[----:B------:R-:W3:Y:S04]  /*18300*/  LDL R19, [R1+0x174] ;  /* 0x0001740001137983 */ /* 0x000ee80000100800 */
[----:B------:R4:W-:Y:S04]  /*18310*/  @!P4 ST.E.64 [R8.64], R70 ;  /* 0x000000460800c985 */ /* 0x0009e8000c101b0a */
[----:B------:R4:W-:Y:S01]  /*18320*/  @!P3 ST.E.64 [R2.64], R74 ;  /* 0x0000004a0200b985 */ /* 0x0009e2000c101b0a */
[----:B-1----:R-:W-:-:S04]  /*18330*/  @!P2 LEA R10, P3, R17, R0, 0x2 ;  /* 0x00000000110aa211 */ /* 0x002fc800078610ff */
[----:B----4-:R-:W-:Y:S02]  /*18340*/  @!P2 LEA.HI.X R11, R17, R4, R22, 0x2, P3 ;  /* 0x00000004110ba211 */ /* 0x010fe400018f1416 */
[----:B------:R-:W4:Y:S01]  /*18350*/  LDL R17, [R1+0x170] ;  /* 0x0001700001117983 */ /* 0x000f220000100800 */
[----:B------:R-:W-:Y:S02]  /*18360*/  ISETP.GE.AND P1, PT, R18, c[0x0][0x3c8], PT ;  /* 0x0000f20012007a0c */ /* 0x000fe40003f26270 */
[----:B------:R-:W-:Y:S01]  /*18370*/  ISETP.GE.AND P0, PT, R14, c[0x0][0x3c8], PT ;  /* 0x0000f2000e007a0c */ /* 0x000fe20003f06270 */
[----:B------:R-:W4:Y:S10]  /*18380*/  LDL R22, [R1+0xf0] ;  /* 0x0000f00001167983 */ /* 0x000f340000100800 */
[----:B------:R-:W-:-:S02]  /*18390*/  @!P1 LEA R8, P6, R18, R0, 0x2 ;  /* 0x0000000012089211 */ /* 0x000fc400078c10ff */
[----:B------:R-:W-:-:S11]  /*183a0*/  ISETP.GE.AND P4, PT, R15, c[0x0][0x3c8], PT ;  /* 0x0000f2000f007a0c */ /* 0x000fd60003f86270 */
[----:B------:R-:W-:-:S04]  /*183b0*/  P2R R2, PR, RZ, 0x40 ;  /* 0x00000040ff027803 */ /* 0x000fc80000000000 */
[----:B------:R-:W-:Y:S02]  /*183c0*/  ISETP.NE.AND P3, PT, R2, RZ, PT ;  /* 0x000000ff0200720c */ /* 0x000fe40003f65270 */
[----:B------:R-:W-:Y:S02]  /*183d0*/  @!P0 LEA R2, P6, R14, R0, 0x2 ;  /* 0x000000000e028211 */ /* 0x000fe400078c10ff */
[-C--:B-----5:R-:W-:Y:S01]  /*183e0*/  @!P1 LEA.HI.X R9, R18, R4.reuse, R20, 0x2, P3 ;  /* 0x0000000412099211 */ /* 0x0a0fe200018f1414 */
        /* <DEDUP_REMOVED lines=13> */
[-C--:B--2---:R-:W-:Y:S02]  /*184c0*/  @!P5 LEA.HI.X R11, R6, R4.reuse, R21, 0x2, P0 ;  /* 0x00000004060bd211 */ /* 0x084fe400000f1415 */
[----:B------:R-:W-:Y:S01]  /*184d0*/  ISETP.NE.AND P0, PT, R2, RZ, PT ;  /* 0x000000ff0200720c */ /* 0x000fe20003f05270 */
[----:B------:R-:W2:Y:S03]  /*184e0*/  LDL R6, [R1+0xdc] ;  /* 0x0000dc0001067983 */ /* 0x000ea60000100800 */
[----:B---3--:R-:W-:Y:S01]  /*184f0*/  @!P4 LEA.HI.X R9, R15, R4, R19, 0x2, P0 ;  /* 0x000000040f09c211 */ /* 0x008fe200000f1413 */
[----:B------:R-:W3:Y:S04]  /*18500*/  LDL R21, [R1+0x158] ;  /* 0x0001580001157983 */ /* 0x000ee80000100800 */
[----:B------:R-:W2:Y:S01]  /*18510*/  LDL R15, [R1+0x15c] ;  /* 0x00015c00010f7983 */ /* 0x000ea20000100800 */
[----:B------:R-:W-:-:S02]  /*18520*/  ISETP.GE.AND P2, PT, R5, c[0x0][0x3c8], PT ;  /* 0x0000f20005007a0c */ /* 0x000fc40003f46270 */
[C---:B------:R-:W-:Y:S01]  /*18530*/  @!P3 LEA R2, P6, R13.reuse, R0, 0x2 ;  /* 0x000000000d02b211 */ /* 0x040fe200078c10ff */
[----:B------:R-:W3:Y:S04]  /*18540*/  LDL R19, [R1+0x154] ;  /* 0x0001540001137983 */ /* 0x000ee80000100800 */
[----:B------:R1:W-:Y:S04]  /*18550*/  @!P5 ST.E.64 [R10.64], R90 ;  /* 0x0000005a0a00d985 */ /* 0x0003e8000c101b0a */
[----:B------:R1:W-:Y:S01]  /*18560*/  @!P4 ST.E.64 [R8.64], R94 ;  /* 0x0000005e0800c985 */ /* 0x0003e2000c101b0a */
[----:B----4-:R-:W-:-:S03]  /*18570*/  @!P3 LEA.HI.X R3, R13, R4, R17, 0x2, P6 ;  /* 0x000000040d03b211 */ /* 0x010fc600030f1411 */
[----:B------:R-:W4:Y:S04]  /*18580*/  LDL R17, [R1+0x150] ;  /* 0x0001500001117983 */ /* 0x000f280000100800 */
[----:B------:R-:W4:Y:S04]  /*18590*/  LDL R13, [R1+0x14c] ;  /* 0x00014c00010d7983 */ /* 0x000f280000100800 */
[----:B------:R5:W-:Y:S01]  /*185a0*/  @!P3 ST.E.64 [R2.64], R98 ;  /* 0x000000620200b985 */ /* 0x000be2000c101b0a */
[----:B-1----:R-:W-:-:S04]  /*185b0*/  @!P2 LEA R10, P3, R5, R0, 0x2 ;  /* 0x00000000050aa211 */ /* 0x002fc800078610ff */
[----:B------:R-:W-:Y:S02]  /*185c0*/  @!P2 LEA.HI.X R11, R5, R4, R29, 0x2, P3 ;  /* 0x00000004050ba211 */ /* 0x000fe400018f141d */
[----:B------:R-:W4:Y:S01]  /*185d0*/  LDL R5, [R1+0xd8] ;  /* 0x0000d80001057983 */ /* 0x000f220000100800 */
[----:B------:R-:W-:Y:S02]  /*185e0*/  ISETP.GE.AND P1, PT, R26, c[0x0][0x3c8], PT ;  /* 0x0000f2001a007a0c */ /* 0x000fe40003f26270 */
[----:B------:R-:W-:-:S11]  /*185f0*/  ISETP.GE.AND P0, PT, R24, c[0x0][0x3c8], PT ;  /* 0x0000f20018007a0c */ /* 0x000fd60003f06270 */
[-C--:B------:R-:W-:Y:S02]  /*18600*/  @!P1 LEA R8, P4, R26, R0.reuse, 0x2 ;  /* 0x000000001a089211 */ /* 0x080fe400078810ff */
[----:B------:R-:W-:Y:S02]  /*18610*/  ISETP.GE.AND P5, PT, R22, c[0x0][0x3c8], PT ;  /* 0x0000f20016007a0c */ /* 0x000fe40003fa6270 */
[----:B-----5:R-:W-:-:S09]  /*18620*/  @!P0 LEA R2, P6, R24, R0, 0x2 ;  /* 0x0000000018028211 */ /* 0x020fd200078c10ff */
        /* <DEDUP_REMOVED lines=13> */
[----:B-----5:R-:W-:-:S03]  /*18700*/  @!P4 LEA R2, P6, R14, R0, 0x2 ;  /* 0x000000000e02c211 */ /* 0x020fc600078c10ff */
[----:B------:R-:W-:Y:S01]  /*18710*/  @!P5 ST.E.64 [R8.64], R114 ;  /* 0x000000720800d985 */ /* 0x000fe2000c101b0a */
[----:B--2---:R-:W-:Y:S02]  /*18720*/  @!P4 LEA.HI.X R3, R14, R4, R15, 0x2, P6 ;  /* 0x000000040e03c211 */ /* 0x004fe400030f140f */
[-C--:B------:R-:W-:Y:S02]  /*18730*/  @!P3 LEA R14, P5, R20, R0.reuse, 0x2 ;  /* 0x00000000140eb211 */ /* 0x080fe400078a10ff */
[----:B------:R-:W-:Y:S01]  /*18740*/  ISETP.GE.AND P0, PT, R6, c[0x0][0x3c8], PT ;  /* 0x0000f20006007a0c */ /* 0x000fe20003f06270 */
[----:B------:R1:W-:Y:S01]  /*18750*/  @!P4 ST.E.64 [R2.64], R118 ;  /* 0x000000760200c985 */ /* 0x0003e2000c101b0a */
[----:B------:R-:W-:-:S04]  /*18760*/  @!P2 LEA R10, P6, R18, R0, 0x2 ;  /* 0x00000000120aa211 */ /* 0x000fc800078c10ff */
[----:B---3--:R-:W-:-:S05]  /*18770*/  @!P2 LEA.HI.X R11, R18, R4, R19, 0x2, P6 ;  /* 0x00000004120ba211 */ /* 0x008fca00030f1413 */
[----:B-1----:R-:W-:-:S04]  /*18780*/  P2R R2, PR, RZ, 0x20 ;  /* 0x00000020ff027803 */ /* 0x002fc80000000000 */
[----:B------:R-:W-:Y:S02]  /*18790*/  ISETP.NE.AND P4, PT, R2, RZ, PT ;  /* 0x000000ff0200720c */ /* 0x000fe40003f85270 */
[----:B------:R-:W-:Y:S02]  /*187a0*/  @!P1 LEA R8, P5, R16, R0, 0x2 ;  /* 0x0000000010089211 */ /* 0x000fe400078a10ff */
[----:B------:R-:W-:Y:S02]  /*187b0*/  @!P3 LEA.HI.X R15, R20, R4, R21, 0x2, P4 ;  /* 0x00000004140fb211 */ /* 0x000fe400020f1415 */
[----:B------:R-:W-:Y:S02]  /*187c0*/  @!P0 LEA R2, P4, R6, R0, 0x2 ;  /* 0x0000000006028211 */ /* 0x000fe400078810ff */
[-C--:B----4-:R-:W-:Y:S02]  /*187d0*/  @!P1 LEA.HI.X R9, R16, R4.reuse, R17, 0x2, P5 ;  /* 0x0000000410099211 */ /* 0x090fe400028f1411 */
        /* <DEDUP_REMOVED lines=12> */
.L_x_3051:
[----:B------:R-:W3:Y:S04]  /*188a0*/  LDL.LU R4, [R1+0x80] ;  /* 0x0000800001047983 */ /* 0x000ee80000300800 */
[----:B-1----:R-:W4:Y:S01]  /*188b0*/  LDL.LU R8, [R1+0x84] ;  /* 0x0000840001087983 */ /* 0x002f220000300800 */
[----:B------:R-:W-:-:S03]  /*188c0*/  ISETP.NE.U32.AND P0, PT, RZ, c[0x0][0x508], PT ;  /* 0x00014200ff007a0c */ /* 0x000fc60003f05070 */
[----:B--2---:R-:W2:Y:S01]  /*188d0*/  LDL.LU R0, [R1+0x8c] ;  /* 0x00008c0001007983 */ /* 0x004ea20000300800 */
[----:B------:R-:W-:Y:S01]  /*188e0*/  ISETP.NE.AND.EX P2, PT, RZ, c[0x0][0x50c], PT, P0 ;  /* 0x00014300ff007a0c */ /* 0x000fe20003f45300 */
[----:B------:R-:W-:Y:S01]  /*188f0*/  IMAD.MOV.U32 R6, RZ, RZ, RZ ;  /* 0x000000ffff067224 */ /* 0x000fe200078e00ff */
[----:B------:R-:W-:Y:S01]  /*18900*/  ISETP.NE.U32.AND P3, PT, RZ, c[0x0][0x500], PT ;  /* 0x00014000ff007a0c */ /* 0x000fe20003f65070 */
[----:B------:R-:W-:-:S03]  /*18910*/  IMAD.MOV.U32 R21, RZ, RZ, c[0x0][0x388] ;  /* 0x0000e200ff157624 */ /* 0x000fc600078e00ff */
[----:B------:R-:W-:Y:S02]  /*18920*/  ISETP.NE.AND.EX P3, PT, RZ, c[0x0][0x504], PT, P3 ;  /* 0x00014100ff007a0c */ /* 0x000fe40003f65330 */
[----:B---3--:R-:W-:-:S05]  /*18930*/  IADD3 R2, P1, R4, c[0x0][0x500], RZ ;  /* 0x0001400004027a10 */ /* 0x008fca0007f3e0ff */
[----:B------:R-:W-:Y:S02]  /*18940*/  @P2 IADD3 R4, P0, R4, c[0x0][0x508], RZ ;  /* 0x0001420004042a10 */ /* 0x000fe40007f1e0ff */
[C---:B----4-:R-:W-:Y:S02]  /*18950*/  IADD3.X R3, R8.reuse, c[0x0][0x504], RZ, P1, !PT ;  /* 0x0001410008037a10 */ /* 0x050fe40000ffe4ff */
[----:B------:R-:W-:-:S03]  /*18960*/  @P2 IADD3.X R5, R8, c[0x0][0x50c], RZ, P0, !PT ;  /* 0x0001430008052a10 */ /* 0x000fc600007fe4ff */
[----:B------:R1:W5:Y:S04]  /*18970*/  @P3 LDG.E R6, [R2.64] ;  /* 0x0000000a02063981 */ /* 0x000368000c1e1900 */
[----:B------:R1:W5:Y:S01]  /*18980*/  @P2 LDG.E R21, [R4.64] ;  /* 0x0000000a04152981 */ /* 0x000362000c1e1900 */
[----:B--2---:R-:W-:-:S04]  /*18990*/  ISETP.NE.AND P0, PT, R0, RZ, PT ;  /* 0x000000ff0000720c */ /* 0x004fc80003f05270 */
[----:B------:R-:W-:Y:S01]  /*189a0*/  SEL R22, R0, c[0x0][0x3d4], P0 ;  /* 0x0000f50000167a07 */ /* 0x000fe20000000000 */
[----:B------:R-:W-:Y:S05]  /*189b0*/  @P2 BRA `(.L_x_3072) ;  /* 0x0000004000002947 */ /* 0x000fea0003800000 */
[----:B------:R-:W-:Y:S05]  /*189c0*/  @!P3 BRA `(.L_x_3072) ;  /* 0x000000300000b947 */ /* 0x000fea0003800000 */
[----:B------:R2:W3:Y:S04]  /*189d0*/  LDG.E R0, [R2.64] ;  /* 0x0000000a02007981 */ /* 0x0004e8000c1e1900 */
[----:B-12---:R-:W3:Y:S02]  /*189e0*/  LDG.E R2, [R2.64+0x4] ;  /* 0x0000040a02027981 */ /* 0x006ee4000c1e1900 */
[----:B---3-5:R-:W-:Y:S02]  /*189f0*/  IADD3 R21, -R0, R2, RZ ;  /* 0x0000000200157210 */ /* 0x028fe40007ffe1ff */
.L_x_3072:
        /* <DEDUP_REMOVED lines=60> */
.L_x_3074:
[----:B------:R-:W-:Y:S05]  /*18dc0*/  BSYNC B0 ;  /* 0x0000000000007941 */ /* 0x000fea0003800000 */
.L_x_3073:
[----:B------:R-:W-:-:S13]  /*18dd0*/  ISETP.GT.AND P0, PT, R22, 0x1, PT ;  /* 0x000000011600780c */ /* 0x000fda0003f04270 */
[----:B------:R-:W-:Y:S05]  /*18de0*/  @P0 BRA `(.L_x_3066) ;  /* 0x0000081000000947 */ /* 0x000fea0003800000 */
[----:B------:R-:W2:Y:S01]  /*18df0*/  LDL.LU R9, [R1+0xa0] ;  /* 0x0000a00001097983 */ /* 0x000ea20000300800 */
[----:B------:R-:W-:Y:S01]  /*18e00*/  MOV R2, c[0x0][0x4e8] ;  /* 0x00013a0000027a02 */ /* 0x000fe20000000f00 */
[----:B-1----:R-:W-:Y:S01]  /*18e10*/  IMAD R0, R20, c[0x0][0x3a0], RZ ;  /* 0x0000e80014007a24 */ /* 0x002fe200078e02ff */
[----:B------:R-:W-:Y:S01]  /*18e20*/  LEA R4, R146, R145, 0x5 ;  /* 0x0000009192047211 */ /* 0x000fe200078e28ff */
[----:B------:R-:W-:Y:S01]  /*18e30*/  IMAD R5, R23, c[0x0][0x3f0], RZ ;  /* 0x0000fc0017057a24 */ /* 0x000fe200078e02ff */
[----:B------:R-:W-:Y:S01]  /*18e40*/  ISETP.NE.AND P0, PT, R2, 0x1, PT ;  /* 0x000000010200780c */ /* 0x000fe20003f05270 */
[----:B------:R-:W-:-:S04]  /*18e50*/  IMAD.WIDE.U32 R2, R6, c[0x0][0x3a0], RZ ;  /* 0x0000e80006027a25 */ /* 0x000fc800078e00ff */
[----:B------:R-:W-:Y:S02]  /*18e60*/  IMAD R6, R6, c[0x0][0x3a4], R0 ;  /* 0x0000e90006067a24 */ /* 0x000fe400078e0200 */
[----:B------:R-:W-:-:S03]  /*18e70*/  IMAD R8, R11, c[0x0][0x3f4], R5 ;  /* 0x0000fd000b087a24 */ /* 0x000fc600078e0205 */
[----:B------:R-:W-:-:S05]  /*18e80*/  IADD3 R3, R3, R6, RZ ;  /* 0x0000000603037210 */ /* 0x000fca0007ffe0ff */
[----:B------:R-:W-:-:S04]  /*18e90*/  IMAD.WIDE.U32 R2, R10, c[0x0][0x3e8], R2 ;  /* 0x0000fa000a027a25 */ /* 0x000fc800078e0002 */
[----:B------:R-:W-:-:S04]  /*18ea0*/  IMAD R3, R10, c[0x0][0x3ec], R3 ;  /* 0x0000fb000a037a24 */ /* 0x000fc800078e0203 */
[----:B------:R-:W-:-:S05]  /*18eb0*/  IMAD.WIDE.U32 R2, R11, c[0x0][0x3f0], R2 ;  /* 0x0000fc000b027a25 */ /* 0x000fca00078e0002 */
[----:B------:R-:W-:Y:S02]  /*18ec0*/  IADD3 R3, R3, R8, RZ ;  /* 0x0000000803037210 */ /* 0x000fe40007ffe0ff */
[C---:B--2---:R-:W-:Y:S02]  /*18ed0*/  LEA R4, R9.reuse, R4, 0x7 ;  /* 0x0000000409047211 */ /* 0x044fe400078e38ff */
[----:B------:R-:W-:Y:S02]  /*18ee0*/  LEA R13, R9, R145, 0x7 ;  /* 0x00000091090d7211 */ /* 0x000fe400078e38ff */
[----:B------:R-:W-:Y:S01]  /*18ef0*/  MOV R0, R4 ;  /* 0x0000000400007202 */ /* 0x000fe20000000f00 */
[----:B------:R-:W-:-:S05]  /*18f00*/  @P0 IMAD.HI.U32 R6, R4, c[0x0][0x4ec], RZ ;  /* 0x00013b0004060a27 */ /* 0x000fca00078e00ff */
[----:B------:R-:W-:-:S04]  /*18f10*/  @P0 SHF.R.U32.HI R0, RZ, c[0x0][0x4f0], R6 ;  /* 0x00013c00ff000a19 */ /* 0x000fc80000011606 */
[----:B------:R-:W-:Y:S01]  /*18f20*/  SHF.R.S32.HI R6, RZ, 0x1f, R0 ;  /* 0x0000001fff067819 */ /* 0x000fe20000011400 */
[C---:B------:R-:W-:Y:S01]  /*18f30*/  IMAD.WIDE.U32 R2, R0.reuse, c[0x0][0x3e0], R2 ;  /* 0x0000f80000027a25 */ /* 0x040fe200078e0002 */
[----:B------:R-:W-:-:S03]  /*18f40*/  IADD3 R5, -R0, RZ, RZ ;  /* 0x000000ff00057210 */ /* 0x000fc60007ffe1ff */
[----:B------:R-:W-:Y:S02]  /*18f50*/  IMAD R6, R6, c[0x0][0x3e0], RZ ;  /* 0x0000f80006067a24 */ /* 0x000fe400078e02ff */
        /* <DEDUP_REMOVED lines=12> */
.L_x_3152:
[----:B------:R-:W-:Y:S05]  /*19020*/  BRA.DIV ~URZ, `(.L_x_3076) ;  /* 0x000039b27f007947 */ /* 0x000fea000b800000 */
[----:B------:R3:W4:Y:S02]  /*19030*/  SHFL.IDX PT, R0, R16, RZ, 0x181f ;  /* 0x00181fff10007589 */ /* 0x00072400000e0000 */
.L_x_3153:
        /* <DEDUP_REMOVED lines=20> */
.L_x_3078:
[----:B------:R-:W-:Y:S05]  /*19180*/  BSYNC B0 ;  /* 0x0000000000007941 */ /* 0x000fea0003800000 */
.L_x_3077:
[----:B------:R-:W-:Y:S05]  /*19190*/  BRA.DIV ~URZ, `(.L_x_3079) ;  /* 0x000038b27f007947 */ /* 0x000fea000b800000 */
[----:B--2---:R2:W1:Y:S04]  /*191a0*/  SHFL.IDX PT, R4, R5, 0x1, 0x181f ;  /* 0x00381f0005047f89 */ /* 0x00446800000e0000 */
[----:B----4-:R2:W4:Y:S02]  /*191b0*/  SHFL.IDX PT, R0, R16, 0x1, 0x181f ;  /* 0x00381f0010007f89 */ /* 0x01052400000e0000 */
.L_x_3154:
        /* <DEDUP_REMOVED lines=20> */
.L_x_3081:
[----:B------:R-:W-:Y:S05]  /*19300*/  BSYNC B0 ;  /* 0x0000000000007941 */ /* 0x000fea0003800000 */
.L_x_3080:
[----:B------:R-:W-:Y:S05]  /*19310*/  BRA.DIV ~URZ, `(.L_x_3082) ;  /* 0x000038027f007947 */ /* 0x000fea000b800000 */
[----:B-1----:R1:W2:Y:S02]  /*19320*/  SHFL.IDX PT, R4, R5, 0x2, 0x181f ;  /* 0x00581f0005047f89 */ /* 0x0022a400000e0000 */
.L_x_3155:
[----:B------:R-:W-:Y:S05]  /*19330*/  BRA.DIV ~URZ, `(.L_x_3083) ;  /* 0x000038527f007947 */ /* 0x000fea000b800000 */
[----:B----4-:R4:W1:Y:S02]  /*19340*/  SHFL.IDX PT, R0, R16, 0x2, 0x181f ;  /* 0x00581f0010007f89 */ /* 0x01086400000e0000 */
.L_x_3156:
        /* <DEDUP_REMOVED lines=20> */
.L_x_3085:
[----:B------:R-:W-:Y:S05]  /*19490*/  BSYNC B0 ;  /* 0x0000000000007941 */ /* 0x000fea0003800000 */
.L_x_3084:
[----:B------:R-:W-:Y:S05]  /*194a0*/  BRA.DIV ~URZ, `(.L_x_3086) ;  /* 0x000037527f007947 */ /* 0x000fea000b800000 */
[----:B--2---:R2:W3:Y:S04]  /*194b0*/  SHFL.IDX PT, R4, R5, 0x3, 0x181f ;  /* 0x00781f0005047f89 */ /* 0x0044e800000e0000 */
[----:B-1----:R2:W1:Y:S02]  /*194c0*/  SHFL.IDX PT, R0, R16, 0x3, 0x181f ;  /* 0x00781f0010007f89 */ /* 0x00246400000e0000 */
.L_x_3157:
        /* <DEDUP_REMOVED lines=19> */
.L_x_3066:
[----:B------:R-:W-:Y:S05]  /*19600*/  BSYNC B1 ;  /* 0x0000000000017941 */ /* 0x000fea0003800000 */
.L_x_3050:
[----:B-1----:R1:W5:Y:S01]  /*19610*/  LDL R11, [R1+0x94] ;  /* 0x00009400010b7983 */ /* 0x0023620000100800 */
[----:B------:R-:W-:-:S13]  /*19620*/  ISETP.NE.AND P0, PT, RZ, UR8, PT ;  /* 0x00000008ff007c0c */ /* 0x000fda000bf05270 */
[----:B------:R-:W-:Y:S01]  /*19630*/  @P0 WARPSYNC 0xffffffff ;  /* 0xffffffff00000948 */ /* 0x000fe20003800000 */
[----:B------:R-:W-:Y:S06]  /*19640*/  @P0 BAR.SYNC.DEFER_BLOCKING 0x5, 0x100 ;  /* 0x0144000000000b1d */ /* 0x000fec0000010000 */
[----:B-----5:R-:W5:Y:S02]  /*19650*/  @P0 LDS.128 R8, [0x20080] ;  /* 0x02008000ff080984 */ /* 0x020f640000000c00 */
[----:B-----5:R-:W-:Y:S01]  /*19660*/  IMAD.MOV.U32 R2, RZ, RZ, R8 ;  /* 0x000000ffff027224 */ /* 0x020fe200078e0008 */
[----:B----4-:R-:W-:Y:S01]  /*19670*/  MOV R0, R9 ;  /* 0x0000000900007202 */ /* 0x010fe20000000f00 */
        /* <DEDUP_REMOVED lines=10> */
[----:B------:R1:W4:Y:S02]  /*19720*/  SHFL.IDX PT, R10, R28, RZ, 0x1f ;  /* 0x00001fff1c0a7589 */ /* 0x00032400000e0000 */
.L_x_3158:
[----:B------:R-:W-:Y:S05]  /*19730*/  BRA.DIV ~URZ, `(.L_x_3089) ;  /* 0x000036027f007947 */ /* 0x000fea000b800000 */
[----:B------:R1:W4:Y:S02]  /*19740*/  SHFL.IDX PT, R9, R28, 0x1, 0x1f ;  /* 0x00201f001c097f89 */ /* 0x00032400000e0000 */
.L_x_3159:
[----:B------:R-:W5:Y:S01]  /*19750*/  LDL R0, [R1+0x94] ;  /* 0x0000940001007983 */ /* 0x000f620000100800 */
[----:B--23--:R-:W-:Y:S02]  /*19760*/  IMAD.MOV.U32 R6, RZ, RZ, RZ ;  /* 0x000000ffff067224 */ /* 0x00cfe400078e00ff */
        /* <DEDUP_REMOVED lines=16> */
[----:B------:R2:W3:Y:S02]  /*19870*/  SHFL.UP PT, R4, R0, 0x1, RZ ;  /* 0x0420000000047989 */ /* 0x0004e400000e00ff */
.L_x_3160:
[----:B---3--:R-:W-:-:S04]  /*19880*/  SEL R4, R4, RZ, P5 ;  /* 0x000000ff04047207 */ /* 0x008fc80002800000 */
        /* <DEDUP_REMOVED lines=14> */
[----:B------:R2:W3:Y:S02]  /*19970*/  SHFL.IDX PT, R0, R4, 0x1f, 0x1f ;  /* 0x03e01f0004007f89 */ /* 0x0004e400000e0000 */
.L_x_3161:
[----:B---3--:R-:W-:Y:S01]  /*19980*/  IMAD R0, R0, c[0x0][0x538], RZ ;  /* 0x00014e0000007a24 */ /* 0x008fe200078e02ff */
[----:B------:R-:W-:Y:S04]  /*19990*/  BSSY B1, `(.L_x_3092) ;  /* 0x00000cc000017945 */ /* 0x000fe80003800000 */
[----:B----4-:R-:W-:-:S04]  /*199a0*/  IADD3 R9, R0, R9, RZ ;  /* 0x0000000900097210 */ /* 0x010fc80007ffe0ff */
[----:B------:R-:W-:-:S13]  /*199b0*/  ISETP.GT.AND P0, PT, R9, R10, PT ;  /* 0x0000000a0900720c */ /* 0x000fda0003f04270 */
[----:B------:R-:W-:Y:S05]  /*199c0*/  @P0 BRA `(.L_x_3093) ;  /* 0x0000026000000947 */ /* 0x000fea0003800000 */
.L_x_3097:
[----:B------:R-:W3:Y:S02]  /*199d0*/  LDL.LU R0, [R1+0x94] ;  /* 0x0000940001007983 */ /* 0x000ee40000300800 */
[----:B---3--:R-:W-:-:S04]  /*199e0*/  IADD3 R0, R0, 0x1f, RZ ;  /* 0x0000001f00007810 */ /* 0x008fc80007ffe0ff */
[----:B------:R-:W-:-:S13]  /*199f0*/  ISETP.GE.AND P0, PT, R0, c[0x0][0x53c], PT ;  /* 0x00014f0000007a0c */ /* 0x000fda0003f06270 */
[----:B------:R-:W-:Y:S05]  /*19a00*/  @P0 BRA `(.L_x_3094) ;  /* 0x00000bf000000947 */ /* 0x000fea0003800000 */
[----:B------:R3:W-:Y:S01]  /*19a10*/  STL [R1+0x94], R0 ;  /* 0x0000940001007387 */ /* 0x0007e20000100800 */
[----:B------:R-:W-:Y:S02]  /*19a20*/  MOV R6, RZ ;  /* 0x000000ff00067202 */ /* 0x000fe40000000f00 */
[----:B------:R-:W-:Y:S02]  /*19a30*/  MOV R8, RZ ;  /* 0x000000ff00087202 */ /* 0x000fe40000000f00 */
[----:B---3--:R-:W-:-:S04]  /*19a40*/  IADD3 R0, R0, R14, RZ ;  /* 0x0000000e00007210 */ /* 0x008fc80007ffe0ff */
        /* <DEDUP_REMOVED lines=9> */
[----:B------:R2:W3:Y:S02]  /*19ae0*/  SHFL.UP PT, R2, R0, 0x1, RZ ;  /* 0x0420000000027989 */ /* 0x0004e400000e00ff */
.L_x_3162:
        /* <DEDUP_REMOVED lines=16> */
.L_x_3163:
[----:B---3--:R-:W-:-:S05]  /*19bf0*/  IMAD R0, R0, c[0x0][0x538], RZ ;  /* 0x00014e0000007a24 */ /* 0x008fca00078e02ff */
[----:B------:R-:W-:-:S04]  /*19c00*/  IADD3 R9, R0, R9, RZ ;  /* 0x0000000900097210 */ /* 0x000fc80007ffe0ff */
[----:B------:R-:W-:-:S13]  /*19c10*/  ISETP.GT.AND P0, PT, R9, R10, PT ;  /* 0x0000000a0900720c */ /* 0x000fda0003f04270 */
[----:B-12---:R-:W-:Y:S05]  /*19c20*/  @!P0 BRA `(.L_x_3097) ;  /* 0xfffffda000008947 */ /* 0x006fea000383ffff */
.L_x_3093:
[----:B------:R-:W-:-:S05]  /*19c30*/  IADD3 R9, -R0, R9, RZ ;  /* 0x0000000900097210 */ /* 0x000fca0007ffe1ff */
[----:B------:R-:W-:-:S05]  /*19c40*/  IMAD R0, R4, c[0x0][0x538], R9 ;  /* 0x00014e0004007a24 */ /* 0x000fca00078e0209 */
[----:B------:R-:W-:Y:S01]  /*19c50*/  ISETP.GT.AND P0, PT, R0, R10, PT ;  /* 0x0000000a0000720c */ /* 0x000fe20003f04270 */
[----:B------:R-:W-:-:S12]  /*19c60*/  BRA.DIV ~URZ, `(.L_x_3098) ;  /* 0x000035327f007947 */ /* 0x000fd8000b800000 */
[----:B------:R-:W-:-:S03]  /*19c70*/  VOTE.ANY R5, PT, !P0 ;  /* 0x0000000000057806 */ /* 0x000fc600040e0100 */
.L_x_3164:
[----:B------:R-:W3:Y:S01]  /*19c80*/  LDL.LU R2, [R1+0x94] ;  /* 0x0000940001027983 */ /* 0x000ee20000300800 */
[----:B------:R-:W3:Y:S02]  /*19c90*/  POPC R0, R5 ;  /* 0x0000000500007309 */ /* 0x000ee40000000000 */
[----:B---3--:R-:W-:-:S05]  /*19ca0*/  IADD3 R2, R0, R2, RZ ;  /* 0x0000000200027210 */ /* 0x008fca0007ffe0ff */
[----:B------:R3:W-:Y:S01]  /*19cb0*/  STL [R1+0x94], R2 ;  /* 0x0000940201007387 */ /* 0x0007e20000100800 */
[----:B------:R-:W-:Y:S05]  /*19cc0*/  BRA.DIV ~URZ, `(.L_x_3099) ;  /* 0x000035227f007947 */ /* 0x000fea000b800000 */
[----:B------:R4:W1:Y:S04]  /*19cd0*/  SHFL.IDX PT, R6, R6, R0, 0x1f ;  /* 0x00001f0006067589 */ /* 0x00086800000e0000 */
[----:B------:R4:W2:Y:S02]  /*19ce0*/  SHFL.IDX PT, R8, R8, R0, 0x1f ;  /* 0x00001f0008087589 */ /* 0x0008a400000e0000 */
.L_x_3165:
[----:B------:R-:W-:Y:S01]  /*19cf0*/  ISETP.NE.AND P0, PT, R5, RZ, PT ;  /* 0x000000ff0500720c */ /* 0x000fe20003f05270 */
[----:B------:R-:W-:-:S12]  /*19d00*/  BSSY B0, `(.L_x_3100) ;  /* 0x0000005000007945 */ /* 0x000fd80003800000 */
[----:B------:R-:W-:Y:S05]  /*19d10*/  @!P0 BRA `(.L_x_3101) ;  /* 0x0000003000008947 */ /* 0x000fea0003800000 */
[----:B----4-:R-:W-:Y:S01]  /*19d20*/  IADD3 R0, R0, -0x1, RZ ;  /* 0xffffffff00007810 */ /* 0x010fe20007ffe0ff */
[----:B------:R-:W-:Y:S05]  /*19d30*/  BRA.DIV ~URZ, `(.L_x_3102) ;  /* 0x000035827f007947 */ /* 0x000fea000b800000 */
[----:B------:R4:W3:Y:S02]  /*19d40*/  SHFL.IDX PT, R11, R4, R0, 0x1f ;  /* 0x00001f00040b7589 */ /* 0x0008e400000e0000 */
.L_x_3101:
[----:B------:R-:W-:Y:S05]  /*19d50*/  BSYNC B0 ;  /* 0x0000000000007941 */ /* 0x000fea0003800000 */
.L_x_3100:
[----:B---34-:R-:W-:Y:S01]  /*19d60*/  IMAD R0, R11, c[0x0][0x538], R9 ;  /* 0x00014e000b007a24 */ /* 0x018fe200078e0209 */
[----:B--2---:R-:W-:Y:S01]  /*19d70*/  ISETP.NE.AND P0, PT, R8, 0x1, PT ;  /* 0x000000010800780c */ /* 0x004fe20003f05270 */
[----:B------:R-:W-:Y:S03]  /*19d80*/  BSSY B0, `(.L_x_3103) ;  /* 0x0000083000007945 */ /* 0x000fe60003800000 */
[----:B------:R2:W-:Y:S01]  /*19d90*/  STL [R1+0xc0], R0 ;  /* 0x0000c00001007387 */ /* 0x0005e20000100800 */
[----:B------:R-:W-:-:S08]  /*19da0*/  IADD3 R9, -R0, R10, RZ ;  /* 0x0000000a00097210 */ /* 0x000fd00007ffe1ff */
[----:B------:R-:W-:Y:S05]  /*19db0*/  @!P0 BRA `(.L_x_3104) ;  /* 0x000003e000008947 */ /* 0x000fea0003800000 */
[----:B-1----:R-:W-:Y:S02]  /*19dc0*/  IABS R4, R6 ;  /* 0x0000000600047213 */ /* 0x002fe40000000000 */
[----:B------:R-:W-:Y:S02]  /*19dd0*/  IABS R5, R8 ;  /* 0x0000000800057213 */ /* 0x000fe40000000000 */
[----:B------:R-:W1:Y:S01]  /*19de0*/  I2F.RP R2, R4 ;  /* 0x0000000400027306 */ /* 0x000e620000209400 */
[----:B------:R-:W-:-:S07]  /*19df0*/  IABS R11, R6 ;  /* 0x00000006000b7213 */ /* 0x000fce0000000000 */
[----:B------:R-:W-:Y:S08]  /*19e00*/  I2F.RP R13, R5 ;  /* 0x00000005000d7306 */ /* 0x000ff00000209400 */
[----:B-1----:R-:W1:Y:S02]  /*19e10*/  MUFU.RCP R2, R2 ;  /* 0x0000000200027308 */ /* 0x002e640000001000 */
[----:B-1----:R-:W-:-:S06]  /*19e20*/  IADD3 R2, R2, 0xffffffe, RZ ;  /* 0x0ffffffe02027810 */ /* 0x002fcc0007ffe0ff */
[----:B------:R-:W1:Y:S02]  /*19e30*/  F2I.FTZ.U32.TRUNC.NTZ R3, R2 ;  /* 0x0000000200037305 */ /* 0x000e64000021f000 */
        /* <DEDUP_REMOVED lines=54> */
.L_x_3104:
[----:B--2---:R-:W2:Y:S01]  /*1a1a0*/  LDL R0, [R1+0x94] ;  /* 0x0000940001007983 */ /* 0x004ea20000100800 */
[----:B------:R-:W-:-:S04]  /*1a1b0*/  IMAD.MOV.U32 R4, RZ, RZ, 0x4 ;  /* 0x00000004ff047424 */ /* 0x000fc800078e00ff */
[----:B--2---:R-:W-:-:S06]  /*1a1c0*/  IMAD.WIDE R4, R0, R4, c[0x0][0x590] ;  /* 0x0001640000047625 */ /* 0x004fcc00078e0204 */
[----:B------:R-:W2:Y:S01]  /*1a1d0*/  LDG.E R4, [R4.64] ;  /* 0x0000000a04047981 */ /* 0x000ea2000c1e1900 */
[----:B------:R-:W-:Y:S01]  /*1a1e0*/  IABS R8, R9 ;  /* 0x0000000900087213 */ /* 0x000fe20000000000 */
[----:B-12---:R-:W-:-:S05]  /*1a1f0*/  IMAD R10, R4, R6, RZ ;  /* 0x00000006040a7224 */ /* 0x006fca00078e02ff */
        /* <DEDUP_REMOVED lines=59> */
.L_x_3105:
[----:B------:R-:W-:Y:S05]  /*1a5b0*/  BSYNC B0 ;  /* 0x0000000000007941 */ /* 0x000fea0003800000 */
.L_x_3103:
[----:B------:R-:W-:-:S04]  /*1a5c0*/  LOP3.LUT R2, RZ, R2, RZ, 0x33, !PT ;  /* 0x00000002ff027212 */ /* 0x000fc800078e33ff */
[----:B-1----:R-:W-:-:S05]  /*1a5d0*/  IADD3 R0, R2, R6, RZ ;  /* 0x0000000602007210 */ /* 0x002fca0007ffe0ff */
[----:B------:R1:W-:Y:S01]  /*1a5e0*/  STL [R1+0xa0], R0 ;  /* 0x0000a00001007387 */ /* 0x0003e20000100800 */
[----:B------:R-:W-:Y:S05]  /*1a5f0*/  BRA `(.L_x_3106) ;  /* 0x0000005000007947 */ /* 0x000fea0003800000 */
.L_x_3094:
[----:B------:R-:W-:Y:S01]  /*1a600*/  MOV R0, c[0x0][0x53c] ;  /* 0x00014f0000007a02 */ /* 0x000fe20000000f00 */
[----:B------:R3:W-:Y:S04]  /*1a610*/  STL [R1+0xc0], R10 ;  /* 0x0000c00a01007387 */ /* 0x0007e80000100800 */
[----:B------:R3:W-:Y:S04]  /*1a620*/  STL [R1+0xa0], RZ ;  /* 0x0000a0ff01007387 */ /* 0x0007e80000100800 */
[----:B------:R3:W-:Y:S04]  /*1a630*/  STL [R1+0x90], RZ ;  /* 0x000090ff01007387 */ /* 0x0007e80000100800 */
[----:B------:R3:W-:Y:S02]  /*1a640*/  STL [R1+0x94], R0 ;  /* 0x0000940001007387 */ /* 0x0007e40000100800 */
.L_x_3106:
[----:B------:R-:W-:Y:S05]  /*1a650*/  BSYNC B1 ;  /* 0x0000000000017941 */ /* 0x000fea0003800000 */
.L_x_3092:
[----:B-1-3--:R-:W3:Y:S04]  /*1a660*/  LDL R0, [R1+0xc0] ;  /* 0x0000c00001007983 */ /* 0x00aee80000100800 */
        /* <DEDUP_REMOVED lines=12> */
.L_x_3087:
[----:B-1----:R-:W4:Y:S02]  /*1a730*/  LDL R0, [R1+0x94] ;  /* 0x0000940001007983 */ /* 0x002f240000100800 */
[----:B----4-:R-:W-:-:S13]  /*1a740*/  ISETP.GE.AND P0, PT, R0, c[0x0][0x53c], PT ;  /* 0x00014f0000007a0c */ /* 0x010fda0003f06270 */
[----:B--23--:R-:W-:Y:S01]  /*1a750*/  @P0 CALL.REL.NOINC `(.L_x_3107) ;  /* 0x0000001000000944 */ /* 0x00cfe20003c00000 */
[----:B------:R-:W-:Y:S05]  /*1a760*/  BRA `(.L_x_3108) ;  /* 0xfffe7aa000007947 */ /* 0x000fea000383ffff */
.L_x_3107:
[----:B------:R-:W-:Y:S05]  /*1a770*/  EXIT ;  /* 0x000000000000794d */ /* 0x000fea0003800000 */
.L_x_2931:
[----:B------:R-:W-:Y:S01]  /*1a780*/  IMAD.MOV.U32 R0, RZ, RZ, R5 ;  /* 0x000000ffff007224 */ /* 0x000fe200078e0005 */
[----:B------:R-:W-:Y:S02]  /*1a790*/  MOV R3, 0x1 ;  /* 0x0000000100037802 */ /* 0x000fe40000000f00 */
[----:B------:R-:W-:Y:S02]  /*1a7a0*/  MOV R2, 0x1a7c0 ;  /* 0x0001a7c000027802 */ /* 0x000fe40000000f00 */
[----:B------:R-:W-:Y:S05]  /*1a7b0*/  CALL.REL.NOINC `($__internal_51_$__cuda_sm70_shflsync_up_p) ;  /* 0x0000d91000007944 */ /* 0x000fea0003c00000 */
[----:B------:R-:W-:Y:S01]  /*1a7c0*/  MOV R0, R4 ;  /* 0x0000000400007202 */ /* 0x000fe20000000f00 */
[----:B------:R-:W-:Y:S05]  /*1a7d0*/  BRA `(.L_x_3109) ;  /* 0xfffe5d0000007947 */ /* 0x000fea000383ffff */
.L_x_2932:
[----:B------:R-:W-:Y:S01]  /*1a7e0*/  IMAD.MOV.U32 R0, RZ, RZ, R5 ;  /* 0x000000ffff007224 */ /* 0x000fe200078e0005 */
[----:B------:R-:W-:Y:S02]  /*1a7f0*/  MOV R3, 0x2 ;  /* 0x0000000200037802 */ /* 0x000fe40000000f00 */
[----:B------:R-:W-:Y:S02]  /*1a800*/  MOV R2, 0x1a820 ;  /* 0x0001a82000027802 */ /* 0x000fe40000000f00 */
[----:B------:R-:W-:Y:S05]  /*1a810*/  CALL.REL.NOINC `($__internal_51_$__cuda_sm70_shflsync_up_p) ;  /* 0x0000d8b000007944 */ /* 0x000fea0003c00000 */
[----:B------:R-:W-:Y:S01]  /*1a820*/  SEL R4, R4, RZ, P4 ;  /* 0x000000ff04047207 */ /* 0x000fe20002000000 */
[----:B------:R-:W-:Y:S01]  /*1a830*/  IMAD.MOV.U32 R3, RZ, RZ, 0x4 ;  /* 0x00000004ff037424 */ /* 0x000fe200078e00ff */
[----:B------:R-:W-:-:S03]  /*1a840*/  MOV R2, 0x1a870 ;  /* 0x0001a87000027802 */ /* 0x000fc60000000f00 */
[----:B------:R-:W-:Y:S02]  /*1a850*/  IMAD.IADD R0, R5, 0x1, R4 ;  /* 0x0000000105007824 */ /* 0x000fe400078e0204 */
        /* <DEDUP_REMOVED lines=13> */
[----:B------:R-:W-:Y:S02]  /*1a930*/  MOV R30, 0x1f ;  /* 0x0000001f001e7802 */ /* 0x000fe40000000f00 */
[----:B------:R-:W-:Y:S01]  /*1a940*/  MOV R3, 0x1a980 ;  /* 0x0001a98000037802 */ /* 0x000fe20000000f00 */
[----:B------:R-:W-:-:S04]  /*1a950*/  IMAD.IADD R4, R0, 0x1, R4 ;  /* 0x0000000100047824 */ /* 0x000fc800078e0204 */
[----:B------:R-:W-:Y:S02]  /*1a960*/  IMAD.MOV.U32 R29, RZ, RZ, R4 ;  /* 0x000000ffff1d7224 */ /* 0x000fe400078e0004 */
[----:B------:R-:W-:Y:S05]  /*1a970*/  CALL.REL.NOINC `($__internal_50_$__cuda_sm70_shflsync_idx_p) ;  /* 0x0000d6f000007944 */ /* 0x000fea0003c00000 */
[----:B------:R-:W-:Y:S01]  /*1a980*/  MOV R0, R31 ;  /* 0x0000001f00007202 */ /* 0x000fe20000000f00 */
[----:B------:R-:W-:Y:S05]  /*1a990*/  BRA `(.L_x_3110) ;  /* 0xfffe5c4000007947 */ /* 0x000fea000383ffff */
.L_x_2934:
[----:B------:R-:W-:Y:S02]  /*1a9a0*/  SEL R0, RZ, 0x1, P0 ;  /* 0x00000001ff007807 */ /* 0x000fe40000000000 */
[----:B------:R-:W-:Y:S02]  /*1a9b0*/  MOV R2, 0x1a9d0 ;  /* 0x0001a9d000027802 */ /* 0x000fe40000000f00 */
[----:B------:R-:W-:Y:S05]  /*1a9c0*/  CALL.REL.NOINC `($__internal_52_$__cuda_sm70_votesync_ballot) ;  /* 0x0000d76000007944 */ /* 0x000fea0003c00000 */
[----:B------:R-:W-:Y:S01]  /*1a9d0*/  MOV R6, R0 ;  /* 0x0000000000067202 */ /* 0x000fe20000000f00 */
[----:B------:R-:W-:Y:S05]  /*1a9e0*/  BRA `(.L_x_3111) ;  /* 0xfffe5c8000007947 */ /* 0x000fea000383ffff */
.L_x_2935:
[----:B------:R-:W-:Y:S01]  /*1a9f0*/  IMAD.MOV.U32 R29, RZ, RZ, R9 ;  /* 0x000000ffff1d7224 */ /* 0x000fe200078e0009 */
[----:B-1----:R-:W-:Y:S01]  /*1aa00*/  MOV R2, R0 ;  /* 0x0000000000027202 */ /* 0x002fe20000000f00 */
[----:B------:R-:W-:Y:S01]  /*1aa10*/  IMAD.MOV.U32 R30, RZ, RZ, 0x1f ;  /* 0x0000001fff1e7424 */ /* 0x000fe200078e00ff */
[----:B------:R-:W-:Y:S02]  /*1aa20*/  MOV R3, 0x1aa40 ;  /* 0x0001aa4000037802 */ /* 0x000fe40000000f00 */
[----:B------:R-:W-:Y:S05]  /*1aa30*/  CALL.REL.NOINC `($__internal_50_$__cuda_sm70_shflsync_idx_p) ;  /* 0x0000d63000007944 */ /* 0x000fea0003c00000 */
[----:B------:R-:W-:Y:S01]  /*1aa40*/  IMAD.MOV.U32 R12, RZ, RZ, R31 ;  /* 0x000000ffff0c7224 */ /* 0x000fe200078e001f */
[----:B------:R-:W-:Y:S01]  /*1aa50*/  MOV R29, R8 ;  /* 0x00000008001d7202 */ /* 0x000fe20000000f00 */
[----:B------:R-:W-:Y:S01]  /*1aa60*/  IMAD.MOV.U32 R5, RZ, RZ, RZ ;  /* 0x000000ffff057224 */ /* 0x000fe200078e00ff */
[----:B------:R-:W-:Y:S01]  /*1aa70*/  MOV R2, R0 ;  /* 0x0000000000027202 */ /* 0x000fe20000000f00 */
[----:B------:R-:W-:Y:S01]  /*1aa80*/  IMAD.MOV.U32 R30, RZ, RZ, 0x1f ;  /* 0x0000001fff1e7424 */ /* 0x000fe200078e00ff */
[----:B------:R-:W-:-:S02]  /*1aa90*/  MOV R3, 0x1aab0 ;  /* 0x0001aab000037802 */ /* 0x000fc40000000f00 */
[----:B------:R-:W-:Y:S05]  /*1aaa0*/  CALL.REL.NOINC `($__internal_50_$__cuda_sm70_shflsync_idx_p) ;  /* 0x0000d5c000007944 */ /* 0x000fea0003c00000 */
[----:B------:R-:W-:Y:S01]  /*1aab0*/  MOV R9, R31 ;  /* 0x0000001f00097202 */ /* 0x000fe20000000f00 */
[----:B------:R-:W-:Y:S05]  /*1aac0*/  BRA `(.L_x_3112) ;  /* 0xfffe5c1000007947 */ /* 0x000fea000383ffff */
.L_x_2938:
[----:B------:R-:W-:Y:S01]  /*1aad0*/  IMAD.MOV.U32 R29, RZ, RZ, R4 ;  /* 0x000000ffff1d7224 */ /* 0x000fe200078e0004 */
[----:B-1----:R-:W-:Y:S01]  /*1aae0*/  MOV R2, R0 ;  /* 0x0000000000027202 */ /* 0x002fe20000000f00 */
[----:B------:R-:W-:Y:S01]  /*1aaf0*/  IMAD.MOV.U32 R30, RZ, RZ, 0x1f ;  /* 0x0000001fff1e7424 */ /* 0x000fe200078e00ff */
[----:B------:R-:W-:-:S02]  /*1ab00*/  MOV R3, 0x1ab20 ;  /* 0x0001ab2000037802 */ /* 0x000fc40000000f00 */
[----:B---34-:R-:W-:Y:S05]  /*1ab10*/  CALL.REL.NOINC `($__internal_50_$__cuda_sm70_shflsync_idx_p) ;  /* 0x0000d55000007944 */ /* 0x018fea0003c00000 */
[----:B------:R-:W-:Y:S01]  /*1ab20*/  MOV R5, R31 ;  /* 0x0000001f00057202 */ /* 0x000fe20000000f00 */
[----:B------:R-:W-:Y:S05]  /*1ab30*/  BRA `(.L_x_2937) ;  /* 0xfffe5c0000007947 */ /* 0x000fea000383ffff */
.L_x_2993:
[----:B------:R-:W-:Y:S01]  /*1ab40*/  IMAD.MOV.U32 R29, RZ, RZ, R13 ;  /* 0x000000ffff1d7224 */ /* 0x000fe200078e000d */
[----:B------:R-:W-:Y:S01]  /*1ab50*/  MOV R2, RZ ;  /* 0x000000ff00027202 */ /* 0x000fe20000000f00 */
[----:B------:R-:W-:Y:S01]  /*1ab60*/  IMAD.MOV.U32 R30, RZ, RZ, 0x181f ;  /* 0x0000181fff1e7424 */ /* 0x000fe200078e00ff */
[----:B------:R-:W-:-:S02]  /*1ab70*/  MOV R3, 0x1ab90 ;  /* 0x0001ab9000037802 */ /* 0x000fc40000000f00 */
[----:B-1---5:R-:W-:Y:S05]  /*1ab80*/  CALL.REL.NOINC `($__internal_50_$__cuda_sm70_shflsync_idx_p) ;  /* 0x0000d4e000007944 */ /* 0x022fea0003c00000 */
[----:B------:R-:W-:Y:S01]  /*1ab90*/  MOV R4, R31 ;  /* 0x0000001f00047202 */ /* 0x000fe20000000f00 */
[----:B------:R-:W-:Y:S05]  /*1aba0*/  BRA `(.L_x_3113) ;  /* 0xfffef79000007947 */ /* 0x000fea000383ffff */
.L_x_2994:
[----:B------:R-:W-:Y:S01]  /*1abb0*/  IMAD.MOV.U32 R29, RZ, RZ, R16 ;  /* 0x000000ffff1d7224 */ /* 0x000fe200078e0010 */
[----:B------:R-:W-:Y:S01]  /*1abc0*/  MOV R2, RZ ;  /* 0x000000ff00027202 */ /* 0x000fe20000000f00 */
[----:B------:R-:W-:Y:S01]  /*1abd0*/  IMAD.MOV.U32 R30, RZ, RZ, 0x181f ;  /* 0x0000181fff1e7424 */ /* 0x000fe200078e00ff */
[----:B------:R-:W-:-:S02]  /*1abe0*/  MOV R3, 0x1ac00 ;  /* 0x0001ac0000037802 */ /* 0x000fc40000000f00 */
[----:B-123-5:R-:W-:Y:S05]  /*1abf0*/  CALL.REL.NOINC `($__internal_50_$__cuda_sm70_shflsync_idx_p) ;  /* 0x0000d47000007944 */ /* 0x02efea0003c00000 */
[----:B------:R-:W-:Y:S01]  /*1ac00*/  MOV R0, R31 ;  /* 0x0000001f00007202 */ /* 0x000fe20000000f00 */
[----:B------:R-:W-:Y:S05]  /*1ac10*/  BRA `(.L_x_3114) ;  /* 0xfffef74000007947 */ /* 0x000fea000383ffff */
.L_x_2997:
[----:B------:R-:W-:Y:S01]  /*1ac20*/  IMAD.MOV.U32 R29, RZ, RZ, R13 ;  /* 0x000000ffff1d7224 */ /* 0x000fe200078e000d */
[----:B-1----:R-:W-:Y:S01]  /*1ac30*/  MOV R2, 0x1 ;  /* 0x0000000100027802 */ /* 0x002fe20000000f00 */
[----:B------:R-:W-:Y:S01]  /*1ac40*/  IMAD.MOV.U32 R30, RZ, RZ, 0x181f ;  /* 0x0000181fff1e7424 */ /* 0x000fe200078e00ff */
[----:B------:R-:W-:-:S02]  /*1ac50*/  MOV R3, 0x1ac70 ;  /* 0x0001ac7000037802 */ /* 0x000fc40000000f00 */
[----:B--2345:R-:W-:Y:S05]  /*1ac60*/  CALL.REL.NOINC `($__internal_50_$__cuda_sm70_shflsync_idx_p) ;  /* 0x0000d40000007944 */ /* 0x03cfea0003c00000 */
[----:B------:R-:W-:Y:S01]  /*1ac70*/  IMAD.MOV.U32 R4, RZ, RZ, R31 ;  /* 0x000000ffff047224 */ /* 0x000fe200078e001f */
[----:B------:R-:W-:Y:S01]  /*1ac80*/  MOV R2, 0x1 ;  /* 0x0000000100027802 */ /* 0x000fe20000000f00 */
[----:B------:R-:W-:Y:S01]  /*1ac90*/  IMAD.MOV.U32 R29, RZ, RZ, R16 ;  /* 0x000000ffff1d7224 */ /* 0x000fe200078e0010 */
[----:B------:R-:W-:-:S02]  /*1aca0*/  MOV R30, 0x181f ;  /* 0x0000181f001e7802 */ /* 0x000fc40000000f00 */
[----:B------:R-:W-:Y:S02]  /*1acb0*/  MOV R3, 0x1acd0 ;  /* 0x0001acd000037802 */ /* 0x000fe40000000f00 */
[----:B------:R-:W-:Y:S05]  /*1acc0*/  CALL.REL.NOINC `($__internal_50_$__cuda_sm70_shflsync_idx_p) ;  /* 0x0000d3a000007944 */ /* 0x000fea0003c00000 */
[----:B------:R-:W-:Y:S01]  /*1acd0*/  MOV R0, R31 ;  /* 0x0000001f00007202 */ /* 0x000fe20000000f00 */
[----:B------:R-:W-:Y:S05]  /*1ace0*/  BRA `(.L_x_3115) ;  /* 0xfffef7f000007947 */ /* 0x000fea000383ffff */
.L_x_3000:
[----:B------:R-:W-:Y:S01]  /*1acf0*/  IMAD.MOV.U32 R29, RZ, RZ, R13 ;  /* 0x000000ffff1d7224 */ /* 0x000fe200078e000d */
[----:B-1----:R-:W-:Y:S01]  /*1ad00*/  MOV R2, 0x2 ;  /* 0x0000000200027802 */ /* 0x002fe20000000f00 */
[----:B------:R-:W-:Y:S01]  /*1ad10*/  IMAD.MOV.U32 R30, RZ, RZ, 0x181f ;  /* 0x0000181fff1e7424 */ /* 0x000fe200078e00ff */
[----:B------:R-:W-:Y:S02]  /*1ad20*/  MOV R3, 0x1ad40 ;  /* 0x0001ad4000037802 */ /* 0x000fe40000000f00 */
[----:B--2345:R-:W-:Y:S05]  /*1ad30*/  CALL.REL.NOINC `($__internal_50_$__cuda_sm70_shflsync_idx_p) ;  /* 0x0000d33000007944 */ /* 0x03cfea0003c00000 */
[----:B------:R-:W-:Y:S01]  /*1ad40*/  MOV R4, R31 ;  /* 0x0000001f00047202 */ /* 0x000fe20000000f00 */
[----:B------:R-:W-:Y:S05]  /*1ad50*/  BRA `(.L_x_3116) ;  /* 0xfffef8f000007947 */ /* 0x000fea000383ffff */
.L_x_3001:
[----:B------:R-:W-:Y:S01]  /*1ad60*/  IMAD.MOV.U32 R29, RZ, RZ, R16 ;  /* 0x000000ffff1d7224 */ /* 0x000fe200078e0010 */
[----:B-1----:R-:W-:Y:S01]  /*1ad70*/  MOV R2, 0x2 ;  /* 0x0000000200027802 */ /* 0x002fe20000000f00 */
[----:B------:R-:W-:Y:S01]  /*1ad80*/  IMAD.MOV.U32 R30, RZ, RZ, 0x181f ;  /* 0x0000181fff1e7424 */ /* 0x000fe200078e00ff */
[----:B------:R-:W-:Y:S02]  /*1ad90*/  MOV R3, 0x1adb0 ;  /* 0x0001adb000037802 */ /* 0x000fe40000000f00 */
[----:B--2345:R-:W-:Y:S05]  /*1ada0*/  CALL.REL.NOINC `($__internal_50_$__cuda_sm70_shflsync_idx_p) ;  /* 0x0000d2c000007944 */ /* 0x03cfea0003c00000 */
[----:B------:R-:W-:Y:S01]  /*1adb0*/  MOV R0, R31 ;  /* 0x0000001f00007202 */ /* 0x000fe20000000f00 */
[----:B------:R-:W-:Y:S05]  /*1adc0*/  BRA `(.L_x_3117) ;  /* 0xfffef8a000007947 */ /* 0x000fea000383ffff */
.L_x_3004:
        /* <DEDUP_REMOVED lines=13> */
.L_x_3006:
[----:B------:R-:W-:Y:S01]  /*1aea0*/  IMAD.MOV.U32 R29, RZ, RZ, R4 ;  /* 0x000000ffff1d7224 */ /* 0x000fe200078e0004 */
[----:B------:R-:W-:Y:S01]  /*1aeb0*/  MOV R2, RZ ;  /* 0x000000ff00027202 */ /* 0x000fe20000000f00 */
[----:B------:R-:W-:Y:S01]  /*1aec0*/  IMAD.MOV.U32 R30, RZ, RZ, 0x181f ;  /* 0x0000181fff1e7424 */ /* 0x000fe200078e00ff */
[----:B------:R-:W-:Y:S02]  /*1aed0*/  MOV R3, 0x1aef0 ;  /* 0x0001aef000037802 */ /* 0x000fe40000000f00 */
[----:B-1234-:R-:W-:Y:S05]  /*1aee0*/  CALL.REL.NOINC `($__internal_50_$__cuda_sm70_shflsync_idx_p) ;  /* 0x0000d18000007944 */ /* 0x01efea0003c00000 */
[----:B------:R-:W-:Y:S01]  /*1aef0*/  MOV R3, R31 ;  /* 0x0000001f00037202 */ /* 0x000fe20000000f00 */
[----:B------:R-:W-:Y:S05]  /*1af00*/  BRA `(.L_x_3119) ;  /* 0xffff046000007947 */ /* 0x000fea000383ffff */
.L_x_3009:
[----:B------:R-:W-:Y:S01]  /*1af10*/  IMAD.MOV.U32 R29, RZ, RZ, R4 ;  /* 0x000000ffff1d7224 */ /* 0x000fe200078e0004 */
[----:B------:R-:W-:Y:S01]  /*1af20*/  MOV R2, 0x1 ;  /* 0x0000000100027802 */ /* 0x000fe20000000f00 */
[----:B------:R-:W-:Y:S01]  /*1af30*/  IMAD.MOV.U32 R30, RZ, RZ, 0x181f ;  /* 0x0000181fff1e7424 */ /* 0x000fe200078e00ff */
[----:B------:R-:W-:Y:S02]  /*1af40*/  MOV R3, 0x1af60 ;  /* 0x0001af6000037802 */ /* 0x000fe40000000f00 */
[----:B-123--:R-:W-:Y:S05]  /*1af50*/  CALL.REL.NOINC `($__internal_50_$__cuda_sm70_shflsync_idx_p) ;  /* 0x0000d11000007944 */ /* 0x00efea0003c00000 */
        /* <DEDUP_REMOVED lines=8> */
.L_x_3012:
[----:B------:R-:W-:Y:S01]  /*1afe0*/  IMAD.MOV.U32 R29, RZ, RZ, R6 ;  /* 0x000000ffff1d7224 */ /* 0x000fe200078e0006 */
[----:B------:R-:W-:Y:S01]  /*1aff0*/  MOV R2, RZ ;  /* 0x000000ff00027202 */ /* 0x000fe20000000f00 */
[----:B------:R-:W-:Y:S01]  /*1b000*/  IMAD.MOV.U32 R30, RZ, RZ, 0x181f ;  /* 0x0000181fff1e7424 */ /* 0x000fe200078e00ff */
[----:B------:R-:W-:Y:S02]  /*1b010*/  MOV R3, 0x1b030 ;  /* 0x0001b03000037802 */ /* 0x000fe40000000f00 */
[----:B------:R-:W-:Y:S05]  /*1b020*/  CALL.REL.NOINC `($__internal_50_$__cuda_sm70_shflsync_idx_p) ;  /* 0x0000d04000007944 */ /* 0x000fea0003c00000 */
[----:B------:R-:W-:Y:S01]  /*1b030*/  MOV R4, R31 ;  /* 0x0000001f00047202 */ /* 0x000fe20000000f00 */
[----:B------:R-:W-:Y:S05]  /*1b040*/  BRA `(.L_x_3121) ;  /* 0xffff16e000007947 */ /* 0x000fea000383ffff */
.L_x_3013:
[----:B------:R-:W-:Y:S01]  /*1b050*/  IMAD.MOV.U32 R29, RZ, RZ, R13 ;  /* 0x000000ffff1d7224 */ /* 0x000fe200078e000d */
[----:B------:R-:W-:Y:S01]  /*1b060*/  MOV R2, RZ ;  /* 0x000000ff00027202 */ /* 0x000fe20000000f00 */
[----:B------:R-:W-:Y:S01]  /*1b070*/  IMAD.MOV.U32 R30, RZ, RZ, 0x181f ;  /* 0x0000181fff1e7424 */ /* 0x000fe200078e00ff */
[----:B------:R-:W-:Y:S02]  /*1b080*/  MOV R3, 0x1b0a0 ;  /* 0x0001b0a000037802 */ /* 0x000fe40000000f00 */
[----:B-12---:R-:W-:Y:S05]  /*1b090*/  CALL.REL.NOINC `($__internal_50_$__cuda_sm70_shflsync_idx_p) ;  /* 0x0000cfd000007944 */ /* 0x006fea0003c00000 */
[----:B------:R-:W-:Y:S01]  /*1b0a0*/  MOV R0, R31 ;  /* 0x0000001f00007202 */ /* 0x000fe20000000f00 */
[----:B------:R-:W-:Y:S05]  /*1b0b0*/  BRA `(.L_x_3122) ;  /* 0xffff169000007947 */ /* 0x000fea000383ffff */
.L_x_3016:
[----:B------:R-:W-:Y:S01]  /*1b0c0*/  IMAD.MOV.U32 R29, RZ, RZ, R6 ;  /* 0x000000ffff1d7224 */ /* 0x000fe200078e0006 */
[----:B--2---:R-:W-:Y:S01]  /*1b0d0*/  MOV R2, 0x1 ;  /* 0x0000000100027802 */ /* 0x004fe20000000f00 */
[----:B------:R-:W-:Y:S01]  /*1b0e0*/  IMAD.MOV.U32 R30, RZ, RZ, 0x181f ;  /* 0x0000181fff1e7424 */ /* 0x000fe200078e00ff */
[----:B------:R-:W-:-:S02]  /*1b0f0*/  MOV R3, 0x1b110 ;  /* 0x0001b11000037802 */ /* 0x000fc40000000f00 */
[----:B-1-34-:R-:W-:Y:S05]  /*1b100*/  CALL.REL.NOINC `($__internal_50_$__cuda_sm70_shflsync_idx_p) ;  /* 0x0000cf6000007944 */ /* 0x01afea0003c00000 */
        /* <DEDUP_REMOVED lines=8> */
.L_x_3017:
[----:B------:R-:W-:Y:S01]  /*1b190*/  IMAD.MOV.U32 R29, RZ, RZ, R0 ;  /* 0x000000ffff1d7224 */ /* 0x000fe200078e0000 */
[----:B------:R-:W-:Y:S01]  /*1b1a0*/  MOV R2, RZ ;  /* 0x000000ff00027202 */ /* 0x000fe20000000f00 */
[----:B------:R-:W-:Y:S01]  /*1b1b0*/  IMAD.MOV.U32 R30, RZ, RZ, 0x1c1f ;  /* 0x00001c1fff1e7424 */ /* 0x000fe200078e00ff */
[----:B------:R-:W-:Y:S02]  /*1b1c0*/  MOV R3, 0x1b1e0 ;  /* 0x0001b1e000037802 */ /* 0x000fe40000000f00 */
[----:B------:R-:W-:Y:S05]  /*1b1d0*/  CALL.REL.NOINC `($__internal_50_$__cuda_sm70_shflsync_idx_p) ;  /* 0x0000ce9000007944 */ /* 0x000fea0003c00000 */
[----:B------:R-:W-:Y:S01]  /*1b1e0*/  MOV R2, R31 ;  /* 0x0000001f00027202 */ /* 0x000fe20000000f00 */
[----:B------:R-:W-:Y:S05]  /*1b1f0*/  BRA `(.L_x_3124) ;  /* 0xffff1a3000007947 */ /* 0x000fea000383ffff */
.L_x_3018:
[----:B------:R-:W-:Y:S01]  /*1b200*/  IMAD.MOV.U32 R29, RZ, RZ, R0 ;  /* 0x000000ffff1d7224 */ /* 0x000fe200078e0000 */
[----:B------:R-:W-:Y:S01]  /*1b210*/  MOV R2, 0x1 ;  /* 0x0000000100027802 */ /* 0x000fe20000000f00 */
[----:B------:R-:W-:Y:S01]  /*1b220*/  IMAD.MOV.U32 R30, RZ, RZ, 0x1c1f ;  /* 0x00001c1fff1e7424 */ /* 0x000fe200078e00ff */
[----:B------:R-:W-:Y:S02]  /*1b230*/  MOV R3, 0x1b250 ;  /* 0x0001b25000037802 */ /* 0x000fe40000000f00 */
[----:B-1----:R-:W-:Y:S05]  /*1b240*/  CALL.REL.NOINC `($__internal_50_$__cuda_sm70_shflsync_idx_p) ;  /* 0x0000ce2000007944 */ /* 0x002fea0003c00000 */
[----:B------:R-:W-:Y:S01]  /*1b250*/  IMAD.IADD R4, R4, 0x1, R31 ;  /* 0x0000000104047824 */ /* 0x000fe200078e021f */
[----:B------:R-:W-:Y:S01]  /*1b260*/  FMNMX.FTZ R0, R10, R13, !PT ;  /* 0x0000000d0a007209 */ /* 0x000fe20007810000 */
[----:B------:R-:W-:-:S03]  /*1b270*/  IMAD.MOV.U32 R3, RZ, RZ, 0x2 ;  /* 0x00000002ff037424 */ /* 0x000fc600078e00ff */
[----:B------:R-:W-:Y:S02]  /*1b280*/  IMNMX R6, R6, R4, PT ;  /* 0x0000000406067217 */ /* 0x000fe40003800200 */
[----:B------:R-:W-:Y:S02]  /*1b290*/  FMNMX.FTZ R0, R16, R0, !PT ;  /* 0x0000000010007209 */ /* 0x000fe40007810000 */
[----:B------:R-:W-:Y:S02]  /*1b2a0*/  ISETP.GT.AND P0, PT, R6, RZ, PT ;  /* 0x000000ff0600720c */ /* 0x000fe40003f04270 */
[----:B------:R-:W-:Y:S02]  /*1b2b0*/  FMNMX.FTZ R0, R17, R0, !PT ;  /* 0x0000000011007209 */ /* 0x000fe40007810000 */
[----:B------:R-:W-:Y:S02]  /*1b2c0*/  FSEL R8, R58, -INF , P0 ;  /* 0xff8000003a087808 */ /* 0x000fe40000000000 */
[----:B------:R-:W-:-:S02]  /*1b2d0*/  ISETP.GT.AND P0, PT, R6, 0x1, PT ;  /* 0x000000010600780c */ /* 0x000fc40003f04270 */
[----:B------:R-:W-:Y:S02]  /*1b2e0*/  FMNMX.FTZ R0, R18, R0, !PT ;  /* 0x0000000012007209 */ /* 0x000fe40007810000 */
[----:B------:R-:W-:Y:S02]  /*1b2f0*/  FSEL R9, R59, -INF , P0 ;  /* 0xff8000003b097808 */ /* 0x000fe40000000000 */
[----:B------:R-:W-:Y:S02]  /*1b300*/  ISETP.GT.AND P0, PT, R6, 0x8, PT ;  /* 0x000000080600780c */ /* 0x000fe40003f04270 */
        /* <DEDUP_REMOVED lines=20> */
[----:B------:R-:W-:-:S02]  /*1b450*/  FMNMX.FTZ R0, R37, R0, !PT ;  /* 0x0000000025007209 */ /* 0x000fc40007810000 */
[----:B------:R-:W-:Y:S02]  /*1b460*/  ISETP.GT.AND P0, PT, R6, 0x21, PT ;  /* 0x000000210600780c */ /* 0x000fe40003f04270 */
[----:B------:R-:W-:Y:S02]  /*1b470*/  FMNMX.FTZ R2, R52, R2, !PT ;  /* 0x0000000234027209 */ /* 0x000fe40007810000 */
[----:B------:R-:W-:Y:S02]  /*1b480*/  FMNMX.FTZ R0, R83, R0, !PT ;  /* 0x0000000053007209 */ /* 0x000fe40007810000 */
[----:B------:R-:W-:Y:S02]  /*1b490*/  FSEL R78, R26, -INF , P0 ;  /* 0xff8000001a4e7808 */ /* 0x000fe40000000000 */
[----:B------:R-:W-:Y:S02]  /*1b4a0*/  FMNMX.FTZ R2, R53, R2, !PT ;  /* 0x0000000235027209 */ /* 0x000fe40007810000 */
[----:B------:R-:W-:-:S02]  /*1b4b0*/  ISETP.GT.AND P0, PT, R6, 0x28, PT ;  /* 0x000000280600780c */ /* 0x000fc40003f04270 */
[----:B------:R-:W-:Y:S02]  /*1b4c0*/  FMNMX.FTZ R0, R82, R0, !PT ;  /* 0x0000000052007209 */ /* 0x000fe40007810000 */
[----:B------:R-:W-:Y:S02]  /*1b4d0*/  FMNMX.FTZ R2, R79, R2, !PT ;  /* 0x000000024f027209 */ /* 0x000fe40007810000 */
[----:B------:R-:W-:Y:S02]  /*1b4e0*/  FSEL R77, R23, -INF , P0 ;  /* 0xff800000174d7808 */ /* 0x000fe40000000000 */
[----:B------:R-:W-:Y:S02]  /*1b4f0*/  ISETP.GT.AND P0, PT, R6, 0x29, PT ;  /* 0x000000290600780c */ /* 0x000fe40003f04270 */
[----:B------:R-:W-:Y:S02]  /*1b500*/  FMNMX.FTZ R6, R81, R0, !PT ;  /* 0x0000000051067209 */ /* 0x000fe40007810000 */
[----:B------:R-:W-:-:S02]  /*1b510*/  FMNMX.FTZ R4, R78, R2, !PT ;  /* 0x000000024e047209 */ /* 0x000fc40007810000 */
[----:B------:R-:W-:Y:S02]  /*1b520*/  FMNMX.FTZ R6, R80, R6, !PT ;  /* 0x0000000650067209 */ /* 0x000fe40007810000 */
[----:B------:R-:W-:Y:S02]  /*1b530*/  FSEL R76, R22, -INF , P0 ;  /* 0xff800000164c7808 */ /* 0x000fe40000000000 */
[----:B------:R-:W-:Y:S01]  /*1b540*/  FMNMX.FTZ R4, R77, R4, !PT ;  /* 0x000000044d047209 */ /* 0x000fe20007810000 */
[----:B------:R-:W-:Y:S01]  /*1b550*/  IMAD.MOV.U32 R0, RZ, RZ, R6 ;  /* 0x000000ffff007224 */ /* 0x000fe200078e0006 */
[----:B------:R-:W-:Y:S02]  /*1b560*/  MOV R2, 0x1b590 ;  /* 0x0001b59000027802 */ /* 0x000fe40000000f00 */
[----:B------:R-:W-:Y:S02]  /*1b570*/  FMNMX.FTZ R4, R76, R4, !PT ;  /* 0x000000044c047209 */ /* 0x000fe40007810000 */
[----:B------:R-:W-:Y:S05]  /*1b580*/  CALL.REL.NOINC `($__internal_49_$__cuda_sm70_shflsync_bfly_p) ;  /* 0x0000ca8000007944 */ /* 0x000fea0003c00000 */
[----:B------:R-:W-:Y:S01]  /*1b590*/  FMNMX.FTZ R6, R6, R184, !PT ;  /* 0x000000b806067209 */ /* 0x000fe20007810000 */
[----:B------:R-:W-:Y:S01]  /*1b5a0*/  IMAD.MOV.U32 R3, RZ, RZ, 0x1 ;  /* 0x00000001ff037424 */ /* 0x000fe200078e00ff */
[----:B------:R-:W-:-:S03]  /*1b5b0*/  MOV R2, 0x1b5e0 ;  /* 0x0001b5e000027802 */ /* 0x000fc60000000f00 */
[----:B------:R-:W-:Y:S02]  /*1b5c0*/  IMAD.MOV.U32 R0, RZ, RZ, R6 ;  /* 0x000000ffff007224 */ /* 0x000fe400078e0006 */
[----:B------:R-:W-:Y:S05]  /*1b5d0*/  CALL.REL.NOINC `($__internal_49_$__cuda_sm70_shflsync_bfly_p) ;  /* 0x0000ca3000007944 */ /* 0x000fea0003c00000 */
[----:B------:R-:W-:Y:S01]  /*1b5e0*/  FMNMX.FTZ R6, R6, R184, !PT ;  /* 0x000000b806067209 */ /* 0x000fe20007810000 */
[----:B------:R-:W-:Y:S01]  /*1b5f0*/  IMAD.MOV.U32 R0, RZ, RZ, R4 ;  /* 0x000000ffff007224 */ /* 0x000fe200078e0004 */
[----:B------:R-:W-:Y:S01]  /*1b600*/  MOV R2, 0x1b630 ;  /* 0x0001b63000027802 */ /* 0x000fe20000000f00 */
[----:B------:R-:W-:Y:S02]  /*1b610*/  IMAD.MOV.U32 R3, RZ, RZ, 0x2 ;  /* 0x00000002ff037424 */ /* 0x000fe400078e00ff */
[----:B------:R-:W-:Y:S05]  /*1b620*/  CALL.REL.NOINC `($__internal_49_$__cuda_sm70_shflsync_bfly_p) ;  /* 0x0000c9e000007944 */ /* 0x000fea0003c00000 */
[----:B------:R-:W-:Y:S01]  /*1b630*/  FMNMX.FTZ R4, R4, R184, !PT ;  /* 0x000000b804047209 */ /* 0x000fe20007810000 */
[----:B------:R-:W-:Y:S01]  /*1b640*/  IMAD.MOV.U32 R3, RZ, RZ, 0x1 ;  /* 0x00000001ff037424 */ /* 0x000fe200078e00ff */
[----:B------:R-:W-:-:S03]  /*1b650*/  MOV R2, 0x1b680 ;  /* 0x0001b68000027802 */ /* 0x000fc60000000f00 */
[----:B------:R-:W-:Y:S02]  /*1b660*/  IMAD.MOV.U32 R0, RZ, RZ, R4 ;  /* 0x000000ffff007224 */ /* 0x000fe400078e0004 */
[----:B------:R-:W-:Y:S05]  /*1b670*/  CALL.REL.NOINC `($__internal_49_$__cuda_sm70_shflsync_bfly_p) ;  /* 0x0000c99000007944 */ /* 0x000fea0003c00000 */
[----:B------:R-:W-:Y:S05]  /*1b680*/  BRA `(.L_x_3125) ;  /* 0xffff1ad000007947 */ /* 0x000fea000383ffff */
.L_x_3022:
[----:B------:R-:W-:Y:S01]  /*1b690*/  MOV R2, RZ ;  /* 0x000000ff00027202 */ /* 0x000fe20000000f00 */
[----:B------:R-:W-:Y:S01]  /*1b6a0*/  IMAD.MOV.U32 R29, RZ, RZ, R6 ;  /* 0x000000ffff1d7224 */ /* 0x000fe200078e0006 */
[----:B------:R-:W-:Y:S01]  /*1b6b0*/  MOV R3, 0x1b6e0 ;  /* 0x0001b6e000037802 */ /* 0x000fe20000000f00 */
[----:B------:R-:W-:Y:S02]  /*1b6c0*/  IMAD.MOV.U32 R30, RZ, RZ, 0x181f ;  /* 0x0000181fff1e7424 */ /* 0x000fe400078e00ff */
[----:B-1234-:R-:W-:Y:S05]  /*1b6d0*/  CALL.REL.NOINC `($__internal_50_$__cuda_sm70_shflsync_idx_p) ;  /* 0x0000c99000007944 */ /* 0x01efea0003c00000 */
[----:B------:R-:W-:Y:S01]  /*1b6e0*/  MOV R4, R31 ;  /* 0x0000001f00047202 */ /* 0x000fe20000000f00 */
[----:B------:R-:W-:-:S05]  /*1b6f0*/  BRA `(.L_x_3126) ;  /* 0xffff2fe000007947 */ /* 0x000fca000383ffff */
.L_x_3023:
[----:B------:R-:W-:Y:S01]  /*1b700*/  MOV R2, RZ ;  /* 0x000000ff00027202 */ /* 0x000fe20000000f00 */
[----:B------:R-:W-:Y:S01]  /*1b710*/  IMAD.MOV.U32 R29, RZ, RZ, R8 ;  /* 0x000000ffff1d7224 */ /* 0x000fe200078e0008 */
[----:B------:R-:W-:Y:S01]  /*1b720*/  MOV R3, 0x1b750 ;  /* 0x0001b75000037802 */ /* 0x000fe20000000f00 */
[----:B------:R-:W-:Y:S02]  /*1b730*/  IMAD.MOV.U32 R30, RZ, RZ, 0x181f ;  /* 0x0000181fff1e7424 */ /* 0x000fe400078e00ff */
[----:B-1234-:R-:W-:Y:S05]  /*1b740*/  CALL.REL.NOINC `($__internal_50_$__cuda_sm70_shflsync_idx_p) ;  /* 0x0000c92000007944 */ /* 0x01efea0003c00000 */
[----:B------:R-:W-:Y:S01]  /*1b750*/  MOV R0, R31 ;  /* 0x0000001f00007202 */ /* 0x000fe20000000f00 */
[----:B------:R-:W-:-:S05]  /*1b760*/  BRA `(.L_x_3127) ;  /* 0xffff2f9000007947 */ /* 0x000fca000383ffff */
.L_x_3024:
[----:B---3--:R-:W-:Y:S01]  /*1b770*/  MOV R2, 0x1 ;  /* 0x0000000100027802 */ /* 0x008fe20000000f00 */
[----:B------:R-:W-:Y:S01]  /*1b780*/  IMAD.MOV.U32 R29, RZ, RZ, R6 ;  /* 0x000000ffff1d7224 */ /* 0x000fe200078e0006 */
[----:B------:R-:W-:Y:S01]  /*1b790*/  MOV R3, 0x1b7c0 ;  /* 0x0001b7c000037802 */ /* 0x000fe20000000f00 */
[----:B------:R-:W-:Y:S02]  /*1b7a0*/  IMAD.MOV.U32 R30, RZ, RZ, 0x181f ;  /* 0x0000181fff1e7424 */ /* 0x000fe400078e00ff */
[----:B-12-4-:R-:W-:Y:S05]  /*1b7b0*/  CALL.REL.NOINC `($__internal_50_$__cuda_sm70_shflsync_idx_p) ;  /* 0x0000c8b000007944 */ /* 0x016fea0003c00000 */
[----:B------:R-:W-:Y:S01]  /*1b7c0*/  MOV R2, 0x1 ;  /* 0x0000000100027802 */ /* 0x000fe20000000f00 */
[----:B------:R-:W-:Y:S01]  /*1b7d0*/  IMAD.MOV.U32 R4, RZ, RZ, R31 ;  /* 0x000000ffff047224 */ /* 0x000fe200078e001f */
[----:B------:R-:W-:Y:S01]  /*1b7e0*/  MOV R30, 0x181f ;  /* 0x0000181f001e7802 */ /* 0x000fe20000000f00 */
[----:B------:R-:W-:Y:S01]  /*1b7f0*/  IMAD.MOV.U32 R29, RZ, RZ, R8 ;  /* 0x000000ffff1d7224 */ /* 0x000fe200078e0008 */
[----:B------:R-:W-:Y:S02]  /*1b800*/  MOV R3, 0x1b820 ;  /* 0x0001b82000037802 */ /* 0x000fe40000000f00 */
[----:B------:R-:W-:Y:S05]  /*1b810*/  CALL.REL.NOINC `($__internal_50_$__cuda_sm70_shflsync_idx_p) ;  /* 0x0000c85000007944 */ /* 0x000fea0003c00000 */
[----:B------:R-:W-:Y:S01]  /*1b820*/  MOV R0, R31 ;  /* 0x0000001f00007202 */ /* 0x000fe20000000f00 */
[----:B------:R-:W-:-:S05]  /*1b830*/  BRA `(.L_x_3128) ;  /* 0xffff309000007947 */ /* 0x000fca000383ffff */
.L_x_3027:
[----:B------:R-:W-:Y:S01]  /*1b840*/  MOV R2, RZ ;  /* 0x000000ff00027202 */ /* 0x000fe20000000f00 */
[----:B------:R-:W-:Y:S01]  /*1b850*/  IMAD.MOV.U32 R29, RZ, RZ, R10 ;  /* 0x000000ffff1d7224 */ /* 0x000fe200078e000a */
[----:B------:R-:W-:Y:S01]  /*1b860*/  MOV R3, 0x1b890 ;  /* 0x0001b89000037802 */ /* 0x000fe20000000f00 */
[----:B------:R-:W-:Y:S02]  /*1b870*/  IMAD.MOV.U32 R30, RZ, RZ, 0x181f ;  /* 0x0000181fff1e7424 */ /* 0x000fe400078e00ff */
[----:B------:R-:W-:Y:S05]  /*1b880*/  CALL.REL.NOINC `($__internal_50_$__cuda_sm70_shflsync_idx_p) ;  /* 0x0000c7e000007944 */ /* 0x000fea0003c00000 */
[----:B------:R-:W-:Y:S01]  /*1b890*/  MOV R4, R31 ;  /* 0x0000001f00047202 */ /* 0x000fe20000000f00 */
[----:B------:R-:W-:-:S05]  /*1b8a0*/  BRA `(.L_x_3129) ;  /* 0xffff406000007947 */ /* 0x000fca000383ffff */
.L_x_3028:
[----:B------:R-:W-:Y:S01]  /*1b8b0*/  MOV R2, RZ ;  /* 0x000000ff00027202 */ /* 0x000fe20000000f00 */
[----:B------:R-:W-:Y:S01]  /*1b8c0*/  IMAD.MOV.U32 R29, RZ, RZ, R11 ;  /* 0x000000ffff1d7224 */ /* 0x000fe200078e000b */
[----:B------:R-:W-:Y:S01]  /*1b8d0*/  MOV R3, 0x1b900 ;  /* 0x0001b90000037802 */ /* 0x000fe20000000f00 */
[----:B------:R-:W-:Y:S02]  /*1b8e0*/  IMAD.MOV.U32 R30, RZ, RZ, 0x181f ;  /* 0x0000181fff1e7424 */ /* 0x000fe400078e00ff */
[----:B-12---:R-:W-:Y:S05]  /*1b8f0*/  CALL.REL.NOINC `($__internal_50_$__cuda_sm70_shflsync_idx_p) ;  /* 0x0000c77000007944 */ /* 0x006fea0003c00000 */
[----:B------:R-:W-:Y:S01]  /*1b900*/  MOV R0, R31 ;  /* 0x0000001f00007202 */ /* 0x000fe20000000f00 */
[----:B------:R-:W-:-:S05]  /*1b910*/  BRA `(.L_x_3130) ;  /* 0xffff401000007947 */ /* 0x000fca000383ffff */
.L_x_3029:
[----:B--2---:R-:W-:Y:S01]  /*1b920*/  MOV R2, 0x1 ;  /* 0x0000000100027802 */ /* 0x004fe20000000f00 */
[----:B------:R-:W-:Y:S01]  /*1b930*/  IMAD.MOV.U32 R29, RZ, RZ, R10 ;  /* 0x000000ffff1d7224 */ /* 0x000fe200078e000a */
[----:B------:R-:W-:Y:S01]  /*1b940*/  MOV R3, 0x1b970 ;  /* 0x0001b97000037802 */ /* 0x000fe20000000f00 */
[----:B------:R-:W-:Y:S03]  /*1b950*/  IMAD.MOV.U32 R30, RZ, RZ, 0x181f ;  /* 0x0000181fff1e7424 */ /* 0x000fe600078e00ff */
[----:B-1-3--:R-:W-:Y:S05]  /*1b960*/  CALL.REL.NOINC `($__internal_50_$__cuda_sm70_shflsync_idx_p) ;  /* 0x0000c70000007944 */ /* 0x00afea0003c00000 */
        /* <DEDUP_REMOVED lines=8> */
.L_x_3030:
[----:B-1----:R-:W-:Y:S01]  /*1b9f0*/  MOV R2, RZ ;  /* 0x000000ff00027202 */ /* 0x002fe20000000f00 */
[----:B------:R-:W-:Y:S01]  /*1ba00*/  IMAD.MOV.U32 R29, RZ, RZ, R4 ;  /* 0x000000ffff1d7224 */ /* 0x000fe200078e0004 */
[----:B------:R-:W-:Y:S01]  /*1ba10*/  MOV R3, 0x1ba40 ;  /* 0x0001ba4000037802 */ /* 0x000fe20000000f00 */
[----:B------:R-:W-:Y:S02]  /*1ba20*/  IMAD.MOV.U32 R30, RZ, RZ, 0x1c1f ;  /* 0x00001c1fff1e7424 */ /* 0x000fe400078e00ff */
[----:B----4-:R-:W-:Y:S05]  /*1ba30*/  CALL.REL.NOINC `($__internal_50_$__cuda_sm70_shflsync_idx_p) ;  /* 0x0000c63000007944 */ /* 0x010fea0003c00000 */
[----:B------:R-:W-:Y:S01]  /*1ba40*/  MOV R0, R31 ;  /* 0x0000001f00007202 */ /* 0x000fe20000000f00 */
[----:B------:R-:W-:-:S05]  /*1ba50*/  BRA `(.L_x_3132) ;  /* 0xffff41f000007947 */ /* 0x000fca000383ffff */
.L_x_3031:
[----:B------:R-:W-:Y:S01]  /*1ba60*/  MOV R2, 0x1 ;  /* 0x0000000100027802 */ /* 0x000fe20000000f00 */
[----:B------:R-:W-:Y:S01]  /*1ba70*/  IMAD.MOV.U32 R29, RZ, RZ, R4 ;  /* 0x000000ffff1d7224 */ /* 0x000fe200078e0004 */
[----:B------:R-:W-:Y:S01]  /*1ba80*/  MOV R3, 0x1bab0 ;  /* 0x0001bab000037802 */ /* 0x000fe20000000f00 */
[----:B------:R-:W-:Y:S02]  /*1ba90*/  IMAD.MOV.U32 R30, RZ, RZ, 0x1c1f ;  /* 0x00001c1fff1e7424 */ /* 0x000fe400078e00ff */
[----:B--2---:R-:W-:Y:S05]  /*1baa0*/  CALL.REL.NOINC `($__internal_50_$__cuda_sm70_shflsync_idx_p) ;  /* 0x0000c5c000007944 */ /* 0x004fea0003c00000 */
[----:B------:R-:W-:Y:S01]  /*1bab0*/  FMNMX.FTZ R0, R8, R13, !PT ;  /* 0x0000000d08007209 */ /* 0x000fe20007810000 */
[----:B------:R-:W-:Y:S02]  /*1bac0*/  IMAD.IADD R6, R6, 0x1, R31 ;  /* 0x0000000106067824 */ /* 0x000fe400078e021f */
[----:B------:R-:W-:Y:S01]  /*1bad0*/  IMAD.MOV.U32 R3, RZ, RZ, 0x2 ;  /* 0x00000002ff037424 */ /* 0x000fe200078e00ff */
[----:B------:R-:W-:Y:S02]  /*1bae0*/  FMNMX.FTZ R0, R25, R0, !PT ;  /* 0x0000000019007209 */ /* 0x000fe40007810000 */
[----:B------:R-:W-:Y:S02]  /*1baf0*/  ISETP.GT.AND P0, PT, R6, RZ, PT ;  /* 0x000000ff0600720c */ /* 0x000fe40003f04270 */
[----:B------:R-:W-:Y:S02]  /*1bb00*/  FMNMX.FTZ R0, R24, R0, !PT ;  /* 0x0000000018007209 */ /* 0x000fe40007810000 */
[----:B------:R-:W-:Y:S02]  /*1bb10*/  FSEL R9, R190, -INF , P0 ;  /* 0xff800000be097808 */ /* 0x000fe40000000000 */
[C---:B------:R-:W-:Y:S02]  /*1bb20*/  ISETP.GT.AND P0, PT, R6.reuse, 0x1, PT ;  /* 0x000000010600780c */ /* 0x040fe40003f04270 */
[----:B------:R-:W-:Y:S02]  /*1bb30*/  FMNMX.FTZ R2, R9, R14, !PT ;  /* 0x0000000e09027209 */ /* 0x000fe40007810000 */
[----:B------:R-:W-:Y:S02]  /*1bb40*/  FSEL R35, R189, -INF , P0 ;  /* 0xff800000bd237808 */ /* 0x000fe40000000000 */
[----:B------:R-:W-:Y:S02]  /*1bb50*/  ISETP.GT.AND P0, PT, R6, 0x8, PT ;  /* 0x000000080600780c */ /* 0x000fe40003f04270 */
        /* <DEDUP_REMOVED lines=8> */
[C---:B------:R-:W-:Y:S02]  /*1bbe0*/  ISETP.GT.AND P0, PT, R6.reuse, 0x11, PT ;  /* 0x000000110600780c */ /* 0x040fe40003f04270 */
[----:B------:R-:W-:Y:S02]  /*1bbf0*/  FMNMX.FTZ R2, R33, R2, !PT ;  /* 0x0000000221027209 */ /* 0x000fe40007810000 */
[----:B------:R-:W-:Y:S02]  /*1bc00*/  FSEL R31, R177, -INF , P0 ;  /* 0xff800000b11f7808 */ /* 0x000fe40000000000 */
[----:B------:R-:W-:Y:S02]  /*1bc10*/  ISETP.GT.AND P0, PT, R6, 0x18, PT ;  /* 0x000000180600780c */ /* 0x000fe40003f04270 */
[----:B------:R-:W-:Y:S02]  /*1bc20*/  FMNMX.FTZ R0, R22, R0, !PT ;  /* 0x0000000016007209 */ /* 0x000fe40007810000 */
        /* <DEDUP_REMOVED lines=10> */
[C---:B------:R-:W-:Y:S02]  /*1bcd0*/  ISETP.GT.AND P0, PT, R6.reuse, 0x21, PT ;  /* 0x000000210600780c */ /* 0x040fe40003f04270 */
        /* <DEDUP_REMOVED lines=10> */
[----:B------:R-:W-:Y:S02]  /*1bd80*/  FMNMX.FTZ R0, R16, R0, !PT ;  /* 0x0000000010007209 */ /* 0x000fe40007810000 */
[----:B------:R-:W-:Y:S02]  /*1bd90*/  FSEL R10, R180, -INF , P0 ;  /* 0xff800000b40a7808 */ /* 0x000fe40000000000 */
[----:B------:R-:W-:Y:S02]  /*1bda0*/  FMNMX.FTZ R4, R26, R2, !PT ;  /* 0x000000021a047209 */ /* 0x000fe40007810000 */
[----:B------:R-:W-:Y:S02]  /*1bdb0*/  FMNMX.FTZ R0, R11, R0, !PT ;  /* 0x000000000b007209 */ /* 0x000fe40007810000 */
[----:B------:R-:W-:Y:S02]  /*1bdc0*/  FMNMX.FTZ R4, R10, R4, !PT ;  /* 0x000000040a047209 */ /* 0x000fe40007810000 */
[----:B------:R-:W-:Y:S02]  /*1bdd0*/  MOV R2, 0x1bdf0 ;  /* 0x0001bdf000027802 */ /* 0x000fe40000000f00 */
[----:B------:R-:W-:Y:S05]  /*1bde0*/  CALL.REL.NOINC `($__internal_49_$__cuda_sm70_shflsync_bfly_p) ;  /* 0x0000c22000007944 */ /* 0x000fea0003c00000 */
[----:B------:R-:W-:Y:S01]  /*1bdf0*/  FMNMX.FTZ R0, R0, R184, !PT ;  /* 0x000000b800007209 */ /* 0x000fe20007810000 */
[----:B------:R-:W-:Y:S01]  /*1be00*/  IMAD.MOV.U32 R3, RZ, RZ, 0x1 ;  /* 0x00000001ff037424 */ /* 0x000fe200078e00ff */
[----:B------:R-:W-:Y:S02]  /*1be10*/  MOV R2, 0x1be30 ;  /* 0x0001be3000027802 */ /* 0x000fe40000000f00 */
[----:B------:R-:W-:Y:S05]  /*1be20*/  CALL.REL.NOINC `($__internal_49_$__cuda_sm70_shflsync_bfly_p) ;  /* 0x0000c1e000007944 */ /* 0x000fea0003c00000 */
[----:B------:R-:W-:Y:S01]  /*1be30*/  IMAD.MOV.U32 R3, RZ, RZ, 0x2 ;  /* 0x00000002ff037424 */ /* 0x000fe200078e00ff */
[----:B------:R-:W-:Y:S01]  /*1be40*/  FMNMX.FTZ R6, R0, R184, !PT ;  /* 0x000000b800067209 */ /* 0x000fe20007810000 */
[----:B------:R-:W-:Y:S01]  /*1be50*/  IMAD.MOV.U32 R0, RZ, RZ, R4 ;  /* 0x000000ffff007224 */ /* 0x000fe200078e0004 */
[----:B------:R-:W-:Y:S02]  /*1be60*/  MOV R2, 0x1be80 ;  /* 0x0001be8000027802 */ /* 0x000fe40000000f00 */
[----:B------:R-:W-:Y:S05]  /*1be70*/  CALL.REL.NOINC `($__internal_49_$__cuda_sm70_shflsync_bfly_p) ;  /* 0x0000c19000007944 */ /* 0x000fea0003c00000 */
[----:B------:R-:W-:Y:S01]  /*1be80*/  FMNMX.FTZ R0, R4, R184, !PT ;  /* 0x000000b804007209 */ /* 0x000fe20007810000 */
[----:B------:R-:W-:Y:S01]  /*1be90*/  IMAD.MOV.U32 R3, RZ, RZ, 0x1 ;  /* 0x00000001ff037424 */ /* 0x000fe200078e00ff */
[----:B------:R-:W-:Y:S02]  /*1bea0*/  MOV R2, 0x1bec0 ;  /* 0x0001bec000027802 */ /* 0x000fe40000000f00 */
[----:B------:R-:W-:Y:S05]  /*1beb0*/  CALL.REL.NOINC `($__internal_49_$__cuda_sm70_shflsync_bfly_p) ;  /* 0x0000c15000007944 */ /* 0x000fea0003c00000 */
[----:B------:R-:W-:Y:S01]  /*1bec0*/  MOV R2, R184 ;  /* 0x000000b800027202 */ /* 0x000fe20000000f00 */
[----:B------:R-:W-:-:S05]  /*1bed0*/  BRA `(.L_x_3133) ;  /* 0xffff42a000007947 */ /* 0x000fca000383ffff */
.L_x_3034:
[----:B------:R-:W-:Y:S01]  /*1bee0*/  MOV R2, RZ ;  /* 0x000000ff00027202 */ /* 0x000fe20000000f00 */
[----:B------:R-:W-:Y:S01]  /*1bef0*/  IMAD.MOV.U32 R29, RZ, RZ, R10 ;  /* 0x000000ffff1d7224 */ /* 0x000fe200078e000a */
[----:B------:R-:W-:Y:S01]  /*1bf00*/  MOV R3, 0x1bf30 ;  /* 0x0001bf3000037802 */ /* 0x000fe20000000f00 */
[----:B------:R-:W-:Y:S02]  /*1bf10*/  IMAD.MOV.U32 R30, RZ, RZ, 0x181f ;  /* 0x0000181fff1e7424 */ /* 0x000fe400078e00ff */
[----:B-1234-:R-:W-:Y:S05]  /*1bf20*/  CALL.REL.NOINC `($__internal_50_$__cuda_sm70_shflsync_idx_p) ;  /* 0x0000c14000007944 */ /* 0x01efea0003c00000 */
[----:B------:R-:W-:Y:S01]  /*1bf30*/  MOV R0, R31 ;  /* 0x0000001f00007202 */ /* 0x000fe20000000f00 */
[----:B------:R-:W-:-:S05]  /*1bf40*/  BRA `(.L_x_3134) ;  /* 0xffff5bb000007947 */ /* 0x000fca000383ffff */
.L_x_3037:
        /* <DEDUP_REMOVED lines=13> */
.L_x_3040:
[----:B------:R-:W-:Y:S01]  /*1c020*/  MOV R2, RZ ;  /* 0x000000ff00027202 */ /* 0x000fe20000000f00 */
[----:B------:R-:W-:Y:S01]  /*1c030*/  IMAD.MOV.U32 R29, RZ, RZ, R9 ;  /* 0x000000ffff1d7224 */ /* 0x000fe200078e0009 */
[----:B------:R-:W-:Y:S01]  /*1c040*/  MOV R3, 0x1c070 ;  /* 0x0001c07000037802 */ /* 0x000fe20000000f00 */
[----:B------:R-:W-:Y:S02]  /*1c050*/  IMAD.MOV.U32 R30, RZ, RZ, 0x181f ;  /* 0x0000181fff1e7424 */ /* 0x000fe400078e00ff */
[----:B-1----:R-:W-:Y:S05]  /*1c060*/  CALL.REL.NOINC `($__internal_50_$__cuda_sm70_shflsync_idx_p) ;  /* 0x0000c00000007944 */ /* 0x002fea0003c00000 */
[----:B------:R-:W-:Y:S01]  /*1c070*/  MOV R8, R31 ;  /* 0x0000001f00087202 */ /* 0x000fe20000000f00 */
[----:B------:R-:W-:-:S05]  /*1c080*/  BRA `(.L_x_3136) ;  /* 0xffff6c7000007947 */ /* 0x000fca000383ffff */
.L_x_3041:
[----:B------:R-:W-:Y:S01]  /*1c090*/  MOV R2, RZ ;  /* 0x000000ff00027202 */ /* 0x000fe20000000f00 */
[----:B------:R-:W-:Y:S01]  /*1c0a0*/  IMAD.MOV.U32 R29, RZ, RZ, R13 ;  /* 0x000000ffff1d7224 */ /* 0x000fe200078e000d */
[----:B------:R-:W-:Y:S01]  /*1c0b0*/  MOV R3, 0x1c0e0 ;  /* 0x0001c0e000037802 */ /* 0x000fe20000000f00 */
[----:B------:R-:W-:Y:S02]  /*1c0c0*/  IMAD.MOV.U32 R30, RZ, RZ, 0x181f ;  /* 0x0000181fff1e7424 */ /* 0x000fe400078e00ff */
[----:B-123--:R-:W-:Y:S05]  /*1c0d0*/  CALL.REL.NOINC `($__internal_50_$__cuda_sm70_shflsync_idx_p) ;  /* 0x0000bf9000007944 */ /* 0x00efea0003c00000 */
[----:B------:R-:W-:Y:S01]  /*1c0e0*/  MOV R0, R31 ;  /* 0x0000001f00007202 */ /* 0x000fe20000000f00 */
[----:B------:R-:W-:-:S05]  /*1c0f0*/  BRA `(.L_x_3137) ;  /* 0xffff6c2000007947 */ /* 0x000fca000383ffff */
.L_x_3042:
[----:B--2---:R-:W-:Y:S01]  /*1c100*/  MOV R2, 0x1 ;  /* 0x0000000100027802 */ /* 0x004fe20000000f00 */
[----:B------:R-:W-:Y:S01]  /*1c110*/  IMAD.MOV.U32 R29, RZ, RZ, R9 ;  /* 0x000000ffff1d7224 */ /* 0x000fe200078e0009 */
[----:B------:R-:W-:Y:S01]  /*1c120*/  MOV R3, 0x1c150 ;  /* 0x0001c15000037802 */ /* 0x000fe20000000f00 */
[----:B------:R-:W-:Y:S02]  /*1c130*/  IMAD.MOV.U32 R30, RZ, RZ, 0x181f ;  /* 0x0000181fff1e7424 */ /* 0x000fe400078e00ff */
[----:B-1--4-:R-:W-:Y:S05]  /*1c140*/  CALL.REL.NOINC `($__internal_50_$__cuda_sm70_shflsync_idx_p) ;  /* 0x0000bf2000007944 */ /* 0x012fea0003c00000 */
        /* <DEDUP_REMOVED lines=8> */
.L_x_3043:
[----:B------:R-:W-:Y:S02]  /*1c1d0*/  MOV R3, 0x2 ;  /* 0x0000000200037802 */ /* 0x000fe40000000f00 */
[----:B------:R-:W-:Y:S02]  /*1c1e0*/  MOV R2, 0x1c200 ;  /* 0x0001c20000027802 */ /* 0x000fe40000000f00 */
[----:B------:R-:W-:Y:S05]  /*1c1f0*/  CALL.REL.NOINC `($__internal_49_$__cuda_sm70_shflsync_bfly_p) ;  /* 0x0000be1000007944 */ /* 0x000fea0003c00000 */
[----:B------:R-:W-:Y:S01]  /*1c200*/  MOV R2, R184 ;  /* 0x000000b800027202 */ /* 0x000fe20000000f00 */
[----:B------:R-:W-:-:S05]  /*1c210*/  BRA `(.L_x_3139) ;  /* 0xffff6f1000007947 */ /* 0x000fca000383ffff */
.L_x_3044:
[----:B------:R-:W-:Y:S02]  /*1c220*/  MOV R3, 0x1 ;  /* 0x0000000100037802 */ /* 0x000fe40000000f00 */
        /* <DEDUP_REMOVED lines=13> */
.L_x_3046:
[----:B------:R-:W-:Y:S01]  /*1c300*/  IMAD.MOV.U32 R0, RZ, RZ, R230 ;  /* 0x000000ffff007224 */ /* 0x000fe200078e00e6 */
[----:B------:R-:W-:-:S02]  /*1c310*/  MOV R3, 0x2 ;  /* 0x0000000200037802 */ /* 0x000fc40000000f00 */
[----:B------:R-:W-:Y:S02]  /*1c320*/  MOV R2, 0x1c340 ;  /* 0x0001c34000027802 */ /* 0x000fe40000000f00 */
[----:B------:R-:W-:Y:S05]  /*1c330*/  CALL.REL.NOINC `($__internal_49_$__cuda_sm70_shflsync_bfly_p) ;  /* 0x0000bcd000007944 */ /* 0x000fea0003c00000 */
[----:B------:R-:W-:Y:S01]  /*1c340*/  MOV R5, R184 ;  /* 0x000000b800057202 */ /* 0x000fe20000000f00 */
[----:B------:R-:W-:Y:S05]  /*1c350*/  BRA `(.L_x_3141) ;  /* 0xffff85a000007947 */ /* 0x000fea000383ffff */
.L_x_3047:
[----:B------:R-:W-:Y:S01]  /*1c360*/  IMAD.MOV.U32 R0, RZ, RZ, R5 ;  /* 0x000000ffff007224 */ /* 0x000fe200078e0005 */
[----:B------:R-:W-:Y:S02]  /*1c370*/  MOV R3, 0x1 ;  /* 0x0000000100037802 */ /* 0x000fe40000000f00 */
[----:B------:R-:W-:Y:S02]  /*1c380*/  MOV R2, 0x1c3a0 ;  /* 0x0001c3a000027802 */ /* 0x000fe40000000f00 */
[----:B-1----:R-:W-:Y:S05]  /*1c390*/  CALL.REL.NOINC `($__internal_49_$__cuda_sm70_shflsync_bfly_p) ;  /* 0x0000bc7000007944 */ /* 0x002fea0003c00000 */
[----:B------:R-:W-:Y:S01]  /*1c3a0*/  FADD.FTZ R5, R5, R184 ;  /* 0x000000b805057221 */ /* 0x000fe20000010000 */
[----:B------:R-:W-:Y:S02]  /*1c3b0*/  MOV R0, R229 ;  /* 0x000000e500007202 */ /* 0x000fe40000000f00 */
[----:B------:R-:W-:Y:S02]  /*1c3c0*/  MOV R3, 0x2 ;  /* 0x0000000200037802 */ /* 0x000fe40000000f00 */
[----:B------:R-:W-:Y:S02]  /*1c3d0*/  MOV R2, 0x1c3f0 ;  /* 0x0001c3f000027802 */ /* 0x000fe40000000f00 */
[----:B------:R-:W-:Y:S05]  /*1c3e0*/  CALL.REL.NOINC `($__internal_49_$__cuda_sm70_shflsync_bfly_p) ;  /* 0x0000bc2000007944 */ /* 0x000fea0003c00000 */
[----:B------:R-:W-:Y:S01]  /*1c3f0*/  FADD.FTZ R229, R229, R184 ;  /* 0x000000b8e5e57221 */ /* 0x000fe20000010000 */
[----:B------:R-:W-:-:S02]  /*1c400*/  MOV R3, 0x1 ;  /* 0x0000000100037802 */ /* 0x000fc40000000f00 */
[----:B------:R-:W-:Y:S02]  /*1c410*/  MOV R2, 0x1c440 ;  /* 0x0001c44000027802 */ /* 0x000fe40000000f00 */
[----:B------:R-:W-:Y:S02]  /*1c420*/  MOV R0, R229 ;  /* 0x000000e500007202 */ /* 0x000fe40000000f00 */
[----:B------:R-:W-:Y:S05]  /*1c430*/  CALL.REL.NOINC `($__internal_49_$__cuda_sm70_shflsync_bfly_p) ;  /* 0x0000bbd000007944 */ /* 0x000fea0003c00000 */
[----:B------:R-:W-:Y:S01]  /*1c440*/  MOV R3, R184 ;  /* 0x000000b800037202 */ /* 0x000fe20000000f00 */
[----:B------:R-:W-:Y:S05]  /*1c450*/  BRA `(.L_x_3142) ;  /* 0xffff851000007947 */ /* 0x000fea000383ffff */
.L_x_3054:
[----:B--234-:R-:W-:Y:S01]  /*1c460*/  IMAD.MOV.U32 R29, RZ, RZ, R6 ;  /* 0x000000ffff1d7224 */ /* 0x01cfe200078e0006 */
[----:B------:R-:W-:Y:S01]  /*1c470*/  MOV R2, RZ ;  /* 0x000000ff00027202 */ /* 0x000fe20000000f00 */
[----:B------:R-:W-:Y:S01]  /*1c480*/  IMAD.MOV.U32 R30, RZ, RZ, 0x181f ;  /* 0x0000181fff1e7424 */ /* 0x000fe200078e00ff */
[----:B------:R-:W-:Y:S02]  /*1c490*/  MOV R3, 0x1c4b0 ;  /* 0x0001c4b000037802 */ /* 0x000fe40000000f00 */
[----:B-1----:R-:W-:Y:S05]  /*1c4a0*/  CALL.REL.NOINC `($__internal_50_$__cuda_sm70_shflsync_idx_p) ;  /* 0x0000bbc000007944 */ /* 0x002fea0003c00000 */
[----:B------:R-:W-:Y:S01]  /*1c4b0*/  MOV R4, R31 ;  /* 0x0000001f00047202 */ /* 0x000fe20000000f00 */
[----:B------:R-:W-:Y:S05]  /*1c4c0*/  BRA `(.L_x_3143) ;  /* 0xffffa14000007947 */ /* 0x000fea000383ffff */
.L_x_3055:
[----:B------:R-:W-:Y:S01]  /*1c4d0*/  IMAD.MOV.U32 R29, RZ, RZ, R16 ;  /* 0x000000ffff1d7224 */ /* 0x000fe200078e0010 */
[----:B------:R-:W-:Y:S01]  /*1c4e0*/  MOV R2, RZ ;  /* 0x000000ff00027202 */ /* 0x000fe20000000f00 */
[----:B------:R-:W-:Y:S01]  /*1c4f0*/  IMAD.MOV.U32 R30, RZ, RZ, 0x181f ;  /* 0x0000181fff1e7424 */ /* 0x000fe200078e00ff */
[----:B------:R-:W-:-:S02]  /*1c500*/  MOV R3, 0x1c520 ;  /* 0x0001c52000037802 */ /* 0x000fc40000000f00 */
[----:B-123--:R-:W-:Y:S05]  /*1c510*/  CALL.REL.NOINC `($__internal_50_$__cuda_sm70_shflsync_idx_p) ;  /* 0x0000bb5000007944 */ /* 0x00efea0003c00000 */
[----:B------:R-:W-:Y:S01]  /*1c520*/  MOV R0, R31 ;  /* 0x0000001f00007202 */ /* 0x000fe20000000f00 */
[----:B------:R-:W-:Y:S05]  /*1c530*/  BRA `(.L_x_3144) ;  /* 0xffffa0f000007947 */ /* 0x000fea000383ffff */
.L_x_3058:
        /* <DEDUP_REMOVED lines=13> */
.L_x_3061:
[----:B------:R-:W-:Y:S01]  /*1c610*/  IMAD.MOV.U32 R29, RZ, RZ, R6 ;  /* 0x000000ffff1d7224 */ /* 0x000fe200078e0006 */
[----:B--2---:R-:W-:Y:S01]  /*1c620*/  MOV R2, 0x2 ;  /* 0x0000000200027802 */ /* 0x004fe20000000f00 */
[----:B------:R-:W-:Y:S01]  /*1c630*/  IMAD.MOV.U32 R30, RZ, RZ, 0x181f ;  /* 0x0000181fff1e7424 */ /* 0x000fe200078e00ff */
[----:B------:R-:W-:Y:S02]  /*1c640*/  MOV R3, 0x1c660 ;  /* 0x0001c66000037802 */ /* 0x000fe40000000f00 */
[----:B-1-34-:R-:W-:Y:S05]  /*1c650*/  CALL.REL.NOINC `($__internal_50_$__cuda_sm70_shflsync_idx_p) ;  /* 0x0000ba1000007944 */ /* 0x01afea0003c00000 */
[----:B------:R-:W-:Y:S01]  /*1c660*/  MOV R4, R31 ;  /* 0x0000001f00047202 */ /* 0x000fe20000000f00 */
[----:B------:R-:W-:Y:S05]  /*1c670*/  BRA `(.L_x_3146) ;  /* 0xffffa2a000007947 */ /* 0x000fea000383ffff */
.L_x_3062:
[----:B------:R-:W-:Y:S01]  /*1c680*/  IMAD.MOV.U32 R29, RZ, RZ, R16 ;  /* 0x000000ffff1d7224 */ /* 0x000fe200078e0010 */
[----:B--2---:R-:W-:Y:S01]  /*1c690*/  MOV R2, 0x2 ;  /* 0x0000000200027802 */ /* 0x004fe20000000f00 */
[----:B------:R-:W-:Y:S01]  /*1c6a0*/  IMAD.MOV.U32 R30, RZ, RZ, 0x181f ;  /* 0x0000181fff1e7424 */ /* 0x000fe200078e00ff */
[----:B------:R-:W-:Y:S02]  /*1c6b0*/  MOV R3, 0x1c6d0 ;  /* 0x0001c6d000037802 */ /* 0x000fe40000000f00 */
[----:B-1-34-:R-:W-:Y:S05]  /*1c6c0*/  CALL.REL.NOINC `($__internal_50_$__cuda_sm70_shflsync_idx_p) ;  /* 0x0000b9a000007944 */ /* 0x01afea0003c00000 */
[----:B------:R-:W-:Y:S01]  /*1c6d0*/  MOV R0, R31 ;  /* 0x0000001f00007202 */ /* 0x000fe20000000f00 */
[----:B------:R-:W-:Y:S05]  /*1c6e0*/  BRA `(.L_x_3147) ;  /* 0xffffa25000007947 */ /* 0x000fea000383ffff */
.L_x_3065:
[----:B------:R-:W-:Y:S01]  /*1c6f0*/  IMAD.MOV.U32 R29, RZ, RZ, R6 ;  /* 0x000000ffff1d7224 */ /* 0x000fe200078e0006 */
[----:B---3--:R-:W-:Y:S01]  /*1c700*/  MOV R2, 0x3 ;  /* 0x0000000300027802 */ /* 0x008fe20000000f00 */
        /* <DEDUP_REMOVED lines=11> */
.L_x_3067:
[----:B------:R-:W-:Y:S01]  /*1c7c0*/  IMAD.MOV.U32 R29, RZ, RZ, R5 ;  /* 0x000000ffff1d7224 */ /* 0x000fe200078e0005 */
[----:B------:R-:W-:Y:S01]  /*1c7d0*/  MOV R2, RZ ;  /* 0x000000ff00027202 */ /* 0x000fe20000000f00 */
[----:B------:R-:W-:Y:S01]  /*1c7e0*/  IMAD.MOV.U32 R30, RZ, RZ, 0x1c1f ;  /* 0x00001c1fff1e7424 */ /* 0x000fe200078e00ff */
[----:B------:R-:W-:Y:S02]  /*1c7f0*/  MOV R3, 0x1c810 ;  /* 0x0001c81000037802 */ /* 0x000fe40000000f00 */
[----:B------:R-:W-:Y:S05]  /*1c800*/  CALL.REL.NOINC `($__internal_50_$__cuda_sm70_shflsync_idx_p) ;  /* 0x0000b86000007944 */ /* 0x000fea0003c00000 */
[----:B------:R-:W-:Y:S01]  /*1c810*/  MOV R4, R31 ;  /* 0x0000001f00047202 */ /* 0x000fe20000000f00 */
[----:B------:R-:W-:Y:S05]  /*1c820*/  BRA `(.L_x_3149) ;  /* 0xffffa61000007947 */ /* 0x000fea000383ffff */
.L_x_3068:
[----:B------:R-:W-:Y:S01]  /*1c830*/  IMAD.MOV.U32 R29, RZ, RZ, R6 ;  /* 0x000000ffff1d7224 */ /* 0x000fe200078e0006 */
[----:B------:R-:W-:Y:S01]  /*1c840*/  MOV R2, RZ ;  /* 0x000000ff00027202 */ /* 0x000fe20000000f00 */
[----:B------:R-:W-:Y:S01]  /*1c850*/  IMAD.MOV.U32 R30, RZ, RZ, 0x1c1f ;  /* 0x00001c1fff1e7424 */ /* 0x000fe200078e00ff */
[----:B------:R-:W-:Y:S02]  /*1c860*/  MOV R3, 0x1c880 ;  /* 0x0001c88000037802 */ /* 0x000fe40000000f00 */
[----:B-12---:R-:W-:Y:S05]  /*1c870*/  CALL.REL.NOINC `($__internal_50_$__cuda_sm70_shflsync_idx_p) ;  /* 0x0000b7f000007944 */ /* 0x006fea0003c00000 */
[----:B------:R-:W-:Y:S01]  /*1c880*/  MOV R0, R31 ;  /* 0x0000001f00007202 */ /* 0x000fe20000000f00 */
[----:B------:R-:W-:Y:S05]  /*1c890*/  BRA `(.L_x_3150) ;  /* 0xffffa5c000007947 */ /* 0x000fea000383ffff */
.L_x_3071:
[----:B------:R-:W-:Y:S01]  /*1c8a0*/  IMAD.MOV.U32 R29, RZ, RZ, R5 ;  /* 0x000000ffff1d7224 */ /* 0x000fe200078e0005 */
[----:B-1----:R-:W-:Y:S01]  /*1c8b0*/  MOV R2, 0x1 ;  /* 0x0000000100027802 */ /* 0x002fe20000000f00 */
[----:B------:R-:W-:Y:S01]  /*1c8c0*/  IMAD.MOV.U32 R30, RZ, RZ, 0x1c1f ;  /* 0x00001c1fff1e7424 */ /* 0x000fe200078e00ff */
[----:B------:R-:W-:-:S02]  /*1c8d0*/  MOV R3, 0x1c8f0 ;  /* 0x0001c8f000037802 */ /* 0x000fc40000000f00 */
[----:B--234-:R-:W-:Y:S05]  /*1c8e0*/  CALL.REL.NOINC `($__internal_50_$__cuda_sm70_shflsync_idx_p) ;  /* 0x0000b78000007944 */ /* 0x01cfea0003c00000 */
        /* <DEDUP_REMOVED lines=8> */
.L_x_3075:
[----:B------:R-:W-:Y:S01]  /*1c970*/  IMAD.MOV.U32 R29, RZ, RZ, R5 ;  /* 0x000000ffff1d7224 */ /* 0x000fe200078e0005 */
[----:B------:R-:W-:Y:S01]  /*1c980*/  MOV R2, RZ ;  /* 0x000000ff00027202 */ /* 0x000fe20000000f00 */
[----:B------:R-:W-:Y:S01]  /*1c990*/  IMAD.MOV.U32 R30, RZ, RZ, 0x181f ;  /* 0x0000181fff1e7424 */ /* 0x000fe200078e00ff */
[----:B------:R-:W-:Y:S02]  /*1c9a0*/  MOV R3, 0x1c9c0 ;  /* 0x0001c9c000037802 */ /* 0x000fe40000000f00 */
[----:B------:R-:W-:Y:S05]  /*1c9b0*/  CALL.REL.NOINC `($__internal_50_$__cuda_sm70_shflsync_idx_p) ;  /* 0x0000b6b000007944 */ /* 0x000fea0003c00000 */
[----:B------:R-:W-:Y:S01]  /*1c9c0*/  MOV R4, R31 ;  /* 0x0000001f00047202 */ /* 0x000fe20000000f00 */
[----:B------:R-:W-:Y:S05]  /*1c9d0*/  BRA `(.L_x_3152) ;  /* 0xffffc64000007947 */ /* 0x000fea000383ffff */
.L_x_3076:
[----:B------:R-:W-:Y:S01]  /*1c9e0*/  IMAD.MOV.U32 R29, RZ, RZ, R16 ;  /* 0x000000ffff1d7224 */ /* 0x000fe200078e0010 */
[----:B------:R-:W-:Y:S01]  /*1c9f0*/  MOV R2, RZ ;  /* 0x000000ff00027202 */ /* 0x000fe20000000f00 */
[----:B------:R-:W-:Y:S01]  /*1ca00*/  IMAD.MOV.U32 R30, RZ, RZ, 0x181f ;  /* 0x0000181fff1e7424 */ /* 0x000fe200078e00ff */
[----:B------:R-:W-:Y:S02]  /*1ca10*/  MOV R3, 0x1ca30 ;  /* 0x0001ca3000037802 */ /* 0x000fe40000000f00 */
[----:B-12---:R-:W-:Y:S05]  /*1ca20*/  CALL.REL.NOINC `($__internal_50_$__cuda_sm70_shflsync_idx_p) ;  /* 0x0000b64000007944 */ /* 0x006fea0003c00000 */
[----:B------:R-:W-:Y:S01]  /*1ca30*/  MOV R0, R31 ;  /* 0x0000001f00007202 */ /* 0x000fe20000000f00 */
[----:B------:R-:W-:Y:S05]  /*1ca40*/  BRA `(.L_x_3153) ;  /* 0xffffc5f000007947 */ /* 0x000fea000383ffff */
.L_x_3079:
        /* <DEDUP_REMOVED lines=13> */
.L_x_3082:
[----:B------:R-:W-:Y:S01]  /*1cb20*/  IMAD.MOV.U32 R29, RZ, RZ, R5 ;  /* 0x000000ffff1d7224 */ /* 0x000fe200078e0005 */
[----:B-1----:R-:W-:Y:S01]  /*1cb30*/  MOV R2, 0x2 ;  /* 0x0000000200027802 */ /* 0x002fe20000000f00 */
[----:B------:R-:W-:Y:S01]  /*1cb40*/  IMAD.MOV.U32 R30, RZ, RZ, 0x181f ;  /* 0x0000181fff1e7424 */ /* 0x000fe200078e00ff */
[----:B------:R-:W-:Y:S02]  /*1cb50*/  MOV R3, 0x1cb70 ;  /* 0x0001cb7000037802 */ /* 0x000fe40000000f00 */
[----:B--234-:R-:W-:Y:S05]  /*1cb60*/  CALL.REL.NOINC `($__internal_50_$__cuda_sm70_shflsync_idx_p) ;  /* 0x0000b50000007944 */ /* 0x01cfea0003c00000 */
[----:B------:R-:W-:Y:S01]  /*1cb70*/  MOV R4, R31 ;  /* 0x0000001f00047202 */ /* 0x000fe20000000f00 */
[----:B------:R-:W-:Y:S05]  /*1cb80*/  BRA `(.L_x_3155) ;  /* 0xffffc7a000007947 */ /* 0x000fea000383ffff */
.L_x_3083:
[----:B------:R-:W-:Y:S01]  /*1cb90*/  IMAD.MOV.U32 R29, RZ, RZ, R16 ;  /* 0x000000ffff1d7224 */ /* 0x000fe200078e0010 */
[----:B------:R-:W-:Y:S01]  /*1cba0*/  MOV R2, 0x2 ;  /* 0x0000000200027802 */ /* 0x000fe20000000f00 */
[----:B------:R-:W-:Y:S01]  /*1cbb0*/  IMAD.MOV.U32 R30, RZ, RZ, 0x181f ;  /* 0x0000181fff1e7424 */ /* 0x000fe200078e00ff */
[----:B------:R-:W-:Y:S02]  /*1cbc0*/  MOV R3, 0x1cbe0 ;  /* 0x0001cbe000037802 */ /* 0x000fe40000000f00 */
[----:B-1234-:R-:W-:Y:S05]  /*1cbd0*/  CALL.REL.NOINC `($__internal_50_$__cuda_sm70_shflsync_idx_p) ;  /* 0x0000b49000007944 */ /* 0x01efea0003c00000 */
[----:B------:R-:W-:Y:S01]  /*1cbe0*/  MOV R0, R31 ;  /* 0x0000001f00007202 */ /* 0x000fe20000000f00 */
[----:B------:R-:W-:Y:S05]  /*1cbf0*/  BRA `(.L_x_3156) ;  /* 0xffffc75000007947 */ /* 0x000fea000383ffff */
.L_x_3086:
        /* <DEDUP_REMOVED lines=13> */
.L_x_3088:
[----:B------:R-:W-:Y:S01]  /*1ccd0*/  IMAD.MOV.U32 R29, RZ, RZ, R28 ;  /* 0x000000ffff1d7224 */ /* 0x000fe200078e001c */
[----:B------:R-:W-:Y:S01]  /*1cce0*/  MOV R2, RZ ;  /* 0x000000ff00027202 */ /* 0x000fe20000000f00 */
[----:B------:R-:W-:Y:S01]  /*1ccf0*/  IMAD.MOV.U32 R30, RZ, RZ, 0x1f ;  /* 0x0000001fff1e7424 */ /* 0x000fe200078e00ff */
[----:B------:R-:W-:Y:S02]  /*1cd00*/  MOV R3, 0x1cd20 ;  /* 0x0001cd2000037802 */ /* 0x000fe40000000f00 */
[----:B--23--:R-:W-:Y:S05]  /*1cd10*/  CALL.REL.NOINC `($__internal_50_$__cuda_sm70_shflsync_idx_p) ;  /* 0x0000b35000007944 */ /* 0x00cfea0003c00000 */
[----:B------:R-:W-:Y:S01]  /*1cd20*/  MOV R10, R31 ;  /* 0x0000001f000a7202 */ /* 0x000fe20000000f00 */
[----:B------:R-:W-:Y:S05]  /*1cd30*/  BRA `(.L_x_3158) ;  /* 0xffffc9f000007947 */ /* 0x000fea000383ffff */
.L_x_3089:
[----:B------:R-:W-:Y:S01]  /*1cd40*/  IMAD.MOV.U32 R29, RZ, RZ, R28 ;  /* 0x000000ffff1d7224 */ /* 0x000fe200078e001c */
[----:B------:R-:W-:Y:S01]  /*1cd50*/  MOV R2, 0x1 ;  /* 0x0000000100027802 */ /* 0x000fe20000000f00 */
[----:B------:R-:W-:Y:S01]  /*1cd60*/  IMAD.MOV.U32 R30, RZ, RZ, 0x1f ;  /* 0x0000001fff1e7424 */ /* 0x000fe200078e00ff */
[----:B------:R-:W-:Y:S02]  /*1cd70*/  MOV R3, 0x1cd90 ;  /* 0x0001cd9000037802 */ /* 0x000fe40000000f00 */
[----:B-1234-:R-:W-:Y:S05]  /*1cd80*/  CALL.REL.NOINC `($__internal_50_$__cuda_sm70_shflsync_idx_p) ;  /* 0x0000b2e000007944 */ /* 0x01efea0003c00000 */
[----:B------:R-:W-:Y:S01]  /*1cd90*/  MOV R9, R31 ;  /* 0x0000001f00097202 */ /* 0x000fe20000000f00 */
[----:B------:R-:W-:Y:S05]  /*1cda0*/  BRA `(.L_x_3159) ;  /* 0xffffc9a000007947 */ /* 0x000fea000383ffff */
.L_x_3090:
[----:B------:R-:W-:Y:S02]  /*1cdb0*/  MOV R3, 0x1 ;  /* 0x0000000100037802 */ /* 0x000fe40000000f00 */
[----:B------:R-:W-:-:S02]  /*1cdc0*/  MOV R2, 0x1cde0 ;  /* 0x0001cde000027802 */ /* 0x000fc40000000f00 */
[----:B-1--4-:R-:W-:Y:S05]  /*1cdd0*/  CALL.REL.NOINC `($__internal_51_$__cuda_sm70_shflsync_up_p) ;  /* 0x0000b2f000007944 */ /* 0x012fea0003c00000 */
[----:B------:R-:W-:Y:S05]  /*1cde0*/  BRA `(.L_x_3160) ;  /* 0xffffca9000007947 */ /* 0x000fea000383ffff */
.L_x_3091:
[----:B------:R-:W-:Y:S02]  /*1cdf0*/  MOV R3, 0x2 ;  /* 0x0000000200037802 */ /* 0x000fe40000000f00 */
[----:B------:R-:W-:-:S02]  /*1ce00*/  MOV R2, 0x1ce20 ;  /* 0x0001ce2000027802 */ /* 0x000fc40000000f00 */
[----:B-1--4-:R-:W-:Y:S05]  /*1ce10*/  CALL.REL.NOINC `($__internal_51_$__cuda_sm70_shflsync_up_p) ;  /* 0x0000b2b000007944 */ /* 0x012fea0003c00000 */
        /* <DEDUP_REMOVED lines=24> */
.L_x_3095:
[----:B------:R-:W-:Y:S02]  /*1cfa0*/  MOV R3, 0x1 ;  /* 0x0000000100037802 */ /* 0x000fe40000000f00 */
[----:B------:R-:W-:Y:S02]  /*1cfb0*/  MOV R2, 0x1cfd0 ;  /* 0x0001cfd000027802 */ /* 0x000fe40000000f00 */
[----:B-1----:R-:W-:Y:S05]  /*1cfc0*/  CALL.REL.NOINC `($__internal_51_$__cuda_sm70_shflsync_up_p) ;  /* 0x0000b10000007944 */ /* 0x002fea0003c00000 */
[----:B------:R-:W-:Y:S01]  /*1cfd0*/  MOV R2, R4 ;  /* 0x0000000400027202 */ /* 0x000fe20000000f00 */
[----:B------:R-:W-:Y:S05]  /*1cfe0*/  BRA `(.L_x_3162) ;  /* 0xffffcb0000007947 */ /* 0x000fea000383ffff */
.L_x_3096:
[----:B------:R-:W-:Y:S02]  /*1cff0*/  MOV R3, 0x2 ;  /* 0x0000000200037802 */ /* 0x000fe40000000f00 */
[----:B------:R-:W-:Y:S02]  /*1d000*/  MOV R2, 0x1d020 ;  /* 0x0001d02000027802 */ /* 0x000fe40000000f00 */
[----:B-1----:R-:W-:Y:S05]  /*1d010*/  CALL.REL.NOINC `($__internal_51_$__cuda_sm70_shflsync_up_p) ;  /* 0x0000b0b000007944 */ /* 0x002fea0003c00000 */
        /* <DEDUP_REMOVED lines=24> */
.L_x_3098:
[----:B------:R-:W-:Y:S02]  /*1d1a0*/  SEL R0, RZ, 0x1, P0 ;  /* 0x00000001ff007807 */ /* 0x000fe40000000000 */
[----:B------:R-:W-:Y:S02]  /*1d1b0*/  MOV R2, 0x1d1d0 ;  /* 0x0001d1d000027802 */ /* 0x000fe40000000f00 */
[----:B-12---:R-:W-:Y:S05]  /*1d1c0*/  CALL.REL.NOINC `($__internal_52_$__cuda_sm70_votesync_ballot) ;  /* 0x0000af6000007944 */ /* 0x006fea0003c00000 */
[----:B------:R-:W-:Y:S01]  /*1d1d0*/  MOV R5, R0 ;  /* 0x0000000000057202 */ /* 0x000fe20000000f00 */
[----:B------:R-:W-:Y:S05]  /*1d1e0*/  BRA `(.L_x_3164) ;  /* 0xffffca9000007947 */ /* 0x000fea000383ffff */
.L_x_3099:
[----:B------:R-:W-:Y:S01]  /*1d1f0*/  IMAD.MOV.U32 R29, RZ, RZ, R6 ;  /* 0x000000ffff1d7224 */ /* 0x000fe200078e0006 */
[----:B---3--:R-:W-:Y:S01]  /*1d200*/  MOV R2, R0 ;  /* 0x0000000000027202 */ /* 0x008fe20000000f00 */
[----:B------:R-:W-:Y:S01]  /*1d210*/  IMAD.MOV.U32 R30, RZ, RZ, 0x1f ;  /* 0x0000001fff1e7424 */ /* 0x000fe200078e00ff */
[----:B------:R-:W-:Y:S02]  /*1d220*/  MOV R3, 0x1d240 ;  /* 0x0001d24000037802 */ /* 0x000fe40000000f00 */
[----:B-12---:R-:W-:Y:S05]  /*1d230*/  CALL.REL.NOINC `($__internal_50_$__cuda_sm70_shflsync_idx_p) ;  /* 0x0000ae3000007944 */ /* 0x006fea0003c00000 */
[----:B------:R-:W-:Y:S01]  /*1d240*/  IMAD.MOV.U32 R6, RZ, RZ, R31 ;  /* 0x000000ffff067224 */ /* 0x000fe200078e001f */
[----:B------:R-:W-:Y:S01]  /*1d250*/  MOV R2, R0 ;  /* 0x0000000000027202 */ /* 0x000fe20000000f00 */
[----:B------:R-:W-:Y:S01]  /*1d260*/  IMAD.MOV.U32 R29, RZ, RZ, R8 ;  /* 0x000000ffff1d7224 */ /* 0x000fe200078e0008 */
[----:B------:R-:W-:-:S02]  /*1d270*/  MOV R30, 0x1f ;  /* 0x0000001f001e7802 */ /* 0x000fc40000000f00 */
[----:B------:R-:W-:Y:S02]  /*1d280*/  MOV R3, 0x1d2a0 ;  /* 0x0001d2a000037802 */ /* 0x000fe40000000f00 */
[----:B------:R-:W-:Y:S05]  /*1d290*/  CALL.REL.NOINC `($__internal_50_$__cuda_sm70_shflsync_idx_p) ;  /* 0x0000add000007944 */ /* 0x000fea0003c00000 */
[----:B------:R-:W-:Y:S01]  /*1d2a0*/  MOV R8, R31 ;  /* 0x0000001f00087202 */ /* 0x000fe20000000f00 */
[----:B------:R-:W-:Y:S05]  /*1d2b0*/  BRA `(.L_x_3165) ;  /* 0xffffca3000007947 */ /* 0x000fea000383ffff */
.L_x_3102:
[----:B------:R-:W-:Y:S01]  /*1d2c0*/  IMAD.MOV.U32 R29, RZ, RZ, R4 ;  /* 0x000000ffff1d7224 */ /* 0x000fe200078e0004 */
[----:B---3--:R-:W-:Y:S01]  /*1d2d0*/  MOV R2, R0 ;  /* 0x0000000000027202 */ /* 0x008fe20000000f00 */
[----:B------:R-:W-:Y:S01]  /*1d2e0*/  IMAD.MOV.U32 R30, RZ, RZ, 0x1f ;  /* 0x0000001fff1e7424 */ /* 0x000fe200078e00ff */
[----:B------:R-:W-:Y:S02]  /*1d2f0*/  MOV R3, 0x1d310 ;  /* 0x0001d31000037802 */ /* 0x000fe40000000f00 */
[----:B-12---:R-:W-:Y:S05]  /*1d300*/  CALL.REL.NOINC `($__internal_50_$__cuda_sm70_shflsync_idx_p) ;  /* 0x0000ad6000007944 */ /* 0x006fea0003c00000 */
[----:B------:R-:W-:Y:S01]  /*1d310*/  MOV R11, R31 ;  /* 0x0000001f000b7202 */ /* 0x000fe20000000f00 */
[----:B------:R-:W-:Y:S05]  /*1d320*/  BRA `(.L_x_3101) ;  /* 0xffffca2000007947 */ /* 0x000fea000383ffff */
        .type           $_ZN7cutlass13device_kernelIN5flash19enable_sm80_to_sm89INS1_16FlashAttnFwdSm80INS1_25CollectiveMainloopFwdSm80ILi8ELi1ELb0EN4cute5tupleIJNS5_1CILi128EEENS7_ILi48EEENS7_ILi256EEEEEELi256ENS_10bfloat16_tEfNS_4arch4Sm80ELb1ELb0ELb1ELb1ELb1ELb1ELb1ELb1EEENS1_21CollectiveEpilogueFwdINS6_IJS8_SA_S9_EEENS6_IJNS7_ILi1EEESI_SI_EEESC_SE_Li256ELb1ELb1ELb1ELb0EEENS1_36VarlenDynamicPersistentTileSchedulerILi128ELi48ELi256ELi256ELb1ELb1ELb0ELb1ELb1ELb1EEEEEEEEEvNT_6ParamsE$_ZZN5flash25CollectiveMainloopFwdSm80ILi8ELi1ELb0EN4cute5tupleIJNS1_1CILi128EEENS3_ILi48EEENS3_ILi256EEEEEELi256EN7cutlass10bfloat16_tEfNS8_4arch4Sm80ELb1ELb0ELb1ELb1ELb1ELb1ELb1ELb1EE3mmaINS_16FlashAttnFwdSm80ISC_NS_21CollectiveEpilogueFwdINS2_IJS4_S6_S5_EEENS2_IJNS3_ILi1EEESH_SH_EEES9_SB_Li256ELb1ELb1ELb1ELb0EEENS_36VarlenDynamicPersistentTileSchedulerILi128ELi48ELi256ELi256ELb1ELb1ELb0ELb1ELb1ELb1EEEE13SharedStorageENS1_6TensorINS1_11ArrayEngineIfLm128EEENS1_6LayoutINS2_IJNS2_IJNS3_ILi2EEESS_EEESH_NS3_ILi32EEEEEENS2_IJNS2_IJSH_SS_EEENS3_ILi0EEENS3_ILi4EEEEEEEEEENS_7SoftmaxILi2ELi0EEEEEbRKNSC_6ParamsERT0_RT1_iRKNS_16SeqlenInfoQKNewKILb1ELb1EEENS2_IJiiiiEEERT_ENKUlvE_clEv,@function
        .size           $_ZN7cutlass13device_kernelIN5flash19enable_sm80_to_sm89INS1_16FlashAttnFwdSm80INS1_25CollectiveMainloopFwdSm80ILi8ELi1ELb0EN4cute5tupleIJNS5_1CILi128EEENS7_ILi48EEENS7_ILi256EEEEEELi256ENS_10bfloat16_tEfNS_4arch4Sm80ELb1ELb0ELb1ELb1ELb1ELb1ELb1ELb1EEENS1_21CollectiveEpilogueFwdINS6_IJS8_SA_S9_EEENS6_IJNS7_ILi1EEESI_SI_EEESC_SE_Li256ELb1ELb1ELb1ELb0EEENS1_36VarlenDynamicPersistentTileSchedulerILi128ELi48ELi256ELi256ELb1ELb1ELb0ELb1ELb1ELb1EEEEEEEEEvNT_6ParamsE$_ZZN5flash25CollectiveMainloopFwdSm80ILi8ELi1ELb0EN4cute5tupleIJNS1_1CILi128EEENS3_ILi48EEENS3_ILi256EEEEEELi256EN7cutlass10bfloat16_tEfNS8_4arch4Sm80ELb1ELb0ELb1ELb1ELb1ELb1ELb1ELb1EE3mmaINS_16FlashAttnFwdSm80ISC_NS_21CollectiveEpilogueFwdINS2_IJS4_S6_S5_EEENS2_IJNS3_ILi1EEESH_SH_EEES9_SB_Li256ELb1ELb1ELb1ELb0EEENS_36VarlenDynamicPersistentTileSchedulerILi128ELi48ELi256ELi256ELb1ELb1ELb0ELb1ELb1ELb1EEEE13SharedStorageENS1_6TensorINS1_11ArrayEngineIfLm128EEENS1_6LayoutINS2_IJNS2_IJNS3_ILi2EEESS_EEESH_NS3_ILi32EEEEEENS2_IJNS2_IJSH_SS_EEENS3_ILi0EEENS3_ILi4EEEEEEEEEENS_7SoftmaxILi2ELi0EEEEEbRKNSC_6ParamsERT0_RT1_iRKNS_16SeqlenInfoQKNewKILb1ELb1EEENS2_IJiiiiEEERT_ENKUlvE_clEv,($__internal_49_$__cuda_sm70_shflsync_bfly_p - $_ZN7cutlass13device_kernelIN5flash19enable_sm80_to_sm89INS1_16FlashAttnFwdSm80INS1_25CollectiveMainloopFwdSm80ILi8ELi1ELb0EN4cute5tupleIJNS5_1CILi128EEENS7_ILi48EEENS7_ILi256EEEEEELi256ENS_10bfloat16_tEfNS_4arch4Sm80ELb1ELb0ELb1ELb1ELb1ELb1ELb1ELb1EEENS1_21CollectiveEpilogueFwdINS6_IJS8_SA_S9_EEENS6_IJNS7_ILi1EEESI_SI_EEESC_SE_Li256ELb1ELb1ELb1ELb0EEENS1_36VarlenDynamicPersistentTileSchedulerILi128ELi48ELi256ELi256ELb1ELb1ELb0ELb1ELb1ELb1EEEEEEEEEvNT_6ParamsE$_ZZN5flash25CollectiveMainloopFwdSm80ILi8ELi1ELb0EN4cute5tupleIJNS1_1CILi128EEENS3_ILi48EEENS3_ILi256EEEEEELi256EN7cutlass10bfloat16_tEfNS8_4arch4Sm80ELb1ELb0ELb1ELb1ELb1ELb1ELb1ELb1EE3mmaINS_16FlashAttnFwdSm80ISC_NS_21CollectiveEpilogueFwdINS2_IJS4_S6_S5_EEENS2_IJNS3_ILi1EEESH_SH_EEES9_SB_Li256ELb1ELb1ELb1ELb0EEENS_36VarlenDynamicPersistentTileSchedulerILi128ELi48ELi256ELi256ELb1ELb1ELb0ELb1ELb1ELb1EEEE13SharedStorageENS1_6TensorINS1_11ArrayEngineIfLm128EEENS1_6LayoutINS2_IJNS2_IJNS3_ILi2EEESS_EEESH_NS3_ILi32EEEEEENS2_IJNS2_IJSH_SS_EEENS3_ILi0EEENS3_ILi4EEEEEEEEEENS_7SoftmaxILi2ELi0EEEEEbRKNSC_6ParamsERT0_RT1_iRKNS_16SeqlenInfoQKNewKILb1ELb1EEENS2_IJiiiiEEERT_ENKUlvE_clEv)
$_ZN7cutlass13device_kernelIN5flash19enable_sm80_to_sm89INS1_16FlashAttnFwdSm80INS1_25CollectiveMainloopFwdSm80ILi8ELi1ELb0EN4cute5tupleIJNS5_1CILi128EEENS7_ILi48EEENS7_ILi256EEEEEELi256ENS_10bfloat16_tEfNS_4arch4Sm80ELb1ELb0ELb1ELb1ELb1ELb1ELb1ELb1EEENS1_21CollectiveEpilogueFwdINS6_IJS8_SA_S9_EEENS6_IJNS7_ILi1EEESI_SI_EEESC_SE_Li256ELb1ELb1ELb1ELb0EEENS1_36VarlenDynamicPersistentTileSchedulerILi128ELi48ELi256ELi256ELb1ELb1ELb0ELb1ELb1ELb1EEEEEEEEEvNT_6ParamsE$_ZZN5flash25CollectiveMainloopFwdSm80ILi8ELi1ELb0EN4cute5tupleIJNS1_1CILi128EEENS3_ILi48EEENS3_ILi256EEEEEELi256EN7cutlass10bfloat16_tEfNS8_4arch4Sm80ELb1ELb0ELb1ELb1ELb1ELb1ELb1ELb1EE3mmaINS_16FlashAttnFwdSm80ISC_NS_21CollectiveEpilogueFwdINS2_IJS4_S6_S5_EEENS2_IJNS3_ILi1EEESH_SH_EEES9_SB_Li256ELb1ELb1ELb1ELb0EEENS_36VarlenDynamicPersistentTileSchedulerILi128ELi48ELi256ELi256ELb1ELb1ELb0ELb1ELb1ELb1EEEE13SharedStorageENS1_6TensorINS1_11ArrayEngineIfLm128EEENS1_6LayoutINS2_IJNS2_IJNS3_ILi2EEESS_EEESH_NS3_ILi32EEEEEENS2_IJNS2_IJSH_SS_EEENS3_ILi0EEENS3_ILi4EEEEEEEEEENS_7SoftmaxILi2ELi0EEEEEbRKNSC_6ParamsERT0_RT1_iRKNS_16SeqlenInfoQKNewKILb1ELb1EEENS2_IJiiiiEEERT_ENKUlvE_clEv:
        /* <DEDUP_REMOVED lines=9> */
[----:B------:R-:W-:Y:S05]  /*1d3c0*/  RET.REL.NODEC R2 `(_ZN7cutlass13device_kernelIN5flash19enable_sm80_to_sm89INS1_16FlashAttnFwdSm80INS1_25CollectiveMainloopFwdSm80ILi8ELi1ELb0EN4cute5tupleIJNS5_1CILi128EEENS7_ILi48EEENS7_ILi256EEEEEELi256ENS_10bfloat16_tEfNS_4arch4Sm80ELb1ELb0ELb1ELb1ELb1ELb1ELb1ELb1EEENS1_21CollectiveEpilogueFwdINS6_IJS8_SA_S9_EEENS6_IJNS7_ILi1EEESI_SI_EEESC_SE_Li256ELb1ELb1ELb1ELb0EEENS1_36VarlenDynamicPersistentTileSchedulerILi128ELi48ELi256ELi256ELb1ELb1ELb0ELb1ELb1ELb1EEEEEEEEEvNT_6ParamsE) ;  /* 0xfffe2c3002007950 */ /* 0x000fea0003c3ffff */
.L_x_3166:
        /* <DEDUP_REMOVED lines=55> */
.L_x_3242:
[----:B------:R-:W-:Y:S05]  /*1d740*/  BRA.DIV ~URZ, `(.L_x_3169) ;  /* 0x00009be27f007947 */ /* 0x000fea000b800000 */
[----:B------:R3:W4:Y:S01]  /*1d750*/  SHFL.IDX PT, R8, R37, RZ, 0x181f ;  /* 0x00181fff25087589 */ /* 0x00072200000e0000 */
[----:B--2---:R-:W-:-:S03]  /*1d760*/  MOV R9, R6 ;  /* 0x0000000600097202 */ /* 0x004fc60000000f00 */
[----:B------:R3:W2:Y:S04]  /*1d770*/  SHFL.IDX PT, R10, R26, RZ, 0x181f ;  /* 0x00181fff1a0a7589 */ /* 0x0006a800000e0000 */
[----:B------:R3:W1:Y:S02]  /*1d780*/  SHFL.IDX PT, R2, R38, RZ, 0x181f ;  /* 0x00181fff26027589 */ /* 0x00066400000e0000 */
.L_x_3243:
        /* <DEDUP_REMOVED lines=54> */
.L_x_3171:
[----:B------:R-:W-:Y:S05]  /*1daf0*/  BSYNC B0 ;  /* 0x0000000000007941 */ /* 0x000fea0003800000 */
.L_x_3170:
[----:B-----5:R-:W-:Y:S02]  /*1db00*/  IMAD.MOV.U32 R6, RZ, RZ, R41 ;  /* 0x000000ffff067224 */ /* 0x020fe400078e0029 */
[----:B-1----:R-:W-:-:S02]  /*1db10*/  IMAD.MOV.U32 R3, RZ, RZ, R32 ;  /* 0x000000ffff037224 */ /* 0x002fc400078e0020 */
[----:B------:R-:W-:Y:S01]  /*1db20*/  IMAD.MOV.U32 R2, RZ, RZ, R33 ;  /* 0x000000ffff027224 */ /* 0x000fe200078e0021 */
[----:B------:R-:W-:Y:S01]  /*1db30*/  PRMT R95, R95, 0x5410, R6 ;  /* 0x000054105f5f7816 */ /* 0x000fe20000000006 */
[----:B----4-:R-:W-:Y:S02]  /*1db40*/  IMAD.MOV.U32 R8, RZ, RZ, R40 ;  /* 0x000000ffff087224 */ /* 0x010fe400078e0028 */
        /* <DEDUP_REMOVED lines=10> */
[----:B------:R-:W-:Y:S02]  /*1dbf0*/  MOV R8, R42 ;  /* 0x0000002a00087202 */ /* 0x000fe40000000f00 */
[----:B------:R-:W-:Y:S02]  /*1dc00*/  MOV R2, R35 ;  /* 0x0000002300027202 */ /* 0x000fe40000000f00 */
[----:B------:R-:W-:Y:S01]  /*1dc10*/  PRMT R97, R8, 0x7610, R97 ;  /* 0x0000761008617816 */ /* 0x000fe20000000061 */
[----:B------:R-:W-:Y:S01]  /*1dc20*/  IMAD.MOV.U32 R8, RZ, RZ, R24 ;  /* 0x000000ffff087224 */ /* 0x000fe200078e0018 */
[----:B------:R-:W-:Y:S01]  /*1dc30*/  PRMT R95, R6, 0x7610, R95 ;  /* 0x00007610065f7816 */ /* 0x000fe2000000005f */
[----:B------:R-:W-:Y:S01]  /*1dc40*/  IMAD.MOV.U32 R6, RZ, RZ, R25 ;  /* 0x000000ffff067224 */ /* 0x000fe200078e0019 */
[----:B------:R-:W-:Y:S01]  /*1dc50*/  PRMT R92, R2, 0x5410, R3 ;  /* 0x00005410025c7816 */ /* 0x000fe20000000003 */
[----:B------:R-:W-:Y:S01]  /*1dc60*/  IMAD.MOV.U32 R2, RZ, RZ, R19 ;  /* 0x000000ffff027224 */ /* 0x000fe200078e0013 */
[----:B------:R-:W-:-:S02]  /*1dc70*/  MOV R3, R18 ;  /* 0x0000001200037202 */ /* 0x000fc40000000f00 */
[----:B------:R-:W-:Y:S02]  /*1dc80*/  PRMT R90, R6, 0x5410, R8 ;  /* 0x00005410065a7816 */ /* 0x000fe40000000008 */
[----:B------:R-:W-:Y:S01]  /*1dc90*/  PRMT R88, R2, 0x5410, R3 ;  /* 0x0000541002587816 */ /* 0x000fe20000000003 */
[----:B------:R-:W-:Y:S05]  /*1dca0*/  BRA.DIV ~URZ, `(.L_x_3172) ;  /* 0x000097c27f007947 */ /* 0x000fea000b800000 */
[----:B------:R1:W2:Y:S04]  /*1dcb0*/  SHFL.IDX PT, R9, R36, 0x1, 0x181f ;  /* 0x00381f0024097f89 */ /* 0x0002a800000e0000 */
[----:B------:R1:W4:Y:S04]  /*1dcc0*/  SHFL.IDX PT, R8, R37, 0x1, 0x181f ;  /* 0x00381f0025087f89 */ /* 0x00032800000e0000 */
[----:B------:R1:W3:Y:S04]  /*1dcd0*/  SHFL.IDX PT, R6, R26, 0x1, 0x181f ;  /* 0x00381f001a067f89 */ /* 0x0002e800000e0000 */
[----:B------:R1:W1:Y:S02]  /*1dce0*/  SHFL.IDX PT, R2, R38, 0x1, 0x181f ;  /* 0x00381f0026027f89 */ /* 0x00026400000e0000 */
.L_x_3244:
        /* <DEDUP_REMOVED lines=52> */
.L_x_3174:
[----:B------:R-:W-:Y:S05]  /*1e030*/  BSYNC B0 ;  /* 0x0000000000007941 */ /* 0x000fea0003800000 */
.L_x_3173:
        /* <DEDUP_REMOVED lines=28> */
.L_x_3245:
[----:B------:R-:W-:Y:S05]  /*1e200*/  BRA.DIV ~URZ, `(.L_x_3176) ;  /* 0x000094727f007947 */ /* 0x000fea000b800000 */
[----:B------:R4:W1:Y:S01]  /*1e210*/  SHFL.IDX PT, R8, R37, 0x2, 0x181f ;  /* 0x00581f0025087f89 */ /* 0x00086200000e0000 */
[----:B--23--:R-:W-:-:S03]  /*1e220*/  MOV R9, R6 ;  /* 0x0000000600097202 */ /* 0x00cfc60000000f00 */
[----:B------:R4:W2:Y:S04]  /*1e230*/  SHFL.IDX PT, R10, R26, 0x2, 0x181f ;  /* 0x00581f001a0a7f89 */ /* 0x0008a800000e0000 */
[----:B------:R4:W3:Y:S02]  /*1e240*/  SHFL.IDX PT, R2, R38, 0x2, 0x181f ;  /* 0x00581f0026027f89 */ /* 0x0008e400000e0000 */
.L_x_3246:
        /* <DEDUP_REMOVED lines=15> */
[CC--:B------:R-:W-:Y:S02]  /*1e340*/  ISETP.GE.AND P1, PT, R4.reuse, R0.reuse, PT ;  /* 0x000000000400720c */ /* 0x0c0fe40003f26270 */
[----:B------:R-:W-:Y:S01]  /*1e350*/  ISETP.GE.AND P0, PT, R13, R0, PT ;  /* 0x000000000d00720c */ /* 0x000fe20003f06270 */
[----:B------:R-:W-:Y:S01]  /*1e360*/  CS2R R58, SRZ ;  /* 0x00000000003a7805 */ /* 0x000fe2000001ff00 */
[----:B------:R-:W-:Y:S01]  /*1e370*/  CS2R R66, SRZ ;  /* 0x0000000000427805 */ /* 0x000fe2000001ff00 */
[----:B------:R-:W-:Y:S01]  /*1e380*/  CS2R R68, SRZ ;  /* 0x0000000000447805 */ /* 0x000fe2000001ff00 */
[----:B------:R-:W-:-:S07]  /*1e390*/  IADD3 R28, R4, 0x40, RZ ;  /* 0x00000040041c7810 */ /* 0x000fce0007ffe0ff */
        /* <DEDUP_REMOVED lines=11> */
[----:B-1----:R-:W-:-:S05]  /*1e450*/  @!P0 IMAD.WIDE R10, R6, 0x2, R2 ;  /* 0x00000002060a8825 */ /* 0x002fca00078e0202 */
[----:B------:R1:W5:Y:S01]  /*1e460*/  @!P0 LD.E.64 R68, [R10.64] ;  /* 0x000000040a448980 */ /* 0x000362000c101b00 */
[----:B------:R-:W-:Y:S01]  /*1e470*/  ISETP.GE.AND P0, PT, R13, R0, PT ;  /* 0x000000000d00720c */ /* 0x000fe20003f06270 */
[----:B------:R-:W-:-:S12]  /*1e480*/  CS2R R72, SRZ ;  /* 0x0000000000487805 */ /* 0x000fd8000001ff00 */
[----:B------:R-:W-:-:S04]  /*1e490*/  @!P0 SHF.R.S32.HI R6, RZ, 0x1f, R13 ;  /* 0x0000001fff068819 */ /* 0x000fc8000001140d */
[----:B------:R-:W-:Y:S02]  /*1e4a0*/  @!P0 LEA.HI R6, R6, R13, RZ, 0x2 ;  /* 0x0000000d06068211 */ /* 0x000fe400078f10ff */
[----:B-1----:R-:W-:-:S04]  /*1e4b0*/  @!P1 SHF.R.S32.HI R10, RZ, 0x1f, R28 ;  /* 0x0000001fff0a9819 */ /* 0x002fc8000001141c */
[----:B------:R-:W-:Y:S02]  /*1e4c0*/  @!P1 LEA.HI R10, R10, R28, RZ, 0x2 ;  /* 0x0000001c0a0a9211 */ /* 0x000fe400078f10ff */
[----:B------:R-:W-:Y:S02]  /*1e4d0*/  @!P0 LOP3.LUT R6, R6, 0xfffffffc, RZ, 0xc0, !PT ;  /* 0xfffffffc06068812 */ /* 0x000fe400078ec0ff */
[----:B------:R-:W-:Y:S01]  /*1e4e0*/  @!P1 LOP3.LUT R10, R10, 0xfffffffc, RZ, 0xc0, !PT ;  /* 0xfffffffc0a0a9812 */ /* 0x000fe200078ec0ff */
[----:B------:R-:W-:Y:S01]  /*1e4f0*/  CS2R R70, SRZ ;  /* 0x0000000000467805 */ /* 0x000fe2000001ff00 */
[----:B------:R-:W-:Y:S01]  /*1e500*/  CS2R R74, SRZ ;  /* 0x00000000004a7805 */ /* 0x000fe2000001ff00 */
[----:B------:R-:W-:Y:S02]  /*1e510*/  CS2R R76, SRZ ;  /* 0x00000000004c7805 */ /* 0x000fe4000001ff00 */
        /* <DEDUP_REMOVED lines=8> */
.L_x_3178:
[----:B------:R-:W-:Y:S05]  /*1e5a0*/  BSYNC B0 ;  /* 0x0000000000007941 */ /* 0x000fea0003800000 */
.L_x_3177:
[----:B--2--5:R-:W-:Y:S01]  /*1e5b0*/  IMAD.MOV.U32 R3, RZ, RZ, R72 ;  /* 0x000000ffff037224 */ /* 0x024fe200078e0048 */
[----:B------:R-:W-:Y:S01]  /*1e5c0*/  SHF.L.U32 R11, R64, 0x7, RZ ;  /* 0x00000007400b7819 */ /* 0x000fe200000006ff */
[----:B---3--:R-:W-:Y:S01]  /*1e5d0*/  IMAD.MOV.U32 R2, RZ, RZ, R73 ;  /* 0x000000ffff027224 */ /* 0x008fe200078e0049 */
[----:B------:R-:W-:Y:S01]  /*1e5e0*/  CS2R R86, SRZ ;  /* 0x0000000000567805 */ /* 0x000fe2000001ff00 */
[----:B-1----:R-:W-:-:S02]  /*1e5f0*/  IMAD.MOV.U32 R8, RZ, RZ, R74 ;  /* 0x000000ffff087224 */ /* 0x002fc400078e004a */
[----:B------:R-:W-:Y:S01]  /*1e600*/  IMAD.MOV.U32 R6, RZ, RZ, R75 ;  /* 0x000000ffff067224 */ /* 0x000fe200078e004b */
[----:B------:R-:W-:Y:S01]  /*1e610*/  PRMT R109, R2, 0x5410, R3 ;  /* 0x00005410026d7816 */ /* 0x000fe20000000003 */
[----:B------:R-:W-:Y:S02]  /*1e620*/  IMAD.MOV.U32 R3, RZ, RZ, R66 ;  /* 0x000000ffff037224 */ /* 0x000fe400078e0042 */
[----:B------:R-:W-:Y:S01]  /*1e630*/  IMAD.MOV.U32 R2, RZ, RZ, R67 ;  /* 0x000000ffff027224 */ /* 0x000fe200078e0043 */
[----:B------:R-:W-:Y:S02]  /*1e640*/  PRMT R111, R6, 0x5410, R8 ;  /* 0x00005410066f7816 */ /* 0x000fe40000000008 */
[----:B------:R-:W-:Y:S02]  /*1e650*/  SHF.R.S32.HI R6, RZ, 0x1f, R27 ;  /* 0x0000001fff067819 */ /* 0x000fe4000001141b */
[----:B------:R-:W-:Y:S01]  /*1e660*/  PRMT R107, R2, 0x5410, R3 ;  /* 0x00005410026b7816 */ /* 0x000fe20000000003 */
[----:B------:R-:W-:Y:S01]  /*1e670*/  IMAD.MOV.U32 R3, RZ, RZ, R60 ;  /* 0x000000ffff037224 */ /* 0x000fe200078e003c */
[----:B------:R-:W-:-:S02]  /*1e680*/  MOV R2, R61 ;  /* 0x0000003d00027202 */ /* 0x000fc40000000f00 */
        /* <DEDUP_REMOVED lines=15> */
[----:B------:R-:W-:Y:S05]  /*1e780*/  BRA.DIV ~URZ, `(.L_x_3179) ;  /* 0x000090327f007947 */ /* 0x000fea000b800000 */
[----:B------:R1:W2:Y:S02]  /*1e790*/  SHFL.IDX PT, R6, R36, 0x3, 0x181f ;  /* 0x00781f0024067f89 */ /* 0x0002a400000e0000 */
.L_x_3247:
[----:B------:R-:W-:Y:S05]  /*1e7a0*/  BRA.DIV ~URZ, `(.L_x_3180) ;  /* 0x000090827f007947 */ /* 0x000fea000b800000 */
[----:B------:R3:W1:Y:S01]  /*1e7b0*/  SHFL.IDX PT, R8, R37, 0x3, 0x181f ;  /* 0x00781f0025087f89 */ /* 0x00066200000e0000 */
[----:B--2---:R-:W-:-:S03]  /*1e7c0*/  MOV R9, R6 ;  /* 0x0000000600097202 */ /* 0x004fc60000000f00 */
[----:B------:R3:W2:Y:S04]  /*1e7d0*/  SHFL.IDX PT, R10, R26, 0x3, 0x181f ;  /* 0x00781f001a0a7f89 */ /* 0x0006a800000e0000 */
[----:B------:R3:W4:Y:S02]  /*1e7e0*/  SHFL.IDX PT, R2, R38, 0x3, 0x181f ;  /* 0x00781f0026027f89 */ /* 0x00072400000e0000 */
.L_x_3248:
[----:B------:R-:W-:Y:S01]  /*1e7f0*/  IADD3 R11, R11, 0x60, RZ ;  /* 0x000000600b0b7810 */ /* 0x000fe20007ffe0ff */
[----:B------:R-:W-:Y:S01]  /*1e800*/  BSSY B0, `(.L_x_3181) ;  /* 0x0000033000007945 */ /* 0x000fe20003800000 */
[----:B--2---:R-:W-:Y:S01]  /*1e810*/  IMAD.MOV.U32 R3, RZ, RZ, R10 ;  /* 0x000000ffff037224 */ /* 0x004fe200078e000a */
[----:B------:R-:W-:Y:S01]  /*1e820*/  CS2R R82, SRZ ;  /* 0x0000000000527805 */ /* 0x000fe2000001ff00 */
[----:B------:R-:W-:Y:S01]  /*1e830*/  ISETP.GE.AND P0, PT, R11, R39, PT ;  /* 0x000000270b00720c */ /* 0x000fe20003f06270 */
[----:B------:R-:W-:Y:S01]  /*1e840*/  CS2R R64, SRZ ;  /* 0x0000000000407805 */ /* 0x000fe2000001ff00 */
[----:B------:R-:W-:Y:S01]  /*1e850*/  CS2R R28, SRZ ;  /* 0x00000000001c7805 */ /* 0x000fe2000001ff00 */
[----:B------:R-:W-:Y:S01]  /*1e860*/  CS2R R84, SRZ ;  /* 0x0000000000547805 */ /* 0x000fe2000001ff00 */
[----:B------:R-:W-:Y:S01]  /*1e870*/  CS2R R80, SRZ ;  /* 0x0000000000507805 */ /* 0x000fe2000001ff00 */
[----:B-1-34-:R-:W-:Y:S01]  /*1e880*/  CS2R R36, SRZ ;  /* 0x0000000000247805 */ /* 0x01afe2000001ff00 */
[----:B------:R-:W-:-:S07]  /*1e890*/  CS2R R30, SRZ ;  /* 0x00000000001e7805 */ /* 0x000fce000001ff00 */
[----:B------:R-:W-:Y:S05]  /*1e8a0*/  @P0 BRA `(.L_x_3182) ;  /* 0x0000028000000947 */ /* 0x000fea0003800000 */
[C---:B------:R-:W-:Y:S01]  /*1e8b0*/  IADD3 R13, R4.reuse, 0x20, RZ ;  /* 0x00000020040d7810 */ /* 0x040fe20007ffe0ff */
[----:B------:R-:W-:Y:S01]  /*1e8c0*/  CS2R R28, SRZ ;  /* 0x00000000001c7805 */ /* 0x000fe2000001ff00 */
[-C--:B------:R-:W-:Y:S02]  /*1e8d0*/  ISETP.GE.AND P0, PT, R4, R0.reuse, PT ;  /* 0x000000000400720c */ /* 0x080fe40003f06270 */
[----:B------:R-:W-:Y:S01]  /*1e8e0*/  ISETP.GE.AND P1, PT, R13, R0, PT ;  /* 0x000000000d00720c */ /* 0x000fe20003f26270 */
[----:B------:R-:W-:-:S10]  /*1e8f0*/  CS2R R30, SRZ ;  /* 0x00000000001e7805 */ /* 0x000fd4000001ff00 */
[----:B------:R-:W-:Y:S02]  /*1e900*/  @!P0 IMAD.WIDE R10, R4, 0x2, R8 ;  /* 0x00000002040a8825 */ /* 0x000fe400078e0208 */
[----:B------:R-:W-:-:S03]  /*1e910*/  @!P1 SHF.R.S32.HI R6, RZ, 0x1f, R13 ;  /* 0x0000001fff069819 */ /* 0x000fc6000001140d */
[----:B------:R1:W5:Y:S01]  /*1e920*/  @!P0 LD.E.64 R28, [R10.64] ;  /* 0x000000040a1c8980 */ /* 0x000362000c101b00 */
[----:B------:R-:W-:Y:S02]  /*1e930*/  @!P1 LEA.HI R6, R6, R13, RZ, 0x2 ;  /* 0x0000000d06069211 */ /* 0x000fe400078f10ff */
[----:B------:R-:W-:Y:S02]  /*1e940*/  IADD3 R13, R4, 0x40, RZ ;  /* 0x00000040040d7810 */ /* 0x000fe40007ffe0ff */
[----:B------:R-:W-:Y:S01]  /*1e950*/  @!P1 LOP3.LUT R6, R6, 0xfffffffc, RZ, 0xc0, !PT ;  /* 0xfffffffc06069812 */ /* 0x000fe200078ec0ff */
[----:B------:R-:W-:Y:S01]  /*1e960*/  CS2R R64, SRZ ;  /* 0x0000000000407805 */ /* 0x000fe2000001ff00 */
[----:B-1----:R-:W-:-:S05]  /*1e970*/  @!P0 IMAD.WIDE R10, R4, 0x2, R2 ;  /* 0x00000002040a8825 */ /* 0x002fca00078e0202 */
[----:B------:R1:W5:Y:S01]  /*1e980*/  @!P0 LD.E.64 R30, [R10.64] ;  /* 0x000000040a1e8980 */ /* 0x000362000c101b00 */
        /* <DEDUP_REMOVED lines=11> */
[----:B-1----:R-:W-:-:S05]  /*1ea40*/  @!P0 IMAD.WIDE R10, R6, 0x2, R8 ;  /* 0x00000002060a8825 */ /* 0x002fca00078e0208 */
[----:B------:R1:W5:Y:S02]  /*1ea50*/  @!P0 LD.E.64 R82, [R10.64] ;  /* 0x000000040a528980 */ /* 0x000364000c101b00 */
[----:B-1----:R-:W-:-:S05]  /*1ea60*/  @!P0 IMAD.WIDE R10, R6, 0x2, R2 ;  /* 0x00000002060a8825 */ /* 0x002fca00078e0202 */
[----:B------:R1:W5:Y:S01]  /*1ea70*/  @!P0 LD.E.64 R80, [R10.64] ;  /* 0x000000040a508980 */ /* 0x000362000c101b00 */
[----:B------:R-:W-:Y:S01]  /*1ea80*/  CS2R R86, SRZ ;  /* 0x0000000000567805 */ /* 0x000fe2000001ff00 */
[----:B-1----:R-:W-:-:S04]  /*1ea90*/  IADD3 R10, R4, 0x60, RZ ;  /* 0x00000060040a7810 */ /* 0x002fc80007ffe0ff */
[----:B------:R-:W-:Y:S01]  /*1eaa0*/  ISETP.GE.AND P0, PT, R10, R0, PT ;  /* 0x000000000a00720c */ /* 0x000fe20003f06270 */
[----:B------:R-:W-:-:S12]  /*1eab0*/  CS2R R84, SRZ ;  /* 0x0000000000547805 */ /* 0x000fd8000001ff00 */
[----:B------:R-:W-:-:S04]  /*1eac0*/  @!P0 SHF.R.S32.HI R6, RZ, 0x1f, R10 ;  /* 0x0000001fff068819 */ /* 0x000fc8000001140a */
[----:B------:R-:W-:-:S04]  /*1ead0*/  @!P0 LEA.HI R6, R6, R10, RZ, 0x2 ;  /* 0x0000000a06068211 */ /* 0x000fc800078f10ff */
[----:B------:R-:W-:-:S05]  /*1eae0*/  @!P0 LOP3.LUT R6, R6, 0xfffffffc, RZ, 0xc0, !PT ;  /* 0xfffffffc06068812 */ /* 0x000fca00078ec0ff */
[----:B------:R-:W-:-:S04]  /*1eaf0*/  @!P0 IMAD.WIDE R8, R6, 0x2, R8 ;  /* 0x0000000206088825 */ /* 0x000fc800078e0208 */
[----:B------:R-:W-:Y:S01]  /*1eb00*/  @!P0 IMAD.WIDE R2, R6, 0x2, R2 ;  /* 0x0000000206028825 */ /* 0x000fe200078e0202 */
[----:B------:R1:W5:Y:S04]  /*1eb10*/  @!P0 LD.E.64 R86, [R8.64] ;  /* 0x0000000408568980 */ /* 0x000368000c101b00 */
[----:B------:R1:W5:Y:S02]  /*1eb20*/  @!P0 LD.E.64 R84, [R2.64] ;  /* 0x0000000402548980 */ /* 0x000364000c101b00 */
.L_x_3182:
[----:B------:R-:W-:Y:S05]  /*1eb30*/  BSYNC B0 ;  /* 0x0000000000007941 */ /* 0x000fea0003800000 */
.L_x_3181:
[----:B-1----:R-:W-:Y:S01]  /*1eb40*/  IADD3 R8, R79, -c[0x0][0x20], RZ ;  /* 0x800008004f087a10 */ /* 0x002fe20007ffe0ff */
[----:B------:R-:W-:-:S04]  /*1eb50*/  DEPBAR.LE SB0, 0x1 ;  /* 0x000080400000791a */ /* 0x000fc80000000000 */
[----:B------:R1:W2:Y:S04]  /*1eb60*/  LDL.64 R2, [R8+0x20] ;  /* 0x0000200008027983 */ /* 0x0002a80000100a00 */
        /* <DEDUP_REMOVED lines=57> */
[----:B------:R-:W-:Y:S02]  /*1ef00*/  SHF.R.U32.HI R3, RZ, 0x10, R21 ;  /* 0x00000010ff037819 */ /* 0x000fe40000011615 */
[----:B------:R-:W-:Y:S02]  /*1ef10*/  PRMT R2, R88, 0x5410, R2 ;  /* 0x0000541058027816 */ /* 0x000fe40000000002 */
[----:B------:R-:W-:Y:S02]  /*1ef20*/  PRMT R3, R89, 0x5410, R3 ;  /* 0x0000541059037816 */ /* 0x000fe40000000003 */
[----:B------:R-:W-:Y:S01]  /*1ef30*/  SHF.R.U64 R11, R20, 0x10, R21 ;  /* 0x00000010140b7819 */ /* 0x000fe20000001215 */
[----:B------:R-:W-:Y:S01]  /*1ef40*/  IMAD.U32 R6, R2, 0x10000, RZ ;  /* 0x0001000002067824 */ /* 0x000fe200078e00ff */
[----:B------:R-:W-:-:S02]  /*1ef50*/  SHF.L.U32 R13, R3, 0x10, RZ ;  /* 0x00000010030d7819 */ /* 0x000fc400000006ff */
        /* <DEDUP_REMOVED lines=37> */
.L_x_3186:
[----:B------:R-:W-:Y:S05]  /*1f1b0*/  BSYNC B0 ;  /* 0x0000000000007941 */ /* 0x000fea0003800000 */
.L_x_3185:
        /* <DEDUP_REMOVED lines=50> */
.L_x_3188:
[----:B------:R-:W-:Y:S05]  /*1f4e0*/  BSYNC B0 ;  /* 0x0000000000007941 */ /* 0x000fea0003800000 */
.L_x_3187:
        /* <DEDUP_REMOVED lines=22> */
[----:B------:R-:W-:Y:S01]  /*1f650*/  LOP3.LUT R11, R2, 0xffff0000, RZ, 0xc0, !PT ;  /* 0xffff0000020b7812 */ /* 0x000fe200078ec0ff */
[C---:B------:R-:W-:Y:S01]  /*1f660*/  IMAD.U32 R18, R19.reuse, 0x10000, RZ ;  /* 0x0001000013127824 */ /* 0x040fe200078e00ff */
[----:B------:R-:W-:Y:S02]  /*1f670*/  LOP3.LUT R2, R19, 0xffff0000, RZ, 0xc0, !PT ;  /* 0xffff000013027812 */ /* 0x000fe400078ec0ff */
[C---:B------:R-:W-:Y:S02]  /*1f680*/  LOP3.LUT R14, R16.reuse, 0xffff0000, RZ, 0xc0, !PT ;  /* 0xffff0000100e7812 */ /* 0x040fe400078ec0ff */
[----:B------:R-:W-:Y:S01]  /*1f690*/  SHF.L.U32 R16, R16, 0x10, RZ ;  /* 0x0000001010107819 */ /* 0x000fe200000006ff */
[C---:B------:R-:W-:Y:S02]  /*1f6a0*/  FMUL.FTZ R3, R2.reuse, R11 ;  /* 0x0000000b02037220 */ /* 0x040fe40000410000 */
[----:B------:R-:W-:-:S02]  /*1f6b0*/  FMUL.FTZ R19, R2, R13 ;  /* 0x0000000d02137220 */ /* 0x000fc40000410000 */
[----:B------:R-:W-:Y:S02]  /*1f6c0*/  IMAD.U32 R2, R6, 0x10000, RZ ;  /* 0x0001000006027824 */ /* 0x000fe400078e00ff */
[C---:B------:R-:W-:Y:S02]  /*1f6d0*/  FFMA.FTZ R13, R18.reuse, R13, -R3 ;  /* 0x0000000d120d7223 */ /* 0x040fe40000010803 */
[----:B------:R-:W-:Y:S01]  /*1f6e0*/  FFMA.FTZ R19, R18, R11, R19 ;  /* 0x0000000b12137223 */ /* 0x000fe20000010013 */
[----:B------:R-:W-:Y:S01]  /*1f6f0*/  F2FP.BF16.PACK_AB R18, R15, R20 ;  /* 0x000000140f12723e */ /* 0x000fe200000010ff */
[----:B------:R-:W-:Y:S02]  /*1f700*/  IMAD.U32 R3, R10, 0x10000, RZ ;  /* 0x000100000a037824 */ /* 0x000fe400078e00ff */
[----:B------:R-:W-:Y:S01]  /*1f710*/  FMUL.FTZ R11, R14, R2 ;  /* 0x000000020e0b7220 */ /* 0x000fe20000410000 */
[----:B------:R-:W-:-:S03]  /*1f720*/  F2FP.BF16.PACK_AB R19, R19, R13 ;  /* 0x0000000d1313723e */ /* 0x000fc600000010ff */
        /* <DEDUP_REMOVED lines=14> */
.L_x_3190:
[----:B------:R-:W-:Y:S05]  /*1f810*/  BSYNC B0 ;  /* 0x0000000000007941 */ /* 0x000fea0003800000 */
.L_x_3189:
[----:B------:R-:W-:-:S04]  /*1f820*/  IADD3 R2, R4, 0x60, RZ ;  /* 0x0000006004027810 */ /* 0x000fc80007ffe0ff */
[----:B------:R-:W-:-:S13]  /*1f830*/  ISETP.GE.AND P0, PT, R2, R0, PT ;  /* 0x000000000200720c */ /* 0x000fda0003f06270 */
[----:B------:R-:W-:Y:S05]  /*1f840*/  @P0 BRA `(.L_x_3184) ;  /* 0x000002e000000947 */ /* 0x000fea0003800000 */
[----:B-1----:R-:W2:Y:S01]  /*1f850*/  LD.E.128 R16, [R8.64+0xc000] ;  /* 0x00c0000408107980 */ /* 0x002ea2000c101d00 */
[----:B------:R-:W-:Y:S02]  /*1f860*/  SHF.R.U32.HI R2, RZ, 0x10, R43 ;  /* 0x00000010ff027819 */ /* 0x000fe4000001162b */
[----:B------:R-:W-:Y:S02]  /*1f870*/  SHF.R.U32.HI R3, RZ, 0x10, R41 ;  /* 0x00000010ff037819 */ /* 0x000fe40000011629 */
[C---:B------:R-:W-:Y:S02]  /*1f880*/  PRMT R2, R95.reuse, 0x5410, R2 ;  /* 0x000054105f027816 */ /* 0x040fe40000000002 */
        /* <DEDUP_REMOVED lines=13> */
[----:B------:R-:W-:Y:S02]  /*1f960*/  SHF.R.U64 R10, R42, 0x10, R43 ;  /* 0x000000102a0a7819 */ /* 0x000fe4000000122b */
[----:B------:R-:W-:Y:S01]  /*1f970*/  SHF.R.U64 R6, R40, 0x10, R41 ;  /* 0x0000001028067819 */ /* 0x000fe20000001229 */
[----:B------:R-:W-:-:S02]  /*1f980*/  FMUL.FTZ R3, R2, R11 ;  /* 0x0000000b02037220 */ /* 0x000fc40000410000 */
[-C--:B------:R-:W-:Y:S02]  /*1f990*/  FMUL.FTZ R2, R2, R13.reuse ;  /* 0x0000000d02027220 */ /* 0x080fe40000410000 */
[C---:B------:R-:W-:Y:S01]  /*1f9a0*/  FFMA.FTZ R13, R18.reuse, R13, -R3 ;  /* 0x0000000d120d7223 */ /* 0x040fe20000010803 */
[C---:B------:R-:W-:Y:S01]  /*1f9b0*/  PRMT R3, R97.reuse, 0x5432, R6 ;  /* 0x0000543261037816 */ /* 0x040fe20000000006 */
[----:B------:R-:W-:Y:S01]  /*1f9c0*/  FFMA.FTZ R19, R18, R11, R2 ;  /* 0x0000000b12137223 */ /* 0x000fe20000010002 */
[----:B------:R-:W-:Y:S02]  /*1f9d0*/  PRMT R2, R97, 0x5410, R10 ;  /* 0x0000541061027816 */ /* 0x000fe4000000000a */
[C---:B------:R-:W-:Y:S01]  /*1f9e0*/  LOP3.LUT R6, R16.reuse, 0xffff0000, RZ, 0xc0, !PT ;  /* 0xffff000010067812 */ /* 0x040fe200078ec0ff */
[----:B------:R-:W-:Y:S01]  /*1f9f0*/  IMAD.U32 R16, R16, 0x10000, RZ ;  /* 0x0001000010107824 */ /* 0x000fe200078e00ff */
[----:B------:R-:W-:Y:S01]  /*1fa00*/  SHF.L.U32 R11, R3, 0x10, RZ ;  /* 0x00000010030b7819 */ /* 0x000fe200000006ff */
[----:B------:R-:W-:Y:S01]  /*1fa10*/  IMAD.U32 R14, R2, 0x10000, RZ ;  /* 0x00010000020e7824 */ /* 0x000fe200078e00ff */
[----:B------:R-:W-:-:S02]  /*1fa20*/  F2FP.BF16.PACK_AB R18, R15, R20 ;  /* 0x000000140f12723e */ /* 0x000fc400000010ff */
[----:B------:R-:W-:Y:S01]  /*1fa30*/  F2FP.BF16.PACK_AB R19, R19, R13 ;  /* 0x0000000d1313723e */ /* 0x000fe200000010ff */
[CC--:B------:R-:W-:Y:S02]  /*1fa40*/  FMUL.FTZ R10, R6.reuse, R14.reuse ;  /* 0x0000000e060a7220 */ /* 0x0c0fe40000410000 */
[-C--:B------:R-:W-:Y:S02]  /*1fa50*/  FMUL.FTZ R6, R6, R11.reuse ;  /* 0x0000000b06067220 */ /* 0x080fe40000410000 */
[----:B------:R-:W-:Y:S01]  /*1fa60*/  FFMA.FTZ R10, R16, R11, -R10 ;  /* 0x0000000b100a7223 */ /* 0x000fe2000001080a */
[----:B------:R-:W-:Y:S01]  /*1fa70*/  LOP3.LUT R11, R2, 0xffff0000, RZ, 0xc0, !PT ;  /* 0xffff0000020b7812 */ /* 0x000fe200078ec0ff */
[----:B------:R-:W-:Y:S01]  /*1fa80*/  FFMA.FTZ R6, R16, R14, R6 ;  /* 0x0000000e10067223 */ /* 0x000fe20000010006 */
[----:B------:R-:W-:Y:S02]  /*1fa90*/  LOP3.LUT R14, R3, 0xffff0000, RZ, 0xc0, !PT ;  /* 0xffff0000030e7812 */ /* 0x000fe400078ec0ff */
[----:B------:R-:W-:-:S02]  /*1faa0*/  LOP3.LUT R2, R17, 0xffff0000, RZ, 0xc0, !PT ;  /* 0xffff000011027812 */ /* 0x000fc400078ec0ff */
        /* <DEDUP_REMOVED lines=8> */
.L_x_3184:
[----:B------:R-:W-:Y:S05]  /*1fb30*/  BSYNC B1 ;  /* 0x0000000000017941 */ /* 0x000fea0003800000 */
.L_x_3183:
        /* <DEDUP_REMOVED lines=28> */
[----:B------:R-:W-:Y:S01]  /*1fd00*/  FFMA.FTZ R13, R18, R13, -R3 ;  /* 0x0000000d120d7223 */ /* 0x000fe20000010803 */
[----:B------:R-:W-:Y:S01]  /*1fd10*/  PRMT R3, R96, 0x5432, R6 ;  /* 0x0000543260037816 */ /* 0x000fe20000000006 */
        /* <DEDUP_REMOVED lines=23> */
.L_x_3194:
[----:B------:R-:W-:Y:S05]  /*1fe90*/  BSYNC B0 ;  /* 0x0000000000007941 */ /* 0x000fea0003800000 */
.L_x_3193:
        /* <DEDUP_REMOVED lines=9> */
[C---:B------:R-:W-:Y:S01]  /*1ff30*/  LOP3.LUT R22, R2.reuse, 0xffff0000, RZ, 0xc0, !PT ;  /* 0xffff000002167812 */ /* 0x040fe200078ec0ff */
[----:B------:R-:W-:Y:S01]  /*1ff40*/  IMAD.U32 R20, R2, 0x10000, RZ ;  /* 0x0001000002147824 */ /* 0x000fe200078e00ff */
[----:B------:R-:W-:-:S02]  /*1ff50*/  SHF.L.U32 R21, R10, 0x10, RZ ;  /* 0x000000100a157819 */ /* 0x000fc400000006ff */
[----:B------:R-:W-:Y:S02]  /*1ff60*/  LOP3.LUT R10, R10, 0xffff0000, RZ, 0xc0, !PT ;  /* 0xffff00000a0a7812 */ /* 0x000fe400078ec0ff */
[----:B------:R-:W-:Y:S02]  /*1ff70*/  SHF.R.U64 R13, R48, 0x10, R49 ;  /* 0x00000010300d7819 */ /* 0x000fe40000001231 */
[----:B------:R-:W-:Y:S02]  /*1ff80*/  SHF.R.U64 R11, R50, 0x10, R51 ;  /* 0x00000010320b7819 */ /* 0x000fe40000001233 */
[----:B------:R-:W-:Y:S02]  /*1ff90*/  PRMT R13, R99, 0x5432, R13 ;  /* 0x00005432630d7816 */ /* 0x000fe4000000000d */
[----:B------:R-:W-:-:S05]  /*1ffa0*/  PRMT R11, R98, 0x5432, R11 ;  /* 0x00005432620b7816 */ /* 0x000fca000000000b */
[----:B------:R-:W-:Y:S01]  /*1ffb0*/  IMAD.U32 R23, R11, 0x10000, RZ ;  /* 0x000100000b177824 */ /* 0x000fe200078e00ff */
[C---:B--2---:R-:W-:Y:S01]  /*1ffc0*/  LOP3.LUT R3, R18.reuse, 0xffff0000, RZ, 0xc0, !PT ;  /* 0xffff000012037812 */ /* 0x044fe200078ec0ff */
[----:B------:R-:W-:Y:S01]  /*1ffd0*/  IMAD.U32 R6, R18, 0x10000, RZ ;  /* 0x0001000012067824 */ /* 0x000fe200078e00ff */
[C---:B------:R-:W-:Y:S01]  /*1ffe0*/  LOP3.LUT R18, R19.reuse, 0xffff0000, RZ, 0xc0, !PT ;  /* 0xffff000013127812 */ /* 0x040fe200078ec0ff */
[----:B------:R-:W-:Y:S01]  /*1fff0*/  IMAD.U32 R14, R19, 0x10000, RZ ;  /* 0x00010000130e7824 */ /* 0x000fe200078e00ff */
[----:B------:R-:W-:Y:S01]  /*20000*/  SHF.L.U32 R2, R17, 0x10, RZ ;  /* 0x0000001011027819 */ /* 0x000fe200000006ff */
[C---:B------:R-:W-:Y:S02]  /*20010*/  FMUL.FTZ R15, R3.reuse, R20 ;  /* 0x00000014030f7220 */ /* 0x040fe40000410000 */
[-C--:B------:R-:W-:Y:S02]  /*20020*/  FMUL.FTZ R3, R3, R21.reuse ;  /* 0x0000001503037220 */ /* 0x080fe40000410000 */
[----:B------:R-:W-:-:S02]  /*20030*/  FFMA.FTZ R21, R6, R21, -R15 ;  /* 0x0000001506157223 */ /* 0x000fc4000001080f */
[C---:B------:R-:W-:Y:S02]  /*20040*/  FMUL.FTZ R15, R18.reuse, R22 ;  /* 0x00000016120f7220 */ /* 0x040fe40000410000 */
[----:B------:R-:W-:Y:S01]  /*20050*/  FMUL.FTZ R19, R18, R10 ;  /* 0x0000000a12137220 */ /* 0x000fe20000410000 */
[----:B------:R-:W-:Y:S01]  /*20060*/  LOP3.LUT R18, R11, 0xffff0000, RZ, 0xc0, !PT ;  /* 0xffff00000b127812 */ /* 0x000fe200078ec0ff */
[----:B------:R-:W-:Y:S01]  /*20070*/  FFMA.FTZ R20, R6, R20, R3 ;  /* 0x0000001406147223 */ /* 0x000fe20000010003 */
[----:B------:R-:W-:Y:S01]  /*20080*/  LOP3.LUT R3, R16, 0xffff0000, RZ, 0xc0, !PT ;  /* 0xffff000010037812 */ /* 0x000fe200078ec0ff */
[C---:B------:R-:W-:Y:S02]  /*20090*/  FFMA.FTZ R15, R14.reuse, R10, -R15 ;  /* 0x0000000a0e0f7223 */ /* 0x040fe4000001080f */
[----:B------:R-:W-:Y:S01]  /*200a0*/  FFMA.FTZ R19, R14, R22, R19 ;  /* 0x000000160e137223 */ /* 0x000fe20000010013 */
[----:B------:R-:W-:Y:S01]  /*200b0*/  SHF.L.U32 R14, R13, 0x10, RZ ;  /* 0x000000100d0e7819 */ /* 0x000fe200000006ff */
[----:B------:R-:W-:Y:S01]  /*200c0*/  IMAD.U32 R6, R16, 0x10000, RZ ;  /* 0x0001000010067824 */ /* 0x000fe200078e00ff */
[----:B------:R-:W-:Y:S01]  /*200d0*/  LOP3.LUT R16, R17, 0xffff0000, RZ, 0xc0, !PT ;  /* 0xffff000011107812 */ /* 0x000fe200078ec0ff */
[----:B------:R-:W-:Y:S01]  /*200e0*/  FMUL.FTZ R10, R3, R23 ;  /* 0x00000017030a7220 */ /* 0x000fe20000410000 */
[----:B------:R-:W-:Y:S01]  /*200f0*/  LOP3.LUT R13, R13, 0xffff0000, RZ, 0xc0, !PT ;  /* 0xffff00000d0d7812 */ /* 0x000fe200078ec0ff */
[----:B------:R-:W-:Y:S01]  /*20100*/  FMUL.FTZ R11, R3, R14 ;  /* 0x0000000e030b7220 */ /* 0x000fe20000410000 */
[----:B------:R-:W-:Y:S01]  /*20110*/  F2FP.BF16.PACK_AB R19, R19, R15 ;  /* 0x0000000f1313723e */ /* 0x000fe200000010ff */
[----:B------:R-:W-:-:S02]  /*20120*/  FMUL.FTZ R3, R16, R18 ;  /* 0x0000001210037220 */ /* 0x000fc40000410000 */
[----:B------:R-:W-:Y:S02]  /*20130*/  FMUL.FTZ R17, R16, R13 ;  /* 0x0000000d10117220 */ /* 0x000fe40000410000 */
[C---:B------:R-:W-:Y:S02]  /*20140*/  FFMA.FTZ R10, R6.reuse, R14, -R10 ;  /* 0x0000000e060a7223 */ /* 0x040fe4000001080a */
[----:B------:R-:W-:Y:S02]  /*20150*/  FFMA.FTZ R16, R6, R23, R11 ;  /* 0x0000001706107223 */ /* 0x000fe4000001000b */
[C---:B------:R-:W-:Y:S02]  /*20160*/  FFMA.FTZ R3, R2.reuse, R13, -R3 ;  /* 0x0000000d02037223 */ /* 0x040fe40000010803 */
[----:B------:R-:W-:Y:S01]  /*20170*/  FFMA.FTZ R17, R2, R18, R17 ;  /* 0x0000001202117223 */ /* 0x000fe20000010011 */
[----:B------:R-:W-:Y:S02]  /*20180*/  F2FP.BF16.PACK_AB R18, R20, R21 ;  /* 0x000000151412723e */ /* 0x000fe400000010ff */
[----:B------:R-:W-:-:S02]  /*20190*/  F2FP.BF16.PACK_AB R16, R16, R10 ;  /* 0x0000000a1010723e */ /* 0x000fc400000010ff */
[----:B------:R-:W-:-:S05]  /*201a0*/  F2FP.BF16.PACK_AB R17, R17, R3 ;  /* 0x000000031111723e */ /* 0x000fca00000010ff */
[----:B------:R1:W-:Y:S02]  /*201b0*/  ST.E.128 [R8.64+0x5000], R16 ;  /* 0x0050001008007985 */ /* 0x0003e4000c101d04 */
.L_x_3196:
[----:B------:R-:W-:Y:S05]  /*201c0*/  BSYNC B0 ;  /* 0x0000000000007941 */ /* 0x000fea0003800000 */
.L_x_3195:
        /* <DEDUP_REMOVED lines=50> */
.L_x_3198:
[----:B------:R-:W-:Y:S05]  /*204f0*/  BSYNC B0 ;  /* 0x0000000000007941 */ /* 0x000fea0003800000 */
.L_x_3197:
        /* <DEDUP_REMOVED lines=49> */
.L_x_3192:
[----:B------:R-:W-:Y:S05]  /*20810*/  BSYNC B1 ;  /* 0x0000000000017941 */ /* 0x000fea0003800000 */
.L_x_3191:
        /* <DEDUP_REMOVED lines=53> */
.L_x_3202:
[----:B------:R-:W-:Y:S05]  /*20b70*/  BSYNC B0 ;  /* 0x0000000000007941 */ /* 0x000fea0003800000 */
.L_x_3201:
        /* <DEDUP_REMOVED lines=50> */
.L_x_3204:
[----:B------:R-:W-:Y:S05]  /*20ea0*/  BSYNC B0 ;  /* 0x0000000000007941 */ /* 0x000fea0003800000 */
.L_x_3203:
        /* <DEDUP_REMOVED lines=50> */
.L_x_3206:
[----:B------:R-:W-:Y:S05]  /*211d0*/  BSYNC B0 ;  /* 0x0000000000007941 */ /* 0x000fea0003800000 */
.L_x_3205:
        /* <DEDUP_REMOVED lines=49> */
.L_x_3200:
[----:B------:R-:W-:Y:S05]  /*214f0*/  BSYNC B1 ;  /* 0x0000000000017941 */ /* 0x000fea0003800000 */
.L_x_3199:
[----:B------:R-:W-:Y:S01]  /*21500*/  IADD3 R2, R78, 0x60, RZ ;  /* 0x000000604e027810 */ /* 0x000fe20007ffe0ff */
[----:B------:R-:W-:-:S03]  /*21510*/  IMAD.MOV.U32 R3, RZ, RZ, 0x0 ;  /* 0x00000000ff037424 */ /* 0x000fc600078e00ff */
[----:B------:R-:W-:Y:S01]  /*21520*/  ISETP.GE.AND P0, PT, R2, R26, PT ;  /* 0x0000001a0200720c */ /* 0x000fe20003f06270 */
[----:B------:R-:W-:-:S12]  /*21530*/  IMAD.MOV.U32 R2, RZ, RZ, R136 ;  /* 0x000000ffff027224 */ /* 0x000fd800078e0088 */
[----:B------:R-:W-:Y:S05]  /*21540*/  @P0 RET.REL.NODEC R2 `(_ZN7cutlass13device_kernelIN5flash19enable_sm80_to_sm89INS1_16FlashAttnFwdSm80INS1_25CollectiveMainloopFwdSm80ILi8ELi1ELb0EN4cute5tupleIJNS5_1CILi128EEENS7_ILi48EEENS7_ILi256EEEEEELi256ENS_10bfloat16_tEfNS_4arch4Sm80ELb1ELb0ELb1ELb1ELb1ELb1ELb1ELb1EEENS1_21CollectiveEpilogueFwdINS6_IJS8_SA_S9_EEENS6_IJNS7_ILi1EEESI_SI_EEESC_SE_Li256ELb1ELb1ELb1ELb0EEENS1_36VarlenDynamicPersistentTileSchedulerILi128ELi48ELi256ELi256ELb1ELb1ELb0ELb1ELb1ELb1EEEEEEEEEvNT_6ParamsE) ;  /* 0xfffdeab002000950 */ /* 0x000fea0003c3ffff */
        /* <DEDUP_REMOVED lines=49> */
.L_x_3208:
[----:B------:R-:W-:Y:S05]  /*21860*/  BSYNC B0 ;  /* 0x0000000000007941 */ /* 0x000fea0003800000 */
.L_x_3207:
        /* <DEDUP_REMOVED lines=50> */
.L_x_3210:
[----:B------:R-:W-:Y:S05]  /*21b90*/  BSYNC B0 ;  /* 0x0000000000007941 */ /* 0x000fea0003800000 */
.L_x_3209:
        /* <DEDUP_REMOVED lines=50> */
.L_x_3212:
[----:B------:R-:W-:Y:S05]  /*21ec0*/  BSYNC B0 ;  /* 0x0000000000007941 */ /* 0x000fea0003800000 */
.L_x_3211:
[----:B------:R-:W-:Y:S01]  /*21ed0*/  IADD3 R4, R4, 0x60, RZ ;  /* 0x0000006004047810 */ /* 0x000fe20007ffe0ff */
[----:B------:R-:W-:Y:S02]  /*21ee0*/  IMAD.MOV.U32 R2, RZ, RZ, R136 ;  /* 0x000000ffff027224 */ /* 0x000fe400078e0088 */
[----:B------:R-:W-:Y:S01]  /*21ef0*/  IMAD.MOV.U32 R3, RZ, RZ, 0x0 ;  /* 0x00000000ff037424 */ /* 0x000fe200078e00ff */
[----:B------:R-:W-:-:S13]  /*21f00*/  ISETP.GE.AND P0, PT, R4, R0, PT ;  /* 0x000000000400720c */ /* 0x000fda0003f06270 */
[----:B------:R-:W-:Y:S05]  /*21f10*/  @P0 RET.REL.NODEC R2 `(_ZN7cutlass13device_kernelIN5flash19enable_sm80_to_sm89INS1_16FlashAttnFwdSm80INS1_25CollectiveMainloopFwdSm80ILi8ELi1ELb0EN4cute5tupleIJNS5_1CILi128EEENS7_ILi48EEENS7_ILi256EEEEEELi256ENS_10bfloat16_tEfNS_4arch4Sm80ELb1ELb0ELb1ELb1ELb1ELb1ELb1ELb1EEENS1_21CollectiveEpilogueFwdINS6_IJS8_SA_S9_EEENS6_IJNS7_ILi1EEESI_SI_EEESC_SE_Li256ELb1ELb1ELb1ELb0EEENS1_36VarlenDynamicPersistentTileSchedulerILi128ELi48ELi256ELi256ELb1ELb1ELb0ELb1ELb1ELb1EEEEEEEEEvNT_6ParamsE) ;  /* 0xfffde0e002000950 */ /* 0x000fea0003c3ffff */
        /* <DEDUP_REMOVED lines=48> */
[----:B------:R-:W-:Y:S05]  /*22220*/  RET.REL.NODEC R2 `(_ZN7cutlass13device_kernelIN5flash19enable_sm80_to_sm89INS1_16FlashAttnFwdSm80INS1_25CollectiveMainloopFwdSm80ILi8ELi1ELb0EN4cute5tupleIJNS5_1CILi128EEENS7_ILi48EEENS7_ILi256EEEEEELi256ENS_10bfloat16_tEfNS_4arch4Sm80ELb1ELb0ELb1ELb1ELb1ELb1ELb1ELb1EEENS1_21CollectiveEpilogueFwdINS6_IJS8_SA_S9_EEENS6_IJNS7_ILi1EEESI_SI_EEESC_SE_Li256ELb1ELb1ELb1ELb0EEENS1_36VarlenDynamicPersistentTileSchedulerILi128ELi48ELi256ELi256ELb1ELb1ELb0ELb1ELb1ELb1EEEEEEEEEvNT_6ParamsE) ;  /* 0xfffdddd002007950 */ /* 0x000fea0003c3ffff */
.L_x_3167:
        /* <DEDUP_REMOVED lines=19> */
[----:B------:R-:W-:Y:S01]  /*22360*/  IMAD R3, R8, R22, R9 ;  /* 0x0000001608037224 */ /* 0x000fe200078e0209 */
        /* <DEDUP_REMOVED lines=8> */
.L_x_3249:
[----:B------:R-:W-:Y:S05]  /*223f0*/  BRA.DIV ~URZ, `(.L_x_3214) ;  /* 0x000055e27f007947 */ /* 0x000fea000b800000 */
[----:B------:R3:W4:Y:S01]  /*22400*/  SHFL.IDX PT, R8, R25, RZ, 0x181f ;  /* 0x00181fff19087589 */ /* 0x00072200000e0000 */
[----:B--2---:R-:W-:-:S03]  /*22410*/  MOV R9, R4 ;  /* 0x0000000400097202 */ /* 0x004fc60000000f00 */
[----:B------:R3:W2:Y:S04]  /*22420*/  SHFL.IDX PT, R6, R13, RZ, 0x181f ;  /* 0x00181fff0d067589 */ /* 0x0006a800000e0000 */
[----:B------:R3:W1:Y:S02]  /*22430*/  SHFL.IDX PT, R2, R26, RZ, 0x181f ;  /* 0x00181fff1a027589 */ /* 0x00066400000e0000 */
.L_x_3250:
        /* <DEDUP_REMOVED lines=36> */
.L_x_3216:
[----:B------:R-:W-:Y:S05]  /*22680*/  BSYNC B0 ;  /* 0x0000000000007941 */ /* 0x000fea0003800000 */
.L_x_3215:
        /* <DEDUP_REMOVED lines=29> */
.L_x_3251:
        /* <DEDUP_REMOVED lines=34> */
.L_x_3219:
[----:B------:R-:W-:Y:S05]  /*22a80*/  BSYNC B0 ;  /* 0x0000000000007941 */ /* 0x000fea0003800000 */
.L_x_3218:
[----:B-----5:R-:W-:Y:S02]  /*22a90*/  IMAD.MOV.U32 R6, RZ, RZ, R62 ;  /* 0x000000ffff067224 */ /* 0x020fe400078e003e */
[----:B------:R-:W-:-:S02]  /*22aa0*/  IMAD.MOV.U32 R4, RZ, RZ, R63 ;  /* 0x000000ffff047224 */ /* 0x000fc400078e003f */
[----:B--2---:R-:W-:Y:S02]  /*22ab0*/  IMAD.MOV.U32 R3, RZ, RZ, R60 ;  /* 0x000000ffff037224 */ /* 0x004fe400078e003c */
[----:B-1----:R-:W-:Y:S01]  /*22ac0*/  IMAD.MOV.U32 R2, RZ, RZ, R61 ;  /* 0x000000ffff027224 */ /* 0x002fe200078e003d */
[----:B------:R-:W-:Y:S01]  /*22ad0*/  PRMT R110, R6, 0x5410, R4 ;  /* 0x00005410066e7816 */ /* 0x000fe20000000004 */
[----:B------:R-:W-:Y:S01]  /*22ae0*/  IMAD.MOV.U32 R6, RZ, RZ, R50 ;  /* 0x000000ffff067224 */ /* 0x000fe200078e0032 */
[----:B------:R-:W-:Y:S01]  /*22af0*/  PRMT R107, R107, 0x5410, R3 ;  /* 0x000054106b6b7816 */ /* 0x000fe20000000003 */
        /* <DEDUP_REMOVED lines=19> */
[----:B------:R-:W-:-:S02]  /*22c30*/  PRMT R106, R4, 0x7610, R106 ;  /* 0x00007610046a7816 */ /* 0x000fc4000000006a */
[----:B------:R-:W-:Y:S01]  /*22c40*/  PRMT R103, R2, 0x5410, R3 ;  /* 0x0000541002677816 */ /* 0x000fe20000000003 */
[----:B------:R-:W-:Y:S05]  /*22c50*/  BRA.DIV ~URZ, `(.L_x_3220) ;  /* 0x000050527f007947 */ /* 0x000fea000b800000 */
[----:B------:R1:W2:Y:S02]  /*22c60*/  SHFL.IDX PT, R4, R24, 0x2, 0x181f ;  /* 0x00581f0018047f89 */ /* 0x0002a400000e0000 */
.L_x_3252:
[----:B------:R-:W-:Y:S05]  /*22c70*/  BRA.DIV ~URZ, `(.L_x_3221) ;  /* 0x000050a27f007947 */ /* 0x000fea000b800000 */
[----:B----4-:R3:W4:Y:S01]  /*22c80*/  SHFL.IDX PT, R8, R25, 0x2, 0x181f ;  /* 0x00581f0019087f89 */ /* 0x01072200000e0000 */
[----:B--2---:R-:W-:-:S03]  /*22c90*/  MOV R9, R4 ;  /* 0x0000000400097202 */ /* 0x004fc60000000f00 */
[----:B------:R3:W2:Y:S04]  /*22ca0*/  SHFL.IDX PT, R6, R13, 0x2, 0x181f ;  /* 0x00581f000d067f89 */ /* 0x0006a800000e0000 */
[----:B------:R3:W1:Y:S02]  /*22cb0*/  SHFL.IDX PT, R2, R26, 0x2, 0x181f ;  /* 0x00581f001a027f89 */ /* 0x00066400000e0000 */
.L_x_3253:
        /* <DEDUP_REMOVED lines=24> */
[C---:B----4-:R-:W-:Y:S02]  /*22e40*/  @!P1 IMAD.WIDE R14, R45.reuse, 0x2, R8 ;  /* 0x000000022d0e9825 */ /* 0x050fe400078e0208 */
[----:B------:R-:W-:Y:S02]  /*22e50*/  @!P0 SHF.R.S32.HI R4, RZ, 0x1f, R6 ;  /* 0x0000001fff048819 */ /* 0x000fe40000011406 */
[----:B-1----:R-:W-:Y:S01]  /*22e60*/  @!P1 IMAD.WIDE R10, R45, 0x2, R2 ;  /* 0x000000022d0a9825 */ /* 0x002fe200078e0202 */
[----:B------:R1:W5:Y:S01]  /*22e70*/  @!P1 LD.E.128 R68, [R14.64] ;  /* 0x000000040e449980 */ /* 0x000362000c101d00 */
[----:B------:R-:W-:-:S03]  /*22e80*/  @!P0 LEA.HI R4, R4, R6, RZ, 0x3 ;  /* 0x0000000604048211 */ /* 0x000fc600078f18ff */
[----:B------:R1:W5:Y:S01]  /*22e90*/  @!P1 LD.E.128 R72, [R10.64] ;  /* 0x000000040a489980 */ /* 0x000362000c101d00 */
[----:B------:R-:W-:-:S05]  /*22ea0*/  @!P0 LOP3.LUT R4, R4, 0xfffffff8, RZ, 0xc0, !PT ;  /* 0xfffffff804048812 */ /* 0x000fca00078ec0ff */
[----:B------:R-:W-:-:S04]  /*22eb0*/  @!P0 IMAD.WIDE R8, R4, 0x2, R8 ;  /* 0x0000000204088825 */ /* 0x000fc800078e0208 */
[----:B------:R-:W-:Y:S01]  /*22ec0*/  @!P0 IMAD.WIDE R2, R4, 0x2, R2 ;  /* 0x0000000204028825 */ /* 0x000fe200078e0202 */
[----:B------:R1:W5:Y:S04]  /*22ed0*/  @!P0 LD.E.128 R80, [R8.64] ;  /* 0x0000000408508980 */ /* 0x000368000c101d00 */
[----:B------:R1:W5:Y:S02]  /*22ee0*/  @!P0 LD.E.128 R84, [R2.64] ;  /* 0x0000000402548980 */ /* 0x000364000c101d00 */
.L_x_3223:
[----:B------:R-:W-:Y:S05]  /*22ef0*/  BSYNC B0 ;  /* 0x0000000000007941 */ /* 0x000fea0003800000 */
.L_x_3222:
[----:B-1---5:R-:W-:Y:S01]  /*22f00*/  IMAD.MOV.U32 R3, RZ, RZ, R82 ;  /* 0x000000ffff037224 */ /* 0x022fe200078e0052 */
[----:B------:R-:W-:Y:S01]  /*22f10*/  SHF.R.S32.HI R4, RZ, 0x1f, R27 ;  /* 0x0000001fff047819 */ /* 0x000fe2000001141b */
[----:B------:R-:W-:Y:S01]  /*22f20*/  IMAD.MOV.U32 R2, RZ, RZ, R83 ;  /* 0x000000ffff027224 */ /* 0x000fe200078e0053 */
[----:B------:R-:W-:Y:S01]  /*22f30*/  CS2R R98, SRZ ;  /* 0x0000000000627805 */ /* 0x000fe2000001ff00 */
[----:B------:R-:W-:Y:S01]  /*22f40*/  IMAD.SHL.U32 R6, R64, 0x80, RZ ;  /* 0x0000008040067824 */ /* 0x000fe200078e00ff */
[----:B------:R-:W-:-:S02]  /*22f50*/  LEA.HI R4, R4, R27, RZ, 0x3 ;  /* 0x0000001b04047211 */ /* 0x000fc400078f18ff */
[----:B------:R-:W-:Y:S01]  /*22f60*/  PRMT R119, R2, 0x5410, R3 ;  /* 0x0000541002777816 */ /* 0x000fe20000000003 */
[----:B------:R-:W-:Y:S01]  /*22f70*/  IMAD.MOV.U32 R3, RZ, RZ, R80 ;  /* 0x000000ffff037224 */ /* 0x000fe200078e0050 */
[----:B------:R-:W-:Y:S02]  /*22f80*/  MOV R2, R81 ;  /* 0x0000005100027202 */ /* 0x000fe40000000f00 */
[----:B------:R-:W-:Y:S02]  /*22f90*/  LEA.HI.SX32 R10, R4, R6, 0x1d ;  /* 0x00000006040a7211 */ /* 0x000fe400078feaff */
        /* <DEDUP_REMOVED lines=21> */
.L_x_3254:
[----:B------:R-:W-:Y:S05]  /*230f0*/  BRA.DIV ~URZ, `(.L_x_3225) ;  /* 0x00004dd27f007947 */ /* 0x000fea000b800000 */
[----:B----4-:R4:W1:Y:S01]  /*23100*/  SHFL.IDX PT, R8, R25, 0x3, 0x181f ;  /* 0x00781f0019087f89 */ /* 0x01086200000e0000 */
[----:B--2---:R-:W-:-:S03]  /*23110*/  MOV R9, R4 ;  /* 0x0000000400097202 */ /* 0x004fc60000000f00 */
[----:B------:R4:W2:Y:S04]  /*23120*/  SHFL.IDX PT, R6, R13, 0x3, 0x181f ;  /* 0x00781f000d067f89 */ /* 0x0008a800000e0000 */
[----:B------:R4:W3:Y:S02]  /*23130*/  SHFL.IDX PT, R2, R26, 0x3, 0x181f ;  /* 0x00781f001a027f89 */ /* 0x0008e400000e0000 */
.L_x_3255:
        /* <DEDUP_REMOVED lines=21> */
[----:B------:R-:W-:-:S06]  /*23290*/  CS2R R94, SRZ ;  /* 0x00000000005e7805 */ /* 0x000fcc000001ff00 */
[----:B-1----:R-:W-:Y:S02]  /*232a0*/  @!P1 IMAD.WIDE R10, R45, 0x2, R8 ;  /* 0x000000022d0a9825 */ /* 0x002fe400078e0208 */
[----:B------:R-:W-:Y:S01]  /*232b0*/  @!P0 SHF.R.S32.HI R4, RZ, 0x1f, R6 ;  /* 0x0000001fff048819 */ /* 0x000fe20000011406 */
[----:B------:R-:W-:Y:S02]  /*232c0*/  CS2R R92, SRZ ;  /* 0x00000000005c7805 */ /* 0x000fe4000001ff00 */
[----:B------:R1:W5:Y:S01]  /*232d0*/  @!P1 LD.E.128 R64, [R10.64] ;  /* 0x000000040a409980 */ /* 0x000362000c101d00 */
[----:B------:R-:W-:-:S04]  /*232e0*/  @!P0 LEA.HI R4, R4, R6, RZ, 0x3 ;  /* 0x0000000604048211 */ /* 0x000fc800078f18ff */
[----:B------:R-:W-:-:S05]  /*232f0*/  @!P0 LOP3.LUT R4, R4, 0xfffffff8, RZ, 0xc0, !PT ;  /* 0xfffffff804048812 */ /* 0x000fca00078ec0ff */
[----:B------:R-:W-:-:S05]  /*23300*/  @!P0 IMAD.WIDE R8, R4, 0x2, R8 ;  /* 0x0000000204088825 */ /* 0x000fca00078e0208 */
[----:B------:R2:W5:Y:S01]  /*23310*/  @!P0 LD.E.128 R96, [R8.64] ;  /* 0x0000000408608980 */ /* 0x000562000c101d00 */
[----:B-1-3--:R-:W-:-:S04]  /*23320*/  @!P1 IMAD.WIDE R10, R45, 0x2, R2 ;  /* 0x000000022d0a9825 */ /* 0x00afc800078e0202 */
[----:B------:R-:W-:Y:S01]  /*23330*/  @!P0 IMAD.WIDE R2, R4, 0x2, R2 ;  /* 0x0000000204028825 */ /* 0x000fe200078e0202 */
[----:B------:R2:W5:Y:S04]  /*23340*/  @!P1 LD.E.128 R88, [R10.64] ;  /* 0x000000040a589980 */ /* 0x000568000c101d00 */
[----:B------:R2:W5:Y:S02]  /*23350*/  @!P0 LD.E.128 R92, [R2.64] ;  /* 0x00000004025c8980 */ /* 0x000564000c101d00 */
.L_x_3227:
[----:B------:R-:W-:Y:S05]  /*23360*/  BSYNC B0 ;  /* 0x0000000000007941 */ /* 0x000fea0003800000 */
.L_x_3226:
[----:B------:R-:W-:Y:S01]  /*23370*/  IADD3 R6, R79, -c[0x0][0x20], RZ ;  /* 0x800008004f067a10 */ /* 0x000fe20007ffe0ff */
[----:B------:R-:W-:-:S04]  /*23380*/  DEPBAR.LE SB0, 0x1 ;  /* 0x000080400000791a */ /* 0x000fc80000000000 */
[----:B--23--:R-:W2:Y:S01]  /*23390*/  LDL.64 R2, [R6+0x20] ;  /* 0x0000200006027983 */ /* 0x00cea20000100a00 */
[----:B------:R-:W-:Y:S03]  /*233a0*/  WARPSYNC 0xffffffff ;  /* 0xffffffff00007948 */ /* 0x000fe60003800000 */
[----:B------:R-:W-:Y:S06]  /*233b0*/  BAR.SYNC.DEFER_BLOCKING 0x0 ;  /* 0x0000000000007b1d */ /* 0x000fec0000010000 */
[----:B--2---:R2:W3:Y:S02]  /*233c0*/  LD.E R2, [R2.64] ;  /* 0x0000000402027980 */ /* 0x0044e4000c101900 */
[----:B--2--5:R-:W-:-:S02]  /*233d0*/  IMAD.MOV.U32 R3, RZ, RZ, R98 ;  /* 0x000000ffff037224 */ /* 0x024fc400078e0062 */
[----:B---3--:R-:W-:Y:S02]  /*233e0*/  IMAD R4, R2, -0x80, R28 ;  /* 0xffffff8002047824 */ /* 0x008fe400078e021c */
        /* <DEDUP_REMOVED lines=36> */
[----:B--2---:R-:W-:Y:S01]  /*23630*/  IMAD.SHL.U32 R2, R78, 0x40, RZ ;  /* 0x000000404e027824 */ /* 0x004fe200078e00ff */
[----:B------:R-:W-:Y:S02]  /*23640*/  SHF.R.S32.HI R3, RZ, 0x1f, R27 ;  /* 0x0000001fff037819 */ /* 0x000fe4000001141b */
[----:B------:R-:W-:Y:S01]  /*23650*/  SHF.R.S32.HI R6, RZ, 0x1f, R4 ;  /* 0x0000001fff067819 */ /* 0x000fe20000011404 */
[----:B-1----:R-:W-:Y:S01]  /*23660*/  IMAD.SHL.U32 R8, R4, 0x8, RZ ;  /* 0x0000000804087824 */ /* 0x002fe200078e00ff */
[----:B------:R-:W-:Y:S02]  /*23670*/  LEA.HI R3, R3, R27, RZ, 0x6 ;  /* 0x0000001b03037211 */ /* 0x000fe400078f30ff */
[----:B------:R-:W-:Y:S02]  /*23680*/  LEA.HI R6, R6, R4, RZ, 0x3 ;  /* 0x0000000406067211 */ /* 0x000fe400078f18ff */
[----:B------:R-:W-:Y:S01]  /*23690*/  LOP3.LUT R2, R2, 0x1c0, RZ, 0xc0, !PT ;  /* 0x000001c002027812 */ /* 0x000fe200078ec0ff */
[----:B------:R-:W-:Y:S01]  /*236a0*/  IMAD.SHL.U32 R4, R3, 0x8, RZ ;  /* 0x0000000803047824 */ /* 0x000fe200078e00ff */
[----:B------:R-:W-:Y:S01]  /*236b0*/  SHF.R.U64 R24, R20, 0x10, R21 ;  /* 0x0000001014187819 */ /* 0x000fe20000001215 */
[----:B------:R-:W-:Y:S01]  /*236c0*/  IMAD.SHL.U32 R6, R6, 0x400, RZ ;  /* 0x0000040006067824 */ /* 0x000fe200078e00ff */
[----:B------:R-:W-:-:S02]  /*236d0*/  LOP3.LUT R8, R2, 0x38, R8, 0xf8, !PT ;  /* 0x0000003802087812 */ /* 0x000fc400078ef808 */
[----:B------:R-:W-:Y:S02]  /*236e0*/  SHF.R.U32.HI R3, RZ, 0x3, R2 ;  /* 0x00000003ff037819 */ /* 0x000fe40000011602 */
[----:B------:R-:W-:Y:S02]  /*236f0*/  LOP3.LUT R9, R2, 0x38, R45, 0xf8, !PT ;  /* 0x0000003802097812 */ /* 0x000fe400078ef82d */
[----:B------:R-:W-:Y:S02]  /*23700*/  LOP3.LUT R2, R4, 0xfffffe00, RZ, 0xc0, !PT ;  /* 0xfffffe0004027812 */ /* 0x000fe400078ec0ff */
[----:B------:R-:W-:Y:S02]  /*23710*/  LOP3.LUT R4, R8, R3, RZ, 0x3c, !PT ;  /* 0x0000000308047212 */ /* 0x000fe400078e3cff */
[----:B------:R-:W-:Y:S02]  /*23720*/  LOP3.LUT R6, R6, 0xffffe000, RZ, 0xc0, !PT ;  /* 0xffffe00006067812 */ /* 0x000fe400078ec0ff */
[----:B----4-:R-:W-:-:S02]  /*23730*/  SHF.R.U32.HI R13, RZ, 0x10, R21 ;  /* 0x00000010ff0d7819 */ /* 0x010fc40000011615 */
[----:B------:R-:W-:Y:S02]  /*23740*/  IADD3 R8, R4, R6, R2 ;  /* 0x0000000604087210 */ /* 0x000fe40007ffe002 */
[----:B------:R-:W-:Y:S02]  /*23750*/  LOP3.LUT R9, R2, R9, R3, 0xf6, !PT ;  /* 0x0000000902097212 */ /* 0x000fe400078ef603 */
[--C-:B------:R-:W-:Y:S02]  /*23760*/  SHF.R.U64 R28, R22, 0x10, R23.reuse ;  /* 0x00000010161c7819 */ /* 0x100fe40000001217 */
[----:B------:R-:W-:Y:S01]  /*23770*/  SHF.R.U32.HI R21, RZ, 0x10, R23 ;  /* 0x00000010ff157819 */ /* 0x000fe20000011617 */
[----:B-----5:R-:W-:Y:S01]  /*23780*/  IMAD.WIDE.U32 R22, R8, 0x2, R38 ;  /* 0x0000000208167825 */ /* 0x020fe200078e0026 */
[--C-:B------:R-:W-:Y:S02]  /*23790*/  SHF.R.U64 R3, R16, 0x10, R17.reuse ;  /* 0x0000001010037819 */ /* 0x100fe40000001211 */
[----:B------:R-:W-:Y:S01]  /*237a0*/  SHF.R.U32.HI R2, RZ, 0x10, R17 ;  /* 0x00000010ff027819 */ /* 0x000fe20000011611 */
[----:B------:R-:W-:Y:S01]  /*237b0*/  IMAD.WIDE.U32 R14, R9, 0x2, R38 ;  /* 0x00000002090e7825 */ /* 0x000fe200078e0026 */
[--C-:B------:R-:W-:Y:S01]  /*237c0*/  SHF.R.U64 R4, R18, 0x10, R19.reuse ;  /* 0x0000001012047819 */ /* 0x100fe20000001213 */
[----:B------:R-:W2:Y:S01]  /*237d0*/  LD.E.128 R8, [R22.64] ;  /* 0x0000000416087980 */ /* 0x000ea2000c101d00 */
[----:B------:R-:W-:-:S02]  /*237e0*/  SHF.R.U32.HI R6, RZ, 0x10, R19 ;  /* 0x00000010ff067819 */ /* 0x000fc40000011613 */
[----:B------:R-:W-:Y:S01]  /*237f0*/  PRMT R20, R36, 0x5410, R2 ;  /* 0x0000541024147816 */ /* 0x000fe20000000002 */
[----:B------:R-:W3:Y:S01]  /*23800*/  LD.E.128 R16, [R14.64] ;  /* 0x000000040e107980 */ /* 0x000ee2000c101d00 */
[----:B------:R-:W-:Y:S02]  /*23810*/  PRMT R2, R46, 0x5432, R24 ;  /* 0x000054322e027816 */ /* 0x000fe40000000018 */
[----:B------:R-:W-:Y:S02]  /*23820*/  PRMT R3, R36, 0x5432, R3 ;  /* 0x0000543224037816 */ /* 0x000fe40000000003 */
[----:B------:R-:W-:Y:S01]  /*23830*/  PRMT R24, R47, 0x5432, R28 ;  /* 0x000054322f187816 */ /* 0x000fe2000000001c */
[----:B------:R-:W-:Y:S01]  /*23840*/  IMAD.U32 R30, R2, 0x10000, RZ ;  /* 0x00010000021e7824 */ /* 0x000fe200078e00ff */
[C---:B------:R-:W-:Y:S02]  /*23850*/  PRMT R26, R37.reuse, 0x5432, R4 ;  /* 0x00005432251a7816 */ /* 0x040fe40000000004 */
[----:B------:R-:W-:Y:S01]  /*23860*/  PRMT R25, R37, 0x5410, R6 ;  /* 0x0000541025197816 */ /* 0x000fe20000000006 */
[C---:B------:R-:W-:Y:S01]  /*23870*/  IMAD.U32 R6, R3.reuse, 0x10000, RZ ;  /* 0x0001000003067824 */ /* 0x040fe200078e00ff */
[----:B------:R-:W-:-:S02]  /*23880*/  LOP3.LUT R3, R3, 0xffff0000, RZ, 0xc0, !PT ;  /* 0xffff000003037812 */ /* 0x000fc400078ec0ff */
[----:B------:R-:W-:Y:S02]  /*23890*/  PRMT R13, R46, 0x5410, R13 ;  /* 0x000054102e0d7816 */ /* 0x000fe4000000000d */
        /* <DEDUP_REMOVED lines=72> */
.L_x_3231:
[----:B------:R-:W-:Y:S05]  /*23d20*/  BSYNC B0 ;  /* 0x0000000000007941 */ /* 0x000fea0003800000 */
.L_x_3230:
[----:B--2---:R-:W-:-:S04]  /*23d30*/  IADD3 R2, R45, 0x40, RZ ;  /* 0x000000402d027810 */ /* 0x004fc80007ffe0ff */
[----:B------:R-:W-:-:S13]  /*23d40*/  ISETP.GE.AND P0, PT, R2, R0, PT ;  /* 0x000000000200720c */ /* 0x000fda0003f06270 */
[----:B------:R-:W-:Y:S05]  /*23d50*/  @P0 BRA `(.L_x_3229) ;  /* 0x0000077000000947 */ /* 0x000fea0003800000 */
[----:B------:R-:W-:Y:S02]  /*23d60*/  SHF.R.S32.HI R3, RZ, 0x1f, R2 ;  /* 0x0000001fff037819 */ /* 0x000fe40000011402 */
[----:B----4-:R-:W-:Y:S02]  /*23d70*/  SHF.R.U64 R13, R40, 0x10, R41 ;  /* 0x00000010280d7819 */ /* 0x010fe40000001229 */
[CC--:B------:R-:W-:Y:S02]  /*23d80*/  LEA.HI R4, R3.reuse, R2.reuse, RZ, 0x3 ;  /* 0x0000000203047211 */ /* 0x0c0fe400078f18ff */
[----:B-1----:R-:W-:Y:S02]  /*23d90*/  LEA.HI R10, R3, R2, RZ, 0x6 ;  /* 0x00000002030a7211 */ /* 0x002fe400078f30ff */
        /* <DEDUP_REMOVED lines=20> */
[----:B------:R-:W-:-:S02]  /*23ee0*/  SHF.R.U64 R24, R42, 0x10, R43 ;  /* 0x000000102a187819 */ /* 0x000fc4000000122b */
        /* <DEDUP_REMOVED lines=94> */
.L_x_3229:
[----:B------:R-:W-:Y:S05]  /*244d0*/  BSYNC B1 ;  /* 0x0000000000017941 */ /* 0x000fea0003800000 */
.L_x_3228:
        /* <DEDUP_REMOVED lines=8> */
[----:B--2---:R-:W-:Y:S01]  /*24560*/  IMAD.SHL.U32 R3, R35, 0x40, RZ ;  /* 0x0000004023037824 */ /* 0x004fe200078e00ff */
[----:B------:R-:W-:Y:S02]  /*24570*/  SHF.R.S32.HI R2, RZ, 0x1f, R35 ;  /* 0x0000001fff027819 */ /* 0x000fe40000011423 */
[----:B-1----:R-:W-:Y:S02]  /*24580*/  SHF.R.S32.HI R8, RZ, 0x1f, R4 ;  /* 0x0000001fff087819 */ /* 0x002fe40000011404 */
        /* <DEDUP_REMOVED lines=18> */
[----:B------:R-:W-:Y:S02]  /*246b0*/  SHF.R.U32.HI R2, RZ, 0x10, R49 ;  /* 0x00000010ff027819 */ /* 0x000fe40000011631 */
[----:B------:R-:W-:Y:S02]  /*246c0*/  SHF.R.U64 R4, R52, 0x10, R53 ;  /* 0x0000001034047819 */ /* 0x000fe40000001235 */
[----:B------:R-:W-:-:S02]  /*246d0*/  SHF.R.U64 R3, R48, 0x10, R49 ;  /* 0x0000001030037819 */ /* 0x000fc40000001231 */
[C---:B------:R-:W-:Y:S02]  /*246e0*/  PRMT R6, R104.reuse, 0x5410, R2 ;  /* 0x0000541068067816 */ /* 0x040fe40000000002 */
[----:B----4-:R-:W-:Y:S02]  /*246f0*/  SHF.R.U32.HI R13, RZ, 0x10, R53 ;  /* 0x00000010ff0d7819 */ /* 0x010fe40000011635 */
[C---:B------:R-:W-:Y:S02]  /*24700*/  PRMT R2, R103.reuse, 0x5432, R4 ;  /* 0x0000543267027816 */ /* 0x040fe40000000004 */
[----:B------:R-:W-:Y:S02]  /*24710*/  PRMT R3, R104, 0x5432, R3 ;  /* 0x0000543268037816 */ /* 0x000fe40000000003 */
[----:B------:R-:W-:Y:S01]  /*24720*/  PRMT R4, R103, 0x5410, R13 ;  /* 0x0000541067047816 */ /* 0x000fe2000000000d */
[----:B------:R-:W-:Y:S01]  /*24730*/  IMAD.U32 R27, R2, 0x10000, RZ ;  /* 0x00010000021b7824 */ /* 0x000fe200078e00ff */
[----:B------:R-:W-:Y:S01]  /*24740*/  SHF.R.U64 R23, R54, 0x10, R55 ;  /* 0x0000001036177819 */ /* 0x000fe20000001237 */
[----:B------:R-:W-:Y:S01]  /*24750*/  IMAD.U32 R28, R3, 0x10000, RZ ;  /* 0x00010000031c7824 */ /* 0x000fe200078e00ff */
[----:B------:R-:W-:-:S02]  /*24760*/  SHF.R.U64 R22, R50, 0x10, R51 ;  /* 0x0000001032167819 */ /* 0x000fc40000001233 */
[----:B------:R-:W-:Y:S02]  /*24770*/  SHF.R.U32.HI R25, RZ, 0x10, R55 ;  /* 0x00000010ff197819 */ /* 0x000fe40000011637 */
[----:B------:R-:W-:Y:S01]  /*24780*/  SHF.R.U32.HI R24, RZ, 0x10, R51 ;  /* 0x00000010ff187819 */ /* 0x000fe20000011633 */
[----:B--2---:R-:W-:-:S04]  /*24790*/  IMAD.U32 R13, R8, 0x10000, RZ ;  /* 0x00010000080d7824 */ /* 0x004fc800078e00ff */
[CC--:B------:R-:W-:Y:S02]  /*247a0*/  FMUL.FTZ R26, R13.reuse, R27.reuse ;  /* 0x0000001b0d1a7220 */ /* 0x0c0fe40000410000 */
        /* <DEDUP_REMOVED lines=8> */
[----:B------:R-:W-:Y:S02]  /*24830*/  IMAD.U32 R16, R17, 0x10000, RZ ;  /* 0x0001000011107824 */ /* 0x000fe400078e00ff */
[CC--:B------:R-:W-:Y:S02]  /*24840*/  FMUL.FTZ R3, R2.reuse, R13.reuse ;  /* 0x0000000d02037220 */ /* 0x0c0fe40000410000 */
[-C--:B------:R-:W-:Y:S02]  /*24850*/  FMUL.FTZ R2, R2, R26.reuse ;  /* 0x0000001a02027220 */ /* 0x080fe40000410000 */
[C---:B------:R-:W-:Y:S02]  /*24860*/  FFMA.FTZ R32, R8.reuse, R26, -R3 ;  /* 0x0000001a08207223 */ /* 0x040fe40000010803 */
[----:B------:R-:W-:Y:S02]  /*24870*/  FFMA.FTZ R31, R8, R13, R2 ;  /* 0x0000000d081f7223 */ /* 0x000fe40000010002 */
[----:B------:R-:W-:-:S02]  /*24880*/  IMAD.U32 R8, R4, 0x10000, RZ ;  /* 0x0001000004087824 */ /* 0x000fc400078e00ff */
[----:B------:R-:W-:Y:S02]  /*24890*/  IMAD.U32 R13, R9, 0x10000, RZ ;  /* 0x00010000090d7824 */ /* 0x000fe400078e00ff */
[C---:B------:R-:W-:Y:S01]  /*248a0*/  IMAD.U32 R3, R6.reuse, 0x10000, RZ ;  /* 0x0001000006037824 */ /* 0x040fe200078e00ff */
[----:B------:R-:W-:Y:S01]  /*248b0*/  LOP3.LUT R6, R6, 0xffff0000, RZ, 0xc0, !PT ;  /* 0xffff000006067812 */ /* 0x000fe200078ec0ff */
[----:B------:R-:W-:-:S04]  /*248c0*/  FMUL.FTZ R2, R13, R8 ;  /* 0x000000080d027220 */ /* 0x000fc80000410000 */
[-C--:B------:R-:W-:Y:S02]  /*248d0*/  FFMA.FTZ R30, R16, R3.reuse, -R2 ;  /* 0x00000003101e7223 */ /* 0x080fe40000010802 */
[----:B------:R-:W-:Y:S01]  /*248e0*/  FMUL.FTZ R2, R13, R3 ;  /* 0x000000030d027220 */ /* 0x000fe20000410000 */
[----:B------:R-:W-:Y:S01]  /*248f0*/  LOP3.LUT R3, R9, 0xffff0000, RZ, 0xc0, !PT ;  /* 0xffff000009037812 */ /* 0x000fe200078ec0ff */
[----:B------:R-:W-:Y:S02]  /*24900*/  IMAD.U32 R13, R18, 0x10000, RZ ;  /* 0x00010000120d7824 */ /* 0x000fe400078e00ff */
[----:B------:R-:W-:Y:S01]  /*24910*/  FFMA.FTZ R29, R16, R8, R2 ;  /* 0x00000008101d7223 */ /* 0x000fe20000010002 */
[----:B------:R-:W-:Y:S02]  /*24920*/  LOP3.LUT R8, R4, 0xffff0000, RZ, 0xc0, !PT ;  /* 0xffff000004087812 */ /* 0x000fe400078ec0ff */
[----:B------:R-:W-:-:S03]  /*24930*/  LOP3.LUT R2, R17, 0xffff0000, RZ, 0xc0, !PT ;  /* 0xffff000011027812 */ /* 0x000fc600078ec0ff */
[C---:B------:R-:W-:Y:S02]  /*24940*/  FMUL.FTZ R4, R3.reuse, R8 ;  /* 0x0000000803047220 */ /* 0x040fe40000410000 */
[-C--:B------:R-:W-:Y:S02]  /*24950*/  FMUL.FTZ R3, R3, R6.reuse ;  /* 0x0000000603037220 */ /* 0x080fe40000410000 */
[C---:B------:R-:W-:Y:S02]  /*24960*/  FFMA.FTZ R17, R2.reuse, R6, -R4 ;  /* 0x0000000602117223 */ /* 0x040fe40000010804 */
[----:B------:R-:W-:Y:S01]  /*24970*/  FFMA.FTZ R28, R2, R8, R3 ;  /* 0x00000008021c7223 */ /* 0x000fe20000010003 */
[C---:B------:R-:W-:Y:S01]  /*24980*/  PRMT R2, R105.reuse, 0x5410, R23 ;  /* 0x0000541069027816 */ /* 0x040fe20000000017 */
[----:B------:R-:W-:Y:S01]  /*24990*/  IMAD.U32 R4, R10, 0x10000, RZ ;  /* 0x000100000a047824 */ /* 0x000fe200078e00ff */
[----:B------:R-:W-:Y:S01]  /*249a0*/  PRMT R3, R105, 0x5432, R22 ;  /* 0x0000543269037816 */ /* 0x000fe20000000016 */
[----:B------:R-:W-:Y:S01]  /*249b0*/  IMAD.U32 R22, R19, 0x10000, RZ ;  /* 0x0001000013167824 */ /* 0x000fe200078e00ff */
[----:B------:R-:W-:Y:S01]  /*249c0*/  F2FP.BF16.PACK_AB R17, R17, R30 ;  /* 0x0000001e1111723e */ /* 0x000fe200000010ff */
[----:B------:R-:W-:-:S02]  /*249d0*/  IMAD.U32 R8, R2, 0x10000, RZ ;  /* 0x0001000002087824 */ /* 0x000fc400078e00ff */
[----:B------:R-:W-:Y:S02]  /*249e0*/  IMAD.U32 R9, R3, 0x10000, RZ ;  /* 0x0001000003097824 */ /* 0x000fe400078e00ff */
[CC--:B------:R-:W-:Y:S02]  /*249f0*/  FMUL.FTZ R6, R4.reuse, R8.reuse ;  /* 0x0000000804067220 */ /* 0x0c0fe40000410000 */
[-C--:B------:R-:W-:Y:S02]  /*24a00*/  FMUL.FTZ R4, R4, R9.reuse ;  /* 0x0000000904047220 */ /* 0x080fe40000410000 */
[C---:B------:R-:W-:Y:S01]  /*24a10*/  FFMA.FTZ R27, R13.reuse, R9, -R6 ;  /* 0x000000090d1b7223 */ /* 0x040fe20000010806 */
[C---:B------:R-:W-:Y:S01]  /*24a20*/  PRMT R6, R106.reuse, 0x5432, R24 ;  /* 0x000054326a067816 */ /* 0x040fe20000000018 */
[----:B------:R-:W-:Y:S01]  /*24a30*/  FFMA.FTZ R26, R13, R8, R4 ;  /* 0x000000080d1a7223 */ /* 0x000fe20000010004 */
[----:B------:R-:W-:Y:S01]  /*24a40*/  PRMT R4, R106, 0x5410, R25 ;  /* 0x000054106a047816 */ /* 0x000fe20000000019 */
[----:B------:R-:W-:-:S02]  /*24a50*/  IMAD.U32 R8, R11, 0x10000, RZ ;  /* 0x000100000b087824 */ /* 0x000fc400078e00ff */
[----:B------:R-:W-:Y:S02]  /*24a60*/  IMAD.U32 R16, R6, 0x10000, RZ ;  /* 0x0001000006107824 */ /* 0x000fe400078e00ff */
[----:B------:R-:W-:-:S04]  /*24a70*/  IMAD.U32 R13, R4, 0x10000, RZ ;  /* 0x00010000040d7824 */ /* 0x000fc800078e00ff */
[CC--:B------:R-:W-:Y:S02]  /*24a80*/  FMUL.FTZ R9, R8.reuse, R13.reuse ;  /* 0x0000000d08097220 */ /* 0x0c0fe40000410000 */
[-C--:B------:R-:W-:Y:S02]  /*24a90*/  FMUL.FTZ R8, R8, R16.reuse ;  /* 0x0000001008087220 */ /* 0x080fe40000410000 */
[C---:B------:R-:W-:Y:S01]  /*24aa0*/  FFMA.FTZ R23, R22.reuse, R16, -R9 ;  /* 0x0000001016177223 */ /* 0x040fe20000010809 */
[----:B------:R-:W-:Y:S01]  /*24ab0*/  LOP3.LUT R9, R3, 0xffff0000, RZ, 0xc0, !PT ;  /* 0xffff000003097812 */ /* 0x000fe200078ec0ff */
[----:B------:R-:W-:Y:S01]  /*24ac0*/  FFMA.FTZ R22, R22, R13, R8 ;  /* 0x0000000d16167223 */ /* 0x000fe20000010008 */
[----:B------:R-:W-:Y:S02]  /*24ad0*/  LOP3.LUT R8, R2, 0xffff0000, RZ, 0xc0, !PT ;  /* 0xffff000002087812 */ /* 0x000fe400078ec0ff */
[----:B------:R-:W-:Y:S02]  /*24ae0*/  LOP3.LUT R3, R10, 0xffff0000, RZ, 0xc0, !PT ;  /* 0xffff00000a037812 */ /* 0x000fe400078ec0ff */
[----:B------:R-:W-:-:S02]  /*24af0*/  LOP3.LUT R13, R18, 0xffff0000, RZ, 0xc0, !PT ;  /* 0xffff0000120d7812 */ /* 0x000fc400078ec0ff */
[----:B------:R-:W-:Y:S01]  /*24b00*/  F2FP.BF16.PACK_AB R16, R32, R34 ;  /* 0x000000222010723e */ /* 0x000fe200000010ff */
[CC--:B------:R-:W-:Y:S02]  /*24b10*/  FMUL.FTZ R2, R3.reuse, R8.reuse ;  /* 0x0000000803027220 */ /* 0x0c0fe40000410000 */
[-C--:B------:R-:W-:Y:S02]  /*24b20*/  FMUL.FTZ R3, R3, R9.reuse ;  /* 0x0000000903037220 */ /* 0x080fe40000410000 */
[C---:B------:R-:W-:Y:S01]  /*24b30*/  FFMA.FTZ R10, R13.reuse, R9, -R2 ;  /* 0x000000090d0a7223 */ /* 0x040fe20000010802 */
[----:B------:R-:W-:Y:S01]  /*24b40*/  LOP3.LUT R9, R4, 0xffff0000, RZ, 0xc0, !PT ;  /* 0xffff000004097812 */ /* 0x000fe200078ec0ff */
[----:B------:R-:W-:Y:S01]  /*24b50*/  FFMA.FTZ R13, R13, R8, R3 ;  /* 0x000000080d0d7223 */ /* 0x000fe20000010003 */
[----:B------:R-:W-:Y:S02]  /*24b60*/  LOP3.LUT R3, R11, 0xffff0000, RZ, 0xc0, !PT ;  /* 0xffff00000b037812 */ /* 0x000fe400078ec0ff */
[----:B------:R-:W-:-:S02]  /*24b70*/  LOP3.LUT R8, R6, 0xffff0000, RZ, 0xc0, !PT ;  /* 0xffff000006087812 */ /* 0x000fc400078ec0ff */
[----:B------:R-:W-:Y:S01]  /*24b80*/  LOP3.LUT R2, R19, 0xffff0000, RZ, 0xc0, !PT ;  /* 0xffff000013027812 */ /* 0x000fe200078ec0ff */
[C---:B------:R-:W-:Y:S01]  /*24b90*/  FMUL.FTZ R6, R3.reuse, R9 ;  /* 0x0000000903067220 */ /* 0x040fe20000410000 */
[----:B------:R-:W-:Y:S01]  /*24ba0*/  F2FP.BF16.PACK_AB R18, R10, R27 ;  /* 0x0000001b0a12723e */ /* 0x000fe200000010ff */
[----:B------:R-:W-:Y:S01]  /*24bb0*/  FMUL.FTZ R4, R3, R8 ;  /* 0x0000000803047220 */ /* 0x000fe20000410000 */
[----:B------:R-:W-:Y:S01]  /*24bc0*/  F2FP.BF16.PACK_AB R10, R13, R26 ;  /* 0x0000001a0d0a723e */ /* 0x000fe200000010ff */
[C---:B------:R-:W-:Y:S01]  /*24bd0*/  FFMA.FTZ R3, R2.reuse, R8, -R6 ;  /* 0x0000000802037223 */ /* 0x040fe20000010806 */
[----:B------:R-:W-:Y:S01]  /*24be0*/  F2FP.BF16.PACK_AB R8, R31, R33 ;  /* 0x000000211f08723e */ /* 0x000fe200000010ff */
[----:B------:R-:W-:Y:S01]  /*24bf0*/  FFMA.FTZ R2, R2, R9, R4 ;  /* 0x0000000902027223 */ /* 0x000fe20000010004 */
[----:B------:R-:W-:Y:S02]  /*24c00*/  F2FP.BF16.PACK_AB R9, R28, R29 ;  /* 0x0000001d1c09723e */ /* 0x000fe400000010ff */
[----:B------:R-:W-:-:S02]  /*24c10*/  F2FP.BF16.PACK_AB R19, R3, R23 ;  /* 0x000000170313723e */ /* 0x000fc400000010ff */
[----:B------:R-:W-:-:S03]  /*24c20*/  F2FP.BF16.PACK_AB R11, R2, R22 ;  /* 0x00000016020b723e */ /* 0x000fc600000010ff */
[----:B------:R1:W-:Y:S04]  /*24c30*/  ST.E.128 [R14.64], R16 ;  /* 0x000000100e007985 */ /* 0x0003e8000c101d04 */
[----:B------:R1:W-:Y:S02]  /*24c40*/  ST.E.128 [R20.64], R8 ;  /* 0x0000000814007985 */ /* 0x0003e4000c101d04 */
.L_x_3235:
[----:B------:R-:W-:Y:S05]  /*24c50*/  BSYNC B0 ;  /* 0x0000000000007941 */ /* 0x000fea0003800000 */
.L_x_3234:
[----:B--2---:R-:W-:-:S04]  /*24c60*/  IADD3 R3, R45, 0x40, RZ ;  /* 0x000000402d037810 */ /* 0x004fc80007ffe0ff */
[----:B------:R-:W-:-:S13]  /*24c70*/  ISETP.GE.AND P0, PT, R3, R0, PT ;  /* 0x000000000300720c */ /* 0x000fda0003f06270 */
[----:B------:R-:W-:Y:S05]  /*24c80*/  @P0 BRA `(.L_x_3233) ;  /* 0x0000077000000947 */ /* 0x000fea0003800000 */
[----:B------:R-:W-:Y:S01]  /*24c90*/  SHF.R.S32.HI R6, RZ, 0x1f, R3 ;  /* 0x0000001fff067819 */ /* 0x000fe20000011403 */
[----:B-1----:R-:W-:Y:S01]  /*24ca0*/  IMAD.SHL.U32 R8, R35, 0x40, RZ ;  /* 0x0000004023087824 */ /* 0x002fe200078e00ff */
[----:B------:R-:W-:Y:S02]  /*24cb0*/  SHF.R.S32.HI R9, RZ, 0x1f, R35 ;  /* 0x0000001fff097819 */ /* 0x000fe40000011423 */
[CC--:B------:R-:W-:Y:S02]  /*24cc0*/  LEA.HI R4, R6.reuse, R3.reuse, RZ, 0x3 ;  /* 0x0000000306047211 */ /* 0x0c0fe400078f18ff */
[----:B------:R-:W-:Y:S02]  /*24cd0*/  LEA.HI R10, R6, R3, RZ, 0x6 ;  /* 0x00000003060a7211 */ /* 0x000fe400078f30ff */
[----:B------:R-:W-:Y:S02]  /*24ce0*/  SHF.R.S32.HI R2, RZ, 0x3, R4 ;  /* 0x00000003ff027819 */ /* 0x000fe40000011404 */
[----:B------:R-:W-:-:S02]  /*24cf0*/  LOP3.LUT R3, R8, 0x1c0, RZ, 0xc0, !PT ;  /* 0x000001c008037812 */ /* 0x000fc400078ec0ff */
[----:B------:R-:W-:Y:S02]  /*24d00*/  LEA.HI R2, R0, R2, RZ, 0x1d ;  /* 0x0000000200027211 */ /* 0x000fe400078fe8ff */
[----:B------:R-:W-:Y:S02]  /*24d10*/  LEA.HI R9, R9, R35, RZ, 0x3 ;  /* 0x0000002309097211 */ /* 0x000fe400078f18ff */
[----:B------:R-:W-:Y:S01]  /*24d20*/  SHF.R.S32.HI R6, RZ, 0x1f, R2 ;  /* 0x0000001fff067819 */ /* 0x000fe20000011402 */
[----:B------:R-:W-:Y:S01]  /*24d30*/  IMAD.SHL.U32 R8, R2, 0x8, RZ ;  /* 0x0000000802087824 */ /* 0x000fe200078e00ff */
[----:B------:R-:W-:Y:S01]  /*24d40*/  LOP3.LUT R11, R3, 0x38, R4, 0xf8, !PT ;  /* 0x00000038030b7812 */ /* 0x000fe200078ef804 */
[----:B------:R-:W-:Y:S01]  /*24d50*/  IMAD.SHL.U32 R9, R9, 0x40, RZ ;  /* 0x0000004009097824 */ /* 0x000fe200078e00ff */
[----:B------:R-:W-:Y:S01]  /*24d60*/  LEA.HI R2, R6, R2, RZ, 0x3 ;  /* 0x0000000206027211 */ /* 0x000fe200078f18ff */
[----:B------:R-:W-:Y:S01]  /*24d70*/  IMAD.SHL.U32 R6, R10, 0x80, RZ ;  /* 0x000000800a067824 */ /* 0x000fe200078e00ff */
[----:B------:R-:W-:-:S02]  /*24d80*/  LOP3.LUT R8, R3, 0x38, R8, 0xf8, !PT ;  /* 0x0000003803087812 */ /* 0x000fc400078ef808 */
[----:B------:R-:W-:Y:S01]  /*24d90*/  SHF.R.U32.HI R3, RZ, 0x3, R3 ;  /* 0x00000003ff037819 */ /* 0x000fe20000011603 */
[----:B------:R-:W-:Y:S01]  /*24da0*/  IMAD.SHL.U32 R4, R2, 0x400, RZ ;  /* 0x0000040002047824 */ /* 0x000fe200078e00ff */
[----:B------:R-:W-:Y:S02]  /*24db0*/  LOP3.LUT R2, R9, 0xfffffe00, RZ, 0xc0, !PT ;  /* 0xfffffe0009027812 */ /* 0x000fe400078ec0ff */
[-C--:B------:R-:W-:Y:S02]  /*24dc0*/  LOP3.LUT R9, R8, R3.reuse, RZ, 0x3c, !PT ;  /* 0x0000000308097212 */ /* 0x080fe400078e3cff */
[----:B------:R-:W-:Y:S02]  /*24dd0*/  LOP3.LUT R4, R4, 0xffffe000, RZ, 0xc0, !PT ;  /* 0xffffe00004047812 */ /* 0x000fe400078ec0ff */
[----:B------:R-:W-:Y:S02]  /*24de0*/  LOP3.LUT R8, R11, R3, RZ, 0x3c, !PT ;  /* 0x000000030b087212 */ /* 0x000fe400078e3cff */
[----:B------:R-:W-:-:S02]  /*24df0*/  IADD3 R4, R9, R4, R2 ;  /* 0x0000000409047210 */ /* 0x000fc40007ffe002 */
[----:B------:R-:W-:-:S03]  /*24e00*/  LOP3.LUT R3, R6, 0xffffe000, RZ, 0xc0, !PT ;  /* 0xffffe00006037812 */ /* 0x000fc600078ec0ff */
[----:B-----5:R-:W-:Y:S01]  /*24e10*/  IMAD.WIDE.U32 R20, R4, 0x2, R38 ;  /* 0x0000000204147825 */ /* 0x020fe200078e0026 */
[----:B------:R-:W-:-:S04]  /*24e20*/  IADD3 R2, R8, R3, R2 ;  /* 0x0000000308027210 */ /* 0x000fc80007ffe002 */
[----:B------:R-:W2:Y:S01]  /*24e30*/  LD.E.128 R8, [R20.64] ;  /* 0x0000000414087980 */ /* 0x000ea2000c101d00 */
[----:B------:R-:W-:-:S05]  /*24e40*/  IMAD.WIDE.U32 R14, R2, 0x2, R38 ;  /* 0x00000002020e7825 */ /* 0x000fca00078e0026 */
[----:B------:R-:W3:Y:S01]  /*24e50*/  LD.E.128 R16, [R14.64] ;  /* 0x000000040e107980 */ /* 0x000ee2000c101d00 */
[----:B------:R-:W-:Y:S02]  /*24e60*/  SHF.R.U64 R2, R56, 0x10, R57 ;  /* 0x0000001038027819 */ /* 0x000fe40000001239 */
[----:B------:R-:W-:Y:S02]  /*24e70*/  SHF.R.U64 R3, R60, 0x10, R61 ;  /* 0x000000103c037819 */ /* 0x000fe4000000123d */
[C---:B------:R-:W-:Y:S02]  /*24e80*/  PRMT R2, R107.reuse, 0x5410, R2 ;  /* 0x000054106b027816 */ /* 0x040fe40000000002 */
[----:B------:R-:W-:-:S03]  /*24e90*/  PRMT R3, R107, 0x5432, R3 ;  /* 0x000054326b037816 */ /* 0x000fc60000000003 */
[----:B----4-:R-:W-:Y:S02]  /*24ea0*/  IMAD.U32 R13, R2, 0x10000, RZ ;  /* 0x00010000020d7824 */ /* 0x010fe400078e00ff */
[----:B------:R-:W-:Y:S02]  /*24eb0*/  IMAD.U32 R22, R3, 0x10000, RZ ;  /* 0x0001000003167824 */ /* 0x000fe400078e00ff */
[----:B--2---:R-:W-:-:S04]  /*24ec0*/  IMAD.U32 R4, R8, 0x10000, RZ ;  /* 0x0001000008047824 */ /* 0x004fc800078e00ff */
[-C--:B------:R-:W-:Y:S02]  /*24ed0*/  FMUL.FTZ R6, R4, R13.reuse ;  /* 0x0000000d04067220 */ /* 0x080fe40000410000 */
[----:B---3--:R-:W-:Y:S02]  /*24ee0*/  IMAD.U32 R23, R16, 0x10000, RZ ;  /* 0x0001000010177824 */ /* 0x008fe400078e00ff */
[-C--:B------:R-:W-:Y:S02]  /*24ef0*/  FMUL.FTZ R4, R4, R22.reuse ;  /* 0x0000001604047220 */ /* 0x080fe40000410000 */
[C---:B------:R-:W-:Y:S02]  /*24f00*/  FFMA.FTZ R33, R23.reuse, R22, -R6 ;  /* 0x0000001617217223 */ /* 0x040fe40000010806 */
[----:B------:R-:W-:Y:S01]  /*24f10*/  FFMA.FTZ R32, R23, R13, R4 ;  /* 0x0000000d17207223 */ /* 0x000fe20000010004 */
[----:B------:R-:W-:Y:S02]  /*24f20*/  LOP3.LUT R13, R2, 0xffff0000, RZ, 0xc0, !PT ;  /* 0xffff0000020d7812 */ /* 0x000fe400078ec0ff */
[----:B------:R-:W-:-:S02]  /*24f30*/  LOP3.LUT R2, R8, 0xffff0000, RZ, 0xc0, !PT ;  /* 0xffff000008027812 */ /* 0x000fc400078ec0ff */
[----:B------:R-:W-:Y:S02]  /*24f40*/  LOP3.LUT R22, R3, 0xffff0000, RZ, 0xc0, !PT ;  /* 0xffff000003167812 */ /* 0x000fe400078ec0ff */
[----:B------:R-:W-:Y:S01]  /*24f50*/  LOP3.LUT R8, R16, 0xffff0000, RZ, 0xc0, !PT ;  /* 0xffff000010087812 */ /* 0x000fe200078ec0ff */
[C---:B------:R-:W-:Y:S01]  /*24f60*/  FMUL.FTZ R3, R2.reuse, R13 ;  /* 0x0000000d02037220 */ /* 0x040fe20000410000 */
[----:B------:R-:W-:Y:S01]  /*24f70*/  SHF.R.U32.HI R6, RZ, 0x10, R57 ;  /* 0x00000010ff067819 */ /* 0x000fe20000011639 */
[----:B------:R-:W-:Y:S01]  /*24f80*/  FMUL.FTZ R2, R2, R22 ;  /* 0x0000001602027220 */ /* 0x000fe20000410000 */
[----:B------:R-:W-:-:S03]  /*24f90*/  SHF.R.U32.HI R4, RZ, 0x10, R61 ;  /* 0x00000010ff047819 */ /* 0x000fc6000001163d */
[----:B------:R-:W-:Y:S01]  /*24fa0*/  FFMA.FTZ R30, R8, R13, R2 ;  /* 0x0000000d081e7223 */ /* 0x000fe20000010002 */
[C---:B------:R-:W-:Y:S02]  /*24fb0*/  PRMT R2, R108.reuse, 0x5410, R6 ;  /* 0x000054106c027816 */ /* 0x040fe40000000006 */
[----:B------:R-:W-:Y:S01]  /*24fc0*/  PRMT R4, R108, 0x5432, R4 ;  /* 0x000054326c047816 */ /* 0x000fe20000000004 */
[----:B------:R-:W-:Y:S02]  /*24fd0*/  FFMA.FTZ R31, R8, R22, -R3 ;  /* 0x00000016081f7223 */ /* 0x000fe40000010803 */
[----:B------:R-:W-:Y:S02]  /*24fe0*/  IMAD.U32 R8, R2, 0x10000, RZ ;  /* 0x0001000002087824 */ /* 0x000fe400078e00ff */
[----:B------:R-:W-:Y:S02]  /*24ff0*/  IMAD.U32 R3, R9, 0x10000, RZ ;  /* 0x0001000009037824 */ /* 0x000fe400078e00ff */
[----:B------:R-:W-:-:S02]  /*25000*/  IMAD.U32 R13, R4, 0x10000, RZ ;  /* 0x00010000040d7824 */ /* 0x000fc400078e00ff */
[-C--:B------:R-:W-:Y:S02]  /*25010*/  FMUL.FTZ R6, R3, R8.reuse ;  /* 0x0000000803067220 */ /* 0x080fe40000410000 */
[----:B------:R-:W-:Y:S02]  /*25020*/  IMAD.U32 R16, R17, 0x10000, RZ ;  /* 0x0001000011107824 */ /* 0x000fe400078e00ff */
[-C--:B------:R-:W-:Y:S01]  /*25030*/  FMUL.FTZ R3, R3, R13.reuse ;  /* 0x0000000d03037220 */ /* 0x080fe20000410000 */
[----:B------:R-:W-:Y:S02]  /*25040*/  LOP3.LUT R24, R2, 0xffff0000, RZ, 0xc0, !PT ;  /* 0xffff000002187812 */ /* 0x000fe400078ec0ff */
[----:B------:R-:W-:Y:S01]  /*25050*/  LOP3.LUT R23, R4, 0xffff0000, RZ, 0xc0, !PT ;  /* 0xffff000004177812 */ /* 0x000fe200078ec0ff */
[C---:B------:R-:W-:Y:S01]  /*25060*/  FFMA.FTZ R28, R16.reuse, R8, R3 ;  /* 0x00000008101c7223 */ /* 0x040fe20000010003 */
[----:B------:R-:W-:Y:S01]  /*25070*/  LOP3.LUT R3, R9, 0xffff0000, RZ, 0xc0, !PT ;  /* 0xffff000009037812 */ /* 0x000fe200078ec0ff */
[----:B------:R-:W-:Y:S01]  /*25080*/  FFMA.FTZ R29, R16, R13, -R6 ;  /* 0x0000000d101d7223 */ /* 0x000fe20000010806 */
[----:B------:R-:W-:-:S02]  /*25090*/  SHF.R.U64 R8, R58, 0x10, R59 ;  /* 0x000000103a087819 */ /* 0x000fc4000000123b */
[----:B------:R-:W-:Y:S01]  /*250a0*/  SHF.R.U64 R6, R62, 0x10, R63 ;  /* 0x000000103e067819 */ /* 0x000fe2000000123f */
[-C--:B------:R-:W-:Y:S01]  /*250b0*/  FMUL.FTZ R9, R3, R24.reuse ;  /* 0x0000001803097220 */ /* 0x080fe20000410000 */
[----:B------:R-:W-:Y:S01]  /*250c0*/  LOP3.LUT R2, R17, 0xffff0000, RZ, 0xc0, !PT ;  /* 0xffff000011027812 */ /* 0x000fe200078ec0ff */
[-C--:B------:R-:W-:Y:S01]  /*250d0*/  FMUL.FTZ R4, R3, R23.reuse ;  /* 0x0000001703047220 */ /* 0x080fe20000410000 */
[----:B------:R-:W-:Y:S02]  /*250e0*/  PRMT R3, R109, 0x5410, R8 ;  /* 0x000054106d037816 */ /* 0x000fe40000000008 */
[----:B------:R-:W-:Y:S01]  /*250f0*/  PRMT R13, R110, 0x5410, R6 ;  /* 0x000054106e0d7816 */ /* 0x000fe20000000006 */
[C---:B------:R-:W-:Y:S01]  /*25100*/  FFMA.FTZ R27, R2.reuse, R23, -R9 ;  /* 0x00000017021b7223 */ /* 0x040fe20000010809 */
[----:B------:R-:W-:Y:S01]  /*25110*/  SHF.R.U32.HI R16, RZ, 0x10, R63 ;  /* 0x00000010ff107819 */ /* 0x000fe2000001163f */
[----:B------:R-:W-:Y:S01]  /*25120*/  FFMA.FTZ R26, R2, R24, R4 ;  /* 0x00000018021a7223 */ /* 0x000fe20000010004 */
[----:B------:R-:W-:Y:S01]  /*25130*/  SHF.R.U32.HI R22, RZ, 0x10, R59 ;  /* 0x00000010ff167819 */ /* 0x000fe2000001163b */
[----:B------:R-:W-:-:S02]  /*25140*/  IMAD.U32 R9, R3, 0x10000, RZ ;  /* 0x0001000003097824 */ /* 0x000fc400078e00ff */
[----:B------:R-:W-:Y:S02]  /*25150*/  IMAD.U32 R2, R10, 0x10000, RZ ;  /* 0x000100000a027824 */ /* 0x000fe400078e00ff */
[----:B------:R-:W-:Y:S01]  /*25160*/  IMAD.U32 R17, R13, 0x10000, RZ ;  /* 0x000100000d117824 */ /* 0x000fe200078e00ff */
[----:B------:R-:W-:Y:S01]  /*25170*/  PRMT R8, R110, 0x5432, R16 ;  /* 0x000054326e087816 */ /* 0x000fe20000000010 */
[----:B------:R-:W-:Y:S01]  /*25180*/  FMUL.FTZ R4, R2, R9 ;  /* 0x0000000902047220 */ /* 0x000fe20000410000 */
[----:B------:R-:W-:Y:S01]  /*25190*/  PRMT R6, R109, 0x5432, R22 ;  /* 0x000054326d067816 */ /* 0x000fe20000000016 */
[----:B------:R-:W-:Y:S02]  /*251a0*/  IMAD.U32 R16, R18, 0x10000, RZ ;  /* 0x0001000012107824 */ /* 0x000fe400078e00ff */
[----:B------:R-:W-:-:S04]  /*251b0*/  FMUL.FTZ R2, R2, R17 ;  /* 0x0000001102027220 */ /* 0x000fc80000410000 */
[----:B------:R-:W-:Y:S02]  /*251c0*/  FFMA.FTZ R24, R16, R9, R2 ;  /* 0x0000000910187223 */ /* 0x000fe40000010002 */
[----:B------:R-:W-:Y:S02]  /*251d0*/  IMAD.U32 R9, R6, 0x10000, RZ ;  /* 0x0001000006097824 */ /* 0x000fe400078e00ff */
[----:B------:R-:W-:Y:S02]  /*251e0*/  IMAD.U32 R2, R11, 0x10000, RZ ;  /* 0x000100000b027824 */ /* 0x000fe400078e00ff */
[----:B------:R-:W-:Y:S02]  /*251f0*/  FFMA.FTZ R25, R16, R17, -R4 ;  /* 0x0000001110197223 */ /* 0x000fe40000010804 */
[----:B------:R-:W-:Y:S02]  /*25200*/  IMAD.U32 R16, R8, 0x10000, RZ ;  /* 0x0001000008107824 */ /* 0x000fe400078e00ff */
[----:B------:R-:W-:-:S02]  /*25210*/  IMAD.U32 R17, R19, 0x10000, RZ ;  /* 0x0001000013117824 */ /* 0x000fc400078e00ff */
[CC--:B------:R-:W-:Y:S02]  /*25220*/  FMUL.FTZ R4, R2.reuse, R9.reuse ;  /* 0x0000000902047220 */ /* 0x0c0fe40000410000 */
[-C--:B------:R-:W-:Y:S02]  /*25230*/  FMUL.FTZ R2, R2, R16.reuse ;  /* 0x0000001002027220 */ /* 0x080fe40000410000 */
[----:B------:R-:W-:Y:S01]  /*25240*/  FFMA.FTZ R23, R17, R16, -R4 ;  /* 0x0000001011177223 */ /* 0x000fe20000010804 */
[----:B------:R-:W-:Y:S02]  /*25250*/  LOP3.LUT R16, R3, 0xffff0000, RZ, 0xc0, !PT ;  /* 0xffff000003107812 */ /* 0x000fe400078ec0ff */
[----:B------:R-:W-:Y:S01]  /*25260*/  LOP3.LUT R3, R10, 0xffff0000, RZ, 0xc0, !PT ;  /* 0xffff00000a037812 */ /* 0x000fe200078ec0ff */
[----:B------:R-:W-:Y:S01]  /*25270*/  FFMA.FTZ R22, R17, R9, R2 ;  /* 0x0000000911167223 */ /* 0x000fe20000010002 */
[----:B------:R-:W-:Y:S02]  /*25280*/  LOP3.LUT R10, R13, 0xffff0000, RZ, 0xc0, !PT ;  /* 0xffff00000d0a7812 */ /* 0x000fe400078ec0ff */
[----:B------:R-:W-:-:S02]  /*25290*/  LOP3.LUT R9, R18, 0xffff0000, RZ, 0xc0, !PT ;  /* 0xffff000012097812 */ /* 0x000fc400078ec0ff */
[----:B------:R-:W-:Y:S01]  /*252a0*/  LOP3.LUT R13, R6, 0xffff0000, RZ, 0xc0, !PT ;  /* 0xffff0000060d7812 */ /* 0x000fe200078ec0ff */
[----:B------:R-:W-:Y:S01]  /*252b0*/  FMUL.FTZ R6, R3, R16 ;  /* 0x0000001003067220 */ /* 0x000fe20000410000 */
[----:B------:R-:W-:Y:S02]  /*252c0*/  LOP3.LUT R2, R11, 0xffff0000, RZ, 0xc0, !PT ;  /* 0xffff00000b027812 */ /* 0x000fe400078ec0ff */
[----:B------:R-:W-:Y:S01]  /*252d0*/  LOP3.LUT R11, R8, 0xffff0000, RZ, 0xc0, !PT ;  /* 0xffff0000080b7812 */ /* 0x000fe200078ec0ff */
[-C--:B------:R-:W-:Y:S01]  /*252e0*/  FMUL.FTZ R8, R3, R10.reuse ;  /* 0x0000000a03087220 */ /* 0x080fe20000410000 */
[----:B------:R-:W-:Y:S01]  /*252f0*/  LOP3.LUT R4, R19, 0xffff0000, RZ, 0xc0, !PT ;  /* 0xffff000013047812 */ /* 0x000fe200078ec0ff */
[----:B------:R-:W-:Y:S02]  /*25300*/  FFMA.FTZ R10, R9, R10, -R6 ;  /* 0x0000000a090a7223 */ /* 0x000fe40000010806 */
[C---:B------:R-:W-:Y:S02]  /*25310*/  FMUL.FTZ R6, R2.reuse, R13 ;  /* 0x0000000d02067220 */ /* 0x040fe40000410000 */
[----:B------:R-:W-:-:S02]  /*25320*/  FMUL.FTZ R3, R2, R11 ;  /* 0x0000000b02037220 */ /* 0x000fc40000410000 */
[C---:B------:R-:W-:Y:S02]  /*25330*/  FFMA.FTZ R6, R4.reuse, R11, -R6 ;  /* 0x0000000b04067223 */ /* 0x040fe40000010806 */
[----:B------:R-:W-:Y:S02]  /*25340*/  FFMA.FTZ R2, R9, R16, R8 ;  /* 0x0000001009027223 */ /* 0x000fe40000010008 */
[----:B------:R-:W-:Y:S01]  /*25350*/  FFMA.FTZ R3, R4, R13, R3 ;  /* 0x0000000d04037223 */ /* 0x000fe20000010003 */
[----:B------:R-:W-:Y:S02]  /*25360*/  F2FP.BF16.PACK_AB R16, R31, R33 ;  /* 0x000000211f10723e */ /* 0x000fe400000010ff */
[----:B------:R-:W-:Y:S02]  /*25370*/  F2FP.BF16.PACK_AB R17, R27, R29 ;  /* 0x0000001d1b11723e */ /* 0x000fe400000010ff */
[----:B------:R-:W-:Y:S02]  /*25380*/  F2FP.BF16.PACK_AB R18, R10, R25 ;  /* 0x000000190a12723e */ /* 0x000fe400000010ff */
[----:B------:R-:W-:-:S02]  /*25390*/  F2FP.BF16.PACK_AB R19, R6, R23 ;  /* 0x000000170613723e */ /* 0x000fc400000010ff */
[----:B------:R-:W-:Y:S02]  /*253a0*/  F2FP.BF16.PACK_AB R8, R30, R32 ;  /* 0x000000201e08723e */ /* 0x000fe400000010ff */
[----:B------:R-:W-:Y:S02]  /*253b0*/  F2FP.BF16.PACK_AB R9, R26, R28 ;  /* 0x0000001c1a09723e */ /* 0x000fe400000010ff */
[----:B------:R-:W-:Y:S02]  /*253c0*/  F2FP.BF16.PACK_AB R10, R2, R24 ;  /* 0x00000018020a723e */ /* 0x000fe400000010ff */
[----:B------:R-:W-:Y:S01]  /*253d0*/  F2FP.BF16.PACK_AB R11, R3, R22 ;  /* 0x00000016030b723e */ /* 0x000fe200000010ff */
[----:B------:R1:W-:Y:S04]  /*253e0*/  ST.E.128 [R14.64], R16 ;  /* 0x000000100e007985 */ /* 0x0003e8000c101d04 */
[----:B------:R1:W-:Y:S02]  /*253f0*/  ST.E.128 [R20.64], R8 ;  /* 0x0000000814007985 */ /* 0x0003e4000c101d04 */
.L_x_3233:
[----:B------:R-:W-:Y:S05]  /*25400*/  BSYNC B1 ;  /* 0x0000000000017941 */ /* 0x000fea0003800000 */
.L_x_3232:
[----:B------:R-:W-:Y:S01]  /*25410*/  IADD3 R41, R78, 0x40, RZ ;  /* 0x000000404e297810 */ /* 0x000fe20007ffe0ff */
[----:B------:R-:W-:Y:S03]  /*25420*/  BSSY B1, `(.L_x_3236) ;  /* 0x00000f1000017945 */ /* 0x000fe60003800000 */
[----:B------:R-:W-:-:S13]  /*25430*/  ISETP.GE.AND P0, PT, R41, R76, PT ;  /* 0x0000004c2900720c */ /* 0x000fda0003f06270 */
[----:B------:R-:W-:Y:S05]  /*25440*/  @P0 BRA `(.L_x_3237) ;  /* 0x00000ee000000947 */ /* 0x000fea0003800000 */
[----:B------:R-:W-:Y:S01]  /*25450*/  ISETP.GE.AND P0, PT, R45, R0, PT ;  /* 0x000000002d00720c */ /* 0x000fe20003f06270 */
[----:B------:R-:W-:-:S12]  /*25460*/  BSSY B0, `(.L_x_3238) ;  /* 0x0000072000007945 */ /* 0x000fd80003800000 */
[----:B------:R-:W-:Y:S05]  /*25470*/  @P0 BRA `(.L_x_3239) ;  /* 0x0000070000000947 */ /* 0x000fea0003800000 */
[----:B--2---:R-:W-:Y:S01]  /*25480*/  SHF.R.S32.HI R3, RZ, 0x1f, R41 ;  /* 0x0000001fff037819 */ /* 0x004fe20000011429 */
[----:B------:R-:W-:Y:S01]  /*25490*/  IMAD.SHL.U32 R2, R41, 0x40, RZ ;  /* 0x0000004029027824 */ /* 0x000fe200078e00ff */
[----:B------:R-:W-:Y:S02]  /*254a0*/  LEA.HI R6, R0, R44, RZ, 0x1d ;  /* 0x0000002c00067211 */ /* 0x000fe400078fe8ff */
[----:B------:R-:W-:Y:S02]  /*254b0*/  LEA.HI R3, R3, R41, RZ, 0x3 ;  /* 0x0000002903037211 */ /* 0x000fe400078f18ff */
[----:B-1----:R-:W-:Y:S02]  /*254c0*/  SHF.R.S32.HI R8, RZ, 0x1f, R6 ;  /* 0x0000001fff087819 */ /* 0x002fe40000011406 */
        /* <DEDUP_REMOVED lines=12> */
[----:B-----5:R-:W-:-:S03]  /*25590*/  IMAD.WIDE.U32 R36, R8, 0x2, R38 ;  /* 0x0000000208247825 */ /* 0x020fc600078e0026 */
[----:B------:R-:W-:Y:S02]  /*255a0*/  IADD3 R2, R3, R2, R4 ;  /* 0x0000000203027210 */ /* 0x000fe40007ffe004 */
[----:B------:R-:W2:Y:S03]  /*255b0*/  LD.E.128 R16, [R36.64] ;  /* 0x0000000424107980 */ /* 0x000ea6000c101d00 */
[----:B------:R-:W-:-:S05]  /*255c0*/  IMAD.WIDE.U32 R34, R2, 0x2, R38 ;  /* 0x0000000202227825 */ /* 0x000fca00078e0026 */
[----:B------:R-:W3:Y:S01]  /*255d0*/  LD.E.128 R8, [R34.64] ;  /* 0x0000000422087980 */ /* 0x000ee2000c101d00 */
[----:B----4-:R-:W-:Y:S02]  /*255e0*/  SHF.R.U64 R13, R72, 0x10, R73 ;  /* 0x00000010480d7819 */ /* 0x010fe40000001249 */
        /* <DEDUP_REMOVED lines=89> */
.L_x_3239:
[----:B------:R-:W-:Y:S05]  /*25b80*/  BSYNC B0 ;  /* 0x0000000000007941 */ /* 0x000fea0003800000 */
.L_x_3238:
        /* <DEDUP_REMOVED lines=15> */
[----:B----4-:R-:W-:Y:S02]  /*25c80*/  SHF.R.U32.HI R13, RZ, 0x3, R2 ;  /* 0x00000003ff0d7819 */ /* 0x010fe40000011602 */
        /* <DEDUP_REMOVED lines=11> */
[----:B-----5:R-:W-:-:S03]  /*25d40*/  IMAD.WIDE.U32 R36, R9, 0x2, R38 ;  /* 0x0000000209247825 */ /* 0x020fc600078e0026 */
        /* <DEDUP_REMOVED lines=94> */
.L_x_3237:
[----:B------:R-:W-:Y:S05]  /*26330*/  BSYNC B1 ;  /* 0x0000000000017941 */ /* 0x000fea0003800000 */
.L_x_3236:
[----:B------:R-:W-:Y:S01]  /*26340*/  IADD3 R4, R78, 0x60, RZ ;  /* 0x000000604e047810 */ /* 0x000fe20007ffe0ff */
[----:B--2---:R-:W-:Y:S02]  /*26350*/  IMAD.MOV.U32 R2, RZ, RZ, R136 ;  /* 0x000000ffff027224 */ /* 0x004fe400078e0088 */
[----:B------:R-:W-:Y:S01]  /*26360*/  IMAD.MOV.U32 R3, RZ, RZ, 0x0 ;  /* 0x00000000ff037424 */ /* 0x000fe200078e00ff */
[----:B------:R-:W-:-:S13]  /*26370*/  ISETP.GE.AND P0, PT, R4, R76, PT ;  /* 0x0000004c0400720c */ /* 0x000fda0003f06270 */
[----:B------:R-:W-:Y:S05]  /*26380*/  @P0 RET.REL.NODEC R2 `(_ZN7cutlass13device_kernelIN5flash19enable_sm80_to_sm89INS1_16FlashAttnFwdSm80INS1_25CollectiveMainloopFwdSm80ILi8ELi1ELb0EN4cute5tupleIJNS5_1CILi128EEENS7_ILi48EEENS7_ILi256EEEEEELi256ENS_10bfloat16_tEfNS_4arch4Sm80ELb1ELb0ELb1ELb1ELb1ELb1ELb1ELb1EEENS1_21CollectiveEpilogueFwdINS6_IJS8_SA_S9_EEENS6_IJNS7_ILi1EEESI_SI_EEESC_SE_Li256ELb1ELb1ELb1ELb0EEENS1_36VarlenDynamicPersistentTileSchedulerILi128ELi48ELi256ELi256ELb1ELb1ELb0ELb1ELb1ELb1EEEEEEEEEvNT_6ParamsE) ;  /* 0xfffd9c7002000950 */ /* 0x000fea0003c3ffff */
[----:B------:R-:W-:Y:S01]  /*26390*/  ISETP.GE.AND P0, PT, R45, R0, PT ;  /* 0x000000002d00720c */ /* 0x000fe20003f06270 */
[----:B------:R-:W-:-:S12]  /*263a0*/  BSSY B0, `(.L_x_3240) ;  /* 0x0000072000007945 */ /* 0x000fd80003800000 */
[----:B------:R-:W-:Y:S05]  /*263b0*/  @P0 BRA `(.L_x_3241) ;  /* 0x0000070000000947 */ /* 0x000fea0003800000 */
[----:B------:R-:W-:Y:S01]  /*263c0*/  SHF.R.S32.HI R3, RZ, 0x1f, R4 ;  /* 0x0000001fff037819 */ /* 0x000fe20000011404 */
[----:B------:R-:W-:Y:S01]  /*263d0*/  IMAD.SHL.U32 R2, R4, 0x40, RZ ;  /* 0x0000004004027824 */ /* 0x000fe200078e00ff */
[----:B-1----:R-:W-:Y:S02]  /*263e0*/  LEA.HI R8, R0, R44, RZ, 0x1d ;  /* 0x0000002c00087211 */ /* 0x002fe400078fe8ff */
        /* <DEDUP_REMOVED lines=21> */
[----:B------:R-:W-:Y:S02]  /*26540*/  SHF.R.U32.HI R15, RZ, 0x10, R89 ;  /* 0x00000010ff0f7819 */ /* 0x000fe40000011659 */
[----:B----4-:R-:W-:Y:S02]  /*26550*/  PRMT R25, R79, 0x5432, R14 ;  /* 0x000054324f197816 */ /* 0x010fe4000000000e */
        /* <DEDUP_REMOVED lines=86> */
.L_x_3241:
[----:B------:R-:W-:Y:S05]  /*26ac0*/  BSYNC B0 ;  /* 0x0000000000007941 */ /* 0x000fea0003800000 */
.L_x_3240:
[----:B------:R-:W-:Y:S01]  /*26ad0*/  IADD3 R6, R45, 0x40, RZ ;  /* 0x000000402d067810 */ /* 0x000fe20007ffe0ff */
[----:B------:R-:W-:Y:S02]  /*26ae0*/  IMAD.MOV.U32 R2, RZ, RZ, R136 ;  /* 0x000000ffff027224 */ /* 0x000fe400078e0088 */
[----:B------:R-:W-:Y:S01]  /*26af0*/  IMAD.MOV.U32 R3, RZ, RZ, 0x0 ;  /* 0x00000000ff037424 */ /* 0x000fe200078e00ff */
[----:B------:R-:W-:-:S13]  /*26b00*/  ISETP.GE.AND P0, PT, R6, R0, PT ;  /* 0x000000000600720c */ /* 0x000fda0003f06270 */
[----:B------:R-:W-:Y:S05]  /*26b10*/  @P0 RET.REL.NODEC R2 `(_ZN7cutlass13device_kernelIN5flash19enable_sm80_to_sm89INS1_16FlashAttnFwdSm80INS1_25CollectiveMainloopFwdSm80ILi8ELi1ELb0EN4cute5tupleIJNS5_1CILi128EEENS7_ILi48EEENS7_ILi256EEEEEELi256ENS_10bfloat16_tEfNS_4arch4Sm80ELb1ELb0ELb1ELb1ELb1ELb1ELb1ELb1EEENS1_21CollectiveEpilogueFwdINS6_IJS8_SA_S9_EEENS6_IJNS7_ILi1EEESI_SI_EEESC_SE_Li256ELb1ELb1ELb1ELb0EEENS1_36VarlenDynamicPersistentTileSchedulerILi128ELi48ELi256ELi256ELb1ELb1ELb0ELb1ELb1ELb1EEEEEEEEEvNT_6ParamsE) ;  /* 0xfffd94e002000950 */ /* 0x000fea0003c3ffff */
        /* <DEDUP_REMOVED lines=37> */
[----:B------:R-:W-:Y:S02]  /*26d70*/  PRMT R24, R126, 0x5410, R4 ;  /* 0x000054107e187816 */ /* 0x000fe40000000004 */
[----:B------:R-:W-:-:S02]  /*26d80*/  SHF.R.U64 R3, R98, 0x10, R99 ;  /* 0x0000001062037819 */ /* 0x000fc40000001263 */
[----:B------:R-:W-:Y:S02]  /*26d90*/  PRMT R22, R123, 0x5410, R22 ;  /* 0x000054107b167816 */ /* 0x000fe40000000016 */
[----:B------:R-:W-:Y:S02]  /*26da0*/  PRMT R29, R125, 0x5410, R2 ;  /* 0x000054107d1d7816 */ /* 0x000fe40000000002 */
[----:B------:R-:W-:Y:S02]  /*26db0*/  LOP3.LUT R23, R23, 0xffff0000, RZ, 0xc0, !PT ;  /* 0xffff000017177812 */ /* 0x000fe400078ec0ff */
[----:B----4-:R-:W-:Y:S02]  /*26dc0*/  PRMT R25, R126, 0x5432, R3 ;  /* 0x000054327e197816 */ /* 0x010fe40000000003 */
        /* <DEDUP_REMOVED lines=78> */
[----:B------:R-:W-:Y:S05]  /*272b0*/  RET.REL.NODEC R2 `(_ZN7cutlass13device_kernelIN5flash19enable_sm80_to_sm89INS1_16FlashAttnFwdSm80INS1_25CollectiveMainloopFwdSm80ILi8ELi1ELb0EN4cute5tupleIJNS5_1CILi128EEENS7_ILi48EEENS7_ILi256EEEEEELi256ENS_10bfloat16_tEfNS_4arch4Sm80ELb1ELb0ELb1ELb1ELb1ELb1ELb1ELb1EEENS1_21CollectiveEpilogueFwdINS6_IJS8_SA_S9_EEENS6_IJNS7_ILi1EEESI_SI_EEESC_SE_Li256ELb1ELb1ELb1ELb0EEENS1_36VarlenDynamicPersistentTileSchedulerILi128ELi48ELi256ELi256ELb1ELb1ELb0ELb1ELb1ELb1EEEEEEEEEvNT_6ParamsE) ;  /* 0xfffd8d4002007950 */ /* 0x000fea0003c3ffff */
.L_x_3168:
[----:B------:R-:W-:Y:S01]  /*272c0*/  IMAD.MOV.U32 R29, RZ, RZ, R36 ;  /* 0x000000ffff1d7224 */ /* 0x000fe200078e0024 */
[----:B------:R-:W-:Y:S01]  /*272d0*/  MOV R2, RZ ;  /* 0x000000ff00027202 */ /* 0x000fe20000000f00 */
[----:B------:R-:W-:Y:S01]  /*272e0*/  IMAD.MOV.U32 R30, RZ, RZ, 0x181f ;  /* 0x0000181fff1e7424 */ /* 0x000fe200078e00ff */
[----:B------:R-:W-:Y:S02]  /*272f0*/  MOV R3, 0x27310 ;  /* 0x0002731000037802 */ /* 0x000fe40000000f00 */
[----:B------:R-:W-:Y:S05]  /*27300*/  CALL.REL.NOINC `($__internal_50_$__cuda_sm70_shflsync_idx_p) ;  /* 0x00000d6000007944 */ /* 0x000fea0003c00000 */
[----:B------:R-:W-:Y:S01]  /*27310*/  MOV R6, R31 ;  /* 0x0000001f00067202 */ /* 0x000fe20000000f00 */
[----:B------:R-:W-:Y:S05]  /*27320*/  BRA `(.L_x_3242) ;  /* 0xffff641000007947 */ /* 0x000fea000383ffff */
.L_x_3169:
[----:B------:R-:W-:Y:S01]  /*27330*/  IMAD.MOV.U32 R29, RZ, RZ, R37 ;  /* 0x000000ffff1d7224 */ /* 0x000fe200078e0025 */
[----:B------:R-:W-:Y:S01]  /*27340*/  MOV R2, RZ ;  /* 0x000000ff00027202 */ /* 0x000fe20000000f00 */
[----:B------:R-:W-:Y:S01]  /*27350*/  IMAD.MOV.U32 R30, RZ, RZ, 0x181f ;  /* 0x0000181fff1e7424 */ /* 0x000fe200078e00ff */
[----:B------:R-:W-:Y:S02]  /*27360*/  MOV R3, 0x27380 ;  /* 0x0002738000037802 */ /* 0x000fe40000000f00 */
[----:B-12---:R-:W-:Y:S05]  /*27370*/  CALL.REL.NOINC `($__internal_50_$__cuda_sm70_shflsync_idx_p) ;  /* 0x00000cf000007944 */ /* 0x006fea0003c00000 */
[----:B------:R-:W-:Y:S01]  /*27380*/  IMAD.MOV.U32 R29, RZ, RZ, R26 ;  /* 0x000000ffff1d7224 */ /* 0x000fe200078e001a */
[----:B------:R-:W-:Y:S01]  /*27390*/  MOV R2, RZ ;  /* 0x000000ff00027202 */ /* 0x000fe20000000f00 */
[----:B------:R-:W-:Y:S01]  /*273a0*/  IMAD.MOV.U32 R30, RZ, RZ, 0x181f ;  /* 0x0000181fff1e7424 */ /* 0x000fe200078e00ff */
[----:B------:R-:W-:Y:S01]  /*273b0*/  MOV R8, R31 ;  /* 0x0000001f00087202 */ /* 0x000fe20000000f00 */
[----:B------:R-:W-:Y:S01]  /*273c0*/  IMAD.MOV.U32 R9, RZ, RZ, R6 ;  /* 0x000000ffff097224 */ /* 0x000fe200078e0006 */
[----:B------:R-:W-:-:S02]  /*273d0*/  MOV R3, 0x273f0 ;  /* 0x000273f000037802 */ /* 0x000fc40000000f00 */
[----:B------:R-:W-:Y:S05]  /*273e0*/  CALL.REL.NOINC `($__internal_50_$__cuda_sm70_shflsync_idx_p) ;  /* 0x00000c8000007944 */ /* 0x000fea0003c00000 */
[----:B------:R-:W-:Y:S01]  /*273f0*/  IMAD.MOV.U32 R10, RZ, RZ, R31 ;  /* 0x000000ffff0a7224 */ /* 0x000fe200078e001f */
[----:B------:R-:W-:Y:S01]  /*27400*/  MOV R2, RZ ;  /* 0x000000ff00027202 */ /* 0x000fe20000000f00 */
[----:B------:R-:W-:Y:S01]  /*27410*/  IMAD.MOV.U32 R29, RZ, RZ, R38 ;  /* 0x000000ffff1d7224 */ /* 0x000fe200078e0026 */
[----:B------:R-:W-:-:S02]  /*27420*/  MOV R30, 0x181f ;  /* 0x0000181f001e7802 */ /* 0x000fc40000000f00 */
[----:B------:R-:W-:Y:S02]  /*27430*/  MOV R3, 0x27450 ;  /* 0x0002745000037802 */ /* 0x000fe40000000f00 */
[----:B------:R-:W-:Y:S05]  /*27440*/  CALL.REL.NOINC `($__internal_50_$__cuda_sm70_shflsync_idx_p) ;  /* 0x00000c2000007944 */ /* 0x000fea0003c00000 */
[----:B------:R-:W-:Y:S01]  /*27450*/  MOV R2, R31 ;  /* 0x0000001f00027202 */ /* 0x000fe20000000f00 */
[----:B------:R-:W-:Y:S05]  /*27460*/  BRA `(.L_x_3243) ;  /* 0xffff632000007947 */ /* 0x000fea000383ffff */
.L_x_3172:
[----:B------:R-:W-:Y:S01]  /*27470*/  IMAD.MOV.U32 R29, RZ, RZ, R36 ;  /* 0x000000ffff1d7224 */ /* 0x000fe200078e0024 */
[----:B------:R-:W-:Y:S01]  /*27480*/  MOV R2, 0x1 ;  /* 0x0000000100027802 */ /* 0x000fe20000000f00 */
[----:B------:R-:W-:Y:S01]  /*27490*/  IMAD.MOV.U32 R30, RZ, RZ, 0x181f ;  /* 0x0000181fff1e7424 */ /* 0x000fe200078e00ff */
[----:B------:R-:W-:Y:S02]  /*274a0*/  MOV R3, 0x274c0 ;  /* 0x000274c000037802 */ /* 0x000fe40000000f00 */
[----:B---3--:R-:W-:Y:S05]  /*274b0*/  CALL.REL.NOINC `($__internal_50_$__cuda_sm70_shflsync_idx_p) ;  /* 0x00000bb000007944 */ /* 0x008fea0003c00000 */
[----:B------:R-:W-:Y:S01]  /*274c0*/  IMAD.MOV.U32 R6, RZ, RZ, R31 ;  /* 0x000000ffff067224 */ /* 0x000fe200078e001f */
[----:B------:R-:W-:Y:S01]  /*274d0*/  MOV R2, 0x1 ;  /* 0x0000000100027802 */ /* 0x000fe20000000f00 */
[----:B------:R-:W-:Y:S01]  /*274e0*/  IMAD.MOV.U32 R29, RZ, RZ, R37 ;  /* 0x000000ffff1d7224 */ /* 0x000fe200078e0025 */
[----:B------:R-:W-:Y:S02]  /*274f0*/  MOV R30, 0x181f ;  /* 0x0000181f001e7802 */ /* 0x000fe40000000f00 */
[----:B------:R-:W-:Y:S02]  /*27500*/  MOV R3, 0x27520 ;  /* 0x0002752000037802 */ /* 0x000fe40000000f00 */
[----:B------:R-:W-:Y:S05]  /*27510*/  CALL.REL.NOINC `($__internal_50_$__cuda_sm70_shflsync_idx_p) ;  /* 0x00000b5000007944 */ /* 0x000fea0003c00000 */
[----:B------:R-:W-:Y:S01]  /*27520*/  IMAD.MOV.U32 R29, RZ, RZ, R26 ;  /* 0x000000ffff1d7224 */ /* 0x000fe200078e001a */
[----:B------:R-:W-:Y:S01]  /*27530*/  MOV R2, 0x1 ;  /* 0x0000000100027802 */ /* 0x000fe20000000f00 */
[----:B------:R-:W-:Y:S01]  /*27540*/  IMAD.MOV.U32 R30, RZ, RZ, 0x181f ;  /* 0x0000181fff1e7424 */ /* 0x000fe200078e00ff */
[----:B------:R-:W-:Y:S01]  /*27550*/  MOV R8, R31 ;  /* 0x0000001f00087202 */ /* 0x000fe20000000f00 */
[----:B------:R-:W-:Y:S01]  /*27560*/  IMAD.MOV.U32 R9, RZ, RZ, R6 ;  /* 0x000000ffff097224 */ /* 0x000fe200078e0006 */
[----:B------:R-:W-:-:S02]  /*27570*/  MOV R3, 0x27590 ;  /* 0x0002759000037802 */ /* 0x000fc40000000f00 */
[----:B------:R-:W-:Y:S05]  /*27580*/  CALL.REL.NOINC `($__internal_50_$__cuda_sm70_shflsync_idx_p) ;  /* 0x00000ae000007944 */ /* 0x000fea0003c00000 */
        /* <DEDUP_REMOVED lines=8> */
.L_x_3175:
[----:B------:R-:W-:Y:S01]  /*27610*/  IMAD.MOV.U32 R29, RZ, RZ, R36 ;  /* 0x000000ffff1d7224 */ /* 0x000fe200078e0024 */
[----:B------:R-:W-:Y:S01]  /*27620*/  MOV R2, 0x2 ;  /* 0x0000000200027802 */ /* 0x000fe20000000f00 */
[----:B------:R-:W-:Y:S01]  /*27630*/  IMAD.MOV.U32 R30, RZ, RZ, 0x181f ;  /* 0x0000181fff1e7424 */ /* 0x000fe200078e00ff */
[----:B------:R-:W-:Y:S02]  /*27640*/  MOV R3, 0x27660 ;  /* 0x0002766000037802 */ /* 0x000fe40000000f00 */
[----:B--2---:R-:W-:Y:S05]  /*27650*/  CALL.REL.NOINC `($__internal_50_$__cuda_sm70_shflsync_idx_p) ;  /* 0x00000a1000007944 */ /* 0x004fea0003c00000 */
[----:B------:R-:W-:Y:S01]  /*27660*/  MOV R6, R31 ;  /* 0x0000001f00067202 */ /* 0x000fe20000000f00 */
[----:B------:R-:W-:Y:S05]  /*27670*/  BRA `(.L_x_3245) ;  /* 0xffff6b8000007947 */ /* 0x000fea000383ffff */
.L_x_3176:
[----:B------:R-:W-:Y:S01]  /*27680*/  IMAD.MOV.U32 R29, RZ, RZ, R37 ;  /* 0x000000ffff1d7224 */ /* 0x000fe200078e0025 */
[----:B------:R-:W-:Y:S01]  /*27690*/  MOV R2, 0x2 ;  /* 0x0000000200027802 */ /* 0x000fe20000000f00 */
[----:B------:R-:W-:Y:S01]  /*276a0*/  IMAD.MOV.U32 R30, RZ, RZ, 0x181f ;  /* 0x0000181fff1e7424 */ /* 0x000fe200078e00ff */
[----:B------:R-:W-:Y:S02]  /*276b0*/  MOV R3, 0x276d0 ;  /* 0x000276d000037802 */ /* 0x000fe40000000f00 */
[----:B-123--:R-:W-:Y:S05]  /*276c0*/  CALL.REL.NOINC `($__internal_50_$__cuda_sm70_shflsync_idx_p) ;  /* 0x000009a000007944 */ /* 0x00efea0003c00000 */
        /* <DEDUP_REMOVED lines=15> */
.L_x_3179:
[----:B------:R-:W-:Y:S01]  /*277c0*/  IMAD.MOV.U32 R29, RZ, RZ, R36 ;  /* 0x000000ffff1d7224 */ /* 0x000fe200078e0024 */
[----:B------:R-:W-:Y:S01]  /*277d0*/  MOV R2, 0x3 ;  /* 0x0000000300027802 */ /* 0x000fe20000000f00 */
[----:B------:R-:W-:Y:S01]  /*277e0*/  IMAD.MOV.U32 R30, RZ, RZ, 0x181f ;  /* 0x0000181fff1e7424 */ /* 0x000fe200078e00ff */
[----:B------:R-:W-:Y:S02]  /*277f0*/  MOV R3, 0x27810 ;  /* 0x0002781000037802 */ /* 0x000fe40000000f00 */
[----:B----4-:R-:W-:Y:S05]  /*27800*/  CALL.REL.NOINC `($__internal_50_$__cuda_sm70_shflsync_idx_p) ;  /* 0x0000086000007944 */ /* 0x010fea0003c00000 */
[----:B------:R-:W-:Y:S01]  /*27810*/  MOV R6, R31 ;  /* 0x0000001f00067202 */ /* 0x000fe20000000f00 */
[----:B------:R-:W-:Y:S05]  /*27820*/  BRA `(.L_x_3247) ;  /* 0xffff6f7000007947 */ /* 0x000fea000383ffff */
.L_x_3180:
[----:B------:R-:W-:Y:S01]  /*27830*/  IMAD.MOV.U32 R29, RZ, RZ, R37 ;  /* 0x000000ffff1d7224 */ /* 0x000fe200078e0025 */
[----:B------:R-:W-:Y:S01]  /*27840*/  MOV R2, 0x3 ;  /* 0x0000000300027802 */ /* 0x000fe20000000f00 */
[----:B------:R-:W-:Y:S01]  /*27850*/  IMAD.MOV.U32 R30, RZ, RZ, 0x181f ;  /* 0x0000181fff1e7424 */ /* 0x000fe200078e00ff */
[----:B------:R-:W-:Y:S02]  /*27860*/  MOV R3, 0x27880 ;  /* 0x0002788000037802 */ /* 0x000fe40000000f00 */
[----:B-12-4-:R-:W-:Y:S05]  /*27870*/  CALL.REL.NOINC `($__internal_50_$__cuda_sm70_shflsync_idx_p) ;  /* 0x000007f000007944 */ /* 0x016fea0003c00000 */
        /* <DEDUP_REMOVED lines=15> */
.L_x_3213:
[----:B------:R-:W-:Y:S01]  /*27970*/  IMAD.MOV.U32 R29, RZ, RZ, R24 ;  /* 0x000000ffff1d7224 */ /* 0x000fe200078e0018 */
[----:B------:R-:W-:Y:S01]  /*27980*/  MOV R2, RZ ;  /* 0x000000ff00027202 */ /* 0x000fe20000000f00 */
[----:B------:R-:W-:Y:S01]  /*27990*/  IMAD.MOV.U32 R30, RZ, RZ, 0x181f ;  /* 0x0000181fff1e7424 */ /* 0x000fe200078e00ff */
[----:B------:R-:W-:Y:S02]  /*279a0*/  MOV R3, 0x279c0 ;  /* 0x000279c000037802 */ /* 0x000fe40000000f00 */
[----:B------:R-:W-:Y:S05]  /*279b0*/  CALL.REL.NOINC `($__internal_50_$__cuda_sm70_shflsync_idx_p) ;  /* 0x000006b000007944 */ /* 0x000fea0003c00000 */
[----:B------:R-:W-:Y:S01]  /*279c0*/  MOV R4, R31 ;  /* 0x0000001f00047202 */ /* 0x000fe20000000f00 */
[----:B------:R-:W-:Y:S05]  /*279d0*/  BRA `(.L_x_3249) ;  /* 0xffffaa1000007947 */ /* 0x000fea000383ffff */
.L_x_3214:
        /* <DEDUP_REMOVED lines=20> */
.L_x_3217:
[----:B------:R-:W-:Y:S01]  /*27b20*/  IMAD.MOV.U32 R29, RZ, RZ, R24 ;  /* 0x000000ffff1d7224 */ /* 0x000fe200078e0018 */
[----:B------:R-:W-:Y:S01]  /*27b30*/  MOV R2, 0x1 ;  /* 0x0000000100027802 */ /* 0x000fe20000000f00 */
[----:B------:R-:W-:Y:S01]  /*27b40*/  IMAD.MOV.U32 R30, RZ, RZ, 0x181f ;  /* 0x0000181fff1e7424 */ /* 0x000fe200078e00ff */
[----:B------:R-:W-:Y:S02]  /*27b50*/  MOV R3, 0x27b70 ;  /* 0x00027b7000037802 */ /* 0x000fe40000000f00 */
[----:B---34-:R-:W-:Y:S05]  /*27b60*/  CALL.REL.NOINC `($__internal_50_$__cuda_sm70_shflsync_idx_p) ;  /* 0x0000050000007944 */ /* 0x018fea0003c00000 */
        /* <DEDUP_REMOVED lines=9> */
[----:B------:R-:W-:-:S02]  /*27c00*/  MOV R8, R31 ;  /* 0x0000001f00087202 */ /* 0x000fc40000000f00 */
[----:B------:R-:W-:Y:S02]  /*27c10*/  MOV R3, 0x27c30 ;  /* 0x00027c3000037802 */ /* 0x000fe40000000f00 */
[----:B------:R-:W-:Y:S05]  /*27c20*/  CALL.REL.NOINC `($__internal_50_$__cuda_sm70_shflsync_idx_p) ;  /* 0x0000044000007944 */ /* 0x000fea0003c00000 */
[----:B------:R-:W-:Y:S01]  /*27c30*/  IMAD.MOV.U32 R4, RZ, RZ, R31 ;  /* 0x000000ffff047224 */ /* 0x000fe200078e001f */
[----:B------:R-:W-:Y:S01]  /*27c40*/  MOV R2, 0x1 ;  /* 0x0000000100027802 */ /* 0x000fe20000000f00 */
[----:B------:R-:W-:Y:S01]  /*27c50*/  IMAD.MOV.U32 R29, RZ, RZ, R26 ;  /* 0x000000ffff1d7224 */ /* 0x000fe200078e001a */
[----:B------:R-:W-:Y:S02]  /*27c60*/  MOV R30, 0x181f ;  /* 0x0000181f001e7802 */ /* 0x000fe40000000f00 */
[----:B------:R-:W-:Y:S02]  /*27c70*/  MOV R3, 0x27c90 ;  /* 0x00027c9000037802 */ /* 0x000fe40000000f00 */
[----:B------:R-:W-:Y:S05]  /*27c80*/  CALL.REL.NOINC `($__internal_50_$__cuda_sm70_shflsync_idx_p) ;  /* 0x000003e000007944 */ /* 0x000fea0003c00000 */
[----:B------:R-:W-:Y:S01]  /*27c90*/  MOV R2, R31 ;  /* 0x0000001f00027202 */ /* 0x000fe20000000f00 */
[----:B------:R-:W-:Y:S05]  /*27ca0*/  BRA `(.L_x_3251) ;  /* 0xffffabb000007947 */ /* 0x000fea000383ffff */
.L_x_3220:
[----:B------:R-:W-:Y:S01]  /*27cb0*/  IMAD.MOV.U32 R29, RZ, RZ, R24 ;  /* 0x000000ffff1d7224 */ /* 0x000fe200078e0018 */
[----:B------:R-:W-:Y:S01]  /*27cc0*/  MOV R2, 0x2 ;  /* 0x0000000200027802 */ /* 0x000fe20000000f00 */
[----:B------:R-:W-:Y:S01]  /*27cd0*/  IMAD.MOV.U32 R30, RZ, RZ, 0x181f ;  /* 0x0000181fff1e7424 */ /* 0x000fe200078e00ff */
[----:B------:R-:W-:Y:S02]  /*27ce0*/  MOV R3, 0x27d00 ;  /* 0x00027d0000037802 */ /* 0x000fe40000000f00 */
[----:B----4-:R-:W-:Y:S05]  /*27cf0*/  CALL.REL.NOINC `($__internal_50_$__cuda_sm70_shflsync_idx_p) ;  /* 0x0000037000007944 */ /* 0x010fea0003c00000 */
[----:B------:R-:W-:Y:S01]  /*27d00*/  MOV R4, R31 ;  /* 0x0000001f00047202 */ /* 0x000fe20000000f00 */
[----:B------:R-:W-:Y:S05]  /*27d10*/  BRA `(.L_x_3252) ;  /* 0xffffaf5000007947 */ /* 0x000fea000383ffff */
.L_x_3221:
[----:B------:R-:W-:Y:S01]  /*27d20*/  IMAD.MOV.U32 R29, RZ, RZ, R25 ;  /* 0x000000ffff1d7224 */ /* 0x000fe200078e0019 */
[----:B------:R-:W-:Y:S01]  /*27d30*/  MOV R2, 0x2 ;  /* 0x0000000200027802 */ /* 0x000fe20000000f00 */
[----:B------:R-:W-:Y:S01]  /*27d40*/  IMAD.MOV.U32 R30, RZ, RZ, 0x181f ;  /* 0x0000181fff1e7424 */ /* 0x000fe200078e00ff */
[----:B------:R-:W-:-:S02]  /*27d50*/  MOV R3, 0x27d70 ;  /* 0x00027d7000037802 */ /* 0x000fc40000000f00 */
        /* <DEDUP_REMOVED lines=16> */
.L_x_3224:
[----:B------:R-:W-:Y:S01]  /*27e60*/  IMAD.MOV.U32 R29, RZ, RZ, R24 ;  /* 0x000000ffff1d7224 */ /* 0x000fe200078e0018 */
[----:B------:R-:W-:Y:S01]  /*27e70*/  MOV R2, 0x3 ;  /* 0x0000000300027802 */ /* 0x000fe20000000f00 */
[----:B------:R-:W-:Y:S01]  /*27e80*/  IMAD.MOV.U32 R30, RZ, RZ, 0x181f ;  /* 0x0000181fff1e7424 */ /* 0x000fe200078e00ff */
[----:B------:R-:W-:Y:S02]  /*27e90*/  MOV R3, 0x27eb0 ;  /* 0x00027eb000037802 */ /* 0x000fe40000000f00 */
[----:B---34-:R-:W-:Y:S05]  /*27ea0*/  CALL.REL.NOINC `($__internal_50_$__cuda_sm70_shflsync_idx_p) ;  /* 0x000001c000007944 */ /* 0x018fea0003c00000 */
[----:B------:R-:W-:Y:S01]  /*27eb0*/  MOV R4, R31 ;  /* 0x0000001f00047202 */ /* 0x000fe20000000f00 */
[----:B------:R-:W-:Y:S05]  /*27ec0*/  BRA `(.L_x_3254) ;  /* 0xffffb22000007947 */ /* 0x000fea000383ffff */
.L_x_3225:
[----:B------:R-:W-:Y:S01]  /*27ed0*/  IMAD.MOV.U32 R29, RZ, RZ, R25 ;  /* 0x000000ffff1d7224 */ /* 0x000fe200078e0019 */
[----:B------:R-:W-:Y:S01]  /*27ee0*/  MOV R2, 0x3 ;  /* 0x0000000300027802 */ /* 0x000fe20000000f00 */
[----:B------:R-:W-:Y:S01]  /*27ef0*/  IMAD.MOV.U32 R30, RZ, RZ, 0x181f ;  /* 0x0000181fff1e7424 */ /* 0x000fe200078e00ff */
[----:B------:R-:W-:Y:S02]  /*27f00*/  MOV R3, 0x27f20 ;  /* 0x00027f2000037802 */ /* 0x000fe40000000f00 */
[----:B-1234-:R-:W-:Y:S05]  /*27f10*/  CALL.REL.NOINC `($__internal_50_$__cuda_sm70_shflsync_idx_p) ;  /* 0x0000015000007944 */ /* 0x01efea0003c00000 */
        /* <DEDUP_REMOVED lines=15> */
        .weak           $__internal_49_$__cuda_sm70_shflsync_bfly_p
        .type           $__internal_49_$__cuda_sm70_shflsync_bfly_p,@function
        .size           $__internal_49_$__cuda_sm70_shflsync_bfly_p,($__internal_50_$__cuda_sm70_shflsync_idx_p - $__internal_49_$__cuda_sm70_shflsync_bfly_p)
$__internal_49_$__cuda_sm70_shflsync_bfly_p:
[----:B------:R-:W-:Y:S02]  /*28010*/  MOV R184, 0x1f ;  /* 0x0000001f00b87802 */ /* 0x000fe40000000f00 */
[----:B------:R-:W-:-:S04]  /*28020*/  MOV R185, 0xffffffff ;  /* 0xffffffff00b97802 */ /* 0x000fc80000000f00 */
[----:B------:R-:W-:Y:S04]  /*28030*/  WARPSYNC R185 ;  /* 0x000000b900007348 */ /* 0x000fe80003800000 */
[----:B------:R1:W2:Y:S02]  /*28040*/  SHFL.BFLY PT, R184, R0, R3, R184 ;  /* 0x0c00000300b87389 */ /* 0x0002a400000e00b8 */
[----:B-1----:R-:W-:-:S04]  /*28050*/  MOV R3, 0x0 ;  /* 0x0000000000037802 */ /* 0x002fc80000000f00 */
[----:B--2---:R-:W-:Y:S05]  /*28060*/  RET.REL.NODEC R2 `(_ZN7cutlass13device_kernelIN5flash19enable_sm80_to_sm89INS1_16FlashAttnFwdSm80INS1_25CollectiveMainloopFwdSm80ILi8ELi1ELb0EN4cute5tupleIJNS5_1CILi128EEENS7_ILi48EEENS7_ILi256EEEEEELi256ENS_10bfloat16_tEfNS_4arch4Sm80ELb1ELb0ELb1ELb1ELb1ELb1ELb1ELb1EEENS1_21CollectiveEpilogueFwdINS6_IJS8_SA_S9_EEENS6_IJNS7_ILi1EEESI_SI_EEESC_SE_Li256ELb1ELb1ELb1ELb0EEENS1_36VarlenDynamicPersistentTileSchedulerILi128ELi48ELi256ELi256ELb1ELb1ELb0ELb1ELb1ELb1EEEEEEEEEvNT_6ParamsE) ;  /* 0xfffd7f9002007950 */ /* 0x004fea0003c3ffff */
        .weak           $__internal_50_$__cuda_sm70_shflsync_idx_p
        .type           $__internal_50_$__cuda_sm70_shflsync_idx_p,@function
        .size           $__internal_50_$__cuda_sm70_shflsync_idx_p,($__internal_51_$__cuda_sm70_shflsync_up_p - $__internal_50_$__cuda_sm70_shflsync_idx_p)
$__internal_50_$__cuda_sm70_shflsync_idx_p:
[----:B------:R-:W-:-:S04]  /*28070*/  MOV R31, 0xffffffff ;  /* 0xffffffff001f7802 */ /* 0x000fc80000000f00 */
[----:B------:R-:W-:Y:S04]  /*28080*/  WARPSYNC R31 ;  /* 0x0000001f00007348 */ /* 0x000fe80003800000 */
[----:B------:R1:W2:Y:S02]  /*28090*/  SHFL.IDX PT, R31, R29, R2, R30 ;  /* 0x000000021d1f7389 */ /* 0x0002a400000e001e */
[----:B-1----:R-:W-:Y:S02]  /*280a0*/  MOV R2, R3 ;  /* 0x0000000300027202 */ /* 0x002fe40000000f00 */
[----:B------:R-:W-:-:S04]  /*280b0*/  MOV R3, 0x0 ;  /* 0x0000000000037802 */ /* 0x000fc80000000f00 */
[----:B--2---:R-:W-:Y:S05]  /*280c0*/  RET.REL.NODEC R2 `(_ZN7cutlass13device_kernelIN5flash19enable_sm80_to_sm89INS1_16FlashAttnFwdSm80INS1_25CollectiveMainloopFwdSm80ILi8ELi1ELb0EN4cute5tupleIJNS5_1CILi128EEENS7_ILi48EEENS7_ILi256EEEEEELi256ENS_10bfloat16_tEfNS_4arch4Sm80ELb1ELb0ELb1ELb1ELb1ELb1ELb1ELb1EEENS1_21CollectiveEpilogueFwdINS6_IJS8_SA_S9_EEENS6_IJNS7_ILi1EEESI_SI_EEESC_SE_Li256ELb1ELb1ELb1ELb0EEENS1_36VarlenDynamicPersistentTileSchedulerILi128ELi48ELi256ELi256ELb1ELb1ELb0ELb1ELb1ELb1EEEEEEEEEvNT_6ParamsE) ;  /* 0xfffd7f3002007950 */ /* 0x004fea0003c3ffff */
        .weak           $__internal_51_$__cuda_sm70_shflsync_up_p
        .type           $__internal_51_$__cuda_sm70_shflsync_up_p,@function
        .size           $__internal_51_$__cuda_sm70_shflsync_up_p,($__internal_52_$__cuda_sm70_votesync_ballot - $__internal_51_$__cuda_sm70_shflsync_up_p)
$__internal_51_$__cuda_sm70_shflsync_up_p:
[----:B------:R-:W-:Y:S02]  /*280d0*/  MOV R4, RZ ;  /* 0x000000ff00047202 */ /* 0x000fe40000000f00 */
[----:B------:R-:W-:-:S04]  /*280e0*/  MOV R15, 0xffffffff ;  /* 0xffffffff000f7802 */ /* 0x000fc80000000f00 */
[----:B------:R-:W-:Y:S04]  /*280f0*/  WARPSYNC R15 ;  /* 0x0000000f00007348 */ /* 0x000fe80003800000 */
[----:B------:R1:W2:Y:S02]  /*28100*/  SHFL.UP PT, R4, R0, R3, R4 ;  /* 0x0400000300047389 */ /* 0x0002a400000e0004 */
[----:B-1----:R-:W-:-:S04]  /*28110*/  MOV R3, 0x0 ;  /* 0x0000000000037802 */ /* 0x002fc80000000f00 */
[----:B--2---:R-:W-:Y:S05]  /*28120*/  RET.REL.NODEC R2 `(_ZN7cutlass13device_kernelIN5flash19enable_sm80_to_sm89INS1_16FlashAttnFwdSm80INS1_25CollectiveMainloopFwdSm80ILi8ELi1ELb0EN4cute5tupleIJNS5_1CILi128EEENS7_ILi48EEENS7_ILi256EEEEEELi256ENS_10bfloat16_tEfNS_4arch4Sm80ELb1ELb0ELb1ELb1ELb1ELb1ELb1ELb1EEENS1_21CollectiveEpilogueFwdINS6_IJS8_SA_S9_EEENS6_IJNS7_ILi1EEESI_SI_EEESC_SE_Li256ELb1ELb1ELb1ELb0EEENS1_36VarlenDynamicPersistentTileSchedulerILi128ELi48ELi256ELi256ELb1ELb1ELb0ELb1ELb1ELb1EEEEEEEEEvNT_6ParamsE) ;  /* 0xfffd7ed002007950 */ /* 0x004fea0003c3ffff */
        .weak           $__internal_52_$__cuda_sm70_votesync_ballot
        .type           $__internal_52_$__cuda_sm70_votesync_ballot,@function
        .size           $__internal_52_$__cuda_sm70_votesync_ballot,(.L_x_6552 - $__internal_52_$__cuda_sm70_votesync_ballot)
$__internal_52_$__cuda_sm70_votesync_ballot:
[----:B------:R-:W-:Y:S01]  /*28130*/  ISETP.NE.U32.AND P0, PT, R0, 0x1, PT ;  /* 0x000000010000780c */ /* 0x000fe20003f05070 */
[----:B------:R-:W-:-:S04]  /*28140*/  IMAD.MOV.U32 R3, RZ, RZ, -0x1 ;  /* 0xffffffffff037424 */ /* 0x000fc800078e00ff */
[----:B------:R-:W-:Y:S08]  /*28150*/  WARPSYNC R3 ;  /* 0x0000000300007348 */ /* 0x000ff00003800000 */
[----:B------:R-:W-:-:S04]  /*28160*/  VOTE.ANY R0, PT, !P0 ;  /* 0x0000000000007806 */ /* 0x000fc800040e0100 */
[----:B------:R-:W-:Y:S01]  /*28170*/  LOP3.LUT R0, R0, R3, RZ, 0xc0, !PT ;  /* 0x0000000300007212 */ /* 0x000fe200078ec0ff */
[----:B------:R-:W-:-:S04]  /*28180*/  IMAD.MOV.U32 R3, RZ, RZ, 0x0 ;  /* 0x00000000ff037424 */ /* 0x000fc800078e00ff */
[----:B------:R-:W-:Y:S05]  /*28190*/  RET.REL.NODEC R2 `(_ZN7cutlass13device_kernelIN5flash19enable_sm80_to_sm89INS1_16FlashAttnFwdSm80INS1_25CollectiveMainloopFwdSm80ILi8ELi1ELb0EN4cute5tupleIJNS5_1CILi128EEENS7_ILi48EEENS7_ILi256EEEEEELi256ENS_10bfloat16_tEfNS_4arch4Sm80ELb1ELb0ELb1ELb1ELb1ELb1ELb1ELb1EEENS1_21CollectiveEpilogueFwdINS6_IJS8_SA_S9_EEENS6_IJNS7_ILi1EEESI_SI_EEESC_SE_Li256ELb1ELb1ELb1ELb0EEENS1_36VarlenDynamicPersistentTileSchedulerILi128ELi48ELi256ELi256ELb1ELb1ELb0ELb1ELb1ELb1EEEEEEEEEvNT_6ParamsE) ;  /* 0xfffd7e6002007950 */ /* 0x000fea0003c3ffff */
.L_x_3256:
        /* <DEDUP_REMOVED lines=14> */
.L_x_6552:


//--------------------- .text._ZN7cutlass13device_kernelIN5flash19enable_sm80_to_sm89INS1_16FlashAttnFwdSm80INS1_25CollectiveMainloopFwdSm80ILi8ELi1ELb1EN4cute5tupleIJNS5_1CILi128EEENS7_ILi64EEENS7_ILi256EEEEEELi256ENS_10bfloat16_tEfNS_4arch4Sm80ELb0ELb0ELb0ELb0ELb1ELb0ELb1ELb1EEENS1_21CollectiveEpilogueFwdINS6_IJS8_SA_S9_EEENS6_IJNS7_ILi1EEESI_SI_EEESC_SE_Li256ELb0ELb1ELb1ELb0EEENS1_19SingleTileSchedulerILb0ELb1ELb1ELi128EEEEEEEEEvNT_6ParamsE --------------------------
	.section	.text._ZN7cutlass13device_kernelIN5flash19enable_sm80_to_sm89INS1_16FlashAttnFwdSm80INS1_25CollectiveMainloopFwdSm80ILi8ELi1ELb1EN4cute5tupleIJNS5_1CILi128EEENS7_ILi64EEENS7_ILi256EEEEEELi256ENS_10bfloat16_tEfNS_4arch4Sm80ELb0ELb0ELb0ELb0ELb1ELb0ELb1ELb1EEENS1_21CollectiveEpilogueFwdINS6_IJS8_SA_S9_EEENS6_IJNS7_ILi1EEESI_SI_EEESC_SE_Li256ELb0ELb1ELb1ELb0EEENS1_19SingleTileSchedulerILb0ELb1ELb1ELi128EEEEEEEEEvNT_6ParamsE,"ax",@progbits
	.sectioninfo	@"SHI_REGISTERS=255"
	.align	128
.text._ZN7cutlass13device_kernelIN5flash19enable_sm80_to_sm89INS1_16FlashAttnFwdSm80INS1_25CollectiveMainloopFwdSm80ILi8ELi1ELb1EN4cute5tupleIJNS5_1CILi128EEENS7_ILi64EEENS7_ILi256EEEEEELi256ENS_10bfloat16_tEfNS_4arch4Sm80ELb0ELb0ELb0ELb0ELb1ELb0ELb1ELb1EEENS1_21CollectiveEpilogueFwdINS6_IJS8_SA_S9_EEENS6_IJNS7_ILi1EEESI_SI_EEESC_SE_Li256ELb0ELb1ELb1ELb0EEENS1_19SingleTileSchedulerILb0ELb1ELb1ELi128EEEEEEEEEvNT_6ParamsE:
        .type           _ZN7cutlass13device_kernelIN5flash19enable_sm80_to_sm89INS1_16FlashAttnFwdSm80INS1_25CollectiveMainloopFwdSm80ILi8ELi1ELb1EN4cute5tupleIJNS5_1CILi128EEENS7_ILi64EEENS7_ILi256EEEEEELi256ENS_10bfloat16_tEfNS_4arch4Sm80ELb0ELb0ELb0ELb0ELb1ELb0ELb1ELb1EEENS1_21CollectiveEpilogueFwdINS6_IJS8_SA_S9_EEENS6_IJNS7_ILi1EEESI_SI_EEESC_SE_Li256ELb0ELb1ELb1ELb0EEENS1_19SingleTileSchedulerILb0ELb1ELb1ELi128EEEEEEEEEvNT_6ParamsE,@function
        .size           _ZN7cutlass13device_kernelIN5flash19enable_sm80_to_sm89INS1_16FlashAttnFwdSm80INS1_25CollectiveMainloopFwdSm80ILi8ELi1ELb1EN4cute5tupleIJNS5_1CILi128EEENS7_ILi64EEENS7_ILi256EEEEEELi256ENS_10bfloat16_tEfNS_4arch4Sm80ELb0ELb0ELb0ELb0ELb1ELb0ELb1ELb1EEENS1_21CollectiveEpilogueFwdINS6_IJS8_SA_S9_EEENS6_IJNS7_ILi1EEESI_SI_EEESC_SE_Li256ELb0ELb1ELb1ELb0EEENS1_19SingleTileSchedulerILb0ELb1ELb1ELi128EEEEEEEEEvNT_6ParamsE,(.L_x_6558 - _ZN7cutlass13device_kernelIN5flash19enable_sm80_to_sm89INS1_16FlashAttnFwdSm80INS1_25CollectiveMainloopFwdSm80ILi8ELi1ELb1EN4cute5tupleIJNS5_1CILi128EEENS7_ILi64EEENS7_ILi256EEEEEELi256ENS_10bfloat16_tEfNS_4arch4Sm80ELb0ELb0ELb0ELb0ELb1ELb0ELb1ELb1EEENS1_21CollectiveEpilogueFwdINS6_IJS8_SA_S9_EEENS6_IJNS7_ILi1EEESI_SI_EEESC_SE_Li256ELb0ELb1ELb1ELb0EEENS1_19SingleTileSchedulerILb0ELb1ELb1ELi128EEEEEEEEEvNT_6ParamsE)
        .other          _ZN7cutlass13device_kernelIN5flash19enable_sm80_to_sm89INS1_16FlashAttnFwdSm80INS1_25CollectiveMainloopFwdSm80ILi8ELi1ELb1EN4cute5tupleIJNS5_1CILi128EEENS7_ILi64EEENS7_ILi256EEEEEELi256ENS_10bfloat16_tEfNS_4arch4Sm80ELb0ELb0ELb0ELb0ELb1ELb0ELb1ELb1EEENS1_21CollectiveEpilogueFwdINS6_IJS8_SA_S9_EEENS6_IJNS7_ILi1EEESI_SI_EEESC_SE_Li256ELb0ELb1ELb1ELb0EEENS1_19SingleTileSchedulerILb0ELb1ELb1ELi128EEEEEEEEEvNT_6ParamsE,@"STO_CUDA_ENTRY STV_DEFAULT"
_ZN7cutlass13device_kernelIN5flash19enable_sm80_to_sm89INS1_16FlashAttnFwdSm80INS1_25CollectiveMainloopFwdSm80ILi8ELi1ELb1EN4cute5tupleIJNS5_1CILi128EEENS7_ILi64EEENS7_ILi256EEEEEELi256ENS_10bfloat16_tEfNS_4arch4Sm80ELb0ELb0ELb0ELb0ELb1ELb0ELb1ELb1EEENS1_21CollectiveEpilogueFwdINS6_IJS8_SA_S9_EEENS6_IJNS7_ILi1EEESI_SI_EEESC_SE_Li256ELb0ELb1ELb1ELb0EEENS1_19SingleTileSchedulerILb0ELb1ELb1ELi128EEEEEEEEEvNT_6ParamsE:
        /* <DEDUP_REMOVED lines=18> */
.L_x_3257:
[----:B------:R-:W-:Y:S02]  /*0120*/  ULDC.64 UR4, c[0x0][0x550] ;  /* 0x0001540000047ab9 */ /* 0x000fe40000000a00 */
[----:B------:R-:W-:Y:S02]  /*0130*/  UISETP.NE.AND UP0, UPT, UR4, 0x1, UPT ;  /* 0x000000010400788c */ /* 0x000fe4000bf05270 */
[----:B------:R-:W-:-:S02]  /*0140*/  UIMAD.WIDE.U32 UR8, UR6, UR5, URZ ;  /* 0x00000005060872a5 */ /* 0x000fc4000f8e003f */
[----:B------:R-:W-:Y:S02]  /*0150*/  ULDC UR4, c[0x0][0x558] ;  /* 0x0001560000047ab9 */ /* 0x000fe40000000800 */
[----:B------:R-:W-:-:S05]  /*0160*/  UMOV UR11, UR6 ;  /* 0x00000006000b7c82 */ /* 0x000fca0008000000 */
[----:B------:R-:W-:-:S03]  /*0170*/  @UP0 USHF.R.U32.HI UR11, URZ, UR4, UR9 ;  /* 0x000000043f0b0299 */ /* 0x000fc60008011609 */
.L_x_3258:
        /* <DEDUP_REMOVED lines=66> */
.L_x_3259:
        /* <DEDUP_REMOVED lines=108> */
[----:B------:R-:W-:-:S04]  /*0c60*/  IMAD R98, R19, 0x20, R18 ;  /* 0x0000002013627824 */ /* 0x000fc800078e0212 */
[--C-:B------:R-:W-:Y:S01]  /*0c70*/  IMAD R0, R0, 0x40, R98.reuse ;  /* 0x0000004000007824 */ /* 0x100fe200078e0262 */
[----:B------:R-:W-:Y:S01]  /*0c80*/  UIMAD UR19, UR15, UR4, URZ ;  /* 0x000000040f1372a4 */ /* 0x000fe2000f8e023f */
[----:B-1----:R-:W-:Y:S01]  /*0c90*/  IMAD R5, R15, 0x80, R98 ;  /* 0x000000800f057824 */ /* 0x002fe200078e0262 */
[----:B------:R-:W-:Y:S01]  /*0ca0*/  UIMAD.WIDE.U32 UR22, UR11, UR4, URZ ;  /* 0x000000040b1672a5 */ /* 0x000fe2000f8e003f */
[----:B------:R-:W-:Y:S01]  /*0cb0*/  IMAD.SHL.U32 R133, R19, 0x8, RZ ;  /* 0x0000000813857824 */ /* 0x000fe200078e00ff */
        /* <DEDUP_REMOVED lines=15> */
[----:B------:R-:W-:Y:S01]  /*0db0*/  IADD3 R58, R133, 0x80, RZ ;  /* 0x00000080853a7810 */ /* 0x000fe20007ffe0ff */
        /* <DEDUP_REMOVED lines=10> */
[----:B------:R-:W-:Y:S01]  /*0e60*/  ISETP.GE.AND P4, PT, R133, c[0x0][0x198], PT ;  /* 0x0000660085007a0c */ /* 0x000fe20003f86270 */
[----:B------:R-:W-:Y:S01]  /*0e70*/  UIMAD UR10, UR6, -0x40, UR10 ;  /* 0xffffffc0060a78a4 */ /* 0x000fe2000f8e020a */
[----:B------:R-:W-:Y:S01]  /*0e80*/  SHF.R.S32.HI R8, RZ, 0x1f, R56 ;  /* 0x0000001fff087819 */ /* 0x000fe20000011438 */
[----:B------:R-:W-:Y:S01]  /*0e90*/  UIADD3 UR5, UR19, UR5, URZ ;  /* 0x0000000513057290 */ /* 0x000fe2000fffe03f */
[----:B------:R-:W-:Y:S01]  /*0ea0*/  @P0 SHF.R.U32.HI R4, RZ, c[0x0][0x2cc], R0 ;  /* 0x0000b300ff040a19 */ /* 0x000fe20000011600 */
[----:B------:R-:W-:Y:S01]  /*0eb0*/  UISETP.GT.AND UP0, UPT, UR6, UR8, UPT ;  /* 0x000000080600728c */ /* 0x000fe2000bf04270 */
[----:B------:R-:W-:-:S02]  /*0ec0*/  ISETP.GE.AND P3, PT, R57, c[0x0][0x198], PT ;  /* 0x0000660039007a0c */ /* 0x000fc40003f66270 */
[--C-:B------:R-:W-:Y:S01]  /*0ed0*/  SHF.R.S32.HI R6, RZ, 0x1f, R4.reuse ;  /* 0x0000001fff067819 */ /* 0x100fe20000011404 */
[----:B------:R-:W-:Y:S01]  /*0ee0*/  IMAD.MOV R0, RZ, RZ, -R4 ;  /* 0x000000ffff007224 */ /* 0x000fe200078e0a04 */
[----:B------:R-:W-:Y:S01]  /*0ef0*/  ISETP.GE.AND P2, PT, R58, c[0x0][0x198], PT ;  /* 0x000066003a007a0c */ /* 0x000fe20003f46270 */
[----:B-1----:R-:W-:Y:S01]  /*0f00*/  IMAD.U32 R3, RZ, RZ, UR19 ;  /* 0x00000013ff037e24 */ /* 0x002fe2000f8e00ff */
[----:B------:R-:W-:Y:S01]  /*0f10*/  LEA.HI R8, R8, R56, RZ, 0x3 ;  /* 0x0000003808087211 */ /* 0x000fe200078f18ff */
[----:B------:R-:W-:Y:S01]  /*0f20*/  IMAD R5, R0, c[0x0][0x2c4], R5 ;  /* 0x0000b10000057a24 */ /* 0x000fe200078e0205 */
[----:B------:R-:W-:Y:S01]  /*0f30*/  ISETP.GE.AND P5, PT, R56, c[0x0][0x198], PT ;  /* 0x0000660038007a0c */ /* 0x000fe20003fa6270 */
[----:B------:R-:W-:Y:S01]  /*0f40*/  IMAD.U32 R2, RZ, RZ, UR18 ;  /* 0x00000012ff027e24 */ /* 0x000fe2000f8e00ff */
[----:B------:R-:W-:Y:S01]  /*0f50*/  LOP3.LUT R177, R8, 0xfffffff8, RZ, 0xc0, !PT ;  /* 0xfffffff808b17812 */ /* 0x000fe200078ec0ff */
[----:B------:R-:W-:Y:S01]  /*0f60*/  IMAD.U32 R3, RZ, RZ, UR5 ;  /* 0x00000005ff037e24 */ /* 0x000fe2000f8e00ff */
[----:B------:R-:W-:Y:S01]  /*0f70*/  SHF.R.S32.HI R0, RZ, 0x1f, R5 ;  /* 0x0000001fff007819 */ /* 0x000fe20000011405 */
[----:B------:R-:W-:Y:S01]  /*0f80*/  IMAD R6, R6, c[0x0][0x1b0], RZ ;  /* 0x00006c0006067a24 */ /* 0x000fe200078e02ff */
[----:B------:R-:W-:Y:S01]  /*0f90*/  ULDC.64 UR4, c[0x0][0x1e8] ;  /* 0x00007a0000047ab9 */ /* 0x000fe20000000a00 */
[C---:B------:R-:W-:Y:S01]  /*0fa0*/  IMAD.WIDE.U32 R2, R4.reuse, c[0x0][0x1b0], R2 ;  /* 0x00006c0004027a25 */ /* 0x040fe200078e0002 */
[----:B------:R-:W-:Y:S01]  /*0fb0*/  UIMAD UR18, UR15, UR4, URZ ;  /* 0x000000040f1272a4 */ /* 0x000fe2000f8e023f */
[----:B------:R-:W-:Y:S01]  /*0fc0*/  ISETP.GE.AND P6, PT, R133, c[0x0][0x1d4], PT ;  /* 0x0000750085007a0c */ /* 0x000fe20003fc6270 */
[----:B------:R-:W-:Y:S01]  /*0fd0*/  UIMAD.WIDE.U32 UR20, UR11, UR4, URZ ;  /* 0x000000040b1472a5 */ /* 0x000fe2000f8e003f */
[----:B------:R-:W-:Y:S01]  /*0fe0*/  IMAD R4, R4, c[0x0][0x1b4], R6 ;  /* 0x00006d0004047a24 */ /* 0x000fe200078e0206 */
[----:B------:R-:W-:Y:S01]  /*0ff0*/  UIMAD UR18, UR11, UR5, UR18 ;  /* 0x000000050b1272a4 */ /* 0x000fe2000f8e0212 */
[----:B------:R-:W-:Y:S01]  /*1000*/  IMAD R0, R0, c[0x0][0x1a8], RZ ;  /* 0x00006a0000007a24 */ /* 0x000fe200078e02ff */
[----:B------:R-:W-:Y:S01]  /*1010*/  LEA.HI R92, R36, R132, RZ, 0x5 ;  /* 0x00000084245c7211 */ /* 0x000fe200078f28ff */
[----:B------:R-:W-:Y:S01]  /*1020*/  IMAD.IADD R3, R3, 0x1, R4 ;  /* 0x0000000103037824 */ /* 0x000fe200078e0204 */
[----:B------:R-:W-:Y:S01]  /*1030*/  UIADD3 UR18, UR21, UR18, URZ ;  /* 0x0000001215127290 */ /* 0x000fe2000fffe03f */
[C---:B------:R-:W-:Y:S01]  /*1040*/  IMAD R6, R5.reuse, c[0x0][0x1ac], R0 ;  /* 0x00006b0005067a24 */ /* 0x040fe200078e0200 */
[----:B------:R-:W-:Y:S01]  /*1050*/  ULDC.64 UR4, c[0x0][0x210] ;  /* 0x0000840000047ab9 */ /* 0x000fe20000000a00 */
[----:B------:R-:W-:Y:S01]  /*1060*/  IMAD.WIDE.U32 R2, R5, c[0x0][0x1a8], R2 ;  /* 0x00006a0005027a25 */ /* 0x000fe200078e0002 */
[----:B------:R-:W-:Y:S01]  /*1070*/  UIMAD UR15, UR15, UR4, URZ ;  /* 0x000000040f0f72a4 */ /* 0x000fe2000f8e023f */
[----:B------:R-:W-:Y:S01]  /*1080*/  SHF.R.S32.HI R97, RZ, 0x1f, R133 ;  /* 0x0000001fff617819 */ /* 0x000fe20000011485 */
[----:B------:R-:W-:Y:S01]  /*1090*/  UIMAD.WIDE.U32 UR22, UR11, UR4, URZ ;  /* 0x000000040b1672a5 */ /* 0x000fe2000f8e003f */
[----:B------:R-:W-:Y:S01]  /*10a0*/  IMAD.SHL.U32 R4, R18, 0x40, RZ ;  /* 0x0000004012047824 */ /* 0x000fe200078e00ff */
[----:B------:R-:W-:Y:S01]  /*10b0*/  LEA R13, P0, R2, c[0x0][0x160], 0x1 ;  /* 0x00005800020d7a11 */ /* 0x000fe200078008ff */
[----:B------:R-:W-:Y:S01]  /*10c0*/  IMAD.IADD R3, R3, 0x1, R6 ;  /* 0x0000000103037824 */ /* 0x000fe200078e0206 */
[----:B------:R-:W-:Y:S01]  /*10d0*/  UIMAD UR4, UR11, UR5, UR15 ;  /* 0x000000050b0472a4 */ /* 0x000fe2000f8e020f */
[----:B------:R-:W-:-:S02]  /*10e0*/  SHF.R.S32.HI R94, RZ, 0x1f, R177 ;  /* 0x0000001fff5e7819 */ /* 0x000fc400000114b1 */
[----:B------:R-:W-:Y:S01]  /*10f0*/  LOP3.LUT R0, R4, 0x1c0, RZ, 0xc0, !PT ;  /* 0x000001c004007812 */ /* 0x000fe200078ec0ff */
[----:B------:R-:W-:Y:S01]  /*1100*/  UIADD3 UR4, UR23, UR4, URZ ;  /* 0x0000000417047290 */ /* 0x000fe2000fffe03f */
[----:B------:R-:W-:Y:S02]  /*1110*/  LEA.HI.X R14, R2, c[0x0][0x164], R3, 0x1, P0 ;  /* 0x00005900020e7a11 */ /* 0x000fe400000f0c03 */
[----:B------:R-:W-:Y:S01]  /*1120*/  SHF.R.U32.HI R4, RZ, 0x3, R0 ;  /* 0x00000003ff047819 */ /* 0x000fe20000011600 */
[----:B------:R-:W-:Y:S01]  /*1130*/  SHFL.IDX PT, R2, R13, RZ, 0x181f ;  /* 0x00181fff0d027589 */ /* 0x000fe200000e0000 */
[----:B------:R-:W-:Y:S02]  /*1140*/  LOP3.LUT R0, R0, 0x38, R133, 0xf8, !PT ;  /* 0x0000003800007812 */ /* 0x000fe400078ef885 */
        /* <DEDUP_REMOVED lines=16> */
[----:B------:R-:W1:Y:S01]  /*1250*/  SHFL.IDX PT, R4, R13, 0x1, 0x181f ;  /* 0x00381f000d047f89 */ /* 0x000e6200000e0000 */
[----:B------:R-:W-:-:S02]  /*1260*/  SHF.R.S32.HI R95, RZ, 0x1f, R178 ;  /* 0x0000001fff5f7819 */ /* 0x000fc400000114b2 */
[----:B------:R-:W-:Y:S01]  /*1270*/  IMAD R16, R0, c[0x0][0x2b8], R9 ;  /* 0x0000ae0000107a24 */ /* 0x000fe200078e0209 */
[----:B------:R3:W-:Y:S01]  /*1280*/  @!P0 LDGSTS.E.BYPASS.LTC128B.128 [R93+0x100], [R6.64], !P4 ;  /* 0x00100000065d8fae */ /* 0x0007e2000e101d4c */
[----:B------:R-:W-:Y:S01]  /*1290*/  @!P0 IMAD.WIDE R8, R176, 0x2, R2 ;  /* 0x00000002b0088825 */ /* 0x000fe200078e0202 */
[----:B------:R-:W-:Y:S02]  /*12a0*/  IADD3 R0, R15, 0x20, RZ ;  /* 0x000000200f007810 */ /* 0x000fe40007ffe0ff */
[----:B------:R-:W-:Y:S02]  /*12b0*/  SHF.R.S32.HI R12, RZ, 0x1f, R16 ;  /* 0x0000001fff0c7819 */ /* 0x000fe40000011410 */
[----:B------:R4:W-:Y:S01]  /*12c0*/  @!P0 LDGSTS.E.BYPASS.LTC128B.128 [R93+0x4100], [R8.64], !P3 ;  /* 0x04100000085d8fae */ /* 0x0009e2000d901d4c */
[----:B------:R-:W-:Y:S01]  /*12d0*/  SHF.R.S32.HI R96, RZ, 0x1f, R176 ;  /* 0x0000001fff607819 */ /* 0x000fe200000114b0 */
        /* <DEDUP_REMOVED lines=14> */
[----:B------:R-:W-:-:S04]  /*13c0*/  @!P0 IMAD.WIDE R6, R178, 0x2, R4 ;  /* 0x00000002b2068825 */ /* 0x000fc800078e0204 */
[----:B------:R-:W-:Y:S01]  /*13d0*/  IMAD.IADD R3, R3, 0x1, R0 ;  /* 0x0000000103037824 */ /* 0x000fe200078e0200 */
[----:B------:R3:W-:Y:S01]  /*13e0*/  @!P0 LDGSTS.E.BYPASS.LTC128B.128 [R93+0x9100], [R6.64], !P2 ;  /* 0x09100000065d8fae */ /* 0x0007e2000d101d4c */
[----:B------:R-:W-:-:S04]  /*13f0*/  @!P0 IMAD.WIDE R4, R177, 0x2, R4 ;  /* 0x00000002b1048825 */ /* 0x000fc800078e0204 */
        /* <DEDUP_REMOVED lines=47> */
[----:B------:R-:W-:Y:S01]  /*16f0*/  ISETP.GE.AND P1, PT, R21, 0x1, PT ;  /* 0x000000011500780c */ /* 0x000fe20003f26270 */
[----:B------:R-:W-:Y:S02]  /*1700*/  IMAD.IADD R0, R132, 0x1, -R0 ;  /* 0x0000000184007824 */ /* 0x000fe400078e0a00 */
        /* <DEDUP_REMOVED lines=52> */
[----:B------:R-:W-:-:S03]  /*1a50*/  LOP3.LUT R0, R0, 0x1c0, RZ, 0xc0, !PT ;  /* 0x000001c000007812 */ /* 0x000fc600078ec0ff */
[----:B------:R-:W-:Y:S01]  /*1a60*/  IMAD.X R33, R5, 0x1, R15, P1 ;  /* 0x0000000105217824 */ /* 0x000fe200008e060f */
[----:B------:R-:W-:Y:S01]  /*1a70*/  R2P PR, R10, 0x6 ;  /* 0x000000060a007804 */ /* 0x000fe20000000000 */
[----:B------:R-:W-:-:S05]  /*1a80*/  @P0 IMAD.WIDE R4, R176, 0x2, R2 ;  /* 0x00000002b0040825 */ /* 0x000fca00078e0202 */
        /* <DEDUP_REMOVED lines=16> */
[----:B------:R-:W-:Y:S01]  /*1b90*/  LOP3.LUT R5, R4, R3, RZ, 0x3c, !PT ;  /* 0x0000000304057212 */ /* 0x000fe200078e3cff */
[----:B------:R-:W-:Y:S01]  /*1ba0*/  IMAD.SHL.U32 R4, R11, 0x40, RZ ;  /* 0x000000400b047824 */ /* 0x000fe200078e00ff */
[----:B------:R-:W-:Y:S01]  /*1bb0*/  LOP3.LUT R3, R0, 0x8, R2, 0xf8, !PT ;  /* 0x0000000800037812 */ /* 0x000fe200078ef802 */
[----:B------:R-:W-:Y:S01]  /*1bc0*/  IMAD.SHL.U32 R2, R92, 0x20, RZ ;  /* 0x000000205c027824 */ /* 0x000fe200078e00ff */
[----:B------:R-:W-:Y:S02]  /*1bd0*/  SHF.R.U32.HI R0, RZ, 0x3, R0 ;  /* 0x00000003ff007819 */ /* 0x000fe40000011600 */
[----:B------:R-:W-:Y:S02]  /*1be0*/  LOP3.LUT R4, R5, 0xfffffe00, R4, 0xf8, !PT ;  /* 0xfffffe0005047812 */ /* 0x000fe400078ef804 */
[----:B------:R-:W-:Y:S02]  /*1bf0*/  LOP3.LUT R2, R2, 0x7ffffc00, RZ, 0xc0, !PT ;  /* 0x7ffffc0002027812 */ /* 0x000fe400078ec0ff */
[----:B------:R-:W-:-:S02]  /*1c00*/  LOP3.LUT R0, R3, R0, RZ, 0x3c, !PT ;  /* 0x0000000003007212 */ /* 0x000fc400078e3cff */
[----:B------:R-:W-:Y:S01]  /*1c10*/  SEL R5, R6, 0xfffffff0, !P1 ;  /* 0xfffffff006057807 */ /* 0x000fe20004800000 */
[----:B------:R-:W-:Y:S01]  /*1c20*/  IMAD.IADD R2, R4, 0x1, R2 ;  /* 0x0000000104027824 */ /* 0x000fe200078e0202 */
[----:B------:R-:W-:Y:S01]  /*1c30*/  BAR.SYNC.DEFER_BLOCKING 0x0 ;  /* 0x0000000000007b1d */ /* 0x000fe20000010000 */
[----:B------:R-:W-:Y:S01]  /*1c40*/  IMAD R0, R9, 0x200, R0 ;  /* 0x0000020009007824 */ /* 0x000fe200078e0200 */
[----:B------:R-:W-:Y:S01]  /*1c50*/  ISETP.GE.AND P1, PT, R133, c[0x0][0x1d4], PT ;  /* 0x0000750085007a0c */ /* 0x000fe20003f26270 */
[C---:B------:R-:W-:Y:S01]  /*1c60*/  IMAD.SHL.U32 R232, R2.reuse, 0x2, RZ ;  /* 0x0000000202e87824 */ /* 0x040fe200078e00ff */
[----:B------:R-:W-:Y:S01]  /*1c70*/  LEA R240, R2, 0x100, 0x1 ;  /* 0x0000010002f07811 */ /* 0x000fe200078e08ff */
[----:B------:R-:W-:Y:S01]  /*1c80*/  IMAD.SHL.U32 R134, R0, 0x2, RZ ;  /* 0x0000000200867824 */ /* 0x000fe200078e00ff */
[----:B------:R-:W-:Y:S02]  /*1c90*/  SEL R0, R7, 0xffffffe0, !P2 ;  /* 0xffffffe007007807 */ /* 0x000fe40005000000 */
[----:B------:R-:W-:Y:S01]  /*1ca0*/  SEL R3, R6, 0xfffffff0, !P0 ;  /* 0xfffffff006037807 */ /* 0x000fe20004000000 */
[--C-:B------:R-:W-:Y:S01]  /*1cb0*/  IMAD R236, R5, 0x2, R240.reuse ;  /* 0x0000000205ec7824 */ /* 0x100fe200078e02f0 */
[----:B------:R-:W-:Y:S01]  /*1cc0*/  ISETP.LT.OR P0, PT, R21, 0x1, P1 ;  /* 0x000000011500780c */ /* 0x000fe20000f01670 */
[C---:B------:R-:W-:Y:S01]  /*1cd0*/  IMAD R240, R0.reuse, 0x2, R240 ;  /* 0x0000000200f07824 */ /* 0x040fe200078e02f0 */
[----:B------:R-:W-:Y:S01]  /*1ce0*/  ISETP.GE.AND P1, PT, R57, c[0x0][0x1d4], PT ;  /* 0x0000750039007a0c */ /* 0x000fe20003f26270 */
[----:B------:R-:W-:Y:S01]  /*1cf0*/  IMAD R244, R0, 0x2, R236 ;  /* 0x0000000200f47824 */ /* 0x000fe200078e02ec */
[----:B------:R-:W-:Y:S01]  /*1d00*/  ISETP.GE.AND P2, PT, R58, c[0x0][0x1d4], PT ;  /* 0x000075003a007a0c */ /* 0x000fe20003f46270 */
[----:B------:R-:W-:Y:S01]  /*1d10*/  IMAD R6, R3, 0x2, R134 ;  /* 0x0000000203067824 */ /* 0x000fe200078e0286 */
        /* <DEDUP_REMOVED lines=34> */
[----:B------:R-:W-:Y:S04]  /*1f40*/  STL [R1], R84 ;  /* 0x0000005401007387 */ /* 0x000fe80000100800 */
        /* <DEDUP_REMOVED lines=9> */
[C---:B------:R-:W-:Y:S01]  /*1fe0*/  ISETP.LT.OR P0, PT, R21.reuse, 0x21, P0 ;  /* 0x000000211500780c */ /* 0x040fe20000701670 */
[----:B------:R-:W-:Y:S08]  /*1ff0*/  HMMA.16816.F32.BF16 R60, R172, R40, R12 ;  /* 0x00000028ac3c723c */ /* 0x000ff0000004180c */
[----:B---3--:R-:W-:Y:S04]  /*2000*/  HMMA.16816.F32.BF16 R12, R168, R48, RZ ;  /* 0x00000030a80c723c */ /* 0x008fe800000418ff */
[----:B------:R2:W-:Y:S01]  /*2010*/  LDGSTS.E.BYPASS.LTC128B.128 [R93+0x1100], [R26.64], !P0 ;  /* 0x011000001a5d7fae */ /* 0x0005e2000c101d4c */
[----:B------:R-:W-:-:S02]  /*2020*/  ISETP.LT.OR P0, PT, R21, 0x21, P1 ;  /* 0x000000211500780c */ /* 0x000fc40000f01670 */
[----:B------:R-:W-:-:S04]  /*2030*/  ISETP.GE.AND P1, PT, R58, c[0x0][0x1d4], PT ;  /* 0x000075003a007a0c */ /* 0x000fc80003f26270 */
[----:B------:R-:W-:-:S07]  /*2040*/  ISETP.LT.OR P1, PT, R21, 0x21, P1 ;  /* 0x000000211500780c */ /* 0x000fce0000f21670 */
[----:B------:R2:W-:Y:S01]  /*2050*/  LDGSTS.E.BYPASS.LTC128B.128 [R93+0x3100], [R24.64], !P0 ;  /* 0x03100000185d7fae */ /* 0x0005e2000c101d4c */
[----:B------:R-:W-:Y:S02]  /*2060*/  LOP3.LUT P0, RZ, R19, 0x4, RZ, 0xc0, !PT ;  /* 0x0000000413ff7812 */ /* 0x000fe4000780c0ff */
[C---:B-1----:R-:W-:Y:S02]  /*2070*/  HMMA.16816.F32.BF16 R16, R168.reuse, R10, RZ ;  /* 0x0000000aa810723c */ /* 0x042fe400000418ff */
[----:B------:R-:W-:Y:S01]  /*2080*/  SEL R2, R7, 0xffffffe0, !P0 ;  /* 0xffffffe007027807 */ /* 0x000fe20004000000 */
[----:B------:R1:W-:Y:S01]  /*2090*/  LDGSTS.E.BYPASS.LTC128B.128 [R93+0x5100], [R34.64], !P1 ;  /* 0x05100000225d7fae */ /* 0x0003e2000c901d4c */
[----:B------:R-:W-:Y:S02]  /*20a0*/  ISETP.LT.OR P0, PT, R21, 0x21, P2 ;  /* 0x000000211500780c */ /* 0x000fe40001701670 */
[----:B------:R-:W-:Y:S01]  /*20b0*/  ISETP.GT.AND P1, PT, R98, 0x3f, PT ;  /* 0x0000003f6200780c */ /* 0x000fe20003f24270 */
[C---:B------:R-:W-:Y:S01]  /*20c0*/  IMAD R251, R2.reuse, 0x2, R134 ;  /* 0x0000000202fb7824 */ /* 0x040fe200078e0286 */
[----:B----4-:R-:W-:Y:S01]  /*20d0*/  HMMA.16816.F32.BF16 R20, R168, R52, RZ ;  /* 0x00000034a814723c */ /* 0x010fe200000418ff */
[----:B------:R-:W-:Y:S01]  /*20e0*/  IMAD R252, R2, 0x2, R84 ;  /* 0x0000000202fc7824 */ /* 0x000fe200078e0254 */
[----:B------:R-:W-:-:S05]  /*20f0*/  IADD3 R2, R93, 0x100, RZ ;  /* 0x000001005d027810 */ /* 0x000fca0007ffe0ff */
[----:B------:R-:W-:Y:S01]  /*2100*/  STL [R1+0x10], R2 ;  /* 0x0000100201007387 */ /* 0x000fe20000100800 */
[----:B------:R-:W-:Y:S03]  /*2110*/  HMMA.16816.F32.BF16 R12, R172, R68, R12 ;  /* 0x00000044ac0c723c */ /* 0x000fe6000004180c */
        /* <DEDUP_REMOVED lines=10> */
[----:B------:R-:W-:Y:S04]  /*21c0*/  LDSM.16.M88.4 R16, [R251+0x10900] ;  /* 0x01090000fb10783b */ /* 0x000fe80000000200 */
[----:B-1----:R-:W1:Y:S01]  /*21d0*/  LDSM.16.M88.4 R32, [R251+0x10100] ;  /* 0x01010000fb20783b */ /* 0x002e620000000200 */
[C---:B-----5:R-:W-:Y:S03]  /*21e0*/  HMMA.16816.F32.BF16 R28, R172.reuse, R44, R24 ;  /* 0x0000002cac1c723c */ /* 0x060fe60000041818 */
[----:B------:R-:W-:Y:S05]  /*21f0*/  LDSM.16.M88.4 R44, [R252] ;  /* 0x00000000fc2c783b */ /* 0x000fea0000000200 */
[----:B------:R-:W-:Y:S08]  /*2200*/  HMMA.16816.F32.BF16 R56, R172, R42, R8 ;  /* 0x0000002aac38723c */ /* 0x000ff00000041808 */
[C---:B------:R-:W-:Y:S01]  /*2210*/  HMMA.16816.F32.BF16 R8, R168.reuse, R50, RZ ;  /* 0x00000032a808723c */ /* 0x040fe200000418ff */
[----:B------:R-:W2:Y:S07]  /*2220*/  LDSM.16.M88.4 R48, [R251+0x11900] ;  /* 0x01190000fb30783b */ /* 0x000eae0000000200 */
[----:B------:R-:W-:Y:S01]  /*2230*/  HMMA.16816.F32.BF16 R24, R168, R54, RZ ;  /* 0x00000036a818723c */ /* 0x000fe200000418ff */
[----:B------:R-:W-:Y:S07]  /*2240*/  LDSM.16.M88.4 R52, [R134+0x12900] ;  /* 0x012900008634783b */ /* 0x000fee0000000200 */
[C---:B------:R-:W-:Y:S08]  /*2250*/  HMMA.16816.F32.BF16 R20, R172.reuse, R72, R20 ;  /* 0x00000048ac14723c */ /* 0x040ff00000041814 */
[C---:B------:R-:W-:Y:S01]  /*2260*/  HMMA.16816.F32.BF16 R8, R172.reuse, R70, R8 ;  /* 0x00000046ac08723c */ /* 0x040fe20000041808 */
[----:B------:R-:W-:Y:S07]  /*2270*/  LDSM.16.M88.4 R68, [R252+0x800] ;  /* 0x00080000fc44783b */ /* 0x000fee0000000200 */
[----:B------:R-:W-:Y:S01]  /*2280*/  HMMA.16816.F32.BF16 R24, R172, R74, R24 ;  /* 0x0000004aac18723c */ /* 0x000fe20000041818 */
[----:B------:R-:W3:Y:S07]  /*2290*/  LDSM.16.M88.4 R72, [R252+0x1000] ;  /* 0x00100000fc48783b */ /* 0x000eee0000000200 */
[C---:B-1----:R-:W-:Y:S08]  /*22a0*/  HMMA.16816.F32.BF16 R28, R192.reuse, R32, R28 ;  /* 0x00000020c01c723c */ /* 0x042ff0000004181c */
[C---:B------:R-:W-:Y:S01]  /*22b0*/  HMMA.16816.F32.BF16 R32, R192.reuse, R34, R64 ;  /* 0x00000022c020723c */ /* 0x040fe20000041840 */
[----:B------:R-:W-:Y:S07]  /*22c0*/  LDSM.16.M88.4 R64, [R134+0x13100] ;  /* 0x013100008640783b */ /* 0x000fee0000000200 */
[C---:B------:R-:W-:Y:S08]  /*22d0*/  HMMA.16816.F32.BF16 R12, R192.reuse, R36, R12 ;  /* 0x00000024c00c723c */ /* 0x040ff0000004180c */
[C---:B------:R-:W-:Y:S08]  /*22e0*/  HMMA.16816.F32.BF16 R8, R192.reuse, R38, R8 ;  /* 0x00000026c008723c */ /* 0x040ff00000041808 */
[C---:B------:R-:W-:Y:S01]  /*22f0*/  HMMA.16816.F32.BF16 R40, R192.reuse, R16, R60 ;  /* 0x00000010c028723c */ /* 0x040fe2000004183c */
[----:B------:R-:W-:Y:S07]  /*2300*/  LDSM.16.M88.4 R60, [R84+0x2800] ;  /* 0x00280000543c783b */ /* 0x000fee0000000200 */
[C---:B------:R-:W-:Y:S01]  /*2310*/  HMMA.16816.F32.BF16 R56, R192.reuse, R18, R56 ;  /* 0x00000012c038723c */ /* 0x040fe20000041838 */
[----:B------:R-:W-:Y:S07]  /*2320*/  LDSM.16.M88.4 R16, [R84+0x2000] ;  /* 0x002000005410783b */ /* 0x000fee0000000200 */
[C---:B--2---:R-:W-:Y:S08]  /*2330*/  HMMA.16816.F32.BF16 R20, R192.reuse, R48, R20 ;  /* 0x00000030c014723c */ /* 0x044ff00000041814 */
[----:B------:R-:W-:Y:S01]  /*2340*/  HMMA.16816.F32.BF16 R24, R192, R50, R24 ;  /* 0x00000032c018723c */ /* 0x000fe20000041818 */
[----:B------:R-:W1:Y:S07]  /*2350*/  LDSM.16.M88.4 R48, [R134+0x12100] ;  /* 0x012100008630783b */ /* 0x000e6e0000000200 */
[C---:B------:R-:W-:Y:S08]  /*2360*/  HMMA.16816.F32.BF16 R28, R196.reuse, R44, R28 ;  /* 0x0000002cc41c723c */ /* 0x040ff0000004181c */
[C---:B------:R-:W-:Y:S01]  /*2370*/  HMMA.16816.F32.BF16 R32, R196.reuse, R46, R32 ;  /* 0x0000002ec420723c */ /* 0x040fe20000041820 */
[----:B------:R-:W-:Y:S07]  /*2380*/  LDSM.16.M88.4 R44, [R251+0x12900] ;  /* 0x01290000fb2c783b */ /* 0x000fee0000000200 */
[C---:B---3--:R-:W-:Y:S08]  /*2390*/  HMMA.16816.F32.BF16 R12, R196.reuse, R72, R12 ;  /* 0x00000048c40c723c */ /* 0x048ff0000004180c */
[C---:B------:R-:W-:Y:S01]  /*23a0*/  HMMA.16816.F32.BF16 R8, R196.reuse, R74, R8 ;  /* 0x0000004ac408723c */ /* 0x040fe20000041808 */
[----:B------:R-:W-:Y:S07]  /*23b0*/  LDSM.16.M88.4 R72, [R251+0x13900] ;  /* 0x01390000fb48783b */ /* 0x000fee0000000200 */
[C---:B------:R-:W-:Y:S01]  /*23c0*/  HMMA.16816.F32.BF16 R36, R196.reuse, R68, R40 ;  /* 0x00000044c424723c */ /* 0x040fe20000041828 */
[----:B------:R-:W-:Y:S07]  /*23d0*/  LDSM.16.M88.4 R40, [R251+0x12100] ;  /* 0x01210000fb28783b */ /* 0x000fee0000000200 */
[C---:B------:R-:W-:Y:S01]  /*23e0*/  HMMA.16816.F32.BF16 R56, R196.reuse, R70, R56 ;  /* 0x00000046c438723c */ /* 0x040fe20000041838 */
[----:B------:R-:W2:Y:S07]  /*23f0*/  LDSM.16.M88.4 R68, [R84+0x3000] ;  /* 0x003000005444783b */ /* 0x000eae0000000200 */
[C---:B------:R-:W-:Y:S08]  /*2400*/  HMMA.16816.F32.BF16 R20, R196.reuse, R80, R20 ;  /* 0x00000050c414723c */ /* 0x040ff00000041814 */
[----:B------:R-:W-:Y:S01]  /*2410*/  HMMA.16816.F32.BF16 R24, R196, R82, R24 ;  /* 0x00000052c418723c */ /* 0x000fe20000041818 */
[----:B------:R-:W3:Y:S07]  /*2420*/  LDSM.16.M88.4 R80, [R84+0x3800] ;  /* 0x003800005450783b */ /* 0x000eee0000000200 */
        /* <DEDUP_REMOVED lines=12> */
[C---:B------:R-:W-:Y:S08]  /*24f0*/  HMMA.16816.F32.BF16 R28, R204.reuse, R16, R28 ;  /* 0x00000010cc1c723c */ /* 0x040ff0000004181c */
[C---:B------:R-:W-:Y:S01]  /*2500*/  HMMA.16816.F32.BF16 R32, R204.reuse, R18, R32 ;  /* 0x00000012cc20723c */ /* 0x040fe20000041820 */
[----:B------:R-:W4:Y:S07]  /*2510*/  LDSM.16.M88.4 R16, [R252+0x2000] ;  /* 0x00200000fc10783b */ /* 0x000f2e0000000200 */
[C---:B--2---:R-:W-:Y:S08]  /*2520*/  HMMA.16816.F32.BF16 R12, R204.reuse, R68, R12 ;  /* 0x00000044cc0c723c */ /* 0x044ff0000004180c */
[C---:B------:R-:W-:Y:S01]  /*2530*/  HMMA.16816.F32.BF16 R8, R204.reuse, R70, R8 ;  /* 0x00000046cc08723c */ /* 0x040fe20000041808 */
[----:B------:R-:W2:Y:S07]  /*2540*/  LDSM.16.M88.4 R68, [R252+0x3800] ;  /* 0x00380000fc44783b */ /* 0x000eae0000000200 */
[C---:B------:R-:W-:Y:S08]  /*2550*/  HMMA.16816.F32.BF16 R36, R204.reuse, R60, R36 ;  /* 0x0000003ccc24723c */ /* 0x040ff00000041824 */
[C---:B------:R-:W-:Y:S01]  /*2560*/  HMMA.16816.F32.BF16 R56, R204.reuse, R62, R56 ;  /* 0x0000003ecc38723c */ /* 0x040fe20000041838 */
[----:B------:R-:W-:Y:S07]  /*2570*/  LDSM.16.M88.4 R60, [R134+0x15100] ;  /* 0x01510000863c783b */ /* 0x000fee0000000200 */
[C---:B---3--:R-:W-:Y:S08]  /*2580*/  HMMA.16816.F32.BF16 R20, R204.reuse, R80, R20 ;  /* 0x00000050cc14723c */ /* 0x048ff00000041814 */
[----:B------:R-:W-:Y:S01]  /*2590*/  HMMA.16816.F32.BF16 R24, R204, R82, R24 ;  /* 0x00000052cc18723c */ /* 0x000fe20000041818 */
[----:B------:R-:W-:Y:S07]  /*25a0*/  LDSM.16.M88.4 R80, [R251+0x16900] ;  /* 0x01690000fb50783b */ /* 0x000fee0000000200 */
[C---:B------:R-:W-:Y:S08]  /*25b0*/  HMMA.16816.F32.BF16 R28, R208.reuse, R40, R28 ;  /* 0x00000028d01c723c */ /* 0x040ff0000004181c */
[C---:B------:R-:W-:Y:S01]  /*25c0*/  HMMA.16816.F32.BF16 R32, R208.reuse, R42, R32 ;  /* 0x0000002ad020723c */ /* 0x040fe20000041820 */
[----:B------:R-:W-:Y:S07]  /*25d0*/  LDSM.16.M88.4 R40, [R84+0x4000] ;  /* 0x004000005428783b */ /* 0x000fee0000000200 */
[C---:B-1----:R-:W-:Y:S08]  /*25e0*/  HMMA.16816.F32.BF16 R12, R208.reuse, R48, R12 ;  /* 0x00000030d00c723c */ /* 0x042ff0000004180c */
[C---:B------:R-:W-:Y:S01]  /*25f0*/  HMMA.16816.F32.BF16 R8, R208.reuse, R50, R8 ;  /* 0x00000032d008723c */ /* 0x040fe20000041808 */
[----:B------:R-:W-:Y:S07]  /*2600*/  LDSM.16.M88.4 R48, [R134+0x14900] ;  /* 0x014900008630783b */ /* 0x000fee0000000200 */
[C---:B------:R-:W-:Y:S08]  /*2610*/  HMMA.16816.F32.BF16 R36, R208.reuse, R44, R36 ;  /* 0x0000002cd024723c */ /* 0x040ff00000041824 */
[C---:B------:R-:W-:Y:S01]  /*2620*/  HMMA.16816.F32.BF16 R56, R208.reuse, R46, R56 ;  /* 0x0000002ed038723c */ /* 0x040fe20000041838 */
[----:B------:R-:W1:Y:S07]  /*2630*/  LDSM.16.M88.4 R44, [R134+0x14100] ;  /* 0x01410000862c783b */ /* 0x000e6e0000000200 */
[C---:B------:R-:W-:Y:S08]  /*2640*/  HMMA.16816.F32.BF16 R20, R208.reuse, R72, R20 ;  /* 0x00000048d014723c */ /* 0x040ff00000041814 */
[----:B------:R-:W-:Y:S01]  /*2650*/  HMMA.16816.F32.BF16 R24, R208, R74, R24 ;  /* 0x0000004ad018723c */ /* 0x000fe20000041818 */
[----:B------:R-:W3:Y:S07]  /*2660*/  LDSM.16.M88.4 R72, [R134+0x15900] ;  /* 0x015900008648783b */ /* 0x000eee0000000200 */
[C---:B----4-:R-:W-:Y:S08]  /*2670*/  HMMA.16816.F32.BF16 R28, R212.reuse, R16, R28 ;  /* 0x00000010d41c723c */ /* 0x050ff0000004181c */
[C---:B------:R-:W-:Y:S08]  /*2680*/  HMMA.16816.F32.BF16 R32, R212.reuse, R18, R32 ;  /* 0x00000012d420723c */ /* 0x040ff00000041820 */
[C---:B------:R-:W-:Y:S08]  /*2690*/  HMMA.16816.F32.BF16 R12, R212.reuse, R64, R12 ;  /* 0x00000040d40c723c */ /* 0x040ff0000004180c */
[C---:B------:R-:W-:Y:S01]  /*26a0*/  HMMA.16816.F32.BF16 R8, R212.reuse, R66, R8 ;  /* 0x00000042d408723c */ /* 0x040fe20000041808 */
[----:B------:R-:W-:Y:S07]  /*26b0*/  LDSM.16.M88.4 R64, [R251+0x15100] ;  /* 0x01510000fb40783b */ /* 0x000fee0000000200 */
[C---:B------:R-:W-:Y:S08]  /*26c0*/  HMMA.16816.F32.BF16 R36, R212.reuse, R52, R36 ;  /* 0x00000034d424723c */ /* 0x040ff00000041824 */
[C---:B------:R-:W-:Y:S01]  /*26d0*/  HMMA.16816.F32.BF16 R56, R212.reuse, R54, R56 ;  /* 0x00000036d438723c */ /* 0x040fe20000041838 */
[----:B------:R-:W-:Y:S07]  /*26e0*/  LDSM.16.M88.4 R52, [R84+0x4800] ;  /* 0x004800005434783b */ /* 0x000fee0000000200 */
[C---:B--2---:R-:W-:Y:S08]  /*26f0*/  HMMA.16816.F32.BF16 R20, R212.reuse, R68, R20 ;  /* 0x00000044d414723c */ /* 0x044ff00000041814 */
[----:B------:R-:W-:Y:S01]  /*2700*/  HMMA.16816.F32.BF16 R24, R212, R70, R24 ;  /* 0x00000046d418723c */ /* 0x000fe20000041818 */
[----:B------:R-:W2:Y:S07]  /*2710*/  LDSM.16.M88.4 R68, [R84+0x5000] ;  /* 0x005000005444783b */ /* 0x000eae0000000200 */
        /* <DEDUP_REMOVED lines=8> */
[----:B------:R-:W4:Y:S07]  /*27a0*/  LDSM.16.M88.4 R48, [R251+0x14900] ;  /* 0x01490000fb30783b */ /* 0x000f2e0000000200 */
[C---:B---3--:R-:W-:Y:S08]  /*27b0*/  HMMA.16816.F32.BF16 R8, R216.reuse, R72, R20 ;  /* 0x00000048d808723c */ /* 0x048ff00000041814 */
[----:B------:R-:W-:Y:S01]  /*27c0*/  HMMA.16816.F32.BF16 R24, R216, R74, R24 ;  /* 0x0000004ad818723c */ /* 0x000fe20000041818 */
[----:B------:R-:W3:Y:S07]  /*27d0*/  LDSM.16.M88.4 R72, [R251+0x15900] ;  /* 0x01590000fb48783b */ /* 0x000eee0000000200 */
[C---:B------:R-:W-:Y:S08]  /*27e0*/  HMMA.16816.F32.BF16 R28, R220.reuse, R40, R28 ;  /* 0x00000028dc1c723c */ /* 0x040ff0000004181c */
[C---:B------:R-:W-:Y:S01]  /*27f0*/  HMMA.16816.F32.BF16 R32, R220.reuse, R42, R32 ;  /* 0x0000002adc20723c */ /* 0x040fe20000041820 */
[----:B------:R-:W5:Y:S07]  /*2800*/  LDSM.16.M88.4 R40, [R252+0x4000] ;  /* 0x00400000fc28783b */ /* 0x000f6e0000000200 */
[C---:B--2---:R-:W-:Y:S08]  /*2810*/  HMMA.16816.F32.BF16 R20, R220.reuse, R68, R16 ;  /* 0x00000044dc14723c */ /* 0x044ff00000041810 */
        /* <DEDUP_REMOVED lines=10> */
[----:B------:R-:W1:Y:S07]  /*28c0*/  LDSM.16.M88.4 R44, [R134+0x16100] ;  /* 0x01610000862c783b */ /* 0x000e6e0000000200 */
[C---:B------:R-:W-:Y:S08]  /*28d0*/  HMMA.16816.F32.BF16 R24, R224.reuse, R64, R20 ;  /* 0x00000040e018723c */ /* 0x040ff00000041814 */
[C---:B------:R-:W-:Y:S01]  /*28e0*/  HMMA.16816.F32.BF16 R20, R224.reuse, R66, R16 ;  /* 0x00000042e014723c */ /* 0x040fe20000041810 */
[----:B------:R-:W1:Y:S07]  /*28f0*/  LDSM.16.M88.4 R64, [R134+0x17100] ;  /* 0x017100008640783b */ /* 0x000e6e0000000200 */
[C---:B----4-:R-:W-:Y:S08]  /*2900*/  HMMA.16816.F32.BF16 R36, R224.reuse, R48, R36 ;  /* 0x00000030e024723c */ /* 0x050ff00000041824 */
[C---:B------:R-:W-:Y:S01]  /*2910*/  HMMA.16816.F32.BF16 R56, R224.reuse, R50, R56 ;  /* 0x00000032e038723c */ /* 0x040fe20000041838 */
[----:B------:R-:W-:Y:S07]  /*2920*/  LDSM.16.M88.4 R48, [R84+0x6800] ;  /* 0x006800005430783b */ /* 0x000fee0000000200 */
[C---:B---3--:R-:W-:Y:S08]  /*2930*/  HMMA.16816.F32.BF16 R16, R224.reuse, R72, R12 ;  /* 0x00000048e010723c */ /* 0x048ff0000004180c */
[----:B------:R-:W-:Y:S01]  /*2940*/  HMMA.16816.F32.BF16 R12, R224, R74, R8 ;  /* 0x0000004ae00c723c */ /* 0x000fe20000041808 */
[----:B------:R-:W3:Y:S07]  /*2950*/  LDSM.16.M88.4 R72, [R134+0x17900] ;  /* 0x017900008648783b */ /* 0x000eee0000000200 */
[C---:B-----5:R-:W-:Y:S08]  /*2960*/  HMMA.16816.F32.BF16 R8, R228.reuse, R40, R28 ;  /* 0x00000028e408723c */ /* 0x060ff0000004181c */
[C---:B------:R-:W-:Y:S01]  /*2970*/  HMMA.16816.F32.BF16 R32, R228.reuse, R42, R32 ;  /* 0x0000002ae420723c */ /* 0x040fe20000041820 */
[----:B------:R-:W4:Y:S07]  /*2980*/  LDSM.16.M88.4 R40, [R84+0x6000] ;  /* 0x006000005428783b */ /* 0x000f2e0000000200 */
[C---:B--2---:R-:W-:Y:S08]  /*2990*/  HMMA.16816.F32.BF16 R28, R228.reuse, R68, R24 ;  /* 0x00000044e41c723c */ /* 0x044ff00000041818 */
[C---:B------:R-:W-:Y:S01]  /*29a0*/  HMMA.16816.F32.BF16 R24, R228.reuse, R70, R20 ;  /* 0x00000046e418723c */ /* 0x040fe20000041814 */
[----:B------:R-:W-:Y:S07]  /*29b0*/  LDSM.16.M88.4 R68, [R84+0x7800] ;  /* 0x007800005444783b */ /* 0x000fee0000000200 */
[C---:B------:R-:W-:Y:S08]  /*29c0*/  HMMA.16816.F32.BF16 R36, R228.reuse, R60, R36 ;  /* 0x0000003ce424723c */ /* 0x040ff00000041824 */
[C---:B------:R-:W-:Y:S01]  /*29d0*/  HMMA.16816.F32.BF16 R56, R228.reuse, R62, R56 ;  /* 0x0000003ee438723c */ /* 0x040fe20000041838 */
[----:B------:R-:W2:Y:S04]  /*29e0*/  LDSM.16.M88.4 R60, [R84+0x7000] ;  /* 0x00700000543c783b */ /* 0x000ea80000000200 */
[----:B------:R-:W-:Y:S03]  /*29f0*/  LDSM.16.M88.4 R84, [R251+0x17100] ;  /* 0x01710000fb54783b */ /* 0x000fe60000000200 */
[C---:B------:R-:W-:Y:S08]  /*2a00*/  HMMA.16816.F32.BF16 R20, R228.reuse, R76, R16 ;  /* 0x0000004ce414723c */ /* 0x040ff00000041810 */
[----:B------:R-:W-:Y:S01]  /*2a10*/  HMMA.16816.F32.BF16 R16, R228, R78, R12 ;  /* 0x0000004ee410723c */ /* 0x000fe2000004180c */
[----:B------:R-:W5:Y:S07]  /*2a20*/  LDSM.16.M88.4 R76, [R251+0x16100] ;  /* 0x01610000fb4c783b */ /* 0x000f6e0000000200 */
[C---:B-1----:R-:W-:Y:S08]  /*2a30*/  HMMA.16816.F32.BF16 R12, R232.reuse, R44, R8 ;  /* 0x0000002ce80c723c */ /* 0x042ff00000041808 */
[C---:B------:R-:W-:Y:S08]  /*2a40*/  HMMA.16816.F32.BF16 R8, R232.reuse, R46, R32 ;  /* 0x0000002ee808723c */ /* 0x040ff00000041820 */
[C---:B------:R-:W-:Y:S08]  /*2a50*/  HMMA.16816.F32.BF16 R32, R232.reuse, R64, R28 ;  /* 0x00000040e820723c */ /* 0x040ff0000004181c */
[C---:B------:R-:W-:Y:S01]  /*2a60*/  HMMA.16816.F32.BF16 R28, R232.reuse, R66, R24 ;  /* 0x00000042e81c723c */ /* 0x040fe20000041818 */
[----:B------:R-:W-:Y:S07]  /*2a70*/  LDSM.16.M88.4 R64, [R252+0x7000] ;  /* 0x00700000fc40783b */ /* 0x000fee0000000200 */
[C---:B------:R-:W-:Y:S08]  /*2a80*/  HMMA.16816.F32.BF16 R36, R232.reuse, R52, R36 ;  /* 0x00000034e824723c */ /* 0x040ff00000041824 */
[C---:B------:R-:W-:Y:S08]  /*2a90*/  HMMA.16816.F32.BF16 R56, R232.reuse, R54, R56 ;  /* 0x00000036e838723c */ /* 0x040ff00000041838 */
[C---:B---3--:R-:W-:Y:S08]  /*2aa0*/  HMMA.16816.F32.BF16 R24, R232.reuse, R72, R20 ;  /* 0x00000048e818723c */ /* 0x048ff00000041814 */
[----:B------:R-:W-:Y:S01]  /*2ab0*/  HMMA.16816.F32.BF16 R20, R232, R74, R16 ;  /* 0x0000004ae814723c */ /* 0x000fe20000041810 */
[----:B------:R-:W1:Y:S07]  /*2ac0*/  LDSM.16.M88.4 R72, [R252+0x6000] ;  /* 0x00600000fc48783b */ /* 0x000e6e0000000200 */
[C---:B----4-:R-:W-:Y:S08]  /*2ad0*/  HMMA.16816.F32.BF16 R16, R236.reuse, R40, R12 ;  /* 0x00000028ec10723c */ /* 0x050ff0000004180c */
[C---:B------:R-:W-:Y:S08]  /*2ae0*/  HMMA.16816.F32.BF16 R12, R236.reuse, R42, R8 ;  /* 0x0000002aec0c723c */ /* 0x040ff00000041808 */
[C---:B------:R-:W-:Y:S08]  /*2af0*/  HMMA.16816.F32.BF16 R8, R236.reuse, R48, R36 ;  /* 0x00000030ec08723c */ /* 0x040ff00000041824 */
[C---:B------:R-:W-:Y:S08]  /*2b00*/  HMMA.16816.F32.BF16 R56, R236.reuse, R50, R56 ;  /* 0x00000032ec38723c */ /* 0x040ff00000041838 */
[C---:B--2---:R-:W-:Y:S08]  /*2b10*/  HMMA.16816.F32.BF16 R52, R236.reuse, R60, R32 ;  /* 0x0000003cec34723c */ /* 0x044ff00000041820 */
[C---:B------:R-:W-:Y:S08]  /*2b20*/  HMMA.16816.F32.BF16 R44, R236.reuse, R68, R24 ;  /* 0x00000044ec2c723c */ /* 0x040ff00000041818 */
[C---:B------:R-:W-:Y:S01]  /*2b30*/  HMMA.16816.F32.BF16 R48, R236.reuse, R62, R28 ;  /* 0x0000003eec30723c */ /* 0x040fe2000004181c */
[----:B------:R-:W-:Y:S07]  /*2b40*/  LDSM.16.M88.4 R60, [R252+0x7800] ;  /* 0x00780000fc3c783b */ /* 0x000fee0000000200 */
[----:B------:R-:W-:Y:S01]  /*2b50*/  HMMA.16816.F32.BF16 R40, R236, R70, R20 ;  /* 0x00000046ec28723c */ /* 0x000fe20000041814 */
[----:B------:R-:W2:Y:S01]  /*2b60*/  LDSM.16.M88.4 R68, [R252+0x6800] ;  /* 0x00680000fc44783b */ /* 0x000ea20000000200 */
[----:B------:R-:W-:-:S06]  /*2b70*/  DEPBAR.LE SB0, 0x0 ;  /* 0x000080000000791a */ /* 0x000fcc0000000000 */
[C---:B-----5:R-:W-:Y:S08]  /*2b80*/  HMMA.16816.F32.BF16 R36, R240.reuse, R76, R16 ;  /* 0x0000004cf024723c */ /* 0x060ff00000041810 */
[C---:B------:R-:W-:Y:S08]  /*2b90*/  HMMA.16816.F32.BF16 R32, R240.reuse, R78, R12 ;  /* 0x0000004ef020723c */ /* 0x040ff0000004180c */
[C---:B------:R-:W-:Y:S08]  /*2ba0*/  HMMA.16816.F32.BF16 R28, R240.reuse, R80, R8 ;  /* 0x00000050f01c723c */ /* 0x040ff00000041808 */
[C---:B------:R-:W-:Y:S08]  /*2bb0*/  HMMA.16816.F32.BF16 R20, R240.reuse, R84, R52 ;  /* 0x00000054f014723c */ /* 0x040ff00000041834 */
[C---:B------:R-:W-:Y:S08]  /*2bc0*/  HMMA.16816.F32.BF16 R12, R240.reuse, R88, R44 ;  /* 0x00000058f00c723c */ /* 0x040ff0000004182c */
[C---:B------:R-:W-:Y:S08]  /*2bd0*/  HMMA.16816.F32.BF16 R24, R240.reuse, R82, R56 ;  /* 0x00000052f018723c */ /* 0x040ff00000041838 */
[C---:B------:R-:W-:Y:S08]  /*2be0*/  HMMA.16816.F32.BF16 R16, R240.reuse, R86, R48 ;  /* 0x00000056f010723c */ /* 0x040ff00000041830 */
[----:B------:R-:W-:Y:S08]  /*2bf0*/  HMMA.16816.F32.BF16 R8, R240, R90, R40 ;  /* 0x0000005af008723c */ /* 0x000ff00000041828 */
[C---:B-1----:R-:W-:Y:S08]  /*2c00*/  HMMA.16816.F32.BF16 R44, R244.reuse, R72, R36 ;  /* 0x00000048f42c723c */ /* 0x042ff00000041824 */
[C---:B------:R-:W-:Y:S08]  /*2c10*/  HMMA.16816.F32.BF16 R72, R244.reuse, R74, R32 ;  /* 0x0000004af448723c */ /* 0x040ff00000041820 */
[C---:B--2---:R-:W-:Y:S08]  /*2c20*/  HMMA.16816.F32.BF16 R40, R244.reuse, R68, R28 ;  /* 0x00000044f428723c */ /* 0x044ff0000004181c */
[C---:B------:R-:W-:Y:S08]  /*2c30*/  HMMA.16816.F32.BF16 R36, R244.reuse, R64, R20 ;  /* 0x00000040f424723c */ /* 0x040ff00000041814 */
[C---:B------:R-:W-:Y:S08]  /*2c40*/  HMMA.16816.F32.BF16 R32, R244.reuse, R60, R12 ;  /* 0x0000003cf420723c */ /* 0x040ff0000004180c */
[C---:B------:R-:W-:Y:S08]  /*2c50*/  HMMA.16816.F32.BF16 R68, R244.reuse, R70, R24 ;  /* 0x00000046f444723c */ /* 0x040ff00000041818 */
[C---:B------:R-:W-:Y:S08]  /*2c60*/  HMMA.16816.F32.BF16 R64, R244.reuse, R66, R16 ;  /* 0x00000042f440723c */ /* 0x040ff00000041810 */
[----:B------:R-:W-:Y:S01]  /*2c70*/  HMMA.16816.F32.BF16 R60, R244, R62, R8 ;  /* 0x0000003ef43c723c */ /* 0x000fe20000041808 */
[----:B------:R-:W-:Y:S06]  /*2c80*/  BAR.SYNC.DEFER_BLOCKING 0x0 ;  /* 0x0000000000007b1d */ /* 0x000fec0000010000 */
[----:B------:R-:W-:Y:S05]  /*2c90*/  @!P0 BRA `(.L_x_3261) ;  /* 0x0000052000008947 */ /* 0x000fea0003800000 */
[----:B------:R-:W-:Y:S01]  /*2ca0*/  ULEA UR6, UR6, UR9, 0x6 ;  /* 0x0000000906067291 */ /* 0x000fe2000f8e303f */
[----:B------:R-:W-:Y:S01]  /*2cb0*/  ISETP.NE.AND P2, PT, R99, 0x1, PT ;  /* 0x000000016300780c */ /* 0x000fe20003f45270 */
[----:B------:R-:W-:-:S04]  /*2cc0*/  IMAD.MOV.U32 R9, RZ, RZ, RZ ;  /* 0x000000ffff097224 */ /* 0x000fc800078e00ff */
[----:B------:R-:W-:-:S05]  /*2cd0*/  IMAD.U32 R3, RZ, RZ, UR6 ;  /* 0x00000006ff037e24 */ /* 0x000fca000f8e00ff */
[----:B------:R-:W-:-:S05]  /*2ce0*/  IADD3 R3, R3, -0x40, R98 ;  /* 0xffffffc003037810 */ /* 0x000fca0007ffe062 */
[----:B------:R-:W-:-:S04]  /*2cf0*/  @P2 IMAD.HI.U32 R6, R3, c[0x0][0x2bc], RZ ;  /* 0x0000af0003062a27 */ /* 0x000fc800078e00ff */
[----:B------:R-:W-:Y:S01]  /*2d00*/  IMAD.MOV.U32 R2, RZ, RZ, R3 ;  /* 0x000000ffff027224 */ /* 0x000fe200078e0003 */
        /* <DEDUP_REMOVED lines=13> */
[----:B------:R-:W-:Y:S01]  /*2de0*/  SEL R26, RZ, 0x10, P4 ;  /* 0x00000010ff1a7807 */ /* 0x000fe20002000000 */
[----:B------:R-:W-:Y:S01]  /*2df0*/  IMAD.SHL.U32 R22, R177, 0x2, RZ ;  /* 0x00000002b1167824 */ /* 0x000fe200078e00ff */
[----:B------:R-:W-:Y:S01]  /*2e00*/  SHF.R.S32.HI R2, RZ, 0x1f, R10 ;  /* 0x0000001fff027819 */ /* 0x000fe2000001140a */
[----:B------:R3:W-:Y:S01]  /*2e10*/  STL [R1+0xc], R10 ;  /* 0x00000c0a01007387 */ /* 0x0007e20000100800 */
[----:B------:R-:W-:-:S02]  /*2e20*/  LOP3.LUT R8, R8, 0xf, RZ, 0xc0, !PT ;  /* 0x0000000f08087812 */ /* 0x000fc400078ec0ff */
[----:B------:R-:W-:Y:S02]  /*2e30*/  SHF.L.U64.HI R21, R176, 0x1, R96 ;  /* 0x00000001b0157819 */ /* 0x000fe40000010260 */
[----:B------:R-:W-:Y:S02]  /*2e40*/  SEL R25, RZ, 0x10, P3 ;  /* 0x00000010ff197807 */ /* 0x000fe40001800000 */
[----:B------:R-:W-:Y:S02]  /*2e50*/  SHF.L.U64.HI R23, R178, 0x1, R95 ;  /* 0x00000001b2177819 */ /* 0x000fe4000001025f */
[----:B------:R-:W-:Y:S01]  /*2e60*/  SHF.L.U64.HI R24, R177, 0x1, R94 ;  /* 0x00000001b1187819 */ /* 0x000fe2000001025e */
[----:B-1----:R-:W-:Y:S02]  /*2e70*/  IMAD R6, R2, c[0x0][0x1e0], RZ ;  /* 0x0000780002067a24 */ /* 0x002fe400078e02ff */
[----:B------:R-:W-:-:S04]  /*2e80*/  IMAD.WIDE.U32 R2, R10, c[0x0][0x1e0], RZ ;  /* 0x000078000a027a25 */ /* 0x000fc800078e00ff */
[----:B------:R-:W-:-:S04]  /*2e90*/  IMAD R6, R10, c[0x0][0x1e4], R6 ;  /* 0x000079000a067a24 */ /* 0x000fc800078e0206 */
[----:B------:R-:W-:Y:S01]  /*2ea0*/  IMAD.IADD R3, R3, 0x1, R6 ;  /* 0x0000000103037824 */ /* 0x000fe200078e0206 */
[----:B---3--:R-:W-:-:S04]  /*2eb0*/  IADD3 R10, -R27, 0x10, RZ ;  /* 0x000000101b0a7810 */ /* 0x008fc80007ffe1ff */
[----:B------:R-:W-:Y:S02]  /*2ec0*/  LOP3.LUT R10, R10, 0xf, RZ, 0xc0, !PT ;  /* 0x0000000f0a0a7812 */ /* 0x000fe400078ec0ff */
        /* <DEDUP_REMOVED lines=12> */
[----:B--2---:R-:W-:Y:S01]  /*2f90*/  IADD3 R18, P2, P0, R8, R2, R11 ;  /* 0x0000000208127210 */ /* 0x004fe2000785e00b */
[----:B------:R-:W-:-:S03]  /*2fa0*/  IMAD.SHL.U32 R8, R176, 0x2, RZ ;  /* 0x00000002b0087824 */ /* 0x000fc600078e00ff */
[-C--:B---3--:R-:W-:Y:S02]  /*2fb0*/  IADD3.X R19, RZ, R3.reuse, R9, P2, P0 ;  /* 0x00000003ff137210 */ /* 0x088fe400017e0409 */
[----:B------:R-:W-:Y:S02]  /*2fc0*/  IADD3 R16, P2, P0, R10, R2, R8 ;  /* 0x000000020a107210 */ /* 0x000fe4000785e008 */
[----:B------:R-:W-:Y:S02]  /*2fd0*/  IADD3 R10, -R26, 0x10, RZ ;  /* 0x000000101a0a7810 */ /* 0x000fe40007ffe1ff */
[----:B------:R-:W-:Y:S02]  /*2fe0*/  IADD3.X R17, RZ, R3, R21, P2, P0 ;  /* 0x00000003ff117210 */ /* 0x000fe400017e0415 */
[----:B------:R-:W-:-:S04]  /*2ff0*/  LOP3.LUT R10, R10, 0xf, RZ, 0xc0, !PT ;  /* 0x0000000f0a0a7812 */ /* 0x000fc800078ec0ff */
[----:B------:R-:W-:Y:S02]  /*3000*/  IADD3 R14, P2, P0, R10, R2, R20 ;  /* 0x000000020a0e7210 */ /* 0x000fe4000785e014 */
[----:B------:R-:W-:Y:S02]  /*3010*/  IADD3 R10, -R25, 0x10, RZ ;  /* 0x00000010190a7810 */ /* 0x000fe40007ffe1ff */
[----:B------:R-:W-:Y:S02]  /*3020*/  IADD3.X R15, RZ, R3, R23, P2, P0 ;  /* 0x00000003ff0f7210 */ /* 0x000fe400017e0417 */
[----:B------:R-:W-:-:S04]  /*3030*/  LOP3.LUT R10, R10, 0xf, RZ, 0xc0, !PT ;  /* 0x0000000f0a0a7812 */ /* 0x000fc800078ec0ff */
        /* <DEDUP_REMOVED lines=24> */
.L_x_3261:
[----:B-1----:R-:W-:Y:S01]  /*31c0*/  LOP3.LUT R2, R92, 0xffffffe0, RZ, 0xc0, !PT ;  /* 0xffffffe05c027812 */ /* 0x002fe200078ec0ff */
[----:B------:R-:W-:Y:S01]  /*31d0*/  IMAD.U32 R6, RZ, RZ, UR10 ;  /* 0x0000000aff067e24 */ /* 0x000fe2000f8e00ff */
[----:B------:R-:W-:Y:S01]  /*31e0*/  STL [R1+0x48], R168 ;  /* 0x000048a801007387 */ /* 0x000fe20000100800 */
[----:B------:R-:W-:Y:S02]  /*31f0*/  IMAD.SHL.U32 R135, R4, 0x2, RZ ;  /* 0x0000000204877824 */ /* 0x000fe400078e00ff */
[----:B------:R-:W-:Y:S01]  /*3200*/  IMAD.IADD R2, R132, 0x1, -R2 ;  /* 0x0000000184027824 */ /* 0x000fe200078e0a02 */
[----:B------:R-:W-:Y:S01]  /*3210*/  STL [R1+0x44], R134 ;  /* 0x0000448601007387 */ /* 0x000fe20000100800 */
[----:B------:R-:W-:Y:S01]  /*3220*/  IMAD R248, R5, 0x2, R135 ;  /* 0x0000000205f87824 */ /* 0x000fe200078e0287 */
[C---:B------:R-:W-:Y:S02]  /*3230*/  LEA R250, R0.reuse, R135, 0x1 ;  /* 0x0000008700fa7211 */ /* 0x040fe400078e08ff */
[----:B------:R-:W-:Y:S01]  /*3240*/  SHF.R.S32.HI R3, RZ, 0x1f, R2 ;  /* 0x0000001fff037819 */ /* 0x000fe20000011402 */
[----:B------:R-:W-:Y:S01]  /*3250*/  LDSM.16.MT88.4 R24, [R135+0x100] ;  /* 0x000100008718783b */ /* 0x000fe20000004200 */
[----:B------:R-:W-:-:S02]  /*3260*/  IMAD R249, R0, 0x2, R248 ;  /* 0x0000000200f97824 */ /* 0x000fc400078e02f8 */
[----:B------:R-:W-:Y:S01]  /*3270*/  LEA.HI R3, R3, R2, RZ, 0x2 ;  /* 0x0000000203037211 */ /* 0x000fe200078f10ff */
[----:B------:R-:W-:Y:S03]  /*3280*/  LDSM.16.MT88.4 R28, [R135+0x900] ;  /* 0x00090000871c783b */ /* 0x000fe60000004200 */
[----:B------:R-:W-:Y:S01]  /*3290*/  LOP3.LUT R3, R3, 0x7ffffffc, RZ, 0xc0, !PT ;  /* 0x7ffffffc03037812 */ /* 0x000fe200078ec0ff */
[----:B------:R-:W-:Y:S03]  /*32a0*/  LDSM.16.MT88.4 R48, [R250+0x100] ;  /* 0x00010000fa30783b */ /* 0x000fe60000004200 */
[----:B------:R-:W-:Y:S01]  /*32b0*/  IADD3 R2, R2, -R3, RZ ;  /* 0x8000000302027210 */ /* 0x000fe20007ffe0ff */
[----:B------:R-:W-:Y:S04]  /*32c0*/  LDSM.16.MT88.4 R52, [R248+0x900] ;  /* 0x00090000f834783b */ /* 0x000fe80000004200 */
[----:B------:R-:W-:Y:S01]  /*32d0*/  IMAD R2, R2, -0x2, R6 ;  /* 0xfffffffe02027824 */ /* 0x000fe200078e0206 */
[----:B------:R-:W-:Y:S04]  /*32e0*/  LDSM.16.MT88.4 R76, [R249+0x2100] ;  /* 0x00210000f94c783b */ /* 0x000fe80000004200 */
[----:B------:R-:W-:Y:S01]  /*32f0*/  ISETP.GT.AND P0, PT, R2, RZ, PT ;  /* 0x000000ff0200720c */ /* 0x000fe20003f04270 */
[----:B------:R-:W-:Y:S03]  /*3300*/  LDSM.16.MT88.4 R80, [R249+0x2900] ;  /* 0x00290000f950783b */ /* 0x000fe60000004200 */
[----:B------:R-:W-:Y:S01]  /*3310*/  FSEL R15, R46, -INF , P0 ;  /* 0xff8000002e0f7808 */ /* 0x000fe20000000000 */
[----:B------:R-:W-:Y:S01]  /*3320*/  STL [R1+0x40], R133 ;  /* 0x0000408501007387 */ /* 0x000fe20000100800 */
[----:B------:R-:W-:-:S02]  /*3330*/  FSEL R10, R44, -INF , P0 ;  /* 0xff8000002c0a7808 */ /* 0x000fc40000000000 */
[C---:B------:R-:W-:Y:S01]  /*3340*/  ISETP.GT.AND P0, PT, R2.reuse, 0x1, PT ;  /* 0x000000010200780c */ /* 0x040fe20003f04270 */
[----:B------:R-:W0:Y:S03]  /*3350*/  LDGDEPBAR ;  /* 0x00000000000079af */ /* 0x000e260000000000 */
        /* <DEDUP_REMOVED lines=24> */
[C---:B------:R-:W-:Y:S02]  /*34e0*/  ISETP.GT.AND P0, PT, R2.reuse, 0x19, PT ;  /* 0x000000190200780c */ /* 0x040fe40003f04270 */
        /* <DEDUP_REMOVED lines=30> */
[----:B------:R-:W-:Y:S01]  /*36d0*/  FMNMX.FTZ R12, R17, R12, !PT ;  /* 0x0000000c110c7209 */ /* 0x000fe20007810000 */
[----:B------:R-:W-:Y:S01]  /*36e0*/  LDSM.16.MT88.4 R32, [R249+0x100] ;  /* 0x00010000f920783b */ /* 0x000fe20000004200 */
        /* <DEDUP_REMOVED lines=9> */
[----:B------:R-:W-:Y:S02]  /*3780*/  FMNMX.FTZ R3, R20, R3, !PT ;  /* 0x0000000314037209 */ /* 0x000fe40007810000 */
[----:B------:R-:W-:Y:S02]  /*3790*/  FMNMX.FTZ R2, R91, R2, !PT ;  /* 0x000000025b027209 */ /* 0x000fe40007810000 */
[----:B------:R-:W-:Y:S02]  /*37a0*/  FMNMX.FTZ R3, R22, R3, !PT ;  /* 0x0000000316037209 */ /* 0x000fe40007810000 */
[----:B------:R-:W-:-:S02]  /*37b0*/  FMNMX.FTZ R2, R89, R2, !PT ;  /* 0x0000000259027209 */ /* 0x000fc40007810000 */
        /* <DEDUP_REMOVED lines=39> */
[----:B------:R1:W-:Y:S01]  /*3a30*/  MUFU.EX2 R86, R8 ;  /* 0x0000000800567308 */ /* 0x0003e20000000800 */
[----:B------:R-:W-:-:S07]  /*3a40*/  FFMA.FTZ R16, R16, c[0x0][0x2d0], -R3 ;  /* 0x0000b40010107a23 */ /* 0x000fce0000010803 */
[----:B------:R2:W-:Y:S08]  /*3a50*/  MUFU.EX2 R14, R4 ;  /* 0x00000004000e7308 */ /* 0x0005f00000000800 */
[----:B------:R-:W3:Y:S01]  /*3a60*/  MUFU.EX2 R88, R7 ;  /* 0x0000000700587308 */ /* 0x000ee20000000800 */
[----:B-1----:R-:W-:Y:S01]  /*3a70*/  F2FP.BF16.PACK_AB R8, R85, R87 ;  /* 0x000000575508723e */ /* 0x002fe200000010ff */
[----:B--2---:R-:W-:-:S06]  /*3a80*/  FFMA.FTZ R4, R18, c[0x0][0x2d0], -R3 ;  /* 0x0000b40012047a23 */ /* 0x004fcc0000010803 */
[----:B------:R-:W-:Y:S01]  /*3a90*/  MUFU.EX2 R15, R15 ;  /* 0x0000000f000f7308 */ /* 0x000fe20000000800 */
[----:B---3--:R-:W-:-:S07]  /*3aa0*/  F2FP.BF16.PACK_AB R10, R88, R86 ;  /* 0x00000056580a723e */ /* 0x008fce00000010ff */
[----:B------:R-:W1:Y:S08]  /*3ab0*/  MUFU.EX2 R13, R16 ;  /* 0x00000010000d7308 */ /* 0x000e700000000800 */
[----:B------:R2:W3:Y:S08]  /*3ac0*/  MUFU.EX2 R84, R4 ;  /* 0x0000000400547308 */ /* 0x0004f00000000800 */
[----:B------:R3:W4:Y:S01]  /*3ad0*/  MUFU.EX2 R145, R11 ;  /* 0x0000000b00917308 */ /* 0x0007220000000800 */
[----:B-1----:R-:W-:Y:S01]  /*3ae0*/  F2FP.BF16.PACK_AB R9, R13, R15 ;  /* 0x0000000f0d09723e */ /* 0x002fe200000010ff */
[----:B--2---:R-:W-:-:S06]  /*3af0*/  FFMA.FTZ R4, R19, c[0x0][0x2d0], -R3 ;  /* 0x0000b40013047a23 */ /* 0x004fcc0000010803 */
[----:B------:R4:W-:Y:S01]  /*3b00*/  MUFU.EX2 R144, R6 ;  /* 0x0000000600907308 */ /* 0x0009e20000000800 */
[----:B---3--:R-:W-:-:S07]  /*3b10*/  F2FP.BF16.PACK_AB R11, R84, R14 ;  /* 0x0000000e540b723e */ /* 0x008fce00000010ff */
[----:B------:R1:W-:Y:S01]  /*3b20*/  MUFU.EX2 R183, R4 ;  /* 0x0000000400b77308 */ /* 0x0003e20000000800 */
[----:B------:R-:W-:Y:S01]  /*3b30*/  HMMA.16816.F32.BF16 R16, R8, R26, RZ ;  /* 0x0000001a0810723c */ /* 0x000fe200000418ff */
[----:B----4-:R-:W-:-:S07]  /*3b40*/  F2FP.BF16.PACK_AB R6, R138, R145 ;  /* 0x000000918a06723e */ /* 0x010fce00000010ff */
        /* <DEDUP_REMOVED lines=13> */
[C---:B------:R-:W-:Y:S08]  /*3c20*/  HMMA.16816.F32.BF16 R164, R4.reuse, R28, R20 ;  /* 0x0000001c04a4723c */ /* 0x040ff00000041814 */
[----:B------:R-:W-:Y:S01]  /*3c30*/  HMMA.16816.F32.BF16 R56, R4, R30, R16 ;  /* 0x0000001e0438723c */ /* 0x000fe20000041810 */
[----:B------:R-:W1:Y:S07]  /*3c40*/  LDSM.16.MT88.4 R28, [R135+0x2100] ;  /* 0x00210000871c783b */ /* 0x000e6e0000004200 */
[C---:B------:R-:W-:Y:S08]  /*3c50*/  HMMA.16816.F32.BF16 R20, R8.reuse, R48, RZ ;  /* 0x000000300814723c */ /* 0x040ff000000418ff */
[----:B------:R-:W-:Y:S08]  /*3c60*/  HMMA.16816.F32.BF16 R16, R8, R50, RZ ;  /* 0x000000320810723c */ /* 0x000ff000000418ff */
[----:B------:R-:W-:Y:S01]  /*3c70*/  IMAD.MOV.U32 R131, RZ, RZ, R57 ;  /* 0x000000ffff837224 */ /* 0x000fe200078e0039 */
[----:B------:R-:W-:Y:S01]  /*3c80*/  MOV R130, R56 ;  /* 0x0000003800827202 */ /* 0x000fe20000000f00 */
[----:B------:R-:W-:Y:S01]  /*3c90*/  IMAD.MOV.U32 R113, RZ, RZ, R58 ;  /* 0x000000ffff717224 */ /* 0x000fe200078e003a */
[----:B------:R-:W-:Y:S01]  /*3ca0*/  HMMA.16816.F32.BF16 R156, R4, R52, R40 ;  /* 0x00000034049c723c */ /* 0x000fe20000041828 */
[----:B------:R-:W-:-:S07]  /*3cb0*/  IMAD.MOV.U32 R112, RZ, RZ, R59 ;  /* 0x000000ffff707224 */ /* 0x000fce00078e003b */
[C---:B------:R-:W-:Y:S08]  /*3cc0*/  HMMA.16816.F32.BF16 R56, R4.reuse, R44, R20 ;  /* 0x0000002c0438723c */ /* 0x040ff00000041814 */
[C---:B------:R-:W-:Y:S01]  /*3cd0*/  HMMA.16816.F32.BF16 R148, R4.reuse, R54, R24 ;  /* 0x000000360494723c */ /* 0x040fe20000041818 */
[----:B------:R-:W2:Y:S07]  /*3ce0*/  LDSM.16.MT88.4 R52, [R250+0x2900] ;  /* 0x00290000fa34783b */ /* 0x000eae0000004200 */
[----:B------:R-:W-:Y:S08]  /*3cf0*/  HMMA.16816.F32.BF16 R16, R4, R46, R16 ;  /* 0x0000002e0410723c */ /* 0x000ff00000041810 */
[----:B------:R-:W-:Y:S01]  /*3d00*/  HMMA.16816.F32.BF16 R24, R8, R68, RZ ;  /* 0x000000440818723c */ /* 0x000fe200000418ff */
[----:B------:R-:W-:Y:S01]  /*3d10*/  MOV R137, R57 ;  /* 0x0000003900897202 */ /* 0x000fe20000000f00 */
[----:B------:R-:W-:Y:S01]  /*3d20*/  IMAD.MOV.U32 R136, RZ, RZ, R56 ;  /* 0x000000ffff887224 */ /* 0x000fe200078e0038 */
[----:B------:R-:W-:Y:S01]  /*3d30*/  MOV R179, R59 ;  /* 0x0000003b00b37202 */ /* 0x000fe20000000f00 */
[----:B------:R-:W-:-:S02]  /*3d40*/  IMAD.MOV.U32 R168, RZ, RZ, R58 ;  /* 0x000000ffffa87224 */ /* 0x000fc400078e003a */
[----:B------:R-:W3:Y:S02]  /*3d50*/  LDSM.16.MT88.4 R56, [R248+0x2900] ;  /* 0x00290000f838783b */ /* 0x000ee40000004200 */
[C---:B------:R-:W-:Y:S08]  /*3d60*/  HMMA.16816.F32.BF16 R48, R8.reuse, R32, RZ ;  /* 0x000000200830723c */ /* 0x040ff000000418ff */
[----:B------:R-:W-:Y:S01]  /*3d70*/  IMAD.MOV.U32 R119, RZ, RZ, R17 ;  /* 0x000000ffff777224 */ /* 0x000fe200078e0011 */
[----:B------:R-:W-:Y:S01]  /*3d80*/  MOV R117, R19 ;  /* 0x0000001300757202 */ /* 0x000fe20000000f00 */
[----:B------:R-:W-:Y:S01]  /*3d90*/  IMAD.MOV.U32 R118, RZ, RZ, R18 ;  /* 0x000000ffff767224 */ /* 0x000fe200078e0012 */
[----:B------:R-:W-:Y:S01]  /*3da0*/  HMMA.16816.F32.BF16 R20, R8, R70, RZ ;  /* 0x000000460814723c */ /* 0x000fe200000418ff */
[----:B------:R-:W-:-:S07]  /*3db0*/  IMAD.MOV.U32 R116, RZ, RZ, R16 ;  /* 0x000000ffff747224 */ /* 0x000fce00078e0010 */
[C---:B------:R-:W-:Y:S08]  /*3dc0*/  HMMA.16816.F32.BF16 R16, R8.reuse, R76, RZ ;  /* 0x0000004c0810723c */ /* 0x040ff000000418ff */
[C---:B------:R-:W-:Y:S08]  /*3dd0*/  HMMA.16816.F32.BF16 R44, R8.reuse, R34, RZ ;  /* 0x00000022082c723c */ /* 0x040ff000000418ff */
[C---:B-1----:R-:W-:Y:S08]  /*3de0*/  HMMA.16816.F32.BF16 R40, R8.reuse, R28, RZ ;  /* 0x0000001c0828723c */ /* 0x042ff000000418ff */
[C---:B------:R-:W-:Y:S08]  /*3df0*/  HMMA.16816.F32.BF16 R36, R8.reuse, R30, RZ ;  /* 0x0000001e0824723c */ /* 0x040ff000000418ff */
[C---:B------:R-:W-:Y:S08]  /*3e00*/  HMMA.16816.F32.BF16 R32, R8.reuse, R64, RZ ;  /* 0x000000400820723c */ /* 0x040ff000000418ff */
[----:B------:R-:W-:Y:S01]  /*3e10*/  HMMA.16816.F32.BF16 R28, R8, R66, RZ ;  /* 0x00000042081c723c */ /* 0x000fe200000418ff */
[----:B------:R-:W1:Y:S07]  /*3e20*/  LDSM.16.MT88.4 R64, [R135+0x4100] ;  /* 0x004100008740783b */ /* 0x000e6e0000004200 */
[C---:B--2---:R-:W-:Y:S08]  /*3e30*/  HMMA.16816.F32.BF16 R24, R4.reuse, R52, R24 ;  /* 0x000000340418723c */ /* 0x044ff00000041818 */
[C---:B------:R-:W-:Y:S01]  /*3e40*/  HMMA.16816.F32.BF16 R140, R4.reuse, R72, R48 ;  /* 0x00000048048c723c */ /* 0x040fe20000041830 */
[----:B------:R-:W2:Y:S07]  /*3e50*/  LDSM.16.MT88.4 R48, [R248+0x4100] ;  /* 0x00410000f830783b */ /* 0x000eae0000004200 */
[C---:B------:R-:W-:Y:S07]  /*3e60*/  HMMA.16816.F32.BF16 R16, R4.reuse, R80, R16 ;  /* 0x000000500410723c */ /* 0x040fee0000041810 */
[----:B------:R-:W-:Y:S01]  /*3e70*/  IMAD.MOV.U32 R80, RZ, RZ, R145 ;  /* 0x000000ffff507224 */ /* 0x000fe200078e0091 */
[----:B------:R-:W-:Y:S01]  /*3e80*/  HMMA.16816.F32.BF16 R20, R4, R54, R20 ;  /* 0x000000360414723c */ /* 0x000fe20000041814 */
[----:B------:R-:W-:Y:S01]  /*3e90*/  IMAD.MOV.U32 R121, RZ, RZ, R24 ;  /* 0x000000ffff797224 */ /* 0x000fe200078e0018 */
[----:B------:R-:W-:Y:S01]  /*3ea0*/  MOV R120, R25 ;  /* 0x0000001900787202 */ /* 0x000fe20000000f00 */
[----:B------:R-:W-:Y:S01]  /*3eb0*/  IMAD.MOV.U32 R134, RZ, RZ, R26 ;  /* 0x000000ffff867224 */ /* 0x000fe200078e001a */
[----:B------:R-:W-:Y:S01]  /*3ec0*/  LDSM.16.MT88.4 R52, [R249+0x4100] ;  /* 0x00410000f934783b */ /* 0x000fe20000004200 */
[----:B------:R-:W-:Y:S01]  /*3ed0*/  IMAD.MOV.U32 R133, RZ, RZ, R27 ;  /* 0x000000ffff857224 */ /* 0x000fe200078e001b */
[----:B------:R-:W-:-:S02]  /*3ee0*/  MOV R81, R144 ;  /* 0x0000009000517202 */ /* 0x000fc40000000f00 */
[C---:B------:R-:W-:Y:S01]  /*3ef0*/  HMMA.16816.F32.BF16 R100, R4.reuse, R60, R40 ;  /* 0x0000003c0464723c */ /* 0x040fe20000041828 */
[----:B------:R-:W4:Y:S04]  /*3f00*/  LDSM.16.MT88.4 R24, [R135+0x4900] ;  /* 0x004900008718783b */ /* 0x000f280000004200 */
[----:B------:R-:W-:Y:S03]  /*3f10*/  LDSM.16.MT88.4 R40, [R248+0x4900] ;  /* 0x00490000f828783b */ /* 0x000fe60000004200 */
[----:B---3--:R-:W-:Y:S01]  /*3f20*/  HMMA.16816.F32.BF16 R32, R4, R56, R32 ;  /* 0x000000380420723c */ /* 0x008fe20000041820 */
[----:B------:R-:W-:Y:S01]  /*3f30*/  IMAD.MOV.U32 R124, RZ, RZ, R16 ;  /* 0x000000ffff7c7224 */ /* 0x000fe200078e0010 */
[----:B------:R-:W-:Y:S01]  /*3f40*/  MOV R110, R18 ;  /* 0x00000012006e7202 */ /* 0x000fe20000000f00 */
[----:B------:R-:W-:-:S02]  /*3f50*/  IMAD.MOV.U32 R109, RZ, RZ, R17 ;  /* 0x000000ffff6d7224 */ /* 0x000fc400078e0011 */
[----:B------:R-:W-:-:S03]  /*3f60*/  IMAD.MOV.U32 R111, RZ, RZ, R19 ;  /* 0x000000ffff6f7224 */ /* 0x000fc600078e0013 */
[C---:B------:R-:W-:Y:S01]  /*3f70*/  HMMA.16816.F32.BF16 R28, R4.reuse, R58, R28 ;  /* 0x0000003a041c723c */ /* 0x040fe2000004181c */
[----:B------:R-:W-:Y:S01]  /*3f80*/  MOV R129, R22 ;  /* 0x0000001600817202 */ /* 0x000fe20000000f00 */
[----:B------:R-:W-:Y:S01]  /*3f90*/  IMAD.MOV.U32 R128, RZ, RZ, R23 ;  /* 0x000000ffff807224 */ /* 0x000fe200078e0017 */
[----:B------:R-:W-:Y:S01]  /*3fa0*/  MOV R122, R20 ;  /* 0x00000014007a7202 */ /* 0x000fe20000000f00 */
[----:B------:R-:W-:Y:S01]  /*3fb0*/  IMAD.MOV.U32 R123, RZ, RZ, R21 ;  /* 0x000000ffff7b7224 */ /* 0x000fe200078e0015 */
[----:B------:R-:W-:Y:S03]  /*3fc0*/  LDSM.16.MT88.4 R56, [R250+0x4900] ;  /* 0x00490000fa38783b */ /* 0x000fe60000004200 */
[----:B------:R-:W-:Y:S01]  /*3fd0*/  HMMA.16816.F32.BF16 R72, R4, R74, R44 ;  /* 0x0000004a0448723c */ /* 0x000fe2000004182c */
[----:B------:R-:W3:Y:S01]  /*3fe0*/  LDSM.16.MT88.4 R44, [R250+0x4100] ;  /* 0x00410000fa2c783b */ /* 0x000ee20000004200 */
[----:B------:R-:W-:Y:S01]  /*3ff0*/  IMAD.MOV.U32 R182, RZ, RZ, R101 ;  /* 0x000000ffffb67224 */ /* 0x000fe200078e0065 */
[----:B------:R-:W-:Y:S01]  /*4000*/  MOV R181, R102 ;  /* 0x0000006600b57202 */ /* 0x000fe20000000f00 */
[----:B------:R-:W-:-:S02]  /*4010*/  IMAD.MOV.U32 R180, RZ, RZ, R103 ;  /* 0x000000ffffb47224 */ /* 0x000fc400078e0067 */
[----:B------:R-:W-:Y:S02]  /*4020*/  IMAD.MOV.U32 R0, RZ, RZ, R100 ;  /* 0x000000ffff007224 */ /* 0x000fe400078e0064 */
[----:B-1----:R-:W-:Y:S01]  /*4030*/  HMMA.16816.F32.BF16 R16, R8, R64, RZ ;  /* 0x000000400810723c */ /* 0x002fe200000418ff */
[----:B------:R-:W-:Y:S01]  /*4040*/  MOV R103, R34 ;  /* 0x0000002200677202 */ /* 0x000fe20000000f00 */
[----:B------:R-:W-:Y:S01]  /*4050*/  IMAD.MOV.U32 R102, RZ, RZ, R35 ;  /* 0x000000ffff667224 */ /* 0x000fe200078e0023 */
[----:B------:R-:W-:Y:S01]  /*4060*/  MOV R100, R32 ;  /* 0x0000002000647202 */ /* 0x000fe20000000f00 */
[----:B------:R-:W-:-:S03]  /*4070*/  IMAD.MOV.U32 R101, RZ, RZ, R33 ;  /* 0x000000ffff657224 */ /* 0x000fc600078e0021 */
[----:B------:R-:W-:Y:S01]  /*4080*/  IMAD.MOV.U32 R64, RZ, RZ, R123 ;  /* 0x000000ffff407224 */ /* 0x000fe200078e007b */
[----:B------:R-:W-:Y:S01]  /*4090*/  HMMA.16816.F32.BF16 R68, R4, R62, R36 ;  /* 0x0000003e0444723c */ /* 0x000fe20000041824 */
[----:B------:R-:W-:Y:S01]  /*40a0*/  IMAD.MOV.U32 R115, RZ, RZ, R30 ;  /* 0x000000ffff737224 */ /* 0x000fe200078e001e */
[----:B------:R-:W-:Y:S01]  /*40b0*/  MOV R76, R28 ;  /* 0x0000001c004c7202 */ /* 0x000fe20000000f00 */
[----:B------:R-:W-:Y:S01]  /*40c0*/  IMAD.MOV.U32 R114, RZ, RZ, R31 ;  /* 0x000000ffff727224 */ /* 0x000fe200078e001f */
[----:B------:R-:W1:Y:S01]  /*40d0*/  LDSM.16.MT88.4 R60, [R135+0x6100] ;  /* 0x00610000873c783b */ /* 0x000e620000004200 */
[----:B------:R-:W-:Y:S02]  /*40e0*/  IMAD.MOV.U32 R77, RZ, RZ, R29 ;  /* 0x000000ffff4d7224 */ /* 0x000fe400078e001d */
[----:B------:R-:W-:Y:S01]  /*40f0*/  IMAD.MOV.U32 R65, RZ, RZ, R122 ;  /* 0x000000ffff417224 */ /* 0x000fe200078e007a */
[C---:B------:R-:W-:Y:S07]  /*4100*/  HMMA.16816.F32.BF16 R20, R8.reuse, R78, RZ ;  /* 0x0000004e0814723c */ /* 0x040fee00000418ff */
[----:B------:R-:W-:Y:S01]  /*4110*/  IMAD.MOV.U32 R78, RZ, RZ, R139 ;  /* 0x000000ffff4e7224 */ /* 0x000fe200078e008b */
[----:B------:R-:W-:Y:S01]  /*4120*/  HMMA.16816.F32.BF16 R36, R8, R66, RZ ;  /* 0x000000420824723c */ /* 0x000fe200000418ff */
[----:B------:R-:W-:-:S06]  /*4130*/  IMAD.MOV.U32 R79, RZ, RZ, R138 ;  /* 0x000000ffff4f7224 */ /* 0x000fcc00078e008a */
[----:B------:R-:W-:Y:S01]  /*4140*/  IMAD.MOV.U32 R66, RZ, RZ, R129 ;  /* 0x000000ffff427224 */ /* 0x000fe200078e0081 */
[----:B--2---:R-:W-:Y:S01]  /*4150*/  HMMA.16816.F32.BF16 R32, R8, R48, RZ ;  /* 0x000000300820723c */ /* 0x004fe200000418ff */
[----:B------:R-:W-:-:S07]  /*4160*/  MOV R67, R128 ;  /* 0x0000008000437202 */ /* 0x000fce0000000f00 */
[----:B------:R-:W-:Y:S01]  /*4170*/  HMMA.16816.F32.BF16 R28, R8, R50, RZ ;  /* 0x00000032081c723c */ /* 0x000fe200000418ff */
[----:B------:R-:W2:Y:S07]  /*4180*/  LDSM.16.MT88.4 R48, [R249+0x4900] ;  /* 0x00490000f930783b */ /* 0x000eae0000004200 */
[C---:B----4-:R-:W-:Y:S08]  /*4190*/  HMMA.16816.F32.BF16 R184, R4.reuse, R24, R16 ;  /* 0x0000001804b8723c */ /* 0x050ff00000041810 */
[----:B------:R-:W-:Y:S07]  /*41a0*/  HMMA.16816.F32.BF16 R188, R4, R82, R20 ;  /* 0x0000005204bc723c */ /* 0x000fee0000041814 */
[----:B------:R-:W-:Y:S01]  /*41b0*/  MOV R83, R137 ;  /* 0x0000008900537202 */ /* 0x000fe20000000f00 */
[----:B---3--:R-:W-:Y:S01]  /*41c0*/  HMMA.16816.F32.BF16 R16, R8, R44, RZ ;  /* 0x0000002c0810723c */ /* 0x008fe200000418ff */
[----:B------:R-:W-:-:S06]  /*41d0*/  IMAD.MOV.U32 R82, RZ, RZ, R136 ;  /* 0x000000ffff527224 */ /* 0x000fcc00078e0088 */
[----:B------:R-:W-:Y:S01]  /*41e0*/  IMAD.MOV.U32 R45, RZ, RZ, R119 ;  /* 0x000000ffff2d7224 */ /* 0x000fe200078e0077 */
[----:B------:R-:W-:Y:S01]  /*41f0*/  HMMA.16816.F32.BF16 R144, R4, R26, R36 ;  /* 0x0000001a0490723c */ /* 0x000fe20000041824 */
[----:B------:R-:W3:Y:S01]  /*4200*/  LDSM.16.MT88.4 R36, [R135+0x6900] ;  /* 0x006900008724783b */ /* 0x000ee20000004200 */
[----:B------:R-:W-:-:S06]  /*4210*/  IMAD.MOV.U32 R44, RZ, RZ, R116 ;  /* 0x000000ffff2c7224 */ /* 0x000fcc00078e0074 */
[C---:B------:R-:W-:Y:S08]  /*4220*/  HMMA.16816.F32.BF16 R160, R4.reuse, R40, R32 ;  /* 0x0000002804a0723c */ /* 0x040ff00000041820 */
[----:B------:R-:W-:Y:S01]  /*4230*/  HMMA.16816.F32.BF16 R136, R4, R42, R28 ;  /* 0x0000002a0488723c */ /* 0x000fe2000004181c */
[----:B------:R-:W4:Y:S07]  /*4240*/  LDSM.16.MT88.4 R40, [R248+0x6100] ;  /* 0x00610000f828783b */ /* 0x000f2e0000004200 */
[C---:B------:R-:W-:Y:S07]  /*4250*/  HMMA.16816.F32.BF16 R24, R8.reuse, R54, RZ ;  /* 0x000000360818723c */ /* 0x040fee00000418ff */
[----:B------:R-:W-:Y:S01]  /*4260*/  IMAD.MOV.U32 R55, RZ, RZ, R80 ;  /* 0x000000ffff377224 */ /* 0x000fe200078e0050 */
[----:B-1----:R-:W-:Y:S01]  /*4270*/  HMMA.16816.F32.BF16 R20, R8, R60, RZ ;  /* 0x0000003c0814723c */ /* 0x002fe200000418ff */
[----:B------:R-:W-:Y:S01]  /*4280*/  IMAD.MOV.U32 R54, RZ, RZ, R81 ;  /* 0x000000ffff367224 */ /* 0x000fe200078e0051 */
[----:B------:R-:W-:Y:S01]  /*4290*/  MOV R80, R121 ;  /* 0x0000007900507202 */ /* 0x000fe20000000f00 */
[----:B------:R-:W-:-:S04]  /*42a0*/  IMAD.MOV.U32 R81, RZ, RZ, R120 ;  /* 0x000000ffff517224 */ /* 0x000fc800078e0078 */
[----:B------:R-:W-:Y:S01]  /*42b0*/  IMAD.MOV.U32 R60, RZ, RZ, R113 ;  /* 0x000000ffff3c7224 */ /* 0x000fe200078e0071 */
[----:B------:R-:W-:Y:S01]  /*42c0*/  HMMA.16816.F32.BF16 R28, R8, R52, RZ ;  /* 0x00000034081c723c */ /* 0x000fe200000418ff */
[----:B------:R-:W-:-:S06]  /*42d0*/  MOV R61, R112 ;  /* 0x00000070003d7202 */ /* 0x000fcc0000000f00 */
[----:B------:R-:W-:Y:S01]  /*42e0*/  IMAD.MOV.U32 R53, RZ, RZ, R78 ;  /* 0x000000ffff357224 */ /* 0x000fe200078e004e */
[----:B------:R-:W-:Y:S01]  /*42f0*/  HMMA.16816.F32.BF16 R152, R4, R56, R16 ;  /* 0x000000380498723c */ /* 0x000fe20000041810 */
[----:B------:R-:W-:Y:S01]  /*4300*/  MOV R52, R79 ;  /* 0x0000004f00347202 */ /* 0x000fe20000000f00 */
[----:B------:R-:W-:Y:S01]  /*4310*/  IMAD.MOV.U32 R79, RZ, RZ, R114 ;  /* 0x000000ffff4f7224 */ /* 0x000fe200078e0072 */
[----:B------:R-:W-:-:S04]  /*4320*/  MOV R78, R115 ;  /* 0x00000073004e7202 */ /* 0x000fc80000000f00 */
[----:B------:R-:W-:Y:S01]  /*4330*/  MOV R56, R118 ;  /* 0x0000007600387202 */ /* 0x000fe20000000f00 */
[----:B------:R-:W-:Y:S01]  /*4340*/  IMAD.MOV.U32 R57, RZ, RZ, R117 ;  /* 0x000000ffff397224 */ /* 0x000fe200078e0075 */
[----:B------:R-:W-:Y:S07]  /*4350*/  HMMA.16816.F32.BF16 R32, R8, R46, RZ ;  /* 0x0000002e0820723c */ /* 0x000fee00000418ff */
[----:B------:R-:W-:Y:S01]  /*4360*/  MOV R46, R131 ;  /* 0x00000083002e7202 */ /* 0x000fe20000000f00 */
[----:B--2---:R-:W-:Y:S01]  /*4370*/  HMMA.16816.F32.BF16 R116, R4, R50, R24 ;  /* 0x000000320474723c */ /* 0x004fe20000041818 */
[----:B------:R-:W1:Y:S01]  /*4380*/  LDSM.16.MT88.4 R24, [R248+0x6900] ;  /* 0x00690000f818783b */ /* 0x000e620000004200 */
[----:B------:R-:W-:-:S06]  /*4390*/  IMAD.MOV.U32 R47, RZ, RZ, R130 ;  /* 0x000000ffff2f7224 */ /* 0x000fcc00078e0082 */
[----:B------:R-:W-:Y:S08]  /*43a0*/  HMMA.16816.F32.BF16 R16, R8, R62, RZ ;  /* 0x0000003e0810723c */ /* 0x000ff000000418ff */
[C---:B---3--:R-:W-:Y:S08]  /*43b0*/  HMMA.16816.F32.BF16 R112, R4.reuse, R36, R20 ;  /* 0x000000240470723c */ /* 0x048ff00000041814 */
[----:B------:R-:W-:Y:S01]  /*43c0*/  HMMA.16816.F32.BF16 R120, R4, R48, R28 ;  /* 0x000000300478723c */ /* 0x000fe2000004181c */
[----:B------:R-:W2:Y:S07]  /*43d0*/  LDSM.16.MT88.4 R28, [R250+0x6100] ;  /* 0x00610000fa1c783b */ /* 0x000eae0000004200 */
[----:B----4-:R-:W-:Y:S07]  /*43e0*/  HMMA.16816.F32.BF16 R20, R8, R40, RZ ;  /* 0x000000280814723c */ /* 0x010fee00000418ff */
[----:B------:R-:W-:Y:S01]  /*43f0*/  IMAD.MOV.U32 R40, RZ, RZ, R60 ;  /* 0x000000ffff287224 */ /* 0x000fe200078e003c */
[----:B------:R-:W-:Y:S01]  /*4400*/  HMMA.16816.F32.BF16 R128, R4, R58, R32 ;  /* 0x0000003a0480723c */ /* 0x000fe20000041820 */
[----:B------:R-:W-:-:S06]  /*4410*/  MOV R41, R61 ;  /* 0x0000003d00297202 */ /* 0x000fcc0000000f00 */
[----:B------:R-:W-:Y:S01]  /*4420*/  IMAD.MOV.U32 R32, RZ, RZ, R103 ;  /* 0x000000ffff207224 */ /* 0x000fe200078e0067 */
[----:B------:R-:W-:Y:S01]  /*4430*/  MOV R34, R101 ;  /* 0x0000006500227202 */ /* 0x000fe20000000f00 */
[----:B------:R-:W-:Y:S02]  /*4440*/  IMAD.MOV.U32 R33, RZ, RZ, R102 ;  /* 0x000000ffff217224 */ /* 0x000fe400078e0066 */
[----:B------:R-:W-:Y:S02]  /*4450*/  IMAD.MOV.U32 R35, RZ, RZ, R100 ;  /* 0x000000ffff237224 */ /* 0x000fe400078e0064 */
[----:B------:R-:W-:Y:S08]  /*4460*/  HMMA.16816.F32.BF16 R100, R4, R38, R16 ;  /* 0x000000260464723c */ /* 0x000ff00000041810 */
[----:B------:R-:W-:Y:S07]  /*4470*/  HMMA.16816.F32.BF16 R16, R8, R42, RZ ;  /* 0x0000002a0810723c */ /* 0x000fee00000418ff */
[----:B------:R-:W-:Y:S01]  /*4480*/  IMAD.MOV.U32 R43, RZ, RZ, R46 ;  /* 0x000000ffff2b7224 */ /* 0x000fe200078e002e */
[C---:B-1----:R-:W-:Y:S01]  /*4490*/  HMMA.16816.F32.BF16 R60, R4.reuse, R24, R20 ;  /* 0x00000018043c723c */ /* 0x042fe20000041814 */
[----:B------:R-:W1:Y:S01]  /*44a0*/  LDSM.16.MT88.4 R20, [R250+0x6900] ;  /* 0x00690000fa14783b */ /* 0x000e620000004200 */
[----:B------:R-:W-:Y:S01]  /*44b0*/  IMAD.MOV.U32 R42, RZ, RZ, R47 ;  /* 0x000000ffff2a7224 */ /* 0x000fe200078e002f */
[----:B------:R-:W-:Y:S01]  /*44c0*/  MOV R46, R56 ;  /* 0x00000038002e7202 */ /* 0x000fe20000000f00 */
[----:B------:R-:W-:Y:S11]  /*44d0*/  IMAD.MOV.U32 R47, RZ, RZ, R57 ;  /* 0x000000ffff2f7224 */ /* 0x000ff600078e0039 */
[----:B------:R-:W-:Y:S01]  /*44e0*/  @!UPT UIADD3 URZ, URZ, URZ, URZ ;  /* 0x0000003f3f3ff290 */ /* 0x000fe2000fffe03f */
[----:B------:R-:W-:Y:S08]  /*44f0*/  HMMA.16816.F32.BF16 R56, R4, R26, R16 ;  /* 0x0000001a0438723c */ /* 0x000ff00000041810 */
[----:B--2---:R-:W-:Y:S07]  /*4500*/  HMMA.16816.F32.BF16 R16, R8, R28, RZ ;  /* 0x0000001c0810723c */ /* 0x004fee00000418ff */
        /* <DEDUP_REMOVED lines=16> */
[----:B------:R-:W-:Y:S01]  /*4610*/  HMMA.16816.F32.BF16 R24, R4, R18, R8 ;  /* 0x000000120418723c */ /* 0x000fe20000041808 */
[----:B------:R-:W-:Y:S01]  /*4620*/  IMAD.MOV.U32 R66, RZ, RZ, R181 ;  /* 0x000000ffff427224 */ /* 0x000fe200078e00b5 */
[----:B------:R-:W1:Y:S01]  /*4630*/  LDSM.16.MT88.4 R8, [R135+0x1100] ;  /* 0x001100008708783b */ /* 0x000e620000004200 */
[----:B------:R-:W-:Y:S01]  /*4640*/  IMAD.MOV.U32 R23, RZ, RZ, R67 ;  /* 0x000000ffff177224 */ /* 0x000fe200078e0043 */
[----:B------:R-:W-:Y:S01]  /*4650*/  MOV R67, R180 ;  /* 0x000000b400437202 */ /* 0x000fe20000000f00 */
[----:B------:R-:W-:-:S02]  /*4660*/  FFMA.FTZ R17, R89, c[0x0][0x2d0], -R12 ;  /* 0x0000b40059117a23 */ /* 0x000fc4000001080c */
[----:B------:R-:W-:Y:S01]  /*4670*/  IMAD.MOV.U32 R7, RZ, RZ, R64 ;  /* 0x000000ffff077224 */ /* 0x000fe200078e0040 */
[----:B------:R-:W-:Y:S01]  /*4680*/  MOV R6, R65 ;  /* 0x0000004100067202 */ /* 0x000fe20000000f00 */
[----:B------:R-:W-:Y:S02]  /*4690*/  IMAD.MOV.U32 R64, RZ, RZ, R0 ;  /* 0x000000ffff407224 */ /* 0x000fe400078e0000 */
[----:B------:R-:W-:Y:S02]  /*46a0*/  FFMA.FTZ R0, R97, c[0x0][0x2d0], -R12 ;  /* 0x0000b40061007a23 */ /* 0x000fe4000001080c */
[----:B------:R-:W-:Y:S02]  /*46b0*/  IMAD.MOV.U32 R97, RZ, RZ, R124 ;  /* 0x000000ffff617224 */ /* 0x000fe400078e007c */
[----:B------:R2:W-:Y:S01]  /*46c0*/  MUFU.EX2 R124, R0 ;  /* 0x00000000007c7308 */ /* 0x0005e20000000800 */
[----:B------:R-:W-:Y:S02]  /*46d0*/  IMAD.MOV.U32 R65, RZ, RZ, R182 ;  /* 0x000000ffff417224 */ /* 0x000fe400078e00b6 */
[----:B------:R-:W-:-:S02]  /*46e0*/  FADD.FTZ R4, R87, R85 ;  /* 0x0000005557047221 */ /* 0x000fc40000010000 */
[----:B------:R-:W-:Y:S02]  /*46f0*/  FADD.FTZ R5, R15, R13 ;  /* 0x0000000d0f057221 */ /* 0x000fe40000010000 */
[----:B------:R-:W-:Y:S02]  /*4700*/  FADD.FTZ R4, R86, R4 ;  /* 0x0000000456047221 */ /* 0x000fe40000010000 */
[--C-:B------:R-:W-:Y:S02]  /*4710*/  FFMA.FTZ R18, R91, c[0x0][0x2d0], -R12.reuse ;  /* 0x0000b4005b127a23 */ /* 0x100fe4000001080c */
[--C-:B------:R-:W-:Y:S02]  /*4720*/  FFMA.FTZ R20, R93, c[0x0][0x2d0], -R12.reuse ;  /* 0x0000b4005d147a23 */ /* 0x100fe4000001080c */
[--C-:B------:R-:W-:Y:S02]  /*4730*/  FFMA.FTZ R19, R92, c[0x0][0x2d0], -R12.reuse ;  /* 0x0000b4005c137a23 */ /* 0x100fe4000001080c */
[----:B--2---:R-:W-:-:S02]  /*4740*/  FFMA.FTZ R0, R96, c[0x0][0x2d0], -R12 ;  /* 0x0000b40060007a23 */ /* 0x004fc4000001080c */
[----:B------:R-:W-:Y:S02]  /*4750*/  IMAD.MOV.U32 R96, RZ, RZ, R7 ;  /* 0x000000ffff607224 */ /* 0x000fe400078e0007 */
[----:B------:R2:W-:Y:S01]  /*4760*/  MUFU.EX2 R181, R0 ;  /* 0x0000000000b57308 */ /* 0x0005e20000000800 */
[----:B------:R-:W-:Y:S02]  /*4770*/  IMAD.MOV.U32 R7, RZ, RZ, R30 ;  /* 0x000000ffff077224 */ /* 0x000fe400078e001e */
[----:B------:R-:W-:Y:S01]  /*4780*/  IMAD.MOV.U32 R30, RZ, RZ, R28 ;  /* 0x000000ffff1e7224 */ /* 0x000fe200078e001c */
[----:B------:R-:W-:Y:S01]  /*4790*/  MOV R28, R42 ;  /* 0x0000002a001c7202 */ /* 0x000fe20000000f00 */
[----:B------:R-:W-:Y:S02]  /*47a0*/  IMAD.MOV.U32 R42, RZ, RZ, R40 ;  /* 0x000000ffff2a7224 */ /* 0x000fe400078e0028 */
[----:B------:R-:W-:Y:S02]  /*47b0*/  FFMA.FTZ R13, R106, c[0x0][0x2d0], -R3 ;  /* 0x0000b4006a0d7a23 */ /* 0x000fe40000010803 */
[----:B------:R-:W-:Y:S01]  /*47c0*/  IMAD.MOV.U32 R40, RZ, RZ, R52 ;  /* 0x000000ffff287224 */ /* 0x000fe200078e0034 */
[----:B------:R-:W-:Y:S01]  /*47d0*/  MOV R52, R82 ;  /* 0x0000005200347202 */ /* 0x000fe20000000f00 */
[----:B------:R-:W-:-:S02]  /*47e0*/  IMAD.MOV.U32 R82, RZ, RZ, R168 ;  /* 0x000000ffff527224 */ /* 0x000fc400078e00a8 */
[----:B------:R-:W-:Y:S01]  /*47f0*/  FFMA.FTZ R15, R98, c[0x0][0x2d0], -R3 ;  /* 0x0000b400620f7a23 */ /* 0x000fe20000010803 */
[----:B------:R-:W-:Y:S01]  /*4800*/  MUFU.EX2 R20, R20 ;  /* 0x0000001400147308 */ /* 0x000fe20000000800 */
[----:B------:R-:W-:Y:S01]  /*4810*/  UIADD3 UR6, UR7, -0x2, URZ ;  /* 0xfffffffe07067890 */ /* 0x000fe2000fffe03f */
[----:B--2---:R-:W-:Y:S01]  /*4820*/  FFMA.FTZ R0, R95, c[0x0][0x2d0], -R12 ;  /* 0x0000b4005f007a23 */ /* 0x004fe2000001080c */
[----:B------:R2:W5:Y:S01]  /*4830*/  LDL.LU R168, [R1+0x48] ;  /* 0x0000480001a87983 */ /* 0x0005620000300800 */
[----:B------:R-:W-:Y:S02]  /*4840*/  IMAD.MOV.U32 R95, RZ, RZ, R6 ;  /* 0x000000ffff5f7224 */ /* 0x000fe400078e0006 */
[----:B------:R-:W-:Y:S02]  /*4850*/  IMAD.MOV.U32 R6, RZ, RZ, R23 ;  /* 0x000000ffff067224 */ /* 0x000fe400078e0017 */
[----:B------:R3:W-:Y:S02]  /*4860*/  MUFU.EX2 R180, R0 ;  /* 0x0000000000b47308 */ /* 0x0007e40000000800 */
[----:B---3--:R-:W-:-:S06]  /*4870*/  FFMA.FTZ R0, R94, c[0x0][0x2d0], -R12 ;  /* 0x0000b4005e007a23 */ /* 0x008fcc000001080c */
[----:B------:R3:W4:Y:S02]  /*4880*/  MUFU.EX2 R182, R0 ;  /* 0x0000000000b67308 */ /* 0x0007240000000800 */
[----:B---3--:R-:W-:-:S06]  /*4890*/  FFMA.FTZ R0, R105, c[0x0][0x2d0], -R3 ;  /* 0x0000b40069007a23 */ /* 0x008fcc0000010803 */
[----:B------:R3:W-:Y:S02]  /*48a0*/  MUFU.EX2 R21, R0 ;  /* 0x0000000000157308 */ /* 0x0007e40000000800 */
[----:B---3--:R-:W-:-:S06]  /*48b0*/  FFMA.FTZ R0, R104, c[0x0][0x2d0], -R3 ;  /* 0x0000b40068007a23 */ /* 0x008fcc0000010803 */
[----:B------:R3:W1:Y:S02]  /*48c0*/  MUFU.EX2 R22, R0 ;  /* 0x0000000000167308 */ /* 0x0006640000000800 */
[----:B---3--:R-:W-:Y:S01]  /*48d0*/  FFMA.FTZ R0, R108, c[0x0][0x2d0], -R3 ;  /* 0x0000b4006c007a23 */ /* 0x008fe20000010803 */
[----:B------:R-:W-:Y:S02]  /*48e0*/  MOV R108, R97 ;  /* 0x00000061006c7202 */ /* 0x000fe40000000f00 */
[----:B------:R-:W-:Y:S02]  /*48f0*/  MOV R97, R16 ;  /* 0x0000001000617202 */ /* 0x000fe40000000f00 */
[----:B------:R-:W-:Y:S01]  /*4900*/  MOV R16, R31 ;  /* 0x0000001f00107202 */ /* 0x000fe20000000f00 */
[----:B------:R-:W-:Y:S01]  /*4910*/  IMAD.MOV.U32 R31, RZ, RZ, R29 ;  /* 0x000000ffff1f7224 */ /* 0x000fe200078e001d */
[----:B------:R3:W-:Y:S01]  /*4920*/  MUFU.EX2 R23, R0 ;  /* 0x0000000000177308 */ /* 0x0007e20000000800 */
[----:B------:R-:W-:Y:S01]  /*4930*/  IMAD.MOV.U32 R29, RZ, RZ, R43 ;  /* 0x000000ffff1d7224 */ /* 0x000fe200078e002b */
[----:B------:R-:W-:Y:S01]  /*4940*/  MOV R43, R41 ;  /* 0x00000029002b7202 */ /* 0x000fe20000000f00 */
[----:B------:R-:W-:-:S02]  /*4950*/  IMAD.MOV.U32 R41, RZ, RZ, R53 ;  /* 0x000000ffff297224 */ /* 0x000fc400078e0035 */
[----:B------:R-:W-:Y:S01]  /*4960*/  IMAD.MOV.U32 R53, RZ, RZ, R83 ;  /* 0x000000ffff357224 */ /* 0x000fe200078e0053 */
[----:B------:R-:W-:Y:S01]  /*4970*/  MOV R83, R179 ;  /* 0x000000b300537202 */ /* 0x000fe20000000f00 */
[----:B---3--:R-:W-:-:S04]  /*4980*/  FFMA.FTZ R0, R107, c[0x0][0x2d0], -R3 ;  /* 0x0000b4006b007a23 */ /* 0x008fc80000010803 */
[----:B------:R3:W1:Y:S01]  /*4990*/  MUFU.EX2 R179, R0 ;  /* 0x0000000000b37308 */ /* 0x0006620000000800 */
[----:B------:R-:W-:Y:S02]  /*49a0*/  IMAD.MOV.U32 R105, RZ, RZ, R96 ;  /* 0x000000ffff697224 */ /* 0x000fe400078e0060 */
[----:B------:R-:W-:Y:S02]  /*49b0*/  IMAD.MOV.U32 R107, RZ, RZ, R6 ;  /* 0x000000ffff6b7224 */ /* 0x000fe400078e0006 */
[----:B------:R-:W-:Y:S02]  /*49c0*/  IMAD.MOV.U32 R96, RZ, RZ, R7 ;  /* 0x000000ffff607224 */ /* 0x000fe400078e0007 */
[----:B------:R-:W-:Y:S01]  /*49d0*/  IMAD.MOV.U32 R6, RZ, RZ, R30 ;  /* 0x000000ffff067224 */ /* 0x000fe200078e001e */
[----:B------:R-:W-:Y:S01]  /*49e0*/  MOV R106, R97 ;  /* 0x00000061006a7202 */ /* 0x000fe20000000f00 */
[----:B------:R-:W-:Y:S01]  /*49f0*/  IMAD.MOV.U32 R7, RZ, RZ, R31 ;  /* 0x000000ffff077224 */ /* 0x000fe200078e001f */
[----:B------:R-:W-:Y:S01]  /*4a00*/  MOV R97, R16 ;  /* 0x0000001000617202 */ /* 0x000fe20000000f00 */
[----:B------:R-:W-:Y:S01]  /*4a10*/  FFMA.FTZ R16, R90, c[0x0][0x2d0], -R3 ;  /* 0x0000b4005a107a23 */ /* 0x000fe20000010803 */
[----:B------:R-:W-:Y:S01]  /*4a20*/  MOV R90, R6 ;  /* 0x00000006005a7202 */ /* 0x000fe20000000f00 */
[----:B------:R-:W-:Y:S01]  /*4a30*/  IMAD.MOV.U32 R91, RZ, RZ, R7 ;  /* 0x000000ffff5b7224 */ /* 0x000fe200078e0007 */
[----:B------:R-:W-:Y:S01]  /*4a40*/  MOV R30, R42 ;  /* 0x0000002a001e7202 */ /* 0x000fe20000000f00 */
[----:B---3--:R-:W-:Y:S01]  /*4a50*/  FADD.FTZ R0, R14, R5 ;  /* 0x000000050e007221 */ /* 0x008fe20000010000 */
[----:B----4-:R-:W-:Y:S01]  /*4a60*/  F2FP.BF16.PACK_AB R6, R182, R180 ;  /* 0x000000b4b606723e */ /* 0x010fe200000010ff */
[----:B------:R-:W-:Y:S01]  /*4a70*/  FADD.FTZ R14, R88, R4 ;  /* 0x00000004580e7221 */ /* 0x000fe20000010000 */
[----:B------:R-:W-:Y:S01]  /*4a80*/  F2FP.BF16.PACK_AB R4, R181, R124 ;  /* 0x0000007cb504723e */ /* 0x000fe200000010ff */
[----:B------:R-:W-:Y:S01]  /*4a90*/  IMAD.MOV.U32 R31, RZ, RZ, R43 ;  /* 0x000000ffff1f7224 */ /* 0x000fe200078e002b */
[----:B-1----:R-:W-:-:S02]  /*4aa0*/  F2FP.BF16.PACK_AB R5, R22, R21 ;  /* 0x000000151605723e */ /* 0x002fc400000010ff */
[----:B------:R-:W-:-:S07]  /*4ab0*/  F2FP.BF16.PACK_AB R7, R179, R23 ;  /* 0x00000017b307723e */ /* 0x000fce00000010ff */
[C---:B------:R-:W-:Y:S08]  /*4ac0*/  HMMA.16816.F32.BF16 R164, R4.reuse, R8, R164 ;  /* 0x0000000804a4723c */ /* 0x040ff000000418a4 */
[----:B------:R-:W-:Y:S01]  /*4ad0*/  HMMA.16816.F32.BF16 R28, R4, R10, R28 ;  /* 0x0000000a041c723c */ /* 0x000fe2000004181c */
[----:B------:R-:W1:Y:S01]  /*4ae0*/  LDSM.16.MT88.4 R8, [R248+0x1100] ;  /* 0x00110000f808783b */ /* 0x000e620000004200 */
[----:B------:R-:W-:Y:S01]  /*4af0*/  MOV R42, R40 ;  /* 0x00000028002a7202 */ /* 0x000fe20000000f00 */
[----:B------:R-:W-:Y:S01]  /*4b00*/  IMAD.MOV.U32 R43, RZ, RZ, R41 ;  /* 0x000000ffff2b7224 */ /* 0x000fe200078e0029 */
[----:B------:R-:W-:Y:S01]  /*4b10*/  MOV R40, R54 ;  /* 0x0000003600287202 */ /* 0x000fe20000000f00 */
[----:B------:R-:W-:Y:S01]  /*4b20*/  IMAD.MOV.U32 R41, RZ, RZ, R55 ;  /* 0x000000ffff297224 */ /* 0x000fe200078e0037 */
[----:B------:R-:W-:Y:S01]  /*4b30*/  MOV R88, R96 ;  /* 0x0000006000587202 */ /* 0x000fe20000000f00 */
[----:B------:R-:W-:Y:S01]  /*4b40*/  IMAD.MOV.U32 R104, RZ, RZ, R95 ;  /* 0x000000ffff687224 */ /* 0x000fe200078e005f */
[----:B------:R-:W-:Y:S01]  /*4b50*/  MOV R94, R40 ;  /* 0x00000028005e7202 */ /* 0x000fe20000000f00 */
[----:B------:R-:W-:Y:S01]  /*4b60*/  IMAD.MOV.U32 R89, RZ, RZ, R97 ;  /* 0x000000ffff597224 */ /* 0x000fe200078e0061 */
[----:B------:R-:W-:Y:S01]  /*4b70*/  MOV R97, R42 ;  /* 0x0000002a00617202 */ /* 0x000fe20000000f00 */
[----:B------:R-:W-:-:S02]  /*4b80*/  IMAD.MOV.U32 R96, RZ, RZ, R43 ;  /* 0x000000ffff607224 */ /* 0x000fc400078e002b */
[----:B------:R-:W-:Y:S01]  /*4b90*/  IMAD.MOV.U32 R95, RZ, RZ, R41 ;  /* 0x000000ffff5f7224 */ /* 0x000fe200078e0029 */
[C---:B-1----:R-:W-:Y:S08]  /*4ba0*/  HMMA.16816.F32.BF16 R156, R4.reuse, R8, R156 ;  /* 0x00000008049c723c */ /* 0x042ff0000004189c */
[----:B------:R-:W-:Y:S01]  /*4bb0*/  HMMA.16816.F32.BF16 R40, R4, R10, R148 ;  /* 0x0000000a0428723c */ /* 0x000fe20000041894 */
[----:B------:R-:W1:Y:S01]  /*4bc0*/  LDSM.16.MT88.4 R8, [R250+0x1100] ;  /* 0x00110000fa08783b */ /* 0x000e620000004200 */
[----:B------:R-:W-:Y:S01]  /*4bd0*/  MOV R54, R82 ;  /* 0x0000005200367202 */ /* 0x000fe20000000f00 */
[----:B------:R-:W-:-:S07]  /*4be0*/  IMAD.MOV.U32 R55, RZ, RZ, R83 ;  /* 0x000000ffff377224 */ /* 0x000fce00078e0053 */
        /* <DEDUP_REMOVED lines=9> */
[----:B------:R-:W-:Y:S01]  /*4c80*/  MOV R82, R134 ;  /* 0x0000008600527202 */ /* 0x000fe20000000f00 */
[----:B------:R-:W-:-:S02]  /*4c90*/  IMAD.MOV.U32 R83, RZ, RZ, R133 ;  /* 0x000000ffff537224 */ /* 0x000fc400078e0085 */
[----:B------:R-:W-:Y:S01]  /*4ca0*/  FFMA.FTZ R12, R99, c[0x0][0x2d0], -R3 ;  /* 0x0000b400630c7a23 */ /* 0x000fe20000010803 */
[----:B------:R2:W5:Y:S02]  /*4cb0*/  LDL.LU R134, [R1+0x44] ;  /* 0x0000440001867983 */ /* 0x0005640000300800 */
[C---:B-1----:R-:W-:Y:S08]  /*4cc0*/  HMMA.16816.F32.BF16 R72, R4.reuse, R8, R88 ;  /* 0x000000080448723c */ /* 0x042ff00000041858 */
[----:B------:R-:W-:Y:S01]  /*4cd0*/  HMMA.16816.F32.BF16 R76, R4, R10, R76 ;  /* 0x0000000a044c723c */ /* 0x000fe2000004184c */
[----:B------:R-:W1:Y:S01]  /*4ce0*/  LDSM.16.MT88.4 R8, [R250+0x3100] ;  /* 0x00310000fa08783b */ /* 0x000e620000004200 */
[----:B------:R-:W-:Y:S01]  /*4cf0*/  FADD.FTZ R3, R84, R0 ;  /* 0x0000000054037221 */ /* 0x000fe20000010000 */
[----:B------:R-:W-:-:S02]  /*4d00*/  UISETP.GE.AND UP0, UPT, UR6, UR8, UPT ;  /* 0x000000080600728c */ /* 0x000fc4000bf06270 */
[----:B------:R2:W5:Y:S03]  /*4d10*/  LDL.LU R133, [R1+0x40] ;  /* 0x0000400001857983 */ /* 0x0005660000300800 */
        /* <DEDUP_REMOVED lines=13> */
[----:B------:R-:W-:Y:S01]  /*4df0*/  IMAD.MOV.U32 R110, RZ, RZ, R90 ;  /* 0x000000ffff6e7224 */ /* 0x000fe200078e005a */
[----:B------:R-:W-:Y:S01]  /*4e00*/  MOV R109, R91 ;  /* 0x0000005b006d7202 */ /* 0x000fe20000000f00 */
[----:B------:R-:W-:Y:S01]  /*4e10*/  IMAD.MOV.U32 R108, RZ, RZ, R88 ;  /* 0x000000ffff6c7224 */ /* 0x000fe200078e0058 */
[C---:B-1----:R-:W-:Y:S08]  /*4e20*/  HMMA.16816.F32.BF16 R104, R4.reuse, R8, R184 ;  /* 0x000000080468723c */ /* 0x042ff000000418b8 */
[----:B------:R-:W-:Y:S01]  /*4e30*/  HMMA.16816.F32.BF16 R88, R4, R10, R144 ;  /* 0x0000000a0458723c */ /* 0x000fe20000041890 */
[----:B------:R-:W1:Y:S01]  /*4e40*/  LDSM.16.MT88.4 R8, [R248+0x5100] ;  /* 0x00510000f808783b */ /* 0x000e620000004200 */
[----:B------:R-:W-:Y:S01]  /*4e50*/  MOV R0, R94 ;  /* 0x0000005e00007202 */ /* 0x000fe20000000f00 */
[----:B------:R-:W-:Y:S01]  /*4e60*/  IMAD.MOV.U32 R185, RZ, RZ, R95 ;  /* 0x000000ffffb97224 */ /* 0x000fe200078e005f */
[----:B------:R-:W-:Y:S01]  /*4e70*/  MOV R186, R96 ;  /* 0x0000006000ba7202 */ /* 0x000fe20000000f00 */
[----:B------:R-:W-:-:S03]  /*4e80*/  IMAD.MOV.U32 R187, RZ, RZ, R97 ;  /* 0x000000ffffbb7224 */ /* 0x000fc600078e0061 */
[C---:B-1----:R-:W-:Y:S01]  /*4e90*/  HMMA.16816.F32.BF16 R92, R4.reuse, R8, R160 ;  /* 0x00000008045c723c */ /* 0x042fe200000418a0 */
[----:B------:R-:W-:Y:S07]  /*4ea0*/  LDSM.16.MT88.4 R160, [R135+0x1900] ;  /* 0x0019000087a0783b */ /* 0x000fee0000004200 */
        /* <DEDUP_REMOVED lines=45> */
[C---:B-1----:R-:W-:Y:S01]  /*5180*/  HMMA.16816.F32.BF16 R188, R4.reuse, R8, R48 ;  /* 0x0000000804bc723c */ /* 0x042fe20000041830 */
[----:B------:R-:W-:Y:S01]  /*5190*/  FADD.FTZ R0, R0, R14 ;  /* 0x0000000e00007221 */ /* 0x000fe20000010000 */
[----:B------:R-:W-:Y:S06]  /*51a0*/  LDSM.16.MT88.4 R48, [R248+0x3900] ;  /* 0x00390000f830783b */ /* 0x000fec0000004200 */
[----:B------:R-:W-:Y:S01]  /*51b0*/  HMMA.16816.F32.BF16 R184, R4, R10, R36 ;  /* 0x0000000a04b8723c */ /* 0x000fe20000041824 */
[----:B------:R-:W1:Y:S01]  /*51c0*/  LDSM.16.MT88.4 R8, [R249+0x7100] ;  /* 0x00710000f908783b */ /* 0x000e620000004200 */
[----:B------:R-:W-:-:S02]  /*51d0*/  FADD.FTZ R3, R183, R3 ;  /* 0x00000003b7037221 */ /* 0x000fc40000010000 */
[----:B------:R-:W-:Y:S02]  /*51e0*/  FADD.FTZ R0, R101, R0 ;  /* 0x0000000065007221 */ /* 0x000fe40000010000 */
[----:B------:R-:W-:Y:S02]  /*51f0*/  IMAD.MOV.U32 R183, RZ, RZ, R130 ;  /* 0x000000ffffb77224 */ /* 0x000fe400078e0082 */
[C---:B-1----:R-:W-:Y:S01]  /*5200*/  HMMA.16816.F32.BF16 R32, R4.reuse, R8, R32 ;  /* 0x000000080420723c */ /* 0x042fe20000041820 */
[----:B------:R-:W-:Y:S07]  /*5210*/  MUFU.EX2 R9, R17 ;  /* 0x0000001100097308 */ /* 0x000fee0000000800 */
[----:B------:R-:W-:Y:S01]  /*5220*/  HMMA.16816.F32.BF16 R24, R4, R10, R24 ;  /* 0x0000000a0418723c */ /* 0x000fe20000041818 */
[----:B------:R-:W1:Y:S08]  /*5230*/  MUFU.EX2 R11, R19 ;  /* 0x00000013000b7308 */ /* 0x000e700000000800 */
[----:B------:R-:W3:Y:S01]  /*5240*/  MUFU.EX2 R10, R18 ;  /* 0x00000012000a7308 */ /* 0x000ee20000000800 */
[----:B------:R-:W-:-:S07]  /*5250*/  FADD.FTZ R4, R127, R3 ;  /* 0x000000037f047221 */ /* 0x000fce0000010000 */
[----:B------:R-:W-:Y:S08]  /*5260*/  MUFU.EX2 R8, R13 ;  /* 0x0000000d00087308 */ /* 0x000ff00000000800 */
[----:B------:R-:W4:Y:S08]  /*5270*/  MUFU.EX2 R7, R12 ;  /* 0x0000000c00077308 */ /* 0x000f300000000800 */
[----:B------:R-:W-:Y:S08]  /*5280*/  MUFU.EX2 R6, R15 ;  /* 0x0000000f00067308 */ /* 0x000ff00000000800 */
[----:B------:R-:W2:Y:S01]  /*5290*/  MUFU.EX2 R5, R16 ;  /* 0x0000001000057308 */ /* 0x000ea20000000800 */
[----:B------:R-:W-:-:S02]  /*52a0*/  FADD.FTZ R3, R102, R0 ;  /* 0x0000000066037221 */ /* 0x000fc40000010000 */
[----:B------:R-:W-:Y:S02]  /*52b0*/  FADD.FTZ R0, R126, R4 ;  /* 0x000000047e007221 */ /* 0x000fe40000010000 */
[----:B------:R-:W-:Y:S01]  /*52c0*/  FADD.FTZ R4, R103, R3 ;  /* 0x0000000367047221 */ /* 0x000fe20000010000 */
[----:B------:R-:W-:Y:S01]  /*52d0*/  MOV R127, R129 ;  /* 0x00000081007f7202 */ /* 0x000fe20000000f00 */
[----:B------:R-:W-:Y:S01]  /*52e0*/  FADD.FTZ R3, R125, R0 ;  /* 0x000000007d037221 */ /* 0x000fe20000010000 */
[----:B------:R-:W-:Y:S01]  /*52f0*/  MOV R0, R131 ;  /* 0x0000008300007202 */ /* 0x000fe20000000f00 */
[----:B------:R-:W-:Y:S01]  /*5300*/  IMAD.MOV.U32 R126, RZ, RZ, R128 ;  /* 0x000000ffff7e7224 */ /* 0x000fe200078e0080 */
[----:B-1----:R-:W-:Y:S02]  /*5310*/  F2FP.BF16.PACK_AB R128, R11, R20 ;  /* 0x000000140b80723e */ /* 0x002fe400000010ff */
[----:B---3--:R-:W-:Y:S02]  /*5320*/  F2FP.BF16.PACK_AB R130, R9, R10 ;  /* 0x0000000a0982723e */ /* 0x008fe400000010ff */
[----:B----4-:R-:W-:-:S02]  /*5330*/  F2FP.BF16.PACK_AB R129, R7, R8 ;  /* 0x000000080781723e */ /* 0x010fc400000010ff */
[----:B--2---:R-:W-:-:S07]  /*5340*/  F2FP.BF16.PACK_AB R131, R5, R6 ;  /* 0x000000060583723e */ /* 0x004fce00000010ff */
        /* <DEDUP_REMOVED lines=75> */
[----:B------:R-:W-:Y:S02]  /*5800*/  FADD.FTZ R10, R10, R11 ;  /* 0x0000000b0a0a7221 */ /* 0x000fe40000010000 */
[----:B------:R-:W-:-:S02]  /*5810*/  FADD.FTZ R0, R5, R6 ;  /* 0x0000000605007221 */ /* 0x000fc40000010000 */
[----:B------:R-:W-:-:S03]  /*5820*/  FADD.FTZ R3, R9, R10 ;  /* 0x0000000a09037221 */ /* 0x000fc60000010000 */
        /* <DEDUP_REMOVED lines=12> */
[----:B--2--5:R-:W-:Y:S01]  /*58f0*/  SHF.R.S32.HI R18, RZ, 0x1f, R133 ;  /* 0x0000001fff127819 */ /* 0x024fe20000011485 */
[----:B------:R-:W-:Y:S01]  /*5900*/  IMAD.SHL.U32 R4, R133, 0x2, RZ ;  /* 0x0000000285047824 */ /* 0x000fe200078e00ff */
[----:B------:R-:W-:-:S02]  /*5910*/  SHF.R.S32.HI R19, RZ, 0x1f, R176 ;  /* 0x0000001fff137819 */ /* 0x000fc400000114b0 */
[----:B------:R-:W-:Y:S01]  /*5920*/  SHF.L.U64.HI R3, R133, 0x1, R18 ;  /* 0x0000000185037819 */ /* 0x000fe20000010212 */
[----:B------:R-:W-:Y:S01]  /*5930*/  IMAD.MOV.U32 R133, RZ, RZ, R2 ;  /* 0x000000ffff857224 */ /* 0x000fe200078e0002 */
[----:B------:R-:W-:Y:S02]  /*5940*/  SHF.R.S32.HI R18, RZ, 0x1f, R178 ;  /* 0x0000001fff127819 */ /* 0x000fe400000114b2 */
[----:B------:R-:W-:Y:S01]  /*5950*/  SHF.L.U64.HI R0, R176, 0x1, R19 ;  /* 0x00000001b0007819 */ /* 0x000fe20000010213 */
[----:B------:R1:W-:Y:S01]  /*5960*/  STL [R1+0x34], R3 ;  /* 0x0000340301007387 */ /* 0x0003e20000100800 */
[----:B------:R-:W-:Y:S02]  /*5970*/  SHF.L.U64.HI R2, R178, 0x1, R18 ;  /* 0x00000001b2027819 */ /* 0x000fe40000010212 */
[----:B------:R-:W-:Y:S01]  /*5980*/  SHF.R.S32.HI R19, RZ, 0x1f, R177 ;  /* 0x0000001fff137819 */ /* 0x000fe200000114b1 */
[----:B------:R2:W-:Y:S04]  /*5990*/  STL [R1+0x30], R4 ;  /* 0x0000300401007387 */ /* 0x0005e80000100800 */
[----:B------:R3:W-:Y:S01]  /*59a0*/  STL [R1+0x2c], R0 ;  /* 0x00002c0001007387 */ /* 0x0007e20000100800 */
[----:B-1----:R-:W-:-:S02]  /*59b0*/  IMAD.SHL.U32 R3, R176, 0x2, RZ ;  /* 0x00000002b0037824 */ /* 0x002fc400078e00ff */
[----:B--2---:R-:W-:-:S03]  /*59c0*/  IMAD.SHL.U32 R4, R178, 0x2, RZ ;  /* 0x00000002b2047824 */ /* 0x004fc600078e00ff */
[----:B------:R1:W-:Y:S01]  /*59d0*/  STL [R1+0x28], R3 ;  /* 0x0000280301007387 */ /* 0x0003e20000100800 */
[----:B---3--:R-:W-:-:S03]  /*59e0*/  IMAD.MOV.U32 R0, RZ, RZ, R132 ;  /* 0x000000ffff007224 */ /* 0x008fc600078e0084 */
[----:B------:R2:W-:Y:S04]  /*59f0*/  STL [R1+0x24], R2 ;  /* 0x0000240201007387 */ /* 0x0005e80000100800 */
[----:B------:R3:W-:Y:S01]  /*5a00*/  STL [R1+0x20], R4 ;  /* 0x0000200401007387 */ /* 0x0007e20000100800 */
[C---:B-1----:R-:W-:Y:S01]  /*5a10*/  SHF.L.U64.HI R3, R177.reuse, 0x1, R19 ;  /* 0x00000001b1037819 */ /* 0x042fe20000010213 */
[----:B--2---:R-:W-:-:S05]  /*5a20*/  IMAD.SHL.U32 R2, R177, 0x2, RZ ;  /* 0x00000002b1027824 */ /* 0x004fca00078e00ff */
[----:B------:R3:W-:Y:S04]  /*5a30*/  STL [R1+0x18], R2 ;  /* 0x0000180201007387 */ /* 0x0007e80000100800 */
[----:B------:R3:W-:Y:S01]  /*5a40*/  STL [R1+0x1c], R3 ;  /* 0x00001c0301007387 */ /* 0x0007e20000100800 */
[----:B------:R-:W-:Y:S05]  /*5a50*/  BRA `(.L_x_3263) ;  /* 0x0000047000007947 */ /* 0x000fea0003800000 */
.L_x_3265:
        /* <DEDUP_REMOVED lines=13> */
[----:B------:R-:W3:Y:S04]  /*5b30*/  LDL R191, [R1+0x18] ;  /* 0x0000180001bf7983 */ /* 0x000ee80000100800 */
[----:B------:R-:W3:Y:S01]  /*5b40*/  LDL R188, [R1+0x1c] ;  /* 0x00001c0001bc7983 */ /* 0x000ee20000100800 */
[----:B--2---:R-:W-:Y:S05]  /*5b50*/  IADD3 R3, R3, -0x40, R2 ;  /* 0xffffffc003037810 */ /* 0x004fea0007ffe002 */
[----:B------:R-:W-:Y:S04]  /*5b60*/  @P2 IMAD.HI.U32 R132, R3, c[0x0][0x2bc], RZ ;  /* 0x0000af0003842a27 */ /* 0x000fe800078e00ff */
[--C-:B------:R-:W-:Y:S01]  /*5b70*/  IMAD.MOV.U32 R2, RZ, RZ, R3.reuse ;  /* 0x000000ffff027224 */ /* 0x100fe200078e0003 */
        /* <DEDUP_REMOVED lines=9> */
[----:B------:R-:W2:Y:S02]  /*5c10*/  @!P1 LDG.E R178, [R176.64] ;  /* 0x0000000cb0b29981 */ /* 0x000ea4000c1e1900 */
[----:B------:R-:W-:Y:S02]  /*5c20*/  IMAD R132, R2, c[0x0][0x1e0], RZ ;  /* 0x0000780002847a24 */ /* 0x000fe400078e02ff */
[C---:B------:R-:W-:Y:S04]  /*5c30*/  IMAD.WIDE.U32 R2, R179.reuse, c[0x0][0x1e0], RZ ;  /* 0x00007800b3027a25 */ /* 0x040fe800078e00ff */
[----:B------:R-:W-:Y:S04]  /*5c40*/  IMAD R132, R179, c[0x0][0x1e4], R132 ;  /* 0x00007900b3847a24 */ /* 0x000fe800078e0284 */
        /* <DEDUP_REMOVED lines=11> */
[----:B------:R-:W4:Y:S01]  /*5d00*/  SHFL.IDX PT, R176, R180, RZ, 0x181f ;  /* 0x00181fffb4b07589 */ /* 0x000f2200000e0000 */
[----:B---3--:R-:W-:Y:S05]  /*5d10*/  IADD3 R2, P0, R132, R181, RZ ;  /* 0x000000b584027210 */ /* 0x008fea0007f1e0ff */
[----:B----4-:R-:W-:Y:S01]  /*5d20*/  IMAD.X R3, R176, 0x1, R186, P0 ;  /* 0x00000001b0037824 */ /* 0x010fe200000e06ba */
[----:B-----5:R-:W-:Y:S04]  /*5d30*/  IADD3 R178, P0, R132, R187, RZ ;  /* 0x000000bb84b27210 */ /* 0x020fe80007f1e0ff */
[----:B------:R-:W-:Y:S01]  /*5d40*/  @!PT LDS RZ, [RZ] ;  /* 0x00000000fffff984 */ /* 0x000fe20000000800 */
[----:B------:R1:W-:Y:S01]  /*5d50*/  LDGSTS.E.BYPASS.LTC128B.128 [R189+0x10100], [R2.64], !P6 ;  /* 0x1010000002bd7fae */ /* 0x0003e2000f101d4c */
[-C--:B------:R-:W-:Y:S05]  /*5d60*/  IADD3.X R179, R176, R184.reuse, RZ, P0, !PT ;  /* 0x000000b8b0b37210 */ /* 0x080fea00007fe4ff */
[----:B------:R2:W-:Y:S04]  /*5d70*/  LDGSTS.E.BYPASS.LTC128B.128 [R189+0x12100], [R178.64], !P5 ;  /* 0x12100000b2bd7fae */ /* 0x0005e8000e901d4c */
[----:B-1----:R-:W1:Y:S04]  /*5d80*/  SHFL.IDX PT, R2, R177, 0x1, 0x181f ;  /* 0x00381f00b1027f89 */ /* 0x002e6800000e0000 */
[----:B------:R-:W3:Y:S01]  /*5d90*/  SHFL.IDX PT, R3, R180, 0x1, 0x181f ;  /* 0x00381f00b4037f89 */ /* 0x000ee200000e0000 */
[----:B--2---:R-:W-:Y:S05]  /*5da0*/  IADD3 R178, P0, R132, R185, RZ ;  /* 0x000000b984b27210 */ /* 0x004fea0007f1e0ff */
[----:B------:R-:W-:Y:S05]  /*5db0*/  IMAD.X R179, R176, 0x1, R190, P0 ;  /* 0x00000001b0b37824 */ /* 0x000fea00000e06be */
[----:B------:R2:W-:Y:S02]  /*5dc0*/  LDGSTS.E.BYPASS.LTC128B.128 [R189+0x14100], [R178.64], !P4 ;  /* 0x14100000b2bd7fae */ /* 0x0005e4000e101d4c */
[----:B--2---:R-:W-:Y:S05]  /*5dd0*/  IADD3 R178, P0, R132, R191, RZ ;  /* 0x000000bf84b27210 */ /* 0x004fea0007f1e0ff */
[----:B------:R-:W-:Y:S01]  /*5de0*/  IMAD.X R179, R176, 0x1, R188, P0 ;  /* 0x00000001b0b37824 */ /* 0x000fe200000e06bc */
[C---:B-1----:R-:W-:Y:S04]  /*5df0*/  IADD3 R176, P0, R2.reuse, R181, RZ ;  /* 0x000000b502b07210 */ /* 0x042fe80007f1e0ff */
[----:B------:R1:W-:Y:S01]  /*5e00*/  LDGSTS.E.BYPASS.LTC128B.128 [R189+0x16100], [R178.64], !P3 ;  /* 0x16100000b2bd7fae */ /* 0x0003e2000d901d4c */
[C---:B---3--:R-:W-:Y:S05]  /*5e10*/  IMAD.X R177, R3.reuse, 0x1, R186, P0 ;  /* 0x0000000103b17824 */ /* 0x048fea00000e06ba */
[----:B------:R2:W-:Y:S02]  /*5e20*/  LDGSTS.E.BYPASS.LTC128B.128 [R189+0x11100], [R176.64], !P6 ;  /* 0x11100000b0bd7fae */ /* 0x0005e4000f101d4c */
[C---:B--2---:R-:W-:Y:S04]  /*5e30*/  IADD3 R176, P0, R2.reuse, R187, RZ ;  /* 0x000000bb02b07210 */ /* 0x044fe80007f1e0ff */
[C---:B------:R-:W-:Y:S05]  /*5e40*/  IADD3.X R177, R3.reuse, R184, RZ, P0, !PT ;  /* 0x000000b803b17210 */ /* 0x040fea00007fe4ff */
[----:B------:R2:W-:Y:S02]  /*5e50*/  LDGSTS.E.BYPASS.LTC128B.128 [R189+0x13100], [R176.64], !P5 ;  /* 0x13100000b0bd7fae */ /* 0x0005e4000e901d4c */
[C---:B--2---:R-:W-:Y:S05]  /*5e60*/  IADD3 R176, P0, R2.reuse, R185, RZ ;  /* 0x000000b902b07210 */ /* 0x044fea0007f1e0ff */
[C---:B------:R-:W-:Y:S01]  /*5e70*/  IMAD.X R177, R3.reuse, 0x1, R190, P0 ;  /* 0x0000000103b17824 */ /* 0x040fe200000e06be */
[----:B------:R-:W-:Y:S04]  /*5e80*/  IADD3 R2, P0, R2, R191, RZ ;  /* 0x000000bf02027210 */ /* 0x000fe80007f1e0ff */
[----:B------:R1:W-:Y:S01]  /*5e90*/  LDGSTS.E.BYPASS.LTC128B.128 [R189+0x15100], [R176.64], !P4 ;  /* 0x15100000b0bd7fae */ /* 0x0003e2000e101d4c */
[----:B------:R-:W-:Y:S05]  /*5ea0*/  IMAD.X R3, R3, 0x1, R188, P0 ;  /* 0x0000000103037824 */ /* 0x000fea00000e06bc */
[----:B------:R1:W-:Y:S01]  /*5eb0*/  LDGSTS.E.BYPASS.LTC128B.128 [R189+0x17100], [R2.64], !P3 ;  /* 0x1710000002bd7fae */ /* 0x0003e2000d901d4c */
[----:B------:R-:W-:-:S05]  /*5ec0*/  BRA `(.L_x_3264) ;  /* 0x0000110000007947 */ /* 0x000fca0003800000 */
.L_x_3263:
[----:B------:R-:W2:Y:S01]  /*5ed0*/  LDL R5, [R1+0xc] ;  /* 0x00000c0001057983 */ /* 0x000ea20000100800 */
[----:B------:R-:W-:Y:S04]  /*5ee0*/  DEPBAR.LE SB0, 0x0 ;  /* 0x000080000000791a */ /* 0x000fe80000000000 */
[----:B------:R-:W4:Y:S01]  /*5ef0*/  LDL R6, [R1+0x8] ;  /* 0x0000080001067983 */ /* 0x000f220000100800 */
[----:B------:R-:W-:Y:S03]  /*5f00*/  UISETP.GT.AND UP0, UPT, UR6, UR8, UPT ;  /* 0x000000080600728c */ /* 0x000fe6000bf04270 */
[----:B------:R1:W-:Y:S04]  /*5f10*/  STL [R1+0x58], R41 ;  /* 0x0000582901007387 */ /* 0x0003e80000100800 */
[----:B------:R3:W-:Y:S04]  /*5f20*/  STL [R1+0x54], R40 ;  /* 0x0000542801007387 */ /* 0x0007e80000100800 */
[----:B------:R3:W-:Y:S04]  /*5f30*/  STL [R1+0x50], R39 ;  /* 0x0000502701007387 */ /* 0x0007e80000100800 */
[----:B------:R3:W-:Y:S04]  /*5f40*/  STL [R1+0x4c], R38 ;  /* 0x00004c2601007387 */ /* 0x0007e80000100800 */
[----:B------:R3:W-:Y:S04]  /*5f50*/  STL [R1+0x48], R37 ;  /* 0x0000482501007387 */ /* 0x0007e80000100800 */
[----:B------:R3:W-:Y:S04]  /*5f60*/  STL [R1+0x44], R36 ;  /* 0x0000442401007387 */ /* 0x0007e80000100800 */
[----:B------:R3:W-:Y:S04]  /*5f70*/  STL [R1+0x40], R0 ;  /* 0x0000400001007387 */ /* 0x0007e80000100800 */
[----:B-1----:R-:W4:Y:S04]  /*5f80*/  LDL R41, [R1+0x30] ;  /* 0x0000300001297983 */ /* 0x002f280000100800 */
[----:B---3--:R-:W3:Y:S04]  /*5f90*/  LDL R40, [R1+0x34] ;  /* 0x0000340001287983 */ /* 0x008ee80000100800 */
[----:B------:R-:W3:Y:S04]  /*5fa0*/  LDL R132, [R1] ;  /* 0x0000000001847983 */ /* 0x000ee80000100800 */
[----:B------:R-:W3:Y:S04]  /*5fb0*/  LDL R29, [R1+0x10] ;  /* 0x00001000011d7983 */ /* 0x000ee80000100800 */
[----:B------:R-:W-:Y:S06]  /*5fc0*/  BAR.SYNC.DEFER_BLOCKING 0x0 ;  /* 0x0000000000007b1d */ /* 0x000fec0000010000 */
[----:B------:R-:W1:Y:S04]  /*5fd0*/  LDSM.16.M88.4 R8, [R134+0x10100] ;  /* 0x010100008608783b */ /* 0x000e680000000200 */
[----:B------:R-:W-:Y:S04]  /*5fe0*/  LDSM.16.M88.4 R16, [R134+0x10900] ;  /* 0x010900008610783b */ /* 0x000fe80000000200 */
[----:B------:R-:W-:Y:S04]  /*5ff0*/  LDSM.16.M88.4 R24, [R134+0x11100] ;  /* 0x011100008618783b */ /* 0x000fe80000000200 */
[----:B------:R-:W-:Y:S04]  /*6000*/  LDSM.16.M88.4 R32, [R134+0x11900] ;  /* 0x011900008620783b */ /* 0x000fe80000000200 */
[----:B------:R-:W3:Y:S04]  /*6010*/  LDL R39, [R1+0x28] ;  /* 0x0000280001277983 */ /* 0x000ee80000100800 */
[----:B------:R-:W3:Y:S04]  /*6020*/  LDL R38, [R1+0x2c] ;  /* 0x00002c0001267983 */ /* 0x000ee80000100800 */
[----:B------:R-:W3:Y:S04]  /*6030*/  LDL R37, [R1+0x20] ;  /* 0x0000200001257983 */ /* 0x000ee80000100800 */
[----:B------:R-:W3:Y:S04]  /*6040*/  LDL R36, [R1+0x24] ;  /* 0x0000240001247983 */ /* 0x000ee80000100800 */
[----:B------:R-:W3:Y:S04]  /*6050*/  LDL R21, [R1+0x18] ;  /* 0x0000180001157983 */ /* 0x000ee80000100800 */
[----:B------:R-:W3:Y:S01]  /*6060*/  LDL R0, [R1+0x1c] ;  /* 0x00001c0001007983 */ /* 0x000ee20000100800 */
[----:B--2---:R-:W-:Y:S05]  /*6070*/  SHF.R.S32.HI R2, RZ, 0x1f, R5 ;  /* 0x0000001fff027819 */ /* 0x004fea0000011405 */
[----:B------:R-:W-:Y:S02]  /*6080*/  IMAD R4, R2, c[0x0][0x208], RZ ;  /* 0x0000820002047a24 */ /* 0x000fe400078e02ff */
[C---:B------:R-:W-:Y:S04]  /*6090*/  IMAD.WIDE.U32 R2, R5.reuse, c[0x0][0x208], RZ ;  /* 0x0000820005027a25 */ /* 0x040fe800078e00ff */
[----:B------:R-:W-:Y:S01]  /*60a0*/  IMAD R4, R5, c[0x0][0x20c], R4 ;  /* 0x0000830005047a24 */ /* 0x000fe200078e0204 */
[----:B----4-:R-:W-:Y:S03]  /*60b0*/  SHF.R.S32.HI R5, RZ, 0x1f, R6 ;  /* 0x0000001fff057819 */ /* 0x010fe60000011406 */
[----:B------:R-:W-:Y:S02]  /*60c0*/  IMAD.IADD R3, R3, 0x1, R4 ;  /* 0x0000000103037824 */ /* 0x000fe400078e0204 */
[----:B------:R-:W-:Y:S02]  /*60d0*/  IMAD R28, R5, c[0x0][0x218], RZ ;  /* 0x00008600051c7a24 */ /* 0x000fe400078e02ff */
        /* <DEDUP_REMOVED lines=8> */
[----:B------:R-:W1:Y:S04]  /*6160*/  SHFL.IDX PT, R2, R20, RZ, 0x181f ;  /* 0x00181fff14027589 */ /* 0x000e6800000e0000 */
[----:B------:R-:W2:Y:S04]  /*6170*/  SHFL.IDX PT, R3, R28, RZ, 0x181f ;  /* 0x00181fff1c037589 */ /* 0x000ea800000e0000 */
[----:B------:R-:W4:Y:S04]  /*6180*/  SHFL.IDX PT, R20, R20, 0x1, 0x181f ;  /* 0x00381f0014147f89 */ /* 0x000f2800000e0000 */
[----:B---3--:R-:W-:Y:S04]  /*6190*/  LDSM.16.M88.4 R176, [R132] ;  /* 0x0000000084b0783b */ /* 0x008fe80000000200 */
[----:B------:R-:W-:Y:S04]  /*61a0*/  LDSM.16.M88.4 R180, [R132+0x800] ;  /* 0x0008000084b4783b */ /* 0x000fe80000000200 */
[----:B------:R-:W-:Y:S01]  /*61b0*/  LDSM.16.M88.4 R184, [R132+0x1000] ;  /* 0x0010000084b8783b */ /* 0x000fe20000000200 */
[C---:B-1----:R-:W-:Y:S03]  /*61c0*/  IADD3 R12, P0, R2.reuse, R41, RZ ;  /* 0x00000029020c7210 */ /* 0x042fe60007f1e0ff */
[----:B------:R-:W-:Y:S02]  /*61d0*/  LDSM.16.M88.4 R188, [R132+0x1800] ;  /* 0x0018000084bc783b */ /* 0x000fe40000000200 */
[C---:B--2---:R-:W-:Y:S02]  /*61e0*/  IMAD.X R13, R3.reuse, 0x1, R40, P0 ;  /* 0x00000001030d7824 */ /* 0x044fe400000e0628 */
[----:B------:R-:W1:Y:S04]  /*61f0*/  SHFL.IDX PT, R28, R28, 0x1, 0x181f ;  /* 0x00381f001c1c7f89 */ /* 0x000e6800000e0000 */
[----:B------:R-:W-:Y:S01]  /*6200*/  @!PT LDS RZ, [RZ] ;  /* 0x00000000fffff984 */ /* 0x000fe20000000800 */
[----:B------:R-:W-:Y:S01]  /*6210*/  @!PT LDS RZ, [RZ] ;  /* 0x00000000fffff984 */ /* 0x000fe20000000800 */
[----:B------:R2:W-:Y:S01]  /*6220*/  LDGSTS.E.BYPASS.LTC128B.128 [R29], [R12.64], !P6 ;  /* 0x000000000c1d7fae */ /* 0x0005e2000f101d4c */
[C---:B------:R-:W-:Y:S03]  /*6230*/  IADD3 R14, P0, R2.reuse, R39, RZ ;  /* 0x00000027020e7210 */ /* 0x040fe60007f1e0ff */
[----:B--2---:R-:W2:Y:S02]  /*6240*/  LDL R13, [R1+0x4] ;  /* 0x00000400010d7983 */ /* 0x004ea40000100800 */
[C---:B------:R-:W-:Y:S01]  /*6250*/  IMAD.X R15, R3.reuse, 0x1, R38, P0 ;  /* 0x00000001030f7824 */ /* 0x040fe200000e0626 */
[C---:B------:R-:W-:Y:S05]  /*6260*/  IADD3 R22, P0, R2.reuse, R37, RZ ;  /* 0x0000002502167210 */ /* 0x040fea0007f1e0ff */
[C---:B------:R-:W-:Y:S01]  /*6270*/  IMAD.X R23, R3.reuse, 0x1, R36, P0 ;  /* 0x0000000103177824 */ /* 0x040fe200000e0624 */
[----:B------:R-:W-:Y:S05]  /*6280*/  IADD3 R30, P0, R2, R21, RZ ;  /* 0x00000015021e7210 */ /* 0x000fea0007f1e0ff */
[----:B------:R-:W-:Y:S01]  /*6290*/  IMAD.X R31, R3, 0x1, R0, P0 ;  /* 0x00000001031f7824 */ /* 0x000fe200000e0600 */
[----:B----4-:R-:W-:Y:S02]  /*62a0*/  IADD3 R2, P0, R20, R41, RZ ;  /* 0x0000002914027210 */ /* 0x010fe40007f1e0ff */
[----:B------:R3:W5:Y:S04]  /*62b0*/  LDL.LU R41, [R1+0x58] ;  /* 0x0000580001297983 */ /* 0x0007680000300800 */
[----:B--2---:R2:W-:Y:S01]  /*62c0*/  LDGSTS.E.BYPASS.LTC128B.128 [R13+0x2100], [R14.64], !P5 ;  /* 0x021000000e0d7fae */ /* 0x0045e2000e901d4c */
[----:B------:R-:W-:Y:S05]  /*62d0*/  MOV R3, R13 ;  /* 0x0000000d00037202 */ /* 0x000fea0000000f00 */
[----:B------:R1:W-:Y:S01]  /*62e0*/  LDGSTS.E.BYPASS.LTC128B.128 [R3+0x4100], [R22.64], !P4 ;  /* 0x0410000016037fae */ /* 0x0003e2000e101d4c */
[C---:B--2---:R-:W-:Y:S07]  /*62f0*/  HMMA.16816.F32.BF16 R12, R168.reuse, R16, RZ ;  /* 0x00000010a80c723c */ /* 0x044fee00000418ff */
[----:B------:R-:W-:Y:S02]  /*6300*/  IMAD.MOV.U32 R17, RZ, RZ, R3 ;  /* 0x000000ffff117224 */ /* 0x000fe400078e0003 */
[----:B-1----:R-:W-:Y:S02]  /*6310*/  IMAD.X R3, R28, 0x1, R40, P0 ;  /* 0x000000011c037824 */ /* 0x002fe400000e0628 */
[----:B------:R3:W5:Y:S01]  /*6320*/  LDL.LU R40, [R1+0x54] ;  /* 0x0000540001287983 */ /* 0x0007620000300800 */
[----:B------:R-:W-:Y:S03]  /*6330*/  IADD3 R22, P0, R20, R39, RZ ;  /* 0x0000002714167210 */ /* 0x000fe60007f1e0ff */
[----:B------:R1:W-:Y:S02]  /*6340*/  LDGSTS.E.BYPASS.LTC128B.128 [R17+0x6100], [R30.64], !P3 ;  /* 0x061000001e117fae */ /* 0x0003e4000d901d4c */
[----:B------:R-:W-:Y:S02]  /*6350*/  IMAD.X R23, R28, 0x1, R38, P0 ;  /* 0x000000011c177824 */ /* 0x000fe400000e0626 */
[----:B------:R2:W-:Y:S04]  /*6360*/  LDGSTS.E.BYPASS.LTC128B.128 [R29+0x1000], [R2.64], !P6 ;  /* 0x01000000021d7fae */ /* 0x0005e8000f101d4c */
[----:B------:R4:W-:Y:S04]  /*6370*/  LDGSTS.E.BYPASS.LTC128B.128 [R29+0x3000], [R22.64], !P5 ;  /* 0x03000000161d7fae */ /* 0x0009e8000e901d4c */
[----:B------:R3:W5:Y:S04]  /*6380*/  LDL.LU R39, [R1+0x50] ;  /* 0x0000500001277983 */ /* 0x0007680000300800 */
[----:B------:R3:W5:Y:S01]  /*6390*/  LDL.LU R38, [R1+0x4c] ;  /* 0x00004c0001267983 */ /* 0x0007620000300800 */
[C---:B-1----:R-:W-:Y:S01]  /*63a0*/  HMMA.16816.F32.BF16 R16, R168.reuse, R18, RZ ;  /* 0x00000012a810723c */ /* 0x042fe200000418ff */
[----:B--2---:R-:W-:Y:S02]  /*63b0*/  IADD3 R2, P0, R20, R37, RZ ;  /* 0x0000002514027210 */ /* 0x004fe40007f1e0ff */
[----:B------:R3:W5:Y:S02]  /*63c0*/  LDL.LU R37, [R1+0x48] ;  /* 0x0000480001257983 */ /* 0x0007640000300800 */
[----:B------:R-:W-:Y:S02]  /*63d0*/  IADD3.X R3, R28, R36, RZ, P0, !PT ;  /* 0x000000241c037210 */ /* 0x000fe400007fe4ff */
[----:B------:R3:W5:Y:S01]  /*63e0*/  LDL.LU R36, [R1+0x44] ;  /* 0x0000440001247983 */ /* 0x0007620000300800 */
[----:B------:R-:W-:Y:S02]  /*63f0*/  IADD3 R30, P0, R20, R21, RZ ;  /* 0x00000015141e7210 */ /* 0x000fe40007f1e0ff */
[C---:B----4-:R-:W-:Y:S01]  /*6400*/  HMMA.16816.F32.BF16 R20, R168.reuse, R24, RZ ;  /* 0x00000018a814723c */ /* 0x050fe200000418ff */
[----:B------:R1:W-:Y:S02]  /*6410*/  LDGSTS.E.BYPASS.LTC128B.128 [R29+0x5000], [R2.64], !P4 ;  /* 0x05000000021d7fae */ /* 0x0003e4000e101d4c */
[----:B------:R-:W-:Y:S01]  /*6420*/  IMAD.X R31, R28, 0x1, R0, P0 ;  /* 0x000000011c1f7824 */ /* 0x000fe200000e0600 */
[----:B------:R-:W-:Y:S01]  /*6430*/  PLOP3.LUT P0, PT, PT, PT, UP0, 0x80, 0x0 ;  /* 0x000000000000781c */ /* 0x000fe20003f0f008 */
[----:B------:R3:W5:Y:S03]  /*6440*/  LDL.LU R0, [R1+0x40] ;  /* 0x0000400001007983 */ /* 0x0007660000300800 */
[C---:B------:R-:W-:Y:S01]  /*6450*/  HMMA.16816.F32.BF16 R24, R168.reuse, R26, RZ ;  /* 0x0000001aa818723c */ /* 0x040fe200000418ff */
[----:B------:R1:W-:Y:S04]  /*6460*/  LDGSTS.E.BYPASS.LTC128B.128 [R29+0x7000], [R30.64], !P3 ;  /* 0x070000001e1d7fae */ /* 0x0003e8000d901d4c */
[----:B------:R-:W0:Y:S03]  /*6470*/  LDGDEPBAR ;  /* 0x00000000000079af */ /* 0x000e260000000000 */
[C---:B-1----:R-:W-:Y:S08]  /*6480*/  HMMA.16816.F32.BF16 R28, R168.reuse, R32, RZ ;  /* 0x00000020a81c723c */ /* 0x042ff000000418ff */
[----:B------:R-:W-:Y:S08]  /*6490*/  HMMA.16816.F32.BF16 R32, R168, R34, RZ ;  /* 0x00000022a820723c */ /* 0x000ff000000418ff */
[C---:B------:R-:W-:Y:S08]  /*64a0*/  HMMA.16816.F32.BF16 R4, R172.reuse, R176, R4 ;  /* 0x000000b0ac04723c */ /* 0x040ff00000041804 */
[C---:B------:R-:W-:Y:S01]  /*64b0*/  HMMA.16816.F32.BF16 R8, R172.reuse, R178, R8 ;  /* 0x000000b2ac08723c */ /* 0x040fe20000041808 */
[----:B------:R-:W1:Y:S07]  /*64c0*/  LDSM.16.M88.4 R176, [R251+0x10100] ;  /* 0x01010000fbb0783b */ /* 0x000e6e0000000200 */
[C---:B------:R-:W-:Y:S08]  /*64d0*/  HMMA.16816.F32.BF16 R12, R172.reuse, R180, R12 ;  /* 0x000000b4ac0c723c */ /* 0x040ff0000004180c */
[C---:B------:R-:W-:Y:S01]  /*64e0*/  HMMA.16816.F32.BF16 R16, R172.reuse, R182, R16 ;  /* 0x000000b6ac10723c */ /* 0x040fe20000041810 */
[----:B------:R-:W2:Y:S07]  /*64f0*/  LDSM.16.M88.4 R180, [R251+0x10900] ;  /* 0x01090000fbb4783b */ /* 0x000eae0000000200 */
        /* <DEDUP_REMOVED lines=24> */
[C---:B------:R-:W-:Y:S01]  /*6680*/  HMMA.16816.F32.BF16 R24, R196.reuse, R186, R24 ;  /* 0x000000bac418723c */ /* 0x040fe20000041818 */
[----:B------:R-:W4:Y:S07]  /*6690*/  LDSM.16.M88.4 R184, [R134+0x12900] ;  /* 0x0129000086b8783b */ /* 0x000f2e0000000200 */
[C---:B--2---:R-:W-:Y:S08]  /*66a0*/  HMMA.16816.F32.BF16 R28, R196.reuse, R180, R28 ;  /* 0x000000b4c41c723c */ /* 0x044ff0000004181c */
[----:B------:R-:W-:Y:S01]  /*66b0*/  HMMA.16816.F32.BF16 R32, R196, R182, R32 ;  /* 0x000000b6c420723c */ /* 0x000fe20000041820 */
        /* <DEDUP_REMOVED lines=135> */
[----:B------:R-:W2:Y:S01]  /*6f30*/  LDSM.16.M88.4 R180, [R252+0x7800] ;  /* 0x00780000fcb4783b */ /* 0x000ea20000000200 */
[----:B------:R-:W-:Y:S04]  /*6f40*/  DEPBAR.LE SB0, 0x0 ;  /* 0x000080000000791a */ /* 0x000fe80000000000 */
[----:B------:R-:W-:Y:S02]  /*6f50*/  BAR.SYNC.DEFER_BLOCKING 0x0 ;  /* 0x0000000000007b1d */ /* 0x000fe40000010000 */
[C---:B-1----:R-:W-:Y:S08]  /*6f60*/  HMMA.16816.F32.BF16 R12, R244.reuse, R176, R12 ;  /* 0x000000b0f40c723c */ /* 0x042ff0000004180c */
[C---:B------:R-:W-:Y:S08]  /*6f70*/  HMMA.16816.F32.BF16 R16, R244.reuse, R178, R16 ;  /* 0x000000b2f410723c */ /* 0x040ff00000041810 */
[C---:B----4-:R-:W-:Y:S08]  /*6f80*/  HMMA.16816.F32.BF16 R20, R244.reuse, R184, R20 ;  /* 0x000000b8f414723c */ /* 0x050ff00000041814 */
[C---:B------:R-:W-:Y:S08]  /*6f90*/  HMMA.16816.F32.BF16 R24, R244.reuse, R186, R24 ;  /* 0x000000baf418723c */ /* 0x040ff00000041818 */
[C---:B--2---:R-:W-:Y:S08]  /*6fa0*/  HMMA.16816.F32.BF16 R28, R244.reuse, R180, R28 ;  /* 0x000000b4f41c723c */ /* 0x044ff0000004181c */
[----:B------:R-:W-:Y:S01]  /*6fb0*/  HMMA.16816.F32.BF16 R32, R244, R182, R32 ;  /* 0x000000b6f420723c */ /* 0x000fe20000041820 */
[----:B---3-5:R-:W-:-:S07]  /*6fc0*/  @P0 BRA `(.L_x_3265) ;  /* 0xffffea9000000947 */ /* 0x028fce000383ffff */
.L_x_3264:
[----:B-1----:R-:W2:Y:S01]  /*6fd0*/  LDL.LU R177, [R1+0x14] ;  /* 0x0000140001b17983 */ /* 0x002ea20000300800 */
[----:B------:R-:W-:Y:S01]  /*6fe0*/  FMNMX.FTZ R2, R4, R0, !PT ;  /* 0x0000000004027209 */ /* 0x000fe20007810000 */
[----:B------:R-:W-:Y:S02]  /*6ff0*/  UISETP.GT.AND UP0, UPT, UR6, UR8, UPT ;  /* 0x000000080600728c */ /* 0x000fe4000bf04270 */
[----:B------:R-:W0:Y:S01]  /*7000*/  LDGDEPBAR ;  /* 0x00000000000079af */ /* 0x000e220000000000 */
[----:B------:R-:W-:Y:S01]  /*7010*/  FMNMX.FTZ R2, R5, R2, !PT ;  /* 0x0000000205027209 */ /* 0x000fe20007810000 */
[----:B------:R-:W-:Y:S02]  /*7020*/  UIADD3 UR6, UR6, -0x1, URZ ;  /* 0xffffffff06067890 */ /* 0x000fe4000fffe03f */
        /* <DEDUP_REMOVED lines=40> */
[----:B------:R-:W-:Y:S02]  /*72b0*/  FFMA.FTZ R181, R29, c[0x0][0x2d0], -R2 ;  /* 0x0000b4001db57a23 */ /* 0x000fe40000010802 */
[C---:B-1----:R-:W-:Y:S02]  /*72c0*/  FMUL.FTZ R32, R3.reuse, R136 ;  /* 0x0000008803207220 */ /* 0x042fe40000410000 */
[C---:B------:R-:W-:Y:S02]  /*72d0*/  FMUL.FTZ R33, R3.reuse, R137 ;  /* 0x0000008903217220 */ /* 0x040fe40000410000 */
[C---:B------:R-:W-:Y:S01]  /*72e0*/  FMUL.FTZ R5, R3.reuse, R165 ;  /* 0x000000a503057220 */ /* 0x040fe20000410000 */
[----:B------:R-:W2:Y:S01]  /*72f0*/  MUFU.EX2 R2, R4 ;  /* 0x0000000400027308 */ /* 0x000ea20000000800 */
        /* <DEDUP_REMOVED lines=57> */
[C---:B--2---:R-:W-:Y:S04]  /*7690*/  FFMA.FTZ R0, R3.reuse, R177, R2 ;  /* 0x000000b103007223 */ /* 0x044fe80000010002 */
[C---:B------:R-:W-:Y:S01]  /*76a0*/  FADD.FTZ R0, R176.reuse, R0 ;  /* 0x00000000b0007221 */ /* 0x040fe20000010000 */
[----:B------:R-:W-:Y:S02]  /*76b0*/  F2FP.BF16.PACK_AB R176, R176, R2 ;  /* 0x00000002b0b0723e */ /* 0x000fe400000010ff */
[----:B------:R-:W1:Y:S01]  /*76c0*/  MUFU.EX2 R2, R9 ;  /* 0x0000000900027308 */ /* 0x000e620000000800 */
[----:B------:R-:W-:Y:S04]  /*76d0*/  FADD.FTZ R0, R178, R0 ;  /* 0x00000000b2007221 */ /* 0x000fe80000010000 */
[----:B-1----:R-:W-:Y:S01]  /*76e0*/  FADD.FTZ R183, R2, R0 ;  /* 0x0000000002b77221 */ /* 0x002fe20000010000 */
[----:B------:R-:W-:Y:S01]  /*76f0*/  FMNMX.FTZ R0, R6, R133, !PT ;  /* 0x0000008506007209 */ /* 0x000fe20007810000 */
[----:B------:R-:W-:Y:S01]  /*7700*/  FMUL.FTZ R9, R3, R161 ;  /* 0x000000a103097220 */ /* 0x000fe20000410000 */
        /* <DEDUP_REMOVED lines=15> */
[C---:B------:R-:W-:Y:S05]  /*7800*/  FMNMX.FTZ R0, R35.reuse, R0, !PT ;  /* 0x0000000023007209 */ /* 0x040fea0007810000 */
[----:B------:R-:W1:Y:S02]  /*7810*/  SHFL.BFLY PT, R2, R0, 0x2, 0x1f ;  /* 0x0c401f0000027f89 */ /* 0x000e6400000e0000 */
[----:B-1----:R-:W-:Y:S06]  /*7820*/  FMNMX.FTZ R0, R0, R2, !PT ;  /* 0x0000000200007209 */ /* 0x002fec0007810000 */
[----:B------:R-:W1:Y:S02]  /*7830*/  SHFL.BFLY PT, R2, R0, 0x1, 0x1f ;  /* 0x0c201f0000027f89 */ /* 0x000e6400000e0000 */
[----:B-1----:R-:W-:Y:S05]  /*7840*/  FMNMX.FTZ R2, R2, R0, !PT ;  /* 0x0000000002027209 */ /* 0x002fea0007810000 */
[C---:B------:R-:W-:Y:S02]  /*7850*/  FADD.FTZ R0, -R2.reuse, R133 ;  /* 0x0000008502007221 */ /* 0x040fe40000010100 */
[----:B------:R-:W2:Y:S01]  /*7860*/  LDL.LU R133, [R1+0x38] ;  /* 0x0000380001857983 */ /* 0x000ea20000300800 */
[----:B------:R-:W-:Y:S02]  /*7870*/  FMUL.FTZ R4, R2, c[0x0][0x2d0] ;  /* 0x0000b40002047a20 */ /* 0x000fe40000410000 */
[----:B------:R-:W-:Y:S02]  /*7880*/  FMUL.FTZ R0, R0, c[0x0][0x2d0] ;  /* 0x0000b40000007a20 */ /* 0x000fe40000410000 */
[--C-:B------:R-:W-:Y:S02]  /*7890*/  FFMA.FTZ R34, R34, c[0x0][0x2d0], -R4.reuse ;  /* 0x0000b40022227a23 */ /* 0x100fe40000010804 */
[--C-:B------:R-:W-:Y:S02]  /*78a0*/  FFMA.FTZ R35, R35, c[0x0][0x2d0], -R4.reuse ;  /* 0x0000b40023237a23 */ /* 0x100fe40000010804 */
[----:B------:R-:W1:Y:S01]  /*78b0*/  MUFU.EX2 R0, R0 ;  /* 0x0000000000007308 */ /* 0x000e620000000800 */
[--C-:B------:R-:W-:Y:S01]  /*78c0*/  FFMA.FTZ R179, R10, c[0x0][0x2d0], -R4.reuse ;  /* 0x0000b4000ab37a23 */ /* 0x100fe20000010804 */
[----:B------:R-:W-:Y:S01]  /*78d0*/  MOV R165, R34 ;  /* 0x0000002200a57202 */ /* 0x000fe20000000f00 */
        /* <DEDUP_REMOVED lines=11> */
[----:B------:R-:W-:Y:S01]  /*7990*/  MUFU.EX2 R152, R179 ;  /* 0x000000b300987308 */ /* 0x000fe20000000800 */
        /* <DEDUP_REMOVED lines=10> */
[----:B-1----:R-:W-:Y:S01]  /*7a40*/  FMUL.FTZ R34, R0, R138 ;  /* 0x0000008a00227220 */ /* 0x002fe20000410000 */
[----:B------:R-:W-:Y:S01]  /*7a50*/  MUFU.EX2 R177, R177 ;  /* 0x000000b100b17308 */ /* 0x000fe20000000800 */
[--C-:B------:R-:W-:Y:S01]  /*7a60*/  FFMA.FTZ R184, R26, c[0x0][0x2d0], -R4.reuse ;  /* 0x0000b4001ab87a23 */ /* 0x100fe20000010804 */
[----:B------:R-:W-:Y:S01]  /*7a70*/  MOV R26, R191 ;  /* 0x000000bf001a7202 */ /* 0x000fe20000000f00 */
[----:B------:R-:W-:Y:S01]  /*7a80*/  FFMA.FTZ R191, R27, c[0x0][0x2d0], -R4 ;  /* 0x0000b4001bbf7a23 */ /* 0x000fe20000010804 */
[----:B------:R-:W-:Y:S01]  /*7a90*/  MOV R141, R6 ;  /* 0x00000006008d7202 */ /* 0x000fe20000000f00 */
[C---:B------:R-:W-:Y:S01]  /*7aa0*/  FMUL.FTZ R4, R3.reuse, R164 ;  /* 0x000000a403047220 */ /* 0x040fe20000410000 */
[----:B------:R-:W-:Y:S01]  /*7ab0*/  MOV R164, R35 ;  /* 0x0000002300a47202 */ /* 0x000fe20000000f00 */
[C---:B------:R-:W-:Y:S01]  /*7ac0*/  FMUL.FTZ R35, R0.reuse, R139 ;  /* 0x0000008b00237220 */ /* 0x040fe20000410000 */
[----:B------:R-:W-:Y:S01]  /*7ad0*/  MOV R148, R19 ;  /* 0x0000001300947202 */ /* 0x000fe20000000f00 */
[----:B------:R-:W1:Y:S01]  /*7ae0*/  LDSM.16.MT88.4 R136, [R135+0x100] ;  /* 0x000100008788783b */ /* 0x000e620000004200 */
[C---:B------:R-:W-:Y:S01]  /*7af0*/  FMUL.FTZ R12, R3.reuse, R156 ;  /* 0x0000009c030c7220 */ /* 0x040fe20000410000 */
[----:B------:R-:W-:Y:S01]  /*7b00*/  MOV R157, R18 ;  /* 0x00000012009d7202 */ /* 0x000fe20000000f00 */
[----:B------:R-:W-:Y:S01]  /*7b10*/  FMUL.FTZ R28, R3, R140 ;  /* 0x0000008c031c7220 */ /* 0x000fe20000410000 */
        /* <DEDUP_REMOVED lines=10> */
[----:B------:R4:W5:Y:S01]  /*7bc0*/  MUFU.EX2 R3, R7 ;  /* 0x0000000700037308 */ /* 0x0009620000000800 */
        /* <DEDUP_REMOVED lines=17> */
[C---:B------:R-:W-:Y:S02]  /*7ce0*/  FMUL.FTZ R47, R0.reuse, R47 ;  /* 0x0000002f002f7220 */ /* 0x040fe40000410000 */
[C---:B----4-:R-:W-:Y:S01]  /*7cf0*/  FMUL.FTZ R7, R0.reuse, R167 ;  /* 0x000000a700077220 */ /* 0x050fe20000410000 */
        /* <DEDUP_REMOVED lines=55> */
[C---:B------:R-:W-:Y:S09]  /*8070*/  FMUL.FTZ R131, R0.reuse, R131 ;  /* 0x0000008300837220 */ /* 0x040ff20000410000 */
[----:B------:R-:W-:Y:S10]  /*8080*/  MUFU.EX2 R187, R187 ;  /* 0x000000bb00bb7308 */ /* 0x000ff40000000800 */
[----:B------:R-:W-:Y:S01]  /*8090*/  MUFU.EX2 R188, R188 ;  /* 0x000000bc00bc7308 */ /* 0x000fe20000000800 */
[----:B--2---:R-:W-:Y:S01]  /*80a0*/  FFMA.FTZ R133, R0, R133, R177 ;  /* 0x0000008500857223 */ /* 0x004fe200000100b1 */
[C---:B-----5:R-:W-:Y:S03]  /*80b0*/  F2FP.BF16.PACK_AB R177, R3.reuse, R177 ;  /* 0x000000b103b1723e */ /* 0x060fe600000010ff */
[----:B------:R-:W-:Y:S05]  /*80c0*/  FADD.FTZ R153, R3, R133 ;  /* 0x0000008503997221 */ /* 0x000fea0000010000 */
[----:B------:R2:W3:Y:S01]  /*80d0*/  MUFU.EX2 R133, R162 ;  /* 0x000000a200857308 */ /* 0x0004e20000000800 */
[C---:B-1----:R-:W-:Y:S08]  /*80e0*/  HMMA.16816.F32.BF16 R4, R176.reuse, R136, R4 ;  /* 0x00000088b004723c */ /* 0x042ff00000041804 */
[C---:B------:R-:W-:Y:S01]  /*80f0*/  HMMA.16816.F32.BF16 R8, R176.reuse, R138, R8 ;  /* 0x0000008ab008723c */ /* 0x040fe20000041808 */
[----:B------:R-:W1:Y:S01]  /*8100*/  LDSM.16.MT88.4 R136, [R248+0x100] ;  /* 0x00010000f888783b */ /* 0x000e620000004200 */
[----:B------:R4:W5:Y:S02]  /*8110*/  MUFU.EX2 R3, R167 ;  /* 0x000000a700037308 */ /* 0x0009640000000800 */
[----:B--2---:R-:W-:Y:S01]  /*8120*/  MOV R162, R166 ;  /* 0x000000a600a27202 */ /* 0x004fe20000000f00 */
[----:B---3--:R-:W-:Y:S01]  /*8130*/  FADD.FTZ R0, R133, R183 ;  /* 0x000000b785007221 */ /* 0x008fe20000010000 */
[----:B------:R-:W-:Y:S06]  /*8140*/  MOV R166, R140 ;  /* 0x0000008c00a67202 */ /* 0x000fec0000000f00 */
[----:B------:R-:W-:Y:S01]  /*8150*/  MUFU.EX2 R183, R184 ;  /* 0x000000b800b77308 */ /* 0x000fe20000000800 */
[----:B----4-:R-:W-:Y:S01]  /*8160*/  MOV R167, R141 ;  /* 0x0000008d00a77202 */ /* 0x010fe20000000f00 */
[----:B-----5:R-:W-:Y:S01]  /*8170*/  FADD.FTZ R0, R3, R0 ;  /* 0x0000000003007221 */ /* 0x020fe20000010000 */
[----:B------:R-:W-:Y:S07]  /*8180*/  LDSM.16.MT88.4 R140, [R135+0x900] ;  /* 0x00090000878c783b */ /* 0x000fee0000004200 */
[----:B------:R-:W-:Y:S01]  /*8190*/  MUFU.EX2 R184, R191 ;  /* 0x000000bf00b87308 */ /* 0x000fe20000000800 */
[----:B------:R-:W-:Y:S04]  /*81a0*/  FADD.FTZ R0, R145, R0 ;  /* 0x0000000091007221 */ /* 0x000fe80000010000 */
[C---:B------:R-:W-:Y:S01]  /*81b0*/  FADD.FTZ R0, R144.reuse, R0 ;  /* 0x0000000090007221 */ /* 0x040fe20000010000 */
        /* <DEDUP_REMOVED lines=49> */
[----:B------:R-:W2:Y:S01]  /*84d0*/  MUFU.EX2 R133, R158 ;  /* 0x0000009e00857308 */ /* 0x000ea20000000800 */
[----:B------:R-:W-:Y:S02]  /*84e0*/  F2FP.BF16.PACK_AB R139, R188, R187 ;  /* 0x000000bbbc8b723e */ /* 0x000fe400000010ff */
[----:B------:R-:W-:Y:S05]  /*84f0*/  F2FP.BF16.PACK_AB R177, R181, R182 ;  /* 0x000000b6b5b1723e */ /* 0x000fea00000010ff */
[C---:B------:R-:W-:Y:S02]  /*8500*/  HMMA.16816.F32.BF16 R4, R136.reuse, R140, R4 ;  /* 0x0000008c8804723c */ /* 0x040fe40000041804 */
[----:B------:R-:W-:Y:S06]  /*8510*/  MUFU.EX2 R176, R167 ;  /* 0x000000a700b07308 */ /* 0x000fec0000000800 */
[C---:B------:R-:W-:Y:S01]  /*8520*/  HMMA.16816.F32.BF16 R8, R136.reuse, R142, R8 ;  /* 0x0000008e8808723c */ /* 0x040fe20000041808 */
[----:B------:R-:W3:Y:S03]  /*8530*/  LDSM.16.MT88.4 R140, [R250+0x900] ;  /* 0x00090000fa8c783b */ /* 0x000ee60000004200 */
[----:B------:R-:W-:Y:S01]  /*8540*/  MUFU.EX2 R178, R157 ;  /* 0x0000009d00b27308 */ /* 0x000fe20000000800 */
[----:B--2---:R-:W-:Y:S04]  /*8550*/  FADD.FTZ R0, R133, R0 ;  /* 0x0000000085007221 */ /* 0x004fe80000010000 */
[----:B------:R-:W-:Y:S04]  /*8560*/  FADD.FTZ R0, R3, R0 ;  /* 0x0000000003007221 */ /* 0x000fe80000010000 */
        /* <DEDUP_REMOVED lines=48> */
[----:B------:R-:W3:Y:S03]  /*8870*/  LDSM.16.MT88.4 R148, [R250+0x1100] ;  /* 0x00110000fa94783b */ /* 0x000ee60000004200 */
[----:B------:R-:W-:Y:S02]  /*8880*/  F2FP.BF16.PACK_AB R136, R3, R133 ;  /* 0x000000850388723e */ /* 0x000fe400000010ff */
[----:B------:R-:W-:Y:S01]  /*8890*/  F2FP.BF16.PACK_AB R137, R186, R185 ;  /* 0x000000b9ba89723e */ /* 0x000fe200000010ff */
[----:B------:R-:W4:Y:S01]  /*88a0*/  MUFU.EX2 R3, R162 ;  /* 0x000000a200037308 */ /* 0x000f220000000800 */
[----:B------:R-:W-:Y:S07]  /*88b0*/  F2FP.BF16.PACK_AB R139, R184, R183 ;  /* 0x000000b7b88b723e */ /* 0x000fee00000010ff */
[C---:B--2---:R-:W-:Y:S02]  /*88c0*/  HMMA.16816.F32.BF16 R4, R136.reuse, R140, R4 ;  /* 0x0000008c8804723c */ /* 0x044fe40000041804 */
[----:B------:R-:W2:Y:S06]  /*88d0*/  MUFU.EX2 R133, R166 ;  /* 0x000000a600857308 */ /* 0x000eac0000000800 */
[C---:B------:R-:W-:Y:S01]  /*88e0*/  HMMA.16816.F32.BF16 R8, R136.reuse, R142, R8 ;  /* 0x0000008e8808723c */ /* 0x040fe20000041808 */
[----:B------:R-:W5:Y:S03]  /*88f0*/  LDSM.16.MT88.4 R140, [R249+0x1100] ;  /* 0x00110000f98c783b */ /* 0x000f660000004200 */
[----:B----4-:R-:W-:Y:S05]  /*8900*/  FADD.FTZ R0, R3, R0 ;  /* 0x0000000003007221 */ /* 0x010fea0000010000 */
[----:B------:R-:W-:Y:S01]  /*8910*/  LDSM.16.MT88.4 R160, [R135+0x1900] ;  /* 0x0019000087a0783b */ /* 0x000fe20000004200 */
[C---:B-1----:R-:W-:Y:S03]  /*8920*/  HMMA.16816.F32.BF16 R12, R136.reuse, R144, R12 ;  /* 0x00000090880c723c */ /* 0x042fe6000004180c */
[C---:B------:R-:W-:Y:S01]  /*8930*/  FADD.FTZ R0, R176.reuse, R0 ;  /* 0x00000000b0007221 */ /* 0x040fe20000010000 */
[----:B------:R-:W-:Y:S01]  /*8940*/  F2FP.BF16.PACK_AB R176, R176, R3 ;  /* 0x00000003b0b0723e */ /* 0x000fe200000010ff */
[----:B------:R-:W-:Y:S02]  /*8950*/  FADD.FTZ R3, R152, R153 ;  /* 0x0000009998037221 */ /* 0x000fe40000010000 */
[----:B------:R-:W-:Y:S01]  /*8960*/  LDSM.16.MT88.4 R152, [R248+0x1900] ;  /* 0x00190000f898783b */ /* 0x000fe20000004200 */
[C---:B------:R-:W-:Y:S04]  /*8970*/  HMMA.16816.F32.BF16 R16, R136.reuse, R146, R16 ;  /* 0x000000928810723c */ /* 0x040fe80000041810 */
[----:B--2---:R-:W-:Y:S03]  /*8980*/  FADD.FTZ R0, R133, R0 ;  /* 0x0000000085007221 */ /* 0x004fe60000010000 */
[----:B------:R-:W1:Y:S01]  /*8990*/  LDSM.16.MT88.4 R144, [R135+0x3100] ;  /* 0x003100008790783b */ /* 0x000e620000004200 */
[C---:B---3--:R-:W-:Y:S04]  /*89a0*/  HMMA.16816.F32.BF16 R20, R136.reuse, R148, R20 ;  /* 0x000000948814723c */ /* 0x048fe80000041814 */
[C---:B------:R-:W-:Y:S01]  /*89b0*/  FADD.FTZ R0, R178.reuse, R0 ;  /* 0x00000000b2007221 */ /* 0x040fe20000010000 */
[----:B------:R-:W-:Y:S02]  /*89c0*/  F2FP.BF16.PACK_AB R178, R178, R133 ;  /* 0x00000085b2b2723e */ /* 0x000fe400000010ff */
[----:B------:R-:W2:Y:S01]  /*89d0*/  MUFU.EX2 R133, R164 ;  /* 0x000000a400857308 */ /* 0x000ea20000000800 */
[C---:B------:R-:W-:Y:S01]  /*89e0*/  HMMA.16816.F32.BF16 R24, R136.reuse, R150, R24 ;  /* 0x000000968818723c */ /* 0x040fe20000041818 */
[----:B------:R-:W3:Y:S07]  /*89f0*/  LDSM.16.MT88.4 R148, [R248+0x3100] ;  /* 0x00310000f894783b */ /* 0x000eee0000004200 */
[C---:B-----5:R-:W-:Y:S01]  /*8a00*/  HMMA.16816.F32.BF16 R28, R136.reuse, R140, R28 ;  /* 0x0000008c881c723c */ /* 0x060fe2000004181c */
[----:B------:R4:W-:Y:S07]  /*8a10*/  STL [R1+0x14], R0 ;  /* 0x0000140001007387 */ /* 0x0009ee0000100800 */
[C---:B------:R-:W-:Y:S01]  /*8a20*/  HMMA.16816.F32.BF16 R32, R136.reuse, R142, R32 ;  /* 0x0000008e8820723c */ /* 0x040fe20000041820 */
[----:B------:R-:W5:Y:S03]  /*8a30*/  LDSM.16.MT88.4 R140, [R250+0x3100] ;  /* 0x00310000fa8c783b */ /* 0x000f660000004200 */
[----:B--2---:R-:W-:Y:S04]  /*8a40*/  F2FP.BF16.PACK_AB R179, R133, R180 ;  /* 0x000000b485b3723e */ /* 0x004fe800000010ff */
[C---:B-1----:R-:W-:Y:S04]  /*8a50*/  HMMA.16816.F32.BF16 R36, R136.reuse, R144, R36 ;  /* 0x000000908824723c */ /* 0x042fe80000041824 */
[----:B----4-:R-:W-:Y:S04]  /*8a60*/  FADD.FTZ R0, R156, R3 ;  /* 0x000000039c007221 */ /* 0x010fe80000010000 */
[----:B------:R-:W-:Y:S01]  /*8a70*/  FADD.FTZ R0, R190, R0 ;  /* 0x00000000be007221 */ /* 0x000fe20000010000 */
[C---:B------:R-:W-:Y:S01]  /*8a80*/  HMMA.16816.F32.BF16 R40, R136.reuse, R146, R40 ;  /* 0x000000928828723c */ /* 0x040fe20000041828 */
[----:B------:R-:W1:Y:S02]  /*8a90*/  LDSM.16.MT88.4 R144, [R249+0x3100] ;  /* 0x00310000f990783b */ /* 0x000e640000004200 */
[----:B------:R-:W-:Y:S05]  /*8aa0*/  FADD.FTZ R0, R189, R0 ;  /* 0x00000000bd007221 */ /* 0x000fea0000010000 */
[C---:B---3--:R-:W-:Y:S04]  /*8ab0*/  HMMA.16816.F32.BF16 R44, R136.reuse, R148, R44 ;  /* 0x00000094882c723c */ /* 0x048fe8000004182c */
[----:B------:R-:W-:Y:S04]  /*8ac0*/  FADD.FTZ R0, R187, R0 ;  /* 0x00000000bb007221 */ /* 0x000fe80000010000 */
[C---:B------:R-:W-:Y:S01]  /*8ad0*/  HMMA.16816.F32.BF16 R48, R136.reuse, R150, R48 ;  /* 0x000000968830723c */ /* 0x040fe20000041830 */
[----:B------:R-:W2:Y:S03]  /*8ae0*/  LDSM.16.MT88.4 R148, [R135+0x5100] ;  /* 0x005100008794783b */ /* 0x000ea60000004200 */
[----:B------:R-:W-:Y:S04]  /*8af0*/  FADD.FTZ R0, R188, R0 ;  /* 0x00000000bc007221 */ /* 0x000fe80000010000 */
[C---:B-----5:R-:W-:Y:S04]  /*8b00*/  HMMA.16816.F32.BF16 R52, R136.reuse, R140, R52 ;  /* 0x0000008c8834723c */ /* 0x060fe80000041834 */
[----:B------:R-:W-:Y:S04]  /*8b10*/  FADD.FTZ R0, R185, R0 ;  /* 0x00000000b9007221 */ /* 0x000fe80000010000 */
[C---:B------:R-:W-:Y:S01]  /*8b20*/  HMMA.16816.F32.BF16 R56, R136.reuse, R142, R56 ;  /* 0x0000008e8838723c */ /* 0x040fe20000041838 */
[----:B------:R-:W3:Y:S03]  /*8b30*/  LDSM.16.MT88.4 R140, [R248+0x5100] ;  /* 0x00510000f88c783b */ /* 0x000ee60000004200 */
        /* <DEDUP_REMOVED lines=8> */
[C---:B--2---:R-:W-:Y:S04]  /*8bc0*/  HMMA.16816.F32.BF16 R68, R136.reuse, R148, R68 ;  /* 0x000000948844723c */ /* 0x044fe80000041844 */
[----:B------:R-:W-:Y:S04]  /*8bd0*/  FADD.FTZ R0, R180, R0 ;  /* 0x00000000b4007221 */ /* 0x000fe80000010000 */
[C---:B------:R-:W-:Y:S01]  /*8be0*/  HMMA.16816.F32.BF16 R72, R136.reuse, R150, R72 ;  /* 0x000000968848723c */ /* 0x040fe20000041848 */
[----:B------:R-:W2:Y:S03]  /*8bf0*/  LDSM.16.MT88.4 R148, [R249+0x5100] ;  /* 0x00510000f994783b */ /* 0x000ea60000004200 */
[----:B------:R-:W-:Y:S01]  /*8c00*/  FADD.FTZ R0, R133, R0 ;  /* 0x0000000085007221 */ /* 0x000fe20000010000 */
[----:B------:R-:W-:Y:S03]  /*8c10*/  MOV R133, R2 ;  /* 0x0000000200857202 */ /* 0x000fe60000000f00 */
[C---:B---3--:R-:W-:Y:S01]  /*8c20*/  HMMA.16816.F32.BF16 R76, R136.reuse, R140, R76 ;  /* 0x0000008c884c723c */ /* 0x048fe2000004184c */
[----:B------:R3:W-:Y:S07]  /*8c30*/  STL [R1+0x38], R0 ;  /* 0x0000380001007387 */ /* 0x0007ee0000100800 */
[C---:B------:R-:W-:Y:S01]  /*8c40*/  HMMA.16816.F32.BF16 R80, R136.reuse, R142, R80 ;  /* 0x0000008e8850723c */ /* 0x040fe20000041850 */
[----:B------:R-:W4:Y:S07]  /*8c50*/  LDSM.16.MT88.4 R140, [R135+0x7100] ;  /* 0x00710000878c783b */ /* 0x000f2e0000004200 */
[C---:B-1----:R-:W-:Y:S08]  /*8c60*/  HMMA.16816.F32.BF16 R84, R136.reuse, R144, R84 ;  /* 0x000000908854723c */ /* 0x042ff00000041854 */
[C---:B------:R-:W-:Y:S01]  /*8c70*/  HMMA.16816.F32.BF16 R88, R136.reuse, R146, R88 ;  /* 0x000000928858723c */ /* 0x040fe20000041858 */
[----:B------:R-:W1:Y:S03]  /*8c80*/  LDSM.16.MT88.4 R144, [R248+0x7100] ;  /* 0x00710000f890783b */ /* 0x000e660000004200 */
[----:B---3--:R-:W-:Y:S04]  /*8c90*/  MOV R0, R132 ;  /* 0x0000008400007202 */ /* 0x008fe80000000f00 */
[C---:B--2---:R-:W-:Y:S08]  /*8ca0*/  HMMA.16816.F32.BF16 R92, R136.reuse, R148, R92 ;  /* 0x00000094885c723c */ /* 0x044ff0000004185c */
        /* <DEDUP_REMOVED lines=11> */
[----:B------:R-:W-:Y:S01]  /*8d60*/  HMMA.16816.F32.BF16 R128, R136, R142, R128 ;  /* 0x0000008e8880723c */ /* 0x000fe20000041880 */
[----:B------:R-:W2:Y:S07]  /*8d70*/  LDSM.16.MT88.4 R136, [R249+0x1900] ;  /* 0x00190000f988783b */ /* 0x000eae0000004200 */
[C---:B------:R-:W-:Y:S01]  /*8d80*/  HMMA.16816.F32.BF16 R164, R176.reuse, R160, R4 ;  /* 0x000000a0b0a4723c */ /* 0x040fe20000041804 */
[----:B------:R-:W3:Y:S07]  /*8d90*/  LDSM.16.MT88.4 R4, [R135+0x3900] ;  /* 0x003900008704783b */ /* 0x000eee0000004200 */
[C---:B------:R-:W-:Y:S01]  /*8da0*/  HMMA.16816.F32.BF16 R160, R176.reuse, R162, R8 ;  /* 0x000000a2b0a0723c */ /* 0x040fe20000041808 */
[----:B------:R-:W4:Y:S07]  /*8db0*/  LDSM.16.MT88.4 R8, [R248+0x3900] ;  /* 0x00390000f808783b */ /* 0x000f2e0000004200 */
[C---:B------:R-:W-:Y:S01]  /*8dc0*/  HMMA.16816.F32.BF16 R156, R176.reuse, R152, R12 ;  /* 0x00000098b09c723c */ /* 0x040fe2000004180c */
[----:B------:R-:W5:Y:S07]  /*8dd0*/  LDSM.16.MT88.4 R12, [R250+0x3900] ;  /* 0x00390000fa0c783b */ /* 0x000f6e0000004200 */
[C---:B------:R-:W-:Y:S01]  /*8de0*/  HMMA.16816.F32.BF16 R152, R176.reuse, R154, R16 ;  /* 0x0000009ab098723c */ /* 0x040fe20000041810 */
[----:B------:R-:W4:Y:S07]  /*8df0*/  LDSM.16.MT88.4 R16, [R249+0x3900] ;  /* 0x00390000f910783b */ /* 0x000f2e0000004200 */
[C---:B-1----:R-:W-:Y:S08]  /*8e00*/  HMMA.16816.F32.BF16 R148, R176.reuse, R144, R20 ;  /* 0x00000090b094723c */ /* 0x042ff00000041814 */
[C---:B------:R-:W-:Y:S08]  /*8e10*/  HMMA.16816.F32.BF16 R144, R176.reuse, R146, R24 ;  /* 0x00000092b090723c */ /* 0x040ff00000041818 */
[C---:B--2---:R-:W-:Y:S08]  /*8e20*/  HMMA.16816.F32.BF16 R140, R176.reuse, R136, R28 ;  /* 0x00000088b08c723c */ /* 0x044ff0000004181c */
[C---:B------:R-:W-:Y:S08]  /*8e30*/  HMMA.16816.F32.BF16 R136, R176.reuse, R138, R32 ;  /* 0x0000008ab088723c */ /* 0x040ff00000041820 */
[C---:B---3--:R-:W-:Y:S08]  /*8e40*/  HMMA.16816.F32.BF16 R36, R176.reuse, R4, R36 ;  /* 0x00000004b024723c */ /* 0x048ff00000041824 */
        /* <DEDUP_REMOVED lines=32> */
.L_x_3262:
        /* <DEDUP_REMOVED lines=157> */
.L_x_3260:
        /* <DEDUP_REMOVED lines=311> */
.L_x_3268:
[----:B------:R-:W-:Y:S05]  /*ad90*/  BSYNC B0 ;  /* 0x0000000000007941 */ /* 0x000fea0003800000 */
.L_x_3267:
        /* <DEDUP_REMOVED lines=73> */
[----:B-1----:R-:W-:Y:S02]  /*b230*/  @!P6 LEA.HI R4, R15, R15, RZ, 0x1 ;  /* 0x0000000f0f04e211 */ /* 0x002fe400078f08ff */
        /* <DEDUP_REMOVED lines=13> */
[----:B-1----:R-:W-:Y:S02]  /*b310*/  @!P2 LEA.HI R7, R10, R10, RZ, 0x1 ;  /* 0x0000000a0a07a211 */ /* 0x002fe400078f08ff */
[----:B------:R-:W-:-:S02]  /*b320*/  @!P1 LEA.HI R6, R11, R11, RZ, 0x1 ;  /* 0x0000000b0b069211 */ /* 0x000fc400078f08ff */
[----:B--2---:R-:W-:Y:S02]  /*b330*/  @!P4 LEA.HI R4, R8, R8, RZ, 0x1 ;  /* 0x000000080804c211 */ /* 0x004fe400078f08ff */
        /* <DEDUP_REMOVED lines=17> */
[----:B-1----:R-:W-:-:S02]  /*b450*/  IADD3 R12, R0, 0xb8, RZ ;  /* 0x000000b8000c7810 */ /* 0x002fc40007ffe0ff */
[C---:B--2---:R-:W-:Y:S02]  /*b460*/  IADD3 R10, R0.reuse, 0xa8, RZ ;  /* 0x000000a8000a7810 */ /* 0x044fe40007ffe0ff */
[C---:B------:R-:W-:Y:S02]  /*b470*/  IADD3 R11, R0.reuse, 0xb0, RZ ;  /* 0x000000b0000b7810 */ /* 0x040fe40007ffe0ff */
[C---:B---3--:R-:W-:Y:S02]  /*b480*/  IADD3 R8, R0.reuse, 0x98, RZ ;  /* 0x0000009800087810 */ /* 0x048fe40007ffe0ff */
[----:B------:R-:W-:Y:S02]  /*b490*/  IADD3 R9, R0, 0xa0, RZ ;  /* 0x000000a000097810 */ /* 0x000fe40007ffe0ff */
[----:B------:R-:W-:Y:S02]  /*b4a0*/  ISETP.GE.AND P4, PT, R8, c[0x0][0x3c8], PT ;  /* 0x0000f20008007a0c */ /* 0x000fe40003f86270 */
[----:B------:R-:W-:-:S02]  /*b4b0*/  ISETP.GE.AND P3, PT, R9, c[0x0][0x3c8], PT ;  /* 0x0000f20009007a0c */ /* 0x000fc40003f66270 */
[----:B----4-:R-:W-:Y:S02]  /*b4c0*/  @!P6 LEA.HI R4, R14, R14, RZ, 0x1 ;  /* 0x0000000e0e04e211 */ /* 0x010fe400078f08ff */
        /* <DEDUP_REMOVED lines=14> */
[----:B-1----:R-:W-:-:S02]  /*b5b0*/  @!P2 LEA.HI R7, R10, R10, RZ, 0x1 ;  /* 0x0000000a0a07a211 */ /* 0x002fc400078f08ff */
[----:B------:R-:W-:Y:S02]  /*b5c0*/  @!P1 LEA.HI R6, R11, R11, RZ, 0x1 ;  /* 0x0000000b0b069211 */ /* 0x000fe400078f08ff */
[----:B--2---:R-:W-:Y:S02]  /*b5d0*/  @!P4 LEA.HI R4, R8, R8, RZ, 0x1 ;  /* 0x000000080804c211 */ /* 0x004fe400078f08ff */
        /* <DEDUP_REMOVED lines=36> */
[----:B-1----:R-:W-:-:S04]  /*b820*/  @!P2 LEA.HI R7, R10, R10, RZ, 0x1 ;  /* 0x0000000a0a07a211 */ /* 0x002fc800078f08ff */
        /* <DEDUP_REMOVED lines=26> */
.L_x_3266:
        /* <DEDUP_REMOVED lines=50> */
.L_x_3269:
        /* <DEDUP_REMOVED lines=9> */
.L_x_6558:


//--------------------- .text._ZN7cutlass13device_kernelIN5flash19enable_sm80_to_sm89INS1_16FlashAttnFwdSm80INS1_25CollectiveMainloopFwdSm80ILi8ELi1ELb1EN4cute5tupleIJNS5_1CILi128EEENS7_ILi48EEENS7_ILi256EEEEEELi256ENS_10bfloat16_tEfNS_4arch4Sm80ELb0ELb0ELb0ELb1ELb1ELb0ELb1ELb1EEENS1_21CollectiveEpilogueFwdINS6_IJS8_SA_S9_EEENS6_IJNS7_ILi1EEESI_SI_EEESC_SE_Li256ELb1ELb1ELb1ELb0EEENS1_36VarlenDynamicPersistentTileSchedulerILi128ELi48ELi256ELi256ELb1ELb1ELb0ELb0ELb1ELb1EEEEEEEEEvNT_6ParamsE --------------------------
	.section	.text._ZN7cutlass13device_kernelIN5flash19enable_sm80_to_sm89INS1_16FlashAttnFwdSm80INS1_25CollectiveMainloopFwdSm80ILi8ELi1ELb1EN4cute5tupleIJNS5_1CILi128EEENS7_ILi48EEENS7_ILi256EEEEEELi256ENS_10bfloat16_tEfNS_4arch4Sm80ELb0ELb0ELb0ELb1ELb1ELb0ELb1ELb1EEENS1_21CollectiveEpilogueFwdINS6_IJS8_SA_S9_EEENS6_IJNS7_ILi1EEESI_SI_EEESC_SE_Li256ELb1ELb1ELb1ELb0EEENS1_36VarlenDynamicPersistentTileSchedulerILi128ELi48ELi256ELi256ELb1ELb1ELb0ELb0ELb1ELb1EEEEEEEEEvNT_6ParamsE,"ax",@progbits
	.sectioninfo	@"SHI_REGISTERS=255"
	.align	128
.text._ZN7cutlass13device_kernelIN5flash19enable_sm80_to_sm89INS1_16FlashAttnFwdSm80INS1_25CollectiveMainloopFwdSm80ILi8ELi1ELb1EN4cute5tupleIJNS5_1CILi128EEENS7_ILi48EEENS7_ILi256EEEEEELi256ENS_10bfloat16_tEfNS_4arch4Sm80ELb0ELb0ELb0ELb1ELb1ELb0ELb1ELb1EEENS1_21CollectiveEpilogueFwdINS6_IJS8_SA_S9_EEENS6_IJNS7_ILi1EEESI_SI_EEESC_SE_Li256ELb1ELb1ELb1ELb0EEENS1_36VarlenDynamicPersistentTileSchedulerILi128ELi48ELi256ELi256ELb1ELb1ELb0ELb0ELb1ELb1EEEEEEEEEvNT_6ParamsE:
        .type           _ZN7cutlass13device_kernelIN5flash19enable_sm80_to_sm89INS1_16FlashAttnFwdSm80INS1_25CollectiveMainloopFwdSm80ILi8ELi1ELb1EN4cute5tupleIJNS5_1CILi128EEENS7_ILi48EEENS7_ILi256EEEEEELi256ENS_10bfloat16_tEfNS_4arch4Sm80ELb0ELb0ELb0ELb1ELb1ELb0ELb1ELb1EEENS1_21CollectiveEpilogueFwdINS6_IJS8_SA_S9_EEENS6_IJNS7_ILi1EEESI_SI_EEESC_SE_Li256ELb1ELb1ELb1ELb0EEENS1_36VarlenDynamicPersistentTileSchedulerILi128ELi48ELi256ELi256ELb1ELb1ELb0ELb0ELb1ELb1EEEEEEEEEvNT_6ParamsE,@function
        .size           _ZN7cutlass13device_kernelIN5flash19enable_sm80_to_sm89INS1_16FlashAttnFwdSm80INS1_25CollectiveMainloopFwdSm80ILi8ELi1ELb1EN4cute5tupleIJNS5_1CILi128EEENS7_ILi48EEENS7_ILi256EEEEEELi256ENS_10bfloat16_tEfNS_4arch4Sm80ELb0ELb0ELb0ELb1ELb1ELb0ELb1ELb1EEENS1_21CollectiveEpilogueFwdINS6_IJS8_SA_S9_EEENS6_IJNS7_ILi1EEESI_SI_EEESC_SE_Li256ELb1ELb1ELb1ELb0EEENS1_36VarlenDynamicPersistentTileSchedulerILi128ELi48ELi256ELi256ELb1ELb1ELb0ELb0ELb1ELb1EEEEEEEEEvNT_6ParamsE,(.L_x_6559 - _ZN7cutlass13device_kernelIN5flash19enable_sm80_to_sm89INS1_16FlashAttnFwdSm80INS1_25CollectiveMainloopFwdSm80ILi8ELi1ELb1EN4cute5tupleIJNS5_1CILi128EEENS7_ILi48EEENS7_ILi256EEEEEELi256ENS_10bfloat16_tEfNS_4arch4Sm80ELb0ELb0ELb0ELb1ELb1ELb0ELb1ELb1EEENS1_21CollectiveEpilogueFwdINS6_IJS8_SA_S9_EEENS6_IJNS7_ILi1EEESI_SI_EEESC_SE_Li256ELb1ELb1ELb1ELb0EEENS1_36VarlenDynamicPersistentTileSchedulerILi128ELi48ELi256ELi256ELb1ELb1ELb0ELb0ELb1ELb1EEEEEEEEEvNT_6ParamsE)
        .other          _ZN7cutlass13device_kernelIN5flash19enable_sm80_to_sm89INS1_16FlashAttnFwdSm80INS1_25CollectiveMainloopFwdSm80ILi8ELi1ELb1EN4cute5tupleIJNS5_1CILi128EEENS7_ILi48EEENS7_ILi256EEEEEELi256ENS_10bfloat16_tEfNS_4arch4Sm80ELb0ELb0ELb0ELb1ELb1ELb0ELb1ELb1EEENS1_21CollectiveEpilogueFwdINS6_IJS8_SA_S9_EEENS6_IJNS7_ILi1EEESI_SI_EEESC_SE_Li256ELb1ELb1ELb1ELb0EEENS1_36VarlenDynamicPersistentTileSchedulerILi128ELi48ELi256ELi256ELb1ELb1ELb0ELb0ELb1ELb1EEEEEEEEEvNT_6ParamsE,@"STO_CUDA_ENTRY STV_DEFAULT"
_ZN7cutlass13device_kernelIN5flash19enable_sm80_to_sm89INS1_16FlashAttnFwdSm80INS1_25CollectiveMainloopFwdSm80ILi8ELi1ELb1EN4cute5tupleIJNS5_1CILi128EEENS7_ILi48EEENS7_ILi256EEEEEELi256ENS_10bfloat16_tEfNS_4arch4Sm80ELb0ELb0ELb0ELb1ELb1ELb0ELb1ELb1EEENS1_21CollectiveEpilogueFwdINS6_IJS8_SA_S9_EEENS6_IJNS7_ILi1EEESI_SI_EEESC_SE_Li256ELb1ELb1ELb1ELb0EEENS1_36VarlenDynamicPersistentTileSchedulerILi128ELi48ELi256ELi256ELb1ELb1ELb0ELb0ELb1ELb1EEEEEEEEEvNT_6ParamsE:
        /* <DEDUP_REMOVED lines=54> */
.L_x_3275:
        /* <DEDUP_REMOVED lines=17> */
.L_x_3372:
        /* <DEDUP_REMOVED lines=16> */
.L_x_3373:
[----:B--2---:R-:W-:-:S05]  /*0570*/  IMAD R0, R0, c[0x0][0x538], RZ ;  /* 0x00014e0000007a24 */ /* 0x004fca00078e02ff */
[----:B------:R-:W-:-:S04]  /*0580*/  IADD3 R6, R0, R6, RZ ;  /* 0x0000000600067210 */ /* 0x000fc80007ffe0ff */
[----:B------:R-:W-:-:S13]  /*0590*/  ISETP.GT.AND P0, PT, R6, UR4, PT ;  /* 0x0000000406007c0c */ /* 0x000fda000bf04270 */
[----:B-1----:R-:W-:Y:S05]  /*05a0*/  @!P0 BRA `(.L_x_3275) ;  /* 0xfffffdb000008947 */ /* 0x002fea000383ffff */
.L_x_3271:
[----:B------:R-:W-:-:S05]  /*05b0*/  IADD3 R12, -R0, R6, RZ ;  /* 0x00000006000c7210 */ /* 0x000fca0007ffe1ff */
[----:B------:R-:W-:-:S05]  /*05c0*/  IMAD R0, R4, c[0x0][0x538], R12 ;  /* 0x00014e0004007a24 */ /* 0x000fca00078e020c */
[----:B------:R-:W-:Y:S01]  /*05d0*/  ISETP.GT.AND P0, PT, R0, UR4, PT ;  /* 0x0000000400007c0c */ /* 0x000fe2000bf04270 */
[----:B------:R-:W-:-:S12]  /*05e0*/  BRA.DIV ~URZ, `(.L_x_3276) ;  /* 0x0000eeb27f007947 */ /* 0x000fd8000b800000 */
[----:B------:R-:W-:-:S04]  /*05f0*/  VOTE.ANY R5, PT, !P0 ;  /* 0x0000000000057806 */ /* 0x000fc800040e0100 */
.L_x_3374:
[----:B------:R1:W2:Y:S01]  /*0600*/  POPC R13, R5 ;  /* 0x00000005000d7309 */ /* 0x0002a20000000000 */
[----:B------:R-:W-:Y:S05]  /*0610*/  BRA.DIV ~URZ, `(.L_x_3277) ;  /* 0x0000eed27f007947 */ /* 0x000fea000b800000 */
[----:B--2---:R2:W3:Y:S01]  /*0620*/  SHFL.IDX PT, R11, R8, R13, 0x1f ;  /* 0x00001f0d080b7589 */ /* 0x0044e200000e0000 */
[----:B------:R-:W-:-:S03]  /*0630*/  MOV R6, RZ ;  /* 0x000000ff00067202 */ /* 0x000fc60000000f00 */
[----:B------:R2:W4:Y:S04]  /*0640*/  SHFL.IDX PT, R10, R7, R13, 0x1f ;  /* 0x00001f0d070a7589 */ /* 0x00052800000e0000 */
.L_x_3375:
[----:B------:R-:W-:Y:S01]  /*0650*/  ISETP.NE.AND P0, PT, R5, RZ, PT ;  /* 0x000000ff0500720c */ /* 0x000fe20003f05270 */
[----:B------:R-:W-:-:S12]  /*0660*/  BSSY B0, `(.L_x_3278) ;  /* 0x0000005000007945 */ /* 0x000fd80003800000 */
[----:B------:R-:W-:Y:S05]  /*0670*/  @!P0 BRA `(.L_x_3279) ;  /* 0x0000003000008947 */ /* 0x000fea0003800000 */
[----:B------:R-:W-:Y:S01]  /*0680*/  IADD3 R3, R13, -0x1, RZ ;  /* 0xffffffff0d037810 */ /* 0x000fe20007ffe0ff */
[----:B------:R-:W-:Y:S05]  /*0690*/  BRA.DIV ~URZ, `(.L_x_3280) ;  /* 0x0000ef327f007947 */ /* 0x000fea000b800000 */
[----:B------:R1:W2:Y:S02]  /*06a0*/  SHFL.IDX PT, R6, R4, R3, 0x1f ;  /* 0x00001f0304067589 */ /* 0x0002a400000e0000 */
.L_x_3279:
[----:B------:R-:W-:Y:S05]  /*06b0*/  BSYNC B0 ;  /* 0x0000000000007941 */ /* 0x000fea0003800000 */
.L_x_3278:
        /* <DEDUP_REMOVED lines=69> */
.L_x_3272:
[----:B------:R-:W-:Y:S01]  /*0b10*/  MOV R0, UR4 ;  /* 0x0000000400007c02 */ /* 0x000fe20008000f00 */
[----:B------:R-:W-:Y:S04]  /*0b20*/  STL [R1+0x4c], RZ ;  /* 0x00004cff01007387 */ /* 0x000fe80000100800 */
[----:B------:R-:W-:Y:S04]  /*0b30*/  STL [R1+0x50], RZ ;  /* 0x000050ff01007387 */ /* 0x000fe80000100800 */
[----:B------:R1:W-:Y:S02]  /*0b40*/  STL [R1+0x48], R0 ;  /* 0x0000480001007387 */ /* 0x0003e40000100800 */
[----:B-1----:R-:W-:-:S05]  /*0b50*/  MOV R0, c[0x0][0x53c] ;  /* 0x00014f0000007a02 */ /* 0x002fca0000000f00 */
[----:B------:R1:W-:Y:S02]  /*0b60*/  STL [R1+0x54], R0 ;  /* 0x0000540001007387 */ /* 0x0003e40000100800 */
.L_x_3281:
        /* <DEDUP_REMOVED lines=8> */
.L_x_3270:
        /* <DEDUP_REMOVED lines=173> */
[----:B------:R-:W-:Y:S01]  /*16c0*/  IADD3 R241, R0, R238, R2 ;  /* 0x000000ee00f17210 */ /* 0x000fe20007ffe002 */
        /* <DEDUP_REMOVED lines=81> */
.L_x_3371:
        /* <DEDUP_REMOVED lines=36> */
.L_x_3282:
[----:B------:R-:W-:-:S04]  /*1e20*/  ISETP.NE.U32.AND P0, PT, RZ, c[0x0][0x368], PT ;  /* 0x0000da00ff007a0c */ /* 0x000fc80003f05070 */
[----:B------:R-:W-:-:S13]  /*1e30*/  ISETP.NE.AND.EX P0, PT, RZ, c[0x0][0x36c], PT, P0 ;  /* 0x0000db00ff007a0c */ /* 0x000fda0003f05300 */
[----:B------:R-:W-:Y:S05]  /*1e40*/  @!P0 BRA `(.L_x_3283) ;  /* 0x0000004000008947 */ /* 0x000fea0003800000 */
[----:B-1----:R-:W-:-:S04]  /*1e50*/  IADD3 R2, P0, R23, c[0x0][0x368], RZ ;  /* 0x0000da0017027a10 */ /* 0x002fc80007f1e0ff */
[----:B------:R-:W-:-:S05]  /*1e60*/  IADD3.X R3, R17, c[0x0][0x36c], RZ, P0, !PT ;  /* 0x0000db0011037a10 */ /* 0x000fca00007fe4ff */
[----:B------:R1:W5:Y:S01]  /*1e70*/  LDG.E R0, [R2.64] ;  /* 0x0000000602007981 */ /* 0x000362000c1e1900 */
[----:B------:R-:W-:Y:S05]  /*1e80*/  BRA `(.L_x_3284) ;  /* 0x0000008000007947 */ /* 0x000fea0003800000 */
.L_x_3283:
        /* <DEDUP_REMOVED lines=8> */
.L_x_3284:
        /* <DEDUP_REMOVED lines=48> */
.L_x_3286:
[----:B------:R-:W-:Y:S05]  /*2210*/  BSYNC B0 ;  /* 0x0000000000007941 */ /* 0x000fea0003800000 */
.L_x_3285:
        /* <DEDUP_REMOVED lines=321> */
[C---:B------:R-:W-:Y:S02]  /*3630*/  ISETP.GE.AND P2, PT, R249.reuse, c[0x0][0x1d4], PT ;  /* 0x00007500f9007a0c */ /* 0x040fe40003f46270 */
        /* <DEDUP_REMOVED lines=43> */
.L_x_3376:
        /* <DEDUP_REMOVED lines=32> */
.L_x_3289:
[----:B-1-34-:R-:W-:Y:S05]  /*3af0*/  BSYNC B0 ;  /* 0x0000000000007941 */ /* 0x01afea0003800000 */
.L_x_3288:
[----:B------:R-:W1:Y:S01]  /*3b00*/  S2R R72, SR_TID.X ;  /* 0x0000000000487919 */ /* 0x000e620000002100 */
[----:B------:R-:W-:Y:S01]  /*3b10*/  IMAD.MOV.U32 R0, RZ, RZ, 0x40 ;  /* 0x00000040ff007424 */ /* 0x000fe200078e00ff */
[C---:B------:R-:W-:Y:S02]  /*3b20*/  HMMA.16816.F32.BF16 R8, R160.reuse, R14, RZ ;  /* 0x0000000ea008723c */ /* 0x040fe400000418ff */
[----:B--2---:R-:W2:Y:S01]  /*3b30*/  LDL R3, [R1+0xc] ;  /* 0x00000c0001037983 */ /* 0x004ea20000100800 */
[----:B------:R-:W-:Y:S01]  /*3b40*/  IADD3 R242, R236, 0x20, RZ ;  /* 0x00000020ecf27810 */ /* 0x000fe20007ffe0ff */
[----:B------:R-:W-:Y:S02]  /*3b50*/  BSSY B1, `(.L_x_3291) ;  /* 0x00000fe000017945 */ /* 0x000fe40003800000 */
[----:B------:R-:W0:Y:S02]  /*3b60*/  LDGDEPBAR ;  /* 0x00000000000079af */ /* 0x000e240000000000 */
[C---:B------:R-:W-:Y:S08]  /*3b70*/  HMMA.16816.F32.BF16 R4, R160.reuse, R12, RZ ;  /* 0x0000000ca004723c */ /* 0x040ff000000418ff */
[----:B------:R-:W-:Y:S01]  /*3b80*/  HMMA.16816.F32.BF16 R16, R160, R28, RZ ;  /* 0x0000001ca010723c */ /* 0x000fe200000418ff */
[----:B-1----:R-:W-:-:S07]  /*3b90*/  SHF.R.S32.HI R69, RZ, 0x1f, R72 ;  /* 0x0000001fff457819 */ /* 0x002fce0000011448 */
[----:B------:R-:W-:Y:S01]  /*3ba0*/  HMMA.16816.F32.BF16 R12, R160, R30, RZ ;  /* 0x0000001ea00c723c */ /* 0x000fe200000418ff */
[----:B------:R-:W-:-:S04]  /*3bb0*/  LEA.HI R69, R69, R72, RZ, 0x3 ;  /* 0x0000004845457211 */ /* 0x000fc800078f18ff */
[----:B------:R-:W-:-:S03]  /*3bc0*/  LOP3.LUT R69, R69, 0xfffffff8, RZ, 0xc0, !PT ;  /* 0xfffffff845457812 */ /* 0x000fc600078ec0ff */
[----:B------:R-:W-:Y:S02]  /*3bd0*/  HMMA.16816.F32.BF16 R24, R160, R20, RZ ;  /* 0x00000014a018723c */ /* 0x000fe400000418ff */
[----:B------:R-:W-:-:S05]  /*3be0*/  IMAD.IADD R69, R72, 0x1, -R69 ;  /* 0x0000000148457824 */ /* 0x000fca00078e0a45 */
[----:B------:R-:W-:Y:S01]  /*3bf0*/  R2P PR, R69, 0x6 ;  /* 0x0000000645007804 */ /* 0x000fe20000000000 */
[----:B------:R-:W-:Y:S04]  /*3c00*/  HMMA.16816.F32.BF16 R20, R160, R22, RZ ;  /* 0x00000016a014723c */ /* 0x000fe800000418ff */
[----:B------:R-:W-:-:S04]  /*3c10*/  SEL R0, R0, 0xffffffc0, !P2 ;  /* 0xffffffc000007807 */ /* 0x000fc80005000000 */
[----:B------:R-:W-:Y:S01]  /*3c20*/  HMMA.16816.F32.BF16 R8, R164, R34, R8 ;  /* 0x00000022a408723c */ /* 0x000fe20000041808 */
[----:B------:R-:W-:-:S03]  /*3c30*/  IMAD.IADD R2, R236, 0x1, R0 ;  /* 0x00000001ec027824 */ /* 0x000fc600078e0200 */
[----:B------:R-:W-:Y:S02]  /*3c40*/  @P1 IADD3 R242, R236, -0x20, RZ ;  /* 0xffffffe0ecf21810 */ /* 0x000fe40007ffe0ff */
[----:B------:R-:W1:Y:S02]  /*3c50*/  LDSM.16.M88.4 R40, [R2] ;  /* 0x000000000228783b */ /* 0x000e640000000200 */
[C---:B------:R-:W-:Y:S01]  /*3c60*/  HMMA.16816.F32.BF16 R44, R164.reuse, R36, R16 ;  /* 0x00000024a42c723c */ /* 0x040fe20000041810 */
[----:B------:R-:W-:Y:S01]  /*3c70*/  IMAD.IADD R237, R0, 0x1, R242 ;  /* 0x0000000100ed7824 */ /* 0x000fe200078e02f2 */
[----:B------:R-:W3:Y:S04]  /*3c80*/  LDSM.16.M88.4 R52, [R2+0x800] ;  /* 0x000800000234783b */ /* 0x000ee80000000200 */
[----:B------:R-:W-:Y:S02]  /*3c90*/  LDSM.16.M88.4 R16, [R237] ;  /* 0x00000000ed10783b */ /* 0x000fe40000000200 */
[C---:B------:R-:W-:Y:S02]  /*3ca0*/  HMMA.16816.F32.BF16 R28, R164.reuse, R38, R12 ;  /* 0x00000026a41c723c */ /* 0x040fe4000004180c */
[----:B------:R-:W4:Y:S04]  /*3cb0*/  LDSM.16.M88.4 R36, [R2+0x1000] ;  /* 0x001000000224783b */ /* 0x000f280000000200 */
[----:B------:R-:W5:Y:S02]  /*3cc0*/  LDSM.16.M88.4 R12, [R237+0x800] ;  /* 0x00080000ed0c783b */ /* 0x000f640000000200 */
[C---:B------:R-:W-:Y:S02]  /*3cd0*/  HMMA.16816.F32.BF16 R4, R164.reuse, R32, R4 ;  /* 0x00000020a404723c */ /* 0x040fe40000041804 */
[----:B------:R-:W4:Y:S04]  /*3ce0*/  LDSM.16.M88.4 R56, [R237+0x1000] ;  /* 0x00100000ed38783b */ /* 0x000f280000000200 */
[----:B------:R-:W-:Y:S02]  /*3cf0*/  LDSM.16.M88.4 R60, [R2+0x5000] ;  /* 0x00500000023c783b */ /* 0x000fe40000000200 */
[C---:B------:R-:W-:Y:S08]  /*3d00*/  HMMA.16816.F32.BF16 R32, R164.reuse, R48, R24 ;  /* 0x00000030a420723c */ /* 0x040ff00000041818 */
[----:B------:R-:W-:Y:S08]  /*3d10*/  HMMA.16816.F32.BF16 R48, R164, R50, R20 ;  /* 0x00000032a430723c */ /* 0x000ff00000041814 */
[C---:B-1----:R-:W-:Y:S08]  /*3d20*/  HMMA.16816.F32.BF16 R20, R180.reuse, R42, R8 ;  /* 0x0000002ab414723c */ /* 0x042ff00000041808 */
[C---:B------:R-:W-:Y:S08]  /*3d30*/  HMMA.16816.F32.BF16 R24, R180.reuse, R40, R4 ;  /* 0x00000028b418723c */ /* 0x040ff00000041804 */
[C---:B---3--:R-:W-:Y:S08]  /*3d40*/  HMMA.16816.F32.BF16 R8, R180.reuse, R52, R32 ;  /* 0x00000034b408723c */ /* 0x048ff00000041820 */
[C---:B------:R-:W-:Y:S01]  /*3d50*/  HMMA.16816.F32.BF16 R4, R180.reuse, R54, R48 ;  /* 0x00000036b404723c */ /* 0x040fe20000041830 */
[----:B------:R-:W-:Y:S04]  /*3d60*/  LDSM.16.M88.4 R48, [R242+0x1800] ;  /* 0x00180000f230783b */ /* 0x000fe80000000200 */
[----:B------:R-:W-:Y:S03]  /*3d70*/  LDSM.16.M88.4 R52, [R2+0x2000] ;  /* 0x002000000234783b */ /* 0x000fe60000000200 */
[C---:B----4-:R-:W-:Y:S01]  /*3d80*/  HMMA.16816.F32.BF16 R40, R180.reuse, R36, R44 ;  /* 0x00000024b428723c */ /* 0x050fe2000004182c */
[----:B------:R-:W1:Y:S07]  /*3d90*/  LDSM.16.M88.4 R44, [R236+0x1800] ;  /* 0x00180000ec2c783b */ /* 0x000e6e0000000200 */
[----:B------:R-:W-:Y:S08]  /*3da0*/  HMMA.16816.F32.BF16 R36, R180, R38, R28 ;  /* 0x00000026b424723c */ /* 0x000ff0000004181c */
[C---:B------:R-:W-:Y:S01]  /*3db0*/  HMMA.16816.F32.BF16 R28, R184.reuse, R18, R20 ;  /* 0x00000012b81c723c */ /* 0x040fe20000041814 */
[----:B------:R-:W3:Y:S07]  /*3dc0*/  LDSM.16.M88.4 R20, [R236+0x2000] ;  /* 0x00200000ec14783b */ /* 0x000eee0000000200 */
[C---:B------:R-:W-:Y:S01]  /*3dd0*/  HMMA.16816.F32.BF16 R32, R184.reuse, R16, R24 ;  /* 0x00000010b820723c */ /* 0x040fe20000041818 */
[----:B------:R-:W4:Y:S07]  /*3de0*/  LDSM.16.M88.4 R16, [R236+0x2800] ;  /* 0x00280000ec10783b */ /* 0x000f2e0000000200 */
[C---:B-----5:R-:W-:Y:S08]  /*3df0*/  HMMA.16816.F32.BF16 R24, R184.reuse, R12, R8 ;  /* 0x0000000cb818723c */ /* 0x060ff00000041808 */
[C---:B------:R-:W-:Y:S08]  /*3e00*/  HMMA.16816.F32.BF16 R12, R184.reuse, R14, R4 ;  /* 0x0000000eb80c723c */ /* 0x040ff00000041804 */
[C---:B------:R-:W-:Y:S08]  /*3e10*/  HMMA.16816.F32.BF16 R8, R184.reuse, R56, R40 ;  /* 0x00000038b808723c */ /* 0x040ff00000041828 */
[----:B------:R-:W-:Y:S01]  /*3e20*/  HMMA.16816.F32.BF16 R4, R184, R58, R36 ;  /* 0x0000003ab804723c */ /* 0x000fe20000041824 */
[----:B------:R-:W-:Y:S07]  /*3e30*/  LDSM.16.M88.4 R56, [R242+0x3000] ;  /* 0x00300000f238783b */ /* 0x000fee0000000200 */
[C---:B-1----:R-:W-:Y:S08]  /*3e40*/  HMMA.16816.F32.BF16 R32, R188.reuse, R44, R32 ;  /* 0x0000002cbc20723c */ /* 0x042ff00000041820 */
[C---:B------:R-:W-:Y:S01]  /*3e50*/  HMMA.16816.F32.BF16 R40, R188.reuse, R46, R28 ;  /* 0x0000002ebc28723c */ /* 0x040fe2000004181c */
[----:B------:R-:W1:Y:S07]  /*3e60*/  LDSM.16.M88.4 R44, [R242+0x2000] ;  /* 0x00200000f22c783b */ /* 0x000e6e0000000200 */
[C---:B---3--:R-:W-:Y:S08]  /*3e70*/  HMMA.16816.F32.BF16 R36, R188.reuse, R20, R24 ;  /* 0x00000014bc24723c */ /* 0x048ff00000041818 */
[C---:B------:R-:W-:Y:S01]  /*3e80*/  HMMA.16816.F32.BF16 R28, R188.reuse, R22, R12 ;  /* 0x00000016bc1c723c */ /* 0x040fe2000004180c */
[----:B------:R-:W3:Y:S04]  /*3e90*/  LDSM.16.M88.4 R20, [R242+0x2800] ;  /* 0x00280000f214783b */ /* 0x000ee80000000200 */
[----:B------:R-:W5:Y:S03]  /*3ea0*/  LDSM.16.M88.4 R12, [R2+0x1800] ;  /* 0x00180000020c783b */ /* 0x000f660000000200 */
[C---:B----4-:R-:W-:Y:S08]  /*3eb0*/  HMMA.16816.F32.BF16 R24, R188.reuse, R16, R8 ;  /* 0x00000010bc18723c */ /* 0x050ff00000041808 */
[----:B------:R-:W-:Y:S08]  /*3ec0*/  HMMA.16816.F32.BF16 R16, R188, R18, R4 ;  /* 0x00000012bc10723c */ /* 0x000ff00000041804 */
[C---:B------:R-:W-:Y:S08]  /*3ed0*/  HMMA.16816.F32.BF16 R8, R192.reuse, R48, R32 ;  /* 0x00000030c008723c */ /* 0x040ff00000041820 */
[C---:B------:R-:W-:Y:S01]  /*3ee0*/  HMMA.16816.F32.BF16 R4, R192.reuse, R50, R40 ;  /* 0x00000032c004723c */ /* 0x040fe20000041828 */
[----:B------:R-:W-:Y:S07]  /*3ef0*/  LDSM.16.M88.4 R48, [R237+0x2800] ;  /* 0x00280000ed30783b */ /* 0x000fee0000000200 */
[C---:B-1----:R-:W-:Y:S08]  /*3f00*/  HMMA.16816.F32.BF16 R32, R192.reuse, R44, R36 ;  /* 0x0000002cc020723c */ /* 0x042ff00000041824 */
[C---:B------:R-:W-:Y:S01]  /*3f10*/  HMMA.16816.F32.BF16 R40, R192.reuse, R46, R28 ;  /* 0x0000002ec028723c */ /* 0x040fe2000004181c */
[----:B------:R-:W1:Y:S07]  /*3f20*/  LDSM.16.M88.4 R44, [R2+0x2800] ;  /* 0x00280000022c783b */ /* 0x000e6e0000000200 */
[C---:B---3--:R-:W-:Y:S08]  /*3f30*/  HMMA.16816.F32.BF16 R36, R192.reuse, R20, R24 ;  /* 0x00000014c024723c */ /* 0x048ff00000041818 */
[----:B------:R-:W-:Y:S01]  /*3f40*/  HMMA.16816.F32.BF16 R28, R192, R22, R16 ;  /* 0x00000016c01c723c */ /* 0x000fe20000041810 */
[----:B------:R-:W3:Y:S04]  /*3f50*/  LDSM.16.M88.4 R20, [R237+0x1800] ;  /* 0x00180000ed14783b */ /* 0x000ee80000000200 */
[----:B------:R-:W4:Y:S03]  /*3f60*/  LDSM.16.M88.4 R16, [R237+0x2000] ;  /* 0x00200000ed10783b */ /* 0x000f260000000200 */
[C---:B-----5:R-:W-:Y:S08]  /*3f70*/  HMMA.16816.F32.BF16 R24, R196.reuse, R12, R8 ;  /* 0x0000000cc418723c */ /* 0x060ff00000041808 */
[----:B------:R-:W-:Y:S01]  /*3f80*/  HMMA.16816.F32.BF16 R12, R196, R14, R4 ;  /* 0x0000000ec40c723c */ /* 0x000fe20000041804 */
[----:B--2---:R-:W-:-:S07]  /*3f90*/  ISETP.GT.AND P1, PT, R65, R3, PT ;  /* 0x000000034100720c */ /* 0x004fce0003f24270 */
[C---:B------:R-:W-:Y:S08]  /*3fa0*/  HMMA.16816.F32.BF16 R8, R196.reuse, R52, R32 ;  /* 0x00000034c408723c */ /* 0x040ff00000041820 */
[C---:B------:R-:W-:Y:S01]  /*3fb0*/  HMMA.16816.F32.BF16 R4, R196.reuse, R54, R40 ;  /* 0x00000036c404723c */ /* 0x040fe20000041828 */
[----:B------:R-:W-:Y:S07]  /*3fc0*/  LDSM.16.M88.4 R52, [R2+0x3800] ;  /* 0x003800000234783b */ /* 0x000fee0000000200 */
[C---:B-1----:R-:W-:Y:S08]  /*3fd0*/  HMMA.16816.F32.BF16 R32, R196.reuse, R44, R36 ;  /* 0x0000002cc420723c */ /* 0x042ff00000041824 */
[----:B------:R-:W-:Y:S01]  /*3fe0*/  HMMA.16816.F32.BF16 R40, R196, R46, R28 ;  /* 0x0000002ec428723c */ /* 0x000fe2000004181c */
[----:B------:R-:W1:Y:S07]  /*3ff0*/  LDSM.16.M88.4 R44, [R236+0x3000] ;  /* 0x00300000ec2c783b */ /* 0x000e6e0000000200 */
[C---:B---3--:R-:W-:Y:S08]  /*4000*/  HMMA.16816.F32.BF16 R36, R200.reuse, R20, R24 ;  /* 0x00000014c824723c */ /* 0x048ff00000041818 */
[C---:B------:R-:W-:Y:S01]  /*4010*/  HMMA.16816.F32.BF16 R28, R200.reuse, R22, R12 ;  /* 0x00000016c81c723c */ /* 0x040fe2000004180c */
[----:B------:R-:W2:Y:S07]  /*4020*/  LDSM.16.M88.4 R20, [R236+0x3800] ;  /* 0x00380000ec14783b */ /* 0x000eae0000000200 */
[C---:B----4-:R-:W-:Y:S08]  /*4030*/  HMMA.16816.F32.BF16 R24, R200.reuse, R16, R8 ;  /* 0x00000010c818723c */ /* 0x050ff00000041808 */
[C---:B------:R-:W-:Y:S01]  /*4040*/  HMMA.16816.F32.BF16 R12, R200.reuse, R18, R4 ;  /* 0x00000012c80c723c */ /* 0x040fe20000041804 */
[----:B------:R-:W3:Y:S07]  /*4050*/  LDSM.16.M88.4 R16, [R236+0x4000] ;  /* 0x00400000ec10783b */ /* 0x000eee0000000200 */
        /* <DEDUP_REMOVED lines=8> */
[----:B------:R-:W2:Y:S04]  /*40e0*/  LDSM.16.M88.4 R20, [R242+0x4000] ;  /* 0x00400000f214783b */ /* 0x000ea80000000200 */
[----:B------:R-:W4:Y:S03]  /*40f0*/  LDSM.16.M88.4 R12, [R2+0x3000] ;  /* 0x00300000020c783b */ /* 0x000f260000000200 */
[C---:B---3--:R-:W-:Y:S08]  /*4100*/  HMMA.16816.F32.BF16 R24, R204.reuse, R16, R8 ;  /* 0x00000010cc18723c */ /* 0x048ff00000041808 */
[----:B------:R-:W-:Y:S08]  /*4110*/  HMMA.16816.F32.BF16 R16, R204, R18, R4 ;  /* 0x00000012cc10723c */ /* 0x000ff00000041804 */
[C---:B------:R-:W-:Y:S08]  /*4120*/  HMMA.16816.F32.BF16 R8, R208.reuse, R56, R32 ;  /* 0x00000038d008723c */ /* 0x040ff00000041820 */
[C---:B------:R-:W-:Y:S01]  /*4130*/  HMMA.16816.F32.BF16 R4, R208.reuse, R58, R40 ;  /* 0x0000003ad004723c */ /* 0x040fe20000041828 */
[----:B------:R-:W-:Y:S07]  /*4140*/  LDSM.16.M88.4 R56, [R2+0x5800] ;  /* 0x005800000238783b */ /* 0x000fee0000000200 */
[C---:B-1----:R-:W-:Y:S08]  /*4150*/  HMMA.16816.F32.BF16 R32, R208.reuse, R44, R36 ;  /* 0x0000002cd020723c */ /* 0x042ff00000041824 */
[C---:B------:R-:W-:Y:S01]  /*4160*/  HMMA.16816.F32.BF16 R40, R208.reuse, R46, R28 ;  /* 0x0000002ed028723c */ /* 0x040fe2000004181c */
[----:B------:R-:W1:Y:S07]  /*4170*/  LDSM.16.M88.4 R44, [R2+0x4000] ;  /* 0x00400000022c783b */ /* 0x000e6e0000000200 */
[C---:B--2---:R-:W-:Y:S08]  /*4180*/  HMMA.16816.F32.BF16 R36, R208.reuse, R20, R24 ;  /* 0x00000014d024723c */ /* 0x044ff00000041818 */
[----:B------:R-:W-:Y:S01]  /*4190*/  HMMA.16816.F32.BF16 R28, R208, R22, R16 ;  /* 0x00000016d01c723c */ /* 0x000fe20000041810 */
[----:B------:R-:W2:Y:S04]  /*41a0*/  LDSM.16.M88.4 R20, [R237+0x3000] ;  /* 0x00300000ed14783b */ /* 0x000ea80000000200 */
[----:B------:R-:W3:Y:S03]  /*41b0*/  LDSM.16.M88.4 R16, [R237+0x3800] ;  /* 0x00380000ed10783b */ /* 0x000ee60000000200 */
[C---:B----4-:R-:W-:Y:S08]  /*41c0*/  HMMA.16816.F32.BF16 R24, R212.reuse, R12, R8 ;  /* 0x0000000cd418723c */ /* 0x050ff00000041808 */
[C---:B------:R-:W-:Y:S08]  /*41d0*/  HMMA.16816.F32.BF16 R12, R212.reuse, R14, R4 ;  /* 0x0000000ed40c723c */ /* 0x040ff00000041804 */
[C---:B------:R-:W-:Y:S08]  /*41e0*/  HMMA.16816.F32.BF16 R8, R212.reuse, R52, R32 ;  /* 0x00000034d408723c */ /* 0x040ff00000041820 */
[C---:B------:R-:W-:Y:S01]  /*41f0*/  HMMA.16816.F32.BF16 R4, R212.reuse, R54, R40 ;  /* 0x00000036d404723c */ /* 0x040fe20000041828 */
[----:B------:R-:W-:Y:S07]  /*4200*/  LDSM.16.M88.4 R52, [R242+0x5000] ;  /* 0x00500000f234783b */ /* 0x000fee0000000200 */
[C---:B-1----:R-:W-:Y:S08]  /*4210*/  HMMA.16816.F32.BF16 R32, R212.reuse, R44, R36 ;  /* 0x0000002cd420723c */ /* 0x042ff00000041824 */
[----:B------:R-:W-:Y:S01]  /*4220*/  HMMA.16816.F32.BF16 R40, R212, R46, R28 ;  /* 0x0000002ed428723c */ /* 0x000fe2000004181c */
[----:B------:R-:W1:Y:S07]  /*4230*/  LDSM.16.M88.4 R44, [R236+0x4800] ;  /* 0x00480000ec2c783b */ /* 0x000e6e0000000200 */
[C---:B--2---:R-:W-:Y:S08]  /*4240*/  HMMA.16816.F32.BF16 R36, R216.reuse, R20, R24 ;  /* 0x00000014d824723c */ /* 0x044ff00000041818 */
[C---:B------:R-:W-:Y:S01]  /*4250*/  HMMA.16816.F32.BF16 R28, R216.reuse, R22, R12 ;  /* 0x00000016d81c723c */ /* 0x040fe2000004180c */
[----:B------:R-:W2:Y:S07]  /*4260*/  LDSM.16.M88.4 R20, [R236+0x5000] ;  /* 0x00500000ec14783b */ /* 0x000eae0000000200 */
[C---:B---3--:R-:W-:Y:S08]  /*4270*/  HMMA.16816.F32.BF16 R24, R216.reuse, R16, R8 ;  /* 0x00000010d818723c */ /* 0x048ff00000041808 */
[C---:B------:R-:W-:Y:S01]  /*4280*/  HMMA.16816.F32.BF16 R12, R216.reuse, R18, R4 ;  /* 0x00000012d80c723c */ /* 0x040fe20000041804 */
[----:B------:R-:W3:Y:S07]  /*4290*/  LDSM.16.M88.4 R16, [R236+0x5800] ;  /* 0x00580000ec10783b */ /* 0x000eee0000000200 */
[C---:B------:R-:W-:Y:S08]  /*42a0*/  HMMA.16816.F32.BF16 R8, R216.reuse, R48, R32 ;  /* 0x00000030d808723c */ /* 0x040ff00000041820 */
[----:B------:R-:W-:Y:S01]  /*42b0*/  HMMA.16816.F32.BF16 R4, R216, R50, R40 ;  /* 0x00000032d804723c */ /* 0x000fe20000041828 */
[----:B------:R-:W4:Y:S07]  /*42c0*/  LDSM.16.M88.4 R48, [R242+0x4800] ;  /* 0x00480000f230783b */ /* 0x000f2e0000000200 */
[C---:B-1----:R-:W-:Y:S08]  /*42d0*/  HMMA.16816.F32.BF16 R40, R220.reuse, R44, R36 ;  /* 0x0000002cdc28723c */ /* 0x042ff00000041824 */
[C---:B------:R-:W-:Y:S08]  /*42e0*/  HMMA.16816.F32.BF16 R36, R220.reuse, R46, R28 ;  /* 0x0000002edc24723c */ /* 0x040ff0000004181c */
[C---:B--2---:R-:W-:Y:S08]  /*42f0*/  HMMA.16816.F32.BF16 R32, R220.reuse, R20, R24 ;  /* 0x00000014dc20723c */ /* 0x044ff00000041818 */
[C---:B------:R-:W-:Y:S01]  /*4300*/  HMMA.16816.F32.BF16 R28, R220.reuse, R22, R12 ;  /* 0x00000016dc1c723c */ /* 0x040fe2000004180c */
[----:B------:R-:W1:Y:S04]  /*4310*/  LDSM.16.M88.4 R20, [R242+0x5800] ;  /* 0x00580000f214783b */ /* 0x000e680000000200 */
[----:B------:R-:W2:Y:S03]  /*4320*/  LDSM.16.M88.4 R12, [R2+0x4800] ;  /* 0x00480000020c783b */ /* 0x000ea60000000200 */
[C---:B---3--:R-:W-:Y:S08]  /*4330*/  HMMA.16816.F32.BF16 R24, R220.reuse, R16, R8 ;  /* 0x00000010dc18723c */ /* 0x048ff00000041808 */
[----:B------:R-:W-:Y:S08]  /*4340*/  HMMA.16816.F32.BF16 R16, R220, R18, R4 ;  /* 0x00000012dc10723c */ /* 0x000ff00000041804 */
[C---:B----4-:R-:W-:Y:S08]  /*4350*/  HMMA.16816.F32.BF16 R8, R224.reuse, R48, R40 ;  /* 0x00000030e008723c */ /* 0x050ff00000041828 */
[C---:B------:R-:W-:Y:S08]  /*4360*/  HMMA.16816.F32.BF16 R4, R224.reuse, R50, R36 ;  /* 0x00000032e004723c */ /* 0x040ff00000041824 */
[C---:B------:R-:W-:Y:S01]  /*4370*/  HMMA.16816.F32.BF16 R44, R224.reuse, R52, R32 ;  /* 0x00000034e02c723c */ /* 0x040fe20000041820 */
[----:B------:R-:W3:Y:S07]  /*4380*/  LDSM.16.M88.4 R32, [R237+0x4800] ;  /* 0x00480000ed20783b */ /* 0x000eee0000000200 */
[C---:B------:R-:W-:Y:S01]  /*4390*/  HMMA.16816.F32.BF16 R52, R224.reuse, R54, R28 ;  /* 0x00000036e034723c */ /* 0x040fe2000004181c */
[----:B------:R-:W4:Y:S07]  /*43a0*/  LDSM.16.M88.4 R28, [R237+0x5000] ;  /* 0x00500000ed1c783b */ /* 0x000f2e0000000200 */
[----:B-1----:R-:W-:Y:S01]  /*43b0*/  HMMA.16816.F32.BF16 R48, R224, R20, R24 ;  /* 0x00000014e030723c */ /* 0x002fe20000041818 */
[----:B------:R-:W1:Y:S01]  /*43c0*/  LDSM.16.M88.4 R24, [R237+0x5800] ;  /* 0x00580000ed18783b */ /* 0x000e620000000200 */
[----:B------:R-:W-:-:S06]  /*43d0*/  DEPBAR.LE SB0, 0x0 ;  /* 0x000080000000791a */ /* 0x000fcc0000000000 */
[----:B------:R-:W-:Y:S08]  /*43e0*/  HMMA.16816.F32.BF16 R40, R224, R22, R16 ;  /* 0x00000016e028723c */ /* 0x000ff00000041810 */
[C---:B--2---:R-:W-:Y:S08]  /*43f0*/  HMMA.16816.F32.BF16 R36, R228.reuse, R12, R8 ;  /* 0x0000000ce424723c */ /* 0x044ff00000041808 */
[C---:B------:R-:W-:Y:S08]  /*4400*/  HMMA.16816.F32.BF16 R20, R228.reuse, R14, R4 ;  /* 0x0000000ee414723c */ /* 0x040ff00000041804 */
[C---:B------:R-:W-:Y:S08]  /*4410*/  HMMA.16816.F32.BF16 R16, R228.reuse, R60, R44 ;  /* 0x0000003ce410723c */ /* 0x040ff0000004182c */
[C---:B------:R-:W-:Y:S08]  /*4420*/  HMMA.16816.F32.BF16 R12, R228.reuse, R62, R52 ;  /* 0x0000003ee40c723c */ /* 0x040ff00000041834 */
[C---:B------:R-:W-:Y:S08]  /*4430*/  HMMA.16816.F32.BF16 R8, R228.reuse, R56, R48 ;  /* 0x00000038e408723c */ /* 0x040ff00000041830 */
[----:B------:R-:W-:Y:S08]  /*4440*/  HMMA.16816.F32.BF16 R4, R228, R58, R40 ;  /* 0x0000003ae404723c */ /* 0x000ff00000041828 */
[C---:B---3--:R-:W-:Y:S08]  /*4450*/  HMMA.16816.F32.BF16 R36, R232.reuse, R32, R36 ;  /* 0x00000020e824723c */ /* 0x048ff00000041824 */
[C---:B------:R-:W-:Y:S08]  /*4460*/  HMMA.16816.F32.BF16 R32, R232.reuse, R34, R20 ;  /* 0x00000022e820723c */ /* 0x040ff00000041814 */
[C---:B----4-:R-:W-:Y:S08]  /*4470*/  HMMA.16816.F32.BF16 R20, R232.reuse, R28, R16 ;  /* 0x0000001ce814723c */ /* 0x050ff00000041810 */
[C---:B------:R-:W-:Y:S08]  /*4480*/  HMMA.16816.F32.BF16 R28, R232.reuse, R30, R12 ;  /* 0x0000001ee81c723c */ /* 0x040ff0000004180c */
[C---:B-1----:R-:W-:Y:S08]  /*4490*/  HMMA.16816.F32.BF16 R44, R232.reuse, R24, R8 ;  /* 0x00000018e82c723c */ /* 0x042ff00000041808 */
[----:B------:R-:W-:Y:S01]  /*44a0*/  HMMA.16816.F32.BF16 R40, R232, R26, R4 ;  /* 0x0000001ae828723c */ /* 0x000fe20000041804 */
[----:B------:R-:W-:Y:S06]  /*44b0*/  BAR.SYNC.DEFER_BLOCKING 0x0 ;  /* 0x0000000000007b1d */ /* 0x000fec0000010000 */
[----:B------:R-:W-:Y:S01]  /*44c0*/  @!UPT UIADD3 URZ, URZ, URZ, URZ ;  /* 0x0000003f3f3ff290 */ /* 0x000fe2000fffe03f */
[----:B------:R-:W-:Y:S11]  /*44d0*/  @!P1 BRA `(.L_x_3292) ;  /* 0x0000065000009947 */ /* 0x000ff60003800000 */
[----:B------:R-:W2:Y:S04]  /*44e0*/  LDL R3, [R1+0x10] ;  /* 0x0000100001037983 */ /* 0x000ea80000100800 */
[----:B------:R-:W3:Y:S04]  /*44f0*/  LDL.64 R70, [R1+0x20] ;  /* 0x0000200001467983 */ /* 0x000ee80000100a00 */
[----:B------:R-:W4:Y:S01]  /*4500*/  LDL R68, [R1+0x34] ;  /* 0x0000340001447983 */ /* 0x000f220000100800 */
[----:B------:R-:W-:-:S03]  /*4510*/  SHF.R.S32.HI R67, RZ, 0x1f, R72 ;  /* 0x0000001fff437819 */ /* 0x000fc60000011448 */
[----:B------:R-:W5:Y:S01]  /*4520*/  LDL.64 R8, [R1+0x18] ;  /* 0x0000180001087983 */ /* 0x000f620000100a00 */
[----:B------:R-:W-:Y:S01]  /*4530*/  LEA.HI R67, R67, R72, RZ, 0x3 ;  /* 0x0000004843437211 */ /* 0x000fe200078f18ff */
[----:B------:R-:W-:Y:S02]  /*4540*/  IMAD.MOV.U32 R0, RZ, RZ, 0x1 ;  /* 0x00000001ff007424 */ /* 0x000fe400078e00ff */
        /* <DEDUP_REMOVED lines=20> */
[----:B------:R-:W-:-:S04]  /*4690*/  IMAD R0, R251, c[0x0][0x1e4], R0 ;  /* 0x00007900fb007a24 */ /* 0x000fc800078e0200 */
        /* <DEDUP_REMOVED lines=12> */
[----:B------:R1:W2:Y:S02]  /*4760*/  SHFL.IDX PT, R4, R5, RZ, 0x181f ;  /* 0x00181fff05047589 */ /* 0x0002a400000e0000 */
.L_x_3377:
[----:B------:R-:W-:Y:S05]  /*4770*/  BRA.DIV ~URZ, `(.L_x_3294) ;  /* 0x0000afe27f007947 */ /* 0x000fea000b800000 */
[----:B------:R3:W4:Y:S02]  /*4780*/  SHFL.IDX PT, R0, R12, RZ, 0x181f ;  /* 0x00181fff0c007589 */ /* 0x00072400000e0000 */
.L_x_3378:
        /* <DEDUP_REMOVED lines=27> */
.L_x_3296:
[----:B------:R-:W-:Y:S05]  /*4940*/  BSYNC B0 ;  /* 0x0000000000007941 */ /* 0x000fea0003800000 */
.L_x_3295:
[----:B------:R-:W-:Y:S01]  /*4950*/  ISETP.GE.AND P1, PT, R13, 0x21, PT ;  /* 0x000000210d00780c */ /* 0x000fe20003f26270 */
[----:B------:R-:W-:Y:S06]  /*4960*/  BRA.DIV ~URZ, `(.L_x_3297) ;  /* 0x0000ae527f007947 */ /* 0x000fec000b800000 */
[----:B--2---:R2:W1:Y:S04]  /*4970*/  SHFL.IDX PT, R4, R5, 0x1, 0x181f ;  /* 0x00381f0005047f89 */ /* 0x00446800000e0000 */
[----:B----4-:R2:W4:Y:S02]  /*4980*/  SHFL.IDX PT, R0, R12, 0x1, 0x181f ;  /* 0x00381f000c007f89 */ /* 0x01052400000e0000 */
.L_x_3379:
        /* <DEDUP_REMOVED lines=26> */
.L_x_3292:
[----:B------:R-:W-:Y:S05]  /*4b30*/  BSYNC B1 ;  /* 0x0000000000017941 */ /* 0x000fea0003800000 */
.L_x_3291:
[----:B----4-:R-:W4:Y:S04]  /*4b40*/  LDL R0, [R1+0x84] ;  /* 0x0000840001007983 */ /* 0x010f280000100800 */
[----:B------:R-:W0:Y:S01]  /*4b50*/  LDGDEPBAR ;  /* 0x00000000000079af */ /* 0x000e220000000000 */
[----:B----4-:R-:W-:-:S05]  /*4b60*/  IMAD.IADD R0, R64, 0x1, -R0 ;  /* 0x0000000140007824 */ /* 0x010fca00078e0a00 */
[C---:B------:R-:W-:Y:S02]  /*4b70*/  ISETP.GT.AND P3, PT, R0.reuse, RZ, PT ;  /* 0x000000ff0000720c */ /* 0x040fe40003f64270 */
[C---:B------:R-:W-:Y:S02]  /*4b80*/  ISETP.GT.AND P2, PT, R0.reuse, 0x1, PT ;  /* 0x000000010000780c */ /* 0x040fe40003f44270 */
[----:B------:R-:W-:Y:S02]  /*4b90*/  ISETP.GT.AND P1, PT, R0, 0x8, PT ;  /* 0x000000080000780c */ /* 0x000fe40003f24270 */
[----:B-1----:R-:W-:Y:S02]  /*4ba0*/  FSEL R9, R38, -INF , P3 ;  /* 0xff80000026097808 */ /* 0x002fe40001800000 */
        /* <DEDUP_REMOVED lines=18> */
[----:B------:R-:W-:Y:S02]  /*4cd0*/  FSEL R19, R23, -INF , P1 ;  /* 0xff80000017137808 */ /* 0x000fe40000800000 */
[----:B--23--:R-:W-:-:S02]  /*4ce0*/  FSEL R12, R21, -INF , P1 ;  /* 0xff800000150c7808 */ /* 0x00cfc40000800000 */
[----:B------:R-:W-:Y:S02]  /*4cf0*/  ISETP.GT.AND P2, PT, R0, 0x18, PT ;  /* 0x000000180000780c */ /* 0x000fe40003f44270 */
[----:B------:R-:W-:Y:S02]  /*4d00*/  FMNMX.FTZ R3, R13, R3, !PT ;  /* 0x000000030d037209 */ /* 0x000fe40007810000 */
[----:B------:R-:W-:Y:S02]  /*4d10*/  FMNMX.FTZ R2, R18, R2, !PT ;  /* 0x0000000212027209 */ /* 0x000fe40007810000 */
[----:B------:R-:W-:Y:S02]  /*4d20*/  ISETP.GT.AND P1, PT, R0, 0x19, PT ;  /* 0x000000190000780c */ /* 0x000fe40003f24270 */
[----:B------:R-:W-:Y:S02]  /*4d30*/  FSEL R24, R30, -INF , P2 ;  /* 0xff8000001e187808 */ /* 0x000fe40001000000 */
[----:B------:R-:W-:-:S02]  /*4d40*/  FSEL R15, R28, -INF , P2 ;  /* 0xff8000001c0f7808 */ /* 0x000fc40001000000 */
        /* <DEDUP_REMOVED lines=30> */
.L_x_3380:
[----:B-12---:R-:W-:Y:S01]  /*4f30*/  FMNMX.FTZ R4, R4, R0, !PT ;  /* 0x0000000004047209 */ /* 0x006fe20007810000 */
[----:B------:R-:W-:Y:S05]  /*4f40*/  BRA.DIV ~URZ, `(.L_x_3299) ;  /* 0x0000a9827f007947 */ /* 0x000fea000b800000 */
[----:B------:R-:W1:Y:S04]  /*4f50*/  SHFL.BFLY PT, R0, R5, 0x2, 0x1f ;  /* 0x0c401f0005007f89 */ /* 0x000e6800000e0000 */
[----:B------:R-:W2:Y:S01]  /*4f60*/  SHFL.BFLY PT, R2, R4, 0x1, 0x1f ;  /* 0x0c201f0004027f89 */ /* 0x000ea200000e0000 */
[----:B-1----:R-:W-:-:S02]  /*4f70*/  FMNMX.FTZ R5, R5, R0, !PT ;  /* 0x0000000005057209 */ /* 0x002fc40007810000 */
[----:B--2---:R-:W-:-:S03]  /*4f80*/  FMNMX.FTZ R134, R4, R2, !PT ;  /* 0x0000000204867209 */ /* 0x004fc60007810000 */
[----:B------:R1:W2:Y:S04]  /*4f90*/  SHFL.BFLY PT, R3, R5, 0x1, 0x1f ;  /* 0x0c201f0005037f89 */ /* 0x0002a800000e0000 */
.L_x_3381:
        /* <DEDUP_REMOVED lines=44> */
[C---:B-1----:R-:W-:Y:S07]  /*5260*/  HMMA.16816.F32.BF16 R40, R8.reuse, R4, RZ ;  /* 0x000000040828723c */ /* 0x042fee00000418ff */
[----:B------:R-:W-:Y:S01]  /*5270*/  F2FP.BF16.PACK_AB R4, R127, R117 ;  /* 0x000000757f04723e */ /* 0x000fe200000010ff */
[----:B------:R-:W-:Y:S01]  /*5280*/  HMMA.16816.F32.BF16 R20, R8, R6, RZ ;  /* 0x000000060814723c */ /* 0x000fe200000418ff */
[----:B--2---:R-:W-:-:S04]  /*5290*/  FFMA.FTZ R3, R14, c[0x0][0x2d0], -R2 ;  /* 0x0000b4000e037a23 */ /* 0x004fc80000010802 */
[----:B------:R1:W2:Y:S03]  /*52a0*/  MUFU.EX2 R126, R3 ;  /* 0x00000003007e7308 */ /* 0x0002a60000000800 */
[----:B------:R-:W-:Y:S01]  /*52b0*/  HMMA.16816.F32.BF16 R12, R8, R30, RZ ;  /* 0x0000001e080c723c */ /* 0x000fe200000418ff */
[----:B-1----:R-:W-:Y:S01]  /*52c0*/  FFMA.FTZ R3, R18, c[0x0][0x2d0], -R0 ;  /* 0x0000b40012037a23 */ /* 0x002fe20000010800 */
[----:B--2---:R-:W-:-:S03]  /*52d0*/  F2FP.BF16.PACK_AB R6, R126, R125 ;  /* 0x0000007d7e06723e */ /* 0x004fc600000010ff */
[----:B------:R1:W-:Y:S02]  /*52e0*/  MUFU.EX2 R118, R3 ;  /* 0x0000000300767308 */ /* 0x0003e40000000800 */
[--C-:B-1----:R-:W-:Y:S02]  /*52f0*/  FFMA.FTZ R3, R19, c[0x0][0x2d0], -R0.reuse ;  /* 0x0000b40013037a23 */ /* 0x102fe40000010800 */
[C---:B------:R-:W-:Y:S04]  /*5300*/  HMMA.16816.F32.BF16 R16, R8.reuse, R28, RZ ;  /* 0x0000001c0810723c */ /* 0x040fe800000418ff */
[----:B------:R1:W2:Y:S04]  /*5310*/  MUFU.EX2 R124, R3 ;  /* 0x00000003007c7308 */ /* 0x0002a80000000800 */
[----:B------:R-:W-:Y:S01]  /*5320*/  HMMA.16816.F32.BF16 R28, R8, R50, RZ ;  /* 0x00000032081c723c */ /* 0x000fe200000418ff */
[----:B-1----:R-:W-:Y:S01]  /*5330*/  FFMA.FTZ R3, R24, c[0x0][0x2d0], -R0 ;  /* 0x0000b40018037a23 */ /* 0x002fe20000010800 */
[----:B--2---:R-:W-:-:S03]  /*5340*/  F2FP.BF16.PACK_AB R5, R124, R118 ;  /* 0x000000767c05723e */ /* 0x004fc600000010ff */
[----:B------:R1:W-:Y:S02]  /*5350*/  MUFU.EX2 R129, R3 ;  /* 0x0000000300817308 */ /* 0x0003e40000000800 */
[----:B-1----:R-:W-:Y:S02]  /*5360*/  FFMA.FTZ R3, R25, c[0x0][0x2d0], -R0 ;  /* 0x0000b40019037a23 */ /* 0x002fe40000010800 */
[----:B------:R-:W-:Y:S04]  /*5370*/  HMMA.16816.F32.BF16 R24, R8, R56, RZ ;  /* 0x000000380818723c */ /* 0x000fe800000418ff */
        /* <DEDUP_REMOVED lines=73> */
[----:B------:R-:W-:Y:S01]  /*5810*/  IMAD.MOV.U32 R50, RZ, RZ, R99 ;  /* 0x000000ffff327224 */ /* 0x000fe200078e0063 */
[----:B------:R-:W-:Y:S01]  /*5820*/  HMMA.16816.F32.BF16 R172, R4, R38, R24 ;  /* 0x0000002604ac723c */ /* 0x000fe20000041818 */
[----:B------:R-:W2:Y:S01]  /*5830*/  LDSM.16.MT88.4 R24, [R241+0x3800] ;  /* 0x00380000f118783b */ /* 0x000ea20000004200 */
[----:B------:R-:W-:Y:S01]  /*5840*/  MOV R85, R22 ;  /* 0x0000001600557202 */ /* 0x000fe20000000f00 */
[----:B------:R-:W-:Y:S01]  /*5850*/  IMAD.MOV.U32 R84, RZ, RZ, R23 ;  /* 0x000000ffff547224 */ /* 0x000fe200078e0017 */
[----:B------:R-:W-:Y:S02]  /*5860*/  MOV R92, R21 ;  /* 0x00000015005c7202 */ /* 0x000fe40000000f00 */
[----:B------:R-:W-:Y:S01]  /*5870*/  MOV R3, R20 ;  /* 0x0000001400037202 */ /* 0x000fe20000000f00 */
[----:B------:R-:W-:Y:S01]  /*5880*/  IMAD.MOV.U32 R39, RZ, RZ, R96 ;  /* 0x000000ffff277224 */ /* 0x000fe200078e0060 */
[----:B------:R-:W-:Y:S01]  /*5890*/  HMMA.16816.F32.BF16 R20, R8, R48, RZ ;  /* 0x000000300814723c */ /* 0x000fe200000418ff */
[----:B------:R-:W-:-:S02]  /*58a0*/  MOV R38, R97 ;  /* 0x0000006100267202 */ /* 0x000fc40000000f00 */
[----:B------:R-:W-:-:S04]  /*58b0*/  MOV R51, R102 ;  /* 0x0000006600337202 */ /* 0x000fc80000000f00 */
[----:B------:R-:W-:Y:S01]  /*58c0*/  MOV R49, R103 ;  /* 0x0000006700317202 */ /* 0x000fe20000000f00 */
[----:B------:R-:W-:Y:S01]  /*58d0*/  HMMA.16816.F32.BF16 R176, R4, R58, R12 ;  /* 0x0000003a04b0723c */ /* 0x000fe2000004180c */
[----:B------:R-:W-:-:S06]  /*58e0*/  IMAD.MOV.U32 R48, RZ, RZ, R104 ;  /* 0x000000ffff307224 */ /* 0x000fcc00078e0068 */
[----:B------:R-:W-:Y:S01]  /*58f0*/  IMAD.MOV.U32 R58, RZ, RZ, R91 ;  /* 0x000000ffff3a7224 */ /* 0x000fe200078e005b */
[----:B---3--:R-:W-:Y:S01]  /*5900*/  HMMA.16816.F32.BF16 R12, R8, R52, RZ ;  /* 0x00000034080c723c */ /* 0x008fe200000418ff */
[----:B------:R-:W-:-:S06]  /*5910*/  MOV R59, R90 ;  /* 0x0000005a003b7202 */ /* 0x000fcc0000000f00 */
[----:B------:R-:W-:Y:S01]  /*5920*/  IMAD.MOV.U32 R53, RZ, RZ, R88 ;  /* 0x000000ffff357224 */ /* 0x000fe200078e0058 */
[----:B------:R-:W-:Y:S01]  /*5930*/  HMMA.16816.F32.BF16 R68, R4, R36, R28 ;  /* 0x000000240444723c */ /* 0x000fe2000004181c */
[----:B------:R-:W3:Y:S01]  /*5940*/  LDSM.16.MT88.4 R28, [R238+0x4800] ;  /* 0x00480000ee1c783b */ /* 0x000ee20000004200 */
[----:B------:R-:W-:-:S05]  /*5950*/  IMAD.MOV.U32 R52, RZ, RZ, R86 ;  /* 0x000000ffff347224 */ /* 0x000fca00078e0056 */
[----:B------:R-:W-:Y:S01]  /*5960*/  MOV R37, R98 ;  /* 0x0000006200257202 */ /* 0x000fe20000000f00 */
[----:B----4-:R-:W-:Y:S01]  /*5970*/  HMMA.16816.F32.BF16 R88, R4, R32, R20 ;  /* 0x000000200458723c */ /* 0x010fe20000041814 */
[----:B------:R-:W-:-:S06]  /*5980*/  MOV R36, R95 ;  /* 0x0000005f00247202 */ /* 0x000fcc0000000f00 */
[----:B------:R-:W-:Y:S01]  /*5990*/  MOV R33, R87 ;  /* 0x0000005700217202 */ /* 0x000fe20000000f00 */
[----:B------:R-:W-:Y:S01]  /*59a0*/  HMMA.16816.F32.BF16 R96, R4, R34, R16 ;  /* 0x000000220460723c */ /* 0x000fe20000041810 */
[----:B------:R-:W-:-:S06]  /*59b0*/  MOV R32, R93 ;  /* 0x0000005d00207202 */ /* 0x000fcc0000000f00 */
[----:B------:R-:W-:Y:S01]  /*59c0*/  MOV R34, R85 ;  /* 0x0000005500227202 */ /* 0x000fe20000000f00 */
[----:B-1----:R-:W-:Y:S01]  /*59d0*/  HMMA.16816.F32.BF16 R16, R8, R40, RZ ;  /* 0x000000280810723c */ /* 0x002fe200000418ff */
[----:B------:R-:W-:-:S06]  /*59e0*/  MOV R35, R84 ;  /* 0x0000005400237202 */ /* 0x000fcc0000000f00 */
[----:B------:R-:W-:Y:S01]  /*59f0*/  IMAD.MOV.U32 R40, RZ, RZ, R50 ;  /* 0x000000ffff287224 */ /* 0x000fe200078e0032 */
[----:B------:R-:W-:Y:S01]  /*5a00*/  HMMA.16816.F32.BF16 R84, R4, R44, R12 ;  /* 0x0000002c0454723c */ /* 0x000fe2000004180c */
[----:B------:R-:W-:Y:S02]  /*5a10*/  MOV R41, R51 ;  /* 0x0000003300297202 */ /* 0x000fe40000000f00 */
[----:B------:R-:W-:Y:S02]  /*5a20*/  MOV R50, R131 ;  /* 0x0000008300327202 */ /* 0x000fe40000000f00 */
[----:B------:R-:W-:Y:S02]  /*5a30*/  MOV R51, R130 ;  /* 0x0000008200337202 */ /* 0x000fe40000000f00 */
[----:B------:R-:W-:Y:S01]  /*5a40*/  IMAD.MOV.U32 R45, RZ, RZ, R92 ;  /* 0x000000ffff2d7224 */ /* 0x000fe200078e005c */
[----:B------:R-:W-:Y:S01]  /*5a50*/  HMMA.16816.F32.BF16 R12, R8, R42, RZ ;  /* 0x0000002a080c723c */ /* 0x000fe200000418ff */
[----:B------:R-:W-:Y:S01]  /*5a60*/  MOV R44, R3 ;  /* 0x00000003002c7202 */ /* 0x000fe20000000f00 */
[----:B------:R-:W-:-:S04]  /*5a70*/  FADD.FTZ R3, R101, R100 ;  /* 0x0000006465037221 */ /* 0x000fc80000010000 */
[----:B------:R-:W-:Y:S01]  /*5a80*/  FADD.FTZ R3, R116, R3 ;  /* 0x0000000374037221 */ /* 0x000fe20000010000 */
[----:B------:R-:W-:Y:S01]  /*5a90*/  MOV R42, R48 ;  /* 0x00000030002a7202 */ /* 0x000fe20000000f00 */
[----:B--2---:R-:W-:Y:S01]  /*5aa0*/  HMMA.16816.F32.BF16 R92, R4, R24, R16 ;  /* 0x00000018045c723c */ /* 0x004fe20000041810 */
[----:B------:R-:W1:Y:S01]  /*5ab0*/  LDSM.16.MT88.4 R16, [R238+0x5000] ;  /* 0x00500000ee10783b */ /* 0x000e620000004200 */
[----:B------:R-:W-:Y:S01]  /*5ac0*/  FADD.FTZ R3, R110, R3 ;  /* 0x000000036e037221 */ /* 0x000fe20000010000 */
[----:B------:R-:W-:Y:S01]  /*5ad0*/  MOV R43, R49 ;  /* 0x00000031002b7202 */ /* 0x000fe20000000f00 */
[----:B------:R-:W-:Y:S01]  /*5ae0*/  IMAD.MOV.U32 R48, RZ, RZ, R135 ;  /* 0x000000ffff307224 */ /* 0x000fe200078e0087 */
[----:B------:R-:W-:Y:S02]  /*5af0*/  MOV R49, R132 ;  /* 0x0000008400317202 */ /* 0x000fe40000000f00 */
[----:B------:R-:W-:Y:S01]  /*5b00*/  FADD.FTZ R24, R117, R3 ;  /* 0x0000000375187221 */ /* 0x000fe20000010000 */
[----:B------:R-:W-:Y:S07]  /*5b10*/  HMMA.16816.F32.BF16 R20, R8, R54, RZ ;  /* 0x000000360814723c */ /* 0x000fee00000418ff */
[----:B------:R-:W-:Y:S01]  /*5b20*/  MOV R54, R32 ;  /* 0x0000002000367202 */ /* 0x000fe20000000f00 */
[----:B------:R-:W-:Y:S01]  /*5b30*/  HMMA.16816.F32.BF16 R112, R4, R26, R12 ;  /* 0x0000001a0470723c */ /* 0x000fe2000004180c */
[----:B------:R-:W-:Y:S01]  /*5b40*/  MOV R55, R33 ;  /* 0x0000002100377202 */ /* 0x000fe20000000f00 */
[----:B------:R-:W-:Y:S01]  /*5b50*/  IMAD.MOV.U32 R32, RZ, RZ, R155 ;  /* 0x000000ffff207224 */ /* 0x000fe200078e009b */
[----:B------:R-:W-:-:S04]  /*5b60*/  MOV R33, R154 ;  /* 0x0000009a00217202 */ /* 0x000fc80000000f00 */
[--C-:B------:R-:W-:Y:S01]  /*5b70*/  FFMA.FTZ R27, R74, c[0x0][0x2d0], -R2.reuse ;  /* 0x0000b4004a1b7a23 */ /* 0x100fe20000010802 */
[----:B---3--:R-:W-:Y:S01]  /*5b80*/  HMMA.16816.F32.BF16 R12, R8, R28, RZ ;  /* 0x0000001c080c723c */ /* 0x008fe200000418ff */
[----:B------:R-:W-:-:S06]  /*5b90*/  FFMA.FTZ R26, R73, c[0x0][0x2d0], -R2 ;  /* 0x0000b400491a7a23 */ /* 0x000fcc0000010802 */
[----:B------:R-:W-:Y:S01]  /*5ba0*/  FFMA.FTZ R28, R76, c[0x0][0x2d0], -R2 ;  /* 0x0000b4004c1c7a23 */ /* 0x000fe20000010802 */
[----:B------:R-:W-:Y:S01]  /*5bb0*/  HMMA.16816.F32.BF16 R104, R4, R46, R20 ;  /* 0x0000002e0468723c */ /* 0x000fe20000041814 */
[----:B------:R-:W2:Y:S01]  /*5bc0*/  LDSM.16.MT88.4 R20, [R240+0x4800] ;  /* 0x00480000f014783b */ /* 0x000ea20000004200 */
[----:B------:R-:W-:Y:S01]  /*5bd0*/  FFMA.FTZ R29, R78, c[0x0][0x2d0], -R0 ;  /* 0x0000b4004e1d7a23 */ /* 0x000fe20000010800 */
[----:B------:R-:W-:Y:S01]  /*5be0*/  MOV R76, R44 ;  /* 0x0000002c004c7202 */ /* 0x000fe20000000f00 */
[----:B------:R-:W-:Y:S02]  /*5bf0*/  IMAD.MOV.U32 R44, RZ, RZ, R147 ;  /* 0x000000ffff2c7224 */ /* 0x000fe400078e0093 */
[----:B------:R-:W-:Y:S01]  /*5c00*/  IMAD.MOV.U32 R78, RZ, RZ, R34 ;  /* 0x000000ffff4e7224 */ /* 0x000fe200078e0022 */
[----:B------:R-:W-:Y:S02]  /*5c10*/  MOV R46, R145 ;  /* 0x00000091002e7202 */ /* 0x000fe40000000f00 */
[----:B------:R-:W-:-:S02]  /*5c20*/  MOV R47, R144 ;  /* 0x00000090002f7202 */ /* 0x000fc40000000f00 */
[----:B------:R-:W-:-:S05]  /*5c30*/  MOV R34, R153 ;  /* 0x0000009900227202 */ /* 0x000fca0000000f00 */
        /* <DEDUP_REMOVED lines=10> */
[----:B------:R-:W-:Y:S01]  /*5ce0*/  FADD.FTZ R2, R125, R2 ;  /* 0x000000027d027221 */ /* 0x000fe20000010000 */
[----:B------:R-:W-:Y:S01]  /*5cf0*/  MOV R35, R152 ;  /* 0x0000009800237202 */ /* 0x000fe20000000f00 */
[--C-:B------:R-:W-:Y:S01]  /*5d00*/  FFMA.FTZ R24, R77, c[0x0][0x2d0], -R0.reuse ;  /* 0x0000b4004d187a23 */ /* 0x100fe20000010800 */
[----:B------:R-:W-:Y:S01]  /*5d10*/  MOV R77, R45 ;  /* 0x0000002d004d7202 */ /* 0x000fe20000000f00 */
[----:B------:R-:W-:Y:S01]  /*5d20*/  FFMA.FTZ R31, R75, c[0x0][0x2d0], -R0 ;  /* 0x0000b4004b1f7a23 */ /* 0x000fe20000010800 */
[----:B------:R-:W-:Y:S01]  /*5d30*/  MOV R45, R146 ;  /* 0x00000092002d7202 */ /* 0x000fe20000000f00 */
[----:B------:R-:W-:Y:S01]  /*5d40*/  FADD.FTZ R3, R124, R3 ;  /* 0x000000037c037221 */ /* 0x000fe20000010000 */
[----:B------:R-:W-:Y:S01]  /*5d50*/  HMMA.16816.F32.BF16 R120, R4, R18, R12 ;  /* 0x000000120478723c */ /* 0x000fe2000004180c */
[----:B------:R-:W1:Y:S01]  /*5d60*/  LDSM.16.MT88.4 R16, [R240+0x5000] ;  /* 0x00500000f010783b */ /* 0x000e620000004200 */
[----:B------:R-:W-:-:S02]  /*5d70*/  FADD.FTZ R0, R126, R2 ;  /* 0x000000027e007221 */ /* 0x000fc40000010000 */
[----:B------:R-:W-:Y:S01]  /*5d80*/  FADD.FTZ R2, R129, R3 ;  /* 0x0000000381027221 */ /* 0x000fe20000010000 */
[----:B------:R-:W-:Y:S01]  /*5d90*/  LDSM.16.MT88.4 R144, [R240+0x1000] ;  /* 0x00100000f090783b */ /* 0x000fe20000004200 */
[----:B------:R-:W-:Y:S02]  /*5da0*/  MUFU.EX2 R3, R31 ;  /* 0x0000001f00037308 */ /* 0x000fe40000000800 */
[----:B--2---:R-:W-:Y:S01]  /*5db0*/  HMMA.16816.F32.BF16 R12, R8, R20, RZ ;  /* 0x00000014080c723c */ /* 0x004fe200000418ff */
[----:B------:R-:W-:Y:S01]  /*5dc0*/  FADD.FTZ R2, R128, R2 ;  /* 0x0000000280027221 */ /* 0x000fe20000010000 */
[----:B------:R-:W-:Y:S04]  /*5dd0*/  LDSM.16.MT88.4 R152, [R238+0x1000] ;  /* 0x00100000ee98783b */ /* 0x000fe80000004200 */
[----:B------:R-:W-:Y:S11]  /*5de0*/  LDSM.16.MT88.4 R72, [R238+0x4000] ;  /* 0x00400000ee48783b */ /* 0x000ff60000004200 */
[----:B------:R-:W-:Y:S07]  /*5df0*/  @!UPT UIADD3 URZ, URZ, URZ, URZ ;  /* 0x0000003f3f3ff290 */ /* 0x000fee000fffe03f */
        /* <DEDUP_REMOVED lines=43> */
[C---:B---3--:R-:W-:Y:S01]  /*60b0*/  HMMA.16816.F32.BF16 R28, R128.reuse, R32, R40 ;  /* 0x00000020801c723c */ /* 0x048fe20000041828 */
[----:B------:R-:W3:Y:S07]  /*60c0*/  LDSM.16.MT88.4 R40, [R238+0x2800] ;  /* 0x00280000ee28783b */ /* 0x000eee0000004200 */
[C---:B------:R-:W-:Y:S01]  /*60d0*/  HMMA.16816.F32.BF16 R32, R128.reuse, R34, R36 ;  /* 0x000000228020723c */ /* 0x040fe20000041824 */
[----:B-1----:R-:W5:Y:S07]  /*60e0*/  LDL R0, [R1+0xc] ;  /* 0x00000c0001007983 */ /* 0x002f6e0000100800 */
[C---:B--2---:R-:W-:Y:S08]  /*60f0*/  HMMA.16816.F32.BF16 R140, R128.reuse, R136, R140 ;  /* 0x00000088808c723c */ /* 0x044ff0000004188c */
[----:B------:R-:W-:Y:S08]  /*6100*/  HMMA.16816.F32.BF16 R136, R128, R138, R44 ;  /* 0x0000008a8088723c */ /* 0x000ff0000004182c */
[----:B----4-:R-:W-:Y:S08]  /*6110*/  HMMA.16816.F32.BF16 R16, R4, R8, R16 ;  /* 0x000000080410723c */ /* 0x010ff00000041810 */
        /* <DEDUP_REMOVED lines=24> */
[----:B------:R-:W1:Y:S01]  /*62a0*/  LDSM.16.MT88.4 R120, [R239+0x5800] ;  /* 0x00580000ef78783b */ /* 0x000e620000004200 */
[----:B------:R-:W-:-:S06]  /*62b0*/  IADD3 R252, R252, -0x2, RZ ;  /* 0xfffffffefcfc7810 */ /* 0x000fcc0007ffe0ff */
[C---:B------:R-:W-:Y:S08]  /*62c0*/  HMMA.16816.F32.BF16 R60, R128.reuse, R64, R60 ;  /* 0x00000040803c723c */ /* 0x040ff0000004183c */
[C---:B------:R-:W-:Y:S08]  /*62d0*/  HMMA.16816.F32.BF16 R68, R128.reuse, R72, R68 ;  /* 0x000000488044723c */ /* 0x040ff00000041844 */
[C---:B--2---:R-:W-:Y:S08]  /*62e0*/  HMMA.16816.F32.BF16 R108, R128.reuse, R112, R108 ;  /* 0x00000070806c723c */ /* 0x044ff0000004186c */
[C---:B------:R-:W-:Y:S08]  /*62f0*/  HMMA.16816.F32.BF16 R64, R128.reuse, R66, R176 ;  /* 0x000000428040723c */ /* 0x040ff000000418b0 */
[C---:B-1----:R-:W-:Y:S08]  /*6300*/  HMMA.16816.F32.BF16 R116, R128.reuse, R120, R116 ;  /* 0x000000788074723c */ /* 0x042ff00000041874 */
[C---:B------:R-:W-:Y:S08]  /*6310*/  HMMA.16816.F32.BF16 R120, R128.reuse, R122, R124 ;  /* 0x0000007a8078723c */ /* 0x040ff0000004187c */
[C---:B------:R-:W-:Y:S08]  /*6320*/  HMMA.16816.F32.BF16 R72, R128.reuse, R74, R172 ;  /* 0x0000004a8048723c */ /* 0x040ff000000418ac */
[C---:B------:R-:W-:Y:S08]  /*6330*/  HMMA.16816.F32.BF16 R112, R128.reuse, R114, R168 ;  /* 0x000000728070723c */ /* 0x040ff000000418a8 */
[C---:B------:R-:W-:Y:S08]  /*6340*/  HMMA.16816.F32.BF16 R124, R128.reuse, R4, R16 ;  /* 0x00000004807c723c */ /* 0x040ff00000041810 */
[----:B------:R-:W-:Y:S01]  /*6350*/  HMMA.16816.F32.BF16 R128, R128, R6, R12 ;  /* 0x000000068080723c */ /* 0x000fe2000004180c */
[----:B-----5:R-:W-:Y:S11]  /*6360*/  ISETP.GE.AND P1, PT, R252, R0, PT ;  /* 0x00000000fc00720c */ /* 0x020ff60003f26270 */
[----:B------:R-:W-:Y:S02]  /*6370*/  @!UPT UIADD3 URZ, URZ, URZ, URZ ;  /* 0x0000003f3f3ff290 */ /* 0x000fe4000fffe03f */
[----:B------:R-:W-:Y:S05]  /*6380*/  @!P1 BRA `(.L_x_3300) ;  /* 0x0000308000009947 */ /* 0x000fea0003800000 */
.L_x_3312:
[----:B------:R-:W2:Y:S01]  /*6390*/  LDL.64 R6, [R1+0x28] ;  /* 0x0000280001067983 */ /* 0x000ea20000100a00 */
[----:B------:R-:W-:Y:S04]  /*63a0*/  DEPBAR.LE SB0, 0x0 ;  /* 0x000080000000791a */ /* 0x000fe80000000000 */
[----:B------:R-:W3:Y:S01]  /*63b0*/  LDL R5, [R1+0x38] ;  /* 0x0000380001057983 */ /* 0x000ee20000100800 */
[----:B------:R-:W-:Y:S01]  /*63c0*/  WARPSYNC 0xffffffff ;  /* 0xffffffff00007948 */ /* 0x000fe20003800000 */
[C---:B------:R-:W-:Y:S01]  /*63d0*/  IMAD.WIDE.U32 R2, R251.reuse, c[0x0][0x208], RZ ;  /* 0x00008200fb027a25 */ /* 0x040fe200078e00ff */
[----:B------:R-:W-:Y:S01]  /*63e0*/  SHF.R.S32.HI R0, RZ, 0x1f, R251 ;  /* 0x0000001fff007819 */ /* 0x000fe200000114fb */
[----:B------:R-:W1:Y:S02]  /*63f0*/  S2R R4, SR_TID.X ;  /* 0x0000000000047919 */ /* 0x000e640000002100 */
[----:B------:R-:W-:Y:S02]  /*6400*/  IMAD.MOV.U32 R135, RZ, RZ, R134 ;  /* 0x000000ffff877224 */ /* 0x000fe400078e0086 */
[----:B------:R-:W-:Y:S01]  /*6410*/  BAR.SYNC.DEFER_BLOCKING 0x0 ;  /* 0x0000000000007b1d */ /* 0x000fe20000010000 */
[----:B------:R-:W-:Y:S04]  /*6420*/  IMAD R0, R0, c[0x0][0x208], RZ ;  /* 0x0000820000007a24 */ /* 0x000fe800078e02ff */
[----:B------:R-:W-:Y:S04]  /*6430*/  IMAD R0, R251, c[0x0][0x20c], R0 ;  /* 0x00008300fb007a24 */ /* 0x000fe800078e0200 */
[----:B------:R-:W-:Y:S01]  /*6440*/  IMAD.IADD R3, R3, 0x1, R0 ;  /* 0x0000000103037824 */ /* 0x000fe200078e0200 */
[----:B------:R-:W-:Y:S03]  /*6450*/  IADD3 R0, R236, 0x20, RZ ;  /* 0x00000020ec007810 */ /* 0x000fe60007ffe0ff */
[----:B------:R-:W-:Y:S01]  /*6460*/  IMAD.WIDE.U32 R2, R250, c[0x0][0x218], R2 ;  /* 0x00008600fa027a25 */ /* 0x000fe200078e0002 */
[----:B------:R4:W2:Y:S01]  /*6470*/  LDSM.16.M88.4 R16, [R236+0x800] ;  /* 0x00080000ec10783b */ /* 0x0008a20000000200 */
[----:B-1----:R-:W-:Y:S03]  /*6480*/  SHF.R.S32.HI R8, RZ, 0x1f, R4 ;  /* 0x0000001fff087819 */ /* 0x002fe60000011404 */
[----:B------:R4:W1:Y:S01]  /*6490*/  LDSM.16.M88.4 R24, [R236+0x1000] ;  /* 0x00100000ec18783b */ /* 0x0008620000000200 */
[----:B------:R-:W-:Y:S04]  /*64a0*/  LEA.HI R8, R8, R4, RZ, 0x3 ;  /* 0x0000000408087211 */ /* 0x000fe800078f18ff */
[----:B------:R-:W-:Y:S05]  /*64b0*/  LOP3.LUT R8, R8, 0xfffffff8, RZ, 0xc0, !PT ;  /* 0xfffffff808087812 */ /* 0x000fea00078ec0ff */
[----:B------:R-:W-:Y:S01]  /*64c0*/  IMAD.IADD R8, R4, 0x1, -R8 ;  /* 0x0000000104087824 */ /* 0x000fe200078e0a08 */
[----:B------:R-:W-:Y:S04]  /*64d0*/  SHF.R.S32.HI R4, RZ, 0x1f, R250 ;  /* 0x0000001fff047819 */ /* 0x000fe800000114fa */
[----:B------:R-:W-:Y:S01]  /*64e0*/  LOP3.LUT P1, RZ, R8, 0x2, RZ, 0xc0, !PT ;  /* 0x0000000208ff7812 */ /* 0x000fe2000782c0ff */
[----:B------:R-:W-:Y:S01]  /*64f0*/  IMAD R4, R4, c[0x0][0x218], RZ ;  /* 0x0000860004047a24 */ /* 0x000fe200078e02ff */
[----:B------:R4:W1:Y:S03]  /*6500*/  LDSM.16.M88.4 R8, [R236] ;  /* 0x00000000ec08783b */ /* 0x0008660000000200 */
[----:B------:R-:W-:Y:S08]  /*6510*/  IMAD R4, R250, c[0x0][0x21c], R4 ;  /* 0x00008700fa047a24 */ /* 0x000ff000078e0204 */
[----:B------:R-:W-:Y:S05]  /*6520*/  @P1 IADD3 R0, R236, -0x20, RZ ;  /* 0xffffffe0ec001810 */ /* 0x000fea0007ffe0ff */
[----:B------:R4:W1:Y:S04]  /*6530*/  LDSM.16.M88.4 R168, [R0] ;  /* 0x0000000000a8783b */ /* 0x0008680000000200 */
[----:B------:R4:W1:Y:S04]  /*6540*/  LDSM.16.M88.4 R172, [R0+0x800] ;  /* 0x0008000000ac783b */ /* 0x0008680000000200 */
[----:B------:R4:W1:Y:S01]  /*6550*/  LDSM.16.M88.4 R176, [R0+0x1000] ;  /* 0x0010000000b0783b */ /* 0x0008620000000200 */
[----:B--2---:R-:W-:Y:S04]  /*6560*/  IADD3 R2, P2, R6, R2, RZ ;  /* 0x0000000206027210 */ /* 0x004fe80007f5e0ff */
[C---:B------:R-:W-:Y:S02]  /*6570*/  LEA R7, P1, R2.reuse, c[0x0][0x1f8], 0x1 ;  /* 0x00007e0002077a11 */ /* 0x040fe400078208ff */
[----:B---3--:R-:W-:Y:S02]  /*6580*/  IADD3.X R3, R5, R3, R4, P2, !PT ;  /* 0x0000000305037210 */ /* 0x008fe400017fe404 */
[----:B------:R-:W-:Y:S02]  /*6590*/  IADD3 R5, R249, 0xc0, RZ ;  /* 0x000000c0f9057810 */ /* 0x000fe40007ffe0ff */
[----:B------:R-:W-:Y:S02]  /*65a0*/  LEA.HI.X R6, R2, c[0x0][0x1fc], R3, 0x1, P1 ;  /* 0x00007f0002067a11 */ /* 0x000fe400008f0c03 */
[----:B------:R-:W-:Y:S01]  /*65b0*/  ISETP.GE.AND P2, PT, R5, c[0x0][0x1d4], PT ;  /* 0x0000750005007a0c */ /* 0x000fe20003f46270 */
[----:B------:R-:W-:-:S10]  /*65c0*/  BRA.DIV ~URZ, `(.L_x_3301) ;  /* 0x000094027f007947 */ /* 0x000fd4000b800000 */
[----:B-1--4-:R1:W2:Y:S02]  /*65d0*/  SHFL.IDX PT, R0, R6, RZ, 0x181f ;  /* 0x00181fff06007589 */ /* 0x0122a400000e0000 */
.L_x_3382:
[----:B------:R-:W-:Y:S01]  /*65e0*/  SHF.R.S32.HI R3, RZ, 0x1f, R249 ;  /* 0x0000001fff037819 */ /* 0x000fe200000114f9 */
[----:B------:R-:W3:Y:S01]  /*65f0*/  SHFL.IDX PT, R2, R7, RZ, 0x181f ;  /* 0x00181fff07027589 */ /* 0x000ee200000e0000 */
[C---:B------:R-:W-:Y:S01]  /*6600*/  IADD3 R12, R249.reuse, 0x40, RZ ;  /* 0x00000040f90c7810 */ /* 0x040fe20007ffe0ff */
[----:B------:R-:W-:Y:S01]  /*6610*/  BSSY B0, `(.L_x_3302) ;  /* 0x0000037000007945 */ /* 0x000fe20003800000 */
[C---:B------:R-:W-:Y:S02]  /*6620*/  IADD3 R13, R249.reuse, 0x40, RZ ;  /* 0x00000040f90d7810 */ /* 0x040fe40007ffe0ff */
[C---:B------:R-:W-:Y:S02]  /*6630*/  IADD3 R14, R249.reuse, 0xc0, RZ ;  /* 0x000000c0f90e7810 */ /* 0x040fe40007ffe0ff */
[----:B------:R-:W-:Y:S02]  /*6640*/  SHF.R.S32.HI R13, RZ, 0x1f, R13 ;  /* 0x0000001fff0d7819 */ /* 0x000fe4000001140d */
[----:B------:R-:W-:Y:S02]  /*6650*/  SHF.R.S32.HI R14, RZ, 0x1f, R14 ;  /* 0x0000001fff0e7819 */ /* 0x000fe4000001140e */
[C---:B---3--:R-:W-:Y:S04]  /*6660*/  LEA R4, P1, R249.reuse, R2, 0x1 ;  /* 0x00000002f9047211 */ /* 0x048fe800078208ff */
[C---:B--2---:R-:W-:Y:S02]  /*6670*/  LEA.HI.X R5, R249.reuse, R0, R3, 0x1, P1 ;  /* 0x00000000f9057211 */ /* 0x044fe400008f0c03 */
[C---:B------:R-:W-:Y:S03]  /*6680*/  IADD3 R3, R249.reuse, 0x80, RZ ;  /* 0x00000080f9037810 */ /* 0x040fe60007ffe0ff */
[----:B------:R-:W-:Y:S01]  /*6690*/  @!PT LDS RZ, [RZ] ;  /* 0x00000000fffff984 */ /* 0x000fe20000000800 */
[----:B------:R-:W-:Y:S01]  /*66a0*/  @!PT LDS RZ, [RZ] ;  /* 0x00000000fffff984 */ /* 0x000fe20000000800 */
[----:B------:R2:W-:Y:S02]  /*66b0*/  LDGSTS.E.BYPASS.LTC128B.128 [R248+0x4080], [R4.64], !P6 ;  /* 0x0408000004f87fae */ /* 0x0005e4000f101d46 */
[C---:B--2---:R-:W-:Y:S04]  /*66c0*/  LEA R4, P1, R12.reuse, R2, 0x1 ;  /* 0x000000020c047211 */ /* 0x044fe800078208ff */
[----:B------:R-:W-:Y:S02]  /*66d0*/  LEA.HI.X R5, R12, R0, R13, 0x1, P1 ;  /* 0x000000000c057211 */ /* 0x000fe400008f0c0d */
[C---:B------:R-:W-:Y:S02]  /*66e0*/  IADD3 R13, R249.reuse, 0xc0, RZ ;  /* 0x000000c0f90d7810 */ /* 0x040fe40007ffe0ff */
[----:B------:R-:W-:Y:S01]  /*66f0*/  IADD3 R12, R249, 0x80, RZ ;  /* 0x00000080f90c7810 */ /* 0x000fe20007ffe0ff */
[----:B------:R2:W-:Y:S03]  /*6700*/  LDGSTS.E.BYPASS.LTC128B.128 [R248+0x5880], [R4.64], !P5 ;  /* 0x0588000004f87fae */ /* 0x0005e6000e901d46 */
[----:B------:R-:W-:Y:S02]  /*6710*/  SHF.R.S32.HI R12, RZ, 0x1f, R12 ;  /* 0x0000001fff0c7819 */ /* 0x000fe4000001140c */
[C---:B--2---:R-:W-:Y:S04]  /*6720*/  LEA R4, P1, R3.reuse, R2, 0x1 ;  /* 0x0000000203047211 */ /* 0x044fe800078208ff */
[----:B------:R-:W-:Y:S02]  /*6730*/  LEA.HI.X R5, R3, R0, R12, 0x1, P1 ;  /* 0x0000000003057211 */ /* 0x000fe400008f0c0c */
[----:B------:R-:W2:Y:S01]  /*6740*/  S2R R12, SR_TID.X ;  /* 0x00000000000c7919 */ /* 0x000ea20000002100 */
[C---:B------:R-:W-:Y:S03]  /*6750*/  LEA R2, P1, R13.reuse, R2, 0x1 ;  /* 0x000000020d027211 */ /* 0x040fe600078208ff */
[----:B------:R3:W-:Y:S01]  /*6760*/  LDGSTS.E.BYPASS.LTC128B.128 [R248+0x7080], [R4.64], !P4 ;  /* 0x0708000004f87fae */ /* 0x0007e2000e101d46 */
[----:B------:R-:W-:Y:S05]  /*6770*/  LEA.HI.X R3, R13, R0, R14, 0x1, P1 ;  /* 0x000000000d037211 */ /* 0x000fea00008f0c0e */
[----:B------:R3:W-:Y:S01]  /*6780*/  LDGSTS.E.BYPASS.LTC128B.128 [R248+0x8880], [R2.64], !P2 ;  /* 0x0888000002f87fae */ /* 0x0007e2000d101d46 */
[----:B--2---:R-:W-:Y:S11]  /*6790*/  ISETP.GT.AND P1, PT, R12, 0x7f, PT ;  /* 0x0000007f0c00780c */ /* 0x004ff60003f24270 */
[----:B------:R-:W-:Y:S02]  /*67a0*/  @!UPT UIADD3 URZ, URZ, URZ, URZ ;  /* 0x0000003f3f3ff290 */ /* 0x000fe4000fffe03f */
[----:B------:R-:W-:-:S05]  /*67b0*/  @P1 BRA `(.L_x_3303) ;  /* 0x000001c000001947 */ /* 0x000fca0003800000 */
[----:B---3--:R-:W-:-:S05]  /*67c0*/  BRA.DIV ~URZ, `(.L_x_3304) ;  /* 0x000092627f007947 */ /* 0x008fca000b800000 */
[----:B------:R2:W3:Y:S04]  /*67d0*/  SHFL.IDX PT, R4, R6, 0x1, 0x181f ;  /* 0x00381f0006047f89 */ /* 0x0004e800000e0000 */
[----:B------:R2:W4:Y:S02]  /*67e0*/  SHFL.IDX PT, R0, R7, 0x1, 0x181f ;  /* 0x00381f0007007f89 */ /* 0x00052400000e0000 */
.L_x_3383:
[----:B-12---:R-:W-:Y:S02]  /*67f0*/  SHF.R.S32.HI R6, RZ, 0x1f, R249 ;  /* 0x0000001fff067819 */ /* 0x006fe400000114f9 */
[C---:B----4-:R-:W-:Y:S02]  /*6800*/  LEA R2, P1, R249.reuse, R0, 0x1 ;  /* 0x00000000f9027211 */ /* 0x050fe400078208ff */
[C---:B------:R-:W-:Y:S02]  /*6810*/  IADD3 R5, R249.reuse, 0x40, RZ ;  /* 0x00000040f9057810 */ /* 0x040fe40007ffe0ff */
[C---:B---3--:R-:W-:Y:S02]  /*6820*/  LEA.HI.X R3, R249.reuse, R4, R6, 0x1, P1 ;  /* 0x00000004f9037211 */ /* 0x048fe400008f0c06 */
        /* <DEDUP_REMOVED lines=11> */
[C---:B-1----:R-:W-:Y:S04]  /*68e0*/  LEA R2, P1, R5.reuse, R0, 0x1 ;  /* 0x0000000005027211 */ /* 0x042fe800078208ff */
[----:B------:R-:W-:Y:S02]  /*68f0*/  LEA.HI.X R3, R5, R4, R6, 0x1, P1 ;  /* 0x0000000405037211 */ /* 0x000fe400008f0c06 */
[----:B------:R-:W-:Y:S02]  /*6900*/  LEA R6, P1, R13, R0, 0x1 ;  /* 0x000000000d067211 */ /* 0x000fe400078208ff */
[----:B------:R-:W-:Y:S01]  /*6910*/  IADD3 R5, R249, 0xc0, RZ ;  /* 0x000000c0f9057810 */ /* 0x000fe20007ffe0ff */
[----:B------:R1:W-:Y:S01]  /*6920*/  LDGSTS.E.BYPASS.LTC128B.128 [R248+0x6880], [R2.64], !P5 ;  /* 0x0688000002f87fae */ /* 0x0003e2000e901d46 */
[----:B------:R-:W-:Y:S05]  /*6930*/  LEA.HI.X R7, R13, R4, R14, 0x1, P1 ;  /* 0x000000040d077211 */ /* 0x000fea00008f0c0e */
[----:B------:R2:W-:Y:S01]  /*6940*/  LDGSTS.E.BYPASS.LTC128B.128 [R248+0x8080], [R6.64], !P4 ;  /* 0x0808000006f87fae */ /* 0x0005e2000e101d46 */
[C---:B-1----:R-:W-:Y:S04]  /*6950*/  LEA R2, P1, R5.reuse, R0, 0x1 ;  /* 0x0000000005027211 */ /* 0x042fe800078208ff */
[----:B------:R-:W-:Y:S05]  /*6960*/  LEA.HI.X R3, R5, R4, R12, 0x1, P1 ;  /* 0x0000000405037211 */ /* 0x000fea00008f0c0c */
[----:B------:R2:W-:Y:S04]  /*6970*/  LDGSTS.E.BYPASS.LTC128B.128 [R248+0x9880], [R2.64], !P2 ;  /* 0x0988000002f87fae */ /* 0x0005e8000d101d46 */
.L_x_3303:
[----:B---3--:R-:W-:Y:S05]  /*6980*/  BSYNC B0 ;  /* 0x0000000000007941 */ /* 0x008fea0003800000 */
.L_x_3302:
[----:B------:R-:W3:Y:S01]  /*6990*/  S2R R132, SR_TID.X ;  /* 0x0000000000847919 */ /* 0x000ee20000002100 */
[----:B------:R-:W-:Y:S05]  /*69a0*/  IADD3 R0, R236, 0x40, RZ ;  /* 0x00000040ec007810 */ /* 0x000fea0007ffe0ff */
[----:B------:R-:W0:Y:S01]  /*69b0*/  LDGDEPBAR ;  /* 0x00000000000079af */ /* 0x000e220000000000 */
[----:B------:R-:W-:Y:S01]  /*69c0*/  WARPSYNC 0xffffffff ;  /* 0xffffffff00007948 */ /* 0x000fe20003800000 */
[C---:B-12---:R-:W-:Y:S01]  /*69d0*/  HMMA.16816.F32.BF16 R4, R160.reuse, R8, RZ ;  /* 0x00000008a004723c */ /* 0x046fe200000418ff */
[----:B------:R-:W-:Y:S03]  /*69e0*/  BSSY B0, `(.L_x_3305) ;  /* 0x00000f8000007945 */ /* 0x000fe60003800000 */
[----:B------:R-:W2:Y:S04]  /*69f0*/  LDL R2, [R1+0xc] ;  /* 0x00000c0001027983 */ /* 0x000ea80000100800 */
[C---:B------:R-:W-:Y:S08]  /*6a00*/  HMMA.16816.F32.BF16 R8, R160.reuse, R10, RZ ;  /* 0x0000000aa008723c */ /* 0x040ff000000418ff */
[C---:B------:R-:W-:Y:S08]  /*6a10*/  HMMA.16816.F32.BF16 R12, R160.reuse, R16, RZ ;  /* 0x00000010a00c723c */ /* 0x040ff000000418ff */
[C---:B------:R-:W-:Y:S08]  /*6a20*/  HMMA.16816.F32.BF16 R16, R160.reuse, R18, RZ ;  /* 0x00000012a010723c */ /* 0x040ff000000418ff */
[C---:B------:R-:W-:Y:S08]  /*6a30*/  HMMA.16816.F32.BF16 R20, R160.reuse, R24, RZ ;  /* 0x00000018a014723c */ /* 0x040ff000000418ff */
[----:B------:R-:W-:Y:S08]  /*6a40*/  HMMA.16816.F32.BF16 R24, R160, R26, RZ ;  /* 0x0000001aa018723c */ /* 0x000ff000000418ff */
[C---:B------:R-:W-:Y:S08]  /*6a50*/  HMMA.16816.F32.BF16 R4, R164.reuse, R168, R4 ;  /* 0x000000a8a404723c */ /* 0x040ff00000041804 */
[C---:B------:R-:W-:Y:S08]  /*6a60*/  HMMA.16816.F32.BF16 R8, R164.reuse, R170, R8 ;  /* 0x000000aaa408723c */ /* 0x040ff00000041808 */
[C---:B------:R-:W-:Y:S08]  /*6a70*/  HMMA.16816.F32.BF16 R12, R164.reuse, R172, R12 ;  /* 0x000000aca40c723c */ /* 0x040ff0000004180c */
[C---:B------:R-:W-:Y:S08]  /*6a80*/  HMMA.16816.F32.BF16 R16, R164.reuse, R174, R16 ;  /* 0x000000aea410723c */ /* 0x040ff00000041810 */
[C---:B------:R-:W-:Y:S08]  /*6a90*/  HMMA.16816.F32.BF16 R20, R164.reuse, R176, R20 ;  /* 0x000000b0a414723c */ /* 0x040ff00000041814 */
[----:B------:R-:W-:Y:S01]  /*6aa0*/  HMMA.16816.F32.BF16 R24, R164, R178, R24 ;  /* 0x000000b2a418723c */ /* 0x000fe20000041818 */
[----:B------:R-:W-:Y:S03]  /*6ab0*/  LDSM.16.M88.4 R176, [R237+0x4800] ;  /* 0x00480000edb0783b */ /* 0x000fe60000000200 */
[----:B---3--:R-:W-:Y:S04]  /*6ac0*/  SHF.R.S32.HI R3, RZ, 0x1f, R132 ;  /* 0x0000001fff037819 */ /* 0x008fe80000011484 */
[----:B------:R-:W-:Y:S04]  /*6ad0*/  LEA.HI R3, R3, R132, RZ, 0x3 ;  /* 0x0000008403037211 */ /* 0x000fe800078f18ff */
[----:B------:R-:W-:Y:S05]  /*6ae0*/  LOP3.LUT R3, R3, 0xfffffff8, RZ, 0xc0, !PT ;  /* 0xfffffff803037812 */ /* 0x000fea00078ec0ff */
[----:B------:R-:W-:Y:S05]  /*6af0*/  IMAD.IADD R3, R132, 0x1, -R3 ;  /* 0x0000000184037824 */ /* 0x000fea00078e0a03 */
[----:B------:R-:W-:Y:S11]  /*6b00*/  LOP3.LUT P1, RZ, R3, 0x4, RZ, 0xc0, !PT ;  /* 0x0000000403ff7812 */ /* 0x000ff6000782c0ff */
[----:B------:R-:W-:Y:S02]  /*6b10*/  @!UPT UIADD3 URZ, URZ, URZ, URZ ;  /* 0x0000003f3f3ff290 */ /* 0x000fe4000fffe03f */
[----:B------:R-:W-:Y:S05]  /*6b20*/  @P1 IADD3 R0, R236, -0x40, RZ ;  /* 0xffffffc0ec001810 */ /* 0x000fea0007ffe0ff */
[----:B------:R-:W1:Y:S06]  /*6b30*/  LDSM.16.M88.4 R168, [R0] ;  /* 0x0000000000a8783b */ /* 0x000e6c0000000200 */
[----:B------:R-:W3:Y:S01]  /*6b40*/  LDSM.16.M88.4 R172, [R0+0x800] ;  /* 0x0008000000ac783b */ /* 0x000ee20000000200 */
        /* <DEDUP_REMOVED lines=13> */
[C---:B------:R-:W-:Y:S01]  /*6c20*/  HMMA.16816.F32.BF16 R16, R184.reuse, R170, R16 ;  /* 0x000000aab810723c */ /* 0x040fe20000041810 */
[----:B------:R-:W1:Y:S07]  /*6c30*/  LDSM.16.M88.4 R168, [R236+0x1800] ;  /* 0x00180000eca8783b */ /* 0x000e6e0000000200 */
[C---:B---3--:R-:W-:Y:S08]  /*6c40*/  HMMA.16816.F32.BF16 R20, R184.reuse, R172, R20 ;  /* 0x000000acb814723c */ /* 0x048ff00000041814 */
[----:B------:R-:W-:Y:S01]  /*6c50*/  HMMA.16816.F32.BF16 R24, R184, R174, R24 ;  /* 0x000000aeb818723c */ /* 0x000fe20000041818 */
[----:B------:R-:W3:Y:S02]  /*6c60*/  LDSM.16.M88.4 R172, [R236+0x2000] ;  /* 0x00200000ecac783b */ /* 0x000ee40000000200 */
[----:B--2---:R-:W-:Y:S05]  /*6c70*/  ISETP.GT.AND P1, PT, R252, R2, PT ;  /* 0x00000002fc00720c */ /* 0x004fea0003f24270 */
[C---:B-1----:R-:W-:Y:S08]  /*6c80*/  HMMA.16816.F32.BF16 R4, R188.reuse, R168, R4 ;  /* 0x000000a8bc04723c */ /* 0x042ff00000041804 */
[C---:B------:R-:W-:Y:S01]  /*6c90*/  HMMA.16816.F32.BF16 R8, R188.reuse, R170, R8 ;  /* 0x000000aabc08723c */ /* 0x040fe20000041808 */
[----:B------:R-:W1:Y:S07]  /*6ca0*/  LDSM.16.M88.4 R168, [R236+0x2800] ;  /* 0x00280000eca8783b */ /* 0x000e6e0000000200 */
[C---:B---3--:R-:W-:Y:S08]  /*6cb0*/  HMMA.16816.F32.BF16 R12, R188.reuse, R172, R12 ;  /* 0x000000acbc0c723c */ /* 0x048ff0000004180c */
        /* <DEDUP_REMOVED lines=94> */
[----:B------:R-:W1:Y:S01]  /*72a0*/  LDSM.16.M88.4 R168, [R237+0x5000] ;  /* 0x00500000eda8783b */ /* 0x000e620000000200 */
[----:B------:R-:W-:Y:S05]  /*72b0*/  DEPBAR.LE SB0, 0x0 ;  /* 0x000080000000791a */ /* 0x000fea0000000000 */
[----:B------:R-:W-:Y:S01]  /*72c0*/  BAR.SYNC.DEFER_BLOCKING 0x0 ;  /* 0x0000000000007b1d */ /* 0x000fe20000010000 */
[C---:B------:R-:W-:Y:S08]  /*72d0*/  HMMA.16816.F32.BF16 R4, R232.reuse, R176, R4 ;  /* 0x000000b0e804723c */ /* 0x040ff00000041804 */
[C---:B------:R-:W-:Y:S08]  /*72e0*/  HMMA.16816.F32.BF16 R8, R232.reuse, R178, R8 ;  /* 0x000000b2e808723c */ /* 0x040ff00000041808 */
[C---:B-1----:R-:W-:Y:S08]  /*72f0*/  HMMA.16816.F32.BF16 R12, R232.reuse, R168, R12 ;  /* 0x000000a8e80c723c */ /* 0x042ff0000004180c */
[C---:B------:R-:W-:Y:S08]  /*7300*/  HMMA.16816.F32.BF16 R16, R232.reuse, R170, R16 ;  /* 0x000000aae810723c */ /* 0x040ff00000041810 */
[C---:B------:R-:W-:Y:S08]  /*7310*/  HMMA.16816.F32.BF16 R20, R232.reuse, R172, R20 ;  /* 0x000000ace814723c */ /* 0x040ff00000041814 */
[----:B------:R-:W-:Y:S01]  /*7320*/  HMMA.16816.F32.BF16 R24, R232, R174, R24 ;  /* 0x000000aee818723c */ /* 0x000fe20000041818 */
[----:B------:R-:W-:Y:S07]  /*7330*/  @!UPT UIADD3 URZ, URZ, URZ, URZ ;  /* 0x0000003f3f3ff290 */ /* 0x000fee000fffe03f */
[----:B------:R-:W-:-:S11]  /*7340*/  @!P1 BRA `(.L_x_3306) ;  /* 0x0000061000009947 */ /* 0x000fd60003800000 */
[----:B------:R-:W-:Y:S01]  /*7350*/  IMAD.MOV.U32 R0, RZ, RZ, 0x1 ;  /* 0x00000001ff007424 */ /* 0x000fe200078e00ff */
[----:B------:R-:W-:Y:S01]  /*7360*/  SHF.R.S32.HI R177, RZ, 0x1f, R132 ;  /* 0x0000001fffb17819 */ /* 0x000fe20000011484 */
[----:B------:R-:W2:Y:S01]  /*7370*/  LDL R2, [R1+0x10] ;  /* 0x0000100001027983 */ /* 0x000ea20000100800 */
[----:B------:R-:W-:Y:S02]  /*7380*/  IMAD.MOV.U32 R250, RZ, RZ, RZ ;  /* 0x000000fffffa7224 */ /* 0x000fe400078e00ff */
[----:B------:R-:W-:Y:S01]  /*7390*/  LEA.HI R177, R177, R132, RZ, 0x3 ;  /* 0x00000084b1b17211 */ /* 0x000fe200078f18ff */
[----:B------:R-:W3:Y:S01]  /*73a0*/  LDL.64 R178, [R1+0x20] ;  /* 0x0000200001b27983 */ /* 0x000ee20000100a00 */
[----:B------:R-:W-:Y:S02]  /*73b0*/  ISETP.NE.AND P1, PT, R0, c[0x0][0x2b8], PT ;  /* 0x0000ae0000007a0c */ /* 0x000fe40003f25270 */
[----:B------:R-:W-:Y:S03]  /*73c0*/  SHF.R.S32.HI R177, RZ, 0x3, R177 ;  /* 0x00000003ffb17819 */ /* 0x000fe600000114b1 */
[----:B------:R-:W4:Y:S02]  /*73d0*/  LDL R176, [R1+0x34] ;  /* 0x0000340001b07983 */ /* 0x000f240000100800 */
[----:B------:R-:W-:Y:S02]  /*73e0*/  IMAD R0, R3, 0x20, R177 ;  /* 0x0000002003007824 */ /* 0x000fe400078e02b1 */
[----:B------:R-:W5:Y:S06]  /*73f0*/  LDL.64 R170, [R1+0x18] ;  /* 0x0000180001aa7983 */ /* 0x000f6c0000100a00 */
[----:B------:R-:W4:Y:S01]  /*7400*/  LDL R168, [R1+0x30] ;  /* 0x0000300001a87983 */ /* 0x000f220000100800 */
[----:B--2---:R-:W-:Y:S05]  /*7410*/  IMAD R2, R252, 0x30, R2 ;  /* 0x00000030fc027824 */ /* 0x004fea00078e0202 */
[----:B------:R-:W-:Y:S05]  /*7420*/  IADD3 R2, R2, -0x30, R0 ;  /* 0xffffffd002027810 */ /* 0x000fea0007ffe000 */
        /* <DEDUP_REMOVED lines=18> */
[----:B-----5:R-:W-:Y:S03]  /*7550*/  IADD3 R0, P1, R170, R2, RZ ;  /* 0x00000002aa007210 */ /* 0x020fe60007f3e0ff */
[----:B------:R-:W-:Y:S05]  /*7560*/  IMAD R132, R250, c[0x0][0x1f4], R132 ;  /* 0x00007d00fa847a24 */ /* 0x000fea00078e0284 */
[----:B------:R-:W-:Y:S02]  /*7570*/  IADD3.X R2, R168, R3, R132, P1, !PT ;  /* 0x00000003a8027210 */ /* 0x000fe40000ffe484 */
[C---:B------:R-:W-:Y:S02]  /*7580*/  LEA R172, P1, R0.reuse, c[0x0][0x1c8], 0x1 ;  /* 0x0000720000ac7a11 */ /* 0x040fe400078208ff */
[----:B------:R-:W-:Y:S02]  /*7590*/  IADD3 R168, -R177, 0x30, RZ ;  /* 0x00000030b1a87810 */ /* 0x000fe40007ffe1ff */
[----:B------:R-:W-:Y:S02]  /*75a0*/  LEA.HI.X R169, R0, c[0x0][0x1cc], R2, 0x1, P1 ;  /* 0x0000730000a97a11 */ /* 0x000fe400008f0c02 */
[----:B------:R-:W-:Y:S01]  /*75b0*/  ISETP.GE.AND P1, PT, R168, 0x1, PT ;  /* 0x00000001a800780c */ /* 0x000fe20003f26270 */
[----:B------:R-:W-:-:S10]  /*75c0*/  BRA.DIV ~URZ, `(.L_x_3307) ;  /* 0x000085227f007947 */ /* 0x000fd4000b800000 */
[----:B------:R1:W2:Y:S02]  /*75d0*/  SHFL.IDX PT, R132, R169, RZ, 0x181f ;  /* 0x00181fffa9847589 */ /* 0x0002a400000e0000 */
.L_x_3384:
[----:B------:R-:W-:-:S05]  /*75e0*/  BRA.DIV ~URZ, `(.L_x_3308) ;  /* 0x000085727f007947 */ /* 0x000fca000b800000 */
[----:B------:R3:W4:Y:S02]  /*75f0*/  SHFL.IDX PT, R0, R172, RZ, 0x181f ;  /* 0x00181fffac007589 */ /* 0x00072400000e0000 */
.L_x_3385:
[----:B------:R-:W-:Y:S02]  /*7600*/  SHF.R.S32.HI R171, RZ, 0x1f, R249 ;  /* 0x0000001fffab7819 */ /* 0x000fe400000114f9 */
[C---:B----4-:R-:W-:Y:S02]  /*7610*/  @P1 LEA R2, P3, R249.reuse, R0, 0x1 ;  /* 0x00000000f9021211 */ /* 0x050fe400078608ff */
[C---:B------:R-:W-:Y:S02]  /*7620*/  IADD3 R170, R249.reuse, 0x40, RZ ;  /* 0x00000040f9aa7810 */ /* 0x040fe40007ffe0ff */
[C---:B--2---:R-:W-:Y:S02]  /*7630*/  @P1 LEA.HI.X R3, R249.reuse, R132, R171, 0x1, P3 ;  /* 0x00000084f9031211 */ /* 0x044fe400018f0cab */
        /* <DEDUP_REMOVED lines=23> */
[----:B------:R2:W1:Y:S04]  /*77b0*/  SHFL.IDX PT, R132, R169, 0x1, 0x181f ;  /* 0x00381f00a9847f89 */ /* 0x00046800000e0000 */
[----:B------:R2:W3:Y:S02]  /*77c0*/  SHFL.IDX PT, R0, R172, 0x1, 0x181f ;  /* 0x00381f00ac007f89 */ /* 0x0004e400000e0000 */
.L_x_3386:
[----:B-12---:R-:W-:Y:S02]  /*77d0*/  SHF.R.S32.HI R169, RZ, 0x1f, R249 ;  /* 0x0000001fffa97819 */ /* 0x006fe400000114f9 */
[C---:B---34-:R-:W-:Y:S02]  /*77e0*/  @P1 LEA R2, P3, R249.reuse, R0, 0x1 ;  /* 0x00000000f9021211 */ /* 0x058fe400078608ff */
[C---:B------:R-:W-:Y:S02]  /*77f0*/  IADD3 R168, R249.reuse, 0x40, RZ ;  /* 0x00000040f9a87810 */ /* 0x040fe40007ffe0ff */
[C---:B------:R-:W-:Y:S02]  /*7800*/  @P1 LEA.HI.X R3, R249.reuse, R132, R169, 0x1, P3 ;  /* 0x00000084f9031211 */ /* 0x040fe400018f0ca9 */
        /* <DEDUP_REMOVED lines=12> */
[C---:B-1----:R-:W-:Y:S04]  /*78d0*/  @P1 LEA R2, P3, R168.reuse, R0, 0x1 ;  /* 0x00000000a8021211 */ /* 0x042fe800078608ff */
[----:B------:R-:W-:Y:S02]  /*78e0*/  @P1 LEA.HI.X R3, R168, R132, R169, 0x1, P3 ;  /* 0x00000084a8031211 */ /* 0x000fe400018f0ca9 */
[C---:B------:R-:W-:Y:S03]  /*78f0*/  @P1 LEA R168, P3, R172.reuse, R0, 0x1 ;  /* 0x00000000aca81211 */ /* 0x040fe600078608ff */
[----:B------:R1:W-:Y:S01]  /*7900*/  @P1 LDGSTS.E.BYPASS.LTC128B.128 [R248+0x16880], [R2.64], !P5 ;  /* 0x1688000002f81fae */ /* 0x0003e2000e901d46 */
[----:B------:R-:W-:Y:S05]  /*7910*/  @P1 LEA.HI.X R169, R172, R132, R173, 0x1, P3 ;  /* 0x00000084aca91211 */ /* 0x000fea00018f0cad */
[----:B------:R2:W-:Y:S01]  /*7920*/  @P1 LDGSTS.E.BYPASS.LTC128B.128 [R248+0x18080], [R168.64], !P4 ;  /* 0x18080000a8f81fae */ /* 0x0005e2000e101d46 */
[C---:B-1----:R-:W-:Y:S04]  /*7930*/  @P1 LEA R2, P3, R170.reuse, R0, 0x1 ;  /* 0x00000000aa021211 */ /* 0x042fe800078608ff */
[----:B------:R-:W-:Y:S05]  /*7940*/  @P1 LEA.HI.X R3, R170, R132, R171, 0x1, P3 ;  /* 0x00000084aa031211 */ /* 0x000fea00018f0cab */
[----:B------:R2:W-:Y:S04]  /*7950*/  @P1 LDGSTS.E.BYPASS.LTC128B.128 [R248+0x19880], [R2.64], !P2 ;  /* 0x1988000002f81fae */ /* 0x0005e8000d101d46 */
.L_x_3306:
[----:B------:R-:W-:Y:S05]  /*7960*/  BSYNC B0 ;  /* 0x0000000000007941 */ /* 0x000fea0003800000 */
.L_x_3305:
[----:B--2---:R-:W-:Y:S01]  /*7970*/  FMNMX.FTZ R2, R4, R134, !PT ;  /* 0x0000008604027209 */ /* 0x004fe20007810000 */
        /* <DEDUP_REMOVED lines=26> */
.L_x_3387:
[----:B-12---:R-:W-:Y:S01]  /*7b20*/  FMNMX.FTZ R132, R132, R0, !PT ;  /* 0x0000000084847209 */ /* 0x006fe20007810000 */
[----:B------:R-:W-:-:S05]  /*7b30*/  BRA.DIV ~URZ, `(.L_x_3311) ;  /* 0x000081827f007947 */ /* 0x000fca000b800000 */
[----:B------:R-:W1:Y:S02]  /*7b40*/  SHFL.BFLY PT, R0, R132, 0x1, 0x1f ;  /* 0x0c201f0084007f89 */ /* 0x000e6400000e0000 */
[----:B-1----:R-:W-:Y:S02]  /*7b50*/  FMNMX.FTZ R134, R132, R0, !PT ;  /* 0x0000000084867209 */ /* 0x002fe40007810000 */
[----:B------:R-:W1:Y:S02]  /*7b60*/  SHFL.BFLY PT, R0, R168, 0x2, 0x1f ;  /* 0x0c401f00a8007f89 */ /* 0x000e6400000e0000 */
[----:B-1----:R-:W-:Y:S05]  /*7b70*/  FMNMX.FTZ R132, R168, R0, !PT ;  /* 0x00000000a8847209 */ /* 0x002fea0007810000 */
[----:B------:R1:W2:Y:S02]  /*7b80*/  SHFL.BFLY PT, R0, R132, 0x1, 0x1f ;  /* 0x0c201f0084007f89 */ /* 0x0002a400000e0000 */
.L_x_3388:
        /* <DEDUP_REMOVED lines=16> */
[--C-:B------:R-:W-:Y:S01]  /*7c90*/  FFMA.FTZ R17, R24, c[0x0][0x2d0], -R132.reuse ;  /* 0x0000b40018117a23 */ /* 0x100fe20000010884 */
[----:B------:R-:W-:Y:S01]  /*7ca0*/  MOV R24, R169 ;  /* 0x000000a900187202 */ /* 0x000fe20000000f00 */
[--C-:B------:R-:W-:Y:S02]  /*7cb0*/  FFMA.FTZ R20, R20, c[0x0][0x2d0], -R132.reuse ;  /* 0x0000b40014147a23 */ /* 0x100fe40000010884 */
[--C-:B------:R-:W-:Y:S02]  /*7cc0*/  FFMA.FTZ R177, R16, c[0x0][0x2d0], -R132.reuse ;  /* 0x0000b40010b17a23 */ /* 0x100fe40000010884 */
[----:B------:R-:W-:Y:S01]  /*7cd0*/  FFMA.FTZ R132, R25, c[0x0][0x2d0], -R132 ;  /* 0x0000b40019847a23 */ /* 0x000fe20000010884 */
[----:B------:R-:W-:Y:S01]  /*7ce0*/  MUFU.EX2 R8, R135 ;  /* 0x0000008700087308 */ /* 0x000fe20000000800 */
[----:B------:R-:W-:Y:S09]  /*7cf0*/  MOV R21, R20 ;  /* 0x0000001400157202 */ /* 0x000ff20000000f00 */
[----:B------:R-:W-:Y:S10]  /*7d00*/  MUFU.EX2 R13, R5 ;  /* 0x00000005000d7308 */ /* 0x000ff40000000800 */
[----:B------:R1:W2:Y:S10]  /*7d10*/  MUFU.EX2 R12, R4 ;  /* 0x00000004000c7308 */ /* 0x0002b40000000800 */
[----:B------:R-:W-:Y:S01]  /*7d20*/  MUFU.EX2 R132, R132 ;  /* 0x0000008400847308 */ /* 0x000fe20000000800 */
[----:B-1----:R-:W-:Y:S04]  /*7d30*/  FMUL.FTZ R4, R3, c[0x0][0x2d0] ;  /* 0x0000b40003047a20 */ /* 0x002fe80000410000 */
[--C-:B------:R-:W-:Y:S02]  /*7d40*/  FFMA.FTZ R6, R6, c[0x0][0x2d0], -R4.reuse ;  /* 0x0000b40006067a23 */ /* 0x100fe40000010804 */
[--C-:B------:R-:W-:Y:S03]  /*7d50*/  FFMA.FTZ R20, R23, c[0x0][0x2d0], -R4.reuse ;  /* 0x0000b40017147a23 */ /* 0x100fe60000010804 */
[----:B------:R-:W-:Y:S01]  /*7d60*/  MUFU.EX2 R169, R6 ;  /* 0x0000000600a97308 */ /* 0x000fe20000000800 */
        /* <DEDUP_REMOVED lines=9> */
[----:B---3--:R-:W-:Y:S01]  /*7e00*/  FFMA.FTZ R0, R2, R170, R9 ;  /* 0x000000aa02007223 */ /* 0x008fe20000010009 */
[----:B--2---:R-:W-:Y:S01]  /*7e10*/  F2FP.BF16.PACK_AB R170, R12, R13 ;  /* 0x0000000d0caa723e */ /* 0x004fe200000010ff */
[----:B------:R-:W-:Y:S01]  /*7e20*/  FMUL.FTZ R28, R2, R28 ;  /* 0x0000001c021c7220 */ /* 0x000fe20000410000 */
[C---:B------:R-:W-:Y:S01]  /*7e30*/  F2FP.BF16.PACK_AB R168, R8.reuse, R9 ;  /* 0x0000000908a8723e */ /* 0x040fe200000010ff */
[----:B------:R-:W-:Y:S02]  /*7e40*/  FADD.FTZ R5, R8, R0 ;  /* 0x0000000008057221 */ /* 0x000fe40000010000 */
[----:B------:R-:W-:Y:S02]  /*7e50*/  FADD.FTZ R0, -R3, R133 ;  /* 0x0000008503007221 */ /* 0x000fe40000010100 */
[----:B------:R-:W-:Y:S02]  /*7e60*/  FADD.FTZ R5, R13, R5 ;  /* 0x000000050d057221 */ /* 0x000fe40000010000 */
[----:B------:R-:W-:Y:S02]  /*7e70*/  FMUL.FTZ R0, R0, c[0x0][0x2d0] ;  /* 0x0000b40000007a20 */ /* 0x000fe40000410000 */
[----:B------:R-:W-:Y:S02]  /*7e80*/  FADD.FTZ R171, R12, R5 ;  /* 0x000000050cab7221 */ /* 0x000fe40000010000 */
[C---:B------:R-:W-:Y:S02]  /*7e90*/  FMUL.FTZ R12, R2.reuse, R148 ;  /* 0x00000094020c7220 */ /* 0x040fe40000410000 */
[----:B------:R-:W2:Y:S01]  /*7ea0*/  LDL.LU R148, [R1+0x8] ;  /* 0x0000080001947983 */ /* 0x000ea20000300800 */
[----:B------:R-:W1:Y:S01]  /*7eb0*/  MUFU.EX2 R0, R0 ;  /* 0x0000000000007308 */ /* 0x000e620000000800 */
        /* <DEDUP_REMOVED lines=8> */
[----:B------:R-:W-:Y:S01]  /*7f40*/  MOV R140, R24 ;  /* 0x00000018008c7202 */ /* 0x000fe20000000f00 */
[C---:B------:R-:W-:Y:S02]  /*7f50*/  FMUL.FTZ R24, R2.reuse, R136 ;  /* 0x0000008802187220 */ /* 0x040fe40000410000 */
[----:B------:R-:W-:Y:S01]  /*7f60*/  FMUL.FTZ R13, R2, R149 ;  /* 0x00000095020d7220 */ /* 0x000fe20000410000 */
[----:B------:R-:W-:Y:S01]  /*7f70*/  MOV R149, R16 ;  /* 0x0000001000957202 */ /* 0x000fe20000000f00 */
[----:B------:R-:W-:Y:S02]  /*7f80*/  FFMA.FTZ R133, R10, c[0x0][0x2d0], -R4 ;  /* 0x0000b4000a857a23 */ /* 0x000fe40000010804 */
[C---:B------:R-:W-:Y:S02]  /*7f90*/  FMUL.FTZ R4, R2.reuse, R156 ;  /* 0x0000009c02047220 */ /* 0x040fe40000410000 */
[----:B------:R3:W-:Y:S01]  /*7fa0*/  MUFU.EX2 R156, R7 ;  /* 0x00000007009c7308 */ /* 0x0007e20000000800 */
[C---:B------:R-:W-:Y:S01]  /*7fb0*/  FMUL.FTZ R16, R2.reuse, R144 ;  /* 0x0000009002107220 */ /* 0x040fe20000410000 */
[----:B------:R-:W-:Y:S01]  /*7fc0*/  MOV R144, R17 ;  /* 0x0000001100907202 */ /* 0x000fe20000000f00 */
[----:B------:R-:W-:Y:S01]  /*7fd0*/  FMUL.FTZ R17, R2, R145 ;  /* 0x0000009102117220 */ /* 0x000fe20000410000 */
[----:B------:R-:W-:Y:S01]  /*7fe0*/  MOV R145, R21 ;  /* 0x0000001500917202 */ /* 0x000fe20000000f00 */
[C---:B-1----:R-:W-:Y:S02]  /*7ff0*/  FMUL.FTZ R26, R0.reuse, R138 ;  /* 0x0000008a001a7220 */ /* 0x042fe40000410000 */
[C---:B------:R-:W-:Y:S02]  /*8000*/  FMUL.FTZ R27, R0.reuse, R139 ;  /* 0x0000008b001b7220 */ /* 0x040fe40000410000 */
[----:B------:R-:W1:Y:S01]  /*8010*/  LDSM.16.MT88.4 R136, [R238] ;  /* 0x00000000ee88783b */ /* 0x000e620000004200 */
        /* <DEDUP_REMOVED lines=11> */
[----:B------:R-:W4:Y:S01]  /*80d0*/  MUFU.EX2 R150, R135 ;  /* 0x0000008700967308 */ /* 0x000f220000000800 */
[----:B---3--:R-:W-:Y:S01]  /*80e0*/  FMUL.FTZ R7, R0, R159 ;  /* 0x0000009f00077220 */ /* 0x008fe20000410000 */
[----:B------:R-:W-:Y:S01]  /*80f0*/  MOV R159, R144 ;  /* 0x00000090009f7202 */ /* 0x000fe20000000f00 */
[----:B------:R-:W-:Y:S02]  /*8100*/  FMUL.FTZ R21, R2, R141 ;  /* 0x0000008d02157220 */ /* 0x000fe40000410000 */
[C---:B------:R-:W-:Y:S02]  /*8110*/  FMUL.FTZ R22, R0.reuse, R142 ;  /* 0x0000008e00167220 */ /* 0x040fe40000410000 */
[----:B------:R-:W-:Y:S02]  /*8120*/  FMUL.FTZ R23, R0, R143 ;  /* 0x0000008f00177220 */ /* 0x000fe40000410000 */
[----:B------:R-:W-:Y:S01]  /*8130*/  FMUL.FTZ R29, R2, R29 ;  /* 0x0000001d021d7220 */ /* 0x000fe20000410000 */
[----:B------:R-:W-:Y:S01]  /*8140*/  LDSM.16.MT88.4 R140, [R238+0x800] ;  /* 0x00080000ee8c783b */ /* 0x000fe20000004200 */
[C---:B------:R-:W-:Y:S01]  /*8150*/  FMUL.FTZ R30, R0.reuse, R30 ;  /* 0x0000001e001e7220 */ /* 0x040fe20000410000 */
[----:B------:R-:W-:Y:S01]  /*8160*/  MUFU.EX2 R144, R177 ;  /* 0x000000b100907308 */ /* 0x000fe20000000800 */
[----:B------:R-:W-:Y:S02]  /*8170*/  FMUL.FTZ R31, R0, R31 ;  /* 0x0000001f001f7220 */ /* 0x000fe40000410000 */
[C---:B------:R-:W-:Y:S02]  /*8180*/  FMUL.FTZ R32, R2.reuse, R32 ;  /* 0x0000002002207220 */ /* 0x040fe40000410000 */
[----:B------:R-:W-:Y:S02]  /*8190*/  FMUL.FTZ R33, R2, R33 ;  /* 0x0000002102217220 */ /* 0x000fe40000410000 */
[C---:B------:R-:W-:Y:S02]  /*81a0*/  FMUL.FTZ R34, R0.reuse, R34 ;  /* 0x0000002200227220 */ /* 0x040fe40000410000 */
[----:B------:R-:W-:Y:S01]  /*81b0*/  FMUL.FTZ R35, R0, R35 ;  /* 0x0000002300237220 */ /* 0x000fe20000410000 */
[----:B------:R-:W3:Y:S01]  /*81c0*/  MUFU.EX2 R133, R179 ;  /* 0x000000b300857308 */ /* 0x000ee20000000800 */
[----:B------:R-:W-:Y:S01]  /*81d0*/  FMUL.FTZ R36, R2, R36 ;  /* 0x0000002402247220 */ /* 0x000fe20000410000 */
[----:B----4-:R-:W-:Y:S01]  /*81e0*/  F2FP.BF16.PACK_AB R171, R150, R149 ;  /* 0x0000009596ab723e */ /* 0x010fe200000010ff */
        /* <DEDUP_REMOVED lines=98> */
[----:B------:R-:W4:Y:S01]  /*8810*/  MUFU.EX2 R2, R178 ;  /* 0x000000b200027308 */ /* 0x000f220000000800 */
[C---:B------:R-:W-:Y:S02]  /*8820*/  FMUL.FTZ R126, R0.reuse, R126 ;  /* 0x0000007e007e7220 */ /* 0x040fe40000410000 */
[C---:B------:R-:W-:Y:S02]  /*8830*/  FMUL.FTZ R127, R0.reuse, R127 ;  /* 0x0000007f007f7220 */ /* 0x040fe40000410000 */
[C---:B------:R-:W-:Y:S02]  /*8840*/  FMUL.FTZ R130, R0.reuse, R130 ;  /* 0x0000008200827220 */ /* 0x040fe40000410000 */
[C---:B------:R-:W-:Y:S03]  /*8850*/  FMUL.FTZ R131, R0.reuse, R131 ;  /* 0x0000008300837220 */ /* 0x040fe60000410000 */
[----:B------:R-:W5:Y:S10]  /*8860*/  MUFU.EX2 R178, R172 ;  /* 0x000000ac00b27308 */ /* 0x000f740000000800 */
[----:B------:R-:W1:Y:S01]  /*8870*/  MUFU.EX2 R172, R152 ;  /* 0x0000009800ac7308 */ /* 0x000e620000000800 */
[----:B--2---:R-:W-:Y:S01]  /*8880*/  FFMA.FTZ R148, R0, R148, R169 ;  /* 0x0000009400947223 */ /* 0x004fe200000100a9 */
[----:B------:R-:W-:Y:S01]  /*8890*/  F2FP.BF16.PACK_AB R169, R156, R169 ;  /* 0x000000a99ca9723e */ /* 0x000fe200000010ff */
[----:B---3--:R-:W-:Y:S01]  /*88a0*/  FADD.FTZ R0, R133, R155 ;  /* 0x0000009b85007221 */ /* 0x008fe20000010000 */
[----:B------:R-:W-:Y:S03]  /*88b0*/  MOV R155, R145 ;  /* 0x00000091009b7202 */ /* 0x000fe60000000f00 */
[----:B----4-:R-:W-:Y:S02]  /*88c0*/  FADD.FTZ R0, R2, R0 ;  /* 0x0000000002007221 */ /* 0x010fe40000010000 */
[C---:B-1----:R-:W-:Y:S05]  /*88d0*/  HMMA.16816.F32.BF16 R4, R168.reuse, R136, R4 ;  /* 0x00000088a804723c */ /* 0x042fea0000041804 */
[----:B------:R-:W-:Y:S03]  /*88e0*/  FADD.FTZ R0, R144, R0 ;  /* 0x0000000090007221 */ /* 0x000fe60000010000 */
[C---:B------:R-:W-:Y:S01]  /*88f0*/  HMMA.16816.F32.BF16 R8, R168.reuse, R138, R8 ;  /* 0x0000008aa808723c */ /* 0x040fe20000041808 */
[----:B------:R-:W1:Y:S03]  /*8900*/  LDSM.16.MT88.4 R136, [R240] ;  /* 0x00000000f088783b */ /* 0x000e660000004200 */
[C---:B------:R-:W-:Y:S04]  /*8910*/  FADD.FTZ R0, R135.reuse, R0 ;  /* 0x0000000087007221 */ /* 0x040fe80000010000 */
        /* <DEDUP_REMOVED lines=46> */
[----:B-----5:R-:W-:Y:S03]  /*8c00*/  F2FP.BF16.PACK_AB R137, R178, R179 ;  /* 0x000000b3b289723e */ /* 0x020fe600000010ff */
[----:B------:R-:W-:Y:S02]  /*8c10*/  F2FP.BF16.PACK_AB R138, R135, R144 ;  /* 0x00000090878a723e */ /* 0x000fe400000010ff */
[----:B------:R-:W2:Y:S02]  /*8c20*/  LDSM.16.MT88.4 R144, [R240+0x800] ;  /* 0x00080000f090783b */ /* 0x000ea40000004200 */
[----:B------:R-:W3:Y:S01]  /*8c30*/  MUFU.EX2 R2, R154 ;  /* 0x0000009a00027308 */ /* 0x000ee20000000800 */
[----:B------:R-:W-:Y:S02]  /*8c40*/  F2FP.BF16.PACK_AB R139, R176, R177 ;  /* 0x000000b1b08b723e */ /* 0x000fe400000010ff */
[----:B------:R-:W-:Y:S02]  /*8c50*/  F2FP.BF16.PACK_AB R169, R175, R174 ;  /* 0x000000aeafa9723e */ /* 0x000fe400000010ff */
[----:B------:R-:W-:Y:S03]  /*8c60*/  F2FP.BF16.PACK_AB R171, R173, R172 ;  /* 0x000000acadab723e */ /* 0x000fe600000010ff */
[C---:B------:R-:W-:Y:S02]  /*8c70*/  HMMA.16816.F32.BF16 R4, R136.reuse, R140, R4 ;  /* 0x0000008c8804723c */ /* 0x040fe40000041804 */
[----:B------:R-:W4:Y:S03]  /*8c80*/  MUFU.EX2 R135, R159 ;  /* 0x0000009f00877308 */ /* 0x000f260000000800 */
[----:B-1----:R-:W-:Y:S03]  /*8c90*/  FADD.FTZ R0, R133, R0 ;  /* 0x0000000085007221 */ /* 0x002fe60000010000 */
[C---:B------:R-:W-:Y:S01]  /*8ca0*/  HMMA.16816.F32.BF16 R8, R136.reuse, R142, R8 ;  /* 0x0000008e8808723c */ /* 0x040fe20000041808 */
[----:B------:R-:W1:Y:S03]  /*8cb0*/  LDSM.16.MT88.4 R140, [R239+0x800] ;  /* 0x00080000ef8c783b */ /* 0x000e660000004200 */
[C---:B---3--:R-:W-:Y:S05]  /*8cc0*/  F2FP.BF16.PACK_AB R168, R2.reuse, R133 ;  /* 0x0000008502a8723e */ /* 0x048fea00000010ff */
[----:B------:R-:W-:Y:S03]  /*8cd0*/  LDSM.16.MT88.4 R152, [R238+0x1000] ;  /* 0x00100000ee98783b */ /* 0x000fe60000004200 */
[----:B------:R-:W-:Y:S02]  /*8ce0*/  FADD.FTZ R0, R2, R0 ;  /* 0x0000000002007221 */ /* 0x000fe40000010000 */
[----:B------:R-:W-:Y:S03]  /*8cf0*/  FADD.FTZ R2, R156, R148 ;  /* 0x000000949c027221 */ /* 0x000fe60000010000 */
[----:B------:R-:W3:Y:S01]  /*8d00*/  LDL R133, [R1+0xc] ;  /* 0x00000c0001857983 */ /* 0x000ee20000100800 */
[----:B----4-:R-:W-:Y:S01]  /*8d10*/  FADD.FTZ R0, R135, R0 ;  /* 0x0000000087007221 */ /* 0x010fe20000010000 */
[C---:B------:R-:W-:Y:S01]  /*8d20*/  F2FP.BF16.PACK_AB R170, R132.reuse, R135 ;  /* 0x0000008784aa723e */ /* 0x040fe200000010ff */
[C---:B--2---:R-:W-:Y:S03]  /*8d30*/  HMMA.16816.F32.BF16 R12, R136.reuse, R144, R12 ;  /* 0x00000090880c723c */ /* 0x044fe6000004180c */
[----:B------:R-:W-:Y:S01]  /*8d40*/  FADD.FTZ R0, R132, R0 ;  /* 0x0000000084007221 */ /* 0x000fe20000010000 */
[----:B------:R-:W-:Y:S04]  /*8d50*/  MOV R132, R150 ;  /* 0x0000009600847202 */ /* 0x000fe80000000f00 */
[C---:B------:R-:W-:Y:S01]  /*8d60*/  HMMA.16816.F32.BF16 R16, R136.reuse, R146, R16 ;  /* 0x000000928810723c */ /* 0x040fe20000041810 */
[----:B------:R-:W2:Y:S08]  /*8d70*/  LDSM.16.MT88.4 R144, [R241+0x800] ;  /* 0x00080000f190783b */ /* 0x000eb00000004200 */
[----:B------:R4:W-:Y:S01]  /*8d80*/  STL [R1+0x4], R0 ;  /* 0x0000040001007387 */ /* 0x0009e20000100800 */
[C---:B-1----:R-:W-:Y:S08]  /*8d90*/  HMMA.16816.F32.BF16 R20, R136.reuse, R140, R20 ;  /* 0x0000008c8814723c */ /* 0x042ff00000041814 */
[C---:B------:R-:W-:Y:S01]  /*8da0*/  HMMA.16816.F32.BF16 R24, R136.reuse, R142, R24 ;  /* 0x0000008e8818723c */ /* 0x040fe20000041818 */
[----:B------:R-:W1:Y:S03]  /*8db0*/  LDSM.16.MT88.4 R140, [R238+0x2000] ;  /* 0x00200000ee8c783b */ /* 0x000e660000004200 */
[----:B----4-:R-:W-:Y:S04]  /*8dc0*/  FADD.FTZ R0, R149, R2 ;  /* 0x0000000295007221 */ /* 0x010fe80000010000 */
[----:B------:R-:W-:Y:S01]  /*8dd0*/  FADD.FTZ R0, R132, R0 ;  /* 0x0000000084007221 */ /* 0x000fe20000010000 */
[C---:B--2---:R-:W-:Y:S03]  /*8de0*/  HMMA.16816.F32.BF16 R28, R136.reuse, R144, R28 ;  /* 0x00000090881c723c */ /* 0x044fe6000004181c */
[----:B------:R-:W-:Y:S04]  /*8df0*/  FADD.FTZ R0, R179, R0 ;  /* 0x00000000b3007221 */ /* 0x000fe80000010000 */
[----:B------:R-:W-:Y:S01]  /*8e00*/  FADD.FTZ R0, R178, R0 ;  /* 0x00000000b2007221 */ /* 0x000fe20000010000 */
        /* <DEDUP_REMOVED lines=9> */
[----:B------:R-:W-:Y:S01]  /*8ea0*/  FADD.FTZ R2, R172, R0 ;  /* 0x00000000ac027221 */ /* 0x000fe20000010000 */
[C---:B------:R-:W-:Y:S03]  /*8eb0*/  IADD3 R0, R252.reuse, -0x1, RZ ;  /* 0xfffffffffc007810 */ /* 0x040fe60007ffe0ff */
[----:B------:R-:W-:Y:S05]  /*8ec0*/  FADD.FTZ R2, R173, R2 ;  /* 0x00000002ad027221 */ /* 0x000fea0000010000 */
[----:B------:R-:W-:Y:S01]  /*8ed0*/  STL [R1+0x8], R2 ;  /* 0x0000080201007387 */ /* 0x000fe20000100800 */
        /* <DEDUP_REMOVED lines=24> */
[C---:B--2---:R-:W-:Y:S03]  /*9060*/  HMMA.16816.F32.BF16 R108, R136.reuse, R144, R108 ;  /* 0x00000090886c723c */ /* 0x044fe6000004186c */
[----:B---3--:R-:W-:Y:S02]  /*9070*/  ISETP.GT.AND P1, PT, R252, R133, PT ;  /* 0x00000085fc00720c */ /* 0x008fe40003f24270 */
[----:B------:R-:W-:Y:S02]  /*9080*/  MOV R252, R0 ;  /* 0x0000000000fc7202 */ /* 0x000fe40000000f00 */
[----:B------:R-:W-:Y:S01]  /*9090*/  MOV R133, R3 ;  /* 0x0000000300857202 */ /* 0x000fe20000000f00 */
        /* <DEDUP_REMOVED lines=55> */
.L_x_3300:
        /* <DEDUP_REMOVED lines=10> */
.L_x_3389:
[----:B------:R-:W-:Y:S01]  /*94b0*/  FSETP.NE.FTZ.AND P1, PT, R4, RZ, PT ;  /* 0x000000ff0400720b */ /* 0x000fe20003f35000 */
[----:B---3--:R-:W-:Y:S01]  /*94c0*/  FADD.FTZ R3, R3, R5 ;  /* 0x0000000503037221 */ /* 0x008fe20000010000 */
[----:B------:R-:W-:Y:S02]  /*94d0*/  MOV R18, 0xff800000 ;  /* 0xff80000000127802 */ /* 0x000fe40000000f00 */
[----:B------:R-:W-:Y:S02]  /*94e0*/  MOV R19, 0xff800000 ;  /* 0xff80000000137802 */ /* 0x000fe40000000f00 */
[----:B------:R-:W-:-:S07]  /*94f0*/  FSETP.NE.FTZ.AND P0, PT, R3, RZ, PT ;  /* 0x000000ff0300720b */ /* 0x000fce0003f15000 */
[----:B------:R-:W1:Y:S01]  /*9500*/  @P1 MUFU.LG2 R0, R4 ;  /* 0x0000000400001308 */ /* 0x000e620000000c00 */
[----:B------:R-:W-:-:S05]  /*9510*/  @P1 MOV R2, 0x3f317218 ;  /* 0x3f31721800021802 */ /* 0x000fca0000000f00 */
[----:B------:R-:W-:Y:S02]  /*9520*/  @P1 FMUL.FTZ R2, R2, c[0x0][0x2d0] ;  /* 0x0000b40002021a20 */ /* 0x000fe40000410000 */
[----:B-1----:R-:W-:-:S04]  /*9530*/  @P1 FMUL.FTZ R0, R0, 0.69314718246459960938 ;  /* 0x3f31721800001820 */ /* 0x002fc80000410000 */
[----:B------:R-:W-:Y:S01]  /*9540*/  @P1 FFMA.FTZ R18, R2, R134, R0 ;  /* 0x0000008602121223 */ /* 0x000fe20000010000 */
[----:B------:R-:W-:Y:S01]  /*9550*/  MOV R2, RZ ;  /* 0x000000ff00027202 */ /* 0x000fe20000000f00 */
[----:B------:R-:W1:Y:S08]  /*9560*/  @P0 MUFU.LG2 R0, R3 ;  /* 0x0000000300000308 */ /* 0x000e700000000c00 */
[----:B------:R3:W4:Y:S01]  /*9570*/  @P1 MUFU.RCP R2, R4 ;  /* 0x0000000400021308 */ /* 0x0007220000001000 */
[----:B-1----:R-:W-:Y:S01]  /*9580*/  @P0 FMUL.FTZ R0, R0, 0.69314718246459960938 ;  /* 0x3f31721800000820 */ /* 0x002fe20000410000 */
[----:B---3--:R-:W-:Y:S01]  /*9590*/  @P0 MOV R4, 0x3f317218 ;  /* 0x3f31721800040802 */ /* 0x008fe20000000f00 */
[----:B----4-:R-:W-:-:S02]  /*95a0*/  FMUL.FTZ R134, R2, R144 ;  /* 0x0000009002867220 */ /* 0x010fc40000410000 */
[----:B------:R-:W-:Y:S02]  /*95b0*/  FMUL.FTZ R135, R2, R145 ;  /* 0x0000009102877220 */ /* 0x000fe40000410000 */
[----:B------:R-:W-:Y:S02]  /*95c0*/  @P0 FMUL.FTZ R4, R4, c[0x0][0x2d0] ;  /* 0x0000b40004040a20 */ /* 0x000fe40000410000 */
[----:B------:R-:W-:Y:S02]  /*95d0*/  FMUL.FTZ R24, R2, R156 ;  /* 0x0000009c02187220 */ /* 0x000fe40000410000 */
[----:B------:R-:W-:Y:S01]  /*95e0*/  @P0 FFMA.FTZ R19, R4, R133, R0 ;  /* 0x0000008504130223 */ /* 0x000fe20000010000 */
[----:B------:R-:W-:Y:S01]  /*95f0*/  MOV R0, RZ ;  /* 0x000000ff00007202 */ /* 0x000fe20000000f00 */
[C---:B------:R-:W-:Y:S02]  /*9600*/  FMUL.FTZ R25, R2.reuse, R157 ;  /* 0x0000009d02197220 */ /* 0x040fe40000410000 */
[----:B------:R-:W-:-:S02]  /*9610*/  FMUL.FTZ R132, R2, R148 ;  /* 0x0000009402847220 */ /* 0x000fc40000410000 */
[C---:B------:R-:W-:Y:S01]  /*9620*/  FMUL.FTZ R133, R2.reuse, R149 ;  /* 0x0000009502857220 */ /* 0x040fe20000410000 */
[----:B------:R-:W1:Y:S01]  /*9630*/  @P0 MUFU.RCP R0, R3 ;  /* 0x0000000300000308 */ /* 0x000e620000001000 */
        /* <DEDUP_REMOVED lines=10> */
[----:B-1----:R-:W-:-:S02]  /*96e0*/  FMUL.FTZ R156, R0, R34 ;  /* 0x00000022009c7220 */ /* 0x002fc40000410000 */
[----:B------:R-:W-:Y:S02]  /*96f0*/  FMUL.FTZ R157, R0, R35 ;  /* 0x00000023009d7220 */ /* 0x000fe40000410000 */
[C---:B------:R-:W-:Y:S02]  /*9700*/  FMUL.FTZ R104, R2.reuse, R108 ;  /* 0x0000006c02687220 */ /* 0x040fe40000410000 */
[C---:B------:R-:W-:Y:S02]  /*9710*/  FMUL.FTZ R105, R2.reuse, R109 ;  /* 0x0000006d02697220 */ /* 0x040fe40000410000 */
[C---:B------:R-:W-:Y:S02]  /*9720*/  FMUL.FTZ R152, R2.reuse, R116 ;  /* 0x0000007402987220 */ /* 0x040fe40000410000 */
[----:B------:R-:W-:Y:S02]  /*9730*/  FMUL.FTZ R153, R2, R117 ;  /* 0x0000007502997220 */ /* 0x000fe40000410000 */
[----:B------:R-:W-:-:S02]  /*9740*/  FMUL.FTZ R128, R0, R150 ;  /* 0x0000009600807220 */ /* 0x000fc40000410000 */
[C---:B------:R-:W-:Y:S02]  /*9750*/  FMUL.FTZ R129, R0.reuse, R151 ;  /* 0x0000009700817220 */ /* 0x040fe40000410000 */
[C---:B------:R-:W-:Y:S02]  /*9760*/  FMUL.FTZ R120, R0.reuse, R146 ;  /* 0x0000009200787220 */ /* 0x040fe40000410000 */
[C---:B------:R-:W-:Y:S02]  /*9770*/  FMUL.FTZ R121, R0.reuse, R147 ;  /* 0x0000009300797220 */ /* 0x040fe40000410000 */
[C---:B------:R-:W-:Y:S02]  /*9780*/  FMUL.FTZ R34, R0.reuse, R42 ;  /* 0x0000002a00227220 */ /* 0x040fe40000410000 */
[----:B------:R-:W-:Y:S02]  /*9790*/  FMUL.FTZ R35, R0, R43 ;  /* 0x0000002b00237220 */ /* 0x000fe40000410000 */
[----:B------:R-:W-:-:S02]  /*97a0*/  FMUL.FTZ R108, R2, R112 ;  /* 0x00000070026c7220 */ /* 0x000fc40000410000 */
[----:B------:R-:W-:Y:S02]  /*97b0*/  FMUL.FTZ R109, R2, R113 ;  /* 0x00000071026d7220 */ /* 0x000fe40000410000 */
        /* <DEDUP_REMOVED lines=8> */
[C---:B------:R-:W-:Y:S02]  /*9840*/  FMUL.FTZ R112, R2.reuse, R124 ;  /* 0x0000007c02707220 */ /* 0x040fe40000410000 */
[----:B------:R-:W-:Y:S02]  /*9850*/  FMUL.FTZ R113, R2, R125 ;  /* 0x0000007d02717220 */ /* 0x000fe40000410000 */
        /* <DEDUP_REMOVED lines=89> */
.L_x_3287:
[----:B-1----:R1:W5:Y:S04]  /*9df0*/  LDL R6, [R1+0x48] ;  /* 0x0000480001067983 */ /* 0x0023680000100800 */
[----:B------:R-:W3:Y:S01]  /*9e00*/  S2R R2, SR_TID.X ;  /* 0x0000000000027919 */ /* 0x000ee20000002100 */
[----:B------:R-:W-:Y:S01]  /*9e10*/  BSSY B0, `(.L_x_3314) ;  /* 0x0000011000007945 */ /* 0x000fe20003800000 */
[----:B---3--:R-:W-:-:S13]  /*9e20*/  LOP3.LUT P0, RZ, R2, 0xff, RZ, 0xc0, !PT ;  /* 0x000000ff02ff7812 */ /* 0x008fda000780c0ff */
[----:B------:R-:W-:Y:S05]  /*9e30*/  @P0 BRA `(.L_x_3315) ;  /* 0x000000e000000947 */ /* 0x000fea0003800000 */
[----:B-1----:R-:W1:Y:S01]  /*9e40*/  S2R R2, SR_LANEID ;  /* 0x0000000000027919 */ /* 0x002e620000000000 */
[----:B------:R-:W-:Y:S01]  /*9e50*/  VOTEU.ANY UR4, UPT, PT ;  /* 0x0000000000047886 */ /* 0x000fe200038e0100 */
[----:B------:R-:W-:Y:S01]  /*9e60*/  IMAD.MOV.U32 R4, RZ, RZ, c[0x0][0x560] ;  /* 0x00015800ff047624 */ /* 0x000fe200078e00ff */
[----:B------:R-:W1:Y:S01]  /*9e70*/  FLO.U32 R3, UR4 ;  /* 0x0000000400037d00 */ /* 0x000e6200080e0000 */
[----:B--2---:R-:W-:Y:S01]  /*9e80*/  IMAD.MOV.U32 R5, RZ, RZ, c[0x0][0x564] ;  /* 0x00015900ff057624 */ /* 0x004fe200078e00ff */
        /* <DEDUP_REMOVED lines=9> */
.L_x_3315:
[----:B-1----:R-:W-:Y:S05]  /*9f20*/  BSYNC B0 ;  /* 0x0000000000007941 */ /* 0x002fea0003800000 */
.L_x_3314:
[----:B------:R-:W-:Y:S01]  /*9f30*/  PRMT R0, R0, 0x9910, RZ ;  /* 0x0000991000007816 */ /* 0x000fe200000000ff */
[----:B------:R-:W-:Y:S01]  /*9f40*/  BSSY B1, `(.L_x_3316) ;  /* 0x000046d000017945 */ /* 0x000fe20003800000 */
[----:B-----5:R-:W-:Y:S02]  /*9f50*/  IMAD.MOV.U32 R102, RZ, RZ, R6 ;  /* 0x000000ffff667224 */ /* 0x020fe400078e0006 */
[----:B------:R-:W-:-:S13]  /*9f60*/  ISETP.NE.AND P0, PT, R0, RZ, PT ;  /* 0x000000ff0000720c */ /* 0x000fda0003f05270 */
[----:B------:R-:W-:Y:S05]  /*9f70*/  @!P0 BRA `(.L_x_3317) ;  /* 0x000035d000008947 */ /* 0x000fea0003800000 */
[----:B--2---:R-:W2:Y:S04]  /*9f80*/  LDL R5, [R1+0x5c] ;  /* 0x00005c0001057983 */ /* 0x004ea80000100800 */
        /* <DEDUP_REMOVED lines=160> */
.L_x_3318:
        /* <DEDUP_REMOVED lines=131> */
.L_x_3390:
[----:B------:R-:W-:Y:S05]  /*b1c0*/  BRA.DIV ~URZ, `(.L_x_3321) ;  /* 0x00004d927f007947 */ /* 0x000fea000b800000 */
[----:B------:R4:W2:Y:S02]  /*b1d0*/  SHFL.IDX PT, R0, R14, RZ, 0x181f ;  /* 0x00181fff0e007589 */ /* 0x0008a400000e0000 */
.L_x_3391:
        /* <DEDUP_REMOVED lines=35> */
.L_x_3323:
[----:B------:R-:W-:Y:S05]  /*b410*/  BSYNC B0 ;  /* 0x0000000000007941 */ /* 0x000fea0003800000 */
.L_x_3322:
[----:B------:R-:W-:Y:S05]  /*b420*/  BRA.DIV ~URZ, `(.L_x_3324) ;  /* 0x00004b927f007947 */ /* 0x000fea000b800000 */
[----:B---3--:R3:W4:Y:S04]  /*b430*/  SHFL.IDX PT, R4, R5, 0x1, 0x181f ;  /* 0x00381f0005047f89 */ /* 0x00872800000e0000 */
[----:B--2---:R3:W2:Y:S02]  /*b440*/  SHFL.IDX PT, R0, R14, 0x1, 0x181f ;  /* 0x00381f000e007f89 */ /* 0x0046a400000e0000 */
.L_x_3392:
        /* <DEDUP_REMOVED lines=30> */
.L_x_3326:
[----:B------:R-:W-:Y:S05]  /*b630*/  BSYNC B0 ;  /* 0x0000000000007941 */ /* 0x000fea0003800000 */
.L_x_3325:
[----:B------:R-:W-:Y:S05]  /*b640*/  BRA.DIV ~URZ, `(.L_x_3327) ;  /* 0x00004a327f007947 */ /* 0x000fea000b800000 */
[----:B----4-:R4:W3:Y:S02]  /*b650*/  SHFL.IDX PT, R4, R5, 0x2, 0x181f ;  /* 0x00581f0005047f89 */ /* 0x0108e400000e0000 */
.L_x_3393:
[----:B------:R-:W-:Y:S05]  /*b660*/  BRA.DIV ~URZ, `(.L_x_3328) ;  /* 0x00004a827f007947 */ /* 0x000fea000b800000 */
[----:B--2---:R2:W4:Y:S02]  /*b670*/  SHFL.IDX PT, R0, R14, 0x2, 0x181f ;  /* 0x00581f000e007f89 */ /* 0x00452400000e0000 */
.L_x_3394:
        /* <DEDUP_REMOVED lines=30> */
.L_x_3330:
[----:B------:R-:W-:Y:S05]  /*b860*/  BSYNC B0 ;  /* 0x0000000000007941 */ /* 0x000fea0003800000 */
.L_x_3329:
[----:B------:R-:W-:Y:S05]  /*b870*/  BRA.DIV ~URZ, `(.L_x_3331) ;  /* 0x000048d27f007947 */ /* 0x000fea000b800000 */
[----:B---3--:R3:W1:Y:S04]  /*b880*/  SHFL.IDX PT, R4, R5, 0x3, 0x181f ;  /* 0x00781f0005047f89 */ /* 0x00866800000e0000 */
[----:B----4-:R3:W4:Y:S02]  /*b890*/  SHFL.IDX PT, R0, R14, 0x3, 0x181f ;  /* 0x00781f000e007f89 */ /* 0x01072400000e0000 */
.L_x_3395:
        /* <DEDUP_REMOVED lines=31> */
.L_x_3319:
        /* <DEDUP_REMOVED lines=33> */
.L_x_3396:
[----:B------:R-:W-:Y:S05]  /*bca0*/  BRA.DIV ~URZ, `(.L_x_3334) ;  /* 0x000045d27f007947 */ /* 0x000fea000b800000 */
[----:B------:R3:W4:Y:S02]  /*bcb0*/  SHFL.IDX PT, R0, R12, RZ, 0x1c1f ;  /* 0x001c1fff0c007589 */ /* 0x00072400000e0000 */
.L_x_3397:
        /* <DEDUP_REMOVED lines=30> */
[----:B------:R-:W5:Y:S01]  /*bea0*/  LDL R15, [R1+0x164] ;  /* 0x00016400010f7983 */ /* 0x000f620000100800 */
[----:B------:R-:W-:Y:S02]  /*beb0*/  ISETP.GE.AND P1, PT, R10, c[0x0][0x3c8], PT ;  /* 0x0000f2000a007a0c */ /* 0x000fe40003f26270 */
[----:B------:R-:W-:Y:S01]  /*bec0*/  ISETP.GE.AND P6, PT, R9, c[0x0][0x3c8], PT ;  /* 0x0000f20009007a0c */ /* 0x000fe20003fc6270 */
[----:B------:R1:W-:Y:S04]  /*bed0*/  @!P3 ST.E.64 [R2.64], R26 ;  /* 0x0000001a0200b985 */ /* 0x0003e8000c101b06 */
[----:B------:R-:W4:Y:S01]  /*bee0*/  LDL R11, [R1+0xd8] ;  /* 0x0000d800010b7983 */ /* 0x000f220000100800 */
[----:B------:R-:W-:-:S02]  /*bef0*/  ISETP.GE.AND P5, PT, R14, c[0x0][0x3c8], PT ;  /* 0x0000f2000e007a0c */ /* 0x000fc40003fa6270 */
[C---:B-1----:R-:W-:Y:S01]  /*bf00*/  @!P4 LEA R2, P2, R6.reuse, R0, 0x2 ;  /* 0x000000000602c211 */ /* 0x042fe200078410ff */
[----:B------:R-:W4:Y:S03]  /*bf10*/  LDL R26, [R1+0x150] ;  /* 0x00015000011a7983 */ /* 0x000f260000100800 */
[----:B------:R-:W-:Y:S01]  /*bf20*/  @!P4 LEA.HI.X R3, R6, R4, R7, 0x2, P2 ;  /* 0x000000040603c211 */ /* 0x000fe200010f1407 */
[----:B------:R-:W4:Y:S01]  /*bf30*/  LDL R27, [R1+0xa4] ;  /* 0x0000a400011b7983 */ /* 0x000f220000100800 */
[----:B------:R-:W-:Y:S02]  /*bf40*/  ISETP.GE.AND P2, PT, R16, c[0x0][0x3c8], PT ;  /* 0x0000f20010007a0c */ /* 0x000fe40003f46270 */
[C---:B------:R-:W-:Y:S01]  /*bf50*/  @!P1 LEA R6, P3, R10.reuse, R0, 0x2 ;  /* 0x000000000a069211 */ /* 0x040fe200078610ff */
[----:B------:R1:W-:Y:S03]  /*bf60*/  @!P4 ST.E.64 [R2.64], R132 ;  /* 0x000000840200c985 */ /* 0x0003e6000c101b06 */
[----:B------:R-:W-:-:S02]  /*bf70*/  @!P1 LEA.HI.X R7, R10, R4, R103, 0x2, P3 ;  /* 0x000000040a079211 */ /* 0x000fc400018f1467 */
[----:B------:R-:W4:Y:S04]  /*bf80*/  LDL R10, [R1+0x15c] ;  /* 0x00015c00010a7983 */ /* 0x000f280000100800 */
        /* <DEDUP_REMOVED lines=24> */
[----:B---3--:R-:W-:-:S03]  /*c110*/  @!P6 LEA.HI.X R3, R18, R4, R24, 0x2, P4 ;  /* 0x000000041203e211 */ /* 0x008fc600020f1418 */
[----:B------:R-:W3:Y:S01]  /*c120*/  LDL R18, [R1+0x144] ;  /* 0x0001440001127983 */ /* 0x000ee20000100800 */
[----:B--2---:R-:W-:Y:S02]  /*c130*/  ISETP.GE.AND P2, PT, R8, c[0x0][0x3c8], PT ;  /* 0x0000f20008007a0c */ /* 0x004fe40003f46270 */
[----:B------:R-:W-:Y:S01]  /*c140*/  ISETP.GE.AND P5, PT, R17, c[0x0][0x3c8], PT ;  /* 0x0000f20011007a0c */ /* 0x000fe20003fa6270 */
[----:B------:R1:W-:Y:S01]  /*c150*/  @!P1 ST.E.64 [R6.64], R32 ;  /* 0x0000002006009985 */ /* 0x0003e2000c101b06 */
[----:B----4-:R-:W-:-:S03]  /*c160*/  ISETP.GE.AND P1, PT, R11, c[0x0][0x3c8], PT ;  /* 0x0000f2000b007a0c */ /* 0x010fc60003f26270 */
[----:B------:R-:W2:Y:S04]  /*c170*/  LDL R15, [R1+0xc0] ;  /* 0x0000c000010f7983 */ /* 0x000ea80000100800 */
[----:B------:R-:W4:Y:S04]  /*c180*/  LDL R24, [R1+0x148] ;  /* 0x0001480001187983 */ /* 0x000f280000100800 */
[----:B------:R1:W-:Y:S01]  /*c190*/  @!P6 ST.E.64 [R2.64], R36 ;  /* 0x000000240200e985 */ /* 0x0003e2000c101b06 */
[----:B------:R-:W-:Y:S02]  /*c1a0*/  ISETP.GE.AND P6, PT, R25, c[0x0][0x3c8], PT ;  /* 0x0000f20019007a0c */ /* 0x000fe40003fc6270 */
[C---:B-1----:R-:W-:Y:S01]  /*c1b0*/  @!P2 LEA R6, P3, R8.reuse, R0, 0x2 ;  /* 0x000000000806a211 */ /* 0x042fe200078610ff */
[----:B------:R-:W2:Y:S04]  /*c1c0*/  LDL R33, [R1+0xac] ;  /* 0x0000ac0001217983 */ /* 0x000ea80000100800 */
[----:B------:R-:W2:Y:S01]  /*c1d0*/  LDL R32, [R1+0x124] ;  /* 0x0001240001207983 */ /* 0x000ea20000100800 */
[----:B------:R-:W-:-:S03]  /*c1e0*/  @!P2 LEA.HI.X R7, R8, R4, R10, 0x2, P3 ;  /* 0x000000040807a211 */ /* 0x000fc600018f140a */
[----:B------:R-:W2:Y:S04]  /*c1f0*/  LDL R10, [R1+0xbc] ;  /* 0x0000bc00010a7983 */ /* 0x000ea80000100800 */
[----:B------:R1:W-:Y:S01]  /*c200*/  @!P2 ST.E.64 [R6.64], R40 ;  /* 0x000000280600a985 */ /* 0x0003e2000c101b06 */
[----:B------:R-:W-:-:S03]  /*c210*/  @!P5 LEA R2, P4, R17, R0, 0x2 ;  /* 0x000000001102d211 */ /* 0x000fc600078810ff */
[----:B------:R-:W4:Y:S04]  /*c220*/  LDL R8, [R1+0xb8] ;  /* 0x0000b80001087983 */ /* 0x000f280000100800 */
[----:B------:R-:W4:Y:S01]  /*c230*/  LDL R36, [R1+0x128] ;  /* 0x0001280001247983 */ /* 0x000f220000100800 */
[----:B------:R-:W-:Y:S02]  /*c240*/  ISETP.GE.AND P2, PT, R9, c[0x0][0x3c8], PT ;  /* 0x0000f20009007a0c */ /* 0x000fe40003f46270 */
[----:B-1----:R-:W-:Y:S02]  /*c250*/  @!P1 LEA R6, P3, R11, R0, 0x2 ;  /* 0x000000000b069211 */ /* 0x002fe400078610ff */
[-C--:B------:R-:W-:Y:S02]  /*c260*/  @!P5 LEA.HI.X R3, R17, R4.reuse, R22, 0x2, P4 ;  /* 0x000000041103d211 */ /* 0x080fe400020f1416 */
[----:B------:R-:W4:Y:S01]  /*c270*/  LDL R22, [R1+0x140] ;  /* 0x0001400001167983 */ /* 0x000f220000100800 */
[----:B------:R-:W-:-:S03]  /*c280*/  @!P1 LEA.HI.X R7, R11, R4, R16, 0x2, P3 ;  /* 0x000000040b079211 */ /* 0x000fc600018f1410 */
[----:B------:R1:W-:Y:S04]  /*c290*/  @!P5 ST.E.64 [R2.64], R44 ;  /* 0x0000002c0200d985 */ /* 0x0003e8000c101b06 */
[----:B------:R-:W4:Y:S04]  /*c2a0*/  LDL R17, [R1+0x13c] ;  /* 0x00013c0001117983 */ /* 0x000f280000100800 */
[----:B------:R1:W-:Y:S04]  /*c2b0*/  @!P1 ST.E.64 [R6.64], R48 ;  /* 0x0000003006009985 */ /* 0x0003e8000c101b06 */
[----:B------:R-:W4:Y:S04]  /*c2c0*/  LDL R11, [R1+0xb0] ;  /* 0x0000b000010b7983 */ /* 0x000f280000100800 */
[----:B------:R-:W4:Y:S01]  /*c2d0*/  LDL R16, [R1+0xb4] ;  /* 0x0000b40001107983 */ /* 0x000f220000100800 */
[----:B-1----:R-:W-:-:S02]  /*c2e0*/  @!P6 LEA R2, P4, R25, R0, 0x2 ;  /* 0x000000001902e211 */ /* 0x002fc400078810ff */
[----:B------:R-:W-:Y:S02]  /*c2f0*/  @!P2 LEA R6, P3, R9, R0, 0x2 ;  /* 0x000000000906a211 */ /* 0x000fe400078610ff */
[----:B------:R-:W-:Y:S02]  /*c300*/  ISETP.GE.AND P1, PT, R14, c[0x0][0x3c8], PT ;  /* 0x0000f2000e007a0c */ /* 0x000fe40003f26270 */
[-C--:B------:R-:W-:Y:S02]  /*c310*/  @!P6 LEA.HI.X R3, R25, R4.reuse, R26, 0x2, P4 ;  /* 0x000000041903e211 */ /* 0x080fe400020f141a */
[----:B------:R-:W-:Y:S01]  /*c320*/  ISETP.GE.AND P5, PT, R23, c[0x0][0x3c8], PT ;  /* 0x0000f20017007a0c */ /* 0x000fe20003fa6270 */
[----:B------:R-:W4:Y:S04]  /*c330*/  LDL R25, [R1+0xa0] ;  /* 0x0000a00001197983 */ /* 0x000f280000100800 */
[----:B------:R-:W-:Y:S01]  /*c340*/  @!P6 ST.E.64 [R2.64], R52 ;  /* 0x000000340200e985 */ /* 0x000fe2000c101b06 */
[----:B-----5:R-:W-:-:S03]  /*c350*/  @!P2 LEA.HI.X R7, R9, R4, R13, 0x2, P3 ;  /* 0x000000040907a211 */ /* 0x020fc600018f140d */
[----:B------:R-:W5:Y:S04]  /*c360*/  LDL R26, [R1+0x11c] ;  /* 0x00011c00011a7983 */ /* 0x000f680000100800 */
[----:B------:R-:W5:Y:S04]  /*c370*/  LDL R13, [R1+0x138] ;  /* 0x00013800010d7983 */ /* 0x000f680000100800 */
[----:B------:R1:W-:Y:S04]  /*c380*/  @!P2 ST.E.64 [R6.64], R56 ;  /* 0x000000380600a985 */ /* 0x0003e8000c101b06 */
[----:B------:R-:W5:Y:S01]  /*c390*/  LDL R9, [R1+0x134] ;  /* 0x0001340001097983 */ /* 0x000f620000100800 */
[----:B-1----:R-:W-:-:S04]  /*c3a0*/  @!P1 LEA R6, P3, R14, R0, 0x2 ;  /* 0x000000000e069211 */ /* 0x002fc800078610ff */
[----:B---3--:R-:W-:Y:S02]  /*c3b0*/  @!P1 LEA.HI.X R7, R14, R4, R18, 0x2, P3 ;  /* 0x000000040e079211 */ /* 0x008fe400018f1412 */
[----:B------:R-:W3:Y:S04]  /*c3c0*/  LDL R14, [R1+0x12c] ;  /* 0x00012c00010e7983 */ /* 0x000ee80000100800 */
[----:B------:R-:W3:Y:S01]  /*c3d0*/  LDL R18, [R1+0x130] ;  /* 0x0001300001127983 */ /* 0x000ee20000100800 */
[----:B------:R-:W-:Y:S02]  /*c3e0*/  ISETP.GE.AND P6, PT, R19, c[0x0][0x3c8], PT ;  /* 0x0000f20013007a0c */ /* 0x000fe40003fc6270 */
[----:B------:R-:W-:Y:S02]  /*c3f0*/  @!P5 LEA R2, P4, R23, R0, 0x2 ;  /* 0x000000001702d211 */ /* 0x000fe400078810ff */
[----:B--2---:R-:W-:-:S02]  /*c400*/  ISETP.GE.AND P2, PT, R15, c[0x0][0x3c8], PT ;  /* 0x0000f2000f007a0c */ /* 0x004fc40003f46270 */
[----:B----4-:R-:W-:Y:S02]  /*c410*/  @!P5 LEA.HI.X R3, R23, R4, R24, 0x2, P4 ;  /* 0x000000041703d211 */ /* 0x010fe400020f1418 */
[----:B------:R-:W2:Y:S04]  /*c420*/  LDL R23, [R1+0x9c] ;  /* 0x00009c0001177983 */ /* 0x000ea80000100800 */
[----:B------:R1:W-:Y:S01]  /*c430*/  @!P5 ST.E.64 [R2.64], R60 ;  /* 0x0000003c0200d985 */ /* 0x0003e2000c101b06 */
[----:B------:R-:W-:-:S03]  /*c440*/  ISETP.GE.AND P5, PT, R10, c[0x0][0x3c8], PT ;  /* 0x0000f2000a007a0c */ /* 0x000fc60003fa6270 */
[----:B------:R4:W-:Y:S01]  /*c450*/  @!P1 ST.E.64 [R6.64], R64 ;  /* 0x0000004006009985 */ /* 0x0009e2000c101b06 */
[----:B------:R-:W-:-:S03]  /*c460*/  ISETP.GE.AND P1, PT, R8, c[0x0][0x3c8], PT ;  /* 0x0000f20008007a0c */ /* 0x000fc60003f26270 */
[----:B------:R-:W2:Y:S01]  /*c470*/  LDL R24, [R1+0x118] ;  /* 0x0001180001187983 */ /* 0x000ea20000100800 */
[-C--:B-1----:R-:W-:Y:S02]  /*c480*/  @!P6 LEA R2, P4, R19, R0.reuse, 0x2 ;  /* 0x000000001302e211 */ /* 0x082fe400078810ff */
[----:B----4-:R-:W-:Y:S02]  /*c490*/  @!P2 LEA R6, P3, R15, R0, 0x2 ;  /* 0x000000000f06a211 */ /* 0x010fe400078610ff */
[-C--:B------:R-:W-:Y:S02]  /*c4a0*/  @!P6 LEA.HI.X R3, R19, R4.reuse, R22, 0x2, P4 ;  /* 0x000000041303e211 */ /* 0x080fe400020f1416 */
[----:B------:R-:W-:Y:S01]  /*c4b0*/  @!P2 LEA.HI.X R7, R15, R4, R17, 0x2, P3 ;  /* 0x000000040f07a211 */ /* 0x000fe200018f1411 */
[----:B------:R-:W4:Y:S04]  /*c4c0*/  LDL R19, [R1+0x94] ;  /* 0x0000940001137983 */ /* 0x000f280000100800 */
[----:B------:R1:W-:Y:S04]  /*c4d0*/  @!P6 ST.E.64 [R2.64], R68 ;  /* 0x000000440200e985 */ /* 0x0003e8000c101b06 */
[----:B------:R1:W-:Y:S01]  /*c4e0*/  @!P2 ST.E.64 [R6.64], R72 ;  /* 0x000000480600a985 */ /* 0x0003e2000c101b06 */
[----:B------:R-:W-:-:S02]  /*c4f0*/  ISETP.GE.AND P2, PT, R11, c[0x0][0x3c8], PT ;  /* 0x0000f2000b007a0c */ /* 0x000fc40003f46270 */
[----:B------:R-:W-:Y:S01]  /*c500*/  ISETP.GE.AND P6, PT, R16, c[0x0][0x3c8], PT ;  /* 0x0000f20010007a0c */ /* 0x000fe20003fc6270 */
[----:B------:R-:W4:Y:S04]  /*c510*/  LDL R17, [R1+0x90] ;  /* 0x0000900001117983 */ /* 0x000f280000100800 */
[----:B------:R-:W4:Y:S04]  /*c520*/  LDL R15, [R1+0x8c] ;  /* 0x00008c00010f7983 */ /* 0x000f280000100800 */
[----:B------:R-:W4:Y:S01]  /*c530*/  LDL R22, [R1+0x110] ;  /* 0x0001100001167983 */ /* 0x000f220000100800 */
[----:B-1----:R-:W-:-:S02]  /*c540*/  @!P5 LEA R2, P4, R10, R0, 0x2 ;  /* 0x000000000a02d211 */ /* 0x002fc400078810ff */
[----:B------:R-:W-:Y:S02]  /*c550*/  @!P1 LEA R6, P3, R8, R0, 0x2 ;  /* 0x0000000008069211 */ /* 0x000fe400078610ff */
[-C--:B-----5:R-:W-:Y:S02]  /*c560*/  @!P5 LEA.HI.X R3, R10, R4.reuse, R13, 0x2, P4 ;  /* 0x000000040a03d211 */ /* 0x0a0fe400020f140d */
[----:B------:R-:W5:Y:S04]  /*c570*/  LDL R10, [R1+0x98] ;  /* 0x00009800010a7983 */ /* 0x000f680000100800 */
[----:B------:R-:W5:Y:S01]  /*c580*/  LDL R13, [R1+0x88] ;  /* 0x00008800010d7983 */ /* 0x000f620000100800 */
[----:B------:R-:W-:Y:S02]  /*c590*/  @!P1 LEA.HI.X R7, R8, R4, R9, 0x2, P3 ;  /* 0x0000000408079211 */ /* 0x000fe400018f1409 */
[C---:B------:R-:W-:Y:S01]  /*c5a0*/  @!P2 LEA R8, P3, R11.reuse, R0, 0x2 ;  /* 0x000000000b08a211 */ /* 0x040fe200078610ff */
[----:B------:R1:W-:Y:S03]  /*c5b0*/  @!P5 ST.E.64 [R2.64], R76 ;  /* 0x0000004c0200d985 */ /* 0x0003e6000c101b06 */
[----:B---3--:R-:W-:-:S02]  /*c5c0*/  @!P2 LEA.HI.X R9, R11, R4, R14, 0x2, P3 ;  /* 0x000000040b09a211 */ /* 0x008fc400018f140e */
[----:B------:R-:W3:Y:S01]  /*c5d0*/  LDL R11, [R1+0x114] ;  /* 0x00011400010b7983 */ /* 0x000ee20000100800 */
[----:B-1----:R-:W-:-:S03]  /*c5e0*/  @!P6 LEA R2, P4, R16, R0, 0x2 ;  /* 0x000000001002e211 */ /* 0x002fc600078810ff */
[----:B------:R-:W3:Y:S01]  /*c5f0*/  LDL R14, [R1+0x104] ;  /* 0x00010400010e7983 */ /* 0x000ee20000100800 */
[----:B------:R-:W-:-:S03]  /*c600*/  @!P6 LEA.HI.X R3, R16, R4, R18, 0x2, P4 ;  /* 0x000000041003e211 */ /* 0x000fc600020f1412 */
[----:B------:R-:W3:Y:S04]  /*c610*/  LDL R18, [R1+0x10c] ;  /* 0x00010c0001127983 */ /* 0x000ee80000100800 */
[----:B------:R-:W3:Y:S01]  /*c620*/  LDL R16, [R1+0x108] ;  /* 0x0001080001107983 */ /* 0x000ee20000100800 */
        /* <DEDUP_REMOVED lines=8> */
[----:B--2---:R-:W-:Y:S02]  /*c6b0*/  @!P1 LEA R2, P2, R29, R0, 0x2 ;  /* 0x000000001d029211 */ /* 0x004fe400078410ff */
        /* <DEDUP_REMOVED lines=9> */
[-C--:B-1----:R-:W-:Y:S02]  /*c750*/  @!P3 LEA R6, P2, R23, R0.reuse, 0x2 ;  /* 0x000000001706b211 */ /* 0x082fe400078410ff */
[----:B--2---:R-:W-:Y:S02]  /*c760*/  @!P4 LEA R2, P5, R25, R0, 0x2 ;  /* 0x000000001902c211 */ /* 0x004fe400078a10ff */
        /* <DEDUP_REMOVED lines=9> */
[----:B---3--:R-:W-:Y:S02]  /*c800*/  @!P1 LEA.HI.X R3, R10, R4, R11, 0x2, P2 ;  /* 0x000000040a039211 */ /* 0x008fe400010f140b */
[----:B------:R-:W-:-:S03]  /*c810*/  @!P6 LEA R10, P2, R19, R0, 0x2 ;  /* 0x00000000130ae211 */ /* 0x000fc600078410ff */
[----:B------:R1:W-:Y:S01]  /*c820*/  @!P1 ST.E.64 [R2.64], R108 ;  /* 0x0000006c02009985 */ /* 0x0003e2000c101b06 */
[----:B------:R-:W-:Y:S02]  /*c830*/  @!P5 LEA R8, P1, R17, R0, 0x2 ;  /* 0x000000001108d211 */ /* 0x000fe400078210ff */
[----:B------:R-:W-:Y:S02]  /*c840*/  @!P6 LEA.HI.X R11, R19, R4, R22, 0x2, P2 ;  /* 0x00000004130be211 */ /* 0x000fe400010f1416 */
[----:B--2---:R-:W-:Y:S02]  /*c850*/  @!P4 LEA R6, P2, R15, R0, 0x2 ;  /* 0x000000000f06c211 */ /* 0x004fe400078410ff */
        /* <DEDUP_REMOVED lines=8> */
.L_x_3336:
[----:B------:R-:W-:Y:S05]  /*c8e0*/  BSYNC B0 ;  /* 0x0000000000007941 */ /* 0x000fea0003800000 */
.L_x_3335:
[----:B------:R-:W-:Y:S05]  /*c8f0*/  BRA.DIV ~URZ, `(.L_x_3337) ;  /* 0x000039e27f007947 */ /* 0x000fea000b800000 */
[----:B--2---:R2:W1:Y:S04]  /*c900*/  SHFL.IDX PT, R4, R5, 0x1, 0x1c1f ;  /* 0x003c1f0005047f89 */ /* 0x00446800000e0000 */
[----:B----4-:R2:W4:Y:S02]  /*c910*/  SHFL.IDX PT, R0, R12, 0x1, 0x1c1f ;  /* 0x003c1f000c007f89 */ /* 0x01052400000e0000 */
.L_x_3398:
        /* <DEDUP_REMOVED lines=109> */
[----:B------:R-:W-:Y:S01]  /*cff0*/  @!P5 LEA R8, P1, R22, R0, 0x2 ;  /* 0x000000001608d211 */ /* 0x000fe200078210ff */
        /* <DEDUP_REMOVED lines=85> */
.L_x_3317:
[----:B------:R-:W3:Y:S04]  /*d550*/  LDL.LU R4, [R1+0x40] ;  /* 0x0000400001047983 */ /* 0x000ee80000300800 */
[----:B------:R-:W4:Y:S01]  /*d560*/  LDL.LU R6, [R1+0x44] ;  /* 0x0000440001067983 */ /* 0x000f220000300800 */
[----:B------:R-:W-:Y:S02]  /*d570*/  ISETP.NE.U32.AND P1, PT, RZ, c[0x0][0x508], PT ;  /* 0x00014200ff007a0c */ /* 0x000fe40003f25070 */
[----:B------:R-:W-:Y:S01]  /*d580*/  ISETP.NE.U32.AND P3, PT, RZ, c[0x0][0x500], PT ;  /* 0x00014000ff007a0c */ /* 0x000fe20003f65070 */
[----:B--2---:R-:W2:Y:S01]  /*d590*/  LDL.LU R0, [R1+0x58] ;  /* 0x0000580001007983 */ /* 0x004ea20000300800 */
[----:B------:R-:W-:Y:S01]  /*d5a0*/  ISETP.NE.AND.EX P1, PT, RZ, c[0x0][0x50c], PT, P1 ;  /* 0x00014300ff007a0c */ /* 0x000fe20003f25310 */
[----:B------:R-:W-:Y:S01]  /*d5b0*/  IMAD.MOV.U32 R8, RZ, RZ, RZ ;  /* 0x000000ffff087224 */ /* 0x000fe200078e00ff */
[----:B------:R-:W-:Y:S01]  /*d5c0*/  ISETP.NE.AND.EX P3, PT, RZ, c[0x0][0x504], PT, P3 ;  /* 0x00014100ff007a0c */ /* 0x000fe20003f65330 */
[----:B------:R-:W-:Y:S01]  /*d5d0*/  IMAD.MOV.U32 R20, RZ, RZ, c[0x0][0x388] ;  /* 0x0000e200ff147624 */ /* 0x000fe200078e00ff */
[----:B---3--:R-:W-:-:S09]  /*d5e0*/  IADD3 R2, P2, R4, c[0x0][0x500], RZ ;  /* 0x0001400004027a10 */ /* 0x008fd20007f5e0ff */
        /* <DEDUP_REMOVED lines=12> */
.L_x_3338:
        /* <DEDUP_REMOVED lines=60> */
.L_x_3340:
[----:B------:R-:W-:Y:S05]  /*da70*/  BSYNC B0 ;  /* 0x0000000000007941 */ /* 0x000fea0003800000 */
.L_x_3339:
        /* <DEDUP_REMOVED lines=45> */
.L_x_3399:
[----:B------:R-:W-:Y:S05]  /*dd50*/  BRA.DIV ~URZ, `(.L_x_3342) ;  /* 0x000026b27f007947 */ /* 0x000fea000b800000 */
[----:B------:R3:W4:Y:S02]  /*dd60*/  SHFL.IDX PT, R0, R14, RZ, 0x181f ;  /* 0x00181fff0e007589 */ /* 0x00072400000e0000 */
.L_x_3400:
        /* <DEDUP_REMOVED lines=36> */
.L_x_3344:
[----:B------:R-:W-:Y:S05]  /*dfb0*/  BSYNC B0 ;  /* 0x0000000000007941 */ /* 0x000fea0003800000 */
.L_x_3343:
[----:B------:R-:W-:Y:S05]  /*dfc0*/  BRA.DIV ~URZ, `(.L_x_3345) ;  /* 0x000024a27f007947 */ /* 0x000fea000b800000 */
[----:B--2---:R2:W1:Y:S04]  /*dfd0*/  SHFL.IDX PT, R4, R5, 0x1, 0x181f ;  /* 0x00381f0005047f89 */ /* 0x00446800000e0000 */
[----:B----4-:R2:W4:Y:S02]  /*dfe0*/  SHFL.IDX PT, R0, R14, 0x1, 0x181f ;  /* 0x00381f000e007f89 */ /* 0x01052400000e0000 */
.L_x_3401:
        /* <DEDUP_REMOVED lines=30> */
.L_x_3347:
[----:B------:R-:W-:Y:S05]  /*e1d0*/  BSYNC B0 ;  /* 0x0000000000007941 */ /* 0x000fea0003800000 */
.L_x_3346:
[----:B------:R-:W-:Y:S05]  /*e1e0*/  BRA.DIV ~URZ, `(.L_x_3348) ;  /* 0x000023427f007947 */ /* 0x000fea000b800000 */
[----:B-1----:R1:W2:Y:S02]  /*e1f0*/  SHFL.IDX PT, R4, R5, 0x2, 0x181f ;  /* 0x00581f0005047f89 */ /* 0x0022a400000e0000 */
.L_x_3402:
[----:B------:R-:W-:Y:S05]  /*e200*/  BRA.DIV ~URZ, `(.L_x_3349) ;  /* 0x000023927f007947 */ /* 0x000fea000b800000 */
[----:B----4-:R4:W1:Y:S02]  /*e210*/  SHFL.IDX PT, R0, R14, 0x2, 0x181f ;  /* 0x00581f000e007f89 */ /* 0x01086400000e0000 */
.L_x_3403:
        /* <DEDUP_REMOVED lines=30> */
.L_x_3351:
[----:B------:R-:W-:Y:S05]  /*e400*/  BSYNC B0 ;  /* 0x0000000000007941 */ /* 0x000fea0003800000 */
.L_x_3350:
[----:B------:R-:W-:Y:S05]  /*e410*/  BRA.DIV ~URZ, `(.L_x_3352) ;  /* 0x000021e27f007947 */ /* 0x000fea000b800000 */
[----:B--2---:R2:W3:Y:S04]  /*e420*/  SHFL.IDX PT, R4, R5, 0x3, 0x181f ;  /* 0x00781f0005047f89 */ /* 0x0044e800000e0000 */
[----:B-1----:R2:W1:Y:S02]  /*e430*/  SHFL.IDX PT, R0, R14, 0x3, 0x181f ;  /* 0x00781f000e007f89 */ /* 0x00246400000e0000 */
.L_x_3404:
        /* <DEDUP_REMOVED lines=29> */
.L_x_3332:
[----:B------:R-:W-:Y:S05]  /*e610*/  BSYNC B1 ;  /* 0x0000000000017941 */ /* 0x000fea0003800000 */
.L_x_3316:
        /* <DEDUP_REMOVED lines=15> */
.L_x_3405:
[----:B------:R-:W-:Y:S05]  /*e710*/  BRA.DIV ~URZ, `(.L_x_3355) ;  /* 0x000020127f007947 */ /* 0x000fea000b800000 */
[----:B------:R3:W4:Y:S02]  /*e720*/  SHFL.IDX PT, R8, R102, 0x1, 0x1f ;  /* 0x00201f0066087f89 */ /* 0x00072400000e0000 */
.L_x_3406:
        /* <DEDUP_REMOVED lines=19> */
.L_x_3407:
        /* <DEDUP_REMOVED lines=16> */
.L_x_3408:
[----:B---3--:R-:W-:Y:S01]  /*e960*/  IMAD R0, R0, c[0x0][0x538], RZ ;  /* 0x00014e0000007a24 */ /* 0x008fe200078e02ff */
[----:B------:R-:W-:Y:S04]  /*e970*/  BSSY B1, `(.L_x_3358) ;  /* 0x0000083000017945 */ /* 0x000fe80003800000 */
[----:B----4-:R-:W-:-:S04]  /*e980*/  IADD3 R8, R0, R8, RZ ;  /* 0x0000000800087210 */ /* 0x010fc80007ffe0ff */
[----:B--2---:R-:W-:-:S13]  /*e990*/  ISETP.GT.AND P6, PT, R8, R9, PT ;  /* 0x000000090800720c */ /* 0x004fda0003fc4270 */
[----:B------:R-:W-:Y:S05]  /*e9a0*/  @P6 BRA `(.L_x_3359) ;  /* 0x0000025000006947 */ /* 0x000fea0003800000 */
.L_x_3363:
        /* <DEDUP_REMOVED lines=17> */
.L_x_3409:
        /* <DEDUP_REMOVED lines=16> */
.L_x_3410:
[----:B--2---:R-:W-:-:S05]  /*ebc0*/  IMAD R0, R0, c[0x0][0x538], RZ ;  /* 0x00014e0000007a24 */ /* 0x004fca00078e02ff */
[----:B------:R-:W-:-:S04]  /*ebd0*/  IADD3 R8, R0, R8, RZ ;  /* 0x0000000800087210 */ /* 0x000fc80007ffe0ff */
[----:B------:R-:W-:-:S13]  /*ebe0*/  ISETP.GT.AND P6, PT, R8, R9, PT ;  /* 0x000000090800720c */ /* 0x000fda0003fc4270 */
[----:B-1----:R-:W-:Y:S05]  /*ebf0*/  @!P6 BRA `(.L_x_3363) ;  /* 0xfffffdb00000e947 */ /* 0x002fea000383ffff */
.L_x_3359:
[----:B------:R-:W-:-:S05]  /*ec00*/  IADD3 R8, -R0, R8, RZ ;  /* 0x0000000800087210 */ /* 0x000fca0007ffe1ff */
[----:B------:R-:W-:-:S05]  /*ec10*/  IMAD R0, R4, c[0x0][0x538], R8 ;  /* 0x00014e0004007a24 */ /* 0x000fca00078e0208 */
[----:B------:R-:W-:Y:S01]  /*ec20*/  ISETP.GT.AND P0, PT, R0, R9, PT ;  /* 0x000000090000720c */ /* 0x000fe20003f04270 */
[----:B------:R-:W-:-:S12]  /*ec30*/  BRA.DIV ~URZ, `(.L_x_3364) ;  /* 0x00001f327f007947 */ /* 0x000fd8000b800000 */
[----:B------:R-:W-:-:S04]  /*ec40*/  VOTE.ANY R5, PT, !P0 ;  /* 0x0000000000057806 */ /* 0x000fc800040e0100 */
.L_x_3411:
[----:B------:R2:W3:Y:S01]  /*ec50*/  POPC R11, R5 ;  /* 0x00000005000b7309 */ /* 0x0004e20000000000 */
[----:B------:R-:W-:Y:S05]  /*ec60*/  BRA.DIV ~URZ, `(.L_x_3365) ;  /* 0x00001f527f007947 */ /* 0x000fea000b800000 */
[----:B---3--:R3:W4:Y:S04]  /*ec70*/  SHFL.IDX PT, R6, R6, R11, 0x1f ;  /* 0x00001f0b06067589 */ /* 0x00872800000e0000 */
[----:B------:R3:W1:Y:S02]  /*ec80*/  SHFL.IDX PT, R7, R7, R11, 0x1f ;  /* 0x00001f0b07077589 */ /* 0x00066400000e0000 */
.L_x_3412:
[----:B------:R-:W-:Y:S01]  /*ec90*/  ISETP.NE.AND P0, PT, R5, RZ, PT ;  /* 0x000000ff0500720c */ /* 0x000fe20003f05270 */
[----:B------:R-:W-:-:S12]  /*eca0*/  BSSY B0, `(.L_x_3366) ;  /* 0x0000005000007945 */ /* 0x000fd80003800000 */
[----:B------:R-:W-:Y:S05]  /*ecb0*/  @!P0 BRA `(.L_x_3367) ;  /* 0x0000003000008947 */ /* 0x000fea0003800000 */
[----:B------:R-:W-:Y:S01]  /*ecc0*/  IADD3 R0, R11, -0x1, RZ ;  /* 0xffffffff0b007810 */ /* 0x000fe20007ffe0ff */
[----:B------:R-:W-:Y:S05]  /*ecd0*/  BRA.DIV ~URZ, `(.L_x_3368) ;  /* 0x00001fb27f007947 */ /* 0x000fea000b800000 */
[----:B------:R2:W3:Y:S02]  /*ece0*/  SHFL.IDX PT, R10, R4, R0, 0x1f ;  /* 0x00001f00040a7589 */ /* 0x0004e400000e0000 */
.L_x_3367:
[----:B------:R-:W-:Y:S05]  /*ecf0*/  BSYNC B0 ;  /* 0x0000000000007941 */ /* 0x000fea0003800000 */
.L_x_3366:
        /* <DEDUP_REMOVED lines=69> */
.L_x_3360:
[----:B------:R-:W-:Y:S01]  /*f150*/  MOV R0, c[0x0][0x53c] ;  /* 0x00014f0000007a02 */ /* 0x000fe20000000f00 */
[----:B------:R2:W-:Y:S04]  /*f160*/  STL [R1+0x48], R9 ;  /* 0x0000480901007387 */ /* 0x0005e80000100800 */
[----:B------:R2:W-:Y:S04]  /*f170*/  STL [R1+0x4c], RZ ;  /* 0x00004cff01007387 */ /* 0x0005e80000100800 */
[----:B------:R2:W-:Y:S04]  /*f180*/  STL [R1+0x50], RZ ;  /* 0x000050ff01007387 */ /* 0x0005e80000100800 */
[----:B------:R2:W-:Y:S02]  /*f190*/  STL [R1+0x54], R0 ;  /* 0x0000540001007387 */ /* 0x0005e40000100800 */
.L_x_3369:
[----:B------:R-:W-:Y:S05]  /*f1a0*/  BSYNC B1 ;  /* 0x0000000000017941 */ /* 0x000fea0003800000 */
.L_x_3358:
        /* <DEDUP_REMOVED lines=9> */
.L_x_3353:
[----:B--2---:R-:W2:Y:S02]  /*f240*/  LDL R0, [R1+0x54] ;  /* 0x0000540001007983 */ /* 0x004ea40000100800 */
[----:B--2---:R-:W-:-:S13]  /*f250*/  ISETP.GE.AND P0, PT, R0, c[0x0][0x53c], PT ;  /* 0x00014f0000007a0c */ /* 0x004fda0003f06270 */
[----:B-1----:R-:W-:Y:S01]  /*f260*/  @P0 CALL.REL.NOINC `(.L_x_3370) ;  /* 0x0000001000000944 */ /* 0x002fe20003c00000 */
[----:B------:R-:W-:Y:S05]  /*f270*/  BRA `(.L_x_3371) ;  /* 0xffff296000007947 */ /* 0x000fea000383ffff */
.L_x_3370:
[----:B------:R-:W-:Y:S05]  /*f280*/  EXIT ;  /* 0x000000000000794d */ /* 0x000fea0003800000 */
.L_x_3273:
[----:B------:R-:W-:Y:S01]  /*f290*/  IMAD.MOV.U32 R0, RZ, RZ, R5 ;  /* 0x000000ffff007224 */ /* 0x000fe200078e0005 */
[----:B------:R-:W-:Y:S02]  /*f2a0*/  MOV R3, 0x1 ;  /* 0x0000000100037802 */ /* 0x000fe40000000f00 */
[----:B------:R-:W-:Y:S02]  /*f2b0*/  MOV R2, 0xf2d0 ;  /* 0x0000f2d000027802 */ /* 0x000fe40000000f00 */
[----:B------:R-:W-:Y:S05]  /*f2c0*/  CALL.REL.NOINC `($__internal_55_$__cuda_sm70_shflsync_up_p) ;  /* 0x00001b3000007944 */ /* 0x000fea0003c00000 */
[----:B------:R-:W-:Y:S01]  /*f2d0*/  MOV R0, R4 ;  /* 0x0000000400007202 */ /* 0x000fe20000000f00 */
[----:B------:R-:W-:Y:S05]  /*f2e0*/  BRA `(.L_x_3372) ;  /* 0xffff118000007947 */ /* 0x000fea000383ffff */
.L_x_3274:
[----:B------:R-:W-:Y:S01]  /*f2f0*/  IMAD.MOV.U32 R0, RZ, RZ, R5 ;  /* 0x000000ffff007224 */ /* 0x000fe200078e0005 */
[----:B------:R-:W-:Y:S02]  /*f300*/  MOV R3, 0x2 ;  /* 0x0000000200037802 */ /* 0x000fe40000000f00 */
[----:B------:R-:W-:Y:S02]  /*f310*/  MOV R2, 0xf330 ;  /* 0x0000f33000027802 */ /* 0x000fe40000000f00 */
[----:B------:R-:W-:Y:S05]  /*f320*/  CALL.REL.NOINC `($__internal_55_$__cuda_sm70_shflsync_up_p) ;  /* 0x00001ad000007944 */ /* 0x000fea0003c00000 */
[----:B------:R-:W-:Y:S01]  /*f330*/  SEL R4, R4, RZ, P4 ;  /* 0x000000ff04047207 */ /* 0x000fe20002000000 */
[----:B------:R-:W-:Y:S01]  /*f340*/  IMAD.MOV.U32 R3, RZ, RZ, 0x4 ;  /* 0x00000004ff037424 */ /* 0x000fe200078e00ff */
[----:B------:R-:W-:-:S03]  /*f350*/  MOV R2, 0xf380 ;  /* 0x0000f38000027802 */ /* 0x000fc60000000f00 */
[----:B------:R-:W-:Y:S02]  /*f360*/  IMAD.IADD R0, R5, 0x1, R4 ;  /* 0x0000000105007824 */ /* 0x000fe400078e0204 */
        /* <DEDUP_REMOVED lines=11> */
[----:B------:R-:W-:Y:S02]  /*f420*/  SEL R4, R4, RZ, P1 ;  /* 0x000000ff04047207 */ /* 0x000fe40000800000 */
[----:B------:R-:W-:Y:S02]  /*f430*/  MOV R3, 0x1f ;  /* 0x0000001f00037802 */ /* 0x000fe40000000f00 */
[----:B------:R-:W-:Y:S01]  /*f440*/  MOV R2, 0xf490 ;  /* 0x0000f49000027802 */ /* 0x000fe20000000f00 */
[----:B------:R-:W-:Y:S02]  /*f450*/  IMAD.IADD R4, R0, 0x1, R4 ;  /* 0x0000000100047824 */ /* 0x000fe400078e0204 */
[----:B------:R-:W-:-:S03]  /*f460*/  IMAD.MOV.U32 R0, RZ, RZ, 0x1f ;  /* 0x0000001fff007424 */ /* 0x000fc600078e00ff */
[----:B------:R1:W-:Y:S04]  /*f470*/  STL [R1], R4 ;  /* 0x0000000401007387 */ /* 0x0003e80000100800 */
[----:B-1----:R-:W-:Y:S05]  /*f480*/  CALL.REL.NOINC `($__internal_54_$__cuda_sm70_shflsync_idx_p) ;  /* 0x000018d000007944 */ /* 0x002fea0003c00000 */
[----:B-1---5:R-:W-:Y:S05]  /*f490*/  BRA `(.L_x_3373) ;  /* 0xffff10d000007947 */ /* 0x022fea000383ffff */
.L_x_3276:
[----:B------:R-:W-:Y:S02]  /*f4a0*/  SEL R0, RZ, 0x1, P0 ;  /* 0x00000001ff007807 */ /* 0x000fe40000000000 */
[----:B------:R-:W-:Y:S02]  /*f4b0*/  MOV R2, 0xf4d0 ;  /* 0x0000f4d000027802 */ /* 0x000fe40000000f00 */
[----:B------:R-:W-:Y:S05]  /*f4c0*/  CALL.REL.NOINC `($__internal_56_$__cuda_sm70_votesync_ballot) ;  /* 0x0000199000007944 */ /* 0x000fea0003c00000 */
[----:B------:R-:W-:Y:S01]  /*f4d0*/  MOV R5, R0 ;  /* 0x0000000000057202 */ /* 0x000fe20000000f00 */
[----:B------:R-:W-:Y:S05]  /*f4e0*/  BRA `(.L_x_3374) ;  /* 0xffff111000007947 */ /* 0x000fea000383ffff */
.L_x_3277:
[----:B------:R3:W-:Y:S01]  /*f4f0*/  STL [R1], R8 ;  /* 0x0000000801007387 */ /* 0x0007e20000100800 */
[----:B--2---:R-:W-:Y:S01]  /*f500*/  IMAD.MOV.U32 R3, RZ, RZ, R13 ;  /* 0x000000ffff037224 */ /* 0x004fe200078e000d */
[----:B------:R-:W-:Y:S02]  /*f510*/  MOV R0, 0x1f ;  /* 0x0000001f00007802 */ /* 0x000fe40000000f00 */
[----:B------:R-:W-:Y:S02]  /*f520*/  MOV R2, 0xf540 ;  /* 0x0000f54000027802 */ /* 0x000fe40000000f00 */
[----:B-1-3--:R-:W-:Y:S05]  /*f530*/  CALL.REL.NOINC `($__internal_54_$__cuda_sm70_shflsync_idx_p) ;  /* 0x0000182000007944 */ /* 0x00afea0003c00000 */
[----:B------:R2:W-:Y:S01]  /*f540*/  STL [R1], R7 ;  /* 0x0000000701007387 */ /* 0x0005e20000100800 */
[----:B------:R-:W-:Y:S01]  /*f550*/  IMAD.MOV.U32 R11, RZ, RZ, R0 ;  /* 0x000000ffff0b7224 */ /* 0x000fe200078e0000 */
[----:B------:R-:W-:Y:S01]  /*f560*/  MOV R3, R13 ;  /* 0x0000000d00037202 */ /* 0x000fe20000000f00 */
[----:B------:R-:W-:Y:S01]  /*f570*/  IMAD.MOV.U32 R6, RZ, RZ, RZ ;  /* 0x000000ffff067224 */ /* 0x000fe200078e00ff */
[----:B------:R-:W-:-:S02]  /*f580*/  MOV R0, 0x1f ;  /* 0x0000001f00007802 */ /* 0x000fc40000000f00 */
[----:B------:R-:W-:Y:S02]  /*f590*/  MOV R2, 0xf5b0 ;  /* 0x0000f5b000027802 */ /* 0x000fe40000000f00 */
[----:B-12--5:R-:W-:Y:S05]  /*f5a0*/  CALL.REL.NOINC `($__internal_54_$__cuda_sm70_shflsync_idx_p) ;  /* 0x000017b000007944 */ /* 0x026fea0003c00000 */
[----:B------:R-:W-:Y:S01]  /*f5b0*/  MOV R10, R0 ;  /* 0x00000000000a7202 */ /* 0x000fe20000000f00 */
[----:B-1---5:R-:W-:Y:S05]  /*f5c0*/  BRA `(.L_x_3375) ;  /* 0xffff108000007947 */ /* 0x022fea000383ffff */
.L_x_3280:
[----:B------:R1:W-:Y:S01]  /*f5d0*/  STL [R1], R4 ;  /* 0x0000000401007387 */ /* 0x0003e20000100800 */
[----:B------:R-:W-:Y:S02]  /*f5e0*/  MOV R0, 0x1f ;  /* 0x0000001f00007802 */ /* 0x000fe40000000f00 */
[----:B------:R-:W-:Y:S02]  /*f5f0*/  MOV R2, 0xf610 ;  /* 0x0000f61000027802 */ /* 0x000fe40000000f00 */
[----:B-1234-:R-:W-:Y:S05]  /*f600*/  CALL.REL.NOINC `($__internal_54_$__cuda_sm70_shflsync_idx_p) ;  /* 0x0000175000007944 */ /* 0x01efea0003c00000 */
[----:B------:R-:W-:Y:S01]  /*f610*/  MOV R6, R0 ;  /* 0x0000000000067202 */ /* 0x000fe20000000f00 */
[----:B-1---5:R-:W-:Y:S05]  /*f620*/  BRA `(.L_x_3279) ;  /* 0xffff108000007947 */ /* 0x022fea000383ffff */
.L_x_3290:
[----:B------:R1:W-:Y:S01]  /*f630*/  STL [R1], R10 ;  /* 0x0000000a01007387 */ /* 0x0003e20000100800 */
[----:B--2---:R-:W-:Y:S01]  /*f640*/  IMAD.MOV.U32 R3, RZ, RZ, 0x1 ;  /* 0x00000001ff037424 */ /* 0x004fe200078e00ff */
[----:B------:R-:W-:Y:S02]  /*f650*/  MOV R0, 0x181f ;  /* 0x0000181f00007802 */ /* 0x000fe40000000f00 */
[----:B------:R-:W-:Y:S02]  /*f660*/  MOV R2, 0xf680 ;  /* 0x0000f68000027802 */ /* 0x000fe40000000f00 */
[----:B-1----:R-:W-:Y:S05]  /*f670*/  CALL.REL.NOINC `($__internal_54_$__cuda_sm70_shflsync_idx_p) ;  /* 0x000016e000007944 */ /* 0x002fea0003c00000 */
[----:B------:R2:W-:Y:S01]  /*f680*/  STL [R1], R11 ;  /* 0x0000000b01007387 */ /* 0x0005e20000100800 */
[----:B-----5:R-:W-:Y:S01]  /*f690*/  IMAD.MOV.U32 R5, RZ, RZ, R0 ;  /* 0x000000ffff057224 */ /* 0x020fe200078e0000 */
[----:B------:R-:W-:Y:S01]  /*f6a0*/  MOV R3, 0x1 ;  /* 0x0000000100037802 */ /* 0x000fe20000000f00 */
[----:B------:R-:W-:Y:S01]  /*f6b0*/  IMAD.MOV.U32 R0, RZ, RZ, 0x181f ;  /* 0x0000181fff007424 */ /* 0x000fe200078e00ff */
[----:B------:R-:W-:-:S02]  /*f6c0*/  MOV R2, 0xf6e0 ;  /* 0x0000f6e000027802 */ /* 0x000fc40000000f00 */
[----:B-12---:R-:W-:Y:S05]  /*f6d0*/  CALL.REL.NOINC `($__internal_54_$__cuda_sm70_shflsync_idx_p) ;  /* 0x0000168000007944 */ /* 0x006fea0003c00000 */
[----:B-1---5:R-:W-:Y:S05]  /*f6e0*/  BRA `(.L_x_3376) ;  /* 0xffff420000007947 */ /* 0x022fea000383ffff */
.L_x_3293:
[----:B------:R1:W-:Y:S01]  /*f6f0*/  STL [R1], R5 ;  /* 0x0000000501007387 */ /* 0x0003e20000100800 */
[----:B------:R-:W-:Y:S01]  /*f700*/  IMAD.MOV.U32 R3, RZ, RZ, RZ ;  /* 0x000000ffff037224 */ /* 0x000fe200078e00ff */
[----:B------:R-:W-:-:S02]  /*f710*/  MOV R0, 0x181f ;  /* 0x0000181f00007802 */ /* 0x000fc40000000f00 */
[----:B------:R-:W-:Y:S02]  /*f720*/  MOV R2, 0xf740 ;  /* 0x0000f74000027802 */ /* 0x000fe40000000f00 */
[----:B-1----:R-:W-:Y:S05]  /*f730*/  CALL.REL.NOINC `($__internal_54_$__cuda_sm70_shflsync_idx_p) ;  /* 0x0000162000007944 */ /* 0x002fea0003c00000 */
[----:B-----5:R-:W-:Y:S01]  /*f740*/  MOV R4, R0 ;  /* 0x0000000000047202 */ /* 0x020fe20000000f00 */
[----:B-1----:R-:W-:Y:S05]  /*f750*/  BRA `(.L_x_3377) ;  /* 0xffff501000007947 */ /* 0x002fea000383ffff */
.L_x_3294:
[----:B------:R3:W-:Y:S01]  /*f760*/  STL [R1], R12 ;  /* 0x0000000c01007387 */ /* 0x0007e20000100800 */
[----:B------:R-:W-:Y:S01]  /*f770*/  IMAD.MOV.U32 R3, RZ, RZ, RZ ;  /* 0x000000ffff037224 */ /* 0x000fe200078e00ff */
[----:B------:R-:W-:Y:S02]  /*f780*/  MOV R0, 0x181f ;  /* 0x0000181f00007802 */ /* 0x000fe40000000f00 */
[----:B------:R-:W-:Y:S02]  /*f790*/  MOV R2, 0xf7b0 ;  /* 0x0000f7b000027802 */ /* 0x000fe40000000f00 */
[----:B-123--:R-:W-:Y:S05]  /*f7a0*/  CALL.REL.NOINC `($__internal_54_$__cuda_sm70_shflsync_idx_p) ;  /* 0x000015b000007944 */ /* 0x00efea0003c00000 */
[----:B-1---5:R-:W-:Y:S05]  /*f7b0*/  BRA `(.L_x_3378) ;  /* 0xffff4fd000007947 */ /* 0x022fea000383ffff */
.L_x_3297:
[----:B------:R1:W-:Y:S01]  /*f7c0*/  STL [R1], R5 ;  /* 0x0000000501007387 */ /* 0x0003e20000100800 */
[----:B--2---:R-:W-:Y:S01]  /*f7d0*/  IMAD.MOV.U32 R3, RZ, RZ, 0x1 ;  /* 0x00000001ff037424 */ /* 0x004fe200078e00ff */
[----:B----4-:R-:W-:Y:S02]  /*f7e0*/  MOV R0, 0x181f ;  /* 0x0000181f00007802 */ /* 0x010fe40000000f00 */
[----:B------:R-:W-:Y:S02]  /*f7f0*/  MOV R2, 0xf810 ;  /* 0x0000f81000027802 */ /* 0x000fe40000000f00 */
[----:B-1-3--:R-:W-:Y:S05]  /*f800*/  CALL.REL.NOINC `($__internal_54_$__cuda_sm70_shflsync_idx_p) ;  /* 0x0000155000007944 */ /* 0x00afea0003c00000 */
[----:B------:R2:W-:Y:S01]  /*f810*/  STL [R1], R12 ;  /* 0x0000000c01007387 */ /* 0x0005e20000100800 */
[----:B-----5:R-:W-:Y:S01]  /*f820*/  IMAD.MOV.U32 R4, RZ, RZ, R0 ;  /* 0x000000ffff047224 */ /* 0x020fe200078e0000 */
[----:B------:R-:W-:Y:S01]  /*f830*/  MOV R3, 0x1 ;  /* 0x0000000100037802 */ /* 0x000fe20000000f00 */
[----:B------:R-:W-:Y:S01]  /*f840*/  IMAD.MOV.U32 R0, RZ, RZ, 0x181f ;  /* 0x0000181fff007424 */ /* 0x000fe200078e00ff */
[----:B------:R-:W-:-:S02]  /*f850*/  MOV R2, 0xf870 ;  /* 0x0000f87000027802 */ /* 0x000fc40000000f00 */
[----:B-12---:R-:W-:Y:S05]  /*f860*/  CALL.REL.NOINC `($__internal_54_$__cuda_sm70_shflsync_idx_p) ;  /* 0x000014f000007944 */ /* 0x006fea0003c00000 */
[----:B-1---5:R-:W-:Y:S05]  /*f870*/  BRA `(.L_x_3379) ;  /* 0xffff511000007947 */ /* 0x022fea000383ffff */
.L_x_3298:
[----:B------:R-:W-:Y:S01]  /*f880*/  IMAD.MOV.U32 R132, RZ, RZ, R4 ;  /* 0x000000ffff847224 */ /* 0x000fe200078e0004 */
[----:B------:R-:W-:-:S02]  /*f890*/  MOV R0, 0x2 ;  /* 0x0000000200007802 */ /* 0x000fc40000000f00 */
[----:B------:R-:W-:Y:S02]  /*f8a0*/  MOV R2, 0xf8c0 ;  /* 0x0000f8c000027802 */ /* 0x000fe40000000f00 */
[----:B------:R-:W-:Y:S05]  /*f8b0*/  CALL.REL.NOINC `($__internal_53_$__cuda_sm70_shflsync_bfly_p) ;  /* 0x0000144000007944 */ /* 0x000fea0003c00000 */
[----:B------:R-:W-:Y:S05]  /*f8c0*/  BRA `(.L_x_3380) ;  /* 0xffff566000007947 */ /* 0x000fea000383ffff */
.L_x_3299:
[----:B------:R-:W-:Y:S01]  /*f8d0*/  IMAD.MOV.U32 R132, RZ, RZ, R4 ;  /* 0x000000ffff847224 */ /* 0x000fe200078e0004 */
[----:B------:R-:W-:Y:S02]  /*f8e0*/  MOV R0, 0x1 ;  /* 0x0000000100007802 */ /* 0x000fe40000000f00 */
[----:B------:R-:W-:Y:S02]  /*f8f0*/  MOV R2, 0xf910 ;  /* 0x0000f91000027802 */ /* 0x000fe40000000f00 */
[----:B------:R-:W-:Y:S05]  /*f900*/  CALL.REL.NOINC `($__internal_53_$__cuda_sm70_shflsync_bfly_p) ;  /* 0x000013f000007944 */ /* 0x000fea0003c00000 */
[----:B------:R-:W-:Y:S01]  /*f910*/  FMNMX.FTZ R134, R4, R0, !PT ;  /* 0x0000000004867209 */ /* 0x000fe20007810000 */
[----:B------:R-:W-:Y:S01]  /*f920*/  IMAD.MOV.U32 R132, RZ, RZ, R5 ;  /* 0x000000ffff847224 */ /* 0x000fe200078e0005 */
[----:B------:R-:W-:Y:S01]  /*f930*/  MOV R2, 0xf960 ;  /* 0x0000f96000027802 */ /* 0x000fe20000000f00 */
[----:B------:R-:W-:Y:S02]  /*f940*/  IMAD.MOV.U32 R0, RZ, RZ, 0x2 ;  /* 0x00000002ff007424 */ /* 0x000fe400078e00ff */
[----:B------:R-:W-:Y:S05]  /*f950*/  CALL.REL.NOINC `($__internal_53_$__cuda_sm70_shflsync_bfly_p) ;  /* 0x000013a000007944 */ /* 0x000fea0003c00000 */
[----:B------:R-:W-:Y:S01]  /*f960*/  FMNMX.FTZ R5, R5, R0, !PT ;  /* 0x0000000005057209 */ /* 0x000fe20007810000 */
[----:B------:R-:W-:Y:S01]  /*f970*/  IMAD.MOV.U32 R0, RZ, RZ, 0x1 ;  /* 0x00000001ff007424 */ /* 0x000fe200078e00ff */
[----:B------:R-:W-:-:S03]  /*f980*/  MOV R2, 0xf9b0 ;  /* 0x0000f9b000027802 */ /* 0x000fc60000000f00 */
[----:B------:R-:W-:Y:S02]  /*f990*/  IMAD.MOV.U32 R132, RZ, RZ, R5 ;  /* 0x000000ffff847224 */ /* 0x000fe400078e0005 */
[----:B------:R-:W-:Y:S05]  /*f9a0*/  CALL.REL.NOINC `($__internal_53_$__cuda_sm70_shflsync_bfly_p) ;  /* 0x0000135000007944 */ /* 0x000fea0003c00000 */
[----:B------:R-:W-:Y:S01]  /*f9b0*/  MOV R3, R0 ;  /* 0x0000000000037202 */ /* 0x000fe20000000f00 */
[----:B------:R-:W-:Y:S05]  /*f9c0*/  BRA `(.L_x_3381) ;  /* 0xffff55d000007947 */ /* 0x000fea000383ffff */
.L_x_3301:
[----:B-1--4-:R-:W-:Y:S01]  /*f9d0*/  MOV R0, 0x181f ;  /* 0x0000181f00007802 */ /* 0x012fe20000000f00 */
[----:B------:R1:W-:Y:S01]  /*f9e0*/  STL [R1], R6 ;  /* 0x0000000601007387 */ /* 0x0003e20000100800 */
[----:B------:R-:W-:Y:S01]  /*f9f0*/  MOV R2, 0xfa20 ;  /* 0x0000fa2000027802 */ /* 0x000fe20000000f00 */
[----:B------:R-:W-:Y:S02]  /*fa00*/  IMAD.MOV.U32 R3, RZ, RZ, RZ ;  /* 0x000000ffff037224 */ /* 0x000fe400078e00ff */
[----:B-1----:R-:W-:Y:S05]  /*fa10*/  CALL.REL.NOINC `($__internal_54_$__cuda_sm70_shflsync_idx_p) ;  /* 0x0000134000007944 */ /* 0x002fea0003c00000 */
[----:B-1---5:R-:W-:-:S05]  /*fa20*/  BRA `(.L_x_3382) ;  /* 0xffff6bb000007947 */ /* 0x022fca000383ffff */
.L_x_3304:
[----:B------:R-:W-:Y:S01]  /*fa30*/  MOV R0, 0x181f ;  /* 0x0000181f00007802 */ /* 0x000fe20000000f00 */
[----:B------:R2:W-:Y:S01]  /*fa40*/  STL [R1], R6 ;  /* 0x0000000601007387 */ /* 0x0005e20000100800 */
[----:B------:R-:W-:Y:S01]  /*fa50*/  MOV R2, 0xfa80 ;  /* 0x0000fa8000027802 */ /* 0x000fe20000000f00 */
[----:B------:R-:W-:Y:S02]  /*fa60*/  IMAD.MOV.U32 R3, RZ, RZ, 0x1 ;  /* 0x00000001ff037424 */ /* 0x000fe400078e00ff */
[----:B-12---:R-:W-:Y:S05]  /*fa70*/  CALL.REL.NOINC `($__internal_54_$__cuda_sm70_shflsync_idx_p) ;  /* 0x000012e000007944 */ /* 0x006fea0003c00000 */
[----:B------:R-:W-:Y:S01]  /*fa80*/  MOV R3, 0x1 ;  /* 0x0000000100037802 */ /* 0x000fe20000000f00 */
[----:B------:R2:W-:Y:S01]  /*fa90*/  STL [R1], R7 ;  /* 0x0000000701007387 */ /* 0x0005e20000100800 */
[----:B-----5:R-:W-:Y:S01]  /*faa0*/  IMAD.MOV.U32 R4, RZ, RZ, R0 ;  /* 0x000000ffff047224 */ /* 0x020fe200078e0000 */
[----:B------:R-:W-:Y:S01]  /*fab0*/  MOV R2, 0xfae0 ;  /* 0x0000fae000027802 */ /* 0x000fe20000000f00 */
[----:B------:R-:W-:Y:S02]  /*fac0*/  IMAD.MOV.U32 R0, RZ, RZ, 0x181f ;  /* 0x0000181fff007424 */ /* 0x000fe400078e00ff */
[----:B-12---:R-:W-:Y:S05]  /*fad0*/  CALL.REL.NOINC `($__internal_54_$__cuda_sm70_shflsync_idx_p) ;  /* 0x0000128000007944 */ /* 0x006fea0003c00000 */
[----:B-1---5:R-:W-:-:S05]  /*fae0*/  BRA `(.L_x_3383) ;  /* 0xffff6d0000007947 */ /* 0x022fca000383ffff */
.L_x_3307:
[----:B------:R-:W-:Y:S01]  /*faf0*/  MOV R0, 0x181f ;  /* 0x0000181f00007802 */ /* 0x000fe20000000f00 */
[----:B------:R1:W-:Y:S01]  /*fb00*/  STL [R1], R169 ;  /* 0x000000a901007387 */ /* 0x0003e20000100800 */
[----:B------:R-:W-:Y:S01]  /*fb10*/  MOV R2, 0xfb40 ;  /* 0x0000fb4000027802 */ /* 0x000fe20000000f00 */
[----:B------:R-:W-:Y:S02]  /*fb20*/  IMAD.MOV.U32 R3, RZ, RZ, RZ ;  /* 0x000000ffff037224 */ /* 0x000fe400078e00ff */
[----:B-1----:R-:W-:Y:S05]  /*fb30*/  CALL.REL.NOINC `($__internal_54_$__cuda_sm70_shflsync_idx_p) ;  /* 0x0000122000007944 */ /* 0x002fea0003c00000 */
[----:B------:R-:W-:Y:S01]  /*fb40*/  MOV R132, R0 ;  /* 0x0000000000847202 */ /* 0x000fe20000000f00 */
[----:B-1---5:R-:W-:-:S05]  /*fb50*/  BRA `(.L_x_3384) ;  /* 0xffff7a8000007947 */ /* 0x022fca000383ffff */
.L_x_3308:
[----:B------:R-:W-:Y:S01]  /*fb60*/  MOV R0, 0x181f ;  /* 0x0000181f00007802 */ /* 0x000fe20000000f00 */
[----:B------:R3:W-:Y:S01]  /*fb70*/  STL [R1], R172 ;  /* 0x000000ac01007387 */ /* 0x0007e20000100800 */
[----:B------:R-:W-:Y:S01]  /*fb80*/  MOV R2, 0xfbb0 ;  /* 0x0000fbb000027802 */ /* 0x000fe20000000f00 */
[----:B------:R-:W-:Y:S02]  /*fb90*/  IMAD.MOV.U32 R3, RZ, RZ, RZ ;  /* 0x000000ffff037224 */ /* 0x000fe400078e00ff */
[----:B-123--:R-:W-:Y:S05]  /*fba0*/  CALL.REL.NOINC `($__internal_54_$__cuda_sm70_shflsync_idx_p) ;  /* 0x000011b000007944 */ /* 0x00efea0003c00000 */
[----:B-1---5:R-:W-:-:S05]  /*fbb0*/  BRA `(.L_x_3385) ;  /* 0xffff7a4000007947 */ /* 0x022fca000383ffff */
.L_x_3309:
[----:B------:R-:W-:Y:S01]  /*fbc0*/  MOV R0, 0x181f ;  /* 0x0000181f00007802 */ /* 0x000fe20000000f00 */
[----:B------:R2:W-:Y:S01]  /*fbd0*/  STL [R1], R169 ;  /* 0x000000a901007387 */ /* 0x0005e20000100800 */
[----:B----4-:R-:W-:Y:S01]  /*fbe0*/  MOV R2, 0xfc10 ;  /* 0x0000fc1000027802 */ /* 0x010fe20000000f00 */
[----:B------:R-:W-:Y:S03]  /*fbf0*/  IMAD.MOV.U32 R3, RZ, RZ, 0x1 ;  /* 0x00000001ff037424 */ /* 0x000fe600078e00ff */
[----:B-123--:R-:W-:Y:S05]  /*fc00*/  CALL.REL.NOINC `($__internal_54_$__cuda_sm70_shflsync_idx_p) ;  /* 0x0000115000007944 */ /* 0x00efea0003c00000 */
[----:B------:R-:W-:Y:S01]  /*fc10*/  MOV R3, 0x1 ;  /* 0x0000000100037802 */ /* 0x000fe20000000f00 */
[----:B------:R2:W-:Y:S01]  /*fc20*/  STL [R1], R172 ;  /* 0x000000ac01007387 */ /* 0x0005e20000100800 */
[----:B------:R-:W-:Y:S01]  /*fc30*/  IMAD.MOV.U32 R132, RZ, RZ, R0 ;  /* 0x000000ffff847224 */ /* 0x000fe200078e0000 */
[----:B------:R-:W-:Y:S01]  /*fc40*/  MOV R2, 0xfc70 ;  /* 0x0000fc7000027802 */ /* 0x000fe20000000f00 */
[----:B------:R-:W-:Y:S02]  /*fc50*/  IMAD.MOV.U32 R0, RZ, RZ, 0x181f ;  /* 0x0000181fff007424 */ /* 0x000fe400078e00ff */
[----:B-12--5:R-:W-:Y:S05]  /*fc60*/  CALL.REL.NOINC `($__internal_54_$__cuda_sm70_shflsync_idx_p) ;  /* 0x000010f000007944 */ /* 0x026fea0003c00000 */
[----:B-1---5:R-:W-:-:S05]  /*fc70*/  BRA `(.L_x_3386) ;  /* 0xffff7b5000007947 */ /* 0x022fca000383ffff */
.L_x_3310:
[----:B------:R-:W-:Y:S02]  /*fc80*/  MOV R0, 0x2 ;  /* 0x0000000200007802 */ /* 0x000fe40000000f00 */
[----:B------:R-:W-:Y:S02]  /*fc90*/  MOV R2, 0xfcb0 ;  /* 0x0000fcb000027802 */ /* 0x000fe40000000f00 */
[----:B------:R-:W-:Y:S05]  /*fca0*/  CALL.REL.NOINC `($__internal_53_$__cuda_sm70_shflsync_bfly_p) ;  /* 0x0000105000007944 */ /* 0x000fea0003c00000 */
[----:B------:R-:W-:-:S05]  /*fcb0*/  BRA `(.L_x_3387) ;  /* 0xffff7e6000007947 */ /* 0x000fca000383ffff */
.L_x_3311:
        /* <DEDUP_REMOVED lines=10> */
[----:B------:R-:W-:Y:S02]  /*fd60*/  MOV R2, 0xfd80 ;  /* 0x0000fd8000027802 */ /* 0x000fe40000000f00 */
[----:B------:R-:W-:Y:S05]  /*fd70*/  CALL.REL.NOINC `($__internal_53_$__cuda_sm70_shflsync_bfly_p) ;  /* 0x00000f8000007944 */ /* 0x000fea0003c00000 */
[----:B------:R-:W-:-:S05]  /*fd80*/  BRA `(.L_x_3388) ;  /* 0xffff7e0000007947 */ /* 0x000fca000383ffff */
.L_x_3313:
[----:B------:R1:W5:Y:S01]  /*fd90*/  LDL R132, [R1+0x4] ;  /* 0x0000040001847983 */ /* 0x0003620000100800 */
[----:B------:R-:W-:-:S02]  /*fda0*/  MOV R0, 0x2 ;  /* 0x0000000200007802 */ /* 0x000fc40000000f00 */
[----:B------:R-:W-:Y:S02]  /*fdb0*/  MOV R2, 0xfdd0 ;  /* 0x0000fdd000027802 */ /* 0x000fe40000000f00 */
[----:B-1---5:R-:W-:Y:S05]  /*fdc0*/  CALL.REL.NOINC `($__internal_53_$__cuda_sm70_shflsync_bfly_p) ;  /* 0x00000f3000007944 */ /* 0x022fea0003c00000 */
[----:B------:R-:W2:Y:S02]  /*fdd0*/  LDL.LU R2, [R1+0x4] ;  /* 0x0000040001027983 */ /* 0x000ea40000300800 */
[----:B--2---:R-:W-:Y:S01]  /*fde0*/  FADD.FTZ R132, R2, R0 ;  /* 0x0000000002847221 */ /* 0x004fe20000010000 */
[----:B------:R-:W-:Y:S02]  /*fdf0*/  MOV R0, 0x1 ;  /* 0x0000000100007802 */ /* 0x000fe40000000f00 */
[----:B------:R-:W-:Y:S02]  /*fe00*/  MOV R2, 0xfe20 ;  /* 0x0000fe2000027802 */ /* 0x000fe40000000f00 */
[----:B------:R-:W-:Y:S05]  /*fe10*/  CALL.REL.NOINC `($__internal_53_$__cuda_sm70_shflsync_bfly_p) ;  /* 0x00000ee000007944 */ /* 0x000fea0003c00000 */
[----:B------:R-:W-:Y:S02]  /*fe20*/  FADD.FTZ R4, R132, R0 ;  /* 0x0000000084047221 */ /* 0x000fe40000010000 */
[----:B------:R1:W5:Y:S01]  /*fe30*/  LDL R132, [R1+0x8] ;  /* 0x0000080001847983 */ /* 0x0003620000100800 */
[----:B------:R-:W-:Y:S02]  /*fe40*/  MOV R0, 0x2 ;  /* 0x0000000200007802 */ /* 0x000fe40000000f00 */
[----:B------:R-:W-:-:S02]  /*fe50*/  MOV R2, 0xfe70 ;  /* 0x0000fe7000027802 */ /* 0x000fc40000000f00 */
[----:B-1---5:R-:W-:Y:S05]  /*fe60*/  CALL.REL.NOINC `($__internal_53_$__cuda_sm70_shflsync_bfly_p) ;  /* 0x00000e9000007944 */ /* 0x022fea0003c00000 */
[----:B------:R-:W2:Y:S02]  /*fe70*/  LDL.LU R2, [R1+0x8] ;  /* 0x0000080001027983 */ /* 0x000ea40000300800 */
[----:B--2---:R-:W-:Y:S01]  /*fe80*/  FADD.FTZ R5, R2, R0 ;  /* 0x0000000002057221 */ /* 0x004fe20000010000 */
[----:B------:R-:W-:-:S02]  /*fe90*/  MOV R0, 0x1 ;  /* 0x0000000100007802 */ /* 0x000fc40000000f00 */
[----:B------:R-:W-:Y:S02]  /*fea0*/  MOV R2, 0xfed0 ;  /* 0x0000fed000027802 */ /* 0x000fe40000000f00 */
[----:B------:R-:W-:Y:S02]  /*feb0*/  MOV R132, R5 ;  /* 0x0000000500847202 */ /* 0x000fe40000000f00 */
[----:B------:R-:W-:Y:S05]  /*fec0*/  CALL.REL.NOINC `($__internal_53_$__cuda_sm70_shflsync_bfly_p) ;  /* 0x00000e3000007944 */ /* 0x000fea0003c00000 */
[----:B------:R-:W-:Y:S01]  /*fed0*/  MOV R3, R0 ;  /* 0x0000000000037202 */ /* 0x000fe20000000f00 */
[----:B------:R-:W-:Y:S05]  /*fee0*/  BRA `(.L_x_3389) ;  /* 0xffff95c000007947 */ /* 0x000fea000383ffff */
.L_x_3320:
[----:B--234-:R2:W-:Y:S01]  /*fef0*/  STL [R1], R5 ;  /* 0x0000000501007387 */ /* 0x01c5e20000100800 */
[----:B------:R-:W-:Y:S01]  /*ff00*/  IMAD.MOV.U32 R3, RZ, RZ, RZ ;  /* 0x000000ffff037224 */ /* 0x000fe200078e00ff */
[----:B------:R-:W-:Y:S02]  /*ff10*/  MOV R0, 0x181f ;  /* 0x0000181f00007802 */ /* 0x000fe40000000f00 */
[----:B------:R-:W-:Y:S02]  /*ff20*/  MOV R2, 0xff40 ;  /* 0x0000ff4000027802 */ /* 0x000fe40000000f00 */
[----:B-12---:R-:W-:Y:S05]  /*ff30*/  CALL.REL.NOINC `($__internal_54_$__cuda_sm70_shflsync_idx_p) ;  /* 0x00000e2000007944 */ /* 0x006fea0003c00000 */
[----:B-----5:R-:W-:Y:S01]  /*ff40*/  MOV R4, R0 ;  /* 0x0000000000047202 */ /* 0x020fe20000000f00 */
[----:B-1----:R-:W-:Y:S05]  /*ff50*/  BRA `(.L_x_3390) ;  /* 0xffffb26000007947 */ /* 0x002fea000383ffff */
.L_x_3321:
[----:B------:R4:W-:Y:S01]  /*ff60*/  STL [R1], R14 ;  /* 0x0000000e01007387 */ /* 0x0009e20000100800 */
[----:B------:R-:W-:Y:S01]  /*ff70*/  IMAD.MOV.U32 R3, RZ, RZ, RZ ;  /* 0x000000ffff037224 */ /* 0x000fe200078e00ff */
[----:B------:R-:W-:-:S02]  /*ff80*/  MOV R0, 0x181f ;  /* 0x0000181f00007802 */ /* 0x000fc40000000f00 */
[----:B------:R-:W-:Y:S02]  /*ff90*/  MOV R2, 0xffb0 ;  /* 0x0000ffb000027802 */ /* 0x000fe40000000f00 */
[----:B-1234-:R-:W-:Y:S05]  /*ffa0*/  CALL.REL.NOINC `($__internal_54_$__cuda_sm70_shflsync_idx_p) ;  /* 0x00000db000007944 */ /* 0x01efea0003c00000 */
[----:B-1---5:R-:W-:Y:S05]  /*ffb0*/  BRA `(.L_x_3391) ;  /* 0xffffb22000007947 */ /* 0x022fea000383ffff */
.L_x_3324:
[----:B------:R4:W-:Y:S01]  /*ffc0*/  STL [R1], R5 ;  /* 0x0000000501007387 */ /* 0x0009e20000100800 */
[----:B--2---:R-:W-:Y:S01]  /*ffd0*/  IMAD.MOV.U32 R3, RZ, RZ, 0x1 ;  /* 0x00000001ff037424 */ /* 0x004fe200078e00ff */
[----:B------:R-:W-:Y:S02]  /*ffe0*/  MOV R0, 0x181f ;  /* 0x0000181f00007802 */ /* 0x000fe40000000f00 */
[----:B------:R-:W-:Y:S02]  /*fff0*/  MOV R2, 0x10010 ;  /* 0x0001001000027802 */ /* 0x000fe40000000f00 */
[----:B-1-34-:R-:W-:Y:S05]  /*10000*/  CALL.REL.NOINC `($__internal_54_$__cuda_sm70_shflsync_idx_p) ;  /* 0x00000d5000007944 */ /* 0x01afea0003c00000 */
[----:B------:R2:W-:Y:S01]  /*10010*/  STL [R1], R14 ;  /* 0x0000000e01007387 */ /* 0x0005e20000100800 */
[----:B-----5:R-:W-:Y:S01]  /*10020*/  IMAD.MOV.U32 R4, RZ, RZ, R0 ;  /* 0x000000ffff047224 */ /* 0x020fe200078e0000 */
[----:B------:R-:W-:Y:S01]  /*10030*/  MOV R3, 0x1 ;  /* 0x0000000100037802 */ /* 0x000fe20000000f00 */
[----:B------:R-:W-:Y:S01]  /*10040*/  IMAD.MOV.U32 R0, RZ, RZ, 0x181f ;  /* 0x0000181fff007424 */ /* 0x000fe200078e00ff */
[----:B------:R-:W-:Y:S02]  /*10050*/  MOV R2, 0x10070 ;  /* 0x0001007000027802 */ /* 0x000fe40000000f00 */
[----:B-12---:R-:W-:Y:S05]  /*10060*/  CALL.REL.NOINC `($__internal_54_$__cuda_sm70_shflsync_idx_p) ;  /* 0x00000cf000007944 */ /* 0x006fea0003c00000 */
[----:B-1---5:R-:W-:Y:S05]  /*10070*/  BRA `(.L_x_3392) ;  /* 0xffffb3d000007947 */ /* 0x022fea000383ffff */
.L_x_3327:
[----:B------:R3:W-:Y:S01]  /*10080*/  STL [R1], R5 ;  /* 0x0000000501007387 */ /* 0x0007e20000100800 */
[----:B-1----:R-:W-:Y:S01]  /*10090*/  IMAD.MOV.U32 R3, RZ, RZ, 0x2 ;  /* 0x00000002ff037424 */ /* 0x002fe200078e00ff */
[----:B--2---:R-:W-:-:S02]  /*100a0*/  MOV R0, 0x181f ;  /* 0x0000181f00007802 */ /* 0x004fc40000000f00 */
[----:B------:R-:W-:Y:S02]  /*100b0*/  MOV R2, 0x100d0 ;  /* 0x000100d000027802 */ /* 0x000fe40000000f00 */
[----:B---34-:R-:W-:Y:S05]  /*100c0*/  CALL.REL.NOINC `($__internal_54_$__cuda_sm70_shflsync_idx_p) ;  /* 0x00000c9000007944 */ /* 0x018fea0003c00000 */
[----:B-----5:R-:W-:Y:S01]  /*100d0*/  MOV R4, R0 ;  /* 0x0000000000047202 */ /* 0x020fe20000000f00 */
[----:B-1----:R-:W-:Y:S05]  /*100e0*/  BRA `(.L_x_3393) ;  /* 0xffffb57000007947 */ /* 0x002fea000383ffff */
.L_x_3328:
[----:B------:R4:W-:Y:S01]  /*100f0*/  STL [R1], R14 ;  /* 0x0000000e01007387 */ /* 0x0009e20000100800 */
[----:B-1----:R-:W-:Y:S01]  /*10100*/  IMAD.MOV.U32 R3, RZ, RZ, 0x2 ;  /* 0x00000002ff037424 */ /* 0x002fe200078e00ff */
[----:B--2---:R-:W-:Y:S02]  /*10110*/  MOV R0, 0x181f ;  /* 0x0000181f00007802 */ /* 0x004fe40000000f00 */
[----:B------:R-:W-:Y:S02]  /*10120*/  MOV R2, 0x10140 ;  /* 0x0001014000027802 */ /* 0x000fe40000000f00 */
[----:B---34-:R-:W-:Y:S05]  /*10130*/  CALL.REL.NOINC `($__internal_54_$__cuda_sm70_shflsync_idx_p) ;  /* 0x00000c2000007944 */ /* 0x018fea0003c00000 */
[----:B-1---5:R-:W-:Y:S05]  /*10140*/  BRA `(.L_x_3394) ;  /* 0xffffb53000007947 */ /* 0x022fea000383ffff */
.L_x_3331:
[----:B------:R1:W-:Y:S02]  /*10150*/  STL [R1], R5 ;  /* 0x0000000501007387 */ /* 0x0003e40000100800 */
[----:B-1----:R-:W-:Y:S01]  /*10160*/  IMAD.MOV.U32 R3, RZ, RZ, 0x3 ;  /* 0x00000003ff037424 */ /* 0x002fe200078e00ff */
[----:B----4-:R-:W-:Y:S02]  /*10170*/  MOV R0, 0x181f ;  /* 0x0000181f00007802 */ /* 0x010fe40000000f00 */
[----:B------:R-:W-:-:S02]  /*10180*/  MOV R2, 0x101a0 ;  /* 0x000101a000027802 */ /* 0x000fc40000000f00 */
[----:B--23--:R-:W-:Y:S05]  /*10190*/  CALL.REL.NOINC `($__internal_54_$__cuda_sm70_shflsync_idx_p) ;  /* 0x00000bc000007944 */ /* 0x00cfea0003c00000 */
[----:B------:R2:W-:Y:S01]  /*101a0*/  STL [R1], R14 ;  /* 0x0000000e01007387 */ /* 0x0005e20000100800 */
[----:B-----5:R-:W-:Y:S01]  /*101b0*/  IMAD.MOV.U32 R4, RZ, RZ, R0 ;  /* 0x000000ffff047224 */ /* 0x020fe200078e0000 */
[----:B------:R-:W-:Y:S01]  /*101c0*/  MOV R3, 0x3 ;  /* 0x0000000300037802 */ /* 0x000fe20000000f00 */
[----:B------:R-:W-:Y:S01]  /*101d0*/  IMAD.MOV.U32 R0, RZ, RZ, 0x181f ;  /* 0x0000181fff007424 */ /* 0x000fe200078e00ff */
[----:B------:R-:W-:-:S02]  /*101e0*/  MOV R2, 0x10200 ;  /* 0x0001020000027802 */ /* 0x000fc40000000f00 */
[----:B-12---:R-:W-:Y:S05]  /*101f0*/  CALL.REL.NOINC `($__internal_54_$__cuda_sm70_shflsync_idx_p) ;  /* 0x00000b6000007944 */ /* 0x006fea0003c00000 */
[----:B-1---5:R-:W-:Y:S05]  /*10200*/  BRA `(.L_x_3395) ;  /* 0xffffb69000007947 */ /* 0x022fea000383ffff */
.L_x_3333:
[----:B------:R1:W-:Y:S01]  /*10210*/  STL [R1], R5 ;  /* 0x0000000501007387 */ /* 0x0003e20000100800 */
[----:B------:R-:W-:Y:S01]  /*10220*/  IMAD.MOV.U32 R3, RZ, RZ, RZ ;  /* 0x000000ffff037224 */ /* 0x000fe200078e00ff */
[----:B------:R-:W-:-:S02]  /*10230*/  MOV R0, 0x1c1f ;  /* 0x00001c1f00007802 */ /* 0x000fc40000000f00 */
[----:B------:R-:W-:Y:S02]  /*10240*/  MOV R2, 0x10260 ;  /* 0x0001026000027802 */ /* 0x000fe40000000f00 */
[----:B-1----:R-:W-:Y:S05]  /*10250*/  CALL.REL.NOINC `($__internal_54_$__cuda_sm70_shflsync_idx_p) ;  /* 0x00000b0000007944 */ /* 0x002fea0003c00000 */
[----:B-----5:R-:W-:Y:S01]  /*10260*/  MOV R4, R0 ;  /* 0x0000000000047202 */ /* 0x020fe20000000f00 */
[----:B-1----:R-:W-:Y:S05]  /*10270*/  BRA `(.L_x_3396) ;  /* 0xffffba2000007947 */ /* 0x002fea000383ffff */
.L_x_3334:
[----:B------:R3:W-:Y:S01]  /*10280*/  STL [R1], R12 ;  /* 0x0000000c01007387 */ /* 0x0007e20000100800 */
[----:B------:R-:W-:Y:S01]  /*10290*/  IMAD.MOV.U32 R3, RZ, RZ, RZ ;  /* 0x000000ffff037224 */ /* 0x000fe200078e00ff */
[----:B------:R-:W-:Y:S02]  /*102a0*/  MOV R0, 0x1c1f ;  /* 0x00001c1f00007802 */ /* 0x000fe40000000f00 */
[----:B------:R-:W-:Y:S02]  /*102b0*/  MOV R2, 0x102d0 ;  /* 0x000102d000027802 */ /* 0x000fe40000000f00 */
[----:B-123--:R-:W-:Y:S05]  /*102c0*/  CALL.REL.NOINC `($__internal_54_$__cuda_sm70_shflsync_idx_p) ;  /* 0x00000a9000007944 */ /* 0x00efea0003c00000 */
[----:B-1---5:R-:W-:Y:S05]  /*102d0*/  BRA `(.L_x_3397) ;  /* 0xffffb9e000007947 */ /* 0x022fea000383ffff */
.L_x_3337:
        /* <DEDUP_REMOVED lines=12> */
.L_x_3341:
[----:B------:R1:W-:Y:S01]  /*103a0*/  STL [R1], R5 ;  /* 0x0000000501007387 */ /* 0x0003e20000100800 */
[----:B------:R-:W-:Y:S01]  /*103b0*/  IMAD.MOV.U32 R3, RZ, RZ, RZ ;  /* 0x000000ffff037224 */ /* 0x000fe200078e00ff */
[----:B------:R-:W-:-:S02]  /*103c0*/  MOV R0, 0x181f ;  /* 0x0000181f00007802 */ /* 0x000fc40000000f00 */
[----:B------:R-:W-:Y:S02]  /*103d0*/  MOV R2, 0x103f0 ;  /* 0x000103f000027802 */ /* 0x000fe40000000f00 */
[----:B-1----:R-:W-:Y:S05]  /*103e0*/  CALL.REL.NOINC `($__internal_54_$__cuda_sm70_shflsync_idx_p) ;  /* 0x0000097000007944 */ /* 0x002fea0003c00000 */
[----:B-----5:R-:W-:Y:S01]  /*103f0*/  MOV R4, R0 ;  /* 0x0000000000047202 */ /* 0x020fe20000000f00 */
[----:B-1----:R-:W-:Y:S05]  /*10400*/  BRA `(.L_x_3399) ;  /* 0xffffd94000007947 */ /* 0x002fea000383ffff */
.L_x_3342:
[----:B------:R3:W-:Y:S01]  /*10410*/  STL [R1], R14 ;  /* 0x0000000e01007387 */ /* 0x0007e20000100800 */
[----:B------:R-:W-:Y:S01]  /*10420*/  IMAD.MOV.U32 R3, RZ, RZ, RZ ;  /* 0x000000ffff037224 */ /* 0x000fe200078e00ff */
[----:B------:R-:W-:Y:S02]  /*10430*/  MOV R0, 0x181f ;  /* 0x0000181f00007802 */ /* 0x000fe40000000f00 */
[----:B------:R-:W-:Y:S02]  /*10440*/  MOV R2, 0x10460 ;  /* 0x0001046000027802 */ /* 0x000fe40000000f00 */
[----:B-123--:R-:W-:Y:S05]  /*10450*/  CALL.REL.NOINC `($__internal_54_$__cuda_sm70_shflsync_idx_p) ;  /* 0x0000090000007944 */ /* 0x00efea0003c00000 */
[----:B-1---5:R-:W-:Y:S05]  /*10460*/  BRA `(.L_x_3400) ;  /* 0xffffd90000007947 */ /* 0x022fea000383ffff */
.L_x_3345:
        /* <DEDUP_REMOVED lines=12> */
.L_x_3348:
[----:B------:R2:W-:Y:S01]  /*10530*/  STL [R1], R5 ;  /* 0x0000000501007387 */ /* 0x0005e20000100800 */
[----:B-1----:R-:W-:Y:S01]  /*10540*/  IMAD.MOV.U32 R3, RZ, RZ, 0x2 ;  /* 0x00000002ff037424 */ /* 0x002fe200078e00ff */
[----:B----4-:R-:W-:-:S02]  /*10550*/  MOV R0, 0x181f ;  /* 0x0000181f00007802 */ /* 0x010fc40000000f00 */
[----:B------:R-:W-:Y:S02]  /*10560*/  MOV R2, 0x10580 ;  /* 0x0001058000027802 */ /* 0x000fe40000000f00 */
[----:B--23--:R-:W-:Y:S05]  /*10570*/  CALL.REL.NOINC `($__internal_54_$__cuda_sm70_shflsync_idx_p) ;  /* 0x000007e000007944 */ /* 0x00cfea0003c00000 */
[----:B-----5:R-:W-:Y:S01]  /*10580*/  MOV R4, R0 ;  /* 0x0000000000047202 */ /* 0x020fe20000000f00 */
[----:B-1----:R-:W-:Y:S05]  /*10590*/  BRA `(.L_x_3402) ;  /* 0xffffdc6000007947 */ /* 0x002fea000383ffff */
.L_x_3349:
[----:B------:R1:W-:Y:S01]  /*105a0*/  STL [R1], R14 ;  /* 0x0000000e01007387 */ /* 0x0003e20000100800 */
[----:B------:R-:W-:Y:S01]  /*105b0*/  IMAD.MOV.U32 R3, RZ, RZ, 0x2 ;  /* 0x00000002ff037424 */ /* 0x000fe200078e00ff */
[----:B----4-:R-:W-:Y:S02]  /*105c0*/  MOV R0, 0x181f ;  /* 0x0000181f00007802 */ /* 0x010fe40000000f00 */
[----:B------:R-:W-:Y:S02]  /*105d0*/  MOV R2, 0x105f0 ;  /* 0x000105f000027802 */ /* 0x000fe40000000f00 */
[----:B-123--:R-:W-:Y:S05]  /*105e0*/  CALL.REL.NOINC `($__internal_54_$__cuda_sm70_shflsync_idx_p) ;  /* 0x0000077000007944 */ /* 0x00efea0003c00000 */
[----:B-1---5:R-:W-:Y:S05]  /*105f0*/  BRA `(.L_x_3403) ;  /* 0xffffdc2000007947 */ /* 0x022fea000383ffff */
.L_x_3352:
[----:B------:R3:W-:Y:S01]  /*10600*/  STL [R1], R5 ;  /* 0x0000000501007387 */ /* 0x0007e20000100800 */
[----:B-1----:R-:W-:Y:S01]  /*10610*/  IMAD.MOV.U32 R3, RZ, RZ, 0x3 ;  /* 0x00000003ff037424 */ /* 0x002fe200078e00ff */
[----:B------:R-:W-:Y:S02]  /*10620*/  MOV R0, 0x181f ;  /* 0x0000181f00007802 */ /* 0x000fe40000000f00 */
[----:B------:R-:W-:Y:S02]  /*10630*/  MOV R2, 0x10650 ;  /* 0x0001065000027802 */ /* 0x000fe40000000f00 */
[----:B--234-:R-:W-:Y:S05]  /*10640*/  CALL.REL.NOINC `($__internal_54_$__cuda_sm70_shflsync_idx_p) ;  /* 0x0000071000007944 */ /* 0x01cfea0003c00000 */
[----:B------:R2:W-:Y:S01]  /*10650*/  STL [R1], R14 ;  /* 0x0000000e01007387 */ /* 0x0005e20000100800 */
[----:B-----5:R-:W-:Y:S01]  /*10660*/  IMAD.MOV.U32 R4, RZ, RZ, R0 ;  /* 0x000000ffff047224 */ /* 0x020fe200078e0000 */
[----:B------:R-:W-:Y:S01]  /*10670*/  MOV R3, 0x3 ;  /* 0x0000000300037802 */ /* 0x000fe20000000f00 */
[----:B------:R-:W-:Y:S01]  /*10680*/  IMAD.MOV.U32 R0, RZ, RZ, 0x181f ;  /* 0x0000181fff007424 */ /* 0x000fe200078e00ff */
[----:B------:R-:W-:-:S02]  /*10690*/  MOV R2, 0x106b0 ;  /* 0x000106b000027802 */ /* 0x000fc40000000f00 */
[----:B-12---:R-:W-:Y:S05]  /*106a0*/  CALL.REL.NOINC `($__internal_54_$__cuda_sm70_shflsync_idx_p) ;  /* 0x000006b000007944 */ /* 0x006fea0003c00000 */
[----:B-1---5:R-:W-:Y:S05]  /*106b0*/  BRA `(.L_x_3404) ;  /* 0xffffdd8000007947 */ /* 0x022fea000383ffff */
.L_x_3354:
[----:B------:R1:W-:Y:S01]  /*106c0*/  STL [R1], R102 ;  /* 0x0000006601007387 */ /* 0x0003e20000100800 */
[----:B------:R-:W-:Y:S01]  /*106d0*/  IMAD.MOV.U32 R3, RZ, RZ, RZ ;  /* 0x000000ffff037224 */ /* 0x000fe200078e00ff */
[----:B------:R-:W-:-:S02]  /*106e0*/  MOV R0, 0x1f ;  /* 0x0000001f00007802 */ /* 0x000fc40000000f00 */
[----:B------:R-:W-:Y:S02]  /*106f0*/  MOV R2, 0x10710 ;  /* 0x0001071000027802 */ /* 0x000fe40000000f00 */
[----:B-1----:R-:W-:Y:S05]  /*10700*/  CALL.REL.NOINC `($__internal_54_$__cuda_sm70_shflsync_idx_p) ;  /* 0x0000065000007944 */ /* 0x002fea0003c00000 */
[----:B------:R-:W-:Y:S01]  /*10710*/  MOV R9, R0 ;  /* 0x0000000000097202 */ /* 0x000fe20000000f00 */
[----:B-1---5:R-:W-:Y:S05]  /*10720*/  BRA `(.L_x_3405) ;  /* 0xffffdfe000007947 */ /* 0x022fea000383ffff */
.L_x_3355:
[----:B------:R3:W-:Y:S01]  /*10730*/  STL [R1], R102 ;  /* 0x0000006601007387 */ /* 0x0007e20000100800 */
[----:B------:R-:W-:Y:S01]  /*10740*/  IMAD.MOV.U32 R3, RZ, RZ, 0x1 ;  /* 0x00000001ff037424 */ /* 0x000fe200078e00ff */
[----:B------:R-:W-:Y:S02]  /*10750*/  MOV R0, 0x1f ;  /* 0x0000001f00007802 */ /* 0x000fe40000000f00 */
[----:B------:R-:W-:Y:S02]  /*10760*/  MOV R2, 0x10780 ;  /* 0x0001078000027802 */ /* 0x000fe40000000f00 */
[----:B-123--:R-:W-:Y:S05]  /*10770*/  CALL.REL.NOINC `($__internal_54_$__cuda_sm70_shflsync_idx_p) ;  /* 0x000005e000007944 */ /* 0x00efea0003c00000 */
[----:B------:R-:W-:Y:S01]  /*10780*/  MOV R8, R0 ;  /* 0x0000000000087202 */ /* 0x000fe20000000f00 */
[----:B-1---5:R-:W-:Y:S05]  /*10790*/  BRA `(.L_x_3406) ;  /* 0xffffdf9000007947 */ /* 0x022fea000383ffff */
.L_x_3356:
[----:B------:R-:W-:Y:S02]  /*107a0*/  MOV R3, 0x1 ;  /* 0x0000000100037802 */ /* 0x000fe40000000f00 */
[----:B------:R-:W-:Y:S02]  /*107b0*/  MOV R2, 0x107d0 ;  /* 0x000107d000027802 */ /* 0x000fe40000000f00 */
[----:B-1234-:R-:W-:Y:S05]  /*107c0*/  CALL.REL.NOINC `($__internal_55_$__cuda_sm70_shflsync_up_p) ;  /* 0x0000063000007944 */ /* 0x01efea0003c00000 */
[----:B------:R-:W-:Y:S05]  /*107d0*/  BRA `(.L_x_3407) ;  /* 0xffffe08000007947 */ /* 0x000fea000383ffff */
.L_x_3357:
[----:B------:R-:W-:Y:S02]  /*107e0*/  MOV R3, 0x2 ;  /* 0x0000000200037802 */ /* 0x000fe40000000f00 */
[----:B------:R-:W-:-:S02]  /*107f0*/  MOV R2, 0x10810 ;  /* 0x0001081000027802 */ /* 0x000fc40000000f00 */
[----:B--2-4-:R-:W-:Y:S05]  /*10800*/  CALL.REL.NOINC `($__internal_55_$__cuda_sm70_shflsync_up_p) ;  /* 0x000005f000007944 */ /* 0x014fea0003c00000 */
        /* <DEDUP_REMOVED lines=23> */
.L_x_3361:
[----:B------:R-:W-:Y:S02]  /*10980*/  MOV R3, 0x1 ;  /* 0x0000000100037802 */ /* 0x000fe40000000f00 */
[----:B------:R-:W-:Y:S02]  /*10990*/  MOV R2, 0x109b0 ;  /* 0x000109b000027802 */ /* 0x000fe40000000f00 */
[----:B------:R-:W-:Y:S05]  /*109a0*/  CALL.REL.NOINC `($__internal_55_$__cuda_sm70_shflsync_up_p) ;  /* 0x0000045000007944 */ /* 0x000fea0003c00000 */
[----:B------:R-:W-:Y:S01]  /*109b0*/  MOV R2, R4 ;  /* 0x0000000400027202 */ /* 0x000fe20000000f00 */
[----:B------:R-:W-:Y:S05]  /*109c0*/  BRA `(.L_x_3409) ;  /* 0xffffe0f000007947 */ /* 0x000fea000383ffff */
.L_x_3362:
        /* <DEDUP_REMOVED lines=26> */
.L_x_3364:
[----:B------:R-:W-:Y:S02]  /*10b70*/  SEL R0, RZ, 0x1, P0 ;  /* 0x00000001ff007807 */ /* 0x000fe40000000000 */
[----:B------:R-:W-:Y:S02]  /*10b80*/  MOV R2, 0x10ba0 ;  /* 0x00010ba000027802 */ /* 0x000fe40000000f00 */
[----:B-1----:R-:W-:Y:S05]  /*10b90*/  CALL.REL.NOINC `($__internal_56_$__cuda_sm70_votesync_ballot) ;  /* 0x000002c000007944 */ /* 0x002fea0003c00000 */
[----:B------:R-:W-:Y:S01]  /*10ba0*/  MOV R5, R0 ;  /* 0x0000000000057202 */ /* 0x000fe20000000f00 */
[----:B------:R-:W-:Y:S05]  /*10bb0*/  BRA `(.L_x_3411) ;  /* 0xffffe09000007947 */ /* 0x000fea000383ffff */
.L_x_3365:
[----:B------:R4:W-:Y:S01]  /*10bc0*/  STL [R1], R6 ;  /* 0x0000000601007387 */ /* 0x0009e20000100800 */
[----:B---3--:R-:W-:Y:S01]  /*10bd0*/  IMAD.MOV.U32 R3, RZ, RZ, R11 ;  /* 0x000000ffff037224 */ /* 0x008fe200078e000b */
[----:B------:R-:W-:Y:S02]  /*10be0*/  MOV R0, 0x1f ;  /* 0x0000001f00007802 */ /* 0x000fe40000000f00 */
[----:B------:R-:W-:Y:S02]  /*10bf0*/  MOV R2, 0x10c10 ;  /* 0x00010c1000027802 */ /* 0x000fe40000000f00 */
[----:B-12-4-:R-:W-:Y:S05]  /*10c00*/  CALL.REL.NOINC `($__internal_54_$__cuda_sm70_shflsync_idx_p) ;  /* 0x0000015000007944 */ /* 0x016fea0003c00000 */
[----:B------:R2:W-:Y:S01]  /*10c10*/  STL [R1], R7 ;  /* 0x0000000701007387 */ /* 0x0005e20000100800 */
[----:B------:R-:W-:Y:S01]  /*10c20*/  IMAD.MOV.U32 R6, RZ, RZ, R0 ;  /* 0x000000ffff067224 */ /* 0x000fe200078e0000 */
[----:B------:R-:W-:Y:S01]  /*10c30*/  MOV R3, R11 ;  /* 0x0000000b00037202 */ /* 0x000fe20000000f00 */
[----:B------:R-:W-:Y:S01]  /*10c40*/  IMAD.MOV.U32 R0, RZ, RZ, 0x1f ;  /* 0x0000001fff007424 */ /* 0x000fe200078e00ff */
[----:B------:R-:W-:-:S02]  /*10c50*/  MOV R2, 0x10c70 ;  /* 0x00010c7000027802 */ /* 0x000fc40000000f00 */
[----:B-12--5:R-:W-:Y:S05]  /*10c60*/  CALL.REL.NOINC `($__internal_54_$__cuda_sm70_shflsync_idx_p) ;  /* 0x000000f000007944 */ /* 0x026fea0003c00000 */
[----:B------:R-:W-:Y:S01]  /*10c70*/  MOV R7, R0 ;  /* 0x0000000000077202 */ /* 0x000fe20000000f00 */
[----:B-1---5:R-:W-:Y:S05]  /*10c80*/  BRA `(.L_x_3412) ;  /* 0xffffe00000007947 */ /* 0x022fea000383ffff */
.L_x_3368:
[----:B------:R2:W-:Y:S01]  /*10c90*/  STL [R1], R4 ;  /* 0x0000000401007387 */ /* 0x0005e20000100800 */
[----:B------:R-:W-:Y:S01]  /*10ca0*/  IMAD.MOV.U32 R3, RZ, RZ, R0 ;  /* 0x000000ffff037224 */ /* 0x000fe200078e0000 */
[----:B------:R-:W-:-:S02]  /*10cb0*/  MOV R0, 0x1f ;  /* 0x0000001f00007802 */ /* 0x000fc40000000f00 */
[----:B------:R-:W-:Y:S02]  /*10cc0*/  MOV R2, 0x10ce0 ;  /* 0x00010ce000027802 */ /* 0x000fe40000000f00 */
[----:B-1234-:R-:W-:Y:S05]  /*10cd0*/  CALL.REL.NOINC `($__internal_54_$__cuda_sm70_shflsync_idx_p) ;  /* 0x0000008000007944 */ /* 0x01efea0003c00000 */
[----:B------:R-:W-:Y:S01]  /*10ce0*/  MOV R10, R0 ;  /* 0x00000000000a7202 */ /* 0x000fe20000000f00 */
[----:B-1---5:R-:W-:Y:S05]  /*10cf0*/  BRA `(.L_x_3367) ;  /* 0xffffdff000007947 */ /* 0x022fea000383ffff */
        .weak           $__internal_53_$__cuda_sm70_shflsync_bfly_p
        .type           $__internal_53_$__cuda_sm70_shflsync_bfly_p,@function
        .size           $__internal_53_$__cuda_sm70_shflsync_bfly_p,($__internal_54_$__cuda_sm70_shflsync_idx_p - $__internal_53_$__cuda_sm70_shflsync_bfly_p)
$__internal_53_$__cuda_sm70_shflsync_bfly_p:
[----:B------:R-:W-:Y:S02]  /*10d00*/  MOV R169, 0xffffffff ;  /* 0xffffffff00a97802 */ /* 0x000fe40000000f00 */
[----:B------:R-:W-:Y:S02]  /*10d10*/  MOV R3, 0x1f ;  /* 0x0000001f00037802 */ /* 0x000fe40000000f00 */
[----:B------:R-:W-:Y:S04]  /*10d20*/  WARPSYNC R169 ;  /* 0x000000a900007348 */ /* 0x000fe80003800000 */
[----:B------:R1:W2:Y:S02]  /*10d30*/  SHFL.BFLY PT, R0, R132, R0, R3 ;  /* 0x0c00000084007389 */ /* 0x0002a400000e0003 */
[----:B-1----:R-:W-:-:S04]  /*10d40*/  MOV R3, 0x0 ;  /* 0x0000000000037802 */ /* 0x002fc80000000f00 */
[----:B--2---:R-:W-:Y:S05]  /*10d50*/  RET.REL.NODEC R2 `(_ZN7cutlass13device_kernelIN5flash19enable_sm80_to_sm89INS1_16FlashAttnFwdSm80INS1_25CollectiveMainloopFwdSm80ILi8ELi1ELb1EN4cute5tupleIJNS5_1CILi128EEENS7_ILi48EEENS7_ILi256EEEEEELi256ENS_10bfloat16_tEfNS_4arch4Sm80ELb0ELb0ELb0ELb1ELb1ELb0ELb1ELb1EEENS1_21CollectiveEpilogueFwdINS6_IJS8_SA_S9_EEENS6_IJNS7_ILi1EEESI_SI_EEESC_SE_Li256ELb1ELb1ELb1ELb0EEENS1_36VarlenDynamicPersistentTileSchedulerILi128ELi48ELi256ELi256ELb1ELb1ELb0ELb0ELb1ELb1EEEEEEEEEvNT_6ParamsE) ;  /* 0xfffef2a002007950 */ /* 0x004fea0003c3ffff */
        .weak           $__internal_54_$__cuda_sm70_shflsync_idx_p
        .type           $__internal_54_$__cuda_sm70_shflsync_idx_p,@function
        .size           $__internal_54_$__cuda_sm70_shflsync_idx_p,($__internal_55_$__cuda_sm70_shflsync_up_p - $__internal_54_$__cuda_sm70_shflsync_idx_p)
$__internal_54_$__cuda_sm70_shflsync_idx_p:
[----:B------:R1:W-:Y:S04]  /*10d60*/  STL [R1+0x190], R5 ;  /* 0x0001900501007387 */ /* 0x0003e80000100800 */
[----:B------:R2:W-:Y:S01]  /*10d70*/  STL [R1+0x18c], R4 ;  /* 0x00018c0401007387 */ /* 0x0005e20000100800 */
[----:B-1----:R-:W-:-:S03]  /*10d80*/  MOV R5, 0xffffffff ;  /* 0xffffffff00057802 */ /* 0x002fc60000000f00 */
[----:B--2---:R-:W2:Y:S01]  /*10d90*/  LDL.LU R4, [R1] ;  /* 0x0000000001047983 */ /* 0x004ea20000300800 */
[----:B------:R-:W-:Y:S04]  /*10da0*/  WARPSYNC R5 ;  /* 0x0000000500007348 */ /* 0x000fe80003800000 */
[----:B--2---:R1:W2:Y:S04]  /*10db0*/  SHFL.IDX PT, R0, R4, R3, R0 ;  /* 0x0000000304007389 */ /* 0x0042a800000e0000 */
[----:B-1----:R1:W5:Y:S04]  /*10dc0*/  LDL.LU R5, [R1+0x190] ;  /* 0x0001900001057983 */ /* 0x0023680000300800 */
[----:B------:R1:W5:Y:S01]  /*10dd0*/  LDL.LU R4, [R1+0x18c] ;  /* 0x00018c0001047983 */ /* 0x0003620000300800 */
[----:B------:R-:W-:-:S04]  /*10de0*/  MOV R3, 0x0 ;  /* 0x0000000000037802 */ /* 0x000fc80000000f00 */
[----:B--2---:R-:W-:Y:S05]  /*10df0*/  RET.REL.NODEC R2 `(_ZN7cutlass13device_kernelIN5flash19enable_sm80_to_sm89INS1_16FlashAttnFwdSm80INS1_25CollectiveMainloopFwdSm80ILi8ELi1ELb1EN4cute5tupleIJNS5_1CILi128EEENS7_ILi48EEENS7_ILi256EEEEEELi256ENS_10bfloat16_tEfNS_4arch4Sm80ELb0ELb0ELb0ELb1ELb1ELb0ELb1ELb1EEENS1_21CollectiveEpilogueFwdINS6_IJS8_SA_S9_EEENS6_IJNS7_ILi1EEESI_SI_EEESC_SE_Li256ELb1ELb1ELb1ELb0EEENS1_36VarlenDynamicPersistentTileSchedulerILi128ELi48ELi256ELi256ELb1ELb1ELb0ELb0ELb1ELb1EEEEEEEEEvNT_6ParamsE) ;  /* 0xfffef20002007950 */ /* 0x004fea0003c3ffff */
        .weak           $__internal_55_$__cuda_sm70_shflsync_up_p
        .type           $__internal_55_$__cuda_sm70_shflsync_up_p,@function
        .size           $__internal_55_$__cuda_sm70_shflsync_up_p,($__internal_56_$__cuda_sm70_votesync_ballot - $__internal_55_$__cuda_sm70_shflsync_up_p)
$__internal_55_$__cuda_sm70_shflsync_up_p:
[----:B------:R-:W-:Y:S02]  /*10e00*/  MOV R4, RZ ;  /* 0x000000ff00047202 */ /* 0x000fe40000000f00 */
[----:B------:R-:W-:-:S04]  /*10e10*/  MOV R11, 0xffffffff ;  /* 0xffffffff000b7802 */ /* 0x000fc80000000f00 */
[----:B------:R-:W-:Y:S04]  /*10e20*/  WARPSYNC R11 ;  /* 0x0000000b00007348 */ /* 0x000fe80003800000 */
[----:B------:R1:W2:Y:S02]  /*10e30*/  SHFL.UP PT, R4, R0, R3, R4 ;  /* 0x0400000300047389 */ /* 0x0002a400000e0004 */
[----:B-1----:R-:W-:-:S04]  /*10e40*/  MOV R3, 0x0 ;  /* 0x0000000000037802 */ /* 0x002fc80000000f00 */
[----:B--2---:R-:W-:Y:S05]  /*10e50*/  RET.REL.NODEC R2 `(_ZN7cutlass13device_kernelIN5flash19enable_sm80_to_sm89INS1_16FlashAttnFwdSm80INS1_25CollectiveMainloopFwdSm80ILi8ELi1ELb1EN4cute5tupleIJNS5_1CILi128EEENS7_ILi48EEENS7_ILi256EEEEEELi256ENS_10bfloat16_tEfNS_4arch4Sm80ELb0ELb0ELb0ELb1ELb1ELb0ELb1ELb1EEENS1_21CollectiveEpilogueFwdINS6_IJS8_SA_S9_EEENS6_IJNS7_ILi1EEESI_SI_EEESC_SE_Li256ELb1ELb1ELb1ELb0EEENS1_36VarlenDynamicPersistentTileSchedulerILi128ELi48ELi256ELi256ELb1ELb1ELb0ELb0ELb1ELb1EEEEEEEEEvNT_6ParamsE) ;  /* 0xfffef1a002007950 */ /* 0x004fea0003c3ffff */
        .weak           $__internal_56_$__cuda_sm70_votesync_ballot
        .type           $__internal_56_$__cuda_sm70_votesync_ballot,@function
        .size           $__internal_56_$__cuda_sm70_votesync_ballot,(.L_x_6559 - $__internal_56_$__cuda_sm70_votesync_ballot)
$__internal_56_$__cuda_sm70_votesync_ballot:
[----:B------:R-:W-:Y:S01]  /*10e60*/  ISETP.NE.U32.AND P0, PT, R0, 0x1, PT ;  /* 0x000000010000780c */ /* 0x000fe20003f05070 */
[----:B------:R-:W-:-:S04]  /*10e70*/  IMAD.MOV.U32 R3, RZ, RZ, -0x1 ;  /* 0xffffffffff037424 */ /* 0x000fc800078e00ff */
[----:B------:R-:W-:Y:S08]  /*10e80*/  WARPSYNC R3 ;  /* 0x0000000300007348 */ /* 0x000ff00003800000 */
[----:B------:R-:W-:-:S04]  /*10e90*/  VOTE.ANY R0, PT, !P0 ;  /* 0x0000000000007806 */ /* 0x000fc800040e0100 */
[----:B------:R-:W-:Y:S01]  /*10ea0*/  LOP3.LUT R0, R0, R3, RZ, 0xc0, !PT ;  /* 0x0000000300007212 */ /* 0x000fe200078ec0ff */
[----:B------:R-:W-:-:S04]  /*10eb0*/  IMAD.MOV.U32 R3, RZ, RZ, 0x0 ;  /* 0x00000000ff037424 */ /* 0x000fc800078e00ff */
[----:B------:R-:W-:Y:S05]  /*10ec0*/  RET.REL.NODEC R2 `(_ZN7cutlass13device_kernelIN5flash19enable_sm80_to_sm89INS1_16FlashAttnFwdSm80INS1_25CollectiveMainloopFwdSm80ILi8ELi1ELb1EN4cute5tupleIJNS5_1CILi128EEENS7_ILi48EEENS7_ILi256EEEEEELi256ENS_10bfloat16_tEfNS_4arch4Sm80ELb0ELb0ELb0ELb1ELb1ELb0ELb1ELb1EEENS1_21CollectiveEpilogueFwdINS6_IJS8_SA_S9_EEENS6_IJNS7_ILi1EEESI_SI_EEESC_SE_Li256ELb1ELb1ELb1ELb0EEENS1_36VarlenDynamicPersistentTileSchedulerILi128ELi48ELi256ELi256ELb1ELb1ELb0ELb0ELb1ELb1EEEEEEEEEvNT_6ParamsE) ;  /* 0xfffef13002007950 */ /* 0x000fea0003c3ffff */
.L_x_3413:
        /* <DEDUP_REMOVED lines=11> */
.L_x_6559:


//--------------------- .text._ZN7cutlass13device_kernelIN5flash19enable_sm80_to_sm89INS1_16FlashAttnFwdSm80INS1_25CollectiveMainloopFwdSm80ILi8ELi1ELb0EN4cute5tupleIJNS5_1CILi128EEENS7_ILi32EEENS7_ILi256EEEEEELi256ENS_10bfloat16_tEfNS_4arch4Sm80ELb0ELb0ELb0ELb1ELb1ELb1ELb1ELb1EEENS1_21CollectiveEpilogueFwdINS6_IJS8_SA_S9_EEENS6_IJNS7_ILi1EEESI_SI_EEESC_SE_Li256ELb1ELb1ELb1ELb0EEENS1_36VarlenDynamicPersistentTileSchedulerILi128ELi32ELi256ELi256ELb1ELb1ELb0ELb0ELb1ELb1EEEEEEEEEvNT_6ParamsE --------------------------
	.section	.text._ZN7cutlass13device_kernelIN5flash19enable_sm80_to_sm89INS1_16FlashAttnFwdSm80INS1_25CollectiveMainloopFwdSm80ILi8ELi1ELb0EN4cute5tupleIJNS5_1CILi128EEENS7_ILi32EEENS7_ILi256EEEEEELi256ENS_10bfloat16_tEfNS_4arch4Sm80ELb0ELb0ELb0ELb1ELb1ELb1ELb1ELb1EEENS1_21CollectiveEpilogueFwdINS6_IJS8_SA_S9_EEENS6_IJNS7_ILi1EEESI_SI_EEESC_SE_Li256ELb1ELb1ELb1ELb0EEENS1_36VarlenDynamicPersistentTileSchedulerILi128ELi32ELi256ELi256ELb1ELb1ELb0ELb0ELb1ELb1EEEEEEEEEvNT_6ParamsE,"ax",@progbits
	.sectioninfo	@"SHI_REGISTERS=255"
	.align	128
.text._ZN7cutlass13device_kernelIN5flash19enable_sm80_to_sm89INS1_16FlashAttnFwdSm80INS1_25CollectiveMainloopFwdSm80ILi8ELi1ELb0EN4cute5tupleIJNS5_1CILi128EEENS7_ILi32EEENS7_ILi256EEEEEELi256ENS_10bfloat16_tEfNS_4arch4Sm80ELb0ELb0ELb0ELb1ELb1ELb1ELb1ELb1EEENS1_21CollectiveEpilogueFwdINS6_IJS8_SA_S9_EEENS6_IJNS7_ILi1EEESI_SI_EEESC_SE_Li256ELb1ELb1ELb1ELb0EEENS1_36VarlenDynamicPersistentTileSchedulerILi128ELi32ELi256ELi256ELb1ELb1ELb0ELb0ELb1ELb1EEEEEEEEEvNT_6ParamsE:
        .type           _ZN7cutlass13device_kernelIN5flash19enable_sm80_to_sm89INS1_16FlashAttnFwdSm80INS1_25CollectiveMainloopFwdSm80ILi8ELi1ELb0EN4cute5tupleIJNS5_1CILi128EEENS7_ILi32EEENS7_ILi256EEEEEELi256ENS_10bfloat16_tEfNS_4arch4Sm80ELb0ELb0ELb0ELb1ELb1ELb1ELb1ELb1EEENS1_21CollectiveEpilogueFwdINS6_IJS8_SA_S9_EEENS6_IJNS7_ILi1EEESI_SI_EEESC_SE_Li256ELb1ELb1ELb1ELb0EEENS1_36VarlenDynamicPersistentTileSchedulerILi128ELi32ELi256ELi256ELb1ELb1ELb0ELb0ELb1ELb1EEEEEEEEEvNT_6ParamsE,@function
        .size           _ZN7cutlass13device_kernelIN5flash19enable_sm80_to_sm89INS1_16FlashAttnFwdSm80INS1_25CollectiveMainloopFwdSm80ILi8ELi1ELb0EN4cute5tupleIJNS5_1CILi128EEENS7_ILi32EEENS7_ILi256EEEEEELi256ENS_10bfloat16_tEfNS_4arch4Sm80ELb0ELb0ELb0ELb1ELb1ELb1ELb1ELb1EEENS1_21CollectiveEpilogueFwdINS6_IJS8_SA_S9_EEENS6_IJNS7_ILi1EEESI_SI_EEESC_SE_Li256ELb1ELb1ELb1ELb0EEENS1_36VarlenDynamicPersistentTileSchedulerILi128ELi32ELi256ELi256ELb1ELb1ELb0ELb0ELb1ELb1EEEEEEEEEvNT_6ParamsE,(.L_x_6564 - _ZN7cutlass13device_kernelIN5flash19enable_sm80_to_sm89INS1_16FlashAttnFwdSm80INS1_25CollectiveMainloopFwdSm80ILi8ELi1ELb0EN4cute5tupleIJNS5_1CILi128EEENS7_ILi32EEENS7_ILi256EEEEEELi256ENS_10bfloat16_tEfNS_4arch4Sm80ELb0ELb0ELb0ELb1ELb1ELb1ELb1ELb1EEENS1_21CollectiveEpilogueFwdINS6_IJS8_SA_S9_EEENS6_IJNS7_ILi1EEESI_SI_EEESC_SE_Li256ELb1ELb1ELb1ELb0EEENS1_36VarlenDynamicPersistentTileSchedulerILi128ELi32ELi256ELi256ELb1ELb1ELb0ELb0ELb1ELb1EEEEEEEEEvNT_6ParamsE)
        .other          _ZN7cutlass13device_kernelIN5flash19enable_sm80_to_sm89INS1_16FlashAttnFwdSm80INS1_25CollectiveMainloopFwdSm80ILi8ELi1ELb0EN4cute5tupleIJNS5_1CILi128EEENS7_ILi32EEENS7_ILi256EEEEEELi256ENS_10bfloat16_tEfNS_4arch4Sm80ELb0ELb0ELb0ELb1ELb1ELb1ELb1ELb1EEENS1_21CollectiveEpilogueFwdINS6_IJS8_SA_S9_EEENS6_IJNS7_ILi1EEESI_SI_EEESC_SE_Li256ELb1ELb1ELb1ELb0EEENS1_36VarlenDynamicPersistentTileSchedulerILi128ELi32ELi256ELi256ELb1ELb1ELb0ELb0ELb1ELb1EEEEEEEEEvNT_6ParamsE,@"STO_CUDA_ENTRY STV_DEFAULT"
_ZN7cutlass13device_kernelIN5flash19enable_sm80_to_sm89INS1_16FlashAttnFwdSm80INS1_25CollectiveMainloopFwdSm80ILi8ELi1ELb0EN4cute5tupleIJNS5_1CILi128EEENS7_ILi32EEENS7_ILi256EEEEEELi256ENS_10bfloat16_tEfNS_4arch4Sm80ELb0ELb0ELb0ELb1ELb1ELb1ELb1ELb1EEENS1_21CollectiveEpilogueFwdINS6_IJS8_SA_S9_EEENS6_IJNS7_ILi1EEESI_SI_EEESC_SE_Li256ELb1ELb1ELb1ELb0EEENS1_36VarlenDynamicPersistentTileSchedulerILi128ELi32ELi256ELi256ELb1ELb1ELb0ELb0ELb1ELb1EEEEEEEEEvNT_6ParamsE:
        /* <DEDUP_REMOVED lines=52> */
.L_x_3419:
        /* <DEDUP_REMOVED lines=17> */
.L_x_3591:
        /* <DEDUP_REMOVED lines=16> */
.L_x_3592:
[----:B---3--:R-:W-:-:S05]  /*0550*/  IMAD R0, R0, c[0x0][0x538], RZ ;  /* 0x00014e0000007a24 */ /* 0x008fca00078e02ff */
[----:B------:R-:W-:-:S04]  /*0560*/  IADD3 R6, R0, R6, RZ ;  /* 0x0000000600067210 */ /* 0x000fc80007ffe0ff */
[----:B------:R-:W-:-:S13]  /*0570*/  ISETP.GT.AND P0, PT, R6, UR4, PT ;  /* 0x0000000406007c0c */ /* 0x000fda000bf04270 */
[----:B-12---:R-:W-:Y:S05]  /*0580*/  @!P0 BRA `(.L_x_3419) ;  /* 0xfffffdb000008947 */ /* 0x006fea000383ffff */
.L_x_3415:
[----:B------:R-:W-:-:S05]  /*0590*/  IADD3 R12, -R0, R6, RZ ;  /* 0x00000006000c7210 */ /* 0x000fca0007ffe1ff */
[----:B------:R-:W-:-:S05]  /*05a0*/  IMAD R0, R4, c[0x0][0x538], R12 ;  /* 0x00014e0004007a24 */ /* 0x000fca00078e020c */
[----:B------:R-:W-:Y:S01]  /*05b0*/  ISETP.GT.AND P0, PT, R0, UR4, PT ;  /* 0x0000000400007c0c */ /* 0x000fe2000bf04270 */
[----:B------:R-:W-:-:S12]  /*05c0*/  BRA.DIV ~URZ, `(.L_x_3420) ;  /* 0x00016be27f007947 */ /* 0x000fd8000b800000 */
[----:B------:R-:W-:-:S04]  /*05d0*/  VOTE.ANY R0, PT, !P0 ;  /* 0x0000000000007806 */ /* 0x000fc800040e0100 */
.L_x_3593:
[----:B------:R1:W3:Y:S01]  /*05e0*/  POPC R13, R0 ;  /* 0x00000000000d7309 */ /* 0x0002e20000000000 */
[----:B------:R-:W-:Y:S05]  /*05f0*/  BRA.DIV ~URZ, `(.L_x_3421) ;  /* 0x00016bf27f007947 */ /* 0x000fea000b800000 */
[----:B---3--:R3:W4:Y:S01]  /*0600*/  SHFL.IDX PT, R11, R8, R13, 0x1f ;  /* 0x00001f0d080b7589 */ /* 0x00872200000e0000 */
[----:B------:R-:W-:-:S03]  /*0610*/  MOV R6, RZ ;  /* 0x000000ff00067202 */ /* 0x000fc60000000f00 */
[----:B------:R3:W1:Y:S04]  /*0620*/  SHFL.IDX PT, R10, R7, R13, 0x1f ;  /* 0x00001f0d070a7589 */ /* 0x00066800000e0000 */
.L_x_3594:
[----:B------:R-:W-:Y:S01]  /*0630*/  ISETP.NE.AND P0, PT, R0, RZ, PT ;  /* 0x000000ff0000720c */ /* 0x000fe20003f05270 */
[----:B------:R-:W-:-:S12]  /*0640*/  BSSY B0, `(.L_x_3422) ;  /* 0x0000005000007945 */ /* 0x000fd80003800000 */
[----:B------:R-:W-:Y:S05]  /*0650*/  @!P0 BRA `(.L_x_3423) ;  /* 0x0000003000008947 */ /* 0x000fea0003800000 */
[----:B------:R-:W-:Y:S01]  /*0660*/  IADD3 R202, R13, -0x1, RZ ;  /* 0xffffffff0dca7810 */ /* 0x000fe20007ffe0ff */
[----:B------:R-:W-:Y:S05]  /*0670*/  BRA.DIV ~URZ, `(.L_x_3424) ;  /* 0x00016c527f007947 */ /* 0x000fea000b800000 */
[----:B------:R3:W4:Y:S02]  /*0680*/  SHFL.IDX PT, R6, R4, R202, 0x1f ;  /* 0x00001fca04067589 */ /* 0x00072400000e0000 */
.L_x_3423:
[----:B------:R-:W-:Y:S05]  /*0690*/  BSYNC B0 ;  /* 0x0000000000007941 */ /* 0x000fea0003800000 */
.L_x_3422:
        /* <DEDUP_REMOVED lines=65> */
.L_x_3416:
[----:B--2---:R-:W-:Y:S01]  /*0ab0*/  IMAD.MOV.U32 R229, RZ, RZ, RZ ;  /* 0x000000ffffe57224 */ /* 0x004fe200078e00ff */
[----:B------:R-:W-:Y:S01]  /*0ac0*/  MOV R230, RZ ;  /* 0x000000ff00e67202 */ /* 0x000fe20000000f00 */
[----:B------:R-:W-:Y:S01]  /*0ad0*/  IMAD.U32 R228, RZ, RZ, UR4 ;  /* 0x00000004ffe47e24 */ /* 0x000fe2000f8e00ff */
[----:B------:R-:W-:Y:S02]  /*0ae0*/  MOV R231, c[0x0][0x53c] ;  /* 0x00014f0000e77a02 */ /* 0x000fe40000000f00 */
.L_x_3425:
[----:B------:R-:W-:Y:S01]  /*0af0*/  ISETP.NE.AND P0, PT, R14, RZ, PT ;  /* 0x000000ff0e00720c */ /* 0x000fe20003f05270 */
[----:B------:R-:W-:-:S12]  /*0b00*/  WARPSYNC 0xffffffff ;  /* 0xffffffff00007948 */ /* 0x000fd80003800000 */
[----:B------:R1:W-:Y:S04]  /*0b10*/  @!P0 STS.128 [0x20080], R228 ;  /* 0x020080e4ff008388 */ /* 0x0003e80000000c00 */
[----:B------:R-:W-:Y:S06]  /*0b20*/  BAR.ARV 0x5, 0x100 ;  /* 0x0144000000007b1d */ /* 0x000fec0000002000 */
.L_x_3414:
        /* <DEDUP_REMOVED lines=34> */
[C---:B------:R-:W-:Y:S01]  /*0d50*/  IMAD.SHL.U32 R8, R213.reuse, 0x40, RZ ;  /* 0x00000040d5087824 */ /* 0x040fe200078e00ff */
[----:B------:R-:W-:Y:S01]  /*0d60*/  LEA.HI R0, R2, R4, RZ, 0x3 ;  /* 0x0000000402007211 */ /* 0x000fe200078f18ff */
[C---:B------:R-:W-:Y:S01]  /*0d70*/  IMAD.SHL.U32 R140, R213.reuse, 0x4, RZ ;  /* 0x00000004d58c7824 */ /* 0x040fe200078e00ff */
        /* <DEDUP_REMOVED lines=109> */
[----:B------:R-:W-:Y:S01]  /*1450*/  STL [R1+0x38], R30 ;  /* 0x0000381e01007387 */ /* 0x000fe20000100800 */
[----:B------:R-:W-:Y:S01]  /*1460*/  SHF.R.S32.HI R6, RZ, 0x1f, R139 ;  /* 0x0000001fff067819 */ /* 0x000fe2000001148b */
[----:B------:R-:W-:Y:S01]  /*1470*/  IMAD.SHL.U32 R249, R8, 0x2, RZ ;  /* 0x0000000208f97824 */ /* 0x000fe200078e00ff */
[----:B------:R-:W-:Y:S01]  /*1480*/  LOP3.LUT R11, R29, 0x38, R134, 0xf8, !PT ;  /* 0x000000381d0b7812 */ /* 0x000fe200078ef886 */
        /* <DEDUP_REMOVED lines=12> */
[----:B------:R-:W-:Y:S02]  /*1550*/  LOP3.LUT R205, R5, 0xfffffff8, RZ, 0xc0, !PT ;  /* 0xfffffff805cd7812 */ /* 0x000fe400078ec0ff */
[----:B------:R-:W-:-:S02]  /*1560*/  LEA R9, R9, 0x10080, 0x1 ;  /* 0x0001008009097811 */ /* 0x000fc400078e08ff */
[C---:B------:R-:W-:Y:S02]  /*1570*/  IADD3 R35, R249.reuse, 0x18, RZ ;  /* 0x00000018f9237810 */ /* 0x040fe40007ffe0ff */
[C---:B------:R-:W-:Y:S02]  /*1580*/  IADD3 R34, R249.reuse, 0x30, RZ ;  /* 0x00000030f9227810 */ /* 0x040fe40007ffe0ff */
[----:B------:R-:W-:Y:S02]  /*1590*/  IADD3 R31, R249, 0x48, RZ ;  /* 0x00000048f91f7810 */ /* 0x000fe40007ffe0ff */
[----:B-1----:R-:W-:Y:S02]  /*15a0*/  SHF.L.U64.HI R16, R143, 0x1, R7 ;  /* 0x000000018f107819 */ /* 0x002fe40000010207 */
[----:B------:R-:W-:Y:S02]  /*15b0*/  SHF.L.U64.HI R7, R139, 0x1, R6 ;  /* 0x000000018b077819 */ /* 0x000fe40000010206 */
[C---:B------:R-:W-:Y:S01]  /*15c0*/  IADD3 R28, R249.reuse, 0x60, RZ ;  /* 0x00000060f91c7810 */ /* 0x040fe20007ffe0ff */
[----:B------:R-:W-:Y:S01]  /*15d0*/  STL [R1+0x34], R16 ;  /* 0x0000341001007387 */ /* 0x000fe20000100800 */
[----:B------:R-:W-:-:S02]  /*15e0*/  IADD3 R25, R249, 0x78, RZ ;  /* 0x00000078f9197810 */ /* 0x000fc40007ffe0ff */
[C---:B------:R-:W-:Y:S01]  /*15f0*/  IADD3 R22, R249.reuse, 0x90, RZ ;  /* 0x00000090f9167810 */ /* 0x040fe20007ffe0ff */
[----:B------:R1:W-:Y:S01]  /*1600*/  STL [R1+0x30], R7 ;  /* 0x0000300701007387 */ /* 0x0003e20000100800 */
[C---:B------:R-:W-:Y:S02]  /*1610*/  IADD3 R250, R249.reuse, 0xf8, RZ ;  /* 0x000000f8f9fa7810 */ /* 0x040fe40007ffe0ff */
[----:B------:R-:W-:Y:S01]  /*1620*/  SEL R6, R12, 0xffffffe0, !P1 ;  /* 0xffffffe00c067807 */ /* 0x000fe20004800000 */
[----:B------:R2:W-:Y:S01]  /*1630*/  STL [R1+0x2c], R2 ;  /* 0x00002c0201007387 */ /* 0x0005e20000100800 */
[C---:B------:R-:W-:Y:S02]  /*1640*/  IADD3 R252, R249.reuse, 0xe8, RZ ;  /* 0x000000e8f9fc7810 */ /* 0x040fe40007ffe0ff */
[----:B------:R-:W-:Y:S01]  /*1650*/  IADD3 R251, R249, 0xf0, RZ ;  /* 0x000000f0f9fb7810 */ /* 0x000fe20007ffe0ff */
[----:B------:R3:W-:Y:S01]  /*1660*/  STL [R1+0x50], R8 ;  /* 0x0000500801007387 */ /* 0x0007e20000100800 */
[----:B------:R-:W-:Y:S01]  /*1670*/  LEA R194, R3, 0x10080, 0x1 ;  /* 0x0001008003c27811 */ /* 0x000fe200078e08ff */
[----:B------:R-:W-:Y:S01]  /*1680*/  IMAD.IADD R241, R237, 0x1, R6 ;  /* 0x00000001edf17824 */ /* 0x000fe200078e0206 */
[----:B------:R-:W-:Y:S01]  /*1690*/  LEA R186, R4, 0x8080, 0x1 ;  /* 0x0000808004ba7811 */ /* 0x000fe200078e08ff */
[----:B------:R4:W-:Y:S01]  /*16a0*/  STL [R1], R0 ;  /* 0x0000000001007387 */ /* 0x0009e20000100800 */
[C---:B------:R-:W-:Y:S01]  /*16b0*/  IADD3 R37, R249.reuse, 0x8, RZ ;  /* 0x00000008f9257810 */ /* 0x040fe20007ffe0ff */
[----:B------:R-:W-:Y:S01]  /*16c0*/  IMAD.IADD R240, R6, 0x1, R238 ;  /* 0x0000000106f07824 */ /* 0x000fe200078e02ee */
[----:B------:R-:W-:Y:S01]  /*16d0*/  IADD3 R36, R249, 0x10, RZ ;  /* 0x00000010f9247810 */ /* 0x000fe20007ffe0ff */
[----:B------:R-:W-:Y:S01]  /*16e0*/  STL [R1+0x28], R10 ;  /* 0x0000280a01007387 */ /* 0x000fe20000100800 */
[----:B------:R-:W-:-:S02]  /*16f0*/  IADD3 R199, R134, 0x80, RZ ;  /* 0x0000008086c77810 */ /* 0x000fc40007ffe0ff */
[----:B------:R-:W-:Y:S01]  /*1700*/  IADD3 R200, R134, 0xc0, RZ ;  /* 0x000000c086c87810 */ /* 0x000fe20007ffe0ff */
[----:B------:R5:W-:Y:S01]  /*1710*/  STL [R1+0x24], R9 ;  /* 0x0000240901007387 */ /* 0x000be20000100800 */
[C---:B------:R-:W-:Y:S02]  /*1720*/  IADD3 R248, R249.reuse, 0x20, RZ ;  /* 0x00000020f9f87810 */ /* 0x040fe40007ffe0ff */
[----:B------:R-:W-:Y:S02]  /*1730*/  IADD3 R247, R249, 0x28, RZ ;  /* 0x00000028f9f77810 */ /* 0x000fe40007ffe0ff */
        /* <DEDUP_REMOVED lines=8> */
[----:B------:R-:W-:Y:S01]  /*17c0*/  LEA R235, R2, 0x10080, 0x1 ;  /* 0x0001008002eb7811 */ /* 0x000fe200078e08ff */
[----:B------:R-:W-:Y:S01]  /*17d0*/  IMAD.IADD R242, R240, 0x1, R7 ;  /* 0x00000001f0f27824 */ /* 0x000fe200078e0207 */
[----:B------:R-:W-:-:S02]  /*17e0*/  LEA R5, R8, 0x10080, 0x1 ;  /* 0x0001008008057811 */ /* 0x000fc400078e08ff */
[----:B------:R-:W-:Y:S02]  /*17f0*/  SHF.R.S32.HI R8, RZ, 0x1f, R35 ;  /* 0x0000001fff087819 */ /* 0x000fe40000011423 */
[----:B----4-:R-:W-:Y:S01]  /*1800*/  SEL R0, R19, 0xffffffc0, !P3 ;  /* 0xffffffc013007807 */ /* 0x010fe20005800000 */
[----:B------:R1:W-:Y:S01]  /*1810*/  STL [R1+0x20], R5 ;  /* 0x0000200501007387 */ /* 0x0003e20000100800 */
[----:B------:R-:W-:Y:S02]  /*1820*/  SHF.R.S32.HI R8, RZ, 0x1f, R34 ;  /* 0x0000001fff087819 */ /* 0x000fe40000011422 */
[----:B------:R-:W-:Y:S01]  /*1830*/  SEL R2, R12, 0xffffffe0, !P4 ;  /* 0xffffffe00c027807 */ /* 0x000fe20006000000 */
[----:B------:R-:W-:Y:S01]  /*1840*/  IMAD.IADD R197, R194, 0x1, R0 ;  /* 0x00000001c2c57824 */ /* 0x000fe200078e0200 */
[C---:B------:R-:W-:Y:S01]  /*1850*/  IADD3 R19, R249.reuse, 0xa8, RZ ;  /* 0x000000a8f9137810 */ /* 0x040fe20007ffe0ff */
[----:B------:R-:W-:Y:S01]  /*1860*/  IMAD.IADD R189, R0, 0x1, R186 ;  /* 0x0000000100bd7824 */ /* 0x000fe200078e02ba */
[----:B------:R-:W-:Y:S01]  /*1870*/  SHF.R.S32.HI R8, RZ, 0x1f, R31 ;  /* 0x0000001fff087819 */ /* 0x000fe2000001141f */
[----:B------:R-:W-:Y:S01]  /*1880*/  IMAD.IADD R195, R194, 0x1, R2 ;  /* 0x00000001c2c37824 */ /* 0x000fe200078e0202 */
[----:B------:R-:W-:Y:S01]  /*1890*/  IADD3 R12, R249, 0xc0, RZ ;  /* 0x000000c0f90c7810 */ /* 0x000fe20007ffe0ff */
[----:B------:R-:W-:Y:S01]  /*18a0*/  IMAD.IADD R187, R2, 0x1, R186 ;  /* 0x0000000102bb7824 */ /* 0x000fe200078e02ba */
[----:B------:R-:W-:Y:S01]  /*18b0*/  SHF.R.S32.HI R8, RZ, 0x1f, R28 ;  /* 0x0000001fff087819 */ /* 0x000fe2000001141c */
[----:B------:R-:W-:Y:S01]  /*18c0*/  IMAD.IADD R196, R195, 0x1, R0 ;  /* 0x00000001c3c47824 */ /* 0x000fe200078e0200 */
[----:B-----5:R-:W-:Y:S01]  /*18d0*/  IADD3 R9, R249, 0xd8, RZ ;  /* 0x000000d8f9097810 */ /* 0x020fe20007ffe0ff */
[----:B------:R-:W-:Y:S01]  /*18e0*/  IMAD.IADD R188, R0, 0x1, R187 ;  /* 0x0000000100bc7824 */ /* 0x000fe200078e02bb */
[----:B------:R-:W-:-:S02]  /*18f0*/  SHF.R.S32.HI R8, RZ, 0x1f, R25 ;  /* 0x0000001fff087819 */ /* 0x000fc40000011419 */
[----:B------:R-:W-:Y:S02]  /*1900*/  SHF.R.S32.HI R8, RZ, 0x1f, R22 ;  /* 0x0000001fff087819 */ /* 0x000fe40000011416 */
[----:B------:R-:W-:Y:S02]  /*1910*/  SHF.R.S32.HI R8, RZ, 0x1f, R19 ;  /* 0x0000001fff087819 */ /* 0x000fe40000011413 */
[----:B------:R-:W-:Y:S02]  /*1920*/  SHF.R.S32.HI R8, RZ, 0x1f, R12 ;  /* 0x0000001fff087819 */ /* 0x000fe4000001140c */
[----:B------:R-:W-:Y:S02]  /*1930*/  SHF.R.S32.HI R8, RZ, 0x1f, R9 ;  /* 0x0000001fff087819 */ /* 0x000fe40000011409 */
[----:B-1----:R-:W-:Y:S02]  /*1940*/  IADD3 R5, R249, 0xe0, RZ ;  /* 0x000000e0f9057810 */ /* 0x002fe40007ffe0ff */
[----:B------:R-:W-:-:S02]  /*1950*/  SHF.R.S32.HI R9, RZ, 0x1f, R252 ;  /* 0x0000001fff097819 */ /* 0x000fc400000114fc */
[----:B------:R-:W-:Y:S02]  /*1960*/  SHF.R.S32.HI R5, RZ, 0x1f, R5 ;  /* 0x0000001fff057819 */ /* 0x000fe40000011405 */
[----:B------:R-:W-:Y:S02]  /*1970*/  SHF.R.S32.HI R5, RZ, 0x1f, R250 ;  /* 0x0000001fff057819 */ /* 0x000fe400000114fa */
[----:B------:R-:W-:Y:S02]  /*1980*/  LEA R5, R17, 0x10080, 0x1 ;  /* 0x0001008011057811 */ /* 0x000fe400078e08ff */
[----:B------:R-:W-:Y:S02]  /*1990*/  SHF.R.S32.HI R8, RZ, 0x1f, R251 ;  /* 0x0000001fff087819 */ /* 0x000fe400000114fb */
[----:B------:R-:W-:Y:S01]  /*19a0*/  LEA R9, R15, 0x10080, 0x1 ;  /* 0x000100800f097811 */ /* 0x000fe200078e08ff */
[----:B------:R1:W-:Y:S01]  /*19b0*/  STL [R1+0x1c], R5 ;  /* 0x00001c0501007387 */ /* 0x0003e20000100800 */
[----:B------:R-:W-:-:S02]  /*19c0*/  LEA R8, R14, 0x10080, 0x1 ;  /* 0x000100800e087811 */ /* 0x000fc400078e08ff */
[C---:B------:R-:W-:Y:S01]  /*19d0*/  IADD3 R30, R249.reuse, 0x50, RZ ;  /* 0x00000050f91e7810 */ /* 0x040fe20007ffe0ff */
[----:B------:R2:W-:Y:S01]  /*19e0*/  STL [R1+0x18], R9 ;  /* 0x0000180901007387 */ /* 0x0005e20000100800 */
[C---:B------:R-:W-:Y:S02]  /*19f0*/  IADD3 R29, R249.reuse, 0x58, RZ ;  /* 0x00000058f91d7810 */ /* 0x040fe40007ffe0ff */
[C---:B------:R-:W-:Y:S01]  /*1a00*/  IADD3 R27, R249.reuse, 0x68, RZ ;  /* 0x00000068f91b7810 */ /* 0x040fe20007ffe0ff */
[----:B------:R2:W-:Y:S01]  /*1a10*/  STL [R1+0x14], R8 ;  /* 0x0000140801007387 */ /* 0x0005e20000100800 */
        /* <DEDUP_REMOVED lines=8> */
[----:B-1----:R-:W-:-:S02]  /*1aa0*/  LEA R5, R13, 0x10080, 0x1 ;  /* 0x000100800d057811 */ /* 0x002fc400078e08ff */
[----:B------:R-:W-:Y:S02]  /*1ab0*/  IADD3 R10, R249, 0xd0, RZ ;  /* 0x000000d0f90a7810 */ /* 0x000fe40007ffe0ff */
[----:B------:R-:W-:Y:S01]  /*1ac0*/  SHF.R.S32.HI R38, RZ, 0x1f, R37 ;  /* 0x0000001fff267819 */ /* 0x000fe20000011425 */
[----:B------:R2:W-:Y:S01]  /*1ad0*/  STL [R1+0x10], R5 ;  /* 0x0000100501007387 */ /* 0x0005e20000100800 */
        /* <DEDUP_REMOVED lines=21> */
.L_x_3590:
        /* <DEDUP_REMOVED lines=42> */
.L_x_3426:
[----:B------:R-:W-:-:S04]  /*1ed0*/  ISETP.NE.U32.AND P0, PT, RZ, c[0x0][0x368], PT ;  /* 0x0000da00ff007a0c */ /* 0x000fc80003f05070 */
[----:B------:R-:W-:-:S13]  /*1ee0*/  ISETP.NE.AND.EX P0, PT, RZ, c[0x0][0x36c], PT, P0 ;  /* 0x0000db00ff007a0c */ /* 0x000fda0003f05300 */
[----:B------:R-:W-:Y:S05]  /*1ef0*/  @!P0 BRA `(.L_x_3427) ;  /* 0x0000004000008947 */ /* 0x000fea0003800000 */
[----:B---3--:R-:W-:-:S04]  /*1f00*/  IADD3 R4, P0, R232, c[0x0][0x368], RZ ;  /* 0x0000da00e8047a10 */ /* 0x008fc80007f1e0ff */
[----:B------:R-:W-:-:S05]  /*1f10*/  IADD3.X R5, R233, c[0x0][0x36c], RZ, P0, !PT ;  /* 0x0000db00e9057a10 */ /* 0x000fca00007fe4ff */
[----:B------:R1:W5:Y:S01]  /*1f20*/  LDG.E R10, [R4.64] ;  /* 0x00000008040a7981 */ /* 0x000362000c1e1900 */
[----:B------:R-:W-:Y:S05]  /*1f30*/  BRA `(.L_x_3428) ;  /* 0x0000005000007947 */ /* 0x000fea0003800000 */
.L_x_3427:
[----:B------:R-:W-:Y:S01]  /*1f40*/  MOV R10, UR6 ;  /* 0x00000006000a7c02 */ /* 0x000fe20008000f00 */
[----:B------:R-:W-:Y:S05]  /*1f50*/  @!P5 BRA `(.L_x_3428) ;  /* 0x000000300000d947 */ /* 0x000fea0003800000 */
[----:B---3--:R-:W2:Y:S04]  /*1f60*/  LDG.E R6, [R4.64] ;  /* 0x0000000804067981 */ /* 0x008ea8000c1e1900 */
[----:B------:R-:W2:Y:S02]  /*1f70*/  LDG.E R0, [R4.64+0x4] ;  /* 0x0000040804007981 */ /* 0x000ea4000c1e1900 */
[----:B--2---:R-:W-:Y:S02]  /*1f80*/  IADD3 R10, -R6, R0, RZ ;  /* 0x00000000060a7210 */ /* 0x004fe40007ffe1ff */
.L_x_3428:
        /* <DEDUP_REMOVED lines=57> */
.L_x_3430:
[----:B------:R-:W-:Y:S05]  /*2320*/  BSYNC B0 ;  /* 0x0000000000007941 */ /* 0x000fea0003800000 */
.L_x_3429:
        /* <DEDUP_REMOVED lines=46> */
[C---:B------:R-:W-:Y:S01]  /*2610*/  IMAD R4, R11.reuse, c[0x0][0x24c], R0 ;  /* 0x000093000b047a24 */ /* 0x040fe200078e0200 */
        /* <DEDUP_REMOVED lines=34> */
[----:B-1----:R-:W-:Y:S01]  /*2840*/  IMAD.WIDE.U32 R2, R20, c[0x0][0x260], R134 ;  /* 0x0000980014027a25 */ /* 0x002fe200078e0086 */
        /* <DEDUP_REMOVED lines=89> */
.L_x_3450:
        /* <DEDUP_REMOVED lines=10> */
[----:B-1----:R-:W-:Y:S01]  /*2e80*/  IMAD.MOV.U32 R4, RZ, RZ, R0 ;  /* 0x000000ffff047224 */ /* 0x002fe200078e0000 */
[----:B------:R-:W-:Y:S05]  /*2e90*/  ISETP.GT.OR P0, PT, R219, 0x1f, P0 ;  /* 0x0000001fdb00780c */ /* 0x000fea0000704670 */
[----:B------:R-:W-:Y:S05]  /*2ea0*/  @P1 IMAD.HI.U32 R2, R0, c[0x0][0x2bc], RZ ;  /* 0x0000af0000021a27 */ /* 0x000fea00078e00ff */
[----:B------:R-:W-:Y:S04]  /*2eb0*/  @P1 SHF.R.U32.HI R4, RZ, c[0x0][0x2c0], R2 ;  /* 0x0000b000ff041a19 */ /* 0x000fe80000011602 */
[C---:B------:R-:W-:Y:S04]  /*2ec0*/  @!P0 IADD3 R3, P1, R4.reuse, R66, RZ ;  /* 0x0000004204038210 */ /* 0x040fe80007f3e0ff */
[----:B------:R-:W-:Y:S02]  /*2ed0*/  @!P0 LEA.HI.X.SX32 R5, R4, R85, 0x1, P1 ;  /* 0x0000005504058211 */ /* 0x000fe400008f0eff */
[C---:B------:R-:W-:Y:S04]  /*2ee0*/  @!P0 LEA R2, P1, R3.reuse, c[0x0][0x2a0], 0x2 ;  /* 0x0000a80003028a11 */ /* 0x040fe800078210ff */
[----:B------:R-:W-:Y:S05]  /*2ef0*/  @!P0 LEA.HI.X R3, R3, c[0x0][0x2a4], R5, 0x2, P1 ;  /* 0x0000a90003038a11 */ /* 0x000fea00008f1405 */
[----:B------:R1:W2:Y:S04]  /*2f00*/  @!P0 LDG.E R43, [R2.64] ;  /* 0x00000008022b8981 */ /* 0x0002a8000c1e1900 */
[----:B------:R-:W-:Y:S01]  /*2f10*/  BAR.SYNC.DEFER_BLOCKING 0x0 ;  /* 0x0000000000007b1d */ /* 0x000fe20000010000 */
[----:B-1----:R-:W-:Y:S04]  /*2f20*/  IMAD.MOV R2, RZ, RZ, -R4 ;  /* 0x000000ffff027224 */ /* 0x002fe800078e0a04 */
[----:B------:R-:W-:Y:S04]  /*2f30*/  IMAD R44, R2, c[0x0][0x2b8], R0 ;  /* 0x0000ae00022c7a24 */ /* 0x000fe800078e0200 */
[C---:B------:R-:W-:Y:S01]  /*2f40*/  IMAD.WIDE.U32 R2, R44.reuse, c[0x0][0x1e0], RZ ;  /* 0x000078002c027a25 */ /* 0x040fe200078e00ff */
[----:B------:R-:W-:Y:S05]  /*2f50*/  SHF.R.S32.HI R47, RZ, 0x1f, R44 ;  /* 0x0000001fff2f7819 */ /* 0x000fea000001142c */
        /* <DEDUP_REMOVED lines=68> */
.L_x_3436:
[----:B------:R-:W-:Y:S05]  /*33a0*/  BSYNC B0 ;  /* 0x0000000000007941 */ /* 0x000fea0003800000 */
.L_x_3435:
        /* <DEDUP_REMOVED lines=82> */
.L_x_3439:
[----:B------:R-:W-:Y:S05]  /*38d0*/  BSYNC B0 ;  /* 0x0000000000007941 */ /* 0x000fea0003800000 */
.L_x_3438:
        /* <DEDUP_REMOVED lines=58> */
.L_x_3441:
[----:B------:R-:W-:Y:S05]  /*3c80*/  BSYNC B0 ;  /* 0x0000000000007941 */ /* 0x000fea0003800000 */
.L_x_3440:
        /* <DEDUP_REMOVED lines=58> */
.L_x_3443:
[----:B------:R-:W-:Y:S05]  /*4030*/  BSYNC B0 ;  /* 0x0000000000007941 */ /* 0x000fea0003800000 */
.L_x_3442:
        /* <DEDUP_REMOVED lines=58> */
.L_x_3434:
        /* <DEDUP_REMOVED lines=31> */
.L_x_3445:
[----:B------:R-:W-:Y:S05]  /*45d0*/  BSYNC B0 ;  /* 0x0000000000007941 */ /* 0x000fea0003800000 */
.L_x_3444:
        /* <DEDUP_REMOVED lines=47> */
[--C-:B------:R-:W-:Y:S01]  /*48d0*/  IMAD.MOV.U32 R5, RZ, RZ, R7.reuse ;  /* 0x000000ffff057224 */ /* 0x100fe200078e0007 */
        /* <DEDUP_REMOVED lines=99> */
.L_x_3447:
[----:B------:R-:W-:Y:S05]  /*4f10*/  BSYNC B0 ;  /* 0x0000000000007941 */ /* 0x000fea0003800000 */
.L_x_3446:
        /* <DEDUP_REMOVED lines=126> */
.L_x_3433:
        /* <DEDUP_REMOVED lines=27> */
.L_x_3437:
[----:B------:R-:W-:Y:S05]  /*58b0*/  BSYNC B1 ;  /* 0x0000000000017941 */ /* 0x000fea0003800000 */
.L_x_3432:
        /* <DEDUP_REMOVED lines=59> */
.L_x_3449:
[----:B-123--:R-:W-:Y:S05]  /*5c70*/  BSYNC B0 ;  /* 0x0000000000007941 */ /* 0x00efea0003800000 */
.L_x_3448:
        /* <DEDUP_REMOVED lines=23> */
.L_x_3431:
        /* <DEDUP_REMOVED lines=33> */
.L_x_3452:
[----:B------:R-:W-:Y:S05]  /*6000*/  BSYNC B0 ;  /* 0x0000000000007941 */ /* 0x000fea0003800000 */
.L_x_3451:
        /* <DEDUP_REMOVED lines=122> */
.L_x_3595:
[----:B------:R-:W-:Y:S05]  /*67b0*/  BRA.DIV ~URZ, `(.L_x_3455) ;  /* 0x00010be27f007947 */ /* 0x000fea000b800000 */
[----:B------:R3:W4:Y:S02]  /*67c0*/  SHFL.IDX PT, R0, R13, RZ, 0x181f ;  /* 0x00181fff0d007589 */ /* 0x00072400000e0000 */
.L_x_3596:
[----:B------:R-:W-:Y:S01]  /*67d0*/  IMAD R37, R110, c[0x0][0x2c4], RZ ;  /* 0x0000b1006e257a24 */ /* 0x000fe200078e02ff */
[----:B------:R-:W-:Y:S01]  /*67e0*/  LOP3.LUT R212, R212, 0xfffffffe, RZ, 0xc0, !PT ;  /* 0xfffffffed4d47812 */ /* 0x000fe200078ec0ff */
[----:B------:R-:W-:Y:S03]  /*67f0*/  BSSY B0, `(.L_x_3456) ;  /* 0x0000013000007945 */ /* 0x000fe60003800000 */
[----:B------:R-:W-:-:S13]  /*6800*/  ISETP.GE.AND P0, PT, R12, R37, PT ;  /* 0x000000250c00720c */ /* 0x000fda0003f06270 */
[----:B------:R-:W-:Y:S01]  /*6810*/  @P0 LOP3.LUT R212, R212, 0x1, RZ, 0xfc, !PT ;  /* 0x00000001d4d40812 */ /* 0x000fe200078efcff */
[----:B------:R-:W-:Y:S05]  /*6820*/  @P0 BRA `(.L_x_3457) ;  /* 0x000000f000000947 */ /* 0x000fea0003800000 */
[CC--:B----4-:R-:W-:Y:S02]  /*6830*/  LEA R10, P0, R134.reuse, R0.reuse, 0x1 ;  /* 0x00000000860a7211 */ /* 0x0d0fe400078008ff */
        /* <DEDUP_REMOVED lines=14> */
.L_x_3457:
[----:B------:R-:W-:Y:S05]  /*6920*/  BSYNC B0 ;  /* 0x0000000000007941 */ /* 0x000fea0003800000 */
.L_x_3456:
[----:B------:R-:W-:Y:S05]  /*6930*/  BRA.DIV ~URZ, `(.L_x_3458) ;  /* 0x00010ad27f007947 */ /* 0x000fea000b800000 */
[----:B--2---:R2:W1:Y:S04]  /*6940*/  SHFL.IDX PT, R4, R5, 0x1, 0x181f ;  /* 0x00381f0005047f89 */ /* 0x00446800000e0000 */
[----:B----4-:R2:W4:Y:S02]  /*6950*/  SHFL.IDX PT, R0, R13, 0x1, 0x181f ;  /* 0x00381f000d007f89 */ /* 0x01052400000e0000 */
.L_x_3597:
[----:B------:R-:W-:Y:S01]  /*6960*/  IADD3 R2, R12, 0x20, RZ ;  /* 0x000000200c027810 */ /* 0x000fe20007ffe0ff */
[----:B------:R-:W-:Y:S03]  /*6970*/  BSSY B0, `(.L_x_3459) ;  /* 0x0000012000007945 */ /* 0x000fe60003800000 */
[----:B------:R-:W-:-:S13]  /*6980*/  ISETP.GE.AND P0, PT, R2, R37, PT ;  /* 0x000000250200720c */ /* 0x000fda0003f06270 */
[----:B------:R-:W-:Y:S05]  /*6990*/  @P0 BRA `(.L_x_3460) ;  /* 0x000000f000000947 */ /* 0x000fea0003800000 */
[CC--:B----4-:R-:W-:Y:S02]  /*69a0*/  LEA R10, P0, R134.reuse, R0.reuse, 0x1 ;  /* 0x00000000860a7211 */ /* 0x0d0fe400078008ff */
        /* <DEDUP_REMOVED lines=14> */
.L_x_3460:
[----:B------:R-:W-:Y:S05]  /*6a90*/  BSYNC B0 ;  /* 0x0000000000007941 */ /* 0x000fea0003800000 */
.L_x_3459:
[----:B------:R-:W-:Y:S05]  /*6aa0*/  BRA.DIV ~URZ, `(.L_x_3461) ;  /* 0x00010a327f007947 */ /* 0x000fea000b800000 */
[----:B-1----:R1:W2:Y:S02]  /*6ab0*/  SHFL.IDX PT, R4, R5, 0x2, 0x181f ;  /* 0x00581f0005047f89 */ /* 0x0022a400000e0000 */
.L_x_3598:
[----:B------:R-:W-:Y:S05]  /*6ac0*/  BRA.DIV ~URZ, `(.L_x_3462) ;  /* 0x00010a827f007947 */ /* 0x000fea000b800000 */
[----:B----4-:R4:W1:Y:S02]  /*6ad0*/  SHFL.IDX PT, R0, R13, 0x2, 0x181f ;  /* 0x00581f000d007f89 */ /* 0x01086400000e0000 */
.L_x_3599:
[----:B------:R-:W-:Y:S01]  /*6ae0*/  IADD3 R2, R12, 0x40, RZ ;  /* 0x000000400c027810 */ /* 0x000fe20007ffe0ff */
[----:B------:R-:W-:Y:S03]  /*6af0*/  BSSY B0, `(.L_x_3463) ;  /* 0x0000012000007945 */ /* 0x000fe60003800000 */
[----:B------:R-:W-:-:S13]  /*6b00*/  ISETP.GE.AND P0, PT, R2, R37, PT ;  /* 0x000000250200720c */ /* 0x000fda0003f06270 */
[----:B------:R-:W-:Y:S05]  /*6b10*/  @P0 BRA `(.L_x_3464) ;  /* 0x000000f000000947 */ /* 0x000fea0003800000 */
[CC--:B-1----:R-:W-:Y:S02]  /*6b20*/  LEA R10, P0, R134.reuse, R0.reuse, 0x1 ;  /* 0x00000000860a7211 */ /* 0x0c2fe400078008ff */
        /* <DEDUP_REMOVED lines=14> */
.L_x_3464:
[----:B------:R-:W-:Y:S05]  /*6c10*/  BSYNC B0 ;  /* 0x0000000000007941 */ /* 0x000fea0003800000 */
.L_x_3463:
[----:B------:R-:W-:Y:S05]  /*6c20*/  BRA.DIV ~URZ, `(.L_x_3465) ;  /* 0x000109927f007947 */ /* 0x000fea000b800000 */
[----:B--2---:R2:W3:Y:S04]  /*6c30*/  SHFL.IDX PT, R4, R5, 0x3, 0x181f ;  /* 0x00781f0005047f89 */ /* 0x0044e800000e0000 */
[----:B-1----:R2:W1:Y:S02]  /*6c40*/  SHFL.IDX PT, R0, R13, 0x3, 0x181f ;  /* 0x00781f000d007f89 */ /* 0x00246400000e0000 */
.L_x_3600:
        /* <DEDUP_REMOVED lines=11> */
[C---:B------:R-:W-:Y:S02]  /*6d00*/  @!P0 LEA R6, P1, R199.reuse, R0, 0x1 ;  /* 0x00000000c7068211 */ /* 0x040fe400078208ff */
[----:B------:R-:W-:Y:S01]  /*6d10*/  ISETP.GE.AND P6, PT, R134, c[0x0][0x1d4], PT ;  /* 0x0000750086007a0c */ /* 0x000fe20003fc6270 */
[----:B------:R1:W-:Y:S01]  /*6d20*/  @!P0 LDGSTS.E.BYPASS.LTC128B.128 [R235+0x7000], [R8.64], !P5 ;  /* 0x0700000008eb8fae */ /* 0x0003e2000e901d48 */
[----:B------:R-:W-:Y:S02]  /*6d30*/  @!P0 LEA.HI.X R7, R199, R4, R211, 0x1, P1 ;  /* 0x00000004c7078211 */ /* 0x000fe400008f0cd3 */
[C---:B------:R-:W-:Y:S02]  /*6d40*/  @!P0 LEA R2, P1, R200.reuse, R0, 0x1 ;  /* 0x00000000c8028211 */ /* 0x040fe400078208ff */
[----:B------:R-:W-:Y:S01]  /*6d50*/  SHF.R.S32.HI R0, RZ, 0x1f, R14 ;  /* 0x0000001fff007819 */ /* 0x000fe2000001140e */
[----:B------:R1:W-:Y:S01]  /*6d60*/  @!P0 LDGSTS.E.BYPASS.LTC128B.128 [R235+0xb000], [R6.64], !P4 ;  /* 0x0b00000006eb8fae */ /* 0x0003e2000e101d48 */
[----:B------:R-:W-:-:S02]  /*6d70*/  @!P0 LEA.HI.X R3, R200, R4, R210, 0x1, P1 ;  /* 0x00000004c8038211 */ /* 0x000fc400008f0cd2 */
[----:B------:R-:W-:Y:S01]  /*6d80*/  ISETP.GE.AND P5, PT, R136, c[0x0][0x1d4], PT ;  /* 0x0000750088007a0c */ /* 0x000fe20003fa6270 */
[----:B------:R-:W-:Y:S01]  /*6d90*/  IMAD R0, R0, c[0x0][0x2b0], RZ ;  /* 0x0000ac0000007a24 */ /* 0x000fe200078e02ff */
[----:B------:R-:W-:Y:S01]  /*6da0*/  ISETP.GE.AND P4, PT, R199, c[0x0][0x1d4], PT ;  /* 0x00007500c7007a0c */ /* 0x000fe20003f86270 */
[----:B------:R1:W-:Y:S01]  /*6db0*/  @!P0 LDGSTS.E.BYPASS.LTC128B.128 [R235+0xf000], [R2.64], !P3 ;  /* 0x0f00000002eb8fae */ /* 0x0003e2000d901d48 */
[----:B------:R-:W-:Y:S01]  /*6dc0*/  ISETP.GE.AND P3, PT, R200, c[0x0][0x1d4], PT ;  /* 0x00007500c8007a0c */ /* 0x000fe20003f66270 */
        /* <DEDUP_REMOVED lines=60> */
.L_x_3466:
        /* <DEDUP_REMOVED lines=72> */
.L_x_3470:
[----:B-123--:R-:W-:Y:S05]  /*7610*/  BSYNC B0 ;  /* 0x0000000000007941 */ /* 0x00efea0003800000 */
.L_x_3469:
        /* <DEDUP_REMOVED lines=87> */
[C---:B------:R-:W-:Y:S01]  /*7b90*/  FFMA.FTZ R8, R12.reuse, R4, -R8 ;  /* 0x000000040c087223 */ /* 0x040fe20000010808 */
        /* <DEDUP_REMOVED lines=8> */
.L_x_3474:
[----:B------:R-:W-:Y:S05]  /*7c20*/  BSYNC B0 ;  /* 0x0000000000007941 */ /* 0x000fea0003800000 */
.L_x_3473:
        /* <DEDUP_REMOVED lines=41> */
.L_x_3476:
[----:B------:R-:W-:Y:S05]  /*7ec0*/  BSYNC B0 ;  /* 0x0000000000007941 */ /* 0x000fea0003800000 */
.L_x_3475:
        /* <DEDUP_REMOVED lines=41> */
.L_x_3478:
[----:B------:R-:W-:Y:S05]  /*8160*/  BSYNC B0 ;  /* 0x0000000000007941 */ /* 0x000fea0003800000 */
.L_x_3477:
        /* <DEDUP_REMOVED lines=40> */
.L_x_3472:
[----:B------:R-:W-:Y:S05]  /*83f0*/  BSYNC B1 ;  /* 0x0000000000017941 */ /* 0x000fea0003800000 */
.L_x_3471:
        /* <DEDUP_REMOVED lines=45> */
.L_x_3482:
[----:B------:R-:W-:Y:S05]  /*86d0*/  BSYNC B0 ;  /* 0x0000000000007941 */ /* 0x000fea0003800000 */
.L_x_3481:
        /* <DEDUP_REMOVED lines=41> */
.L_x_3484:
[----:B------:R-:W-:Y:S05]  /*8970*/  BSYNC B0 ;  /* 0x0000000000007941 */ /* 0x000fea0003800000 */
.L_x_3483:
        /* <DEDUP_REMOVED lines=41> */
.L_x_3486:
[----:B------:R-:W-:Y:S05]  /*8c10*/  BSYNC B0 ;  /* 0x0000000000007941 */ /* 0x000fea0003800000 */
.L_x_3485:
        /* <DEDUP_REMOVED lines=40> */
.L_x_3480:
[----:B------:R-:W-:Y:S05]  /*8ea0*/  BSYNC B1 ;  /* 0x0000000000017941 */ /* 0x000fea0003800000 */
.L_x_3479:
        /* <DEDUP_REMOVED lines=45> */
.L_x_3490:
[----:B------:R-:W-:Y:S05]  /*9180*/  BSYNC B0 ;  /* 0x0000000000007941 */ /* 0x000fea0003800000 */
.L_x_3489:
        /* <DEDUP_REMOVED lines=41> */
.L_x_3492:
[----:B------:R-:W-:Y:S05]  /*9420*/  BSYNC B0 ;  /* 0x0000000000007941 */ /* 0x000fea0003800000 */
.L_x_3491:
        /* <DEDUP_REMOVED lines=41> */
.L_x_3494:
[----:B------:R-:W-:Y:S05]  /*96c0*/  BSYNC B0 ;  /* 0x0000000000007941 */ /* 0x000fea0003800000 */
.L_x_3493:
        /* <DEDUP_REMOVED lines=40> */
.L_x_3488:
[----:B------:R-:W-:Y:S05]  /*9950*/  BSYNC B1 ;  /* 0x0000000000017941 */ /* 0x000fea0003800000 */
.L_x_3487:
        /* <DEDUP_REMOVED lines=44> */
.L_x_3497:
[----:B------:R-:W-:Y:S05]  /*9c20*/  BSYNC B0 ;  /* 0x0000000000007941 */ /* 0x000fea0003800000 */
.L_x_3496:
        /* <DEDUP_REMOVED lines=41> */
.L_x_3499:
[----:B------:R-:W-:Y:S05]  /*9ec0*/  BSYNC B0 ;  /* 0x0000000000007941 */ /* 0x000fea0003800000 */
.L_x_3498:
        /* <DEDUP_REMOVED lines=41> */
.L_x_3501:
[----:B------:R-:W-:Y:S05]  /*a160*/  BSYNC B0 ;  /* 0x0000000000007941 */ /* 0x000fea0003800000 */
.L_x_3500:
        /* <DEDUP_REMOVED lines=41> */
.L_x_3468:
        /* <DEDUP_REMOVED lines=37> */
.L_x_3503:
[----:B-123--:R-:W-:Y:S05]  /*a650*/  BSYNC B0 ;  /* 0x0000000000007941 */ /* 0x00efea0003800000 */
.L_x_3502:
        /* <DEDUP_REMOVED lines=146> */
.L_x_3507:
[----:B------:R-:W-:Y:S05]  /*af80*/  BSYNC B0 ;  /* 0x0000000000007941 */ /* 0x000fea0003800000 */
.L_x_3506:
        /* <DEDUP_REMOVED lines=91> */
.L_x_3505:
[----:B------:R-:W-:Y:S05]  /*b540*/  BSYNC B1 ;  /* 0x0000000000017941 */ /* 0x000fea0003800000 */
.L_x_3504:
        /* <DEDUP_REMOVED lines=103> */
.L_x_3511:
[----:B------:R-:W-:Y:S05]  /*bbc0*/  BSYNC B0 ;  /* 0x0000000000007941 */ /* 0x000fea0003800000 */
.L_x_3510:
        /* <DEDUP_REMOVED lines=91> */
.L_x_3509:
[----:B------:R-:W-:Y:S05]  /*c180*/  BSYNC B1 ;  /* 0x0000000000017941 */ /* 0x000fea0003800000 */
.L_x_3508:
        /* <DEDUP_REMOVED lines=103> */
.L_x_3515:
[----:B------:R-:W-:Y:S05]  /*c800*/  BSYNC B0 ;  /* 0x0000000000007941 */ /* 0x000fea0003800000 */
.L_x_3514:
        /* <DEDUP_REMOVED lines=91> */
.L_x_3513:
[----:B------:R-:W-:Y:S05]  /*cdc0*/  BSYNC B1 ;  /* 0x0000000000017941 */ /* 0x000fea0003800000 */
.L_x_3512:
        /* <DEDUP_REMOVED lines=102> */
.L_x_3517:
[----:B------:R-:W-:Y:S05]  /*d430*/  BSYNC B0 ;  /* 0x0000000000007941 */ /* 0x000fea0003800000 */
.L_x_3516:
        /* <DEDUP_REMOVED lines=91> */
.L_x_3495:
[----:B------:R-:W-:Y:S05]  /*d9f0*/  BSYNC B2 ;  /* 0x0000000000027941 */ /* 0x000fea0003800000 */
.L_x_3467:
[----:B------:R-:W-:Y:S01]  /*da00*/  IMAD R0, R47, c[0x0][0x208], RZ ;  /* 0x000082002f007a24 */ /* 0x000fe200078e02ff */
[----:B------:R-:W-:-:S04]  /*da10*/  DEPBAR.LE SB0, 0x0 ;  /* 0x000080000000791a */ /* 0x000fc80000000000 */
[C---:B------:R-:W-:Y:S01]  /*da20*/  IMAD.WIDE.U32 R2, R204.reuse, c[0x0][0x208], RZ ;  /* 0x00008200cc027a25 */ /* 0x040fe200078e00ff */
[----:B------:R-:W-:Y:S03]  /*da30*/  BAR.SYNC.DEFER_BLOCKING 0x0 ;  /* 0x0000000000007b1d */ /* 0x000fe60000010000 */
[----:B------:R-:W-:Y:S02]  /*da40*/  IMAD R0, R204, c[0x0][0x20c], R0 ;  /* 0x00008300cc007a24 */ /* 0x000fe400078e0200 */
[----:B------:R-:W-:Y:S01]  /*da50*/  IMAD.WIDE.U32 R216, R215, c[0x0][0x210], RZ ;  /* 0x00008400d7d87a25 */ /* 0x000fe200078e00ff */
[----:B------:R-:W-:Y:S03]  /*da60*/  BSSY B0, `(.L_x_3518) ;  /* 0x00000cd000007945 */ /* 0x000fe60003800000 */
[----:B------:R-:W-:-:S02]  /*da70*/  IMAD.IADD R3, R3, 0x1, R0 ;  /* 0x0000000103037824 */ /* 0x000fc400078e0200 */
[----:B------:R-:W-:Y:S02]  /*da80*/  IMAD R0, R48, c[0x0][0x218], RZ ;  /* 0x0000860030007a24 */ /* 0x000fe400078e02ff */
[----:B------:R-:W-:-:S04]  /*da90*/  IMAD.WIDE.U32 R2, R203, c[0x0][0x218], R2 ;  /* 0x00008600cb027a25 */ /* 0x000fc800078e0002 */
[----:B-12-4-:R-:W-:Y:S01]  /*daa0*/  IMAD R4, R203, c[0x0][0x21c], R0 ;  /* 0x00008700cb047a24 */ /* 0x016fe200078e0200 */
[----:B------:R-:W-:Y:S01]  /*dab0*/  IADD3 R0, P0, R2, R216, RZ ;  /* 0x000000d802007210 */ /* 0x000fe20007f1e0ff */
[----:B------:R-:W-:-:S05]  /*dac0*/  IMAD R215, R215, c[0x0][0x214], R217 ;  /* 0x00008500d7d77a24 */ /* 0x000fca00078e02d9 */
[----:B------:R-:W-:Y:S01]  /*dad0*/  IADD3.X R2, R215, R3, R4, P0, !PT ;  /* 0x00000003d7027210 */ /* 0x000fe200007fe404 */
[----:B------:R-:W-:Y:S01]  /*dae0*/  LDSM.16.M88.4 R20, [R184] ;  /* 0x00000000b814783b */ /* 0x000fe20000000200 */
[----:B------:R-:W-:-:S03]  /*daf0*/  LEA R3, P0, R0, c[0x0][0x1f8], 0x1 ;  /* 0x00007e0000037a11 */ /* 0x000fc600078008ff */
[----:B------:R-:W-:Y:S01]  /*db00*/  LDSM.16.M88.4 R4, [R194] ;  /* 0x00000000c204783b */ /* 0x000fe20000000200 */
[----:B------:R-:W-:Y:S02]  /*db10*/  LEA.HI.X R2, R0, c[0x0][0x1fc], R2, 0x1, P0 ;  /* 0x00007f0000027a11 */ /* 0x000fe400000f0c02 */
[----:B------:R-:W-:Y:S01]  /*db20*/  R2P PR, R213, 0x6 ;  /* 0x00000006d5007804 */ /* 0x000fe20000000000 */
[----:B------:R1:W2:Y:S04]  /*db30*/  SHFL.IDX PT, R0, R3, RZ, 0x181f ;  /* 0x00181fff03007589 */ /* 0x0002a800000e0000 */
[----:B------:R-:W4:Y:S04]  /*db40*/  SHFL.IDX PT, R2, R2, RZ, 0x181f ;  /* 0x00181fff02027589 */ /* 0x000f2800000e0000 */
[----:B------:R-:W3:Y:S04]  /*db50*/  LDSM.16.M88.4 R24, [R184+0x800] ;  /* 0x00080000b818783b */ /* 0x000ee80000000200 */
[----:B------:R-:W-:Y:S01]  /*db60*/  LDSM.16.M88.4 R8, [R195] ;  /* 0x00000000c308783b */ /* 0x000fe20000000200 */
[----:B-1----:R-:W-:-:S02]  /*db70*/  IADD3 R3, R184, 0x20, RZ ;  /* 0x00000020b8037810 */ /* 0x002fc40007ffe0ff */
[----:B--2---:R-:W-:Y:S02]  /*db80*/  LEA R12, P0, R134, R0, 0x1 ;  /* 0x00000000860c7211 */ /* 0x004fe400078008ff */
[----:B------:R-:W-:Y:S02]  /*db90*/  @P1 IADD3 R3, R184, -0x20, RZ ;  /* 0xffffffe0b8031810 */ /* 0x000fe40007ffe0ff */
[----:B----4-:R-:W-:Y:S02]  /*dba0*/  LEA.HI.X R13, R134, R2, R135, 0x1, P0 ;  /* 0x00000002860d7211 */ /* 0x010fe400000f0c87 */
[C---:B------:R-:W-:Y:S01]  /*dbb0*/  LEA R14, P0, R205.reuse, R0, 0x1 ;  /* 0x00000000cd0e7211 */ /* 0x040fe200078008ff */
[----:B------:R-:W1:Y:S03]  /*dbc0*/  LDSM.16.M88.4 R40, [R3] ;  /* 0x000000000328783b */ /* 0x000e660000000200 */
[----:B------:R-:W-:Y:S01]  /*dbd0*/  LEA.HI.X R15, R205, R2, R209, 0x1, P0 ;  /* 0x00000002cd0f7211 */ /* 0x000fe200000f0cd1 */
[----:B-----5:R-:W2:Y:S01]  /*dbe0*/  LDSM.16.M88.4 R48, [R3+0x800] ;  /* 0x000800000330783b */ /* 0x020ea20000000200 */
        /* <DEDUP_REMOVED lines=10> */
[----:B------:R3:W-:Y:S02]  /*dc90*/  LDGSTS.E.BYPASS.LTC128B.128 [R198+0x8080], [R12.64], !P1 ;  /* 0x080800000cc67fae */ /* 0x0007e4000c901d48 */
[----:B------:R-:W-:Y:S08]  /*dca0*/  HMMA.16816.F32.BF16 R20, R4, R26, RZ ;  /* 0x0000001a0414723c */ /* 0x000ff000000418ff */
[C---:B-1----:R-:W-:Y:S08]  /*dcb0*/  HMMA.16816.F32.BF16 R24, R8.reuse, R40, R28 ;  /* 0x000000280818723c */ /* 0x042ff0000004181c */
[----:B------:R-:W-:Y:S01]  /*dcc0*/  HMMA.16816.F32.BF16 R28, R8, R42, R32 ;  /* 0x0000002a081c723c */ /* 0x000fe20000041820 */
[----:B---3--:R-:W-:Y:S01]  /*dcd0*/  LEA R12, P1, R200, R0, 0x1 ;  /* 0x00000000c80c7211 */ /* 0x008fe200078208ff */
[----:B------:R-:W-:-:S06]  /*dce0*/  IMAD.MOV.U32 R0, RZ, RZ, 0x40 ;  /* 0x00000040ff007424 */ /* 0x000fcc00078e00ff */
[----:B--2---:R-:W-:Y:S01]  /*dcf0*/  HMMA.16816.F32.BF16 R32, R8, R48, R36 ;  /* 0x000000300820723c */ /* 0x004fe20000041824 */
[----:B------:R-:W-:Y:S02]  /*dd00*/  LEA.HI.X R13, R200, R2, R210, 0x1, P1 ;  /* 0x00000002c80d7211 */ /* 0x000fe400008f0cd2 */
[----:B------:R-:W-:Y:S02]  /*dd10*/  ISETP.GE.OR P1, PT, R136, c[0x0][0x1d4], !P0 ;  /* 0x0000750088007a0c */ /* 0x000fe40004726670 */
[----:B------:R-:W-:Y:S02]  /*dd20*/  SEL R0, R0, 0xffffffc0, !P2 ;  /* 0xffffffc000007807 */ /* 0x000fe40005000000 */
[----:B------:R-:W-:-:S03]  /*dd30*/  IADD3 R2, R3, 0x3000, RZ ;  /* 0x0000300003027810 */ /* 0x000fc60007ffe0ff */
[--C-:B------:R-:W-:Y:S02]  /*dd40*/  IMAD.IADD R16, R184, 0x1, R0.reuse ;  /* 0x00000001b8107824 */ /* 0x100fe400078e0200 */
[----:B------:R-:W-:-:S04]  /*dd50*/  IMAD.IADD R185, R2, 0x1, R0 ;  /* 0x0000000102b97824 */ /* 0x000fc800078e0200 */
[----:B------:R1:W-:Y:S01]  /*dd60*/  LDGSTS.E.BYPASS.LTC128B.128 [R198+0x9080], [R14.64], !P1 ;  /* 0x090800000ec67fae */ /* 0x0003e2000c901d48 */
[----:B------:R-:W-:Y:S02]  /*dd70*/  ISETP.GE.OR P1, PT, R199, c[0x0][0x1d4], !P0 ;  /* 0x00007500c7007a0c */ /* 0x000fe40004726670 */
[----:B------:R-:W-:-:S11]  /*dd80*/  ISETP.GE.OR P0, PT, R200, c[0x0][0x1d4], !P0 ;  /* 0x00007500c8007a0c */ /* 0x000fd60004706670 */
[----:B------:R2:W-:Y:S04]  /*dd90*/  LDGSTS.E.BYPASS.LTC128B.128 [R198+0xa080], [R18.64], !P1 ;  /* 0x0a08000012c67fae */ /* 0x0005e8000c901d48 */
[----:B------:R1:W-:Y:S01]  /*dda0*/  LDGSTS.E.BYPASS.LTC128B.128 [R198+0xb080], [R12.64], !P0 ;  /* 0x0b0800000cc67fae */ /* 0x0003e2000c101d48 */
[----:B------:R-:W-:-:S03]  /*ddb0*/  ISETP.GT.AND P0, PT, R56, R214, PT ;  /* 0x000000d63800720c */ /* 0x000fc60003f04270 */
[----:B------:R-:W-:Y:S04]  /*ddc0*/  LDSM.16.M88.4 R4, [R197] ;  /* 0x00000000c504783b */ /* 0x000fe80000000200 */
[----:B------:R-:W3:Y:S04]  /*ddd0*/  LDSM.16.M88.4 R44, [R16] ;  /* 0x00000000102c783b */ /* 0x000ee80000000200 */
[----:B------:R-:W4:Y:S04]  /*dde0*/  LDSM.16.M88.4 R52, [R16+0x800] ;  /* 0x000800001034783b */ /* 0x000f280000000200 */
[----:B------:R-:W-:Y:S04]  /*ddf0*/  LDSM.16.M88.4 R36, [R185+-0x3000] ;  /* 0xffd00000b924783b */ /* 0x000fe80000000200 */
[----:B------:R-:W-:Y:S04]  /*de00*/  LDSM.16.M88.4 R40, [R184+0x1000] ;  /* 0x00100000b828783b */ /* 0x000fe80000000200 */
[----:B------:R-:W0:Y:S01]  /*de10*/  LDGDEPBAR ;  /* 0x00000000000079af */ /* 0x000e220000000000 */
[----:B-1----:R-:W-:Y:S03]  /*de20*/  HMMA.16816.F32.BF16 R12, R8, R50, R20 ;  /* 0x00000032080c723c */ /* 0x002fe60000041814 */
[----:B------:R-:W1:Y:S04]  /*de30*/  LDSM.16.M88.4 R8, [R196] ;  /* 0x00000000c408783b */ /* 0x000e680000000200 */
[----:B------:R-:W1:Y:S01]  /*de40*/  LDSM.16.M88.4 R48, [R185+-0x2800] ;  /* 0xffd80000b930783b */ /* 0x000e620000000200 */
[C---:B---3--:R-:W-:Y:S03]  /*de50*/  HMMA.16816.F32.BF16 R20, R4.reuse, R44, R24 ;  /* 0x0000002c0414723c */ /* 0x048fe60000041818 */
[----:B------:R-:W-:Y:S05]  /*de60*/  LDSM.16.M88.4 R24, [R3+0x1000] ;  /* 0x001000000318783b */ /* 0x000fea0000000200 */
[C---:B------:R-:W-:Y:S01]  /*de70*/  HMMA.16816.F32.BF16 R28, R4.reuse, R46, R28 ;  /* 0x0000002e041c723c */ /* 0x040fe2000004181c */
[----:B------:R-:W-:Y:S07]  /*de80*/  LDSM.16.M88.4 R44, [R3+0x1800] ;  /* 0x00180000032c783b */ /* 0x000fee0000000200 */
[C---:B----4-:R-:W-:Y:S08]  /*de90*/  HMMA.16816.F32.BF16 R32, R4.reuse, R52, R32 ;  /* 0x000000340420723c */ /* 0x050ff00000041820 */
[----:B------:R-:W-:Y:S01]  /*dea0*/  HMMA.16816.F32.BF16 R12, R4, R54, R12 ;  /* 0x00000036040c723c */ /* 0x000fe2000004180c */
[----:B------:R-:W3:Y:S04]  /*deb0*/  LDSM.16.M88.4 R4, [R194+0x4000] ;  /* 0x00400000c204783b */ /* 0x000ee80000000200 */
[----:B------:R-:W4:Y:S03]  /*dec0*/  LDSM.16.M88.4 R52, [R184+0x1800] ;  /* 0x00180000b834783b */ /* 0x000f260000000200 */
[C---:B-1----:R-:W-:Y:S08]  /*ded0*/  HMMA.16816.F32.BF16 R20, R8.reuse, R36, R20 ;  /* 0x000000240814723c */ /* 0x042ff00000041814 */
[C---:B------:R-:W-:Y:S01]  /*dee0*/  HMMA.16816.F32.BF16 R28, R8.reuse, R38, R28 ;  /* 0x00000026081c723c */ /* 0x040fe2000004181c */
[----:B------:R-:W-:Y:S07]  /*def0*/  LDSM.16.M88.4 R36, [R16+0x1000] ;  /* 0x001000001024783b */ /* 0x000fee0000000200 */
[C---:B------:R-:W-:Y:S08]  /*df00*/  HMMA.16816.F32.BF16 R32, R8.reuse, R48, R32 ;  /* 0x000000300820723c */ /* 0x040ff00000041820 */
[----:B------:R-:W-:Y:S01]  /*df10*/  HMMA.16816.F32.BF16 R12, R8, R50, R12 ;  /* 0x00000032080c723c */ /* 0x000fe2000004180c */
[----:B------:R-:W1:Y:S04]  /*df20*/  LDSM.16.M88.4 R8, [R195+0x4000] ;  /* 0x00400000c308783b */ /* 0x000e680000000200 */
[----:B------:R-:W-:Y:S03]  /*df30*/  LDSM.16.M88.4 R48, [R16+0x1800] ;  /* 0x001800001030783b */ /* 0x000fe60000000200 */
[C---:B---3--:R-:W-:Y:S08]  /*df40*/  HMMA.16816.F32.BF16 R20, R4.reuse, R40, R20 ;  /* 0x000000280414723c */ /* 0x048ff00000041814 */
[C---:B------:R-:W-:Y:S01]  /*df50*/  HMMA.16816.F32.BF16 R28, R4.reuse, R42, R28 ;  /* 0x0000002a041c723c */ /* 0x040fe2000004181c */
[----:B------:R-:W-:Y:S07]  /*df60*/  LDSM.16.M88.4 R40, [R185+-0x1800] ;  /* 0xffe80000b928783b */ /* 0x000fee0000000200 */
[C---:B----4-:R-:W-:Y:S08]  /*df70*/  HMMA.16816.F32.BF16 R32, R4.reuse, R52, R32 ;  /* 0x000000340420723c */ /* 0x050ff00000041820 */
[----:B------:R-:W-:Y:S01]  /*df80*/  HMMA.16816.F32.BF16 R12, R4, R54, R12 ;  /* 0x00000036040c723c */ /* 0x000fe2000004180c */
[----:B------:R-:W3:Y:S04]  /*df90*/  LDSM.16.M88.4 R4, [R197+0x4000] ;  /* 0x00400000c504783b */ /* 0x000ee80000000200 */
[----:B------:R-:W-:Y:S03]  /*dfa0*/  LDSM.16.M88.4 R52, [R184+0x3800] ;  /* 0x00380000b834783b */ /* 0x000fe60000000200 */
[C---:B-1----:R-:W-:Y:S08]  /*dfb0*/  HMMA.16816.F32.BF16 R20, R8.reuse, R24, R20 ;  /* 0x000000180814723c */ /* 0x042ff00000041814 */
[C---:B------:R-:W-:Y:S01]  /*dfc0*/  HMMA.16816.F32.BF16 R28, R8.reuse, R26, R28 ;  /* 0x0000001a081c723c */ /* 0x040fe2000004181c */
[----:B------:R-:W-:Y:S07]  /*dfd0*/  LDSM.16.M88.4 R24, [R185+-0x2000] ;  /* 0xffe00000b918783b */ /* 0x000fee0000000200 */
[C---:B------:R-:W-:Y:S08]  /*dfe0*/  HMMA.16816.F32.BF16 R32, R8.reuse, R44, R32 ;  /* 0x0000002c0820723c */ /* 0x040ff00000041820 */
[----:B------:R-:W-:Y:S01]  /*dff0*/  HMMA.16816.F32.BF16 R12, R8, R46, R12 ;  /* 0x0000002e080c723c */ /* 0x000fe2000004180c */
[----:B------:R-:W1:Y:S04]  /*e000*/  LDSM.16.M88.4 R8, [R196+0x4000] ;  /* 0x00400000c408783b */ /* 0x000e680000000200 */
[----:B------:R-:W-:Y:S03]  /*e010*/  LDSM.16.M88.4 R44, [R3+0x2800] ;  /* 0x00280000032c783b */ /* 0x000fe60000000200 */
[C---:B---3--:R-:W-:Y:S08]  /*e020*/  HMMA.16816.F32.BF16 R20, R4.reuse, R36, R20 ;  /* 0x000000240414723c */ /* 0x048ff00000041814 */
[C---:B------:R-:W-:Y:S01]  /*e030*/  HMMA.16816.F32.BF16 R28, R4.reuse, R38, R28 ;  /* 0x00000026041c723c */ /* 0x040fe2000004181c */
[----:B------:R-:W-:Y:S07]  /*e040*/  LDSM.16.M88.4 R36, [R184+0x2000] ;  /* 0x00200000b824783b */ /* 0x000fee0000000200 */
[C---:B------:R-:W-:Y:S08]  /*e050*/  HMMA.16816.F32.BF16 R32, R4.reuse, R48, R32 ;  /* 0x000000300420723c */ /* 0x040ff00000041820 */
        /* <DEDUP_REMOVED lines=16> */
[----:B------:R-:W4:Y:S03]  /*e160*/  LDSM.16.M88.4 R48, [R16+0x2800] ;  /* 0x002800001030783b */ /* 0x000f260000000200 */
[C---:B-1----:R-:W-:Y:S08]  /*e170*/  HMMA.16816.F32.BF16 R20, R8.reuse, R24, R20 ;  /* 0x000000180814723c */ /* 0x042ff00000041814 */
[C---:B------:R-:W-:Y:S08]  /*e180*/  HMMA.16816.F32.BF16 R28, R8.reuse, R26, R28 ;  /* 0x0000001a081c723c */ /* 0x040ff0000004181c */
[C---:B------:R-:W-:Y:S08]  /*e190*/  HMMA.16816.F32.BF16 R32, R8.reuse, R44, R32 ;  /* 0x0000002c0820723c */ /* 0x040ff00000041820 */
[----:B------:R-:W-:Y:S01]  /*e1a0*/  HMMA.16816.F32.BF16 R12, R8, R46, R12 ;  /* 0x0000002e080c723c */ /* 0x000fe2000004180c */
[----:B------:R-:W1:Y:S04]  /*e1b0*/  LDSM.16.M88.4 R8, [R196+0x8000] ;  /* 0x00800000c408783b */ /* 0x000e680000000200 */
[----:B------:R-:W2:Y:S03]  /*e1c0*/  LDSM.16.M88.4 R44, [R185+-0x800] ;  /* 0xfff80000b92c783b */ /* 0x000ea60000000200 */
[C---:B---3--:R-:W-:Y:S08]  /*e1d0*/  HMMA.16816.F32.BF16 R20, R4.reuse, R40, R20 ;  /* 0x000000280414723c */ /* 0x048ff00000041814 */
[C---:B------:R-:W-:Y:S01]  /*e1e0*/  HMMA.16816.F32.BF16 R28, R4.reuse, R42, R28 ;  /* 0x0000002a041c723c */ /* 0x040fe2000004181c */
[----:B------:R-:W-:Y:S07]  /*e1f0*/  LDSM.16.M88.4 R40, [R184+0x3000] ;  /* 0x00300000b828783b */ /* 0x000fee0000000200 */
[C---:B----4-:R-:W-:Y:S08]  /*e200*/  HMMA.16816.F32.BF16 R32, R4.reuse, R48, R32 ;  /* 0x000000300420723c */ /* 0x050ff00000041820 */
[----:B------:R-:W-:Y:S01]  /*e210*/  HMMA.16816.F32.BF16 R12, R4, R50, R12 ;  /* 0x00000032040c723c */ /* 0x000fe2000004180c */
[----:B------:R-:W3:Y:S04]  /*e220*/  LDSM.16.M88.4 R4, [R194+0xc000] ;  /* 0x00c00000c204783b */ /* 0x000ee80000000200 */
[----:B------:R-:W-:Y:S03]  /*e230*/  LDSM.16.M88.4 R48, [R3+0x3800] ;  /* 0x003800000330783b */ /* 0x000fe60000000200 */
[C---:B-1----:R-:W-:Y:S08]  /*e240*/  HMMA.16816.F32.BF16 R24, R8.reuse, R36, R20 ;  /* 0x000000240818723c */ /* 0x042ff00000041814 */
[C---:B------:R-:W-:Y:S01]  /*e250*/  HMMA.16816.F32.BF16 R20, R8.reuse, R38, R28 ;  /* 0x000000260814723c */ /* 0x040fe2000004181c */
[----:B------:R-:W-:Y:S07]  /*e260*/  LDSM.16.M88.4 R36, [R3+0x3000] ;  /* 0x003000000324783b */ /* 0x000fee0000000200 */
[C---:B--2---:R-:W-:Y:S08]  /*e270*/  HMMA.16816.F32.BF16 R32, R8.reuse, R44, R32 ;  /* 0x0000002c0820723c */ /* 0x044ff00000041820 */
[----:B------:R-:W-:Y:S01]  /*e280*/  HMMA.16816.F32.BF16 R8, R8, R46, R12 ;  /* 0x0000002e0808723c */ /* 0x000fe2000004180c */
[----:B------:R-:W1:Y:S04]  /*e290*/  LDSM.16.M88.4 R12, [R195+0xc000] ;  /* 0x00c00000c30c783b */ /* 0x000e680000000200 */
[----:B------:R-:W-:Y:S03]  /*e2a0*/  LDSM.16.M88.4 R44, [R16+0x3000] ;  /* 0x00300000102c783b */ /* 0x000fe60000000200 */
[C---:B---3--:R-:W-:Y:S08]  /*e2b0*/  HMMA.16816.F32.BF16 R28, R4.reuse, R40, R24 ;  /* 0x00000028041c723c */ /* 0x048ff00000041818 */
[C---:B------:R-:W-:Y:S08]  /*e2c0*/  HMMA.16816.F32.BF16 R24, R4.reuse, R42, R20 ;  /* 0x0000002a0418723c */ /* 0x040ff00000041814 */
[C---:B------:R-:W-:Y:S01]  /*e2d0*/  HMMA.16816.F32.BF16 R20, R4.reuse, R52, R32 ;  /* 0x000000340414723c */ /* 0x040fe20000041820 */
[----:B------:R-:W-:Y:S07]  /*e2e0*/  LDSM.16.M88.4 R32, [R185] ;  /* 0x00000000b920783b */ /* 0x000fee0000000200 */
[----:B------:R-:W-:Y:S01]  /*e2f0*/  HMMA.16816.F32.BF16 R4, R4, R54, R8 ;  /* 0x000000360404723c */ /* 0x000fe20000041808 */
[----:B------:R-:W2:Y:S04]  /*e300*/  LDSM.16.M88.4 R8, [R197+0xc000] ;  /* 0x00c00000c508783b */ /* 0x000ea80000000200 */
[----:B------:R3:W4:Y:S03]  /*e310*/  LDSM.16.M88.4 R52, [R16+0x3800] ;  /* 0x003800001034783b */ /* 0x0007260000000200 */
[C---:B-1----:R-:W-:Y:S01]  /*e320*/  HMMA.16816.F32.BF16 R40, R12.reuse, R36, R28 ;  /* 0x000000240c28723c */ /* 0x042fe2000004181c */
[----:B------:R-:W-:Y:S07]  /*e330*/  LDSM.16.M88.4 R28, [R185+0x800] ;  /* 0x00080000b91c783b */ /* 0x000fee0000000200 */
[C---:B------:R-:W-:Y:S08]  /*e340*/  HMMA.16816.F32.BF16 R36, R12.reuse, R38, R24 ;  /* 0x000000260c24723c */ /* 0x040ff00000041818 */
[C---:B---3--:R-:W-:Y:S08]  /*e350*/  HMMA.16816.F32.BF16 R16, R12.reuse, R48, R20 ;  /* 0x000000300c10723c */ /* 0x048ff00000041814 */
[----:B------:R-:W-:Y:S01]  /*e360*/  HMMA.16816.F32.BF16 R12, R12, R50, R4 ;  /* 0x000000320c0c723c */ /* 0x000fe20000041804 */
[----:B------:R-:W1:Y:S01]  /*e370*/  LDSM.16.M88.4 R4, [R196+0xc000] ;  /* 0x00c00000c404783b */ /* 0x000e620000000200 */
[----:B------:R-:W-:-:S06]  /*e380*/  DEPBAR.LE SB0, 0x0 ;  /* 0x000080000000791a */ /* 0x000fcc0000000000 */
[C---:B--2---:R-:W-:Y:S08]  /*e390*/  HMMA.16816.F32.BF16 R24, R8.reuse, R44, R40 ;  /* 0x0000002c0818723c */ /* 0x044ff00000041828 */
[C---:B------:R-:W-:Y:S08]  /*e3a0*/  HMMA.16816.F32.BF16 R20, R8.reuse, R46, R36 ;  /* 0x0000002e0814723c */ /* 0x040ff00000041824 */
[C---:B----4-:R-:W-:Y:S08]  /*e3b0*/  HMMA.16816.F32.BF16 R16, R8.reuse, R52, R16 ;  /* 0x000000340810723c */ /* 0x050ff00000041810 */
[----:B------:R-:W-:Y:S08]  /*e3c0*/  HMMA.16816.F32.BF16 R8, R8, R54, R12 ;  /* 0x000000360808723c */ /* 0x000ff0000004180c */
[C---:B-1----:R-:W-:Y:S08]  /*e3d0*/  HMMA.16816.F32.BF16 R24, R4.reuse, R32, R24 ;  /* 0x000000200418723c */ /* 0x042ff00000041818 */
[C---:B------:R-:W-:Y:S08]  /*e3e0*/  HMMA.16816.F32.BF16 R32, R4.reuse, R34, R20 ;  /* 0x000000220420723c */ /* 0x040ff00000041814 */
[C---:B------:R-:W-:Y:S08]  /*e3f0*/  HMMA.16816.F32.BF16 R36, R4.reuse, R28, R16 ;  /* 0x0000001c0424723c */ /* 0x040ff00000041810 */
[----:B------:R-:W-:Y:S01]  /*e400*/  HMMA.16816.F32.BF16 R12, R4, R30, R8 ;  /* 0x0000001e040c723c */ /* 0x000fe20000041808 */
[----:B------:R-:W-:Y:S06]  /*e410*/  BAR.SYNC.DEFER_BLOCKING 0x0 ;  /* 0x0000000000007b1d */ /* 0x000fec0000010000 */
[----:B------:R-:W-:Y:S01]  /*e420*/  @!UPT UIADD3 URZ, URZ, URZ, URZ ;  /* 0x0000003f3f3ff290 */ /* 0x000fe2000fffe03f */
[----:B------:R-:W-:Y:S11]  /*e430*/  @!P0 BRA `(.L_x_3519) ;  /* 0x000002f000008947 */ /* 0x000ff60003800000 */
[----:B------:R-:W-:Y:S01]  /*e440*/  ISETP.NE.AND P2, PT, R57, 0x1, PT ;  /* 0x000000013900780c */ /* 0x000fe20003f45270 */
[----:B------:R-:W-:Y:S01]  /*e450*/  IMAD R2, R56, 0x20, R227 ;  /* 0x0000002038027824 */ /* 0x000fe200078e02e3 */
[----:B------:R-:W-:Y:S01]  /*e460*/  ISETP.GT.AND P0, PT, R219, 0x1f, PT ;  /* 0x0000001fdb00780c */ /* 0x000fe20003f04270 */
        /* <DEDUP_REMOVED lines=27> */
.L_x_3601:
[----:B------:R-:W-:Y:S05]  /*e620*/  BRA.DIV ~URZ, `(.L_x_3521) ;  /* 0x000090d27f007947 */ /* 0x000fea000b800000 */
[----:B-1----:R1:W3:Y:S02]  /*e630*/  SHFL.IDX PT, R0, R5, RZ, 0x181f ;  /* 0x00181fff05007589 */ /* 0x0022e400000e0000 */
.L_x_3602:
[CC--:B---3--:R-:W-:Y:S02]  /*e640*/  LEA R10, P0, R134.reuse, R0.reuse, 0x1 ;  /* 0x00000000860a7211 */ /* 0x0c8fe400078008ff */
[-C--:B------:R-:W-:Y:S02]  /*e650*/  LEA R8, P2, R205, R0.reuse, 0x1 ;  /* 0x00000000cd087211 */ /* 0x080fe400078408ff */
[----:B------:R-:W-:Y:S02]  /*e660*/  LEA R6, P1, R199, R0, 0x1 ;  /* 0x00000000c7067211 */ /* 0x000fe400078208ff */
[----:B--2---:R-:W-:Y:S02]  /*e670*/  LEA.HI.X R11, R134, R4, R135, 0x1, P0 ;  /* 0x00000004860b7211 */ /* 0x004fe400000f0c87 */
        /* <DEDUP_REMOVED lines=11> */
.L_x_3519:
[----:B------:R-:W-:Y:S05]  /*e730*/  BSYNC B0 ;  /* 0x0000000000007941 */ /* 0x000fea0003800000 */
.L_x_3518:
[----:B------:R-:W-:Y:S01]  /*e740*/  IMAD.IADD R0, R106, 0x1, -R249 ;  /* 0x000000016a007824 */ /* 0x000fe200078e0af9 */
[----:B------:R-:W0:Y:S04]  /*e750*/  LDGDEPBAR ;  /* 0x00000000000079af */ /* 0x000e280000000000 */
[----:B------:R-:W-:-:S02]  /*e760*/  ISETP.GT.AND P1, PT, R0, RZ, PT ;  /* 0x000000ff0000720c */ /* 0x000fc40003f24270 */
[----:B------:R-:W-:Y:S02]  /*e770*/  ISETP.GT.AND P0, PT, R0, 0x1, PT ;  /* 0x000000010000780c */ /* 0x000fe40003f04270 */
[----:B--2---:R-:W-:Y:S02]  /*e780*/  FSEL R11, R26, -INF , P1 ;  /* 0xff8000001a0b7808 */ /* 0x004fe40000800000 */
[----:B------:R-:W-:Y:S02]  /*e790*/  FSEL R6, R24, -INF , P1 ;  /* 0xff80000018067808 */ /* 0x000fe40000800000 */
[----:B------:R-:W-:Y:S02]  /*e7a0*/  FSEL R18, R27, -INF , P0 ;  /* 0xff8000001b127808 */ /* 0x000fe40000000000 */
[----:B------:R-:W-:Y:S02]  /*e7b0*/  FSEL R7, R25, -INF , P0 ;  /* 0xff80000019077808 */ /* 0x000fe40000000000 */
[----:B------:R-:W-:-:S02]  /*e7c0*/  ISETP.GT.AND P5, PT, R0, 0x8, PT ;  /* 0x000000080000780c */ /* 0x000fc40003fa4270 */
        /* <DEDUP_REMOVED lines=30> */
[----:B-1----:R-:W-:Y:S01]  /*e9b0*/  FMNMX.FTZ R5, R29, R2, !PT ;  /* 0x000000021d057209 */ /* 0x002fe20007810000 */
        /* <DEDUP_REMOVED lines=8> */
.L_x_3603:
        /* <DEDUP_REMOVED lines=167> */
.L_x_3530:
        /* <DEDUP_REMOVED lines=45> */
.L_x_3604:
[----:B------:R-:W5:Y:S01]  /*f780*/  SHFL.IDX PT, R2, R4, RZ, 0x181f ;  /* 0x00181fff04027589 */ /* 0x000f6200000e0000 */
[----:B------:R-:W-:Y:S01]  /*f790*/  BSSY B0, `(.L_x_3525) ;  /* 0x00000af000007945 */ /* 0x000fe20003800000 */
[CC--:B-----5:R-:W-:Y:S04]  /*f7a0*/  LEA R12, P0, R134.reuse, R2.reuse, 0x1 ;  /* 0x00000002860c7211 */ /* 0x0e0fe800078008ff */
[-C--:B--2---:R-:W-:Y:S02]  /*f7b0*/  LEA.HI.X R13, R134, R3.reuse, R135, 0x1, P0 ;  /* 0x00000003860d7211 */ /* 0x084fe400000f0c87 */
[CC--:B------:R-:W-:Y:S03]  /*f7c0*/  LEA R4, P0, R205.reuse, R2.reuse, 0x1 ;  /* 0x00000002cd047211 */ /* 0x0c0fe600078008ff */
        /* <DEDUP_REMOVED lines=11> */
[----:B------:R4:W-:Y:S04]  /*f880*/  LDGSTS.E.BYPASS.LTC128B.128 [R198+0xb080], [R2.64], !P5 ;  /* 0x0b08000002c67fae */ /* 0x0009e8000e901d48 */
        /* <DEDUP_REMOVED lines=11> */
[----:B------:R-:W1:Y:S04]  /*f940*/  LDSM.16.M88.4 R164, [R132] ;  /* 0x0000000084a4783b */ /* 0x000e680000000200 */
[----:B------:R-:W-:Y:S03]  /*f950*/  LDSM.16.M88.4 R172, [R185+-0x3000] ;  /* 0xffd00000b9ac783b */ /* 0x000fe60000000200 */
[C---:B-1----:R-:W-:Y:S08]  /*f960*/  HMMA.16816.F32.BF16 R4, R160.reuse, R164, R4 ;  /* 0x000000a4a004723c */ /* 0x042ff00000041804 */
[C---:B------:R-:W-:Y:S01]  /*f970*/  HMMA.16816.F32.BF16 R8, R160.reuse, R166, R8 ;  /* 0x000000a6a008723c */ /* 0x040fe20000041808 */
[----:B------:R-:W1:Y:S07]  /*f980*/  LDSM.16.M88.4 R164, [R196] ;  /* 0x00000000c4a4783b */ /* 0x000e6e0000000200 */
[C---:B------:R-:W-:Y:S08]  /*f990*/  HMMA.16816.F32.BF16 R12, R160.reuse, R168, R12 ;  /* 0x000000a8a00c723c */ /* 0x040ff0000004180c */
[----:B------:R-:W-:Y:S01]  /*f9a0*/  HMMA.16816.F32.BF16 R16, R160, R170, R16 ;  /* 0x000000aaa010723c */ /* 0x000fe20000041810 */
[----:B------:R-:W2:Y:S04]  /*f9b0*/  LDSM.16.M88.4 R160, [R185+-0x2800] ;  /* 0xffd80000b9a0783b */ /* 0x000ea80000000200 */
[----:B------:R-:W-:Y:S03]  /*f9c0*/  LDSM.16.M88.4 R168, [R194+0x4000] ;  /* 0x00400000c2a8783b */ /* 0x000fe60000000200 */
[C---:B-1----:R-:W-:Y:S08]  /*f9d0*/  HMMA.16816.F32.BF16 R4, R164.reuse, R172, R4 ;  /* 0x000000aca404723c */ /* 0x042ff00000041804 */
[C---:B------:R-:W-:Y:S01]  /*f9e0*/  HMMA.16816.F32.BF16 R8, R164.reuse, R174, R8 ;  /* 0x000000aea408723c */ /* 0x040fe20000041808 */
[----:B------:R-:W1:Y:S07]  /*f9f0*/  LDSM.16.M88.4 R172, [R184+0x1000] ;  /* 0x00100000b8ac783b */ /* 0x000e6e0000000200 */
[C---:B--2---:R-:W-:Y:S08]  /*fa00*/  HMMA.16816.F32.BF16 R12, R164.reuse, R160, R12 ;  /* 0x000000a0a40c723c */ /* 0x044ff0000004180c */
[----:B------:R-:W-:Y:S01]  /*fa10*/  HMMA.16816.F32.BF16 R16, R164, R162, R16 ;  /* 0x000000a2a410723c */ /* 0x000fe20000041810 */
[----:B------:R-:W2:Y:S04]  /*fa20*/  LDSM.16.M88.4 R160, [R184+0x1800] ;  /* 0x00180000b8a0783b */ /* 0x000ea80000000200 */
[----:B------:R-:W-:Y:S03]  /*fa30*/  LDSM.16.M88.4 R164, [R195+0x4000] ;  /* 0x00400000c3a4783b */ /* 0x000fe60000000200 */
[C---:B-1----:R-:W-:Y:S08]  /*fa40*/  HMMA.16816.F32.BF16 R4, R168.reuse, R172, R4 ;  /* 0x000000aca804723c */ /* 0x042ff00000041804 */
[C---:B------:R-:W-:Y:S01]  /*fa50*/  HMMA.16816.F32.BF16 R8, R168.reuse, R174, R8 ;  /* 0x000000aea808723c */ /* 0x040fe20000041808 */
[----:B------:R-:W1:Y:S07]  /*fa60*/  LDSM.16.M88.4 R172, [R133] ;  /* 0x0000000085ac783b */ /* 0x000e6e0000000200 */
[C---:B--2---:R-:W-:Y:S08]  /*fa70*/  HMMA.16816.F32.BF16 R12, R168.reuse, R160, R12 ;  /* 0x000000a0a80c723c */ /* 0x044ff0000004180c */
[----:B------:R-:W-:Y:S01]  /*fa80*/  HMMA.16816.F32.BF16 R16, R168, R162, R16 ;  /* 0x000000a2a810723c */ /* 0x000fe20000041810 */
[----:B------:R-:W2:Y:S04]  /*fa90*/  LDSM.16.M88.4 R160, [R176] ;  /* 0x00000000b0a0783b */ /* 0x000ea80000000200 */
[----:B------:R-:W-:Y:S03]  /*faa0*/  LDSM.16.M88.4 R168, [R197+0x4000] ;  /* 0x00400000c5a8783b */ /* 0x000fe60000000200 */
[C---:B-1----:R-:W-:Y:S08]  /*fab0*/  HMMA.16816.F32.BF16 R4, R164.reuse, R172, R4 ;  /* 0x000000aca404723c */ /* 0x042ff00000041804 */
[C---:B------:R-:W-:Y:S01]  /*fac0*/  HMMA.16816.F32.BF16 R8, R164.reuse, R174, R8 ;  /* 0x000000aea408723c */ /* 0x040fe20000041808 */
[----:B------:R-:W1:Y:S04]  /*fad0*/  LDSM.16.M88.4 R172, [R177] ;  /* 0x00000000b1ac783b */ /* 0x000e680000000200 */
[----:B------:R-:W3:Y:S03]  /*fae0*/  LDSM.16.M88.4 R176, [R178] ;  /* 0x00000000b2b0783b */ /* 0x000ee60000000200 */
[C---:B--2---:R-:W-:Y:S08]  /*faf0*/  HMMA.16816.F32.BF16 R12, R164.reuse, R160, R12 ;  /* 0x000000a0a40c723c */ /* 0x044ff0000004180c */
[----:B------:R-:W-:Y:S01]  /*fb00*/  HMMA.16816.F32.BF16 R16, R164, R162, R16 ;  /* 0x000000a2a410723c */ /* 0x000fe20000041810 */
[----:B------:R-:W-:Y:S04]  /*fb10*/  LDSM.16.M88.4 R160, [R196+0x4000] ;  /* 0x00400000c4a0783b */ /* 0x000fe80000000200 */
[----:B------:R-:W2:Y:S03]  /*fb20*/  LDSM.16.M88.4 R164, [R185+-0x2000] ;  /* 0xffe00000b9a4783b */ /* 0x000ea60000000200 */
[C---:B-1----:R-:W-:Y:S08]  /*fb30*/  HMMA.16816.F32.BF16 R4, R168.reuse, R172, R4 ;  /* 0x000000aca804723c */ /* 0x042ff00000041804 */
[C---:B------:R-:W-:Y:S01]  /*fb40*/  HMMA.16816.F32.BF16 R8, R168.reuse, R174, R8 ;  /* 0x000000aea808723c */ /* 0x040fe20000041808 */
[----:B------:R-:W1:Y:S07]  /*fb50*/  LDSM.16.M88.4 R172, [R185+-0x1800] ;  /* 0xffe80000b9ac783b */ /* 0x000e6e0000000200 */
[C---:B---3--:R-:W-:Y:S08]  /*fb60*/  HMMA.16816.F32.BF16 R12, R168.reuse, R176, R12 ;  /* 0x000000b0a80c723c */ /* 0x048ff0000004180c */
[----:B------:R-:W-:Y:S01]  /*fb70*/  HMMA.16816.F32.BF16 R16, R168, R178, R16 ;  /* 0x000000b2a810723c */ /* 0x000fe20000041810 */
[----:B------:R-:W-:Y:S04]  /*fb80*/  LDSM.16.M88.4 R168, [R194+0x8000] ;  /* 0x00800000c2a8783b */ /* 0x000fe80000000200 */
[----:B------:R-:W3:Y:S03]  /*fb90*/  LDSM.16.M88.4 R176, [R184+0x2000] ;  /* 0x00200000b8b0783b */ /* 0x000ee60000000200 */
[C---:B--2---:R-:W-:Y:S08]  /*fba0*/  HMMA.16816.F32.BF16 R4, R160.reuse, R164, R4 ;  /* 0x000000a4a004723c */ /* 0x044ff00000041804 */
[C---:B------:R-:W-:Y:S01]  /*fbb0*/  HMMA.16816.F32.BF16 R8, R160.reuse, R166, R8 ;  /* 0x000000a6a008723c */ /* 0x040fe20000041808 */
[----:B------:R-:W2:Y:S07]  /*fbc0*/  LDSM.16.M88.4 R164, [R184+0x2800] ;  /* 0x00280000b8a4783b */ /* 0x000eae0000000200 */
[C---:B-1----:R-:W-:Y:S08]  /*fbd0*/  HMMA.16816.F32.BF16 R12, R160.reuse, R172, R12 ;  /* 0x000000aca00c723c */ /* 0x042ff0000004180c */
[----:B------:R-:W-:Y:S01]  /*fbe0*/  HMMA.16816.F32.BF16 R16, R160, R174, R16 ;  /* 0x000000aea010723c */ /* 0x000fe20000041810 */
[----:B------:R-:W-:Y:S04]  /*fbf0*/  LDSM.16.M88.4 R172, [R180] ;  /* 0x00000000b4ac783b */ /* 0x000fe80000000200 */
[----:B------:R-:W1:Y:S03]  /*fc00*/  LDSM.16.M88.4 R160, [R195+0x8000] ;  /* 0x00800000c3a0783b */ /* 0x000e660000000200 */
[C---:B---3--:R-:W-:Y:S08]  /*fc10*/  HMMA.16816.F32.BF16 R4, R168.reuse, R176, R4 ;  /* 0x000000b0a804723c */ /* 0x048ff00000041804 */
[C---:B------:R-:W-:Y:S01]  /*fc20*/  HMMA.16816.F32.BF16 R8, R168.reuse, R178, R8 ;  /* 0x000000b2a808723c */ /* 0x040fe20000041808 */
[----:B------:R-:W3:Y:S07]  /*fc30*/  LDSM.16.M88.4 R176, [R181] ;  /* 0x00000000b5b0783b */ /* 0x000eee0000000200 */
[C---:B--2---:R-:W-:Y:S08]  /*fc40*/  HMMA.16816.F32.BF16 R12, R168.reuse, R164, R12 ;  /* 0x000000a4a80c723c */ /* 0x044ff0000004180c */
[----:B------:R-:W-:Y:S01]  /*fc50*/  HMMA.16816.F32.BF16 R16, R168, R166, R16 ;  /* 0x000000a6a810723c */ /* 0x000fe20000041810 */
[----:B------:R-:W-:Y:S04]  /*fc60*/  LDSM.16.M88.4 R168, [R182] ;  /* 0x00000000b6a8783b */ /* 0x000fe80000000200 */
[----:B------:R-:W2:Y:S03]  /*fc70*/  LDSM.16.M88.4 R164, [R197+0x8000] ;  /* 0x00800000c5a4783b */ /* 0x000ea60000000200 */
[C---:B-1----:R-:W-:Y:S01]  /*fc80*/  HMMA.16816.F32.BF16 R4, R160.reuse, R172, R4 ;  /* 0x000000aca004723c */ /* 0x042fe20000041804 */
[----:B------:R-:W1:Y:S07]  /*fc90*/  LDSM.16.M88.4 R180, [R183] ;  /* 0x00000000b7b4783b */ /* 0x000e6e0000000200 */
[C---:B------:R-:W-:Y:S01]  /*fca0*/  HMMA.16816.F32.BF16 R8, R160.reuse, R174, R8 ;  /* 0x000000aea008723c */ /* 0x040fe20000041808 */
[----:B------:R-:W-:Y:S07]  /*fcb0*/  LDSM.16.M88.4 R172, [R185+-0x1000] ;  /* 0xfff00000b9ac783b */ /* 0x000fee0000000200 */
[C---:B---3--:R-:W-:Y:S08]  /*fcc0*/  HMMA.16816.F32.BF16 R12, R160.reuse, R176, R12 ;  /* 0x000000b0a00c723c */ /* 0x048ff0000004180c */
[----:B------:R-:W-:Y:S01]  /*fcd0*/  HMMA.16816.F32.BF16 R16, R160, R178, R16 ;  /* 0x000000b2a010723c */ /* 0x000fe20000041810 */
[----:B------:R-:W3:Y:S04]  /*fce0*/  LDSM.16.M88.4 R160, [R196+0x8000] ;  /* 0x00800000c4a0783b */ /* 0x000ee80000000200 */
[----:B------:R-:W4:Y:S03]  /*fcf0*/  LDSM.16.M88.4 R176, [R185+-0x800] ;  /* 0xfff80000b9b0783b */ /* 0x000f260000000200 */
[C---:B--2---:R-:W-:Y:S08]  /*fd00*/  HMMA.16816.F32.BF16 R4, R164.reuse, R168, R4 ;  /* 0x000000a8a404723c */ /* 0x044ff00000041804 */
[C---:B------:R-:W-:Y:S01]  /*fd10*/  HMMA.16816.F32.BF16 R8, R164.reuse, R170, R8 ;  /* 0x000000aaa408723c */ /* 0x040fe20000041808 */
[----:B------:R-:W-:Y:S07]  /*fd20*/  LDSM.16.M88.4 R168, [R184+0x3000] ;  /* 0x00300000b8a8783b */ /* 0x000fee0000000200 */
[C---:B-1----:R-:W-:Y:S08]  /*fd30*/  HMMA.16816.F32.BF16 R12, R164.reuse, R180, R12 ;  /* 0x000000b4a40c723c */ /* 0x042ff0000004180c */
[----:B------:R-:W-:Y:S01]  /*fd40*/  HMMA.16816.F32.BF16 R16, R164, R182, R16 ;  /* 0x000000b6a410723c */ /* 0x000fe20000041810 */
[----:B------:R-:W1:Y:S04]  /*fd50*/  LDSM.16.M88.4 R164, [R194+0xc000] ;  /* 0x00c00000c2a4783b */ /* 0x000e680000000200 */
[----:B------:R-:W2:Y:S03]  /*fd60*/  LDSM.16.M88.4 R180, [R184+0x3800] ;  /* 0x00380000b8b4783b */ /* 0x000ea60000000200 */
[C---:B---3--:R-:W-:Y:S08]  /*fd70*/  HMMA.16816.F32.BF16 R4, R160.reuse, R172, R4 ;  /* 0x000000aca004723c */ /* 0x048ff00000041804 */
[C---:B------:R-:W-:Y:S01]  /*fd80*/  HMMA.16816.F32.BF16 R8, R160.reuse, R174, R8 ;  /* 0x000000aea008723c */ /* 0x040fe20000041808 */
[----:B------:R-:W-:Y:S07]  /*fd90*/  LDSM.16.M88.4 R172, [R190] ;  /* 0x00000000beac783b */ /* 0x000fee0000000200 */
[C---:B----4-:R-:W-:Y:S08]  /*fda0*/  HMMA.16816.F32.BF16 R12, R160.reuse, R176, R12 ;  /* 0x000000b0a00c723c */ /* 0x050ff0000004180c */
[----:B------:R-:W-:Y:S01]  /*fdb0*/  HMMA.16816.F32.BF16 R16, R160, R178, R16 ;  /* 0x000000b2a010723c */ /* 0x000fe20000041810 */
[----:B------:R-:W3:Y:S04]  /*fdc0*/  LDSM.16.M88.4 R160, [R195+0xc000] ;  /* 0x00c00000c3a0783b */ /* 0x000ee80000000200 */
[----:B------:R-:W4:Y:S03]  /*fdd0*/  LDSM.16.M88.4 R176, [R191] ;  /* 0x00000000bfb0783b */ /* 0x000f260000000200 */
[C---:B-1----:R-:W-:Y:S08]  /*fde0*/  HMMA.16816.F32.BF16 R4, R164.reuse, R168, R4 ;  /* 0x000000a8a404723c */ /* 0x042ff00000041804 */
[C---:B------:R-:W-:Y:S01]  /*fdf0*/  HMMA.16816.F32.BF16 R8, R164.reuse, R170, R8 ;  /* 0x000000aaa408723c */ /* 0x040fe20000041808 */
[----:B------:R-:W-:Y:S07]  /*fe00*/  LDSM.16.M88.4 R168, [R192] ;  /* 0x00000000c0a8783b */ /* 0x000fee0000000200 */
[C---:B--2---:R-:W-:Y:S08]  /*fe10*/  HMMA.16816.F32.BF16 R12, R164.reuse, R180, R12 ;  /* 0x000000b4a40c723c */ /* 0x044ff0000004180c */
[----:B------:R-:W-:Y:S01]  /*fe20*/  HMMA.16816.F32.BF16 R16, R164, R182, R16 ;  /* 0x000000b6a410723c */ /* 0x000fe20000041810 */
[----:B------:R-:W1:Y:S04]  /*fe30*/  LDSM.16.M88.4 R164, [R197+0xc000] ;  /* 0x00c00000c5a4783b */ /* 0x000e680000000200 */
[----:B------:R-:W2:Y:S03]  /*fe40*/  LDSM.16.M88.4 R180, [R193] ;  /* 0x00000000c1b4783b */ /* 0x000ea60000000200 */
[C---:B---3--:R-:W-:Y:S08]  /*fe50*/  HMMA.16816.F32.BF16 R4, R160.reuse, R172, R4 ;  /* 0x000000aca004723c */ /* 0x048ff00000041804 */
[C---:B------:R-:W-:Y:S01]  /*fe60*/  HMMA.16816.F32.BF16 R8, R160.reuse, R174, R8 ;  /* 0x000000aea008723c */ /* 0x040fe20000041808 */
[----:B------:R-:W-:Y:S07]  /*fe70*/  LDSM.16.M88.4 R172, [R185] ;  /* 0x00000000b9ac783b */ /* 0x000fee0000000200 */
[C---:B----4-:R-:W-:Y:S08]  /*fe80*/  HMMA.16816.F32.BF16 R12, R160.reuse, R176, R12 ;  /* 0x000000b0a00c723c */ /* 0x050ff0000004180c */
[----:B------:R-:W-:Y:S01]  /*fe90*/  HMMA.16816.F32.BF16 R16, R160, R178, R16 ;  /* 0x000000b2a010723c */ /* 0x000fe20000041810 */
[----:B------:R-:W3:Y:S04]  /*fea0*/  LDSM.16.M88.4 R160, [R196+0xc000] ;  /* 0x00c00000c4a0783b */ /* 0x000ee80000000200 */
[----:B------:R-:W4:Y:S03]  /*feb0*/  LDSM.16.M88.4 R176, [R185+0x800] ;  /* 0x00080000b9b0783b */ /* 0x000f260000000200 */
[----:B------:R-:W-:Y:S04]  /*fec0*/  DEPBAR.LE SB0, 0x0 ;  /* 0x000080000000791a */ /* 0x000fe80000000000 */
[C---:B-1----:R-:W-:Y:S01]  /*fed0*/  HMMA.16816.F32.BF16 R4, R164.reuse, R168, R4 ;  /* 0x000000a8a404723c */ /* 0x042fe20000041804 */
[----:B------:R-:W-:Y:S07]  /*fee0*/  BAR.SYNC.DEFER_BLOCKING 0x0 ;  /* 0x0000000000007b1d */ /* 0x000fee0000010000 */
[C---:B------:R-:W-:Y:S08]  /*fef0*/  HMMA.16816.F32.BF16 R8, R164.reuse, R170, R8 ;  /* 0x000000aaa408723c */ /* 0x040ff00000041808 */
[C---:B--2---:R-:W-:Y:S08]  /*ff00*/  HMMA.16816.F32.BF16 R12, R164.reuse, R180, R12 ;  /* 0x000000b4a40c723c */ /* 0x044ff0000004180c */
[----:B------:R-:W-:Y:S08]  /*ff10*/  HMMA.16816.F32.BF16 R16, R164, R182, R16 ;  /* 0x000000b6a410723c */ /* 0x000ff00000041810 */
[C---:B---3--:R-:W-:Y:S08]  /*ff20*/  HMMA.16816.F32.BF16 R4, R160.reuse, R172, R4 ;  /* 0x000000aca004723c */ /* 0x048ff00000041804 */
[C---:B------:R-:W-:Y:S08]  /*ff30*/  HMMA.16816.F32.BF16 R8, R160.reuse, R174, R8 ;  /* 0x000000aea008723c */ /* 0x040ff00000041808 */
[C---:B----4-:R-:W-:Y:S08]  /*ff40*/  HMMA.16816.F32.BF16 R12, R160.reuse, R176, R12 ;  /* 0x000000b0a00c723c */ /* 0x050ff0000004180c */
[----:B------:R-:W-:Y:S01]  /*ff50*/  HMMA.16816.F32.BF16 R16, R160, R178, R16 ;  /* 0x000000b2a010723c */ /* 0x000fe20000041810 */
[----:B------:R-:W-:Y:S07]  /*ff60*/  @!UPT UIADD3 URZ, URZ, URZ, URZ ;  /* 0x0000003f3f3ff290 */ /* 0x000fee000fffe03f */
[----:B------:R-:W-:-:S11]  /*ff70*/  @!P0 BRA `(.L_x_3526) ;  /* 0x0000030000008947 */ /* 0x000fd60003800000 */
[----:B------:R-:W-:Y:S01]  /*ff80*/  IMAD.MOV.U32 R0, RZ, RZ, 0x1 ;  /* 0x00000001ff007424 */ /* 0x000fe200078e00ff */
        /* <DEDUP_REMOVED lines=30> */
.L_x_3605:
[----:B------:R-:W-:-:S05]  /*10170*/  BRA.DIV ~URZ, `(.L_x_3528) ;  /* 0x000078127f007947 */ /* 0x000fca000b800000 */
[----:B-1----:R1:W3:Y:S02]  /*10180*/  SHFL.IDX PT, R0, R133, RZ, 0x181f ;  /* 0x00181fff85007589 */ /* 0x0022e400000e0000 */
.L_x_3606:
        /* <DEDUP_REMOVED lines=15> */
.L_x_3526:
[----:B------:R-:W-:Y:S05]  /*10280*/  BSYNC B0 ;  /* 0x0000000000007941 */ /* 0x000fea0003800000 */
.L_x_3525:
[----:B---3--:R-:W-:Y:S01]  /*10290*/  FMNMX.FTZ R2, R4, R137, !PT ;  /* 0x0000008904027209 */ /* 0x008fe20007810000 */
        /* <DEDUP_REMOVED lines=17> */
[----:B------:R-:W2:Y:S02]  /*103b0*/  SHFL.BFLY PT, R0, R132, 0x2, 0x1f ;  /* 0x0c401f0084007f89 */ /* 0x000ea400000e0000 */
[----:B--2---:R-:W-:Y:S05]  /*103c0*/  FMNMX.FTZ R0, R132, R0, !PT ;  /* 0x0000000084007209 */ /* 0x004fea0007810000 */
[----:B------:R-:W2:Y:S02]  /*103d0*/  SHFL.BFLY PT, R2, R0, 0x1, 0x1f ;  /* 0x0c201f0000027f89 */ /* 0x000ea400000e0000 */
[----:B-12---:R-:W-:Y:S02]  /*103e0*/  FMNMX.FTZ R133, R0, R2, !PT ;  /* 0x0000000200857209 */ /* 0x006fe40007810000 */
[----:B------:R-:W1:Y:S02]  /*103f0*/  SHFL.BFLY PT, R0, R160, 0x2, 0x1f ;  /* 0x0c401f00a0007f89 */ /* 0x000e6400000e0000 */
[----:B-1----:R-:W-:Y:S05]  /*10400*/  FMNMX.FTZ R132, R160, R0, !PT ;  /* 0x00000000a0847209 */ /* 0x002fea0007810000 */
[----:B------:R1:W2:Y:S02]  /*10410*/  SHFL.BFLY PT, R0, R132, 0x1, 0x1f ;  /* 0x0c201f0084007f89 */ /* 0x0002a400000e0000 */
.L_x_3607:
        /* <DEDUP_REMOVED lines=13> */
[----:B------:R-:W-:Y:S10]  /*104f0*/  MUFU.EX2 R13, R4 ;  /* 0x00000004000d7308 */ /* 0x000ff40000000800 */
[----:B------:R-:W-:Y:S01]  /*10500*/  MUFU.EX2 R8, R5 ;  /* 0x0000000500087308 */ /* 0x000fe20000000800 */
[--C-:B-1----:R-:W-:Y:S02]  /*10510*/  FFMA.FTZ R0, R9, c[0x0][0x2d0], -R132.reuse ;  /* 0x0000b40009007a23 */ /* 0x102fe40000010884 */
[----:B------:R-:W-:Y:S07]  /*10520*/  FFMA.FTZ R132, R17, c[0x0][0x2d0], -R132 ;  /* 0x0000b40011847a23 */ /* 0x000fee0000010884 */
[----:B------:R1:W-:Y:S10]  /*10530*/  MUFU.EX2 R12, R0 ;  /* 0x00000000000c7308 */ /* 0x0003f40000000800 */
[----:B------:R-:W-:Y:S10]  /*10540*/  MUFU.EX2 R9, R137 ;  /* 0x0000008900097308 */ /* 0x000ff40000000800 */
[----:B------:R-:W-:Y:S01]  /*10550*/  MUFU.EX2 R132, R132 ;  /* 0x0000008400847308 */ /* 0x000fe20000000800 */
[C---:B-1----:R-:W-:Y:S04]  /*10560*/  FADD.FTZ R0, -R3.reuse, R138 ;  /* 0x0000008a03007221 */ /* 0x042fe80000010100 */
[----:B------:R-:W-:Y:S06]  /*10570*/  FMUL.FTZ R0, R0, c[0x0][0x2d0] ;  /* 0x0000b40000007a20 */ /* 0x000fec0000410000 */
[----:B------:R-:W1:Y:S02]  /*10580*/  MUFU.EX2 R0, R0 ;  /* 0x0000000000007308 */ /* 0x000e640000000800 */
[----:B-1----:R-:W-:Y:S01]  /*10590*/  FMUL.FTZ R22, R0, R22 ;  /* 0x0000001600167220 */ /* 0x002fe20000410000 */
[----:B------:R-:W-:Y:S01]  /*105a0*/  F2FP.BF16.PACK_AB R162, R12, R13 ;  /* 0x0000000d0ca2723e */ /* 0x000fe200000010ff */
[----:B------:R-:W-:Y:S01]  /*105b0*/  FFMA.FTZ R4, R2, R207, R9 ;  /* 0x000000cf02047223 */ /* 0x000fe20000010009 */
[----:B------:R-:W-:Y:S01]  /*105c0*/  F2FP.BF16.PACK_AB R160, R8, R9 ;  /* 0x0000000908a0723e */ /* 0x000fe200000010ff */
[----:B------:R-:W-:Y:S02]  /*105d0*/  FMUL.FTZ R16, R2, R144 ;  /* 0x0000009002107220 */ /* 0x000fe40000410000 */
[----:B------:R-:W-:Y:S02]  /*105e0*/  FADD.FTZ R5, R8, R4 ;  /* 0x0000000408057221 */ /* 0x000fe40000010000 */
[----:B------:R-:W-:Y:S02]  /*105f0*/  FMUL.FTZ R4, R3, c[0x0][0x2d0] ;  /* 0x0000b40003047a20 */ /* 0x000fe40000410000 */
[----:B------:R-:W-:Y:S02]  /*10600*/  FMUL.FTZ R17, R2, R145 ;  /* 0x0000009102117220 */ /* 0x000fe40000410000 */
[--C-:B------:R-:W-:Y:S02]  /*10610*/  FFMA.FTZ R166, R18, c[0x0][0x2d0], -R4.reuse ;  /* 0x0000b40012a67a23 */ /* 0x100fe40000010804 */
[C---:B------:R-:W-:Y:S02]  /*10620*/  FMUL.FTZ R18, R0.reuse, R146 ;  /* 0x0000009200127220 */ /* 0x040fe40000410000 */
[--C-:B------:R-:W-:Y:S02]  /*10630*/  FFMA.FTZ R167, R19, c[0x0][0x2d0], -R4.reuse ;  /* 0x0000b40013a77a23 */ /* 0x100fe40000010804 */
        /* <DEDUP_REMOVED lines=8> */
[----:B------:R-:W-:Y:S02]  /*106c0*/  FADD.FTZ R5, R13, R5 ;  /* 0x000000050d057221 */ /* 0x000fe40000010000 */
[C---:B------:R-:W-:Y:S02]  /*106d0*/  FMUL.FTZ R13, R2.reuse, R149 ;  /* 0x00000095020d7220 */ /* 0x040fe40000410000 */
[----:B------:R-:W-:Y:S02]  /*106e0*/  FFMA.FTZ R164, R15, c[0x0][0x2d0], -R4 ;  /* 0x0000b4000fa47a23 */ /* 0x000fe40000010804 */
[----:B------:R-:W-:Y:S01]  /*106f0*/  FMUL.FTZ R4, R2, R156 ;  /* 0x0000009c02047220 */ /* 0x000fe20000410000 */
[----:B------:R2:W3:Y:S01]  /*10700*/  MUFU.EX2 R161, R6 ;  /* 0x0000000600a17308 */ /* 0x0004e20000000800 */
[----:B------:R-:W-:Y:S02]  /*10710*/  FADD.FTZ R171, R12, R5 ;  /* 0x000000050cab7221 */ /* 0x000fe40000010000 */
[C---:B------:R-:W-:Y:S02]  /*10720*/  FMUL.FTZ R5, R2.reuse, R157 ;  /* 0x0000009d02057220 */ /* 0x040fe40000410000 */
[C---:B------:R-:W-:Y:S02]  /*10730*/  FMUL.FTZ R12, R2.reuse, R148 ;  /* 0x00000094020c7220 */ /* 0x040fe40000410000 */
[C---:B------:R-:W-:Y:S02]  /*10740*/  FMUL.FTZ R8, R2.reuse, R152 ;  /* 0x0000009802087220 */ /* 0x040fe40000410000 */
[----:B------:R-:W-:Y:S01]  /*10750*/  FMUL.FTZ R9, R2, R153 ;  /* 0x0000009902097220 */ /* 0x000fe20000410000 */
[----:B------:R-:W4:Y:S01]  /*10760*/  MUFU.EX2 R156, R7 ;  /* 0x00000007009c7308 */ /* 0x000f220000000800 */
[C---:B------:R-:W-:Y:S02]  /*10770*/  FMUL.FTZ R10, R0.reuse, R154 ;  /* 0x0000009a000a7220 */ /* 0x040fe40000410000 */
[C---:B------:R-:W-:Y:S02]  /*10780*/  FMUL.FTZ R11, R0.reuse, R155 ;  /* 0x0000009b000b7220 */ /* 0x040fe40000410000 */
[C---:B------:R-:W-:Y:S01]  /*10790*/  FMUL.FTZ R14, R0.reuse, R150 ;  /* 0x00000096000e7220 */ /* 0x040fe20000410000 */
[----:B------:R-:W-:Y:S01]  /*107a0*/  LDSM.16.MT88.4 R152, [R186+0x800] ;  /* 0x00080000ba98783b */ /* 0x000fe20000004200 */
[----:B------:R-:W-:Y:S02]  /*107b0*/  FMUL.FTZ R15, R0, R151 ;  /* 0x00000097000f7220 */ /* 0x000fe40000410000 */
[C---:B------:R-:W-:Y:S01]  /*107c0*/  FMUL.FTZ R20, R2.reuse, R20 ;  /* 0x0000001402147220 */ /* 0x040fe20000410000 */
[----:B------:R-:W5:Y:S01]  /*107d0*/  MUFU.EX2 R149, R137 ;  /* 0x0000008900957308 */ /* 0x000f620000000800 */
[----:B------:R-:W-:Y:S02]  /*107e0*/  FMUL.FTZ R21, R2, R21 ;  /* 0x0000001502157220 */ /* 0x000fe40000410000 */
[C---:B------:R-:W-:Y:S02]  /*107f0*/  FMUL.FTZ R23, R0.reuse, R23 ;  /* 0x0000001700177220 */ /* 0x040fe40000410000 */
[C---:B--2---:R-:W-:Y:S02]  /*10800*/  FMUL.FTZ R6, R0.reuse, R158 ;  /* 0x0000009e00067220 */ /* 0x044fe40000410000 */
[----:B---3--:R-:W-:Y:S02]  /*10810*/  FFMA.FTZ R148, R0, R206, R161 ;  /* 0x000000ce00947223 */ /* 0x008fe400000100a1 */
[C---:B------:R-:W-:Y:S01]  /*10820*/  FMUL.FTZ R24, R2.reuse, R24 ;  /* 0x0000001802187220 */ /* 0x040fe20000410000 */
[----:B------:R-:W2:Y:S01]  /*10830*/  MUFU.EX2 R137, R170 ;  /* 0x000000aa00897308 */ /* 0x000ea20000000800 */
[----:B------:R-:W-:Y:S02]  /*10840*/  FMUL.FTZ R25, R2, R25 ;  /* 0x0000001902197220 */ /* 0x000fe40000410000 */
[----:B------:R-:W-:Y:S01]  /*10850*/  FMUL.FTZ R26, R0, R26 ;  /* 0x0000001a001a7220 */ /* 0x000fe20000410000 */
[----:B----4-:R-:W-:Y:S01]  /*10860*/  F2FP.BF16.PACK_AB R161, R156, R161 ;  /* 0x000000a19ca1723e */ /* 0x010fe200000010ff */
[C---:B------:R-:W-:Y:S02]  /*10870*/  FMUL.FTZ R7, R0.reuse, R159 ;  /* 0x0000009f00077220 */ /* 0x040fe40000410000 */
[----:B------:R-:W-:Y:S02]  /*10880*/  FMUL.FTZ R27, R0, R27 ;  /* 0x0000001b001b7220 */ /* 0x000fe40000410000 */
[C---:B------:R-:W-:Y:S01]  /*10890*/  FMUL.FTZ R28, R2.reuse, R28 ;  /* 0x0000001c021c7220 */ /* 0x040fe20000410000 */
[----:B------:R-:W-:Y:S01]  /*108a0*/  MUFU.EX2 R138, R168 ;  /* 0x000000a8008a7308 */ /* 0x000fe20000000800 */
[----:B------:R-:W-:Y:S02]  /*108b0*/  FMUL.FTZ R29, R2, R29 ;  /* 0x0000001d021d7220 */ /* 0x000fe40000410000 */
[----:B------:R-:W-:Y:S01]  /*108c0*/  FMUL.FTZ R30, R0, R30 ;  /* 0x0000001e001e7220 */ /* 0x000fe20000410000 */
[----:B-----5:R-:W-:Y:S01]  /*108d0*/  F2FP.BF16.PACK_AB R163, R172, R149 ;  /* 0x00000095aca3723e */ /* 0x020fe200000010ff */
[----:B------:R-:W-:Y:S02]  /*108e0*/  FMUL.FTZ R31, R0, R31 ;  /* 0x0000001f001f7220 */ /* 0x000fe40000410000 */
[C---:B------:R-:W-:Y:S02]  /*108f0*/  FMUL.FTZ R32, R2.reuse, R32 ;  /* 0x0000002002207220 */ /* 0x040fe40000410000 */
[----:B------:R-:W-:Y:S01]  /*10900*/  FMUL.FTZ R33, R2, R33 ;  /* 0x0000002102217220 */ /* 0x000fe20000410000 */
[----:B------:R-:W-:Y:S01]  /*10910*/  MUFU.EX2 R168, R164 ;  /* 0x000000a400a87308 */ /* 0x000fe20000000800 */
[C---:B-1----:R-:W-:Y:S05]  /*10920*/  HMMA.16816.F32.BF16 R4, R160.reuse, R144, R4 ;  /* 0x00000090a004723c */ /* 0x042fea0000041804 */
        /* <DEDUP_REMOVED lines=105> */
[C---:B------:R-:W-:Y:S02]  /*10fc0*/  FMUL.FTZ R125, R2.reuse, R125 ;  /* 0x0000007d027d7220 */ /* 0x040fe40000410000 */
[C---:B------:R-:W-:Y:S02]  /*10fd0*/  FMUL.FTZ R128, R2.reuse, R128 ;  /* 0x0000008002807220 */ /* 0x040fe40000410000 */
[----:B------:R-:W-:Y:S02]  /*10fe0*/  FMUL.FTZ R129, R2, R129 ;  /* 0x0000008102817220 */ /* 0x000fe40000410000 */
[C---:B------:R-:W-:Y:S01]  /*10ff0*/  FMUL.FTZ R126, R0.reuse, R126 ;  /* 0x0000007e007e7220 */ /* 0x040fe20000410000 */
[----:B------:R-:W3:Y:S01]  /*11000*/  MUFU.EX2 R2, R169 ;  /* 0x000000a900027308 */ /* 0x000ee20000000800 */
[C---:B------:R-:W-:Y:S02]  /*11010*/  FMUL.FTZ R127, R0.reuse, R127 ;  /* 0x0000007f007f7220 */ /* 0x040fe40000410000 */
[C---:B------:R-:W-:Y:S02]  /*11020*/  FMUL.FTZ R130, R0.reuse, R130 ;  /* 0x0000008200827220 */ /* 0x040fe40000410000 */
[----:B------:R-:W-:Y:S02]  /*11030*/  FMUL.FTZ R131, R0, R131 ;  /* 0x0000008300837220 */ /* 0x000fe40000410000 */
[----:B--2---:R-:W-:Y:S03]  /*11040*/  FADD.FTZ R0, R137, R171 ;  /* 0x000000ab89007221 */ /* 0x004fe60000010000 */
[----:B------:R-:W2:Y:S01]  /*11050*/  MUFU.EX2 R169, R165 ;  /* 0x000000a500a97308 */ /* 0x000ea20000000800 */
[C---:B-1----:R-:W-:Y:S03]  /*11060*/  HMMA.16816.F32.BF16 R44, R160.reuse, R144, R44 ;  /* 0x00000090a02c723c */ /* 0x042fe6000004182c */
[C---:B---3--:R-:W-:Y:S01]  /*11070*/  F2FP.BF16.PACK_AB R164, R2.reuse, R137 ;  /* 0x0000008902a4723e */ /* 0x048fe200000010ff */
[----:B------:R-:W-:Y:S04]  /*11080*/  FADD.FTZ R0, R2, R0 ;  /* 0x0000000002007221 */ /* 0x000fe80000010000 */
[C---:B------:R-:W-:Y:S01]  /*11090*/  HMMA.16816.F32.BF16 R48, R160.reuse, R146, R48 ;  /* 0x00000092a030723c */ /* 0x040fe20000041830 */
[----:B------:R-:W1:Y:S01]  /*110a0*/  LDSM.16.MT88.4 R144, [R189+0x1000] ;  /* 0x00100000bd90783b */ /* 0x000e620000004200 */
[----:B------:R-:W-:Y:S02]  /*110b0*/  MUFU.EX2 R137, R167 ;  /* 0x000000a700897308 */ /* 0x000fe40000000800 */
[----:B------:R-:W-:Y:S02]  /*110c0*/  FADD.FTZ R2, R156, R148 ;  /* 0x000000949c027221 */ /* 0x000fe40000010000 */
[----:B------:R-:W-:Y:S01]  /*110d0*/  FADD.FTZ R0, R138, R0 ;  /* 0x000000008a007221 */ /* 0x000fe20000010000 */
[----:B--2---:R-:W-:Y:S05]  /*110e0*/  F2FP.BF16.PACK_AB R165, R168, R169 ;  /* 0x000000a9a8a5723e */ /* 0x004fea00000010ff */
        /* <DEDUP_REMOVED lines=93> */
.L_x_3523:
[----:B------:R-:W-:Y:S05]  /*116c0*/  BRA.DIV ~URZ, `(.L_x_3531) ;  /* 0x000064427f007947 */ /* 0x000fea000b800000 */
[----:B------:R1:W2:Y:S02]  /*116d0*/  SHFL.BFLY PT, R0, R207, 0x2, 0x1f ;  /* 0x0c401f00cf007f89 */ /* 0x0002a400000e0000 */
.L_x_3608:
[----:B--2---:R-:W-:Y:S01]  /*116e0*/  FADD.FTZ R4, R0, R207 ;  /* 0x000000cf00047221 */ /* 0x004fe20000010000 */
[----:B------:R-:W-:Y:S05]  /*116f0*/  BRA.DIV ~URZ, `(.L_x_3532) ;  /* 0x000064627f007947 */ /* 0x000fea000b800000 */
[----:B------:R-:W2:Y:S02]  /*11700*/  SHFL.BFLY PT, R0, R4, 0x1, 0x1f ;  /* 0x0c201f0004007f89 */ /* 0x000ea400000e0000 */
[----:B--2---:R-:W-:-:S02]  /*11710*/  FADD.FTZ R4, R4, R0 ;  /* 0x0000000004047221 */ /* 0x004fc40000010000 */
[----:B------:R-:W2:Y:S02]  /*11720*/  SHFL.BFLY PT, R0, R206, 0x2, 0x1f ;  /* 0x0c401f00ce007f89 */ /* 0x000ea400000e0000 */
[----:B--2---:R-:W-:-:S05]  /*11730*/  FADD.FTZ R5, R0, R206 ;  /* 0x000000ce00057221 */ /* 0x004fca0000010000 */
[----:B------:R2:W3:Y:S02]  /*11740*/  SHFL.BFLY PT, R3, R5, 0x1, 0x1f ;  /* 0x0c201f0005037f89 */ /* 0x0004e400000e0000 */
.L_x_3609:
[----:B------:R-:W-:Y:S01]  /*11750*/  FSETP.NE.FTZ.AND P0, PT, R4, RZ, PT ;  /* 0x000000ff0400720b */ /* 0x000fe20003f15000 */
[----:B---3--:R-:W-:Y:S01]  /*11760*/  FADD.FTZ R3, R3, R5 ;  /* 0x0000000503037221 */ /* 0x008fe20000010000 */
[----:B------:R-:W-:Y:S02]  /*11770*/  MOV R2, RZ ;  /* 0x000000ff00027202 */ /* 0x000fe40000000f00 */
[----:B------:R-:W-:Y:S02]  /*11780*/  MOV R18, 0xff800000 ;  /* 0xff80000000127802 */ /* 0x000fe40000000f00 */
[----:B------:R-:W-:-:S07]  /*11790*/  MOV R17, 0xff800000 ;  /* 0xff80000000117802 */ /* 0x000fce0000000f00 */
[----:B------:R-:W3:Y:S01]  /*117a0*/  @P0 MUFU.LG2 R0, R4 ;  /* 0x0000000400000308 */ /* 0x000ee20000000c00 */
[----:B--2---:R-:W-:-:S07]  /*117b0*/  @P0 MOV R5, 0x3f317218 ;  /* 0x3f31721800050802 */ /* 0x004fce0000000f00 */
[----:B------:R3:W2:Y:S02]  /*117c0*/  @P0 MUFU.RCP R2, R4 ;  /* 0x0000000400020308 */ /* 0x0006a40000001000 */
[----:B---3--:R-:W-:Y:S02]  /*117d0*/  @P0 FMUL.FTZ R4, R0, 0.69314718246459960938 ;  /* 0x3f31721800040820 */ /* 0x008fe40000410000 */
[----:B------:R-:W-:Y:S02]  /*117e0*/  @P0 FMUL.FTZ R0, R5, c[0x0][0x2d0] ;  /* 0x0000b40005000a20 */ /* 0x000fe40000410000 */
[----:B--2---:R-:W-:Y:S02]  /*117f0*/  FMUL.FTZ R162, R2, R100 ;  /* 0x0000006402a27220 */ /* 0x004fe40000410000 */
        /* <DEDUP_REMOVED lines=137> */
.L_x_3453:
        /* <DEDUP_REMOVED lines=17> */
.L_x_3534:
[----:B------:R-:W-:Y:S05]  /*121a0*/  BSYNC B0 ;  /* 0x0000000000007941 */ /* 0x000fea0003800000 */
.L_x_3533:
        /* <DEDUP_REMOVED lines=155> */
.L_x_3537:
        /* <DEDUP_REMOVED lines=120> */
.L_x_3610:
[----:B------:R-:W-:Y:S05]  /*132e0*/  BRA.DIV ~URZ, `(.L_x_3540) ;  /* 0x000049e27f007947 */ /* 0x000fea000b800000 */
[----:B------:R4:W2:Y:S02]  /*132f0*/  SHFL.IDX PT, R0, R14, RZ, 0x181f ;  /* 0x00181fff0e007589 */ /* 0x0008a400000e0000 */
.L_x_3611:
        /* <DEDUP_REMOVED lines=19> */
.L_x_3542:
[----:B------:R-:W-:Y:S05]  /*13430*/  BSYNC B0 ;  /* 0x0000000000007941 */ /* 0x000fea0003800000 */
.L_x_3541:
[----:B------:R-:W-:Y:S05]  /*13440*/  BRA.DIV ~URZ, `(.L_x_3543) ;  /* 0x000048f27f007947 */ /* 0x000fea000b800000 */
[----:B---3--:R3:W4:Y:S04]  /*13450*/  SHFL.IDX PT, R4, R13, 0x1, 0x181f ;  /* 0x00381f000d047f89 */ /* 0x00872800000e0000 */
[----:B--2---:R3:W2:Y:S02]  /*13460*/  SHFL.IDX PT, R0, R14, 0x1, 0x181f ;  /* 0x00381f000e007f89 */ /* 0x0046a400000e0000 */
.L_x_3612:
        /* <DEDUP_REMOVED lines=20> */
.L_x_3545:
[----:B------:R-:W-:Y:S05]  /*135b0*/  BSYNC B0 ;  /* 0x0000000000007941 */ /* 0x000fea0003800000 */
.L_x_3544:
[----:B------:R-:W-:Y:S05]  /*135c0*/  BRA.DIV ~URZ, `(.L_x_3546) ;  /* 0x000048427f007947 */ /* 0x000fea000b800000 */
[----:B----4-:R4:W3:Y:S02]  /*135d0*/  SHFL.IDX PT, R4, R13, 0x2, 0x181f ;  /* 0x00581f000d047f89 */ /* 0x0108e400000e0000 */
.L_x_3613:
[----:B------:R-:W-:Y:S05]  /*135e0*/  BRA.DIV ~URZ, `(.L_x_3547) ;  /* 0x000048927f007947 */ /* 0x000fea000b800000 */
[----:B--2---:R2:W4:Y:S02]  /*135f0*/  SHFL.IDX PT, R0, R14, 0x2, 0x181f ;  /* 0x00581f000e007f89 */ /* 0x00452400000e0000 */
.L_x_3614:
        /* <DEDUP_REMOVED lines=20> */
.L_x_3549:
[----:B------:R-:W-:Y:S05]  /*13740*/  BSYNC B0 ;  /* 0x0000000000007941 */ /* 0x000fea0003800000 */
.L_x_3548:
[----:B------:R-:W-:Y:S05]  /*13750*/  BRA.DIV ~URZ, `(.L_x_3550) ;  /* 0x000047927f007947 */ /* 0x000fea000b800000 */
[----:B---3--:R3:W2:Y:S04]  /*13760*/  SHFL.IDX PT, R4, R13, 0x3, 0x181f ;  /* 0x00781f000d047f89 */ /* 0x0086a800000e0000 */
[----:B----4-:R3:W4:Y:S02]  /*13770*/  SHFL.IDX PT, R0, R14, 0x3, 0x181f ;  /* 0x00781f000e007f89 */ /* 0x01072400000e0000 */
.L_x_3615:
        /* <DEDUP_REMOVED lines=21> */
.L_x_3538:
        /* <DEDUP_REMOVED lines=33> */
.L_x_3616:
[----:B------:R-:W-:Y:S05]  /*13ae0*/  BRA.DIV ~URZ, `(.L_x_3553) ;  /* 0x000045427f007947 */ /* 0x000fea000b800000 */
[----:B------:R3:W4:Y:S02]  /*13af0*/  SHFL.IDX PT, R0, R12, RZ, 0x1c1f ;  /* 0x001c1fff0c007589 */ /* 0x00072400000e0000 */
.L_x_3617:
        /* <DEDUP_REMOVED lines=23> */
[----:B------:R-:W-:Y:S02]  /*13c70*/  SHF.R.S32.HI R16, RZ, 0x1f, R16 ;  /* 0x0000001fff107819 */ /* 0x000fe40000011410 */
[----:B------:R-:W-:-:S04]  /*13c80*/  IADD3 R17, R249, 0xc8, RZ ;  /* 0x000000c8f9117810 */ /* 0x000fc80007ffe0ff */
        /* <DEDUP_REMOVED lines=80> */
[C---:B------:R-:W-:Y:S02]  /*14190*/  IADD3 R9, R249.reuse, 0x88, RZ ;  /* 0x00000088f9097810 */ /* 0x040fe40007ffe0ff */
[C---:B----4-:R-:W-:Y:S01]  /*141a0*/  @!P4 LEA R6, P5, R10.reuse, R0, 0x2 ;  /* 0x000000000a06c211 */ /* 0x050fe200078a10ff */
[----:B------:R2:W-:Y:S01]  /*141b0*/  @!P1 ST.E.64 [R2.64], R56 ;  /* 0x0000003802009985 */ /* 0x0005e2000c101b08 */
        /* <DEDUP_REMOVED lines=9> */
[----:B--2---:R-:W-:-:S04]  /*14250*/  @!P2 LEA R2, P0, R8, R0, 0x2 ;  /* 0x000000000802a211 */ /* 0x004fc800078010ff */
[----:B------:R-:W-:Y:S02]  /*14260*/  @!P2 LEA.HI.X R3, R8, R4, R11, 0x2, P0 ;  /* 0x000000040803a211 */ /* 0x000fe400000f140b */
[C---:B------:R-:W-:Y:S02]  /*14270*/  IADD3 R8, R249.reuse, 0x98, RZ ;  /* 0x00000098f9087810 */ /* 0x040fe40007ffe0ff */
[----:B------:R-:W-:Y:S01]  /*14280*/  IADD3 R11, R249, 0x88, RZ ;  /* 0x00000088f90b7810 */ /* 0x000fe20007ffe0ff */
[----:B------:R2:W-:Y:S01]  /*14290*/  @!P2 ST.E.64 [R2.64], R64 ;  /* 0x000000400200a985 */ /* 0x0005e2000c101b08 */
[----:B----4-:R-:W-:Y:S02]  /*142a0*/  @!P3 LEA R6, P5, R14, R0, 0x2 ;  /* 0x000000000e06b211 */ /* 0x010fe400078a10ff */
        /* <DEDUP_REMOVED lines=13> */
[C---:B----4-:R-:W-:Y:S02]  /*14380*/  @!P4 LEA R6, P5, R10.reuse, R0, 0x2 ;  /* 0x000000000a06c211 */ /* 0x050fe400078a10ff */
[----:B------:R-:W-:Y:S02]  /*14390*/  ISETP.GE.AND P1, PT, R9, c[0x0][0x3c8], PT ;  /* 0x0000f20009007a0c */ /* 0x000fe40003f26270 */
[----:B------:R-:W-:-:S02]  /*143a0*/  @!P4 LEA.HI.X R7, R10, R4, R14, 0x2, P5 ;  /* 0x000000040a07c211 */ /* 0x000fc400028f140e */
[----:B------:R-:W-:Y:S02]  /*143b0*/  SHF.R.S32.HI R11, RZ, 0x1f, R11 ;  /* 0x0000001fff0b7819 */ /* 0x000fe4000001140b */
[C---:B------:R-:W-:Y:S01]  /*143c0*/  IADD3 R10, R249.reuse, 0xb0, RZ ;  /* 0x000000b0f90a7810 */ /* 0x040fe20007ffe0ff */
[----:B------:R4:W-:Y:S01]  /*143d0*/  @!P4 ST.E.64 [R6.64], R76 ;  /* 0x0000004c0600c985 */ /* 0x0009e2000c101b08 */
[----:B------:R-:W-:Y:S02]  /*143e0*/  IADD3 R14, R249, 0xc0, RZ ;  /* 0x000000c0f90e7810 */ /* 0x000fe40007ffe0ff */
[----:B------:R-:W-:Y:S02]  /*143f0*/  ISETP.GE.AND P4, PT, R10, c[0x0][0x3c8], PT ;  /* 0x0000f2000a007a0c */ /* 0x000fe40003f86270 */
        /* <DEDUP_REMOVED lines=11> */
[----:B------:R-:W-:Y:S02]  /*144b0*/  ISETP.GE.AND P3, PT, R14, c[0x0][0x3c8], PT ;  /* 0x0000f2000e007a0c */ /* 0x000fe40003f66270 */
[----:B------:R-:W-:Y:S02]  /*144c0*/  IADD3 R16, R249, 0xc8, RZ ;  /* 0x000000c8f9107810 */ /* 0x000fe40007ffe0ff */
        /* <DEDUP_REMOVED lines=24> */
[----:B----4-:R-:W-:Y:S02]  /*14650*/  @!P6 LEA R6, P0, R11, R0, 0x2 ;  /* 0x000000000b06e211 */ /* 0x010fe400078010ff */
[----:B------:R-:W-:Y:S02]  /*14660*/  SHF.R.S32.HI R15, RZ, 0x1f, R15 ;  /* 0x0000001fff0f7819 */ /* 0x000fe4000001140f */
[----:B------:R-:W-:-:S02]  /*14670*/  ISETP.GE.AND P4, PT, R14, c[0x0][0x3c8], PT ;  /* 0x0000f2000e007a0c */ /* 0x000fc40003f86270 */
[----:B------:R-:W-:Y:S02]  /*14680*/  @!P6 LEA.HI.X R7, R11, R4, R15, 0x2, P0 ;  /* 0x000000040b07e211 */ /* 0x000fe400000f140f */
[C---:B------:R-:W-:Y:S02]  /*14690*/  IADD3 R11, R249.reuse, 0xd8, RZ ;  /* 0x000000d8f90b7810 */ /* 0x040fe40007ffe0ff */
[----:B------:R-:W-:Y:S02]  /*146a0*/  ISETP.GE.AND P0, PT, R250, c[0x0][0x3c8], PT ;  /* 0x0000f200fa007a0c */ /* 0x000fe40003f06270 */
[----:B------:R-:W-:Y:S02]  /*146b0*/  SHF.R.S32.HI R11, RZ, 0x1f, R11 ;  /* 0x0000001fff0b7819 */ /* 0x000fe4000001140b */
[----:B------:R-:W-:-:S04]  /*146c0*/  IADD3 R15, R249, 0xe0, RZ ;  /* 0x000000e0f90f7810 */ /* 0x000fc80007ffe0ff */
        /* <DEDUP_REMOVED lines=25> */
.L_x_3555:
[----:B------:R-:W-:Y:S05]  /*14860*/  BSYNC B0 ;  /* 0x0000000000007941 */ /* 0x000fea0003800000 */
.L_x_3554:
[----:B------:R-:W-:Y:S05]  /*14870*/  BRA.DIV ~URZ, `(.L_x_3556) ;  /* 0x000038227f007947 */ /* 0x000fea000b800000 */
[----:B--2---:R2:W1:Y:S04]  /*14880*/  SHFL.IDX PT, R4, R5, 0x1, 0x1c1f ;  /* 0x003c1f0005047f89 */ /* 0x00446800000e0000 */
[----:B----4-:R2:W4:Y:S02]  /*14890*/  SHFL.IDX PT, R0, R12, 0x1, 0x1c1f ;  /* 0x003c1f000c007f89 */ /* 0x01052400000e0000 */
.L_x_3618:
        /* <DEDUP_REMOVED lines=42> */
[C---:B------:R-:W-:Y:S02]  /*14b40*/  ISETP.GE.AND P0, PT, R247.reuse, c[0x0][0x3c8], PT ;  /* 0x0000f200f7007a0c */ /* 0x040fe40003f06270 */
        /* <DEDUP_REMOVED lines=189> */
.L_x_3536:
        /* <DEDUP_REMOVED lines=19> */
.L_x_3557:
        /* <DEDUP_REMOVED lines=55> */
.L_x_3559:
[----:B------:R-:W-:Y:S05]  /*15bc0*/  BSYNC B0 ;  /* 0x0000000000007941 */ /* 0x000fea0003800000 */
.L_x_3558:
        /* <DEDUP_REMOVED lines=35> */
.L_x_3619:
[----:B------:R-:W-:Y:S05]  /*15e00*/  BRA.DIV ~URZ, `(.L_x_3561) ;  /* 0x000023d27f007947 */ /* 0x000fea000b800000 */
[----:B------:R3:W4:Y:S02]  /*15e10*/  SHFL.IDX PT, R0, R14, RZ, 0x181f ;  /* 0x00181fff0e007589 */ /* 0x00072400000e0000 */
.L_x_3620:
        /* <DEDUP_REMOVED lines=20> */
.L_x_3563:
[----:B------:R-:W-:Y:S05]  /*15f60*/  BSYNC B0 ;  /* 0x0000000000007941 */ /* 0x000fea0003800000 */
.L_x_3562:
[----:B------:R-:W-:Y:S05]  /*15f70*/  BRA.DIV ~URZ, `(.L_x_3564) ;  /* 0x000022d27f007947 */ /* 0x000fea000b800000 */
[----:B--2---:R2:W1:Y:S04]  /*15f80*/  SHFL.IDX PT, R4, R5, 0x1, 0x181f ;  /* 0x00381f0005047f89 */ /* 0x00446800000e0000 */
[----:B----4-:R2:W4:Y:S02]  /*15f90*/  SHFL.IDX PT, R0, R14, 0x1, 0x181f ;  /* 0x00381f000e007f89 */ /* 0x01052400000e0000 */
.L_x_3621:
        /* <DEDUP_REMOVED lines=20> */
.L_x_3566:
[----:B------:R-:W-:Y:S05]  /*160e0*/  BSYNC B0 ;  /* 0x0000000000007941 */ /* 0x000fea0003800000 */
.L_x_3565:
[----:B------:R-:W-:Y:S05]  /*160f0*/  BRA.DIV ~URZ, `(.L_x_3567) ;  /* 0x000022227f007947 */ /* 0x000fea000b800000 */
[----:B-1----:R1:W2:Y:S02]  /*16100*/  SHFL.IDX PT, R4, R5, 0x2, 0x181f ;  /* 0x00581f0005047f89 */ /* 0x0022a400000e0000 */
.L_x_3622:
[----:B------:R-:W-:Y:S05]  /*16110*/  BRA.DIV ~URZ, `(.L_x_3568) ;  /* 0x000022727f007947 */ /* 0x000fea000b800000 */
[----:B----4-:R4:W1:Y:S02]  /*16120*/  SHFL.IDX PT, R0, R14, 0x2, 0x181f ;  /* 0x00581f000e007f89 */ /* 0x01086400000e0000 */
.L_x_3623:
        /* <DEDUP_REMOVED lines=20> */
.L_x_3570:
[----:B------:R-:W-:Y:S05]  /*16270*/  BSYNC B0 ;  /* 0x0000000000007941 */ /* 0x000fea0003800000 */
.L_x_3569:
[----:B------:R-:W-:Y:S05]  /*16280*/  BRA.DIV ~URZ, `(.L_x_3571) ;  /* 0x000021727f007947 */ /* 0x000fea000b800000 */
[----:B--2---:R2:W3:Y:S04]  /*16290*/  SHFL.IDX PT, R4, R5, 0x3, 0x181f ;  /* 0x00781f0005047f89 */ /* 0x0044e800000e0000 */
[----:B-1----:R2:W1:Y:S02]  /*162a0*/  SHFL.IDX PT, R0, R14, 0x3, 0x181f ;  /* 0x00781f000e007f89 */ /* 0x00246400000e0000 */
.L_x_3624:
        /* <DEDUP_REMOVED lines=19> */
.L_x_3551:
[----:B------:R-:W-:Y:S05]  /*163e0*/  BSYNC B1 ;  /* 0x0000000000017941 */ /* 0x000fea0003800000 */
.L_x_3535:
        /* <DEDUP_REMOVED lines=13> */
.L_x_3625:
[----:B------:R-:W-:Y:S05]  /*164c0*/  BRA.DIV ~URZ, `(.L_x_3574) ;  /* 0x000020727f007947 */ /* 0x000fea000b800000 */
[----:B------:R3:W4:Y:S02]  /*164d0*/  SHFL.IDX PT, R6, R92, 0x1, 0x1f ;  /* 0x00201f005c067f89 */ /* 0x00072400000e0000 */
.L_x_3626:
        /* <DEDUP_REMOVED lines=18> */
.L_x_3627:
        /* <DEDUP_REMOVED lines=16> */
.L_x_3628:
[----:B--2---:R-:W-:Y:S01]  /*16700*/  IMAD R0, R0, c[0x0][0x538], RZ ;  /* 0x00014e0000007a24 */ /* 0x004fe200078e02ff */
[----:B------:R-:W-:Y:S04]  /*16710*/  BSSY B1, `(.L_x_3577) ;  /* 0x000007e000017945 */ /* 0x000fe80003800000 */
[----:B----4-:R-:W-:-:S04]  /*16720*/  IADD3 R6, R0, R6, RZ ;  /* 0x0000000600067210 */ /* 0x010fc80007ffe0ff */
[----:B------:R-:W-:-:S13]  /*16730*/  ISETP.GT.AND P0, PT, R6, R9, PT ;  /* 0x000000090600720c */ /* 0x000fda0003f04270 */
[----:B------:R-:W-:Y:S05]  /*16740*/  @P0 BRA `(.L_x_3578) ;  /* 0x0000025000000947 */ /* 0x000fea0003800000 */
.L_x_3582:
        /* <DEDUP_REMOVED lines=17> */
.L_x_3629:
        /* <DEDUP_REMOVED lines=16> */
.L_x_3630:
[----:B--2---:R-:W-:-:S05]  /*16960*/  IMAD R0, R0, c[0x0][0x538], RZ ;  /* 0x00014e0000007a24 */ /* 0x004fca00078e02ff */
[----:B------:R-:W-:-:S04]  /*16970*/  IADD3 R6, R0, R6, RZ ;  /* 0x0000000600067210 */ /* 0x000fc80007ffe0ff */
[----:B------:R-:W-:-:S13]  /*16980*/  ISETP.GT.AND P0, PT, R6, R9, PT ;  /* 0x000000090600720c */ /* 0x000fda0003f04270 */
[----:B-1-3--:R-:W-:Y:S05]  /*16990*/  @!P0 BRA `(.L_x_3582) ;  /* 0xfffffdb000008947 */ /* 0x00afea000383ffff */
.L_x_3578:
[----:B------:R-:W-:-:S05]  /*169a0*/  IADD3 R6, -R0, R6, RZ ;  /* 0x0000000600067210 */ /* 0x000fca0007ffe1ff */
[----:B------:R-:W-:-:S05]  /*169b0*/  IMAD R0, R4, c[0x0][0x538], R6 ;  /* 0x00014e0004007a24 */ /* 0x000fca00078e0206 */
[----:B------:R-:W-:Y:S01]  /*169c0*/  ISETP.GT.AND P0, PT, R0, R9, PT ;  /* 0x000000090000720c */ /* 0x000fe20003f04270 */
[----:B------:R-:W-:-:S12]  /*169d0*/  BRA.DIV ~URZ, `(.L_x_3583) ;  /* 0x00001fc27f007947 */ /* 0x000fd8000b800000 */
[----:B------:R-:W-:-:S04]  /*169e0*/  VOTE.ANY R0, PT, !P0 ;  /* 0x0000000000007806 */ /* 0x000fc800040e0100 */
.L_x_3631:
[----:B------:R2:W4:Y:S01]  /*169f0*/  POPC R10, R0 ;  /* 0x00000000000a7309 */ /* 0x0005220000000000 */
[----:B------:R-:W-:Y:S05]  /*16a00*/  BRA.DIV ~URZ, `(.L_x_3584) ;  /* 0x00001fd27f007947 */ /* 0x000fea000b800000 */
[----:B----4-:R4:W1:Y:S04]  /*16a10*/  SHFL.IDX PT, R7, R7, R10, 0x1f ;  /* 0x00001f0a07077589 */ /* 0x01086800000e0000 */
[----:B------:R4:W2:Y:S02]  /*16a20*/  SHFL.IDX PT, R5, R8, R10, 0x1f ;  /* 0x00001f0a08057589 */ /* 0x0008a400000e0000 */
.L_x_3632:
[----:B------:R-:W-:Y:S01]  /*16a30*/  ISETP.NE.AND P0, PT, R0, RZ, PT ;  /* 0x000000ff0000720c */ /* 0x000fe20003f05270 */
[----:B------:R-:W-:-:S12]  /*16a40*/  BSSY B0, `(.L_x_3585) ;  /* 0x0000005000007945 */ /* 0x000fd80003800000 */
[----:B------:R-:W-:Y:S05]  /*16a50*/  @!P0 BRA `(.L_x_3586) ;  /* 0x0000003000008947 */ /* 0x000fea0003800000 */
[----:B--2---:R-:W-:Y:S01]  /*16a60*/  IADD3 R0, R10, -0x1, RZ ;  /* 0xffffffff0a007810 */ /* 0x004fe20007ffe0ff */
[----:B------:R-:W-:Y:S05]  /*16a70*/  BRA.DIV ~URZ, `(.L_x_3587) ;  /* 0x000020327f007947 */ /* 0x000fea000b800000 */
[----:B------:R2:W3:Y:S02]  /*16a80*/  SHFL.IDX PT, R11, R4, R0, 0x1f ;  /* 0x00001f00040b7589 */ /* 0x0004e400000e0000 */
.L_x_3586:
[----:B------:R-:W-:Y:S05]  /*16a90*/  BSYNC B0 ;  /* 0x0000000000007941 */ /* 0x000fea0003800000 */
.L_x_3585:
        /* <DEDUP_REMOVED lines=65> */
.L_x_3579:
[----:B------:R-:W-:Y:S01]  /*16eb0*/  IMAD.MOV.U32 R228, RZ, RZ, R9 ;  /* 0x000000ffffe47224 */ /* 0x000fe200078e0009 */
[----:B------:R-:W-:Y:S01]  /*16ec0*/  MOV R230, RZ ;  /* 0x000000ff00e67202 */ /* 0x000fe20000000f00 */
[----:B------:R-:W-:Y:S01]  /*16ed0*/  IMAD.MOV.U32 R229, RZ, RZ, RZ ;  /* 0x000000ffffe57224 */ /* 0x000fe200078e00ff */
[----:B------:R-:W-:Y:S02]  /*16ee0*/  MOV R231, c[0x0][0x53c] ;  /* 0x00014f0000e77a02 */ /* 0x000fe40000000f00 */
.L_x_3588:
[----:B------:R-:W-:Y:S05]  /*16ef0*/  BSYNC B1 ;  /* 0x0000000000017941 */ /* 0x000fea0003800000 */
.L_x_3577:
[----:B------:R-:W-:Y:S01]  /*16f00*/  WARPSYNC 0xffffffff ;  /* 0xffffffff00007948 */ /* 0x000fe20003800000 */
[----:B------:R-:W-:Y:S01]  /*16f10*/  BAR.SYNC.DEFER_BLOCKING 0x4, 0x100 ;  /* 0x0104000000007b1d */ /* 0x000fe20000010000 */
[----:B------:R-:W-:-:S13]  /*16f20*/  ISETP.NE.AND P0, PT, R13, RZ, PT ;  /* 0x000000ff0d00720c */ /* 0x000fda0003f05270 */
[----:B------:R2:W-:Y:S04]  /*16f30*/  @!P0 STS.128 [0x20080], R228 ;  /* 0x020080e4ff008388 */ /* 0x0005e80000000c00 */
[----:B------:R-:W-:Y:S06]  /*16f40*/  BAR.ARV 0x5, 0x100 ;  /* 0x0144000000007b1d */ /* 0x000fec0000002000 */
.L_x_3572:
[----:B-1----:R-:W-:-:S13]  /*16f50*/  ISETP.GE.AND P0, PT, R231, c[0x0][0x53c], PT ;  /* 0x00014f00e7007a0c */ /* 0x002fda0003f06270 */
[----:B--23--:R-:W-:Y:S01]  /*16f60*/  @P0 CALL.REL.NOINC `(.L_x_3589) ;  /* 0x0000001000000944 */ /* 0x00cfe20003c00000 */
[----:B------:R-:W-:Y:S05]  /*16f70*/  BRA `(.L_x_3590) ;  /* 0xfffeacb000007947 */ /* 0x000fea000383ffff */
.L_x_3589:
[----:B------:R-:W-:Y:S05]  /*16f80*/  EXIT ;  /* 0x000000000000794d */ /* 0x000fea0003800000 */
.L_x_3417:
[----:B------:R-:W-:Y:S01]  /*16f90*/  IMAD.MOV.U32 R0, RZ, RZ, R5 ;  /* 0x000000ffff007224 */ /* 0x000fe200078e0005 */
[----:B------:R-:W-:Y:S02]  /*16fa0*/  MOV R3, 0x1 ;  /* 0x0000000100037802 */ /* 0x000fe40000000f00 */
[----:B------:R-:W-:Y:S02]  /*16fb0*/  MOV R2, 0x16fd0 ;  /* 0x00016fd000027802 */ /* 0x000fe40000000f00 */
[----:B--2---:R-:W-:Y:S05]  /*16fc0*/  CALL.REL.NOINC `($__internal_59_$__cuda_sm70_shflsync_up_p) ;  /* 0x00001c2000007944 */ /* 0x004fea0003c00000 */
[----:B------:R-:W-:Y:S01]  /*16fd0*/  MOV R0, R4 ;  /* 0x0000000400007202 */ /* 0x000fe20000000f00 */
[----:B------:R-:W-:Y:S05]  /*16fe0*/  BRA `(.L_x_3591) ;  /* 0xfffe946000007947 */ /* 0x000fea000383ffff */
.L_x_3418:
[----:B------:R-:W-:Y:S01]  /*16ff0*/  IMAD.MOV.U32 R0, RZ, RZ, R5 ;  /* 0x000000ffff007224 */ /* 0x000fe200078e0005 */
[----:B------:R-:W-:Y:S02]  /*17000*/  MOV R3, 0x2 ;  /* 0x0000000200037802 */ /* 0x000fe40000000f00 */
[----:B------:R-:W-:Y:S02]  /*17010*/  MOV R2, 0x17030 ;  /* 0x0001703000027802 */ /* 0x000fe40000000f00 */
[----:B--2---:R-:W-:Y:S05]  /*17020*/  CALL.REL.NOINC `($__internal_59_$__cuda_sm70_shflsync_up_p) ;  /* 0x00001bc000007944 */ /* 0x004fea0003c00000 */
[----:B------:R-:W-:Y:S01]  /*17030*/  SEL R4, R4, RZ, P4 ;  /* 0x000000ff04047207 */ /* 0x000fe20002000000 */
[----:B------:R-:W-:Y:S01]  /*17040*/  IMAD.MOV.U32 R3, RZ, RZ, 0x4 ;  /* 0x00000004ff037424 */ /* 0x000fe200078e00ff */
[----:B------:R-:W-:-:S03]  /*17050*/  MOV R2, 0x17080 ;  /* 0x0001708000027802 */ /* 0x000fc60000000f00 */
[----:B------:R-:W-:Y:S02]  /*17060*/  IMAD.IADD R0, R5, 0x1, R4 ;  /* 0x0000000105007824 */ /* 0x000fe400078e0204 */
[----:B------:R-:W-:Y:S05]  /*17070*/  CALL.REL.NOINC `($__internal_59_$__cuda_sm70_shflsync_up_p) ;  /* 0x00001b7000007944 */ /* 0x000fea0003c00000 */
        /* <DEDUP_REMOVED lines=12> */
[----:B------:R-:W-:Y:S02]  /*17140*/  MOV R179, 0x1f ;  /* 0x0000001f00b37802 */ /* 0x000fe40000000f00 */
[----:B------:R-:W-:Y:S01]  /*17150*/  MOV R2, 0x17190 ;  /* 0x0001719000027802 */ /* 0x000fe20000000f00 */
[----:B------:R-:W-:-:S04]  /*17160*/  IMAD.IADD R4, R0, 0x1, R4 ;  /* 0x0000000100047824 */ /* 0x000fc800078e0204 */
[----:B------:R-:W-:Y:S02]  /*17170*/  IMAD.MOV.U32 R3, RZ, RZ, R4 ;  /* 0x000000ffff037224 */ /* 0x000fe400078e0004 */
[----:B------:R-:W-:Y:S05]  /*17180*/  CALL.REL.NOINC `($__internal_58_$__cuda_sm70_shflsync_idx_p) ;  /* 0x000019f000007944 */ /* 0x000fea0003c00000 */
[----:B-----5:R-:W-:Y:S01]  /*17190*/  MOV R0, R179 ;  /* 0x000000b300007202 */ /* 0x020fe20000000f00 */
[----:B-1----:R-:W-:Y:S05]  /*171a0*/  BRA `(.L_x_3592) ;  /* 0xfffe93a000007947 */ /* 0x002fea000383ffff */
.L_x_3420:
[----:B------:R-:W-:Y:S02]  /*171b0*/  SEL R0, RZ, 0x1, P0 ;  /* 0x00000001ff007807 */ /* 0x000fe40000000000 */
[----:B------:R-:W-:Y:S02]  /*171c0*/  MOV R2, 0x171e0 ;  /* 0x000171e000027802 */ /* 0x000fe40000000f00 */
[----:B--2---:R-:W-:Y:S05]  /*171d0*/  CALL.REL.NOINC `($__internal_60_$__cuda_sm70_votesync_ballot) ;  /* 0x00001a7000007944 */ /* 0x004fea0003c00000 */
[----:B------:R-:W-:Y:S05]  /*171e0*/  BRA `(.L_x_3593) ;  /* 0xfffe93f000007947 */ /* 0x000fea000383ffff */
.L_x_3421:
[----:B------:R-:W-:Y:S01]  /*171f0*/  IMAD.MOV.U32 R3, RZ, RZ, R8 ;  /* 0x000000ffff037224 */ /* 0x000fe200078e0008 */
[----:B---3--:R-:W-:Y:S01]  /*17200*/  MOV R202, R13 ;  /* 0x0000000d00ca7202 */ /* 0x008fe20000000f00 */
[----:B------:R-:W-:Y:S01]  /*17210*/  IMAD.MOV.U32 R179, RZ, RZ, 0x1f ;  /* 0x0000001fffb37424 */ /* 0x000fe200078e00ff */
[----:B------:R-:W-:Y:S02]  /*17220*/  MOV R2, 0x17240 ;  /* 0x0001724000027802 */ /* 0x000fe40000000f00 */
[----:B-12---:R-:W-:Y:S05]  /*17230*/  CALL.REL.NOINC `($__internal_58_$__cuda_sm70_shflsync_idx_p) ;  /* 0x0000194000007944 */ /* 0x006fea0003c00000 */
[----:B------:R-:W-:Y:S01]  /*17240*/  IMAD.MOV.U32 R11, RZ, RZ, R179 ;  /* 0x000000ffff0b7224 */ /* 0x000fe200078e00b3 */
[----:B------:R-:W-:Y:S01]  /*17250*/  MOV R3, R7 ;  /* 0x0000000700037202 */ /* 0x000fe20000000f00 */
[----:B------:R-:W-:Y:S01]  /*17260*/  IMAD.MOV.U32 R6, RZ, RZ, RZ ;  /* 0x000000ffff067224 */ /* 0x000fe200078e00ff */
[----:B------:R-:W-:Y:S01]  /*17270*/  MOV R202, R13 ;  /* 0x0000000d00ca7202 */ /* 0x000fe20000000f00 */
[----:B------:R-:W-:Y:S01]  /*17280*/  IMAD.MOV.U32 R179, RZ, RZ, 0x1f ;  /* 0x0000001fffb37424 */ /* 0x000fe200078e00ff */
[----:B------:R-:W-:-:S02]  /*17290*/  MOV R2, 0x172b0 ;  /* 0x000172b000027802 */ /* 0x000fc40000000f00 */
[----:B-1---5:R-:W-:Y:S05]  /*172a0*/  CALL.REL.NOINC `($__internal_58_$__cuda_sm70_shflsync_idx_p) ;  /* 0x000018d000007944 */ /* 0x022fea0003c00000 */
[----:B------:R-:W-:Y:S01]  /*172b0*/  MOV R10, R179 ;  /* 0x000000b3000a7202 */ /* 0x000fe20000000f00 */
[----:B-1---5:R-:W-:Y:S05]  /*172c0*/  BRA `(.L_x_3594) ;  /* 0xfffe936000007947 */ /* 0x022fea000383ffff */
.L_x_3424:
[----:B------:R-:W-:Y:S01]  /*172d0*/  IMAD.MOV.U32 R3, RZ, RZ, R4 ;  /* 0x000000ffff037224 */ /* 0x000fe200078e0004 */
[----:B------:R-:W-:-:S02]  /*172e0*/  MOV R179, 0x1f ;  /* 0x0000001f00b37802 */ /* 0x000fc40000000f00 */
[----:B------:R-:W-:Y:S02]  /*172f0*/  MOV R2, 0x17310 ;  /* 0x0001731000027802 */ /* 0x000fe40000000f00 */
[----:B-1234-:R-:W-:Y:S05]  /*17300*/  CALL.REL.NOINC `($__internal_58_$__cuda_sm70_shflsync_idx_p) ;  /* 0x0000187000007944 */ /* 0x01efea0003c00000 */
[----:B------:R-:W-:Y:S01]  /*17310*/  MOV R6, R179 ;  /* 0x000000b300067202 */ /* 0x000fe20000000f00 */
[----:B-1---5:R-:W-:Y:S05]  /*17320*/  BRA `(.L_x_3423) ;  /* 0xfffe936000007947 */ /* 0x022fea000383ffff */
.L_x_3454:
[----:B------:R-:W-:Y:S01]  /*17330*/  IMAD.MOV.U32 R3, RZ, RZ, R5 ;  /* 0x000000ffff037224 */ /* 0x000fe200078e0005 */
[----:B------:R-:W-:Y:S01]  /*17340*/  MOV R202, RZ ;  /* 0x000000ff00ca7202 */ /* 0x000fe20000000f00 */
[----:B------:R-:W-:Y:S01]  /*17350*/  IMAD.MOV.U32 R179, RZ, RZ, 0x181f ;  /* 0x0000181fffb37424 */ /* 0x000fe200078e00ff */
[----:B------:R-:W-:Y:S02]  /*17360*/  MOV R2, 0x17380 ;  /* 0x0001738000027802 */ /* 0x000fe40000000f00 */
[----:B-----5:R-:W-:Y:S05]  /*17370*/  CALL.REL.NOINC `($__internal_58_$__cuda_sm70_shflsync_idx_p) ;  /* 0x0000180000007944 */ /* 0x020fea0003c00000 */
[----:B------:R-:W-:Y:S01]  /*17380*/  MOV R4, R179 ;  /* 0x000000b300047202 */ /* 0x000fe20000000f00 */
[----:B-1---5:R-:W-:Y:S05]  /*17390*/  BRA `(.L_x_3595) ;  /* 0xfffef41000007947 */ /* 0x022fea000383ffff */
.L_x_3455:
[----:B------:R-:W-:Y:S01]  /*173a0*/  IMAD.MOV.U32 R3, RZ, RZ, R13 ;  /* 0x000000ffff037224 */ /* 0x000fe200078e000d */
[----:B------:R-:W-:Y:S01]  /*173b0*/  MOV R202, RZ ;  /* 0x000000ff00ca7202 */ /* 0x000fe20000000f00 */
[----:B------:R-:W-:Y:S01]  /*173c0*/  IMAD.MOV.U32 R179, RZ, RZ, 0x181f ;  /* 0x0000181fffb37424 */ /* 0x000fe200078e00ff */
[----:B------:R-:W-:Y:S02]  /*173d0*/  MOV R2, 0x173f0 ;  /* 0x000173f000027802 */ /* 0x000fe40000000f00 */
[----:B-12--5:R-:W-:Y:S05]  /*173e0*/  CALL.REL.NOINC `($__internal_58_$__cuda_sm70_shflsync_idx_p) ;  /* 0x0000179000007944 */ /* 0x026fea0003c00000 */
[----:B-----5:R-:W-:Y:S01]  /*173f0*/  MOV R0, R179 ;  /* 0x000000b300007202 */ /* 0x020fe20000000f00 */
[----:B-1----:R-:W-:Y:S05]  /*17400*/  BRA `(.L_x_3596) ;  /* 0xfffef3c000007947 */ /* 0x002fea000383ffff */
.L_x_3458:
[----:B--2---:R-:W-:Y:S01]  /*17410*/  IMAD.MOV.U32 R3, RZ, RZ, R5 ;  /* 0x000000ffff037224 */ /* 0x004fe200078e0005 */
[----:B------:R-:W-:Y:S01]  /*17420*/  MOV R202, 0x1 ;  /* 0x0000000100ca7802 */ /* 0x000fe20000000f00 */
[----:B------:R-:W-:Y:S01]  /*17430*/  IMAD.MOV.U32 R179, RZ, RZ, 0x181f ;  /* 0x0000181fffb37424 */ /* 0x000fe200078e00ff */
[----:B------:R-:W-:-:S02]  /*17440*/  MOV R2, 0x17460 ;  /* 0x0001746000027802 */ /* 0x000fc40000000f00 */
[----:B-1-345:R-:W-:Y:S05]  /*17450*/  CALL.REL.NOINC `($__internal_58_$__cuda_sm70_shflsync_idx_p) ;  /* 0x0000172000007944 */ /* 0x03afea0003c00000 */
[----:B------:R-:W-:Y:S01]  /*17460*/  IMAD.MOV.U32 R4, RZ, RZ, R179 ;  /* 0x000000ffff047224 */ /* 0x000fe200078e00b3 */
[----:B------:R-:W-:Y:S01]  /*17470*/  MOV R202, 0x1 ;  /* 0x0000000100ca7802 */ /* 0x000fe20000000f00 */
[----:B------:R-:W-:Y:S01]  /*17480*/  IMAD.MOV.U32 R3, RZ, RZ, R13 ;  /* 0x000000ffff037224 */ /* 0x000fe200078e000d */
[----:B------:R-:W-:-:S02]  /*17490*/  MOV R179, 0x181f ;  /* 0x0000181f00b37802 */ /* 0x000fc40000000f00 */
[----:B------:R-:W-:Y:S02]  /*174a0*/  MOV R2, 0x174c0 ;  /* 0x000174c000027802 */ /* 0x000fe40000000f00 */
[----:B-1---5:R-:W-:Y:S05]  /*174b0*/  CALL.REL.NOINC `($__internal_58_$__cuda_sm70_shflsync_idx_p) ;  /* 0x000016c000007944 */ /* 0x022fea0003c00000 */
[----:B-----5:R-:W-:Y:S01]  /*174c0*/  MOV R0, R179 ;  /* 0x000000b300007202 */ /* 0x020fe20000000f00 */
[----:B-1----:R-:W-:Y:S05]  /*174d0*/  BRA `(.L_x_3597) ;  /* 0xfffef48000007947 */ /* 0x002fea000383ffff */
.L_x_3461:
[----:B-1----:R-:W-:Y:S01]  /*174e0*/  IMAD.MOV.U32 R3, RZ, RZ, R5 ;  /* 0x000000ffff037224 */ /* 0x002fe200078e0005 */
[----:B------:R-:W-:Y:S01]  /*174f0*/  MOV R202, 0x2 ;  /* 0x0000000200ca7802 */ /* 0x000fe20000000f00 */
[----:B------:R-:W-:Y:S01]  /*17500*/  IMAD.MOV.U32 R179, RZ, RZ, 0x181f ;  /* 0x0000181fffb37424 */ /* 0x000fe200078e00ff */
[----:B------:R-:W-:Y:S02]  /*17510*/  MOV R2, 0x17530 ;  /* 0x0001753000027802 */ /* 0x000fe40000000f00 */
[----:B--2345:R-:W-:Y:S05]  /*17520*/  CALL.REL.NOINC `($__internal_58_$__cuda_sm70_shflsync_idx_p) ;  /* 0x0000165000007944 */ /* 0x03cfea0003c00000 */
[----:B------:R-:W-:Y:S01]  /*17530*/  MOV R4, R179 ;  /* 0x000000b300047202 */ /* 0x000fe20000000f00 */
[----:B-1---5:R-:W-:Y:S05]  /*17540*/  BRA `(.L_x_3598) ;  /* 0xfffef57000007947 */ /* 0x022fea000383ffff */
.L_x_3462:
[----:B------:R-:W-:Y:S01]  /*17550*/  IMAD.MOV.U32 R3, RZ, RZ, R13 ;  /* 0x000000ffff037224 */ /* 0x000fe200078e000d */
[----:B------:R-:W-:Y:S01]  /*17560*/  MOV R202, 0x2 ;  /* 0x0000000200ca7802 */ /* 0x000fe20000000f00 */
[----:B------:R-:W-:Y:S01]  /*17570*/  IMAD.MOV.U32 R179, RZ, RZ, 0x181f ;  /* 0x0000181fffb37424 */ /* 0x000fe200078e00ff */
[----:B------:R-:W-:Y:S02]  /*17580*/  MOV R2, 0x175a0 ;  /* 0x000175a000027802 */ /* 0x000fe40000000f00 */
[----:B-12345:R-:W-:Y:S05]  /*17590*/  CALL.REL.NOINC `($__internal_58_$__cuda_sm70_shflsync_idx_p) ;  /* 0x000015e000007944 */ /* 0x03efea0003c00000 */
[----:B-----5:R-:W-:Y:S01]  /*175a0*/  MOV R0, R179 ;  /* 0x000000b300007202 */ /* 0x020fe20000000f00 */
[----:B-1----:R-:W-:Y:S05]  /*175b0*/  BRA `(.L_x_3599) ;  /* 0xfffef52000007947 */ /* 0x002fea000383ffff */
.L_x_3465:
[----:B-1----:R-:W-:Y:S01]  /*175c0*/  IMAD.MOV.U32 R3, RZ, RZ, R5 ;  /* 0x000000ffff037224 */ /* 0x002fe200078e0005 */
[----:B------:R-:W-:Y:S01]  /*175d0*/  MOV R202, 0x3 ;  /* 0x0000000300ca7802 */ /* 0x000fe20000000f00 */
[----:B------:R-:W-:Y:S01]  /*175e0*/  IMAD.MOV.U32 R179, RZ, RZ, 0x181f ;  /* 0x0000181fffb37424 */ /* 0x000fe200078e00ff */
[----:B------:R-:W-:-:S02]  /*175f0*/  MOV R2, 0x17610 ;  /* 0x0001761000027802 */ /* 0x000fc40000000f00 */
[----:B--2345:R-:W-:Y:S05]  /*17600*/  CALL.REL.NOINC `($__internal_58_$__cuda_sm70_shflsync_idx_p) ;  /* 0x0000157000007944 */ /* 0x03cfea0003c00000 */
        /* <DEDUP_REMOVED lines=8> */
.L_x_3520:
[----:B------:R-:W-:Y:S01]  /*17690*/  IMAD.MOV.U32 R3, RZ, RZ, R0 ;  /* 0x000000ffff037224 */ /* 0x000fe200078e0000 */
[----:B------:R-:W-:Y:S01]  /*176a0*/  MOV R202, RZ ;  /* 0x000000ff00ca7202 */ /* 0x000fe20000000f00 */
[----:B------:R-:W-:Y:S01]  /*176b0*/  IMAD.MOV.U32 R179, RZ, RZ, 0x181f ;  /* 0x0000181fffb37424 */ /* 0x000fe200078e00ff */
[----:B------:R-:W-:Y:S02]  /*176c0*/  MOV R2, 0x176e0 ;  /* 0x000176e000027802 */ /* 0x000fe40000000f00 */
[----:B------:R-:W-:Y:S05]  /*176d0*/  CALL.REL.NOINC `($__internal_58_$__cuda_sm70_shflsync_idx_p) ;  /* 0x000014a000007944 */ /* 0x000fea0003c00000 */
[----:B------:R-:W-:Y:S01]  /*176e0*/  MOV R4, R179 ;  /* 0x000000b300047202 */ /* 0x000fe20000000f00 */
[----:B-1---5:R-:W-:Y:S05]  /*176f0*/  BRA `(.L_x_3601) ;  /* 0xffff6f2000007947 */ /* 0x022fea000383ffff */
.L_x_3521:
[----:B------:R-:W-:Y:S01]  /*17700*/  IMAD.MOV.U32 R3, RZ, RZ, R5 ;  /* 0x000000ffff037224 */ /* 0x000fe200078e0005 */
[----:B------:R-:W-:Y:S01]  /*17710*/  MOV R202, RZ ;  /* 0x000000ff00ca7202 */ /* 0x000fe20000000f00 */
[----:B------:R-:W-:Y:S01]  /*17720*/  IMAD.MOV.U32 R179, RZ, RZ, 0x181f ;  /* 0x0000181fffb37424 */ /* 0x000fe200078e00ff */
[----:B------:R-:W-:Y:S02]  /*17730*/  MOV R2, 0x17750 ;  /* 0x0001775000027802 */ /* 0x000fe40000000f00 */
[----:B-12---:R-:W-:Y:S05]  /*17740*/  CALL.REL.NOINC `($__internal_58_$__cuda_sm70_shflsync_idx_p) ;  /* 0x0000143000007944 */ /* 0x006fea0003c00000 */
[----:B-----5:R-:W-:Y:S01]  /*17750*/  MOV R0, R179 ;  /* 0x000000b300007202 */ /* 0x020fe20000000f00 */
[----:B-1----:R-:W-:Y:S05]  /*17760*/  BRA `(.L_x_3602) ;  /* 0xffff6ed000007947 */ /* 0x002fea000383ffff */
.L_x_3522:
[----:B------:R-:W-:Y:S01]  /*17770*/  IMAD.MOV.U32 R132, RZ, RZ, R4 ;  /* 0x000000ffff847224 */ /* 0x000fe200078e0004 */
[----:B------:R-:W-:-:S02]  /*17780*/  MOV R0, 0x2 ;  /* 0x0000000200007802 */ /* 0x000fc40000000f00 */
[----:B------:R-:W-:Y:S02]  /*17790*/  MOV R2, 0x177b0 ;  /* 0x000177b000027802 */ /* 0x000fe40000000f00 */
[----:B------:R-:W-:Y:S05]  /*177a0*/  CALL.REL.NOINC `($__internal_57_$__cuda_sm70_shflsync_bfly_p) ;  /* 0x0000137000007944 */ /* 0x000fea0003c00000 */
[----:B------:R-:W-:Y:S01]  /*177b0*/  FMNMX.FTZ R4, R4, R0, !PT ;  /* 0x0000000004047209 */ /* 0x000fe20007810000 */
[----:B------:R-:W-:Y:S01]  /*177c0*/  IMAD.MOV.U32 R0, RZ, RZ, 0x1 ;  /* 0x00000001ff007424 */ /* 0x000fe200078e00ff */
[----:B------:R-:W-:-:S03]  /*177d0*/  MOV R2, 0x17800 ;  /* 0x0001780000027802 */ /* 0x000fc60000000f00 */
[----:B------:R-:W-:Y:S02]  /*177e0*/  IMAD.MOV.U32 R132, RZ, RZ, R4 ;  /* 0x000000ffff847224 */ /* 0x000fe400078e0004 */
[----:B------:R-:W-:Y:S05]  /*177f0*/  CALL.REL.NOINC `($__internal_57_$__cuda_sm70_shflsync_bfly_p) ;  /* 0x0000132000007944 */ /* 0x000fea0003c00000 */
[----:B------:R-:W-:Y:S01]  /*17800*/  FMNMX.FTZ R133, R4, R0, !PT ;  /* 0x0000000004857209 */ /* 0x000fe20007810000 */
[----:B------:R-:W-:Y:S01]  /*17810*/  IMAD.MOV.U32 R132, RZ, RZ, R5 ;  /* 0x000000ffff847224 */ /* 0x000fe200078e0005 */
[----:B------:R-:W-:Y:S01]  /*17820*/  MOV R2, 0x17850 ;  /* 0x0001785000027802 */ /* 0x000fe20000000f00 */
[----:B------:R-:W-:Y:S02]  /*17830*/  IMAD.MOV.U32 R0, RZ, RZ, 0x2 ;  /* 0x00000002ff007424 */ /* 0x000fe400078e00ff */
[----:B------:R-:W-:Y:S05]  /*17840*/  CALL.REL.NOINC `($__internal_57_$__cuda_sm70_shflsync_bfly_p) ;  /* 0x000012d000007944 */ /* 0x000fea0003c00000 */
[----:B------:R-:W-:Y:S01]  /*17850*/  FMNMX.FTZ R5, R5, R0, !PT ;  /* 0x0000000005057209 */ /* 0x000fe20007810000 */
[----:B------:R-:W-:Y:S01]  /*17860*/  IMAD.MOV.U32 R0, RZ, RZ, 0x1 ;  /* 0x00000001ff007424 */ /* 0x000fe200078e00ff */
[----:B------:R-:W-:-:S03]  /*17870*/  MOV R2, 0x178a0 ;  /* 0x000178a000027802 */ /* 0x000fc60000000f00 */
[----:B------:R-:W-:Y:S02]  /*17880*/  IMAD.MOV.U32 R132, RZ, RZ, R5 ;  /* 0x000000ffff847224 */ /* 0x000fe400078e0005 */
[----:B------:R-:W-:Y:S05]  /*17890*/  CALL.REL.NOINC `($__internal_57_$__cuda_sm70_shflsync_bfly_p) ;  /* 0x0000128000007944 */ /* 0x000fea0003c00000 */
[----:B------:R-:W-:Y:S01]  /*178a0*/  MOV R3, R0 ;  /* 0x0000000000037202 */ /* 0x000fe20000000f00 */
[----:B------:R-:W-:Y:S05]  /*178b0*/  BRA `(.L_x_3603) ;  /* 0xffff718000007947 */ /* 0x000fea000383ffff */
.L_x_3524:
[----:B--2---:R-:W-:Y:S01]  /*178c0*/  MOV R179, 0x181f ;  /* 0x0000181f00b37802 */ /* 0x004fe20000000f00 */
[----:B------:R-:W-:Y:S01]  /*178d0*/  IMAD.MOV.U32 R202, RZ, RZ, RZ ;  /* 0x000000ffffca7224 */ /* 0x000fe200078e00ff */
[----:B------:R-:W-:Y:S02]  /*178e0*/  MOV R2, 0x17900 ;  /* 0x0001790000027802 */ /* 0x000fe40000000f00 */
[----:B-1-34-:R-:W-:Y:S05]  /*178f0*/  CALL.REL.NOINC `($__internal_58_$__cuda_sm70_shflsync_idx_p) ;  /* 0x0000128000007944 */ /* 0x01afea0003c00000 */
[----:B------:R-:W-:Y:S01]  /*17900*/  MOV R3, R179 ;  /* 0x000000b300037202 */ /* 0x000fe20000000f00 */
[----:B-1---5:R-:W-:-:S05]  /*17910*/  BRA `(.L_x_3604) ;  /* 0xffff7e6000007947 */ /* 0x022fca000383ffff */
.L_x_3527:
[----:B------:R-:W-:Y:S01]  /*17920*/  MOV R202, RZ ;  /* 0x000000ff00ca7202 */ /* 0x000fe20000000f00 */
[----:B------:R-:W-:Y:S01]  /*17930*/  IMAD.MOV.U32 R3, RZ, RZ, R0 ;  /* 0x000000ffff037224 */ /* 0x000fe200078e0000 */
[----:B------:R-:W-:Y:S01]  /*17940*/  MOV R2, 0x17970 ;  /* 0x0001797000027802 */ /* 0x000fe20000000f00 */
[----:B------:R-:W-:Y:S02]  /*17950*/  IMAD.MOV.U32 R179, RZ, RZ, 0x181f ;  /* 0x0000181fffb37424 */ /* 0x000fe400078e00ff */
[----:B------:R-:W-:Y:S05]  /*17960*/  CALL.REL.NOINC `($__internal_58_$__cuda_sm70_shflsync_idx_p) ;  /* 0x0000121000007944 */ /* 0x000fea0003c00000 */
[----:B------:R-:W-:Y:S01]  /*17970*/  MOV R132, R179 ;  /* 0x000000b300847202 */ /* 0x000fe20000000f00 */
[----:B-1---5:R-:W-:-:S05]  /*17980*/  BRA `(.L_x_3605) ;  /* 0xffff87e000007947 */ /* 0x022fca000383ffff */
.L_x_3528:
[----:B------:R-:W-:Y:S01]  /*17990*/  MOV R202, RZ ;  /* 0x000000ff00ca7202 */ /* 0x000fe20000000f00 */
[----:B------:R-:W-:Y:S01]  /*179a0*/  IMAD.MOV.U32 R3, RZ, RZ, R133 ;  /* 0x000000ffff037224 */ /* 0x000fe200078e0085 */
[----:B------:R-:W-:Y:S01]  /*179b0*/  MOV R2, 0x179e0 ;  /* 0x000179e000027802 */ /* 0x000fe20000000f00 */
[----:B------:R-:W-:Y:S02]  /*179c0*/  IMAD.MOV.U32 R179, RZ, RZ, 0x181f ;  /* 0x0000181fffb37424 */ /* 0x000fe400078e00ff */
[----:B-12---:R-:W-:Y:S05]  /*179d0*/  CALL.REL.NOINC `($__internal_58_$__cuda_sm70_shflsync_idx_p) ;  /* 0x000011a000007944 */ /* 0x006fea0003c00000 */
[----:B-----5:R-:W-:Y:S01]  /*179e0*/  MOV R0, R179 ;  /* 0x000000b300007202 */ /* 0x020fe20000000f00 */
[----:B-1----:R-:W-:-:S05]  /*179f0*/  BRA `(.L_x_3606) ;  /* 0xffff879000007947 */ /* 0x002fca000383ffff */
.L_x_3529:
[----:B------:R-:W-:Y:S02]  /*17a00*/  MOV R0, 0x2 ;  /* 0x0000000200007802 */ /* 0x000fe40000000f00 */
[----:B------:R-:W-:Y:S02]  /*17a10*/  MOV R2, 0x17a30 ;  /* 0x00017a3000027802 */ /* 0x000fe40000000f00 */
[----:B-1----:R-:W-:Y:S05]  /*17a20*/  CALL.REL.NOINC `($__internal_57_$__cuda_sm70_shflsync_bfly_p) ;  /* 0x000010f000007944 */ /* 0x002fea0003c00000 */
[----:B------:R-:W-:Y:S01]  /*17a30*/  FMNMX.FTZ R132, R132, R0, !PT ;  /* 0x0000000084847209 */ /* 0x000fe20007810000 */
[----:B------:R-:W-:Y:S01]  /*17a40*/  IMAD.MOV.U32 R0, RZ, RZ, 0x1 ;  /* 0x00000001ff007424 */ /* 0x000fe200078e00ff */
[----:B------:R-:W-:Y:S02]  /*17a50*/  MOV R2, 0x17a70 ;  /* 0x00017a7000027802 */ /* 0x000fe40000000f00 */
        /* <DEDUP_REMOVED lines=8> */
[----:B------:R-:W-:Y:S02]  /*17ae0*/  MOV R2, 0x17b00 ;  /* 0x00017b0000027802 */ /* 0x000fe40000000f00 */
[----:B------:R-:W-:Y:S05]  /*17af0*/  CALL.REL.NOINC `($__internal_57_$__cuda_sm70_shflsync_bfly_p) ;  /* 0x0000102000007944 */ /* 0x000fea0003c00000 */
[----:B------:R-:W-:-:S05]  /*17b00*/  BRA `(.L_x_3607) ;  /* 0xffff891000007947 */ /* 0x000fca000383ffff */
.L_x_3531:
[----:B------:R-:W-:Y:S01]  /*17b10*/  IMAD.MOV.U32 R132, RZ, RZ, R207 ;  /* 0x000000ffff847224 */ /* 0x000fe200078e00cf */
[----:B------:R-:W-:-:S02]  /*17b20*/  MOV R0, 0x2 ;  /* 0x0000000200007802 */ /* 0x000fc40000000f00 */
[----:B------:R-:W-:Y:S02]  /*17b30*/  MOV R2, 0x17b50 ;  /* 0x00017b5000027802 */ /* 0x000fe40000000f00 */
[----:B------:R-:W-:Y:S05]  /*17b40*/  CALL.REL.NOINC `($__internal_57_$__cuda_sm70_shflsync_bfly_p) ;  /* 0x00000fd000007944 */ /* 0x000fea0003c00000 */
[----:B------:R-:W-:Y:S05]  /*17b50*/  BRA `(.L_x_3608) ;  /* 0xffff9b8000007947 */ /* 0x000fea000383ffff */
.L_x_3532:
[----:B------:R-:W-:Y:S01]  /*17b60*/  IMAD.MOV.U32 R132, RZ, RZ, R4 ;  /* 0x000000ffff847224 */ /* 0x000fe200078e0004 */
[----:B------:R-:W-:Y:S02]  /*17b70*/  MOV R0, 0x1 ;  /* 0x0000000100007802 */ /* 0x000fe40000000f00 */
[----:B------:R-:W-:Y:S02]  /*17b80*/  MOV R2, 0x17ba0 ;  /* 0x00017ba000027802 */ /* 0x000fe40000000f00 */
[----:B-1----:R-:W-:Y:S05]  /*17b90*/  CALL.REL.NOINC `($__internal_57_$__cuda_sm70_shflsync_bfly_p) ;  /* 0x00000f8000007944 */ /* 0x002fea0003c00000 */
[----:B------:R-:W-:Y:S01]  /*17ba0*/  FADD.FTZ R4, R4, R0 ;  /* 0x0000000004047221 */ /* 0x000fe20000010000 */
[----:B------:R-:W-:Y:S02]  /*17bb0*/  MOV R132, R206 ;  /* 0x000000ce00847202 */ /* 0x000fe40000000f00 */
[----:B------:R-:W-:Y:S02]  /*17bc0*/  MOV R0, 0x2 ;  /* 0x0000000200007802 */ /* 0x000fe40000000f00 */
[----:B------:R-:W-:Y:S02]  /*17bd0*/  MOV R2, 0x17bf0 ;  /* 0x00017bf000027802 */ /* 0x000fe40000000f00 */
[----:B------:R-:W-:Y:S05]  /*17be0*/  CALL.REL.NOINC `($__internal_57_$__cuda_sm70_shflsync_bfly_p) ;  /* 0x00000f3000007944 */ /* 0x000fea0003c00000 */
[----:B------:R-:W-:Y:S01]  /*17bf0*/  FADD.FTZ R5, R206, R0 ;  /* 0x00000000ce057221 */ /* 0x000fe20000010000 */
[----:B------:R-:W-:Y:S02]  /*17c00*/  MOV R0, 0x1 ;  /* 0x0000000100007802 */ /* 0x000fe40000000f00 */
[----:B------:R-:W-:-:S02]  /*17c10*/  MOV R2, 0x17c40 ;  /* 0x00017c4000027802 */ /* 0x000fc40000000f00 */
[----:B------:R-:W-:Y:S02]  /*17c20*/  MOV R132, R5 ;  /* 0x0000000500847202 */ /* 0x000fe40000000f00 */
[----:B------:R-:W-:Y:S05]  /*17c30*/  CALL.REL.NOINC `($__internal_57_$__cuda_sm70_shflsync_bfly_p) ;  /* 0x00000ee000007944 */ /* 0x000fea0003c00000 */
[----:B------:R-:W-:Y:S01]  /*17c40*/  MOV R3, R0 ;  /* 0x0000000000037202 */ /* 0x000fe20000000f00 */
[----:B------:R-:W-:Y:S05]  /*17c50*/  BRA `(.L_x_3609) ;  /* 0xffff9af000007947 */ /* 0x000fea000383ffff */
.L_x_3539:
[----:B--234-:R-:W-:Y:S01]  /*17c60*/  IMAD.MOV.U32 R3, RZ, RZ, R13 ;  /* 0x000000ffff037224 */ /* 0x01cfe200078e000d */
[----:B------:R-:W-:Y:S01]  /*17c70*/  MOV R202, RZ ;  /* 0x000000ff00ca7202 */ /* 0x000fe20000000f00 */
[----:B------:R-:W-:Y:S01]  /*17c80*/  IMAD.MOV.U32 R179, RZ, RZ, 0x181f ;  /* 0x0000181fffb37424 */ /* 0x000fe200078e00ff */
[----:B------:R-:W-:Y:S02]  /*17c90*/  MOV R2, 0x17cb0 ;  /* 0x00017cb000027802 */ /* 0x000fe40000000f00 */
[----:B-1----:R-:W-:Y:S05]  /*17ca0*/  CALL.REL.NOINC `($__internal_58_$__cuda_sm70_shflsync_idx_p) ;  /* 0x00000ed000007944 */ /* 0x002fea0003c00000 */
[----:B------:R-:W-:Y:S01]  /*17cb0*/  MOV R4, R179 ;  /* 0x000000b300047202 */ /* 0x000fe20000000f00 */
[----:B-1---5:R-:W-:Y:S05]  /*17cc0*/  BRA `(.L_x_3610) ;  /* 0xffffb61000007947 */ /* 0x022fea000383ffff */
.L_x_3540:
[----:B------:R-:W-:Y:S01]  /*17cd0*/  IMAD.MOV.U32 R3, RZ, RZ, R14 ;  /* 0x000000ffff037224 */ /* 0x000fe200078e000e */
[----:B------:R-:W-:Y:S01]  /*17ce0*/  MOV R202, RZ ;  /* 0x000000ff00ca7202 */ /* 0x000fe20000000f00 */
[----:B------:R-:W-:Y:S01]  /*17cf0*/  IMAD.MOV.U32 R179, RZ, RZ, 0x181f ;  /* 0x0000181fffb37424 */ /* 0x000fe200078e00ff */
[----:B------:R-:W-:Y:S02]  /*17d00*/  MOV R2, 0x17d20 ;  /* 0x00017d2000027802 */ /* 0x000fe40000000f00 */
[----:B-123--:R-:W-:Y:S05]  /*17d10*/  CALL.REL.NOINC `($__internal_58_$__cuda_sm70_shflsync_idx_p) ;  /* 0x00000e6000007944 */ /* 0x00efea0003c00000 */
[----:B-----5:R-:W-:Y:S01]  /*17d20*/  MOV R0, R179 ;  /* 0x000000b300007202 */ /* 0x020fe20000000f00 */
[----:B-1----:R-:W-:Y:S05]  /*17d30*/  BRA `(.L_x_3611) ;  /* 0xffffb5c000007947 */ /* 0x002fea000383ffff */
.L_x_3543:
[----:B--2---:R-:W-:Y:S01]  /*17d40*/  IMAD.MOV.U32 R3, RZ, RZ, R13 ;  /* 0x000000ffff037224 */ /* 0x004fe200078e000d */
[----:B------:R-:W-:Y:S01]  /*17d50*/  MOV R202, 0x1 ;  /* 0x0000000100ca7802 */ /* 0x000fe20000000f00 */
[----:B------:R-:W-:Y:S01]  /*17d60*/  IMAD.MOV.U32 R179, RZ, RZ, 0x181f ;  /* 0x0000181fffb37424 */ /* 0x000fe200078e00ff */
[----:B------:R-:W-:-:S02]  /*17d70*/  MOV R2, 0x17d90 ;  /* 0x00017d9000027802 */ /* 0x000fc40000000f00 */
[----:B-1-34-:R-:W-:Y:S05]  /*17d80*/  CALL.REL.NOINC `($__internal_58_$__cuda_sm70_shflsync_idx_p) ;  /* 0x00000df000007944 */ /* 0x01afea0003c00000 */
        /* <DEDUP_REMOVED lines=8> */
.L_x_3546:
[----:B--2---:R-:W-:Y:S01]  /*17e10*/  IMAD.MOV.U32 R3, RZ, RZ, R13 ;  /* 0x000000ffff037224 */ /* 0x004fe200078e000d */
[----:B------:R-:W-:Y:S01]  /*17e20*/  MOV R202, 0x2 ;  /* 0x0000000200ca7802 */ /* 0x000fe20000000f00 */
[----:B------:R-:W-:Y:S01]  /*17e30*/  IMAD.MOV.U32 R179, RZ, RZ, 0x181f ;  /* 0x0000181fffb37424 */ /* 0x000fe200078e00ff */
[----:B------:R-:W-:Y:S02]  /*17e40*/  MOV R2, 0x17e60 ;  /* 0x00017e6000027802 */ /* 0x000fe40000000f00 */
[----:B-1-34-:R-:W-:Y:S05]  /*17e50*/  CALL.REL.NOINC `($__internal_58_$__cuda_sm70_shflsync_idx_p) ;  /* 0x00000d2000007944 */ /* 0x01afea0003c00000 */
[----:B------:R-:W-:Y:S01]  /*17e60*/  MOV R4, R179 ;  /* 0x000000b300047202 */ /* 0x000fe20000000f00 */
[----:B-1---5:R-:W-:Y:S05]  /*17e70*/  BRA `(.L_x_3613) ;  /* 0xffffb76000007947 */ /* 0x022fea000383ffff */
.L_x_3547:
[----:B--2---:R-:W-:Y:S01]  /*17e80*/  IMAD.MOV.U32 R3, RZ, RZ, R14 ;  /* 0x000000ffff037224 */ /* 0x004fe200078e000e */
[----:B------:R-:W-:Y:S01]  /*17e90*/  MOV R202, 0x2 ;  /* 0x0000000200ca7802 */ /* 0x000fe20000000f00 */
[----:B------:R-:W-:Y:S01]  /*17ea0*/  IMAD.MOV.U32 R179, RZ, RZ, 0x181f ;  /* 0x0000181fffb37424 */ /* 0x000fe200078e00ff */
[----:B------:R-:W-:Y:S02]  /*17eb0*/  MOV R2, 0x17ed0 ;  /* 0x00017ed000027802 */ /* 0x000fe40000000f00 */
[----:B-1-34-:R-:W-:Y:S05]  /*17ec0*/  CALL.REL.NOINC `($__internal_58_$__cuda_sm70_shflsync_idx_p) ;  /* 0x00000cb000007944 */ /* 0x01afea0003c00000 */
[----:B-----5:R-:W-:Y:S01]  /*17ed0*/  MOV R0, R179 ;  /* 0x000000b300007202 */ /* 0x020fe20000000f00 */
[----:B-1----:R-:W-:Y:S05]  /*17ee0*/  BRA `(.L_x_3614) ;  /* 0xffffb71000007947 */ /* 0x002fea000383ffff */
.L_x_3550:
[----:B---3--:R-:W-:Y:S01]  /*17ef0*/  IMAD.MOV.U32 R3, RZ, RZ, R13 ;  /* 0x000000ffff037224 */ /* 0x008fe200078e000d */
        /* <DEDUP_REMOVED lines=12> */
.L_x_3552:
[----:B------:R-:W-:Y:S01]  /*17fc0*/  IMAD.MOV.U32 R3, RZ, RZ, R5 ;  /* 0x000000ffff037224 */ /* 0x000fe200078e0005 */
[----:B------:R-:W-:Y:S01]  /*17fd0*/  MOV R202, RZ ;  /* 0x000000ff00ca7202 */ /* 0x000fe20000000f00 */
[----:B------:R-:W-:Y:S01]  /*17fe0*/  IMAD.MOV.U32 R179, RZ, RZ, 0x1c1f ;  /* 0x00001c1fffb37424 */ /* 0x000fe200078e00ff */
[----:B------:R-:W-:Y:S02]  /*17ff0*/  MOV R2, 0x18010 ;  /* 0x0001801000027802 */ /* 0x000fe40000000f00 */
[----:B------:R-:W-:Y:S05]  /*18000*/  CALL.REL.NOINC `($__internal_58_$__cuda_sm70_shflsync_idx_p) ;  /* 0x00000b7000007944 */ /* 0x000fea0003c00000 */
[----:B------:R-:W-:Y:S01]  /*18010*/  MOV R4, R179 ;  /* 0x000000b300047202 */ /* 0x000fe20000000f00 */
[----:B-1---5:R-:W-:Y:S05]  /*18020*/  BRA `(.L_x_3616) ;  /* 0xffffbab000007947 */ /* 0x022fea000383ffff */
.L_x_3553:
[----:B------:R-:W-:Y:S01]  /*18030*/  IMAD.MOV.U32 R3, RZ, RZ, R12 ;  /* 0x000000ffff037224 */ /* 0x000fe200078e000c */
[----:B------:R-:W-:Y:S01]  /*18040*/  MOV R202, RZ ;  /* 0x000000ff00ca7202 */ /* 0x000fe20000000f00 */
[----:B------:R-:W-:Y:S01]  /*18050*/  IMAD.MOV.U32 R179, RZ, RZ, 0x1c1f ;  /* 0x00001c1fffb37424 */ /* 0x000fe200078e00ff */
[----:B------:R-:W-:Y:S02]  /*18060*/  MOV R2, 0x18080 ;  /* 0x0001808000027802 */ /* 0x000fe40000000f00 */
[----:B-12---:R-:W-:Y:S05]  /*18070*/  CALL.REL.NOINC `($__internal_58_$__cuda_sm70_shflsync_idx_p) ;  /* 0x00000b0000007944 */ /* 0x006fea0003c00000 */
[----:B-----5:R-:W-:Y:S01]  /*18080*/  MOV R0, R179 ;  /* 0x000000b300007202 */ /* 0x020fe20000000f00 */
[----:B-1----:R-:W-:Y:S05]  /*18090*/  BRA `(.L_x_3617) ;  /* 0xffffba6000007947 */ /* 0x002fea000383ffff */
.L_x_3556:
[----:B----4-:R-:W-:Y:S01]  /*180a0*/  IMAD.MOV.U32 R3, RZ, RZ, R5 ;  /* 0x000000ffff037224 */ /* 0x010fe200078e0005 */
[----:B------:R-:W-:Y:S01]  /*180b0*/  MOV R202, 0x1 ;  /* 0x0000000100ca7802 */ /* 0x000fe20000000f00 */
[----:B------:R-:W-:Y:S01]  /*180c0*/  IMAD.MOV.U32 R179, RZ, RZ, 0x1c1f ;  /* 0x00001c1fffb37424 */ /* 0x000fe200078e00ff */
[----:B------:R-:W-:-:S02]  /*180d0*/  MOV R2, 0x180f0 ;  /* 0x000180f000027802 */ /* 0x000fc40000000f00 */
[----:B-123--:R-:W-:Y:S05]  /*180e0*/  CALL.REL.NOINC `($__internal_58_$__cuda_sm70_shflsync_idx_p) ;  /* 0x00000a9000007944 */ /* 0x00efea0003c00000 */
        /* <DEDUP_REMOVED lines=8> */
.L_x_3560:
[----:B------:R-:W-:Y:S01]  /*18170*/  IMAD.MOV.U32 R3, RZ, RZ, R5 ;  /* 0x000000ffff037224 */ /* 0x000fe200078e0005 */
[----:B------:R-:W-:Y:S01]  /*18180*/  MOV R202, RZ ;  /* 0x000000ff00ca7202 */ /* 0x000fe20000000f00 */
[----:B------:R-:W-:Y:S01]  /*18190*/  IMAD.MOV.U32 R179, RZ, RZ, 0x181f ;  /* 0x0000181fffb37424 */ /* 0x000fe200078e00ff */
[----:B------:R-:W-:Y:S02]  /*181a0*/  MOV R2, 0x181c0 ;  /* 0x000181c000027802 */ /* 0x000fe40000000f00 */
[----:B------:R-:W-:Y:S05]  /*181b0*/  CALL.REL.NOINC `($__internal_58_$__cuda_sm70_shflsync_idx_p) ;  /* 0x000009c000007944 */ /* 0x000fea0003c00000 */
[----:B------:R-:W-:Y:S01]  /*181c0*/  MOV R4, R179 ;  /* 0x000000b300047202 */ /* 0x000fe20000000f00 */
[----:B-1---5:R-:W-:Y:S05]  /*181d0*/  BRA `(.L_x_3619) ;  /* 0xffffdc2000007947 */ /* 0x022fea000383ffff */
.L_x_3561:
[----:B------:R-:W-:Y:S01]  /*181e0*/  IMAD.MOV.U32 R3, RZ, RZ, R14 ;  /* 0x000000ffff037224 */ /* 0x000fe200078e000e */
[----:B------:R-:W-:Y:S01]  /*181f0*/  MOV R202, RZ ;  /* 0x000000ff00ca7202 */ /* 0x000fe20000000f00 */
[----:B------:R-:W-:Y:S01]  /*18200*/  IMAD.MOV.U32 R179, RZ, RZ, 0x181f ;  /* 0x0000181fffb37424 */ /* 0x000fe200078e00ff */
[----:B------:R-:W-:Y:S02]  /*18210*/  MOV R2, 0x18230 ;  /* 0x0001823000027802 */ /* 0x000fe40000000f00 */
[----:B-12---:R-:W-:Y:S05]  /*18220*/  CALL.REL.NOINC `($__internal_58_$__cuda_sm70_shflsync_idx_p) ;  /* 0x0000095000007944 */ /* 0x006fea0003c00000 */
[----:B-----5:R-:W-:Y:S01]  /*18230*/  MOV R0, R179 ;  /* 0x000000b300007202 */ /* 0x020fe20000000f00 */
[----:B-1----:R-:W-:Y:S05]  /*18240*/  BRA `(.L_x_3620) ;  /* 0xffffdbd000007947 */ /* 0x002fea000383ffff */
.L_x_3564:
        /* <DEDUP_REMOVED lines=13> */
.L_x_3567:
[----:B-1----:R-:W-:Y:S01]  /*18320*/  IMAD.MOV.U32 R3, RZ, RZ, R5 ;  /* 0x000000ffff037224 */ /* 0x002fe200078e0005 */
[----:B------:R-:W-:Y:S01]  /*18330*/  MOV R202, 0x2 ;  /* 0x0000000200ca7802 */ /* 0x000fe20000000f00 */
[----:B------:R-:W-:Y:S01]  /*18340*/  IMAD.MOV.U32 R179, RZ, RZ, 0x181f ;  /* 0x0000181fffb37424 */ /* 0x000fe200078e00ff */
[----:B------:R-:W-:Y:S02]  /*18350*/  MOV R2, 0x18370 ;  /* 0x0001837000027802 */ /* 0x000fe40000000f00 */
[----:B--234-:R-:W-:Y:S05]  /*18360*/  CALL.REL.NOINC `($__internal_58_$__cuda_sm70_shflsync_idx_p) ;  /* 0x0000081000007944 */ /* 0x01cfea0003c00000 */
[----:B------:R-:W-:Y:S01]  /*18370*/  MOV R4, R179 ;  /* 0x000000b300047202 */ /* 0x000fe20000000f00 */
[----:B-1---5:R-:W-:Y:S05]  /*18380*/  BRA `(.L_x_3622) ;  /* 0xffffdd8000007947 */ /* 0x022fea000383ffff */
.L_x_3568:
[----:B------:R-:W-:Y:S01]  /*18390*/  IMAD.MOV.U32 R3, RZ, RZ, R14 ;  /* 0x000000ffff037224 */ /* 0x000fe200078e000e */
[----:B------:R-:W-:Y:S01]  /*183a0*/  MOV R202, 0x2 ;  /* 0x0000000200ca7802 */ /* 0x000fe20000000f00 */
[----:B------:R-:W-:Y:S01]  /*183b0*/  IMAD.MOV.U32 R179, RZ, RZ, 0x181f ;  /* 0x0000181fffb37424 */ /* 0x000fe200078e00ff */
[----:B------:R-:W-:Y:S02]  /*183c0*/  MOV R2, 0x183e0 ;  /* 0x000183e000027802 */ /* 0x000fe40000000f00 */
[----:B-1234-:R-:W-:Y:S05]  /*183d0*/  CALL.REL.NOINC `($__internal_58_$__cuda_sm70_shflsync_idx_p) ;  /* 0x000007a000007944 */ /* 0x01efea0003c00000 */
[----:B-----5:R-:W-:Y:S01]  /*183e0*/  MOV R0, R179 ;  /* 0x000000b300007202 */ /* 0x020fe20000000f00 */
[----:B-1----:R-:W-:Y:S05]  /*183f0*/  BRA `(.L_x_3623) ;  /* 0xffffdd3000007947 */ /* 0x002fea000383ffff */
.L_x_3571:
[----:B-1----:R-:W-:Y:S01]  /*18400*/  IMAD.MOV.U32 R3, RZ, RZ, R5 ;  /* 0x000000ffff037224 */ /* 0x002fe200078e0005 */
[----:B------:R-:W-:Y:S01]  /*18410*/  MOV R202, 0x3 ;  /* 0x0000000300ca7802 */ /* 0x000fe20000000f00 */
[----:B------:R-:W-:Y:S01]  /*18420*/  IMAD.MOV.U32 R179, RZ, RZ, 0x181f ;  /* 0x0000181fffb37424 */ /* 0x000fe200078e00ff */
[----:B------:R-:W-:-:S02]  /*18430*/  MOV R2, 0x18450 ;  /* 0x0001845000027802 */ /* 0x000fc40000000f00 */
[----:B--234-:R-:W-:Y:S05]  /*18440*/  CALL.REL.NOINC `($__internal_58_$__cuda_sm70_shflsync_idx_p) ;  /* 0x0000073000007944 */ /* 0x01cfea0003c00000 */
        /* <DEDUP_REMOVED lines=8> */
.L_x_3573:
[----:B------:R-:W-:Y:S01]  /*184d0*/  IMAD.MOV.U32 R3, RZ, RZ, R92 ;  /* 0x000000ffff037224 */ /* 0x000fe200078e005c */
[----:B------:R-:W-:Y:S01]  /*184e0*/  MOV R202, RZ ;  /* 0x000000ff00ca7202 */ /* 0x000fe20000000f00 */
[----:B------:R-:W-:Y:S01]  /*184f0*/  IMAD.MOV.U32 R179, RZ, RZ, 0x1f ;  /* 0x0000001fffb37424 */ /* 0x000fe200078e00ff */
[----:B------:R-:W-:Y:S02]  /*18500*/  MOV R2, 0x18520 ;  /* 0x0001852000027802 */ /* 0x000fe40000000f00 */
[----:B-12---:R-:W-:Y:S05]  /*18510*/  CALL.REL.NOINC `($__internal_58_$__cuda_sm70_shflsync_idx_p) ;  /* 0x0000066000007944 */ /* 0x006fea0003c00000 */
[----:B------:R-:W-:Y:S01]  /*18520*/  MOV R9, R179 ;  /* 0x000000b300097202 */ /* 0x000fe20000000f00 */
[----:B-1---5:R-:W-:Y:S05]  /*18530*/  BRA `(.L_x_3625) ;  /* 0xffffdf8000007947 */ /* 0x022fea000383ffff */
.L_x_3574:
[----:B------:R-:W-:Y:S01]  /*18540*/  IMAD.MOV.U32 R3, RZ, RZ, R92 ;  /* 0x000000ffff037224 */ /* 0x000fe200078e005c */
[----:B------:R-:W-:Y:S01]  /*18550*/  MOV R202, 0x1 ;  /* 0x0000000100ca7802 */ /* 0x000fe20000000f00 */
[----:B------:R-:W-:Y:S01]  /*18560*/  IMAD.MOV.U32 R179, RZ, RZ, 0x1f ;  /* 0x0000001fffb37424 */ /* 0x000fe200078e00ff */
[----:B------:R-:W-:Y:S02]  /*18570*/  MOV R2, 0x18590 ;  /* 0x0001859000027802 */ /* 0x000fe40000000f00 */
[----:B-1234-:R-:W-:Y:S05]  /*18580*/  CALL.REL.NOINC `($__internal_58_$__cuda_sm70_shflsync_idx_p) ;  /* 0x000005f000007944 */ /* 0x01efea0003c00000 */
[----:B------:R-:W-:Y:S01]  /*18590*/  MOV R6, R179 ;  /* 0x000000b300067202 */ /* 0x000fe20000000f00 */
[----:B-1---5:R-:W-:Y:S05]  /*185a0*/  BRA `(.L_x_3626) ;  /* 0xffffdf3000007947 */ /* 0x022fea000383ffff */
.L_x_3575:
[----:B------:R-:W-:Y:S02]  /*185b0*/  MOV R3, 0x1 ;  /* 0x0000000100037802 */ /* 0x000fe40000000f00 */
[----:B------:R-:W-:-:S02]  /*185c0*/  MOV R2, 0x185e0 ;  /* 0x000185e000027802 */ /* 0x000fc40000000f00 */
[----:B---34-:R-:W-:Y:S05]  /*185d0*/  CALL.REL.NOINC `($__internal_59_$__cuda_sm70_shflsync_up_p) ;  /* 0x0000061000007944 */ /* 0x018fea0003c00000 */
[----:B------:R-:W-:Y:S05]  /*185e0*/  BRA `(.L_x_3627) ;  /* 0xffffe01000007947 */ /* 0x000fea000383ffff */
.L_x_3576:
[----:B------:R-:W-:Y:S02]  /*185f0*/  MOV R3, 0x2 ;  /* 0x0000000200037802 */ /* 0x000fe40000000f00 */
[----:B------:R-:W-:-:S02]  /*18600*/  MOV R2, 0x18620 ;  /* 0x0001862000027802 */ /* 0x000fc40000000f00 */
[----:B---34-:R-:W-:Y:S05]  /*18610*/  CALL.REL.NOINC `($__internal_59_$__cuda_sm70_shflsync_up_p) ;  /* 0x000005d000007944 */ /* 0x018fea0003c00000 */
[----:B------:R-:W-:Y:S02]  /*18620*/  SEL R3, R4, RZ, P1 ;  /* 0x000000ff04037207 */ /* 0x000fe40000800000 */
[----:B------:R-:W-:-:S03]  /*18630*/  MOV R2, 0x18670 ;  /* 0x0001867000027802 */ /* 0x000fc60000000f00 */
[----:B------:R-:W-:Y:S02]  /*18640*/  IMAD.IADD R0, R0, 0x1, R3 ;  /* 0x0000000100007824 */ /* 0x000fe400078e0203 */
[----:B------:R-:W-:Y:S02]  /*18650*/  IMAD.MOV.U32 R3, RZ, RZ, 0x4 ;  /* 0x00000004ff037424 */ /* 0x000fe400078e00ff */
        /* <DEDUP_REMOVED lines=20> */
.L_x_3580:
[----:B------:R-:W-:Y:S02]  /*187a0*/  MOV R3, 0x1 ;  /* 0x0000000100037802 */ /* 0x000fe40000000f00 */
[----:B------:R-:W-:Y:S02]  /*187b0*/  MOV R2, 0x187d0 ;  /* 0x000187d000027802 */ /* 0x000fe40000000f00 */
[----:B---3--:R-:W-:Y:S05]  /*187c0*/  CALL.REL.NOINC `($__internal_59_$__cuda_sm70_shflsync_up_p) ;  /* 0x0000042000007944 */ /* 0x008fea0003c00000 */
[----:B------:R-:W-:Y:S01]  /*187d0*/  MOV R2, R4 ;  /* 0x0000000400027202 */ /* 0x000fe20000000f00 */
[----:B------:R-:W-:Y:S05]  /*187e0*/  BRA `(.L_x_3629) ;  /* 0xffffe07000007947 */ /* 0x000fea000383ffff */
.L_x_3581:
[----:B------:R-:W-:Y:S02]  /*187f0*/  MOV R3, 0x2 ;  /* 0x0000000200037802 */ /* 0x000fe40000000f00 */
[----:B------:R-:W-:Y:S02]  /*18800*/  MOV R2, 0x18820 ;  /* 0x0001882000027802 */ /* 0x000fe40000000f00 */
[----:B---3--:R-:W-:Y:S05]  /*18810*/  CALL.REL.NOINC `($__internal_59_$__cuda_sm70_shflsync_up_p) ;  /* 0x000003d000007944 */ /* 0x008fea0003c00000 */
        /* <DEDUP_REMOVED lines=24> */
.L_x_3583:
[----:B------:R-:W-:Y:S02]  /*189a0*/  SEL R0, RZ, 0x1, P0 ;  /* 0x00000001ff007807 */ /* 0x000fe40000000000 */
[----:B------:R-:W-:Y:S02]  /*189b0*/  MOV R2, 0x189d0 ;  /* 0x000189d000027802 */ /* 0x000fe40000000f00 */
[----:B-1-3--:R-:W-:Y:S05]  /*189c0*/  CALL.REL.NOINC `($__internal_60_$__cuda_sm70_votesync_ballot) ;  /* 0x0000028000007944 */ /* 0x00afea0003c00000 */
[----:B------:R-:W-:Y:S05]  /*189d0*/  BRA `(.L_x_3631) ;  /* 0xffffe01000007947 */ /* 0x000fea000383ffff */
.L_x_3584:
[----:B------:R-:W-:Y:S01]  /*189e0*/  IMAD.MOV.U32 R3, RZ, RZ, R7 ;  /* 0x000000ffff037224 */ /* 0x000fe200078e0007 */
[----:B----4-:R-:W-:Y:S01]  /*189f0*/  MOV R202, R10 ;  /* 0x0000000a00ca7202 */ /* 0x010fe20000000f00 */
[----:B------:R-:W-:Y:S01]  /*18a00*/  IMAD.MOV.U32 R179, RZ, RZ, 0x1f ;  /* 0x0000001fffb37424 */ /* 0x000fe200078e00ff */
[----:B------:R-:W-:Y:S02]  /*18a10*/  MOV R2, 0x18a30 ;  /* 0x00018a3000027802 */ /* 0x000fe40000000f00 */
[----:B-123--:R-:W-:Y:S05]  /*18a20*/  CALL.REL.NOINC `($__internal_58_$__cuda_sm70_shflsync_idx_p) ;  /* 0x0000015000007944 */ /* 0x00efea0003c00000 */
[----:B------:R-:W-:Y:S01]  /*18a30*/  IMAD.MOV.U32 R7, RZ, RZ, R179 ;  /* 0x000000ffff077224 */ /* 0x000fe200078e00b3 */
[----:B------:R-:W-:Y:S01]  /*18a40*/  MOV R202, R10 ;  /* 0x0000000a00ca7202 */ /* 0x000fe20000000f00 */
[----:B------:R-:W-:Y:S01]  /*18a50*/  IMAD.MOV.U32 R3, RZ, RZ, R8 ;  /* 0x000000ffff037224 */ /* 0x000fe200078e0008 */
[----:B------:R-:W-:Y:S02]  /*18a60*/  MOV R179, 0x1f ;  /* 0x0000001f00b37802 */ /* 0x000fe40000000f00 */
[----:B------:R-:W-:-:S02]  /*18a70*/  MOV R2, 0x18a90 ;  /* 0x00018a9000027802 */ /* 0x000fc40000000f00 */
[----:B-1---5:R-:W-:Y:S05]  /*18a80*/  CALL.REL.NOINC `($__internal_58_$__cuda_sm70_shflsync_idx_p) ;  /* 0x000000f000007944 */ /* 0x022fea0003c00000 */
[----:B------:R-:W-:Y:S01]  /*18a90*/  MOV R5, R179 ;  /* 0x000000b300057202 */ /* 0x000fe20000000f00 */
[----:B-1---5:R-:W-:Y:S05]  /*18aa0*/  BRA `(.L_x_3632) ;  /* 0xffffdf8000007947 */ /* 0x022fea000383ffff */
.L_x_3587:
[----:B------:R-:W-:Y:S01]  /*18ab0*/  IMAD.MOV.U32 R3, RZ, RZ, R4 ;  /* 0x000000ffff037224 */ /* 0x000fe200078e0004 */
[----:B------:R-:W-:Y:S01]  /*18ac0*/  MOV R202, R0 ;  /* 0x0000000000ca7202 */ /* 0x000fe20000000f00 */
[----:B------:R-:W-:Y:S01]  /*18ad0*/  IMAD.MOV.U32 R179, RZ, RZ, 0x1f ;  /* 0x0000001fffb37424 */ /* 0x000fe200078e00ff */
[----:B------:R-:W-:-:S02]  /*18ae0*/  MOV R2, 0x18b00 ;  /* 0x00018b0000027802 */ /* 0x000fc40000000f00 */
[----:B-1-34-:R-:W-:Y:S05]  /*18af0*/  CALL.REL.NOINC `($__internal_58_$__cuda_sm70_shflsync_idx_p) ;  /* 0x0000008000007944 */ /* 0x01afea0003c00000 */
[----:B------:R-:W-:Y:S01]  /*18b00*/  MOV R11, R179 ;  /* 0x000000b3000b7202 */ /* 0x000fe20000000f00 */
[----:B-1---5:R-:W-:Y:S05]  /*18b10*/  BRA `(.L_x_3586) ;  /* 0xffffdf7000007947 */ /* 0x022fea000383ffff */
        .weak           $__internal_57_$__cuda_sm70_shflsync_bfly_p
        .type           $__internal_57_$__cuda_sm70_shflsync_bfly_p,@function
        .size           $__internal_57_$__cuda_sm70_shflsync_bfly_p,($__internal_58_$__cuda_sm70_shflsync_idx_p - $__internal_57_$__cuda_sm70_shflsync_bfly_p)
$__internal_57_$__cuda_sm70_shflsync_bfly_p:
[----:B------:R-:W-:Y:S02]  /*18b20*/  MOV R161, 0xffffffff ;  /* 0xffffffff00a17802 */ /* 0x000fe40000000f00 */
[----:B------:R-:W-:-:S02]  /*18b30*/  MOV R3, 0x1f ;  /* 0x0000001f00037802 */ /* 0x000fc40000000f00 */
[----:B------:R-:W-:Y:S04]  /*18b40*/  WARPSYNC R161 ;  /* 0x000000a100007348 */ /* 0x000fe80003800000 */
[----:B------:R1:W2:Y:S02]  /*18b50*/  SHFL.BFLY PT, R0, R132, R0, R3 ;  /* 0x0c00000084007389 */ /* 0x0002a400000e0003 */
[----:B-1----:R-:W-:-:S04]  /*18b60*/  MOV R3, 0x0 ;  /* 0x0000000000037802 */ /* 0x002fc80000000f00 */
[----:B--2---:R-:W-:Y:S05]  /*18b70*/  RET.REL.NODEC R2 `(_ZN7cutlass13device_kernelIN5flash19enable_sm80_to_sm89INS1_16FlashAttnFwdSm80INS1_25CollectiveMainloopFwdSm80ILi8ELi1ELb0EN4cute5tupleIJNS5_1CILi128EEENS7_ILi32EEENS7_ILi256EEEEEELi256ENS_10bfloat16_tEfNS_4arch4Sm80ELb0ELb0ELb0ELb1ELb1ELb1ELb1ELb1EEENS1_21CollectiveEpilogueFwdINS6_IJS8_SA_S9_EEENS6_IJNS7_ILi1EEESI_SI_EEESC_SE_Li256ELb1ELb1ELb1ELb0EEENS1_36VarlenDynamicPersistentTileSchedulerILi128ELi32ELi256ELi256ELb1ELb1ELb0ELb0ELb1ELb1EEEEEEEEEvNT_6ParamsE) ;  /* 0xfffe748002007950 */ /* 0x004fea0003c3ffff */
        .weak           $__internal_58_$__cuda_sm70_shflsync_idx_p
        .type           $__internal_58_$__cuda_sm70_shflsync_idx_p,@function
        .size           $__internal_58_$__cuda_sm70_shflsync_idx_p,($__internal_59_$__cuda_sm70_shflsync_up_p - $__internal_58_$__cuda_sm70_shflsync_idx_p)
$__internal_58_$__cuda_sm70_shflsync_idx_p:
[----:B------:R1:W-:Y:S02]  /*18b80*/  STL [R1+0x54], R0 ;  /* 0x0000540001007387 */ /* 0x0003e40000100800 */
[----:B-1----:R-:W-:-:S04]  /*18b90*/  MOV R0, 0xffffffff ;  /* 0xffffffff00007802 */ /* 0x002fc80000000f00 */
[----:B------:R-:W-:Y:S04]  /*18ba0*/  WARPSYNC R0 ;  /* 0x0000000000007348 */ /* 0x000fe80003800000 */
[----:B------:R1:W2:Y:S04]  /*18bb0*/  SHFL.IDX PT, R179, R3, R202, R179 ;  /* 0x000000ca03b37389 */ /* 0x0002a800000e00b3 */
[----:B-1----:R1:W5:Y:S01]  /*18bc0*/  LDL.LU R0, [R1+0x54] ;  /* 0x0000540001007983 */ /* 0x0023620000300800 */
[----:B------:R-:W-:-:S04]  /*18bd0*/  MOV R3, 0x0 ;  /* 0x0000000000037802 */ /* 0x000fc80000000f00 */
[----:B--2---:R-:W-:Y:S05]  /*18be0*/  RET.REL.NODEC R2 `(_ZN7cutlass13device_kernelIN5flash19enable_sm80_to_sm89INS1_16FlashAttnFwdSm80INS1_25CollectiveMainloopFwdSm80ILi8ELi1ELb0EN4cute5tupleIJNS5_1CILi128EEENS7_ILi32EEENS7_ILi256EEEEEELi256ENS_10bfloat16_tEfNS_4arch4Sm80ELb0ELb0ELb0ELb1ELb1ELb1ELb1ELb1EEENS1_21CollectiveEpilogueFwdINS6_IJS8_SA_S9_EEENS6_IJNS7_ILi1EEESI_SI_EEESC_SE_Li256ELb1ELb1ELb1ELb0EEENS1_36VarlenDynamicPersistentTileSchedulerILi128ELi32ELi256ELi256ELb1ELb1ELb0ELb0ELb1ELb1EEEEEEEEEvNT_6ParamsE) ;  /* 0xfffe741002007950 */ /* 0x004fea0003c3ffff */
        .weak           $__internal_59_$__cuda_sm70_shflsync_up_p
        .type           $__internal_59_$__cuda_sm70_shflsync_up_p,@function
        .size           $__internal_59_$__cuda_sm70_shflsync_up_p,($__internal_60_$__cuda_sm70_votesync_ballot - $__internal_59_$__cuda_sm70_shflsync_up_p)
$__internal_59_$__cuda_sm70_shflsync_up_p:
[----:B------:R-:W-:Y:S02]  /*18bf0*/  MOV R4, RZ ;  /* 0x000000ff00047202 */ /* 0x000fe40000000f00 */
[----:B------:R-:W-:-:S04]  /*18c00*/  MOV R10, 0xffffffff ;  /* 0xffffffff000a7802 */ /* 0x000fc80000000f00 */
[----:B------:R-:W-:Y:S04]  /*18c10*/  WARPSYNC R10 ;  /* 0x0000000a00007348 */ /* 0x000fe80003800000 */
[----:B------:R1:W2:Y:S02]  /*18c20*/  SHFL.UP PT, R4, R0, R3, R4 ;  /* 0x0400000300047389 */ /* 0x0002a400000e0004 */
[----:B-1----:R-:W-:-:S04]  /*18c30*/  MOV R3, 0x0 ;  /* 0x0000000000037802 */ /* 0x002fc80000000f00 */
[----:B--2---:R-:W-:Y:S05]  /*18c40*/  RET.REL.NODEC R2 `(_ZN7cutlass13device_kernelIN5flash19enable_sm80_to_sm89INS1_16FlashAttnFwdSm80INS1_25CollectiveMainloopFwdSm80ILi8ELi1ELb0EN4cute5tupleIJNS5_1CILi128EEENS7_ILi32EEENS7_ILi256EEEEEELi256ENS_10bfloat16_tEfNS_4arch4Sm80ELb0ELb0ELb0ELb1ELb1ELb1ELb1ELb1EEENS1_21CollectiveEpilogueFwdINS6_IJS8_SA_S9_EEENS6_IJNS7_ILi1EEESI_SI_EEESC_SE_Li256ELb1ELb1ELb1ELb0EEENS1_36VarlenDynamicPersistentTileSchedulerILi128ELi32ELi256ELi256ELb1ELb1ELb0ELb0ELb1ELb1EEEEEEEEEvNT_6ParamsE) ;  /* 0xfffe73b002007950 */ /* 0x004fea0003c3ffff */
        .weak           $__internal_60_$__cuda_sm70_votesync_ballot
        .type           $__internal_60_$__cuda_sm70_votesync_ballot,@function
        .size           $__internal_60_$__cuda_sm70_votesync_ballot,(.L_x_6564 - $__internal_60_$__cuda_sm70_votesync_ballot)
$__internal_60_$__cuda_sm70_votesync_ballot:
[----:B------:R-:W-:Y:S01]  /*18c50*/  ISETP.NE.U32.AND P0, PT, R0, 0x1, PT ;  /* 0x000000010000780c */ /* 0x000fe20003f05070 */
[----:B------:R-:W-:-:S04]  /*18c60*/  IMAD.MOV.U32 R3, RZ, RZ, -0x1 ;  /* 0xffffffffff037424 */ /* 0x000fc800078e00ff */
[----:B------:R-:W-:Y:S08]  /*18c70*/  WARPSYNC R3 ;  /* 0x0000000300007348 */ /* 0x000ff00003800000 */
[----:B------:R-:W-:-:S04]  /*18c80*/  VOTE.ANY R0, PT, !P0 ;  /* 0x0000000000007806 */ /* 0x000fc800040e0100 */
[----:B------:R-:W-:Y:S01]  /*18c90*/  LOP3.LUT R0, R0, R3, RZ, 0xc0, !PT ;  /* 0x0000000300007212 */ /* 0x000fe200078ec0ff */
[----:B------:R-:W-:-:S04]  /*18ca0*/  IMAD.MOV.U32 R3, RZ, RZ, 0x0 ;  /* 0x00000000ff037424 */ /* 0x000fc800078e00ff */
[----:B------:R-:W-:Y:S05]  /*18cb0*/  RET.REL.NODEC R2 `(_ZN7cutlass13device_kernelIN5flash19enable_sm80_to_sm89INS1_16FlashAttnFwdSm80INS1_25CollectiveMainloopFwdSm80ILi8ELi1ELb0EN4cute5tupleIJNS5_1CILi128EEENS7_ILi32EEENS7_ILi256EEEEEELi256ENS_10bfloat16_tEfNS_4arch4Sm80ELb0ELb0ELb0ELb1ELb1ELb1ELb1ELb1EEENS1_21CollectiveEpilogueFwdINS6_IJS8_SA_S9_EEENS6_IJNS7_ILi1EEESI_SI_EEESC_SE_Li256ELb1ELb1ELb1ELb0EEENS1_36VarlenDynamicPersistentTileSchedulerILi128ELi32ELi256ELi256ELb1ELb1ELb0ELb0ELb1ELb1EEEEEEEEEvNT_6ParamsE) ;  /* 0xfffe734002007950 */ /* 0x000fea0003c3ffff */
.L_x_3633:
        /* <DEDUP_REMOVED lines=12> */
.L_x_6564:


//--------------------- .text._ZN7cutlass13device_kernelIN5flash19enable_sm80_to_sm89INS1_16FlashAttnFwdSm80INS1_25CollectiveMainloopFwdSm80ILi8ELi1ELb1EN4cute5tupleIJNS5_1CILi128EEENS7_ILi48EEENS7_ILi256EEEEEELi256ENS_10bfloat16_tEfNS_4arch4Sm80ELb0ELb1ELb0ELb0ELb1ELb0ELb1ELb1EEENS1_21CollectiveEpilogueFwdINS6_IJS8_SA_S9_EEENS6_IJNS7_ILi1EEESI_SI_EEESC_SE_Li256ELb0ELb1ELb1ELb0EEENS1_19SingleTileSchedulerILb0ELb1ELb1ELi128EEEEEEEEEvNT_6ParamsE --------------------------
	.section	.text._ZN7cutlass13device_kernelIN5flash19enable_sm80_to_sm89INS1_16FlashAttnFwdSm80INS1_25CollectiveMainloopFwdSm80ILi8ELi1ELb1EN4cute5tupleIJNS5_1CILi128EEENS7_ILi48EEENS7_ILi256EEEEEELi256ENS_10bfloat16_tEfNS_4arch4Sm80ELb0ELb1ELb0ELb0ELb1ELb0ELb1ELb1EEENS1_21CollectiveEpilogueFwdINS6_IJS8_SA_S9_EEENS6_IJNS7_ILi1EEESI_SI_EEESC_SE_Li256ELb0ELb1ELb1ELb0EEENS1_19SingleTileSchedulerILb0ELb1ELb1ELi128EEEEEEEEEvNT_6ParamsE,"ax",@progbits
	.sectioninfo	@"SHI_REGISTERS=255"
	.align	128
.text._ZN7cutlass13device_kernelIN5flash19enable_sm80_to_sm89INS1_16FlashAttnFwdSm80INS1_25CollectiveMainloopFwdSm80ILi8ELi1ELb1EN4cute5tupleIJNS5_1CILi128EEENS7_ILi48EEENS7_ILi256EEEEEELi256ENS_10bfloat16_tEfNS_4arch4Sm80ELb0ELb1ELb0ELb0ELb1ELb0ELb1ELb1EEENS1_21CollectiveEpilogueFwdINS6_IJS8_SA_S9_EEENS6_IJNS7_ILi1EEESI_SI_EEESC_SE_Li256ELb0ELb1ELb1ELb0EEENS1_19SingleTileSchedulerILb0ELb1ELb1ELi128EEEEEEEEEvNT_6ParamsE:
        .type           _ZN7cutlass13device_kernelIN5flash19enable_sm80_to_sm89INS1_16FlashAttnFwdSm80INS1_25CollectiveMainloopFwdSm80ILi8ELi1ELb1EN4cute5tupleIJNS5_1CILi128EEENS7_ILi48EEENS7_ILi256EEEEEELi256ENS_10bfloat16_tEfNS_4arch4Sm80ELb0ELb1ELb0ELb0ELb1ELb0ELb1ELb1EEENS1_21CollectiveEpilogueFwdINS6_IJS8_SA_S9_EEENS6_IJNS7_ILi1EEESI_SI_EEESC_SE_Li256ELb0ELb1ELb1ELb0EEENS1_19SingleTileSchedulerILb0ELb1ELb1ELi128EEEEEEEEEvNT_6ParamsE,@function
        .size           _ZN7cutlass13device_kernelIN5flash19enable_sm80_to_sm89INS1_16FlashAttnFwdSm80INS1_25CollectiveMainloopFwdSm80ILi8ELi1ELb1EN4cute5tupleIJNS5_1CILi128EEENS7_ILi48EEENS7_ILi256EEEEEELi256ENS_10bfloat16_tEfNS_4arch4Sm80ELb0ELb1ELb0ELb0ELb1ELb0ELb1ELb1EEENS1_21CollectiveEpilogueFwdINS6_IJS8_SA_S9_EEENS6_IJNS7_ILi1EEESI_SI_EEESC_SE_Li256ELb0ELb1ELb1ELb0EEENS1_19SingleTileSchedulerILb0ELb1ELb1ELi128EEEEEEEEEvNT_6ParamsE,(.L_x_6569 - _ZN7cutlass13device_kernelIN5flash19enable_sm80_to_sm89INS1_16FlashAttnFwdSm80INS1_25CollectiveMainloopFwdSm80ILi8ELi1ELb1EN4cute5tupleIJNS5_1CILi128EEENS7_ILi48EEENS7_ILi256EEEEEELi256ENS_10bfloat16_tEfNS_4arch4Sm80ELb0ELb1ELb0ELb0ELb1ELb0ELb1ELb1EEENS1_21CollectiveEpilogueFwdINS6_IJS8_SA_S9_EEENS6_IJNS7_ILi1EEESI_SI_EEESC_SE_Li256ELb0ELb1ELb1ELb0EEENS1_19SingleTileSchedulerILb0ELb1ELb1ELi128EEEEEEEEEvNT_6ParamsE)
        .other          _ZN7cutlass13device_kernelIN5flash19enable_sm80_to_sm89INS1_16FlashAttnFwdSm80INS1_25CollectiveMainloopFwdSm80ILi8ELi1ELb1EN4cute5tupleIJNS5_1CILi128EEENS7_ILi48EEENS7_ILi256EEEEEELi256ENS_10bfloat16_tEfNS_4arch4Sm80ELb0ELb1ELb0ELb0ELb1ELb0ELb1ELb1EEENS1_21CollectiveEpilogueFwdINS6_IJS8_SA_S9_EEENS6_IJNS7_ILi1EEESI_SI_EEESC_SE_Li256ELb0ELb1ELb1ELb0EEENS1_19SingleTileSchedulerILb0ELb1ELb1ELi128EEEEEEEEEvNT_6ParamsE,@"STO_CUDA_ENTRY STV_DEFAULT"
_ZN7cutlass13device_kernelIN5flash19enable_sm80_to_sm89INS1_16FlashAttnFwdSm80INS1_25CollectiveMainloopFwdSm80ILi8ELi1ELb1EN4cute5tupleIJNS5_1CILi128EEENS7_ILi48EEENS7_ILi256EEEEEELi256ENS_10bfloat16_tEfNS_4arch4Sm80ELb0ELb1ELb0ELb0ELb1ELb0ELb1ELb1EEENS1_21CollectiveEpilogueFwdINS6_IJS8_SA_S9_EEENS6_IJNS7_ILi1EEESI_SI_EEESC_SE_Li256ELb0ELb1ELb1ELb0EEENS1_19SingleTileSchedulerILb0ELb1ELb1ELi128EEEEEEEEEvNT_6ParamsE:
        /* <DEDUP_REMOVED lines=18> */
.L_x_3634:
[----:B------:R-:W-:Y:S02]  /*0120*/  ULDC.64 UR4, c[0x0][0x550] ;  /* 0x0001540000047ab9 */ /* 0x000fe40000000a00 */
[----:B------:R-:W-:Y:S02]  /*0130*/  UISETP.NE.AND UP0, UPT, UR4, 0x1, UPT ;  /* 0x000000010400788c */ /* 0x000fe4000bf05270 */
[----:B------:R-:W-:-:S02]  /*0140*/  UIMAD.WIDE.U32 UR8, UR6, UR5, URZ ;  /* 0x00000005060872a5 */ /* 0x000fc4000f8e003f */
[----:B------:R-:W-:Y:S02]  /*0150*/  ULDC UR4, c[0x0][0x558] ;  /* 0x0001560000047ab9 */ /* 0x000fe40000000800 */
[----:B------:R-:W-:-:S05]  /*0160*/  UMOV UR11, UR6 ;  /* 0x00000006000b7c82 */ /* 0x000fca0008000000 */
[----:B------:R-:W-:-:S03]  /*0170*/  @UP0 USHF.R.U32.HI UR11, URZ, UR4, UR9 ;  /* 0x000000043f0b0299 */ /* 0x000fc60008011609 */
.L_x_3635:
        /* <DEDUP_REMOVED lines=54> */
.L_x_3637:
[----:B------:R-:W-:Y:S02]  /*04e0*/  ULDC UR4, c[0x0][0x32c] ;  /* 0x0000cb0000047ab9 */ /* 0x000fe40000000800 */
[----:B------:R-:W-:-:S03]  /*04f0*/  UISETP.NE.AND UP0, UPT, UR14, UR4, UPT ;  /* 0x000000040e00728c */ /* 0x000fc6000bf05270 */
[----:B------:R-:W-:Y:S02]  /*0500*/  ULDC.64 UR4, c[0x0][0x330] ;  /* 0x0000cc0000047ab9 */ /* 0x000fe40000000a00 */
[----:B------:R-:W-:-:S07]  /*0510*/  UIMAD.WIDE.U32 UR18, UR16, UR4, URZ ;  /* 0x00000004101272a5 */ /* 0x000fce000f8e003f */
[----:B------:R-:W-:Y:S02]  /*0520*/  @UP0 UMOV UR17, UR19 ;  /* 0x0000001300110c82 */ /* 0x000fe40008000000 */
[----:B------:R-:W-:Y:S02]  /*0530*/  @UP0 USHF.R.U32.HI UR16, URZ, UR5, UR17 ;  /* 0x000000053f100299 */ /* 0x000fe40008011611 */
.L_x_3638:
[----:B------:R-:W-:Y:S02]  /*0540*/  ULDC UR4, c[0x0][0x32c] ;  /* 0x0000cb0000047ab9 */ /* 0x000fe40000000800 */
[----:B------:R-:W-:-:S04]  /*0550*/  UIMAD UR4, UR16, UR4, UR4 ;  /* 0x00000004100472a4 */ /* 0x000fc8000f8e0204 */
[----:B------:R-:W-:-:S04]  /*0560*/  UISETP.LT.AND UP0, UPT, UR8, UR4, UPT ;  /* 0x000000040800728c */ /* 0x000fc8000bf01270 */
[----:B------:R-:W-:Y:S02]  /*0570*/  USEL UR8, UR8, UR4, UP0 ;  /* 0x0000000408087287 */ /* 0x000fe40008000000 */
.L_x_3636:
        /* <DEDUP_REMOVED lines=36> */
.L_x_3640:
[----:B------:R-:W-:Y:S02]  /*07c0*/  ULDC UR4, c[0x0][0x32c] ;  /* 0x0000cb0000047ab9 */ /* 0x000fe40000000800 */
[----:B------:R-:W-:-:S03]  /*07d0*/  UISETP.NE.AND UP0, UPT, UR4, 0x1, UPT ;  /* 0x000000010400788c */ /* 0x000fc6000bf05270 */
[----:B------:R-:W-:Y:S02]  /*07e0*/  ULDC.64 UR4, c[0x0][0x330] ;  /* 0x0000cc0000047ab9 */ /* 0x000fe40000000a00 */
[----:B------:R-:W-:-:S06]  /*07f0*/  UIMAD.WIDE.U32 UR16, UR14, UR4, URZ ;  /* 0x000000040e1072a5 */ /* 0x000fcc000f8e003f */
[----:B------:R-:W-:Y:S02]  /*0800*/  @UP0 USHF.R.U32.HI UR14, URZ, UR5, UR17 ;  /* 0x000000053f0e0299 */ /* 0x000fe40008011611 */
.L_x_3641:
[----:B------:R-:W-:Y:S02]  /*0810*/  ULDC UR4, c[0x0][0x32c] ;  /* 0x0000cb0000047ab9 */ /* 0x000fe40000000800 */
[----:B------:R-:W-:-:S04]  /*0820*/  UIMAD UR4, UR14, UR4, URZ ;  /* 0x000000040e0472a4 */ /* 0x000fc8000f8e023f */
[----:B------:R-:W-:-:S04]  /*0830*/  UISETP.LT.AND UP0, UPT, UR8, UR4, UPT ;  /* 0x000000040800728c */ /* 0x000fc8000bf01270 */
[----:B------:R-:W-:-:S04]  /*0840*/  USEL UR8, UR8, UR4, !UP0 ;  /* 0x0000000408087287 */ /* 0x000fc8000c000000 */
.L_x_3639:
        /* <DEDUP_REMOVED lines=13> */
[----:B-1----:R-:W-:Y:S01]  /*0920*/  IMAD.U32 R2, RZ, RZ, UR5 ;  /* 0x00000005ff027e24 */ /* 0x002fe2000f8e00ff */
[----:B------:R-:W-:Y:S02]  /*0930*/  UIADD3 UR18, UR5, -0x1, UR24 ;  /* 0xffffffff05127890 */ /* 0x000fe4000fffe018 */
[----:B------:R-:W-:Y:S02]  /*0940*/  UMOV UR20, URZ ;  /* 0x0000003f00147c82 */ /* 0x000fe40008000000 */
[-C--:B------:R-:W-:Y:S01]  /*0950*/  IABS R0, R2.reuse ;  /* 0x0000000200007213 */ /* 0x080fe20000000000 */
[----:B------:R-:W-:Y:S01]  /*0960*/  UIADD3 UR18, -UR8, UR18, URZ ;  /* 0x0000001208127290 */ /* 0x000fe2000fffe13f */
[----:B------:R-:W-:Y:S02]  /*0970*/  IABS R2, R2 ;  /* 0x0000000200027213 */ /* 0x000fe40000000000 */
[----:B------:R-:W1:Y:S02]  /*0980*/  R2UR UR17, R0 ;  /* 0x00000000001173c2 */ /* 0x000e6400000e0000 */
[----:B-1----:R-:W1:Y:S08]  /*0990*/  I2F.RP R0, UR17 ;  /* 0x0000001100007d06 */ /* 0x002e700008209400 */
[----:B-1----:R-:W1:Y:S02]  /*09a0*/  MUFU.RCP R0, R0 ;  /* 0x0000000000007308 */ /* 0x002e640000001000 */
[----:B-1----:R-:W-:-:S06]  /*09b0*/  IADD3 R0, R0, 0xffffffe, RZ ;  /* 0x0ffffffe00007810 */ /* 0x002fcc0007ffe0ff */
[----:B------:R-:W1:Y:S02]  /*09c0*/  F2I.FTZ.U32.TRUNC.NTZ R0, R0 ;  /* 0x0000000000007305 */ /* 0x000e64000021f000 */
[----:B-1----:R1:W3:Y:S02]  /*09d0*/  R2UR UR21, R0 ;  /* 0x00000000001573c2 */ /* 0x0022e400000e0000 */
[----:B-1----:R-:W-:Y:S01]  /*09e0*/  IMAD.U32 R0, RZ, RZ, UR18 ;  /* 0x00000012ff007e24 */ /* 0x002fe2000f8e00ff */
[----:B---3--:R-:W-:Y:S02]  /*09f0*/  UIADD3 UR4, URZ, -UR21, URZ ;  /* 0x800000153f047290 */ /* 0x008fe4000fffe03f */
[----:B------:R-:W-:Y:S02]  /*0a00*/  ULOP3.LUT UR18, UR18, UR5, URZ, 0x3c, !UPT ;  /* 0x0000000512127292 */ /* 0x000fe4000f8e3c3f */
[----:B------:R-:W-:Y:S01]  /*0a10*/  IABS R0, R0 ;  /* 0x0000000000007213 */ /* 0x000fe20000000000 */
[----:B------:R-:W-:-:S04]  /*0a20*/  UIMAD UR4, UR4, UR17, URZ ;  /* 0x00000011040472a4 */ /* 0x000fc8000f8e023f */
[----:B------:R-:W-:Y:S01]  /*0a30*/  IMAD.MOV.U32 R3, RZ, RZ, R0 ;  /* 0x000000ffff037224 */ /* 0x000fe200078e0000 */
[----:B------:R-:W-:Y:S01]  /*0a40*/  UIMAD.WIDE.U32 UR20, UR21, UR4, UR20 ;  /* 0x00000004151472a5 */ /* 0x000fe2000f8e0014 */
[----:B------:R-:W-:Y:S02]  /*0a50*/  IMAD.MOV R0, RZ, RZ, -R2 ;  /* 0x000000ffff007224 */ /* 0x000fe400078e0a02 */
[----:B------:R-:W1:Y:S04]  /*0a60*/  R2UR UR16, R3 ;  /* 0x00000000031073c2 */ /* 0x000e6800000e0000 */
[----:B------:R-:W-:-:S04]  /*0a70*/  UMOV UR19, UR21 ;  /* 0x0000001500137c82 */ /* 0x000fc80008000000 */
[----:B------:R-:W3:Y:S01]  /*0a80*/  R2UR UR14, R0 ;  /* 0x00000000000e73c2 */ /* 0x000ee200000e0000 */
        /* <DEDUP_REMOVED lines=13> */
.L_x_3642:
[----:B------:R-:W-:Y:S01]  /*0b60*/  ULOP3.LUT UR7, UR7, 0xffff, URZ, 0xc0, !UPT ;  /* 0x0000ffff07077892 */ /* 0x000fe2000f8ec03f */
[----:B------:R-:W-:Y:S01]  /*0b70*/  PLOP3.LUT P2, PT, PT, PT, PT, 0x80, 0x0 ;  /* 0x000000000000781c */ /* 0x000fe20003f4f070 */
[----:B------:R-:W-:Y:S01]  /*0b80*/  CS2R R14, SRZ ;  /* 0x00000000000e7805 */ /* 0x000fe2000001ff00 */
[----:B------:R-:W-:Y:S01]  /*0b90*/  CS2R R130, SRZ ;  /* 0x0000000000827805 */ /* 0x000fe2000001ff00 */
[----:B------:R-:W-:Y:S01]  /*0ba0*/  UIMAD UR8, UR7, UR4, UR8 ;  /* 0x00000004070872a4 */ /* 0x000fe2000f8e0208 */
        /* <DEDUP_REMOVED lines=79> */
[----:B------:R-:W-:Y:S01]  /*10a0*/  SHF.R.S32.HI R66, RZ, 0x1f, R132 ;  /* 0x0000001fff427819 */ /* 0x000fe20000011484 */
[----:B------:R-:W-:Y:S02]  /*10b0*/  UMOV UR14, 0x30 ;  /* 0x00000030000e7882 */ /* 0x000fe40000000000 */
[----:B------:R-:W-:Y:S01]  /*10c0*/  UIMAD UR17, UR24, UR14, -0x30 ;  /* 0xffffffd0181174a4 */ /* 0x000fe2000f8e020e */
[----:B------:R-:W3:Y:S01]  /*10d0*/  @P0 LDG.E R2, [R2.64] ;  /* 0x0000001602020981 */ /* 0x000ee2000c1e1900 */
[----:B------:R-:W-:Y:S01]  /*10e0*/  IMAD.MOV.U32 R4, RZ, RZ, c[0x0][0x2b8] ;  /* 0x0000ae00ff047624 */ /* 0x000fe200078e00ff */
[----:B------:R-:W-:Y:S01]  /*10f0*/  ULDC.64 UR4, c[0x0][0x2b0] ;  /* 0x0000ac0000047ab9 */ /* 0x000fe20000000a00 */
[----:B------:R-:W-:Y:S01]  /*1100*/  IMAD.MOV.U32 R22, RZ, RZ, RZ ;  /* 0x000000ffff167224 */ /* 0x000fe200078e00ff */
[----:B------:R-:W-:Y:S02]  /*1110*/  BAR.SYNC.DEFER_BLOCKING 0x0 ;  /* 0x0000000000007b1d */ /* 0x000fe40000010000 */
[----:B------:R-:W-:Y:S01]  /*1120*/  ISETP.NE.AND P1, PT, R4, 0x1, PT ;  /* 0x000000010400780c */ /* 0x000fe20003f25270 */
[----:B------:R-:W-:-:S03]  /*1130*/  USHF.R.S32.HI UR19, URZ, 0x1f, UR15 ;  /* 0x0000001f3f137899 */ /* 0x000fc6000801140f */
        /* <DEDUP_REMOVED lines=14> */
[C---:B------:R-:W-:Y:S01]  /*1220*/  IADD3 R0, R31.reuse, UR17, RZ ;  /* 0x000000111f007c10 */ /* 0x040fe2000fffe0ff */
[----:B------:R-:W-:Y:S01]  /*1230*/  UIMAD UR18, UR16, UR4, URZ ;  /* 0x00000004101272a4 */ /* 0x000fe2000f8e023f */
[----:B------:R-:W-:Y:S01]  /*1240*/  IADD3 R5, R31, UR26, RZ ;  /* 0x0000001a1f057c10 */ /* 0x000fe2000fffe0ff */
[----:B------:R-:W-:Y:S01]  /*1250*/  UIMAD.WIDE.U32 UR28, UR11, UR4, URZ ;  /* 0x000000040b1c72a5 */ /* 0x000fe2000f8e003f */
[C---:B------:R-:W-:Y:S01]  /*1260*/  ISETP.GE.AND P0, PT, R0.reuse, UR9, PT ;  /* 0x0000000900007c0c */ /* 0x040fe2000bf06270 */
[----:B------:R-:W-:Y:S01]  /*1270*/  IMAD.SHL.U32 R39, R19, 0x8, RZ ;  /* 0x0000000813277824 */ /* 0x000fe200078e00ff */
[----:B--2---:R-:W-:Y:S01]  /*1280*/  IADD3 R10, R0, UR10, RZ ;  /* 0x0000000a000a7c10 */ /* 0x004fe2000fffe0ff */
[----:B------:R-:W-:Y:S01]  /*1290*/  UIMAD UR27, UR24, -0x30, UR14 ;  /* 0xffffffd0181b78a4 */ /* 0x000fe2000f8e020e */
        /* <DEDUP_REMOVED lines=13> */
[--C-:B------:R-:W-:Y:S01]  /*1370*/  IMAD.MOV.U32 R4, RZ, RZ, R5.reuse ;  /* 0x000000ffff047224 */ /* 0x100fe200078e0005 */
[----:B------:R-:W-:Y:S01]  /*1380*/  ULDC.64 UR4, c[0x0][0x1c0] ;  /* 0x0000700000047ab9 */ /* 0x000fe20000000a00 */
[----:B------:R-:W-:Y:S01]  /*1390*/  IADD3 R30, R39, 0x40, RZ ;  /* 0x00000040271e7810 */ /* 0x000fe20007ffe0ff */
[----:B------:R-:W-:Y:S01]  /*13a0*/  UIADD3 UR29, UR29, UR18, URZ ;  /* 0x000000121d1d7290 */ /* 0x000fe2000fffe03f */
[----:B------:R-:W-:Y:S01]  /*13b0*/  IADD3 R17, R21, UR26, RZ ;  /* 0x0000001a15117c10 */ /* 0x000fe2000fffe0ff */
[----:B------:R-:W-:Y:S01]  /*13c0*/  UIMAD UR19, UR19, UR4, URZ ;  /* 0x00000004131372a4 */ /* 0x000fe2000f8e023f */
[C---:B------:R-:W-:Y:S01]  /*13d0*/  IADD3 R29, R39.reuse, 0x80, RZ ;  /* 0x00000080271d7810 */ /* 0x040fe20007ffe0ff */
[----:B------:R-:W-:Y:S01]  /*13e0*/  UIMAD.WIDE.U32 UR28, UR15, UR4, UR28 ;  /* 0x000000040f1c72a5 */ /* 0x000fe2000f8e001c */
[----:B------:R-:W-:Y:S01]  /*13f0*/  ISETP.GE.AND P3, PT, R39, c[0x0][0x198], PT ;  /* 0x0000660027007a0c */ /* 0x000fe20003f66270 */
[----:B------:R-:W-:Y:S01]  /*1400*/  UIMAD UR5, UR15, UR5, UR19 ;  /* 0x000000050f0572a4 */ /* 0x000fe2000f8e0213 */
[----:B------:R-:W-:Y:S01]  /*1410*/  @P1 IMAD.HI.U32 R0, R5, c[0x0][0x2c8], RZ ;  /* 0x0000b20005001a27 */ /* 0x000fe200078e00ff */
[----:B------:R-:W-:Y:S01]  /*1420*/  IADD3 R28, R39, 0xc0, RZ ;  /* 0x000000c0271c7810 */ /* 0x000fe20007ffe0ff */
[----:B------:R-:W-:Y:S01]  /*1430*/  ULDC UR15, c[0x0][0x168] ;  /* 0x00005a00000f7ab9 */ /* 0x000fe20000000800 */
[----:B------:R-:W-:Y:S01]  /*1440*/  ISETP.GE.AND P4, PT, R30, c[0x0][0x198], PT ;  /* 0x000066001e007a0c */ /* 0x000fe20003f86270 */
[----:B------:R-:W-:Y:S01]  /*1450*/  UIADD3 UR5, UR29, UR5, URZ ;  /* 0x000000051d057290 */ /* 0x000fe2000fffe03f */
[----:B------:R-:W-:Y:S01]  /*1460*/  @P0 SHF.R.U32.HI R4, RZ, c[0x0][0x2cc], R0 ;  /* 0x0000b300ff040a19 */ /* 0x000fe20000011600 */
[----:B------:R-:W-:Y:S01]  /*1470*/  UIMAD UR15, UR6, UR15, URZ ;  /* 0x0000000f060f72a4 */ /* 0x000fe2000f8e023f */
[----:B------:R-:W-:Y:S01]  /*1480*/  SHF.R.S32.HI R8, RZ, 0x1f, R28 ;  /* 0x0000001fff087819 */ /* 0x000fe2000001141c */
[----:B------:R-:W-:Y:S01]  /*1490*/  BSSY B0, `(.L_x_3644) ;  /* 0x0000135000007945 */ /* 0x000fe20003800000 */
[--C-:B------:R-:W-:Y:S01]  /*14a0*/  SHF.R.S32.HI R6, RZ, 0x1f, R4.reuse ;  /* 0x0000001fff067819 */ /* 0x100fe20000011404 */
[----:B------:R-:W-:Y:S01]  /*14b0*/  IMAD.MOV R0, RZ, RZ, -R4 ;  /* 0x000000ffff007224 */ /* 0x000fe200078e0a04 */
[----:B------:R-:W-:Y:S01]  /*14c0*/  ISETP.GE.AND P5, PT, R29, c[0x0][0x198], PT ;  /* 0x000066001d007a0c */ /* 0x000fe20003fa6270 */
[----:B-1----:R-:W-:Y:S01]  /*14d0*/  IMAD.U32 R3, RZ, RZ, UR29 ;  /* 0x0000001dff037e24 */ /* 0x002fe2000f8e00ff */
[----:B------:R-:W-:Y:S01]  /*14e0*/  LEA.HI R8, R8, R28, RZ, 0x3 ;  /* 0x0000001c08087211 */ /* 0x000fe200078f18ff */
[----:B------:R-:W-:Y:S01]  /*14f0*/  IMAD.U32 R2, RZ, RZ, UR28 ;  /* 0x0000001cff027e24 */ /* 0x000fe2000f8e00ff */
[----:B------:R-:W-:Y:S01]  /*1500*/  ISETP.GE.AND P6, PT, R28, c[0x0][0x198], PT ;  /* 0x000066001c007a0c */ /* 0x000fe20003fc6270 */
[----:B------:R-:W-:Y:S01]  /*1510*/  IMAD.U32 R3, RZ, RZ, UR5 ;  /* 0x00000005ff037e24 */ /* 0x000fe2000f8e00ff */
[----:B------:R-:W-:Y:S01]  /*1520*/  LOP3.LUT R36, R8, 0xfffffff8, RZ, 0xc0, !PT ;  /* 0xfffffff808247812 */ /* 0x000fe200078ec0ff */
[----:B------:R-:W-:Y:S01]  /*1530*/  IMAD R0, R0, c[0x0][0x2c4], R5 ;  /* 0x0000b10000007a24 */ /* 0x000fe200078e0205 */
[----:B------:R-:W-:Y:S01]  /*1540*/  ULDC.64 UR4, c[0x0][0x1e8] ;  /* 0x00007a0000047ab9 */ /* 0x000fe20000000a00 */
[----:B------:R-:W-:Y:S01]  /*1550*/  IMAD R6, R6, c[0x0][0x1b0], RZ ;  /* 0x00006c0006067a24 */ /* 0x000fe200078e02ff */
[----:B------:R-:W-:Y:S01]  /*1560*/  UIMAD UR6, UR16, UR4, URZ ;  /* 0x00000004100672a4 */ /* 0x000fe2000f8e023f */
[----:B------:R-:W-:Y:S01]  /*1570*/  IMAD.WIDE.U32 R2, R4, c[0x0][0x1b0], R2 ;  /* 0x00006c0004027a25 */ /* 0x000fe200078e0002 */
[----:B------:R-:W-:Y:S01]  /*1580*/  SHF.R.S32.HI R5, RZ, 0x1f, R0 ;  /* 0x0000001fff057819 */ /* 0x000fe20000011400 */
[----:B------:R-:W-:Y:S01]  /*1590*/  UIMAD.WIDE.U32 UR18, UR11, UR4, URZ ;  /* 0x000000040b1272a5 */ /* 0x000fe2000f8e003f */
[----:B------:R-:W-:Y:S01]  /*15a0*/  LEA.HI R65, R66, R132, RZ, 0x5 ;  /* 0x0000008442417211 */ /* 0x000fe200078f28ff */
[----:B------:R-:W-:Y:S01]  /*15b0*/  IMAD R4, R4, c[0x0][0x1b4], R6 ;  /* 0x00006d0004047a24 */ /* 0x000fe200078e0206 */
[----:B------:R-:W-:-:S02]  /*15c0*/  UIMAD UR6, UR11, UR5, UR6 ;  /* 0x000000050b0672a4 */ /* 0x000fc4000f8e0206 */
[----:B------:R-:W-:Y:S01]  /*15d0*/  UIADD3 UR28, UR27, UR9, URZ ;  /* 0x000000091b1c7290 */ /* 0x000fe2000fffe03f */
[----:B------:R-:W-:Y:S01]  /*15e0*/  IMAD.IADD R3, R3, 0x1, R4 ;  /* 0x0000000103037824 */ /* 0x000fe200078e0204 */
[----:B------:R-:W-:Y:S01]  /*15f0*/  UIADD3 UR6, UR19, UR6, URZ ;  /* 0x0000000613067290 */ /* 0x000fe2000fffe03f */
[----:B------:R-:W-:Y:S01]  /*1600*/  IMAD R4, R5, c[0x0][0x1a8], RZ ;  /* 0x00006a0005047a24 */ /* 0x000fe200078e02ff */
[----:B------:R-:W-:Y:S01]  /*1610*/  UISETP.LT.AND UP0, UPT, UR28, 0x30, UPT ;  /* 0x000000301c00788c */ /* 0x000fe2000bf01270 */
[----:B------:R-:W-:Y:S01]  /*1620*/  IMAD.SHL.U32 R5, R21, 0x40, RZ ;  /* 0x0000004015057824 */ /* 0x000fe200078e00ff */
[----:B------:R-:W-:Y:S01]  /*1630*/  SHF.R.S32.HI R64, RZ, 0x5, R65 ;  /* 0x00000005ff407819 */ /* 0x000fe20000011441 */
[C---:B------:R-:W-:Y:S01]  /*1640*/  IMAD R4, R0.reuse, c[0x0][0x1ac], R4 ;  /* 0x00006b0000047a24 */ /* 0x040fe200078e0204 */
[----:B------:R-:W-:Y:S01]  /*1650*/  USEL UR4, UR28, 0x30, UP0 ;  /* 0x000000301c047887 */ /* 0x000fe20008000000 */
[----:B------:R-:W-:Y:S01]  /*1660*/  IMAD.WIDE.U32 R2, R0, c[0x0][0x1a8], R2 ;  /* 0x00006a0000027a25 */ /* 0x000fe200078e0002 */
[----:B------:R-:W-:-:S03]  /*1670*/  LOP3.LUT R0, R5, 0x1c0, RZ, 0xc0, !PT ;  /* 0x000001c005007812 */ /* 0x000fc600078ec0ff */
[----:B------:R-:W-:Y:S01]  /*1680*/  IMAD.IADD R3, R3, 0x1, R4 ;  /* 0x0000000103037824 */ /* 0x000fe200078e0204 */
[C---:B------:R-:W-:Y:S02]  /*1690*/  LEA R14, P0, R2.reuse, c[0x0][0x160], 0x1 ;  /* 0x00005800020e7a11 */ /* 0x040fe400078008ff */
[----:B------:R-:W-:Y:S02]  /*16a0*/  SHF.R.U32.HI R4, RZ, 0x3, R0 ;  /* 0x00000003ff047819 */ /* 0x000fe40000011600 */
[----:B------:R-:W-:Y:S02]  /*16b0*/  LEA.HI.X R15, R2, c[0x0][0x164], R3, 0x1, P0 ;  /* 0x00005900020f7a11 */ /* 0x000fe400000f0c03 */
[----:B------:R-:W-:Y:S02]  /*16c0*/  LOP3.LUT R0, R0, 0x38, R39, 0xf8, !PT ;  /* 0x0000003800007812 */ /* 0x000fe400078ef827 */
[----:B------:R-:W-:Y:S01]  /*16d0*/  LEA.HI R2, R66, R132, RZ, 0x6 ;  /* 0x0000008442027211 */ /* 0x000fe200078f30ff */
[----:B------:R-:W-:Y:S01]  /*16e0*/  SHFL.IDX PT, R3, R15, RZ, 0x181f ;  /* 0x00181fff0f037589 */ /* 0x000fe200000e0000 */
[----:B------:R-:W-:-:S02]  /*16f0*/  LOP3.LUT R0, R0, R4, RZ, 0x3c, !PT ;  /* 0x0000000400007212 */ /* 0x000fc400078e3cff */
[----:B------:R-:W-:Y:S01]  /*1700*/  ISETP.GE.AND P0, PT, R17, UR15, PT ;  /* 0x0000000f11007c0c */ /* 0x000fe2000bf06270 */
[----:B------:R-:W-:Y:S02]  /*1710*/  IMAD.SHL.U32 R4, R2, 0x8, RZ ;  /* 0x0000000802047824 */ /* 0x000fe400078e00ff */
[----:B------:R-:W1:Y:S03]  /*1720*/  SHFL.IDX PT, R2, R14, RZ, 0x181f ;  /* 0x00181fff0e027589 */ /* 0x000e6600000e0000 */
[----:B------:R-:W-:Y:S02]  /*1730*/  LOP3.LUT R5, R0, 0xfffffe00, R4, 0xf8, !PT ;  /* 0xfffffe0000057812 */ /* 0x000fe400078ef804 */
[----:B------:R-:W-:Y:S02]  /*1740*/  SHF.R.S32.HI R4, RZ, 0x1f, R30 ;  /* 0x0000001fff047819 */ /* 0x000fe4000001141e */
[----:B------:R-:W-:Y:S01]  /*1750*/  SHF.R.S32.HI R0, RZ, 0x1f, R29 ;  /* 0x0000001fff007819 */ /* 0x000fe2000001141d */
[----:B------:R-:W-:Y:S01]  /*1760*/  IMAD.SHL.U32 R44, R5, 0x2, RZ ;  /* 0x00000002052c7824 */ /* 0x000fe200078e00ff */
[----:B------:R-:W-:Y:S01]  /*1770*/  LEA.HI R4, R4, R30, RZ, 0x3 ;  /* 0x0000001e04047211 */ /* 0x000fe200078f18ff */
[----:B------:R-:W-:Y:S01]  /*1780*/  SHFL.IDX PT, R5, R15, 0x1, 0x181f ;  /* 0x00381f000f057f89 */ /* 0x000fe200000e0000 */
[----:B------:R-:W-:-:S02]  /*1790*/  LEA.HI R0, R0, R29, RZ, 0x3 ;  /* 0x0000001d00007211 */ /* 0x000fc400078f18ff */
[----:B------:R-:W-:Y:S02]  /*17a0*/  LOP3.LUT R38, R4, 0xfffffff8, RZ, 0xc0, !PT ;  /* 0xfffffff804267812 */ /* 0x000fe400078ec0ff */
[----:B------:R-:W3:Y:S01]  /*17b0*/  SHFL.IDX PT, R4, R14, 0x1, 0x181f ;  /* 0x00381f000e047f89 */ /* 0x000ee200000e0000 */
[----:B------:R-:W-:Y:S01]  /*17c0*/  LOP3.LUT R37, R0, 0xfffffff8, RZ, 0xc0, !PT ;  /* 0xfffffff800257812 */ /* 0x000fe200078ec0ff */
[----:B------:R-:W-:-:S04]  /*17d0*/  IMAD.MOV R0, RZ, RZ, -R7 ;  /* 0x000000ffff007224 */ /* 0x000fc800078e0a07 */
[----:B------:R-:W-:Y:S01]  /*17e0*/  IMAD R23, R0, c[0x0][0x2b8], R10 ;  /* 0x0000ae0000177a24 */ /* 0x000fe200078e020a */
[----:B------:R-:W-:Y:S01]  /*17f0*/  IADD3 R0, R17, 0x20, RZ ;  /* 0x0000002011007810 */ /* 0x000fe20007ffe0ff */
[----:B-1----:R-:W-:-:S03]  /*1800*/  @!P0 IMAD.WIDE R6, R39, 0x2, R2 ;  /* 0x0000000227068825 */ /* 0x002fc600078e0202 */
[----:B------:R-:W-:Y:S01]  /*1810*/  ISETP.GE.AND P1, PT, R0, UR15, PT ;  /* 0x0000000f00007c0c */ /* 0x000fe2000bf26270 */
[----:B------:R-:W-:Y:S01]  /*1820*/  @!P0 IMAD.WIDE R8, R38, 0x2, R2 ;  /* 0x0000000226088825 */ /* 0x000fe200078e0202 */
[----:B------:R1:W-:Y:S01]  /*1830*/  @!P0 LDGSTS.E.BYPASS.LTC128B.128 [R44+0x100], [R6.64], !P3 ;  /* 0x00100000062c8fae */ /* 0x0003e2000d901d56 */
[----:B------:R-:W-:Y:S02]  /*1840*/  SHF.R.S32.HI R18, RZ, 0x1f, R23 ;  /* 0x0000001fff127819 */ /* 0x000fe40000011417 */
[----:B------:R-:W-:Y:S01]  /*1850*/  IADD3 R0, R17, 0x40, RZ ;  /* 0x0000004011007810 */ /* 0x000fe20007ffe0ff */
[----:B------:R4:W-:Y:S07]  /*1860*/  @!P0 LDGSTS.E.BYPASS.LTC128B.128 [R44+0x4100], [R8.64], !P4 ;  /* 0x04100000082c8fae */ /* 0x0009ee000e101d56 */
[----:B---3--:R-:W-:-:S04]  /*1870*/  @!P1 IMAD.WIDE R12, R39, 0x2, R4 ;  /* 0x00000002270c9825 */ /* 0x008fc800078e0204 */
[----:B------:R-:W-:-:S04]  /*1880*/  @!P1 IMAD.WIDE R10, R38, 0x2, R4 ;  /* 0x00000002260a9825 */ /* 0x000fc800078e0204 */
[----:B-1----:R-:W-:-:S04]  /*1890*/  @!P0 IMAD.WIDE R6, R37, 0x2, R2 ;  /* 0x0000000225068825 */ /* 0x002fc800078e0202 */
[----:B------:R-:W-:Y:S01]  /*18a0*/  @!P0 IMAD.WIDE R2, R36, 0x2, R2 ;  /* 0x0000000224028825 */ /* 0x000fe200078e0202 */
[----:B------:R1:W-:Y:S03]  /*18b0*/  @!P0 LDGSTS.E.BYPASS.LTC128B.128 [R44+0x8100], [R6.64], !P5 ;  /* 0x08100000062c8fae */ /* 0x0003e6000e901d56 */
[----:B----4-:R-:W-:Y:S01]  /*18c0*/  @!P1 IMAD.WIDE R8, R37, 0x2, R4 ;  /* 0x0000000225089825 */ /* 0x010fe200078e0204 */
[----:B------:R3:W-:Y:S01]  /*18d0*/  @!P0 LDGSTS.E.BYPASS.LTC128B.128 [R44+0xc100], [R2.64], !P6 ;  /* 0x0c100000022c8fae */ /* 0x0007e2000f101d56 */
[----:B------:R-:W-:-:S03]  /*18e0*/  ISETP.GE.AND P0, PT, R0, UR15, PT ;  /* 0x0000000f00007c0c */ /* 0x000fc6000bf06270 */
[----:B------:R4:W-:Y:S04]  /*18f0*/  @!P1 LDGSTS.E.BYPASS.LTC128B.128 [R44+0x1100], [R12.64], !P3 ;  /* 0x011000000c2c9fae */ /* 0x0009e8000d901d56 */
[----:B------:R5:W-:Y:S04]  /*1900*/  @!P1 LDGSTS.E.BYPASS.LTC128B.128 [R44+0x5100], [R10.64], !P4 ;  /* 0x051000000a2c9fae */ /* 0x000be8000e101d56 */
[----:B------:R4:W-:Y:S01]  /*1910*/  @!P1 LDGSTS.E.BYPASS.LTC128B.128 [R44+0x9100], [R8.64], !P5 ;  /* 0x09100000082c9fae */ /* 0x0009e2000e901d56 */
[----:B-1----:R-:W-:Y:S02]  /*1920*/  IMAD R6, R18, c[0x0][0x1e0], RZ ;  /* 0x0000780012067a24 */ /* 0x002fe400078e02ff */
[----:B---3--:R-:W-:-:S04]  /*1930*/  IMAD.WIDE.U32 R2, R23, c[0x0][0x1e0], RZ ;  /* 0x0000780017027a25 */ /* 0x008fc800078e00ff */
[----:B------:R-:W-:-:S04]  /*1940*/  IMAD R6, R23, c[0x0][0x1e4], R6 ;  /* 0x0000790017067a24 */ /* 0x000fc800078e0206 */
[----:B------:R-:W-:Y:S02]  /*1950*/  IMAD.IADD R7, R3, 0x1, R6 ;  /* 0x0000000103077824 */ /* 0x000fe400078e0206 */
[----:B------:R-:W-:Y:S01]  /*1960*/  IMAD.MOV.U32 R6, RZ, RZ, R2 ;  /* 0x000000ffff067224 */ /* 0x000fe200078e0002 */
[----:B------:R-:W-:Y:S01]  /*1970*/  SHFL.IDX PT, R3, R15, 0x2, 0x181f ;  /* 0x00581f000f037f89 */ /* 0x000fe200000e0000 */
[----:B-----5:R-:W-:-:S03]  /*1980*/  @!P1 IMAD.WIDE R10, R36, 0x2, R4 ;  /* 0x00000002240a9825 */ /* 0x020fc600078e0204 */
[----:B------:R-:W1:Y:S04]  /*1990*/  SHFL.IDX PT, R2, R14, 0x2, 0x181f ;  /* 0x00581f000e027f89 */ /* 0x000e6800000e0000 */
[----:B----4-:R-:W-:Y:S04]  /*19a0*/  SHFL.IDX PT, R8, R14, 0x3, 0x181f ;  /* 0x00781f000e087f89 */ /* 0x010fe800000e0000 */
[----:B------:R3:W4:Y:S04]  /*19b0*/  SHFL.IDX PT, R9, R15, 0x3, 0x181f ;  /* 0x00781f000f097f89 */ /* 0x00072800000e0000 */
[----:B------:R5:W-:Y:S01]  /*19c0*/  @!P1 LDGSTS.E.BYPASS.LTC128B.128 [R44+0xd100], [R10.64], !P6 ;  /* 0x0d1000000a2c9fae */ /* 0x000be2000f101d56 */
[----:B-1----:R-:W-:-:S04]  /*19d0*/  @!P0 IMAD.WIDE R12, R38, 0x2, R2 ;  /* 0x00000002260c8825 */ /* 0x002fc800078e0202 */
[----:B-----5:R-:W-:Y:S01]  /*19e0*/  @!P0 IMAD.WIDE R10, R37, 0x2, R2 ;  /* 0x00000002250a8825 */ /* 0x020fe200078e0202 */
[----:B--2---:R-:W-:-:S03]  /*19f0*/  SHF.R.S32.HI R20, RZ, 0x1f, R22 ;  /* 0x0000001fff147819 */ /* 0x004fc60000011416 */
[----:B------:R-:W-:Y:S01]  /*1a00*/  IMAD.WIDE.U32 R4, R22, c[0x0][0x1f0], R6 ;  /* 0x00007c0016047a25 */ /* 0x000fe200078e0006 */
[----:B------:R-:W-:Y:S03]  /*1a10*/  STL [R1+0x24], R22 ;  /* 0x0000241601007387 */ /* 0x000fe60000100800 */
[----:B------:R-:W-:Y:S01]  /*1a20*/  IMAD R6, R20, c[0x0][0x1f0], RZ ;  /* 0x00007c0014067a24 */ /* 0x000fe200078e02ff */
[----:B------:R-:W-:Y:S01]  /*1a30*/  IADD3 R0, P1, R4, UR18, RZ ;  /* 0x0000001204007c10 */ /* 0x000fe2000ff3e0ff */
[----:B------:R-:W-:Y:S02]  /*1a40*/  STL [R1+0x30], R39 ;  /* 0x0000302701007387 */ /* 0x000fe40000100800 */
[----:B------:R-:W-:Y:S02]  /*1a50*/  IMAD R6, R22, c[0x0][0x1f4], R6 ;  /* 0x00007d0016067a24 */ /* 0x000fe400078e0206 */
[----:B------:R-:W-:Y:S03]  /*1a60*/  STL [R1+0x8], R44 ;  /* 0x0000082c01007387 */ /* 0x000fe60000100800 */
[----:B------:R-:W-:Y:S01]  /*1a70*/  IADD3.X R4, R5, UR6, R6, P1, !PT ;  /* 0x0000000605047c10 */ /* 0x000fe20008ffe406 */
[----:B------:R-:W-:Y:S01]  /*1a80*/  @!P0 IMAD.WIDE R6, R36, 0x2, R2 ;  /* 0x0000000224068825 */ /* 0x000fe200078e0202 */
[----:B------:R-:W-:Y:S01]  /*1a90*/  IADD3 R5, R17, 0x60, RZ ;  /* 0x0000006011057810 */ /* 0x000fe20007ffe0ff */
[----:B------:R-:W-:Y:S01]  /*1aa0*/  STL [R1+0x60], R38 ;  /* 0x0000602601007387 */ /* 0x000fe20000100800 */
[----:B---3--:R-:W-:-:S02]  /*1ab0*/  LEA R15, P1, R0, c[0x0][0x1c8], 0x1 ;  /* 0x00007200000f7a11 */ /* 0x008fc400078208ff */
[----:B------:R-:W-:Y:S01]  /*1ac0*/  ISETP.GE.AND P2, PT, R5, UR15, PT ;  /* 0x0000000f05007c0c */ /* 0x000fe2000bf46270 */
[----:B------:R-:W-:Y:S01]  /*1ad0*/  STL [R1+0x38], R37 ;  /* 0x0000382501007387 */ /* 0x000fe20000100800 */
[----:B------:R-:W-:Y:S01]  /*1ae0*/  LEA.HI.X R14, R0, c[0x0][0x1cc], R4, 0x1, P1 ;  /* 0x00007300000e7a11 */ /* 0x000fe200008f0c04 */
[----:B------:R-:W-:Y:S02]  /*1af0*/  @!P0 IMAD.WIDE R4, R39, 0x2, R2 ;  /* 0x0000000227048825 */ /* 0x000fe400078e0202 */
[----:B------:R-:W-:Y:S02]  /*1b00*/  SHFL.IDX PT, R2, R15, RZ, 0x181f ;  /* 0x00181fff0f027589 */ /* 0x000fe400000e0000 */
[----:B------:R-:W-:Y:S02]  /*1b10*/  IMAD R0, R18, c[0x0][0x208], RZ ;  /* 0x0000820012007a24 */ /* 0x000fe400078e02ff */
[----:B------:R4:W-:Y:S02]  /*1b20*/  @!P0 LDGSTS.E.BYPASS.LTC128B.128 [R44+0x2100], [R4.64], !P3 ;  /* 0x02100000042c8fae */ /* 0x0009e4000d901d56 */
[----:B------:R-:W-:-:S02]  /*1b30*/  IMAD R0, R23, c[0x0][0x20c], R0 ;  /* 0x0000830017007a24 */ /* 0x000fc400078e0200 */
[----:B------:R-:W1:Y:S04]  /*1b40*/  SHFL.IDX PT, R3, R14, RZ, 0x181f ;  /* 0x00181fff0e037589 */ /* 0x000e6800000e0000 */
[----:B------:R2:W-:Y:S04]  /*1b50*/  @!P0 LDGSTS.E.BYPASS.LTC128B.128 [R44+0x6100], [R12.64], !P4 ;  /* 0x061000000c2c8fae */ /* 0x0005e8000e101d56 */
[----:B------:R3:W-:Y:S04]  /*1b60*/  @!P0 LDGSTS.E.BYPASS.LTC128B.128 [R44+0xa100], [R10.64], !P5 ;  /* 0x0a1000000a2c8fae */ /* 0x0007e8000e901d56 */
[----:B------:R5:W-:Y:S01]  /*1b70*/  @!P0 LDGSTS.E.BYPASS.LTC128B.128 [R44+0xe100], [R6.64], !P6 ;  /* 0x0e100000062c8fae */ /* 0x000be2000f101d56 */
[----:B------:R-:W-:-:S03]  /*1b80*/  ISETP.GE.AND P6, PT, R30, c[0x0][0x1d4], PT ;  /* 0x000075001e007a0c */ /* 0x000fc60003fc6270 */
[----:B------:R-:W-:Y:S04]  /*1b90*/  STL [R1+0x34], R36 ;  /* 0x0000342401007387 */ /* 0x000fe80000100800 */
[----:B------:R-:W-:Y:S01]  /*1ba0*/  STL [R1+0x28], R23 ;  /* 0x0000281701007387 */ /* 0x000fe20000100800 */
[----:B----4-:R-:W-:-:S05]  /*1bb0*/  @!P2 IMAD.WIDE R4, R39, 0x2, R8 ;  /* 0x000000022704a825 */ /* 0x010fca00078e0208 */
[----:B------:R4:W-:Y:S01]  /*1bc0*/  @!P2 LDGSTS.E.BYPASS.LTC128B.128 [R44+0x3100], [R4.64], !P3 ;  /* 0x03100000042cafae */ /* 0x0009e2000d901d56 */
[----:B------:R-:W-:Y:S02]  /*1bd0*/  ISETP.GE.AND P3, PT, R39, c[0x0][0x1d4], PT ;  /* 0x0000750027007a0c */ /* 0x000fe40003f66270 */
[----:B--2---:R-:W-:Y:S01]  /*1be0*/  IADD3 R12, -R21, UR4, RZ ;  /* 0x00000004150c7c10 */ /* 0x004fe2000fffe1ff */
[----:B------:R-:W-:Y:S02]  /*1bf0*/  ULDC.64 UR4, c[0x0][0x210] ;  /* 0x0000840000047ab9 */ /* 0x000fe40000000a00 */
[----:B------:R-:W-:Y:S01]  /*1c00*/  UIMAD.WIDE.U32 UR14, UR11, UR4, URZ ;  /* 0x000000040b0e72a5 */ /* 0x000fe2000f8e003f */
[C---:B------:R-:W-:Y:S01]  /*1c10*/  ISETP.GE.AND P1, PT, R12.reuse, 0x1, PT ;  /* 0x000000010c00780c */ /* 0x040fe20003f26270 */
[----:B---3--:R-:W-:Y:S01]  /*1c20*/  @!P2 IMAD.WIDE R10, R37, 0x2, R8 ;  /* 0x00000002250aa825 */ /* 0x008fe200078e0208 */
[----:B------:R-:W-:Y:S01]  /*1c30*/  UIMAD UR4, UR16, UR4, URZ ;  /* 0x00000004100472a4 */ /* 0x000fe2000f8e023f */
[----:B------:R-:W-:-:S02]  /*1c40*/  ISETP.GT.AND P0, PT, R12, 0x20, PT ;  /* 0x000000200c00780c */ /* 0x000fc40003f04270 */
[----:B-----5:R-:W-:Y:S01]  /*1c50*/  @!P2 IMAD.WIDE R6, R38, 0x2, R8 ;  /* 0x000000022606a825 */ /* 0x020fe200078e0208 */
[----:B------:R-:W-:-:S03]  /*1c60*/  UIMAD UR4, UR11, UR5, UR4 ;  /* 0x000000050b0472a4 */ /* 0x000fc6000f8e0204 */
[----:B------:R-:W-:Y:S01]  /*1c70*/  @!P2 IMAD.WIDE R8, R36, 0x2, R8 ;  /* 0x000000022408a825 */ /* 0x000fe200078e0208 */
[----:B------:R1:W-:Y:S01]  /*1c80*/  @!P2 LDGSTS.E.BYPASS.LTC128B.128 [R44+0x7100], [R6.64], !P4 ;  /* 0x07100000062cafae */ /* 0x0003e2000e101d56 */
[----:B------:R-:W-:Y:S01]  /*1c90*/  ISETP.GE.AND P4, PT, R28, c[0x0][0x198], PT ;  /* 0x000066001c007a0c */ /* 0x000fe20003f86270 */
[----:B------:R-:W-:Y:S02]  /*1ca0*/  UIADD3 UR16, UR15, UR4, URZ ;  /* 0x000000040f107290 */ /* 0x000fe4000fffe03f */
[----:B------:R2:W-:Y:S01]  /*1cb0*/  @!P2 LDGSTS.E.BYPASS.LTC128B.128 [R44+0xb100], [R10.64], !P5 ;  /* 0x0b1000000a2cafae */ /* 0x0005e2000e901d56 */
[----:B------:R-:W-:Y:S01]  /*1cc0*/  ISETP.GE.AND P5, PT, R29, c[0x0][0x1d4], PT ;  /* 0x000075001d007a0c */ /* 0x000fe20003fa6270 */
[----:B------:R-:W-:Y:S01]  /*1cd0*/  UIADD3 UR4, UR24, -0x1, URZ ;  /* 0xffffffff18047890 */ /* 0x000fe2000fffe03f */
[----:B----4-:R-:W-:-:S07]  /*1ce0*/  IMAD.WIDE.U32 R4, R23, c[0x0][0x208], RZ ;  /* 0x0000820017047a25 */ /* 0x010fce00078e00ff */
[----:B------:R3:W-:Y:S01]  /*1cf0*/  @!P2 LDGSTS.E.BYPASS.LTC128B.128 [R44+0xf100], [R8.64], !P4 ;  /* 0x0f100000082cafae */ /* 0x0007e2000e101d56 */
[----:B------:R-:W-:Y:S01]  /*1d00*/  ISETP.GE.AND P4, PT, R28, c[0x0][0x1d4], PT ;  /* 0x000075001c007a0c */ /* 0x000fe20003f86270 */
[----:B------:R-:W-:Y:S02]  /*1d10*/  IMAD.IADD R5, R5, 0x1, R0 ;  /* 0x0000000105057824 */ /* 0x000fe400078e0200 */
[----:B------:R-:W0:Y:S02]  /*1d20*/  LDGDEPBAR ;  /* 0x00000000000079af */ /* 0x000e240000000000 */
[----:B------:R-:W-:-:S04]  /*1d30*/  IMAD.WIDE.U32 R4, R22, c[0x0][0x218], R4 ;  /* 0x0000860016047a25 */ /* 0x000fc800078e0004 */
[----:B-1----:R-:W-:Y:S01]  /*1d40*/  @P1 IMAD.WIDE R6, R38, 0x2, R2 ;  /* 0x0000000226061825 */ /* 0x002fe200078e0202 */
[----:B--2---:R-:W-:-:S03]  /*1d50*/  LEA.HI R10, R66, R132, RZ, 0x4 ;  /* 0x00000084420a7211 */ /* 0x004fc600078f20ff */
[----:B------:R-:W-:Y:S01]  /*1d60*/  IMAD.SHL.U32 R11, R21, 0x8, RZ ;  /* 0x00000008150b7824 */ /* 0x000fe200078e00ff */
[----:B------:R-:W-:-:S05]  /*1d70*/  LOP3.LUT R0, R10, 0xfffffff0, RZ, 0xc0, !PT ;  /* 0xfffffff00a007812 */ /* 0x000fca00078ec0ff */
[----:B------:R-:W-:Y:S02]  /*1d80*/  IMAD.IADD R0, R132, 0x1, -R0 ;  /* 0x0000000184007824 */ /* 0x000fe400078e0a00 */
[----:B---3--:R-:W-:-:S05]  /*1d90*/  @P1 IMAD.WIDE R8, R39, 0x2, R2 ;  /* 0x0000000227081825 */ /* 0x008fca00078e0202 */
[----:B------:R1:W-:Y:S04]  /*1da0*/  @P1 LDGSTS.E.BYPASS.LTC128B.128 [R44+0x10100], [R8.64], !P3 ;  /* 0x10100000082c1fae */ /* 0x0003e8000d901d56 */
[----:B------:R2:W-:Y:S01]  /*1db0*/  @P1 LDGSTS.E.BYPASS.LTC128B.128 [R44+0x11900], [R6.64], !P6 ;  /* 0x11900000062c1fae */ /* 0x0005e2000f101d56 */
[----:B-1----:R-:W-:-:S04]  /*1dc0*/  @P1 IMAD.WIDE R8, R37, 0x2, R2 ;  /* 0x0000000225081825 */ /* 0x002fc800078e0202 */
[----:B--2---:R-:W-:Y:S01]  /*1dd0*/  @P1 IMAD.WIDE R6, R36, 0x2, R2 ;  /* 0x0000000224061825 */ /* 0x004fe200078e0202 */
[----:B------:R1:W-:Y:S04]  /*1de0*/  @P1 LDGSTS.E.BYPASS.LTC128B.128 [R44+0x13100], [R8.64], !P5 ;  /* 0x13100000082c1fae */ /* 0x0003e8000e901d56 */
[----:B------:R-:W-:Y:S04]  /*1df0*/  SHFL.IDX PT, R2, R15, 0x1, 0x181f ;  /* 0x00381f000f027f89 */ /* 0x000fe800000e0000 */
[----:B------:R2:W3:Y:S04]  /*1e00*/  SHFL.IDX PT, R3, R14, 0x1, 0x181f ;  /* 0x00381f000e037f89 */ /* 0x0004e800000e0000 */
[----:B------:R4:W-:Y:S01]  /*1e10*/  @P1 LDGSTS.E.BYPASS.LTC128B.128 [R44+0x14900], [R6.64], !P4 ;  /* 0x14900000062c1fae */ /* 0x0009e2000e101d56 */
[----:B-1----:R-:W-:-:S04]  /*1e20*/  SHF.R.S32.HI R9, RZ, 0x4, R10 ;  /* 0x00000004ff097819 */ /* 0x002fc8000001140a */
[----:B------:R-:W-:Y:S01]  /*1e30*/  LEA.HI R8, R10, R9, RZ, 0x1 ;  /* 0x000000090a087211 */ /* 0x000fe200078f08ff */
[----:B------:R-:W-:Y:S01]  /*1e40*/  IMAD.SHL.U32 R10, R19, 0x40, RZ ;  /* 0x00000040130a7824 */ /* 0x000fe200078e00ff */
[----:B--2---:R-:W-:Y:S02]  /*1e50*/  SHF.R.S32.HI R14, RZ, 0x1f, R0 ;  /* 0x0000001fff0e7819 */ /* 0x004fe40000011400 */
[----:B------:R-:W-:Y:S02]  /*1e60*/  LOP3.LUT R8, R8, 0xfffffffe, RZ, 0xc0, !PT ;  /* 0xfffffffe08087812 */ /* 0x000fe400078ec0ff */
[----:B------:R-:W-:Y:S01]  /*1e70*/  LEA.HI R14, R14, R0, RZ, 0x3 ;  /* 0x000000000e0e7211 */ /* 0x000fe200078f18ff */
[----:B----4-:R-:W-:Y:S01]  /*1e80*/  IMAD R6, R20, c[0x0][0x218], RZ ;  /* 0x0000860014067a24 */ /* 0x010fe200078e02ff */
[----:B------:R-:W-:Y:S01]  /*1e90*/  IADD3 R7, P1, R4, UR14, RZ ;  /* 0x0000000e04077c10 */ /* 0x000fe2000ff3e0ff */
[----:B------:R-:W-:Y:S01]  /*1ea0*/  IMAD.IADD R8, R9, 0x1, -R8 ;  /* 0x0000000109087824 */ /* 0x000fe200078e0a08 */
[----:B------:R-:W-:Y:S01]  /*1eb0*/  LOP3.LUT R4, R10, 0x1c0, RZ, 0xc0, !PT ;  /* 0x000001c00a047812 */ /* 0x000fe200078ec0ff */
[----:B------:R-:W-:-:S03]  /*1ec0*/  IMAD R6, R22, c[0x0][0x21c], R6 ;  /* 0x0000870016067a24 */ /* 0x000fc600078e0206 */
[----:B------:R-:W-:Y:S02]  /*1ed0*/  LOP3.LUT R10, R4, 0x8, R11, 0xf8, !PT ;  /* 0x00000008040a7812 */ /* 0x000fe400078ef80b */
[----:B------:R-:W-:Y:S02]  /*1ee0*/  IADD3.X R12, R5, UR16, R6, P1, !PT ;  /* 0x00000010050c7c10 */ /* 0x000fe40008ffe406 */
[----:B------:R-:W-:Y:S01]  /*1ef0*/  SHF.R.U32.HI R6, RZ, 0x3, R4 ;  /* 0x00000003ff067819 */ /* 0x000fe20000011604 */
[----:B---3--:R-:W-:Y:S01]  /*1f00*/  @P0 IMAD.WIDE R4, R39, 0x2, R2 ;  /* 0x0000000227040825 */ /* 0x008fe200078e0202 */
[----:B------:R-:W-:Y:S02]  /*1f10*/  LOP3.LUT R11, R14, 0xfffffff8, RZ, 0xc0, !PT ;  /* 0xfffffff80e0b7812 */ /* 0x000fe400078ec0ff */
[----:B------:R-:W-:Y:S02]  /*1f20*/  LOP3.LUT R6, R10, R6, RZ, 0x3c, !PT ;  /* 0x000000060a067212 */ /* 0x000fe400078e3cff */
[C---:B------:R-:W-:Y:S01]  /*1f30*/  LEA R17, P1, R7.reuse, c[0x0][0x1f8], 0x1 ;  /* 0x00007e0007117a11 */ /* 0x040fe200078208ff */
[----:B------:R-:W-:Y:S01]  /*1f40*/  IMAD.IADD R13, R0, 0x1, -R11 ;  /* 0x00000001000d7824 */ /* 0x000fe200078e0a0b */
[----:B------:R1:W-:Y:S01]  /*1f50*/  @P0 LDGSTS.E.BYPASS.LTC128B.128 [R44+0x11100], [R4.64], !P3 ;  /* 0x11100000042c0fae */ /* 0x0003e2000d901d56 */
[----:B------:R-:W-:Y:S01]  /*1f60*/  IMAD R0, R8, 0x200, R6 ;  /* 0x0000020008007824 */ /* 0x000fe200078e0206 */
[----:B------:R-:W-:Y:S01]  /*1f70*/  LEA.HI.X R12, R7, c[0x0][0x1fc], R12, 0x1, P1 ;  /* 0x00007f00070c7a11 */ /* 0x000fe200008f0c0c */
[----:B------:R-:W-:-:S04]  /*1f80*/  @P0 IMAD.WIDE R6, R38, 0x2, R2 ;  /* 0x0000000226060825 */ /* 0x000fc800078e0202 */
[----:B------:R-:W-:Y:S01]  /*1f90*/  IMAD.SHL.U32 R11, R8, 0x8, RZ ;  /* 0x00000008080b7824 */ /* 0x000fe200078e00ff */
[----:B------:R2:W-:Y:S01]  /*1fa0*/  @P0 LDGSTS.E.BYPASS.LTC128B.128 [R44+0x12900], [R6.64], !P6 ;  /* 0x12900000062c0fae */ /* 0x0005e2000f101d56 */
[----:B------:R-:W-:-:S04]  /*1fb0*/  @P0 IMAD.WIDE R8, R36, 0x2, R2 ;  /* 0x0000000224080825 */ /* 0x000fc800078e0202 */
[----:B------:R-:W-:Y:S02]  /*1fc0*/  IMAD.SHL.U32 R10, R13, 0x40, RZ ;  /* 0x000000400d0a7824 */ /* 0x000fe400078e00ff */
[----:B------:R-:W-:-:S03]  /*1fd0*/  IMAD.SHL.U32 R236, R0, 0x2, RZ ;  /* 0x0000000200ec7824 */ /* 0x000fc600078e00ff */
[----:B------:R-:W-:Y:S02]  /*1fe0*/  LOP3.LUT R10, R10, 0x1c0, RZ, 0xc0, !PT ;  /* 0x000001c00a0a7812 */ /* 0x000fe400078ec0ff */
[C---:B------:R-:W-:Y:S02]  /*1ff0*/  IADD3 R0, R236.reuse, 0x10100, RZ ;  /* 0x00010100ec007810 */ /* 0x040fe40007ffe0ff */
[----:B------:R-:W-:Y:S01]  /*2000*/  IADD3 R243, R236, 0x10120, RZ ;  /* 0x00010120ecf37810 */ /* 0x000fe20007ffe0ff */
[----:B-1----:R-:W-:Y:S01]  /*2010*/  @P0 IMAD.WIDE R4, R37, 0x2, R2 ;  /* 0x0000000225040825 */ /* 0x002fe200078e0202 */
[----:B------:R-:W-:Y:S02]  /*2020*/  LOP3.LUT R3, R10, 0x8, R11, 0xf8, !PT ;  /* 0x000000080a037812 */ /* 0x000fe400078ef80b */
[----:B------:R-:W-:Y:S02]  /*2030*/  SHF.R.U32.HI R2, RZ, 0x3, R10 ;  /* 0x00000003ff027819 */ /* 0x000fe4000001160a */
[----:B------:R1:W-:Y:S02]  /*2040*/  @P0 LDGSTS.E.BYPASS.LTC128B.128 [R44+0x14100], [R4.64], !P5 ;  /* 0x14100000042c0fae */ /* 0x0003e4000e901d56 */
[----:B------:R-:W-:-:S02]  /*2050*/  LOP3.LUT R2, R3, R2, RZ, 0x3c, !PT ;  /* 0x0000000203027212 */ /* 0x000fc400078e3cff */
[----:B------:R3:W-:Y:S01]  /*2060*/  @P0 LDGSTS.E.BYPASS.LTC128B.128 [R44+0x15900], [R8.64], !P4 ;  /* 0x15900000082c0fae */ /* 0x0007e2000e101d56 */
[----:B------:R-:W-:Y:S02]  /*2070*/  LOP3.LUT P0, RZ, R19, 0x2, RZ, 0xc0, !PT ;  /* 0x0000000213ff7812 */ /* 0x000fe4000780c0ff */
[----:B--2---:R-:W-:Y:S01]  /*2080*/  IADD3 R6, -R21, UR28, RZ ;  /* 0x0000001c15067c10 */ /* 0x004fe2000fffe1ff */
[----:B------:R-:W0:Y:S01]  /*2090*/  LDGDEPBAR ;  /* 0x00000000000079af */ /* 0x000e220000000000 */
[----:B------:R-:W-:Y:S02]  /*20a0*/  R2P PR, R13, 0x6 ;  /* 0x000000060d007804 */ /* 0x000fe40000000000 */
[----:B------:R-:W-:Y:S02]  /*20b0*/  ISETP.GE.AND P3, PT, R39, c[0x0][0x1d4], PT ;  /* 0x0000750027007a0c */ /* 0x000fe40003f66270 */
[----:B------:R-:W-:-:S05]  /*20c0*/  SHF.R.S32.HI R7, RZ, 0x1f, R39 ;  /* 0x0000001fff077819 */ /* 0x000fca0000011427 */
[----:B------:R-:W-:Y:S01]  /*20d0*/  @P0 IADD3 R243, R0, -0x20, RZ ;  /* 0xffffffe000f30810 */ /* 0x000fe20007ffe0ff */
[----:B------:R-:W-:Y:S01]  /*20e0*/  IMAD.MOV.U32 R0, RZ, RZ, 0x20 ;  /* 0x00000020ff007424 */ /* 0x000fe200078e00ff */
[----:B------:R-:W-:Y:S01]  /*20f0*/  ISETP.LT.OR P0, PT, R6, 0x1, P3 ;  /* 0x000000010600780c */ /* 0x000fe20001f01670 */
[----:B------:R2:W-:Y:S01]  /*2100*/  STL [R1+0x6c], R7 ;  /* 0x00006c0701007387 */ /* 0x0005e20000100800 */
[----:B------:R-:W-:Y:S02]  /*2110*/  ISETP.GT.AND P3, PT, R31, 0x2f, PT ;  /* 0x0000002f1f00780c */ /* 0x000fe40003f64270 */
[----:B------:R-:W-:Y:S02]  /*2120*/  SEL R0, R0, 0xffffffe0, !P2 ;  /* 0xffffffe000007807 */ /* 0x000fe40005000000 */
[----:B------:R-:W-:Y:S01]  /*2130*/  ISETP.GE.AND P2, PT, R29, c[0x0][0x1d4], PT ;  /* 0x000075001d007a0c */ /* 0x000fe20003f46270 */
[----:B-1----:R-:W-:Y:S02]  /*2140*/  IMAD.SHL.U32 R4, R14, 0x40, RZ ;  /* 0x000000400e047824 */ /* 0x002fe400078e00ff */
[----:B------:R-:W-:Y:S01]  /*2150*/  IMAD.MOV.U32 R5, RZ, RZ, 0x10 ;  /* 0x00000010ff057424 */ /* 0x000fe200078e00ff */
[----:B---3--:R-:W-:Y:S01]  /*2160*/  SHFL.IDX PT, R8, R17, RZ, 0x181f ;  /* 0x00181fff11087589 */ /* 0x008fe200000e0000 */
[----:B------:R-:W-:-:S04]  /*2170*/  DEPBAR.LE SB0, 0x1 ;  /* 0x000080400000791a */ /* 0x000fc80000000000 */
[----:B------:R-:W-:Y:S01]  /*2180*/  LOP3.LUT R4, R2, 0xfffffe00, R4, 0xf8, !PT ;  /* 0xfffffe0002047812 */ /* 0x000fe200078ef804 */
[----:B------:R-:W1:Y:S01]  /*2190*/  SHFL.IDX PT, R9, R12, RZ, 0x181f ;  /* 0x00181fff0c097589 */ /* 0x000e6200000e0000 */
[----:B------:R-:W-:-:S03]  /*21a0*/  SEL R5, R5, 0xfffffff0, !P1 ;  /* 0xfffffff005057807 */ /* 0x000fc60004800000 */
[----:B------:R-:W-:Y:S01]  /*21b0*/  BAR.SYNC.DEFER_BLOCKING 0x0 ;  /* 0x0000000000007b1d */ /* 0x000fe20000010000 */
[----:B------:R-:W-:Y:S01]  /*21c0*/  IMAD R220, R64, 0x400, R4 ;  /* 0x0000040040dc7824 */ /* 0x000fe200078e0204 */
[----:B------:R-:W-:Y:S02]  /*21d0*/  ISETP.GE.AND P1, PT, R30, c[0x0][0x1d4], PT ;  /* 0x000075001e007a0c */ /* 0x000fe40003f26270 */
[----:B--2---:R-:W-:Y:S02]  /*21e0*/  SHF.R.S32.HI R7, RZ, 0x1f, R36 ;  /* 0x0000001fff077819 */ /* 0x004fe40000011424 */
[C---:B------:R-:W-:Y:S01]  /*21f0*/  LEA R228, R220.reuse, 0x100, 0x1 ;  /* 0x00000100dce47811 */ /* 0x040fe200078e08ff */
[----:B------:R-:W-:-:S04]  /*2200*/  IMAD.SHL.U32 R220, R220, 0x2, RZ ;  /* 0x00000002dcdc7824 */ /* 0x000fc800078e00ff */
[--C-:B------:R-:W-:Y:S02]  /*2210*/  IMAD R224, R5, 0x2, R228.reuse ;  /* 0x0000000205e07824 */ /* 0x100fe400078e02e4 */
[C---:B------:R-:W-:Y:S02]  /*2220*/  IMAD R228, R0.reuse, 0x2, R228 ;  /* 0x0000000200e47824 */ /* 0x040fe400078e02e4 */
[----:B------:R-:W-:Y:S02]  /*2230*/  IMAD R232, R0, 0x2, R224 ;  /* 0x0000000200e87824 */ /* 0x000fe400078e02e0 */
[----:B-1----:R-:W-:Y:S01]  /*2240*/  IMAD.WIDE R2, R39, 0x2, R8 ;  /* 0x0000000227027825 */ /* 0x002fe200078e0208 */
[----:B------:R-:W1:Y:S04]  /*2250*/  LDSM.16.M88.4 R160, [R220+0x100] ;  /* 0x00010000dca0783b */ /* 0x000e680000000200 */
[----:B------:R-:W2:Y:S04]  /*2260*/  LDSM.16.M88.4 R188, [R220+0x4100] ;  /* 0x00410000dcbc783b */ /* 0x000ea80000000200 */
[----:B------:R-:W3:Y:S04]  /*2270*/  LDSM.16.M88.4 R204, [R220+0x8100] ;  /* 0x00810000dccc783b */ /* 0x000ee80000000200 */
[----:B------:R-:W4:Y:S04]  /*2280*/  LDSM.16.M88.4 R164, [R224] ;  /* 0x00000000e0a4783b */ /* 0x000f280000000200 */
[----:B------:R-:W1:Y:S04]  /*2290*/  LDSM.16.M88.4 R192, [R224+0x4000] ;  /* 0x00400000e0c0783b */ /* 0x000e680000000200 */
[----:B------:R-:W1:Y:S04]  /*22a0*/  LDSM.16.M88.4 R208, [R224+0x8000] ;  /* 0x00800000e0d0783b */ /* 0x000e680000000200 */
[----:B------:R-:W1:Y:S04]  /*22b0*/  LDSM.16.M88.4 R180, [R228] ;  /* 0x00000000e4b4783b */ /* 0x000e680000000200 */
[----:B------:R-:W1:Y:S04]  /*22c0*/  LDSM.16.M88.4 R196, [R228+0x4000] ;  /* 0x00400000e4c4783b */ /* 0x000e680000000200 */
[----:B------:R-:W1:Y:S04]  /*22d0*/  LDSM.16.M88.4 R212, [R228+0x8000] ;  /* 0x00800000e4d4783b */ /* 0x000e680000000200 */
[----:B------:R-:W1:Y:S04]  /*22e0*/  LDSM.16.M88.4 R184, [R232] ;  /* 0x00000000e8b8783b */ /* 0x000e680000000200 */
[----:B------:R-:W1:Y:S04]  /*22f0*/  LDSM.16.M88.4 R200, [R232+0x4000] ;  /* 0x00400000e8c8783b */ /* 0x000e680000000200 */
[----:B------:R-:W1:Y:S04]  /*2300*/  LDSM.16.M88.4 R216, [R232+0x8000] ;  /* 0x00800000e8d8783b */ /* 0x000e680000000200 */
[----:B------:R-:W1:Y:S04]  /*2310*/  LDSM.16.M88.4 R220, [R220+0xc100] ;  /* 0x00c10000dcdc783b */ /* 0x000e680000000200 */
[----:B------:R-:W1:Y:S04]  /*2320*/  LDSM.16.M88.4 R224, [R224+0xc000] ;  /* 0x00c00000e0e0783b */ /* 0x000e680000000200 */
[----:B------:R-:W1:Y:S04]  /*2330*/  LDSM.16.M88.4 R228, [R228+0xc000] ;  /* 0x00c00000e4e4783b */ /* 0x000e680000000200 */
[----:B------:R-:W1:Y:S04]  /*2340*/  LDSM.16.M88.4 R232, [R232+0xc000] ;  /* 0x00c00000e8e8783b */ /* 0x000e680000000200 */
[----:B------:R-:W-:Y:S06]  /*2350*/  BAR.SYNC.DEFER_BLOCKING 0x0 ;  /* 0x0000000000007b1d */ /* 0x000fec0000010000 */
[----:B------:R-:W-:-:S04]  /*2360*/  DEPBAR.LE SB0, 0x0 ;  /* 0x000080000000791a */ /* 0x000fc80000000000 */
[----:B------:R-:W-:Y:S06]  /*2370*/  BAR.SYNC.DEFER_BLOCKING 0x0 ;  /* 0x0000000000007b1d */ /* 0x000fec0000010000 */
[----:B------:R-:W1:Y:S04]  /*2380*/  LDSM.16.M88.4 R20, [R236+0x10100] ;  /* 0x01010000ec14783b */ /* 0x000e680000000200 */
        /* <DEDUP_REMOVED lines=9> */
[----:B------:R-:W-:-:S02]  /*2420*/  ISETP.LT.OR P0, PT, R6, 0x1, P1 ;  /* 0x000000010600780c */ /* 0x000fc40000f01670 */
[----:B------:R-:W-:Y:S01]  /*2430*/  ISETP.GE.AND P1, PT, R28, c[0x0][0x1d4], PT ;  /* 0x000075001c007a0c */ /* 0x000fe20003f26270 */
[----:B-----5:R-:W-:-:S10]  /*2440*/  IMAD.WIDE R2, R38, 0x2, R8 ;  /* 0x0000000226027825 */ /* 0x020fd400078e0208 */
[----:B------:R5:W-:Y:S01]  /*2450*/  LDGSTS.E.BYPASS.LTC128B.128 [R44+0x1900], [R2.64], !P0 ;  /* 0x01900000022c7fae */ /* 0x000be2000c101d56 */
[----:B------:R-:W-:Y:S01]  /*2460*/  ISETP.LT.OR P0, PT, R6, 0x1, P2 ;  /* 0x000000010600780c */ /* 0x000fe20001701670 */
[----:B-----5:R-:W-:-:S12]  /*2470*/  IMAD.WIDE R2, R37, 0x2, R8 ;  /* 0x0000000225027825 */ /* 0x020fd800078e0208 */
[----:B------:R5:W-:Y:S01]  /*2480*/  LDGSTS.E.BYPASS.LTC128B.128 [R44+0x3100], [R2.64], !P0 ;  /* 0x03100000022c7fae */ /* 0x000be2000c101d56 */
[----:B------:R-:W-:Y:S01]  /*2490*/  ISETP.LT.OR P0, PT, R6, 0x1, P1 ;  /* 0x000000010600780c */ /* 0x000fe20000f01670 */
[----:B-----5:R-:W-:-:S12]  /*24a0*/  IMAD.WIDE R2, R36, 0x2, R8 ;  /* 0x0000000224027825 */ /* 0x020fd800078e0208 */
[----:B------:R5:W-:Y:S01]  /*24b0*/  LDGSTS.E.BYPASS.LTC128B.128 [R44+0x4900], [R2.64], !P0 ;  /* 0x04900000022c7fae */ /* 0x000be2000c101d56 */
[----:B------:R-:W-:Y:S02]  /*24c0*/  ISETP.GT.AND P0, PT, R132, 0x7f, PT ;  /* 0x0000007f8400780c */ /* 0x000fe40003f04270 */
[----:B-----5:R-:W-:Y:S02]  /*24d0*/  SHF.R.S32.HI R3, RZ, 0x1f, R38 ;  /* 0x0000001fff037819 */ /* 0x020fe40000011426 */
[----:B------:R-:W-:-:S03]  /*24e0*/  SHF.R.S32.HI R2, RZ, 0x1f, R37 ;  /* 0x0000001fff027819 */ /* 0x000fc60000011425 */
[----:B------:R5:W-:Y:S04]  /*24f0*/  STL [R1+0x68], R3 ;  /* 0x0000680301007387 */ /* 0x000be80000100800 */
[----:B------:R1:W-:Y:S04]  /*2500*/  STL [R1+0x54], R2 ;  /* 0x0000540201007387 */ /* 0x0003e80000100800 */
[----:B------:R2:W-:Y:S01]  /*2510*/  STL [R1+0x50], R7 ;  /* 0x0000500701007387 */ /* 0x0005e20000100800 */
[C---:B-----5:R-:W-:Y:S02]  /*2520*/  IADD3 R3, R243.reuse, 0x800, RZ ;  /* 0x00000800f3037810 */ /* 0x060fe40007ffe0ff */
[----:B-1----:R-:W-:-:S03]  /*2530*/  IADD3 R2, R243, 0x1000, RZ ;  /* 0x00001000f3027810 */ /* 0x002fc60007ffe0ff */
[----:B------:R1:W-:Y:S04]  /*2540*/  STL [R1+0x4], R3 ;  /* 0x0000040301007387 */ /* 0x0003e80000100800 */
[----:B------:R1:W-:Y:S01]  /*2550*/  STL [R1], R2 ;  /* 0x0000000201007387 */ /* 0x0003e20000100800 */
[----:B------:R-:W-:Y:S05]  /*2560*/  @P0 BRA `(.L_x_3645) ;  /* 0x0000027000000947 */ /* 0x000fea0003800000 */
[----:B--234-:R-:W-:Y:S05]  /*2570*/  BRA.DIV ~URZ, `(.L_x_3646) ;  /* 0x000114227f007947 */ /* 0x01cfea000b800000 */
[----:B------:R2:W3:Y:S04]  /*2580*/  SHFL.IDX PT, R7, R12, 0x1, 0x181f ;  /* 0x00381f000c077f89 */ /* 0x0004e800000e0000 */
[----:B-1----:R2:W1:Y:S02]  /*2590*/  SHFL.IDX PT, R2, R17, 0x1, 0x181f ;  /* 0x00381f0011027f89 */ /* 0x00246400000e0000 */
.L_x_3702:
[----:B------:R-:W4:Y:S04]  /*25a0*/  LDL R8, [R1+0x38] ;  /* 0x0000380001087983 */ /* 0x000f280000100800 */
[----:B------:R-:W5:Y:S04]  /*25b0*/  LDL R9, [R1+0x54] ;  /* 0x0000540001097983 */ /* 0x000f680000100800 */
[----:B--2---:R-:W2:Y:S04]  /*25c0*/  LDL R14, [R1+0x8] ;  /* 0x00000800010e7983 */ /* 0x004ea80000100800 */
[----:B---3--:R-:W3:Y:S04]  /*25d0*/  LDL R15, [R1+0x34] ;  /* 0x00003400010f7983 */ /* 0x008ee80000100800 */
[----:B------:R-:W2:Y:S01]  /*25e0*/  LDL R16, [R1+0x50] ;  /* 0x0000500001107983 */ /* 0x000ea20000100800 */
[----:B------:R-:W-:-:S02]  /*25f0*/  SHF.R.S32.HI R10, RZ, 0x1f, R30 ;  /* 0x0000001fff0a7819 */ /* 0x000fc4000001141e */
[----:B------:R-:W-:Y:S02]  /*2600*/  SHF.R.S32.HI R11, RZ, 0x1f, R30 ;  /* 0x0000001fff0b7819 */ /* 0x000fe4000001141e */
[-C--:B------:R-:W-:Y:S02]  /*2610*/  LEA.HI R10, R10, R30.reuse, RZ, 0x3 ;  /* 0x0000001e0a0a7211 */ /* 0x080fe400078f18ff */
[----:B------:R-:W-:Y:S02]  /*2620*/  LEA.HI R11, R11, R30, RZ, 0x3 ;  /* 0x0000001e0b0b7211 */ /* 0x000fe400078f18ff */
[----:B------:R-:W-:Y:S02]  /*2630*/  LOP3.LUT R10, R10, 0xfffffff8, RZ, 0xc0, !PT ;  /* 0xfffffff80a0a7812 */ /* 0x000fe400078ec0ff */
[----:B------:R-:W-:Y:S02]  /*2640*/  LOP3.LUT R11, R11, 0xfffffff8, RZ, 0xc0, !PT ;  /* 0xfffffff80b0b7812 */ /* 0x000fe400078ec0ff */
[----:B-1----:R-:W-:-:S02]  /*2650*/  LEA R12, P0, R10, R2, 0x1 ;  /* 0x000000020a0c7211 */ /* 0x002fc400078008ff */
[----:B------:R-:W-:Y:S01]  /*2660*/  SHF.R.S32.HI R11, RZ, 0x1f, R11 ;  /* 0x0000001fff0b7819 */ /* 0x000fe2000001140b */
[C---:B------:R-:W-:Y:S02]  /*2670*/  IMAD.SHL.U32 R3, R19.reuse, 0x8, RZ ;  /* 0x0000000813037824 */ /* 0x040fe400078e00ff */
[----:B------:R-:W-:Y:S01]  /*2680*/  IMAD.SHL.U32 R17, R19, 0x8, RZ ;  /* 0x0000000813117824 */ /* 0x000fe200078e00ff */
[----:B------:R-:W-:-:S04]  /*2690*/  LEA.HI.X R13, R10, R7, R11, 0x1, P0 ;  /* 0x000000070a0d7211 */ /* 0x000fc800000f0c0b */
[----:B------:R-:W-:Y:S02]  /*26a0*/  SHF.R.S32.HI R17, RZ, 0x1f, R17 ;  /* 0x0000001fff117819 */ /* 0x000fe40000011411 */
[----:B----4-:R-:W-:-:S04]  /*26b0*/  LEA R10, P0, R8, R2, 0x1 ;  /* 0x00000002080a7211 */ /* 0x010fc800078008ff */
[----:B-----5:R-:W-:Y:S02]  /*26c0*/  LEA.HI.X R11, R8, R7, R9, 0x1, P0 ;  /* 0x00000007080b7211 */ /* 0x020fe400000f0c09 */
[----:B------:R-:W-:-:S04]  /*26d0*/  LEA R8, P0, R3, R2, 0x1 ;  /* 0x0000000203087211 */ /* 0x000fc800078008ff */
[C---:B------:R-:W-:Y:S02]  /*26e0*/  LEA.HI.X R9, R3.reuse, R7, R17, 0x1, P0 ;  /* 0x0000000703097211 */ /* 0x040fe400000f0c11 */
[----:B------:R-:W-:-:S04]  /*26f0*/  ISETP.GE.AND P0, PT, R3, c[0x0][0x1d4], PT ;  /* 0x0000750003007a0c */ /* 0x000fc80003f06270 */
[----:B------:R-:W-:-:S13]  /*2700*/  ISETP.LT.OR P0, PT, R6, 0x21, P0 ;  /* 0x000000210600780c */ /* 0x000fda0000701670 */
[----:B------:R-:W-:Y:S01]  /*2710*/  @!PT LDS RZ, [RZ] ;  /* 0x00000000fffff984 */ /* 0x000fe20000000800 */
[----:B------:R-:W-:Y:S01]  /*2720*/  @!PT LDS RZ, [RZ] ;  /* 0x00000000fffff984 */ /* 0x000fe20000000800 */
[----:B------:R-:W-:Y:S01]  /*2730*/  @!PT LDS RZ, [RZ] ;  /* 0x00000000fffff984 */ /* 0x000fe20000000800 */
[----:B--2---:R1:W-:Y:S01]  /*2740*/  LDGSTS.E.BYPASS.LTC128B.128 [R14+0x1100], [R8.64], !P0 ;  /* 0x01100000080e7fae */ /* 0x0043e2000c101d56 */
[----:B---3--:R-:W-:-:S04]  /*2750*/  LEA R2, P0, R15, R2, 0x1 ;  /* 0x000000020f027211 */ /* 0x008fc800078008ff */
        /* <DEDUP_REMOVED lines=8> */
.L_x_3645:
[----:B--234-:R-:W-:Y:S05]  /*27e0*/  BSYNC B0 ;  /* 0x0000000000007941 */ /* 0x01cfea0003800000 */
.L_x_3644:
[----:B-1----:R-:W-:Y:S01]  /*27f0*/  IMAD.MOV.U32 R2, RZ, RZ, 0x40 ;  /* 0x00000040ff027424 */ /* 0x002fe200078e00ff */
[----:B------:R-:W-:Y:S01]  /*2800*/  LOP3.LUT P0, RZ, R19, 0x4, RZ, 0xc0, !PT ;  /* 0x0000000413ff7812 */ /* 0x000fe2000780c0ff */
[----:B------:R-:W0:Y:S01]  /*2810*/  LDGDEPBAR ;  /* 0x00000000000079af */ /* 0x000e220000000000 */
[----:B------:R-:W-:Y:S01]  /*2820*/  WARPSYNC 0xffffffff ;  /* 0xffffffff00007948 */ /* 0x000fe20003800000 */
[C---:B------:R-:W-:Y:S01]  /*2830*/  HMMA.16816.F32.BF16 R8, R160.reuse, R22, RZ ;  /* 0x00000016a008723c */ /* 0x040fe200000418ff */
[----:B------:R-:W-:Y:S01]  /*2840*/  SEL R2, R2, 0xffffffc0, !P0 ;  /* 0xffffffc002027807 */ /* 0x000fe20004000000 */
[----:B------:R-:W-:Y:S01]  /*2850*/  LDSM.16.M88.4 R60, [R243+0x5800] ;  /* 0x00580000f33c783b */ /* 0x000fe20000000200 */
[----:B------:R-:W-:Y:S01]  /*2860*/  UISETP.GT.AND UP0, UPT, UR4, UR8, UPT ;  /* 0x000000080400728c */ /* 0x000fe2000bf04270 */
[C---:B------:R-:W-:Y:S02]  /*2870*/  IADD3 R252, R243.reuse, 0x1800, RZ ;  /* 0x00001800f3fc7810 */ /* 0x040fe40007ffe0ff */
[--C-:B------:R-:W-:Y:S01]  /*2880*/  IMAD.IADD R242, R236, 0x1, R2.reuse ;  /* 0x00000001ecf27824 */ /* 0x100fe200078e0202 */
[C---:B------:R-:W-:Y:S01]  /*2890*/  IADD3 R251, R243.reuse, 0x2000, RZ ;  /* 0x00002000f3fb7810 */ /* 0x040fe20007ffe0ff */
[----:B------:R-:W-:Y:S01]  /*28a0*/  HMMA.16816.F32.BF16 R12, R160, R20, RZ ;  /* 0x00000014a00c723c */ /* 0x000fe200000418ff */
[C---:B------:R-:W-:Y:S01]  /*28b0*/  IMAD.IADD R239, R243.reuse, 0x1, R2 ;  /* 0x00000001f3ef7824 */ /* 0x040fe200078e0202 */
[----:B------:R-:W-:Y:S01]  /*28c0*/  PLOP3.LUT P0, PT, PT, PT, UP0, 0x40, 0x0 ;  /* 0x000000000000781c */ /* 0x000fe20003f0e808 */
[----:B------:R-:W1:Y:S01]  /*28d0*/  LDSM.16.M88.4 R36, [R242+0x10100] ;  /* 0x01010000f224783b */ /* 0x000e620000000200 */
[----:B------:R-:W-:-:S02]  /*28e0*/  IADD3 R250, R243, 0x2800, RZ ;  /* 0x00002800f3fa7810 */ /* 0x000fc40007ffe0ff */
[C---:B------:R-:W-:Y:S01]  /*28f0*/  IADD3 R249, R243.reuse, 0x3000, RZ ;  /* 0x00003000f3f97810 */ /* 0x040fe20007ffe0ff */
[----:B------:R-:W2:Y:S01]  /*2900*/  LDSM.16.M88.4 R44, [R242+0x10900] ;  /* 0x01090000f22c783b */ /* 0x000ea20000000200 */
[C---:B------:R-:W-:Y:S01]  /*2910*/  HMMA.16816.F32.BF16 R16, R160.reuse, R24, RZ ;  /* 0x00000018a010723c */ /* 0x040fe200000418ff */
[C---:B------:R-:W-:Y:S02]  /*2920*/  IADD3 R248, R243.reuse, 0x3800, RZ ;  /* 0x00003800f3f87810 */ /* 0x040fe40007ffe0ff */
[----:B------:R-:W3:Y:S01]  /*2930*/  LDSM.16.M88.4 R52, [R242+0x11100] ;  /* 0x01110000f234783b */ /* 0x000ee20000000200 */
[C---:B------:R-:W-:Y:S02]  /*2940*/  IADD3 R247, R243.reuse, 0x4000, RZ ;  /* 0x00004000f3f77810 */ /* 0x040fe40007ffe0ff */
[C---:B------:R-:W-:Y:S02]  /*2950*/  IADD3 R246, R243.reuse, 0x4800, RZ ;  /* 0x00004800f3f67810 */ /* 0x040fe40007ffe0ff */
[----:B------:R-:W-:Y:S01]  /*2960*/  HMMA.16816.F32.BF16 R20, R160, R26, RZ ;  /* 0x0000001aa014723c */ /* 0x000fe200000418ff */
[----:B------:R-:W-:-:S02]  /*2970*/  IADD3 R245, R243, 0x5000, RZ ;  /* 0x00005000f3f57810 */ /* 0x000fc40007ffe0ff */
[----:B------:R-:W-:-:S05]  /*2980*/  IADD3 R244, R243, 0x5800, RZ ;  /* 0x00005800f3f47810 */ /* 0x000fca0007ffe0ff */
[C---:B------:R-:W-:Y:S08]  /*2990*/  HMMA.16816.F32.BF16 R24, R160.reuse, R32, RZ ;  /* 0x00000020a018723c */ /* 0x040ff000000418ff */
[----:B------:R-:W-:Y:S08]  /*29a0*/  HMMA.16816.F32.BF16 R32, R160, R34, RZ ;  /* 0x00000022a020723c */ /* 0x000ff000000418ff */
[C---:B------:R-:W-:Y:S08]  /*29b0*/  HMMA.16816.F32.BF16 R8, R164.reuse, R42, R8 ;  /* 0x0000002aa408723c */ /* 0x040ff00000041808 */
[C---:B------:R-:W-:Y:S01]  /*29c0*/  HMMA.16816.F32.BF16 R12, R164.reuse, R40, R12 ;  /* 0x00000028a40c723c */ /* 0x040fe2000004180c */
[----:B------:R-:W4:Y:S07]  /*29d0*/  LDSM.16.M88.4 R40, [R239] ;  /* 0x00000000ef28783b */ /* 0x000f2e0000000200 */
[C---:B------:R-:W-:Y:S08]  /*29e0*/  HMMA.16816.F32.BF16 R16, R164.reuse, R48, R16 ;  /* 0x00000030a410723c */ /* 0x040ff00000041810 */
[C---:B------:R-:W-:Y:S01]  /*29f0*/  HMMA.16816.F32.BF16 R20, R164.reuse, R50, R20 ;  /* 0x00000032a414723c */ /* 0x040fe20000041814 */
[----:B------:R-:W5:Y:S07]  /*2a00*/  LDSM.16.M88.4 R48, [R239+0x800] ;  /* 0x00080000ef30783b */ /* 0x000f6e0000000200 */
[C---:B------:R-:W-:Y:S08]  /*2a10*/  HMMA.16816.F32.BF16 R24, R164.reuse, R56, R24 ;  /* 0x00000038a418723c */ /* 0x040ff00000041818 */
[----:B------:R-:W-:Y:S01]  /*2a20*/  HMMA.16816.F32.BF16 R32, R164, R58, R32 ;  /* 0x0000003aa420723c */ /* 0x000fe20000041820 */
[----:B------:R-:W4:Y:S07]  /*2a30*/  LDSM.16.M88.4 R56, [R239+0x1000] ;  /* 0x00100000ef38783b */ /* 0x000f2e0000000200 */
[C---:B-1----:R-:W-:Y:S08]  /*2a40*/  HMMA.16816.F32.BF16 R8, R180.reuse, R38, R8 ;  /* 0x00000026b408723c */ /* 0x042ff00000041808 */
[C---:B------:R-:W-:Y:S01]  /*2a50*/  HMMA.16816.F32.BF16 R28, R180.reuse, R36, R12 ;  /* 0x00000024b41c723c */ /* 0x040fe2000004180c */
[----:B------:R-:W1:Y:S04]  /*2a60*/  LDSM.16.M88.4 R12, [R236+0x11900] ;  /* 0x01190000ec0c783b */ /* 0x000e680000000200 */
[----:B------:R-:W-:Y:S03]  /*2a70*/  LDSM.16.M88.4 R36, [R243+0x1800] ;  /* 0x00180000f324783b */ /* 0x000fe60000000200 */
        /* <DEDUP_REMOVED lines=8> */
[----:B------:R-:W-:Y:S07]  /*2b00*/  LDSM.16.M88.4 R40, [R242+0x12100] ;  /* 0x01210000f228783b */ /* 0x000fee0000000200 */
[C---:B-----5:R-:W-:Y:S08]  /*2b10*/  HMMA.16816.F32.BF16 R16, R184.reuse, R48, R16 ;  /* 0x00000030b810723c */ /* 0x060ff00000041810 */
[C---:B------:R-:W-:Y:S01]  /*2b20*/  HMMA.16816.F32.BF16 R20, R184.reuse, R50, R20 ;  /* 0x00000032b814723c */ /* 0x040fe20000041814 */
[----:B------:R-:W4:Y:S07]  /*2b30*/  LDSM.16.M88.4 R48, [R243+0x2000] ;  /* 0x00200000f330783b */ /* 0x000f2e0000000200 */
[C---:B------:R-:W-:Y:S08]  /*2b40*/  HMMA.16816.F32.BF16 R24, R184.reuse, R56, R24 ;  /* 0x00000038b818723c */ /* 0x040ff00000041818 */
[----:B------:R-:W-:Y:S01]  /*2b50*/  HMMA.16816.F32.BF16 R32, R184, R58, R32 ;  /* 0x0000003ab820723c */ /* 0x000fe20000041820 */
[----:B------:R-:W5:Y:S07]  /*2b60*/  LDSM.16.M88.4 R56, [R243+0x2800] ;  /* 0x00280000f338783b */ /* 0x000f6e0000000200 */
[C---:B-1----:R-:W-:Y:S08]  /*2b70*/  HMMA.16816.F32.BF16 R8, R188.reuse, R14, R8 ;  /* 0x0000000ebc08723c */ /* 0x042ff00000041808 */
[C---:B------:R-:W-:Y:S01]  /*2b80*/  HMMA.16816.F32.BF16 R28, R188.reuse, R12, R28 ;  /* 0x0000000cbc1c723c */ /* 0x040fe2000004181c */
[----:B------:R-:W1:Y:S07]  /*2b90*/  LDSM.16.M88.4 R12, [R242+0x11900] ;  /* 0x01190000f20c783b */ /* 0x000e6e0000000200 */
[C---:B--2---:R-:W-:Y:S08]  /*2ba0*/  HMMA.16816.F32.BF16 R16, R188.reuse, R44, R16 ;  /* 0x0000002cbc10723c */ /* 0x044ff00000041810 */
[C---:B------:R-:W-:Y:S01]  /*2bb0*/  HMMA.16816.F32.BF16 R20, R188.reuse, R46, R20 ;  /* 0x0000002ebc14723c */ /* 0x040fe20000041814 */
[----:B------:R-:W-:Y:S07]  /*2bc0*/  LDSM.16.M88.4 R44, [R239+0x2000] ;  /* 0x00200000ef2c783b */ /* 0x000fee0000000200 */
[C---:B---3--:R-:W-:Y:S08]  /*2bd0*/  HMMA.16816.F32.BF16 R24, R188.reuse, R52, R24 ;  /* 0x00000034bc18723c */ /* 0x048ff00000041818 */
[----:B------:R-:W-:Y:S01]  /*2be0*/  HMMA.16816.F32.BF16 R32, R188, R54, R32 ;  /* 0x00000036bc20723c */ /* 0x000fe20000041820 */
[----:B------:R-:W2:Y:S07]  /*2bf0*/  LDSM.16.M88.4 R52, [R242+0x12900] ;  /* 0x01290000f234783b */ /* 0x000eae0000000200 */
[C---:B------:R-:W-:Y:S08]  /*2c00*/  HMMA.16816.F32.BF16 R8, R192.reuse, R38, R8 ;  /* 0x00000026c008723c */ /* 0x040ff00000041808 */
[C---:B------:R-:W-:Y:S01]  /*2c10*/  HMMA.16816.F32.BF16 R28, R192.reuse, R36, R28 ;  /* 0x00000024c01c723c */ /* 0x040fe2000004181c */
[----:B------:R-:W3:Y:S07]  /*2c20*/  LDSM.16.M88.4 R36, [R239+0x1800] ;  /* 0x00180000ef24783b */ /* 0x000eee0000000200 */
[C---:B----4-:R-:W-:Y:S08]  /*2c30*/  HMMA.16816.F32.BF16 R16, R192.reuse, R48, R16 ;  /* 0x00000030c010723c */ /* 0x050ff00000041810 */
[C---:B------:R-:W-:Y:S01]  /*2c40*/  HMMA.16816.F32.BF16 R20, R192.reuse, R50, R20 ;  /* 0x00000032c014723c */ /* 0x040fe20000041814 */
[----:B------:R-:W-:Y:S07]  /*2c50*/  LDSM.16.M88.4 R48, [R236+0x14100] ;  /* 0x01410000ec30783b */ /* 0x000fee0000000200 */
[C---:B-----5:R-:W-:Y:S08]  /*2c60*/  HMMA.16816.F32.BF16 R24, R192.reuse, R56, R24 ;  /* 0x00000038c018723c */ /* 0x060ff00000041818 */
[----:B------:R-:W-:Y:S01]  /*2c70*/  HMMA.16816.F32.BF16 R32, R192, R58, R32 ;  /* 0x0000003ac020723c */ /* 0x000fe20000041820 */
[----:B------:R-:W4:Y:S07]  /*2c80*/  LDSM.16.M88.4 R56, [R239+0x2800] ;  /* 0x00280000ef38783b */ /* 0x000f2e0000000200 */
[C---:B-1----:R-:W-:Y:S08]  /*2c90*/  HMMA.16816.F32.BF16 R8, R196.reuse, R14, R8 ;  /* 0x0000000ec408723c */ /* 0x042ff00000041808 */
[C---:B------:R-:W-:Y:S01]  /*2ca0*/  HMMA.16816.F32.BF16 R28, R196.reuse, R12, R28 ;  /* 0x0000000cc41c723c */ /* 0x040fe2000004181c */
[----:B------:R-:W1:Y:S07]  /*2cb0*/  LDSM.16.M88.4 R12, [R236+0x13100] ;  /* 0x01310000ec0c783b */ /* 0x000e6e0000000200 */
[C---:B------:R-:W-:Y:S08]  /*2cc0*/  HMMA.16816.F32.BF16 R16, R196.reuse, R40, R16 ;  /* 0x00000028c410723c */ /* 0x040ff00000041810 */
[C---:B------:R-:W-:Y:S01]  /*2cd0*/  HMMA.16816.F32.BF16 R20, R196.reuse, R42, R20 ;  /* 0x0000002ac414723c */ /* 0x040fe20000041814 */
[----:B------:R-:W5:Y:S07]  /*2ce0*/  LDSM.16.M88.4 R40, [R236+0x13900] ;  /* 0x01390000ec28783b */ /* 0x000f6e0000000200 */
[C---:B--2---:R-:W-:Y:S08]  /*2cf0*/  HMMA.16816.F32.BF16 R24, R196.reuse, R52, R24 ;  /* 0x00000034c418723c */ /* 0x044ff00000041818 */
[----:B------:R-:W-:Y:S01]  /*2d00*/  HMMA.16816.F32.BF16 R32, R196, R54, R32 ;  /* 0x00000036c420723c */ /* 0x000fe20000041820 */
[----:B------:R-:W-:Y:S07]  /*2d10*/  LDSM.16.M88.4 R52, [R243+0x4000] ;  /* 0x00400000f334783b */ /* 0x000fee0000000200 */
[C---:B---3--:R-:W-:Y:S08]  /*2d20*/  HMMA.16816.F32.BF16 R8, R200.reuse, R38, R8 ;  /* 0x00000026c808723c */ /* 0x048ff00000041808 */
[C---:B------:R-:W-:Y:S01]  /*2d30*/  HMMA.16816.F32.BF16 R28, R200.reuse, R36, R28 ;  /* 0x00000024c81c723c */ /* 0x040fe2000004181c */
[----:B------:R-:W2:Y:S07]  /*2d40*/  LDSM.16.M88.4 R36, [R243+0x3000] ;  /* 0x00300000f324783b */ /* 0x000eae0000000200 */
[C---:B------:R-:W-:Y:S08]  /*2d50*/  HMMA.16816.F32.BF16 R16, R200.reuse, R44, R16 ;  /* 0x0000002cc810723c */ /* 0x040ff00000041810 */
        /* <DEDUP_REMOVED lines=13> */
[----:B------:R-:W5:Y:S07]  /*2e30*/  LDSM.16.M88.4 R48, [R242+0x14100] ;  /* 0x01410000f230783b */ /* 0x000f6e0000000200 */
        /* <DEDUP_REMOVED lines=8> */
[----:B------:R-:W-:Y:S07]  /*2ec0*/  LDSM.16.M88.4 R52, [R236+0x15900] ;  /* 0x01590000ec34783b */ /* 0x000fee0000000200 */
[C---:B-1----:R-:W-:Y:S08]  /*2ed0*/  HMMA.16816.F32.BF16 R8, R212.reuse, R14, R8 ;  /* 0x0000000ed408723c */ /* 0x042ff00000041808 */
[C---:B------:R-:W-:Y:S08]  /*2ee0*/  HMMA.16816.F32.BF16 R28, R212.reuse, R12, R28 ;  /* 0x0000000cd41c723c */ /* 0x040ff0000004181c */
[C---:B----4-:R-:W-:Y:S08]  /*2ef0*/  HMMA.16816.F32.BF16 R16, R212.reuse, R40, R16 ;  /* 0x00000028d410723c */ /* 0x050ff00000041810 */
[C---:B------:R-:W-:Y:S01]  /*2f00*/  HMMA.16816.F32.BF16 R20, R212.reuse, R42, R20 ;  /* 0x0000002ad414723c */ /* 0x040fe20000041814 */
[----:B------:R-:W1:Y:S07]  /*2f10*/  LDSM.16.M88.4 R40, [R236+0x14900] ;  /* 0x01490000ec28783b */ /* 0x000e6e0000000200 */
[C---:B-----5:R-:W-:Y:S08]  /*2f20*/  HMMA.16816.F32.BF16 R24, R212.reuse, R48, R24 ;  /* 0x00000030d418723c */ /* 0x060ff00000041818 */
        /* <DEDUP_REMOVED lines=12> */
[C---:B------:R-:W-:Y:S01]  /*2ff0*/  HMMA.16816.F32.BF16 R28, R220.reuse, R40, R28 ;  /* 0x00000028dc1c723c */ /* 0x040fe2000004181c */
[----:B------:R-:W-:Y:S07]  /*3000*/  LDSM.16.M88.4 R40, [R239+0x5000] ;  /* 0x00500000ef28783b */ /* 0x000fee0000000200 */
[C---:B----4-:R-:W-:Y:S08]  /*3010*/  HMMA.16816.F32.BF16 R12, R220.reuse, R48, R8 ;  /* 0x00000030dc0c723c */ /* 0x050ff00000041808 */
[C---:B------:R-:W-:Y:S01]  /*3020*/  HMMA.16816.F32.BF16 R8, R220.reuse, R50, R20 ;  /* 0x00000032dc08723c */ /* 0x040fe20000041814 */
[----:B------:R-:W1:Y:S07]  /*3030*/  LDSM.16.M88.4 R48, [R242+0x14900] ;  /* 0x01490000f230783b */ /* 0x000e6e0000000200 */
[C---:B------:R-:W-:Y:S08]  /*3040*/  HMMA.16816.F32.BF16 R24, R220.reuse, R52, R24 ;  /* 0x00000034dc18723c */ /* 0x040ff00000041818 */
[----:B------:R-:W-:Y:S01]  /*3050*/  HMMA.16816.F32.BF16 R32, R220, R54, R32 ;  /* 0x00000036dc20723c */ /* 0x000fe20000041820 */
[----:B------:R-:W4:Y:S07]  /*3060*/  LDSM.16.M88.4 R52, [R242+0x15100] ;  /* 0x01510000f234783b */ /* 0x000f2e0000000200 */
[C---:B--2---:R-:W-:Y:S08]  /*3070*/  HMMA.16816.F32.BF16 R20, R224.reuse, R38, R16 ;  /* 0x00000026e014723c */ /* 0x044ff00000041810 */
[C---:B------:R-:W-:Y:S01]  /*3080*/  HMMA.16816.F32.BF16 R28, R224.reuse, R36, R28 ;  /* 0x00000024e01c723c */ /* 0x040fe2000004181c */
[----:B------:R-:W-:Y:S07]  /*3090*/  LDSM.16.M88.4 R36, [R239+0x5800] ;  /* 0x00580000ef24783b */ /* 0x000fee0000000200 */
[C---:B---3--:R-:W-:Y:S08]  /*30a0*/  HMMA.16816.F32.BF16 R16, R224.reuse, R44, R12 ;  /* 0x0000002ce010723c */ /* 0x048ff0000004180c */
[----:B------:R-:W-:Y:S01]  /*30b0*/  HMMA.16816.F32.BF16 R12, R224, R46, R8 ;  /* 0x0000002ee00c723c */ /* 0x000fe20000041808 */
[----:B------:R-:W2:Y:S01]  /*30c0*/  LDSM.16.M88.4 R44, [R239+0x4800] ;  /* 0x00480000ef2c783b */ /* 0x000ea20000000200 */
[----:B------:R-:W-:-:S06]  /*30d0*/  DEPBAR.LE SB0, 0x0 ;  /* 0x000080000000791a */ /* 0x000fcc0000000000 */
[C---:B------:R-:W-:Y:S08]  /*30e0*/  HMMA.16816.F32.BF16 R8, R224.reuse, R60, R24 ;  /* 0x0000003ce008723c */ /* 0x040ff00000041818 */
[----:B------:R-:W-:Y:S08]  /*30f0*/  HMMA.16816.F32.BF16 R32, R224, R62, R32 ;  /* 0x0000003ee020723c */ /* 0x000ff00000041820 */
[C---:B-1----:R-:W-:Y:S08]  /*3100*/  HMMA.16816.F32.BF16 R24, R228.reuse, R50, R20 ;  /* 0x00000032e418723c */ /* 0x042ff00000041814 */
[C---:B------:R-:W-:Y:S08]  /*3110*/  HMMA.16816.F32.BF16 R28, R228.reuse, R48, R28 ;  /* 0x00000030e41c723c */ /* 0x040ff0000004181c */
[C---:B----4-:R-:W-:Y:S08]  /*3120*/  HMMA.16816.F32.BF16 R20, R228.reuse, R52, R16 ;  /* 0x00000034e414723c */ /* 0x050ff00000041810 */
[C---:B------:R-:W-:Y:S08]  /*3130*/  HMMA.16816.F32.BF16 R16, R228.reuse, R54, R12 ;  /* 0x00000036e410723c */ /* 0x040ff0000004180c */
[C---:B------:R-:W-:Y:S08]  /*3140*/  HMMA.16816.F32.BF16 R12, R228.reuse, R56, R8 ;  /* 0x00000038e40c723c */ /* 0x040ff00000041808 */
[----:B------:R-:W-:Y:S08]  /*3150*/  HMMA.16816.F32.BF16 R8, R228, R58, R32 ;  /* 0x0000003ae408723c */ /* 0x000ff00000041820 */
[C---:B--2---:R-:W-:Y:S08]  /*3160*/  HMMA.16816.F32.BF16 R32, R232.reuse, R44, R28 ;  /* 0x0000002ce820723c */ /* 0x044ff0000004181c */
[C---:B------:R-:W-:Y:S08]  /*3170*/  HMMA.16816.F32.BF16 R44, R232.reuse, R46, R24 ;  /* 0x0000002ee82c723c */ /* 0x040ff00000041818 */
[C---:B------:R-:W-:Y:S08]  /*3180*/  HMMA.16816.F32.BF16 R28, R232.reuse, R40, R20 ;  /* 0x00000028e81c723c */ /* 0x040ff00000041814 */
[C---:B------:R-:W-:Y:S08]  /*3190*/  HMMA.16816.F32.BF16 R24, R232.reuse, R36, R12 ;  /* 0x00000024e818723c */ /* 0x040ff0000004180c */
[C---:B------:R-:W-:Y:S08]  /*31a0*/  HMMA.16816.F32.BF16 R40, R232.reuse, R42, R16 ;  /* 0x0000002ae828723c */ /* 0x040ff00000041810 */
[----:B------:R-:W-:Y:S01]  /*31b0*/  HMMA.16816.F32.BF16 R36, R232, R38, R8 ;  /* 0x00000026e824723c */ /* 0x000fe20000041808 */
[----:B------:R-:W-:Y:S06]  /*31c0*/  BAR.SYNC.DEFER_BLOCKING 0x0 ;  /* 0x0000000000007b1d */ /* 0x000fec0000010000 */
[----:B------:R-:W-:Y:S05]  /*31d0*/  @P0 BRA `(.L_x_3647) ;  /* 0x0000060000000947 */ /* 0x000fea0003800000 */
[----:B------:R-:W2:Y:S04]  /*31e0*/  LDL R3, [R1+0x6c] ;  /* 0x00006c0001037983 */ /* 0x000ea80000100800 */
[----:B------:R-:W3:Y:S04]  /*31f0*/  LDL R6, [R1+0x68] ;  /* 0x0000680001067983 */ /* 0x000ee80000100800 */
[----:B------:R-:W4:Y:S04]  /*3200*/  LDL R7, [R1+0x60] ;  /* 0x0000600001077983 */ /* 0x000f280000100800 */
[----:B------:R-:W1:Y:S01]  /*3210*/  S2R R75, SR_TID.X ;  /* 0x00000000004b7919 */ /* 0x000e620000002100 */
[----:B------:R-:W-:-:S02]  /*3220*/  IMAD.MOV.U32 R74, RZ, RZ, c[0x0][0x2b8] ;  /* 0x0000ae00ff4a7624 */ /* 0x000fc400078e00ff */
[----:B------:R-:W-:Y:S01]  /*3230*/  IMAD.U32 R2, RZ, RZ, UR10 ;  /* 0x0000000aff027e24 */ /* 0x000fe2000f8e00ff */
[----:B------:R2:W5:Y:S02]  /*3240*/  LDL R71, [R1+0x54] ;  /* 0x0000540001477983 */ /* 0x0005640000100800 */
[----:B------:R-:W-:Y:S02]  /*3250*/  ISETP.NE.AND P1, PT, R74, 0x1, PT ;  /* 0x000000014a00780c */ /* 0x000fe40003f25270 */
[----:B------:R2:W5:Y:S04]  /*3260*/  LDL R67, [R1+0x8] ;  /* 0x0000080001437983 */ /* 0x0005680000100800 */
[----:B------:R2:W5:Y:S04]  /*3270*/  LDL R68, [R1+0x34] ;  /* 0x0000340001447983 */ /* 0x0005680000100800 */
[----:B------:R2:W5:Y:S04]  /*3280*/  LDL R69, [R1+0x50] ;  /* 0x0000500001457983 */ /* 0x0005680000100800 */
[----:B------:R2:W5:Y:S01]  /*3290*/  LDL R70, [R1+0x38] ;  /* 0x0000380001467983 */ /* 0x0005620000100800 */
[----:B-1----:R-:W-:-:S02]  /*32a0*/  LEA.HI R72, R66, R75, RZ, 0x3 ;  /* 0x0000004b42487211 */ /* 0x002fc400078f18ff */
[----:B------:R-:W-:Y:S02]  /*32b0*/  LEA.HI R73, R66, R75, RZ, 0x3 ;  /* 0x0000004b42497211 */ /* 0x000fe400078f18ff */
[----:B------:R-:W-:Y:S02]  /*32c0*/  LOP3.LUT R72, R72, 0xfffffff8, RZ, 0xc0, !PT ;  /* 0xfffffff848487812 */ /* 0x000fe400078ec0ff */
[----:B------:R-:W-:-:S03]  /*32d0*/  SHF.R.S32.HI R73, RZ, 0x3, R73 ;  /* 0x00000003ff497819 */ /* 0x000fc60000011449 */
[----:B------:R-:W-:-:S04]  /*32e0*/  IMAD.IADD R72, R75, 0x1, -R72 ;  /* 0x000000014b487824 */ /* 0x000fc800078e0a48 */
[----:B------:R-:W-:-:S05]  /*32f0*/  IMAD R72, R72, 0x20, R73 ;  /* 0x0000002048487824 */ /* 0x000fca00078e0249 */
[----:B------:R-:W-:Y:S01]  /*3300*/  IADD3 R2, R72, UR17, R2 ;  /* 0x0000001148027c10 */ /* 0x000fe2000fffe002 */
[----:B------:R-:W-:Y:S02]  /*3310*/  IMAD.MOV.U32 R9, RZ, RZ, RZ ;  /* 0x000000ffff097224 */ /* 0x000fe400078e00ff */
[----:B--2---:R-:W-:Y:S01]  /*3320*/  IMAD.MOV.U32 R75, RZ, RZ, R3 ;  /* 0x000000ffff4b7224 */ /* 0x004fe200078e0003 */
[----:B------:R-:W-:Y:S01]  /*3330*/  IADD3 R3, R2, -0x30, RZ ;  /* 0xffffffd002037810 */ /* 0x000fe20007ffe0ff */
[----:B---3--:R-:W-:-:S04]  /*3340*/  IMAD.MOV.U32 R73, RZ, RZ, R6 ;  /* 0x000000ffff497224 */ /* 0x008fc800078e0006 */
[----:B------:R-:W-:-:S04]  /*3350*/  @P1 IMAD.HI.U32 R6, R3, c[0x0][0x2bc], RZ ;  /* 0x0000af0003061a27 */ /* 0x000fc800078e00ff */
[----:B------:R-:W-:Y:S01]  /*3360*/  IMAD.MOV.U32 R2, RZ, RZ, R3 ;  /* 0x000000ffff027224 */ /* 0x000fe200078e0003 */
[----:B------:R-:W-:Y:S01]  /*3370*/  @P1 SHF.R.U32.HI R2, RZ, c[0x0][0x2c0], R6 ;  /* 0x0000b000ff021a19 */ /* 0x000fe20000011606 */
[----:B----4-:R-:W-:-:S03]  /*3380*/  IMAD.MOV.U32 R72, RZ, RZ, R7 ;  /* 0x000000ffff487224 */ /* 0x010fc600078e0007 */
[----:B------:R-:W-:-:S04]  /*3390*/  @!P3 IADD3 R7, P0, R2, UR20, RZ ;  /* 0x000000140207bc10 */ /* 0x000fc8000ff1e0ff */
[----:B------:R-:W-:Y:S02]  /*33a0*/  @!P3 LEA.HI.X.SX32 R8, R2, UR7, 0x1, P0 ;  /* 0x000000070208bc11 */ /* 0x000fe400080f0eff */
[----:B------:R-:W-:-:S04]  /*33b0*/  @!P3 LEA R6, P0, R7, c[0x0][0x2a0], 0x2 ;  /* 0x0000a8000706ba11 */ /* 0x000fc800078010ff */
[----:B------:R-:W-:-:S05]  /*33c0*/  @!P3 LEA.HI.X R7, R7, c[0x0][0x2a4], R8, 0x2, P0 ;  /* 0x0000a9000707ba11 */ /* 0x000fca00000f1408 */
[----:B------:R1:W2:Y:S01]  /*33d0*/  @!P3 LDG.E R9, [R6.64] ;  /* 0x000000160609b981 */ /* 0x0002a2000c1e1900 */
[----:B------:R-:W-:-:S04]  /*33e0*/  IMAD.MOV R2, RZ, RZ, -R2 ;  /* 0x000000ffff027224 */ /* 0x000fc800078e0a02 */
[----:B------:R-:W-:Y:S01]  /*33f0*/  IMAD R10, R2, c[0x0][0x2b8], R3 ;  /* 0x0000ae00020a7a24 */ /* 0x000fe200078e0203 */
[----:B------:R-:W3:Y:S04]  /*3400*/  S2R R76, SR_TID.X ;  /* 0x00000000004c7919 */ /* 0x000ee80000002100 */
[----:B------:R-:W-:-:S05]  /*3410*/  SHF.R.S32.HI R2, RZ, 0x1f, R10 ;  /* 0x0000001fff027819 */ /* 0x000fca000001140a */
[----:B-1----:R-:W-:Y:S02]  /*3420*/  IMAD R6, R2, c[0x0][0x1e0], RZ ;  /* 0x0000780002067a24 */ /* 0x002fe400078e02ff */
[----:B------:R-:W-:-:S04]  /*3430*/  IMAD.WIDE.U32 R2, R10, c[0x0][0x1e0], RZ ;  /* 0x000078000a027a25 */ /* 0x000fc800078e00ff */
[----:B------:R-:W-:-:S04]  /*3440*/  IMAD R6, R10, c[0x0][0x1e4], R6 ;  /* 0x000079000a067a24 */ /* 0x000fc800078e0206 */
[----:B------:R-:W-:Y:S01]  /*3450*/  IMAD.IADD R3, R3, 0x1, R6 ;  /* 0x0000000103037824 */ /* 0x000fe200078e0206 */
[----:B------:R-:W-:Y:S01]  /*3460*/  STL [R1+0x28], R10 ;  /* 0x0000280a01007387 */ /* 0x000fe20000100800 */
[----:B---3--:R-:W-:-:S04]  /*3470*/  LEA.HI R74, R66, R76, RZ, 0x3 ;  /* 0x0000004c424a7211 */ /* 0x008fc800078f18ff */
[----:B------:R-:W-:-:S05]  /*3480*/  LOP3.LUT R74, R74, 0xfffffff8, RZ, 0xc0, !PT ;  /* 0xfffffff84a4a7812 */ /* 0x000fca00078ec0ff */
[----:B------:R-:W-:Y:S01]  /*3490*/  IMAD.IADD R74, R76, 0x1, -R74 ;  /* 0x000000014c4a7824 */ /* 0x000fe200078e0a4a */
[----:B------:R-:W-:Y:S03]  /*34a0*/  BSSY B0, `(.L_x_3648) ;  /* 0x0000020000007945 */ /* 0x000fe60003800000 */
[----:B------:R-:W-:-:S05]  /*34b0*/  IMAD.SHL.U32 R74, R74, 0x8, RZ ;  /* 0x000000084a4a7824 */ /* 0x000fca00078e00ff */
[----:B------:R-:W-:Y:S02]  /*34c0*/  ISETP.GE.AND P1, PT, R74, c[0x0][0x1d4], PT ;  /* 0x000075004a007a0c */ /* 0x000fe40003f26270 */
[----:B--2---:R-:W-:Y:S01]  /*34d0*/  SHF.R.S32.HI R6, RZ, 0x1f, R9 ;  /* 0x0000001fff067819 */ /* 0x004fe20000011409 */
        /* <DEDUP_REMOVED lines=17> */
[----:B------:R-:W-:-:S03]  /*35f0*/  LEA R8, P0, R72, R2, 0x1 ;  /* 0x0000000248087211 */ /* 0x000fc600078008ff */
[----:B------:R-:W-:Y:S01]  /*3600*/  @!PT LDS RZ, [RZ] ;  /* 0x00000000fffff984 */ /* 0x000fe20000000800 */
[----:B-----5:R2:W-:Y:S01]  /*3610*/  LDGSTS.E.BYPASS.LTC128B.128 [R67+0x10100], [R10.64], !P1 ;  /* 0x101000000a437fae */ /* 0x0205e2000c901d56 */
        /* <DEDUP_REMOVED lines=8> */
.L_x_3649:
[----:B------:R-:W-:Y:S05]  /*36a0*/  BSYNC B0 ;  /* 0x0000000000007941 */ /* 0x000fea0003800000 */
.L_x_3648:
[----:B------:R-:W-:Y:S01]  /*36b0*/  ISETP.GE.AND P0, PT, R14, 0x21, PT ;  /* 0x000000210e00780c */ /* 0x000fe20003f06270 */
[----:B--23--:R2:W3:Y:S01]  /*36c0*/  SHFL.IDX PT, R3, R12, 0x1, 0x181f ;  /* 0x00381f000c037f89 */ /* 0x00c4e200000e0000 */
[----:B------:R-:W-:Y:S03]  /*36d0*/  BSSY B0, `(.L_x_3647) ;  /* 0x0000010000007945 */ /* 0x000fe60003800000 */
[----:B------:R2:W4:Y:S08]  /*36e0*/  SHFL.IDX PT, R2, R13, 0x1, 0x181f ;  /* 0x00381f000d027f89 */ /* 0x00053000000e0000 */
[----:B------:R-:W-:Y:S05]  /*36f0*/  @!P0 BRA `(.L_x_3650) ;  /* 0x000000d000008947 */ /* 0x000fea0003800000 */
[----:B----4-:R-:W-:-:S04]  /*3700*/  LEA R10, P0, R74, R2, 0x1 ;  /* 0x000000024a0a7211 */ /* 0x010fc800078008ff */
        /* <DEDUP_REMOVED lines=12> */
.L_x_3650:
[----:B------:R-:W-:Y:S05]  /*37d0*/  BSYNC B0 ;  /* 0x0000000000007941 */ /* 0x000fea0003800000 */
.L_x_3647:
[----:B---3--:R-:W3:Y:S01]  /*37e0*/  S2R R8, SR_TID.X ;  /* 0x0000000000087919 */ /* 0x008ee20000002100 */
[----:B----4-:R-:W-:Y:S01]  /*37f0*/  LOP3.LUT R2, R65, 0xffffffe0, RZ, 0xc0, !PT ;  /* 0xffffffe041027812 */ /* 0x010fe200078ec0ff */
[----:B------:R-:W-:Y:S01]  /*3800*/  UISETP.NE.AND UP1, UPT, UR13, URZ, UPT ;  /* 0x0000003f0d00728c */ /* 0x000fe2000bf25270 */
[----:B------:R-:W-:Y:S01]  /*3810*/  SHF.R.S32.HI R7, RZ, 0x1f, R64 ;  /* 0x0000001fff077819 */ /* 0x000fe20000011440 */
[----:B------:R-:W-:Y:S01]  /*3820*/  UISETP.NE.AND UP0, UPT, UR12, URZ, UPT ;  /* 0x0000003f0c00728c */ /* 0x000fe2000bf05270 */
[----:B------:R-:W0:Y:S01]  /*3830*/  LDGDEPBAR ;  /* 0x00000000000079af */ /* 0x000e220000000000 */
[----:B------:R-:W-:Y:S01]  /*3840*/  ULDC UR17, c[0x0][0x324] ;  /* 0x0000c90000117ab9 */ /* 0x000fe20000000800 */
[----:B------:R-:W-:Y:S01]  /*3850*/  LEA.HI R7, R7, R64, RZ, 0x3 ;  /* 0x0000004007077211 */ /* 0x000fe200078f18ff */
[----:B------:R-:W-:Y:S01]  /*3860*/  ULDC UR5, c[0x0][0x2ac] ;  /* 0x0000ab0000057ab9 */ /* 0x000fe20000000800 */
[----:B------:R-:W-:Y:S01]  /*3870*/  PLOP3.LUT P0, PT, PT, PT, UP1, 0x80, 0x0 ;  /* 0x000000000000781c */ /* 0x000fe20003f0f018 */
[----:B------:R-:W-:Y:S01]  /*3880*/  ULDC UR4, c[0x0][0x1d0] ;  /* 0x0000740000047ab9 */ /* 0x000fe20000000800 */
[----:B------:R-:W-:Y:S01]  /*3890*/  LOP3.LUT R7, R7, 0xffffff8, RZ, 0xc0, !PT ;  /* 0x0ffffff807077812 */ /* 0x000fe200078ec0ff */
[----:B------:R-:W-:-:S02]  /*38a0*/  ULOP3.LUT UR17, URZ, UR17, URZ, 0x33, !UPT ;  /* 0x000000113f117292 */ /* 0x000fc4000f8e333f */
[----:B------:R-:W-:Y:S02]  /*38b0*/  UIMAD UR4, UR5, UR4, UR27 ;  /* 0x00000004050472a4 */ /* 0x000fe4000f8e021b */
[----:B------:R-:W-:Y:S01]  /*38c0*/  IMAD.IADD R9, R64, 0x1, -R7 ;  /* 0x0000000140097824 */ /* 0x000fe200078e0a07 */
[----:B---3--:R-:W-:Y:S01]  /*38d0*/  LEA.HI R3, R66, R8, RZ, 0x2 ;  /* 0x0000000842037211 */ /* 0x008fe200078f10ff */
[----:B------:R-:W-:-:S03]  /*38e0*/  IMAD.IADD R2, R8, 0x1, -R2 ;  /* 0x0000000108027824 */ /* 0x000fc600078e0a02 */
[----:B------:R-:W-:Y:S02]  /*38f0*/  LOP3.LUT R3, R3, 0xfffffffc, RZ, 0xc0, !PT ;  /* 0xfffffffc03037812 */ /* 0x000fe400078ec0ff */
[----:B------:R-:W-:-:S03]  /*3900*/  SHF.R.S32.HI R6, RZ, 0x1f, R2 ;  /* 0x0000001fff067819 */ /* 0x000fc60000011402 */
[----:B------:R-:W-:Y:S01]  /*3910*/  IMAD.IADD R3, R8, 0x1, -R3 ;  /* 0x0000000108037824 */ /* 0x000fe200078e0a03 */
[----:B------:R-:W-:-:S04]  /*3920*/  LEA.HI R6, R6, R2, RZ, 0x2 ;  /* 0x0000000206067211 */ /* 0x000fc800078f10ff */
[----:B------:R-:W-:Y:S02]  /*3930*/  LEA.HI R8, R3, R3, RZ, 0x1 ;  /* 0x0000000303087211 */ /* 0x000fe400078f08ff */
[----:B------:R-:W-:Y:S02]  /*3940*/  LEA.HI.SX32 R7, R6, UR26, 0x1e ;  /* 0x0000001a06077c11 */ /* 0x000fe4000f8ff2ff */
[----:B------:R-:W-:-:S03]  /*3950*/  LOP3.LUT R8, R8, 0x1ffffffe, RZ, 0xc0, !PT ;  /* 0x1ffffffe08087812 */ /* 0x000fc600078ec0ff */
[----:B------:R-:W-:Y:S02]  /*3960*/  IMAD R7, R9, 0x10, R7 ;  /* 0x0000001009077824 */ /* 0x000fe400078e0207 */
[----:B------:R-:W-:-:S04]  /*3970*/  IMAD.IADD R3, R3, 0x1, -R8 ;  /* 0x0000000103037824 */ /* 0x000fc800078e0a08 */
[----:B------:R-:W-:-:S04]  /*3980*/  IMAD R10, R3, 0x8, R7 ;  /* 0x00000008030a7824 */ /* 0x000fc800078e0207 */
[----:B------:R-:W-:Y:S01]  /*3990*/  @P0 IMAD.HI.U32 R3, R10, c[0x0][0x2c8], RZ ;  /* 0x0000b2000a030a27 */ /* 0x000fe200078e00ff */
[----:B------:R-:W-:Y:S01]  /*39a0*/  PLOP3.LUT P0, PT, PT, PT, UP1, 0x80, 0x0 ;  /* 0x000000000000781c */ /* 0x000fe20003f0f018 */
[----:B------:R3:W-:Y:S02]  /*39b0*/  STL [R1+0x5c], R10 ;  /* 0x00005c0a01007387 */ /* 0x0007e40000100800 */
[----:B------:R-:W-:-:S10]  /*39c0*/  IMAD.MOV.U32 R7, RZ, RZ, R10 ;  /* 0x000000ffff077224 */ /* 0x000fd400078e000a */
[----:B------:R-:W-:Y:S02]  /*39d0*/  @P0 SHF.R.U32.HI R7, RZ, c[0x0][0x2cc], R3 ;  /* 0x0000b300ff070a19 */ /* 0x000fe40000011603 */
[----:B------:R-:W-:Y:S02]  /*39e0*/  LOP3.LUT R3, R6, 0x7ffffffc, RZ, 0xc0, !PT ;  /* 0x7ffffffc06037812 */ /* 0x000fe400078ec0ff */
[----:B------:R-:W-:Y:S01]  /*39f0*/  PLOP3.LUT P0, PT, PT, PT, UP0, 0x40, 0x0 ;  /* 0x000000000000781c */ /* 0x000fe20003f0e808 */
[----:B------:R-:W4:Y:S02]  /*3a00*/  SHFL.IDX PT, R6, R7, RZ, 0x1c1f ;  /* 0x001c1fff07067589 */ /* 0x000f2400000e0000 */
[----:B------:R-:W-:Y:S02]  /*3a10*/  IMAD.IADD R3, R2, 0x1, -R3 ;  /* 0x0000000102037824 */ /* 0x000fe400078e0a03 */
[----:B------:R-:W-:Y:S02]  /*3a20*/  IMAD.U32 R2, RZ, RZ, UR28 ;  /* 0x0000001cff027e24 */ /* 0x000fe4000f8e00ff */
[----:B------:R-:W-:-:S05]  /*3a30*/  IMAD.SHL.U32 R11, R3, 0x2, RZ ;  /* 0x00000002030b7824 */ /* 0x000fca00078e00ff */
[C---:B------:R-:W-:Y:S01]  /*3a40*/  IADD3 R2, -R11.reuse, 0x1, R2 ;  /* 0x000000010b027810 */ /* 0x040fe20007ffe102 */
[----:B------:R1:W-:Y:S01]  /*3a50*/  STL [R1+0x58], R11 ;  /* 0x0000580b01007387 */ /* 0x0003e20000100800 */
[----:B------:R-:W-:Y:S02]  /*3a60*/  IADD3 R9, -R11, UR4, RZ ;  /* 0x000000040b097c10 */ /* 0x000fe4000fffe1ff */
[----:B------:R-:W-:-:S04]  /*3a70*/  IADD3 R2, R2, -c[0x0][0x168], RZ ;  /* 0x80005a0002027a10 */ /* 0x000fc80007ffe0ff */
[C---:B------:R-:W-:Y:S02]  /*3a80*/  IADD3 R8, R2.reuse, c[0x0][0x328], RZ ;  /* 0x0000ca0002087a10 */ /* 0x040fe40007ffe0ff */
[----:B---3--:R-:W-:-:S03]  /*3a90*/  IADD3 R10, R2, UR17, RZ ;  /* 0x00000011020a7c10 */ /* 0x008fc6000fffe0ff */
[--C-:B----4-:R-:W-:Y:S02]  /*3aa0*/  IMAD.IADD R3, R8, 0x1, R6.reuse ;  /* 0x0000000108037824 */ /* 0x110fe400078e0206 */
[----:B------:R-:W-:-:S03]  /*3ab0*/  IMAD.IADD R2, R10, 0x1, R6 ;  /* 0x000000010a027824 */ /* 0x000fc600078e0206 */
[----:B------:R-:W-:Y:S02]  /*3ac0*/  IMNMX R3, R3, R9, PT ;  /* 0x0000000903037217 */ /* 0x000fe40003800200 */
[----:B-1----:R-:W-:Y:S01]  /*3ad0*/  IADD3 R11, -R11, UR27, RZ ;  /* 0x0000001b0b0b7c10 */ /* 0x002fe2000fffe1ff */
[----:B------:R-:W-:Y:S05]  /*3ae0*/  @P0 BRA `(.L_x_3651) ;  /* 0x0000015000000947 */ /* 0x000fea0003800000 */
[----:B--2---:R-:W-:Y:S01]  /*3af0*/  IMAD.U32 R12, RZ, RZ, UR9 ;  /* 0x00000009ff0c7e24 */ /* 0x004fe2000f8e00ff */
        /* <DEDUP_REMOVED lines=11> */
.L_x_3653:
[----:B------:R-:W-:-:S04]  /*3bb0*/  MOV R12, c[0x0][0x32c] ;  /* 0x0000cb00000c7a02 */ /* 0x000fc80000000f00 */
[----:B------:R-:W-:-:S13]  /*3bc0*/  ISETP.NE.AND P0, PT, R12, 0x1, PT ;  /* 0x000000010c00780c */ /* 0x000fda0003f05270 */
[----:B------:R-:W-:-:S05]  /*3bd0*/  @P0 IMAD.HI.U32 R12, R6, c[0x0][0x330], RZ ;  /* 0x0000cc00060c0a27 */ /* 0x000fca00078e00ff */
[----:B------:R-:W-:Y:S02]  /*3be0*/  @P0 SHF.R.U32.HI R6, RZ, c[0x0][0x334], R12 ;  /* 0x0000cd00ff060a19 */ /* 0x000fe4000001160c */
.L_x_3654:
[----:B------:R-:W-:Y:S05]  /*3bf0*/  BSYNC B0 ;  /* 0x0000000000007941 */ /* 0x000fea0003800000 */
.L_x_3652:
[----:B------:R-:W-:-:S05]  /*3c00*/  IMAD R6, R6, c[0x0][0x32c], R11 ;  /* 0x0000cb0006067a24 */ /* 0x000fca00078e020b */
[----:B------:R-:W-:Y:S02]  /*3c10*/  IADD3 R12, R6, c[0x0][0x32c], RZ ;  /* 0x0000cb00060c7a10 */ /* 0x000fe40007ffe0ff */
[----:B------:R-:W-:Y:S02]  /*3c20*/  IMNMX R2, R2, R6, !PT ;  /* 0x0000000602027217 */ /* 0x000fe40007800200 */
[----:B------:R-:W-:Y:S02]  /*3c30*/  IMNMX R3, R3, R12, PT ;  /* 0x0000000c03037217 */ /* 0x000fe40003800200 */
.L_x_3651:
[----:B------:R-:W-:Y:S01]  /*3c40*/  UISETP.GE.AND UP0, UPT, UR27, 0x1, UPT ;  /* 0x000000011b00788c */ /* 0x000fe2000bf06270 */
[----:B------:R-:W1:Y:S01]  /*3c50*/  SHFL.IDX PT, R6, R7, 0x1, 0x1c1f ;  /* 0x003c1f0007067f89 */ /* 0x000e6200000e0000 */
[----:B------:R-:W-:Y:S02]  /*3c60*/  UISETP.GE.AND UP6, UPT, UR27, 0x12, UPT ;  /* 0x000000121b00788c */ /* 0x000fe4000bfc6270 */
[----:B------:R-:W-:Y:S02]  /*3c70*/  UP2UR UR30, UPR, URZ, 0x1 ;  /* 0x000000013f1e7883 */ /* 0x000fe40008000000 */
[----:B------:R-:W-:Y:S01]  /*3c80*/  PLOP3.LUT P0, PT, PT, PT, UP0, 0x40, 0x0 ;  /* 0x000000000000781c */ /* 0x000fe20003f0e808 */
[----:B------:R-:W-:-:S02]  /*3c90*/  UISETP.GE.AND UP0, UPT, UR27, 0x2, UPT ;  /* 0x000000021b00788c */ /* 0x000fc4000bf06270 */
[----:B------:R-:W-:Y:S01]  /*3ca0*/  UISETP.GE.AND UP5, UPT, UR27, 0x19, UPT ;  /* 0x000000191b00788c */ /* 0x000fe2000bfa6270 */
[----:B------:R-:W-:Y:S01]  /*3cb0*/  ISETP.GT.AND P0, PT, R2, RZ, P0 ;  /* 0x000000ff0200720c */ /* 0x000fe20000704270 */
[----:B------:R-:W-:Y:S02]  /*3cc0*/  UP2UR UR29, UPR, URZ, 0x1 ;  /* 0x000000013f1d7883 */ /* 0x000fe40008000000 */
[----:B------:R-:W-:Y:S01]  /*3cd0*/  UISETP.GE.AND UP4, UPT, UR27, 0x1a, UPT ;  /* 0x0000001a1b00788c */ /* 0x000fe2000bf86270 */
[----:B------:R-:W-:Y:S01]  /*3ce0*/  ISETP.LT.OR P0, PT, R3, 0x1, P0 ;  /* 0x000000010300780c */ /* 0x000fe20000701670 */
[----:B------:R-:W-:Y:S02]  /*3cf0*/  UISETP.GE.AND UP3, UPT, UR27, 0x21, UPT ;  /* 0x000000211b00788c */ /* 0x000fe4000bf66270 */
[----:B------:R-:W-:Y:S01]  /*3d00*/  UISETP.GE.AND UP2, UPT, UR27, 0x22, UPT ;  /* 0x000000221b00788c */ /* 0x000fe2000bf46270 */
[----:B------:R-:W-:Y:S01]  /*3d10*/  FSEL R16, R32, -INF , !P0 ;  /* 0xff80000020107808 */ /* 0x000fe20004000000 */
[----:B------:R-:W-:Y:S01]  /*3d20*/  UISETP.GE.AND UP1, UPT, UR27, 0x29, UPT ;  /* 0x000000291b00788c */ /* 0x000fe2000bf26270 */
[----:B------:R-:W-:Y:S01]  /*3d30*/  PLOP3.LUT P0, PT, PT, PT, UP0, 0x40, 0x0 ;  /* 0x000000000000781c */ /* 0x000fe20003f0e808 */
[----:B------:R-:W-:-:S02]  /*3d40*/  UISETP.GE.AND UP0, UPT, UR27, 0x9, UPT ;  /* 0x000000091b00788c */ /* 0x000fc4000bf06270 */
[----:B------:R-:W-:Y:S01]  /*3d50*/  UP2UR UR31, UPR, URZ, 0x40 ;  /* 0x000000403f1f7883 */ /* 0x000fe20008000000 */
[----:B------:R-:W-:Y:S01]  /*3d60*/  ISETP.GT.AND P0, PT, R2, 0x1, P0 ;  /* 0x000000010200780c */ /* 0x000fe20000704270 */
[----:B------:R-:W-:-:S03]  /*3d70*/  UP2UR UR28, UPR, URZ, 0x1 ;  /* 0x000000013f1c7883 */ /* 0x000fc60008000000 */
[----:B------:R-:W-:-:S04]  /*3d80*/  ISETP.LT.OR P0, PT, R3, 0x2, P0 ;  /* 0x000000020300780c */ /* 0x000fc80000701670 */
[----:B------:R-:W-:Y:S02]  /*3d90*/  FSEL R15, R33, -INF , !P0 ;  /* 0xff800000210f7808 */ /* 0x000fe40004000000 */
[----:B------:R-:W-:Y:S01]  /*3da0*/  PLOP3.LUT P0, PT, PT, PT, UP0, 0x40, 0x0 ;  /* 0x000000000000781c */ /* 0x000fe20003f0e808 */
[----:B------:R-:W-:-:S03]  /*3db0*/  UISETP.GE.AND UP0, UPT, UR27, 0xa, UPT ;  /* 0x0000000a1b00788c */ /* 0x000fc6000bf06270 */
        /* <DEDUP_REMOVED lines=12> */
[----:B------:R-:W-:-:S04]  /*3e80*/  ISETP.GT.AND P0, PT, R2, 0x10, P0 ;  /* 0x000000100200780c */ /* 0x000fc80000704270 */
[----:B------:R-:W-:-:S04]  /*3e90*/  ISETP.LT.OR P0, PT, R3, 0x11, P0 ;  /* 0x000000110300780c */ /* 0x000fc80000701670 */
[----:B------:R-:W-:Y:S02]  /*3ea0*/  FSEL R19, R28, -INF , !P0 ;  /* 0xff8000001c137808 */ /* 0x000fe40004000000 */
[----:B------:R-:W-:Y:S01]  /*3eb0*/  PLOP3.LUT P0, PT, PT, PT, UP6, 0x40, 0x0 ;  /* 0x000000000000781c */ /* 0x000fe20003f0e868 */
[----:B------:R-:W-:-:S03]  /*3ec0*/  UISETP.NE.AND UP6, UPT, UR12, URZ, UPT ;  /* 0x0000003f0c00728c */ /* 0x000fc6000bfc5270 */
        /* <DEDUP_REMOVED lines=24> */
[----:B------:R-:W-:Y:S01]  /*4050*/  ISETP.GT.AND P0, PT, R2, 0x29, P0 ;  /* 0x000000290200780c */ /* 0x000fe20000704270 */
[----:B-1----:R-:W-:-:S03]  /*4060*/  IMAD.IADD R2, R10, 0x1, R6 ;  /* 0x000000010a027824 */ /* 0x002fc600078e0206 */
[----:B------:R-:W-:Y:S01]  /*4070*/  ISETP.LT.OR P0, PT, R3, 0x2a, P0 ;  /* 0x0000002a0300780c */ /* 0x000fe20000701670 */
[----:B------:R-:W-:-:S03]  /*4080*/  IMAD.IADD R3, R8, 0x1, R6 ;  /* 0x0000000108037824 */ /* 0x000fc600078e0206 */
[----:B------:R-:W-:Y:S02]  /*4090*/  FSEL R87, R37, -INF , !P0 ;  /* 0xff80000025577808 */ /* 0x000fe40004000000 */
[----:B------:R-:W-:Y:S01]  /*40a0*/  PLOP3.LUT P0, PT, PT, PT, UP6, 0x40, 0x0 ;  /* 0x000000000000781c */ /* 0x000fe20003f0e868 */
[----:B------:R-:W-:Y:S01]  /*40b0*/  UISETP.NE.AND UP6, UPT, UR31, URZ, UPT ;  /* 0x0000003f1f00728c */ /* 0x000fe2000bfc5270 */
[----:B------:R-:W-:-:S11]  /*40c0*/  IMNMX R3, R3, R9, PT ;  /* 0x0000000903037217 */ /* 0x000fd60003800200 */
[----:B------:R-:W-:Y:S05]  /*40d0*/  @P0 BRA `(.L_x_3655) ;  /* 0x0000015000000947 */ /* 0x000fea0003800000 */
[----:B------:R-:W-:Y:S01]  /*40e0*/  IMAD.U32 R7, RZ, RZ, UR9 ;  /* 0x00000009ff077e24 */ /* 0x000fe2000f8e00ff */
        /* <DEDUP_REMOVED lines=11> */
.L_x_3657:
[----:B------:R-:W-:-:S04]  /*41a0*/  MOV R7, c[0x0][0x32c] ;  /* 0x0000cb0000077a02 */ /* 0x000fc80000000f00 */
[----:B------:R-:W-:-:S13]  /*41b0*/  ISETP.NE.AND P0, PT, R7, 0x1, PT ;  /* 0x000000010700780c */ /* 0x000fda0003f05270 */
[----:B------:R-:W-:-:S05]  /*41c0*/  @P0 IMAD.HI.U32 R7, R6, c[0x0][0x330], RZ ;  /* 0x0000cc0006070a27 */ /* 0x000fca00078e00ff */
[----:B------:R-:W-:Y:S02]  /*41d0*/  @P0 SHF.R.U32.HI R6, RZ, c[0x0][0x334], R7 ;  /* 0x0000cd00ff060a19 */ /* 0x000fe40000011607 */
.L_x_3658:
[----:B------:R-:W-:Y:S05]  /*41e0*/  BSYNC B0 ;  /* 0x0000000000007941 */ /* 0x000fea0003800000 */
.L_x_3656:
[----:B------:R-:W-:-:S05]  /*41f0*/  IMAD R6, R6, c[0x0][0x32c], R11 ;  /* 0x0000cb0006067a24 */ /* 0x000fca00078e020b */
[----:B------:R-:W-:Y:S02]  /*4200*/  IADD3 R7, R6, c[0x0][0x32c], RZ ;  /* 0x0000cb0006077a10 */ /* 0x000fe40007ffe0ff */
[----:B------:R-:W-:Y:S02]  /*4210*/  IMNMX R2, R2, R6, !PT ;  /* 0x0000000602027217 */ /* 0x000fe40007800200 */
[----:B------:R-:W-:Y:S02]  /*4220*/  IMNMX R3, R3, R7, PT ;  /* 0x0000000703037217 */ /* 0x000fe40003800200 */
.L_x_3655:
[----:B------:R-:W-:Y:S01]  /*4230*/  UP2UR UR27, UPR, URZ, 0x10 ;  /* 0x000000103f1b7883 */ /* 0x000fe20008000000 */
[----:B------:R-:W-:Y:S01]  /*4240*/  FMNMX.FTZ R133, R16, R15, !PT ;  /* 0x0000000f10857209 */ /* 0x000fe20007810000 */
[----:B------:R-:W-:Y:S01]  /*4250*/  UISETP.NE.AND UP4, UPT, UR30, URZ, UPT ;  /* 0x0000003f1e00728c */ /* 0x000fe2000bf85270 */
[----:B------:R-:W-:Y:S01]  /*4260*/  IMAD.SHL.U32 R237, R4, 0x2, RZ ;  /* 0x0000000204ed7824 */ /* 0x000fe200078e00ff */
[----:B------:R-:W-:Y:S01]  /*4270*/  UP2UR UR30, UPR, URZ, 0x8 ;  /* 0x000000083f1e7883 */ /* 0x000fe20008000000 */
[----:B------:R-:W-:Y:S01]  /*4280*/  FMNMX.FTZ R133, R21, R133, !PT ;  /* 0x0000008515857209 */ /* 0x000fe20007810000 */
[----:B------:R-:W-:Y:S01]  /*4290*/  UISETP.NE.AND UP3, UPT, UR29, URZ, UPT ;  /* 0x0000003f1d00728c */ /* 0x000fe2000bf65270 */
[----:B------:R-:W-:Y:S01]  /*42a0*/  IMAD R238, R5, 0x2, R237 ;  /* 0x0000000205ee7824 */ /* 0x000fe200078e02ed */
[----:B------:R-:W-:Y:S01]  /*42b0*/  PLOP3.LUT P0, PT, PT, PT, UP4, 0x40, 0x0 ;  /* 0x000000000000781c */ /* 0x000fe20003f0e848 */
[----:B------:R-:W-:Y:S01]  /*42c0*/  UP2UR UR29, UPR, URZ, 0x4 ;  /* 0x000000043f1d7883 */ /* 0x000fe20008000000 */
[----:B------:R-:W-:Y:S01]  /*42d0*/  FMNMX.FTZ R133, R20, R133, !PT ;  /* 0x0000008514857209 */ /* 0x000fe20007810000 */
[----:B------:R-:W-:Y:S01]  /*42e0*/  UISETP.NE.AND UP2, UPT, UR28, URZ, UPT ;  /* 0x0000003f1c00728c */ /* 0x000fe2000bf45270 */
[----:B------:R-:W-:Y:S01]  /*42f0*/  ISETP.GT.AND P0, PT, R2, RZ, P0 ;  /* 0x000000ff0200720c */ /* 0x000fe20000704270 */
[----:B------:R-:W-:Y:S01]  /*4300*/  UP2UR UR28, UPR, URZ, 0x2 ;  /* 0x000000023f1c7883 */ /* 0x000fe20008000000 */
[----:B------:R-:W-:Y:S01]  /*4310*/  FMNMX.FTZ R133, R19, R133, !PT ;  /* 0x0000008513857209 */ /* 0x000fe20007810000 */
[----:B------:R-:W-:Y:S01]  /*4320*/  UISETP.NE.AND UP1, UPT, UR5, URZ, UPT ;  /* 0x0000003f0500728c */ /* 0x000fe2000bf25270 */
[----:B------:R-:W-:Y:S01]  /*4330*/  ISETP.LT.OR P0, PT, R3, 0x1, P0 ;  /* 0x000000010300780c */ /* 0x000fe20000701670 */
[----:B------:R-:W-:Y:S01]  /*4340*/  UP2UR UR5, UPR, URZ, 0x1 ;  /* 0x000000013f057883 */ /* 0x000fe20008000000 */
[----:B------:R-:W-:Y:S01]  /*4350*/  FMNMX.FTZ R133, R18, R133, !PT ;  /* 0x0000008512857209 */ /* 0x000fe20007810000 */
[----:B------:R-:W-:Y:S01]  /*4360*/  UISETP.NE.AND UP0, UPT, UR4, URZ, UPT ;  /* 0x0000003f0400728c */ /* 0x000fe2000bf05270 */
[----:B------:R-:W-:Y:S01]  /*4370*/  FSEL R8, R34, -INF , !P0 ;  /* 0xff80000022087808 */ /* 0x000fe20004000000 */
[----:B------:R-:W-:Y:S01]  /*4380*/  UISETP.NE.AND UP4, UPT, UR27, URZ, UPT ;  /* 0x0000003f1b00728c */ /* 0x000fe2000bf85270 */
[----:B------:R-:W-:Y:S01]  /*4390*/  PLOP3.LUT P0, PT, PT, PT, UP3, 0x40, 0x0 ;  /* 0x000000000000781c */ /* 0x000fe20003f0e838 */
[----:B------:R-:W-:Y:S01]  /*43a0*/  UISETP.NE.AND UP3, UPT, UR30, URZ, UPT ;  /* 0x0000003f1e00728c */ /* 0x000fe2000bf65270 */
[----:B------:R-:W-:Y:S01]  /*43b0*/  FMNMX.FTZ R133, R17, R133, !PT ;  /* 0x0000008511857209 */ /* 0x000fe20007810000 */
[----:B-----5:R-:W-:Y:S01]  /*43c0*/  LDSM.16.MT88.4 R68, [R238+0x900] ;  /* 0x00090000ee44783b */ /* 0x020fe20000004200 */
[----:B------:R-:W-:Y:S01]  /*43d0*/  ISETP.GT.AND P0, PT, R2, 0x1, P0 ;  /* 0x000000010200780c */ /* 0x000fe20000704270 */
[----:B------:R-:W-:Y:S01]  /*43e0*/  IMAD R240, R0, 0x2, R238 ;  /* 0x0000000200f07824 */ /* 0x000fe200078e02ee */
[----:B------:R-:W-:Y:S01]  /*43f0*/  FMNMX.FTZ R133, R22, R133, !PT ;  /* 0x0000008516857209 */ /* 0x000fe20007810000 */
[----:B------:R-:W-:Y:S01]  /*4400*/  LDSM.16.MT88.4 R72, [R238+0x1900] ;  /* 0x00190000ee48783b */ /* 0x000fe20000004200 */
[----:B------:R-:W-:-:S02]  /*4410*/  ISETP.LT.OR P0, PT, R3, 0x2, P0 ;  /* 0x000000020300780c */ /* 0x000fc40000701670 */
[----:B------:R-:W-:Y:S01]  /*4420*/  FMNMX.FTZ R133, R91, R133, !PT ;  /* 0x000000855b857209 */ /* 0x000fe20007810000 */
[----:B------:R-:W-:Y:S01]  /*4430*/  LDSM.16.MT88.4 R64, [R237+0x1900] ;  /* 0x00190000ed40783b */ /* 0x000fe20000004200 */
[----:B------:R-:W-:Y:S02]  /*4440*/  FSEL R7, R35, -INF , !P0 ;  /* 0xff80000023077808 */ /* 0x000fe40004000000 */
[----:B------:R-:W-:Y:S01]  /*4450*/  PLOP3.LUT P0, PT, PT, PT, UP2, 0x40, 0x0 ;  /* 0x000000000000781c */ /* 0x000fe20003f0e828 */
[----:B------:R-:W-:Y:S01]  /*4460*/  UISETP.NE.AND UP2, UPT, UR29, URZ, UPT ;  /* 0x0000003f1d00728c */ /* 0x000fe2000bf45270 */
[----:B------:R-:W-:Y:S01]  /*4470*/  FMNMX.FTZ R133, R90, R133, !PT ;  /* 0x000000855a857209 */ /* 0x000fe20007810000 */
[----:B------:R-:W-:Y:S01]  /*4480*/  LDSM.16.MT88.4 R32, [R238+0x100] ;  /* 0x00010000ee20783b */ /* 0x000fe20000004200 */
[----:B------:R-:W-:Y:S02]  /*4490*/  ISETP.GT.AND P0, PT, R2, 0x8, P0 ;  /* 0x000000080200780c */ /* 0x000fe40000704270 */
        /* <DEDUP_REMOVED lines=8> */
[----:B------:R-:W-:Y:S01]  /*4520*/  LEA R241, R0, R237, 0x1 ;  /* 0x000000ed00f17211 */ /* 0x000fe200078e08ff */
[----:B------:R-:W-:Y:S01]  /*4530*/  STL [R1+0x74], R161 ;  /* 0x000074a101007387 */ /* 0x000fe20000100800 */
[----:B------:R-:W-:-:S03]  /*4540*/  ISETP.GT.AND P0, PT, R2, 0x9, P0 ;  /* 0x000000090200780c */ /* 0x000fc60000704270 */
[----:B------:R-:W-:Y:S01]  /*4550*/  STL [R1+0x70], R160 ;  /* 0x000070a001007387 */ /* 0x000fe20000100800 */
[----:B------:R-:W-:-:S04]  /*4560*/  ISETP.LT.OR P0, PT, R3, 0xa, P0 ;  /* 0x0000000a0300780c */ /* 0x000fc80000701670 */
[----:B------:R-:W-:Y:S02]  /*4570*/  FSEL R10, R47, -INF , !P0 ;  /* 0xff8000002f0a7808 */ /* 0x000fe40004000000 */
[----:B------:R-:W-:Y:S01]  /*4580*/  PLOP3.LUT P0, PT, PT, PT, UP0, 0x40, 0x0 ;  /* 0x000000000000781c */ /* 0x000fe20003f0e808 */
[----:B------:R-:W-:Y:S01]  /*4590*/  UISETP.NE.AND UP0, UPT, UR5, URZ, UPT ;  /* 0x0000003f0500728c */ /* 0x000fe2000bf05270 */
[----:B------:R-:W-:Y:S02]  /*45a0*/  LDSM.16.MT88.4 R44, [R241+0x900] ;  /* 0x00090000f12c783b */ /* 0x000fe40000004200 */
[----:B------:R-:W-:Y:S01]  /*45b0*/  ISETP.GT.AND P0, PT, R2, 0x10, P0 ;  /* 0x000000100200780c */ /* 0x000fe20000704270 */
[----:B------:R-:W-:-:S03]  /*45c0*/  ULDC.64 UR4, c[0x0][0x2c8] ;  /* 0x0000b20000047ab9 */ /* 0x000fc60000000a00 */
[----:B------:R-:W-:-:S04]  /*45d0*/  ISETP.LT.OR P0, PT, R3, 0x11, P0 ;  /* 0x000000110300780c */ /* 0x000fc80000701670 */
[----:B------:R-:W-:Y:S02]  /*45e0*/  FSEL R9, R30, -INF , !P0 ;  /* 0xff8000001e097808 */ /* 0x000fe40004000000 */
[----:B------:R-:W-:Y:S01]  /*45f0*/  PLOP3.LUT P0, PT, PT, PT, UP6, 0x40, 0x0 ;  /* 0x000000000000781c */ /* 0x000fe20003f0e868 */
[----:B------:R-:W-:-:S03]  /*4600*/  UISETP.NE.AND UP6, UPT, UR12, URZ, UPT ;  /* 0x0000003f0c00728c */ /* 0x000fc6000bfc5270 */
[----:B------:R-:W-:-:S04]  /*4610*/  ISETP.GT.AND P0, PT, R2, 0x11, P0 ;  /* 0x000000110200780c */ /* 0x000fc80000704270 */
[----:B------:R-:W-:-:S04]  /*4620*/  ISETP.LT.OR P0, PT, R3, 0x12, P0 ;  /* 0x000000120300780c */ /* 0x000fc80000701670 */
[----:B--2---:R-:W-:Y:S02]  /*4630*/  FSEL R12, R31, -INF , !P0 ;  /* 0xff8000001f0c7808 */ /* 0x004fe40004000000 */
[----:B------:R-:W-:Y:S01]  /*4640*/  PLOP3.LUT P0, PT, PT, PT, UP5, 0x40, 0x0 ;  /* 0x000000000000781c */ /* 0x000fe20003f0e858 */
[----:B------:R-:W-:Y:S01]  /*4650*/  LDSM.16.MT88.4 R28, [R237+0x900] ;  /* 0x00090000ed1c783b */ /* 0x000fe20000004200 */
[----:B------:R-:W-:Y:S02]  /*4660*/  UISETP.NE.AND UP5, UPT, UR13, URZ, UPT ;  /* 0x0000003f0d00728c */ /* 0x000fe4000bfa5270 */
[----:B------:R-:W-:-:S04]  /*4670*/  ISETP.GT.AND P0, PT, R2, 0x18, P0 ;  /* 0x000000180200780c */ /* 0x000fc80000704270 */
[----:B------:R-:W-:-:S04]  /*4680*/  ISETP.LT.OR P0, PT, R3, 0x19, P0 ;  /* 0x000000190300780c */ /* 0x000fc80000701670 */
[----:B------:R-:W-:Y:S02]  /*4690*/  FSEL R13, R42, -INF , !P0 ;  /* 0xff8000002a0d7808 */ /* 0x000fe40004000000 */
[----:B------:R-:W-:-:S04]  /*46a0*/  PLOP3.LUT P0, PT, PT, PT, UP4, 0x40, 0x0 ;  /* 0x000000000000781c */ /* 0x000fc80003f0e848 */
[----:B------:R-:W-:-:S04]  /*46b0*/  ISETP.GT.AND P0, PT, R2, 0x19, P0 ;  /* 0x000000190200780c */ /* 0x000fc80000704270 */
[----:B------:R-:W-:-:S04]  /*46c0*/  ISETP.LT.OR P0, PT, R3, 0x1a, P0 ;  /* 0x0000001a0300780c */ /* 0x000fc80000701670 */
[----:B------:R-:W-:Y:S02]  /*46d0*/  FSEL R14, R43, -INF , !P0 ;  /* 0xff8000002b0e7808 */ /* 0x000fe40004000000 */
[----:B------:R-:W-:Y:S01]  /*46e0*/  PLOP3.LUT P0, PT, PT, PT, UP3, 0x40, 0x0 ;  /* 0x000000000000781c */ /* 0x000fe20003f0e838 */
[----:B------:R-:W-:Y:S03]  /*46f0*/  LDSM.16.MT88.4 R40, [R240+0x900] ;  /* 0x00090000f028783b */ /* 0x000fe60000004200 */
        /* <DEDUP_REMOVED lines=13> */
[----:B------:R-:W-:Y:S02]  /*47d0*/  ISETP.GT.AND P0, PT, R2, 0x29, P0 ;  /* 0x000000290200780c */ /* 0x000fe40000704270 */
[----:B------:R-:W1:Y:S02]  /*47e0*/  SHFL.BFLY PT, R2, R133, 0x2, 0x1f ;  /* 0x0c401f0085027f89 */ /* 0x000e6400000e0000 */
[----:B------:R-:W-:-:S04]  /*47f0*/  ISETP.LT.OR P0, PT, R3, 0x2a, P0 ;  /* 0x0000002a0300780c */ /* 0x000fc80000701670 */
[----:B------:R-:W-:Y:S02]  /*4800*/  FSEL R85, R39, -INF , !P0 ;  /* 0xff80000027557808 */ /* 0x000fe40004000000 */
[----:B------:R-:W-:Y:S01]  /*4810*/  LDSM.16.MT88.4 R36, [R237+0x2100] ;  /* 0x00210000ed24783b */ /* 0x000fe20000004200 */
[----:B-1----:R-:W-:-:S05]  /*4820*/  FMNMX.FTZ R133, R133, R2, !PT ;  /* 0x0000000285857209 */ /* 0x002fca0007810000 */
[----:B------:R-:W1:Y:S02]  /*4830*/  SHFL.BFLY PT, R2, R133, 0x1, 0x1f ;  /* 0x0c201f0085027f89 */ /* 0x000e6400000e0000 */
[----:B-1----:R-:W-:Y:S02]  /*4840*/  FMNMX.FTZ R133, R133, R2, !PT ;  /* 0x0000000285857209 */ /* 0x002fe40007810000 */
[----:B------:R-:W-:Y:S02]  /*4850*/  FMNMX.FTZ R2, R8, R7, !PT ;  /* 0x0000000708027209 */ /* 0x000fe40007810000 */
[C---:B------:R-:W-:Y:S01]  /*4860*/  FSETP.NEU.FTZ.AND P0, PT, R133.reuse, -INF , PT ;  /* 0xff8000008500780b */ /* 0x040fe20003f1d000 */
[----:B------:R-:W-:Y:S01]  /*4870*/  FMUL.FTZ R3, R133, c[0x0][0x2d0] ;  /* 0x0000b40085037a20 */ /* 0x000fe20000410000 */
[----:B------:R-:W-:-:S04]  /*4880*/  FMNMX.FTZ R2, R6, R2, !PT ;  /* 0x0000000206027209 */ /* 0x000fc80007810000 */
[----:B------:R-:W-:Y:S02]  /*4890*/  FMNMX.FTZ R2, R10, R2, !PT ;  /* 0x000000020a027209 */ /* 0x000fe40007810000 */
[----:B------:R-:W-:Y:S02]  /*48a0*/  FSEL R3, R3, RZ, P0 ;  /* 0x000000ff03037208 */ /* 0x000fe40000000000 */
[----:B------:R-:W-:-:S03]  /*48b0*/  FMNMX.FTZ R2, R9, R2, !PT ;  /* 0x0000000209027209 */ /* 0x000fc60007810000 */
[--C-:B------:R-:W-:Y:S01]  /*48c0*/  FFMA.FTZ R16, R16, c[0x0][0x2d0], -R3.reuse ;  /* 0x0000b40010107a23 */ /* 0x100fe20000010803 */
[----:B------:R-:W-:Y:S01]  /*48d0*/  FMNMX.FTZ R2, R12, R2, !PT ;  /* 0x000000020c027209 */ /* 0x000fe20007810000 */
[--C-:B------:R-:W-:Y:S02]  /*48e0*/  FFMA.FTZ R19, R19, c[0x0][0x2d0], -R3.reuse ;  /* 0x0000b40013137a23 */ /* 0x100fe40000010803 */
[--C-:B------:R-:W-:Y:S01]  /*48f0*/  FFMA.FTZ R18, R18, c[0x0][0x2d0], -R3.reuse ;  /* 0x0000b40012127a23 */ /* 0x100fe20000010803 */
[----:B------:R-:W-:Y:S01]  /*4900*/  FMNMX.FTZ R2, R13, R2, !PT ;  /* 0x000000020d027209 */ /* 0x000fe20007810000 */
[--C-:B------:R-:W-:Y:S01]  /*4910*/  FFMA.FTZ R17, R17, c[0x0][0x2d0], -R3.reuse ;  /* 0x0000b40011117a23 */ /* 0x100fe20000010803 */
[----:B------:R-:W-:Y:S01]  /*4920*/  MUFU.EX2 R110, R16 ;  /* 0x00000010006e7308 */ /* 0x000fe20000000800 */
[--C-:B------:R-:W-:Y:S01]  /*4930*/  FFMA.FTZ R15, R15, c[0x0][0x2d0], -R3.reuse ;  /* 0x0000b4000f0f7a23 */ /* 0x100fe20000010803 */
[----:B------:R-:W-:Y:S01]  /*4940*/  FMNMX.FTZ R2, R14, R2, !PT ;  /* 0x000000020e027209 */ /* 0x000fe20007810000 */
[----:B------:R-:W-:-:S02]  /*4950*/  FFMA.FTZ R21, R21, c[0x0][0x2d0], -R3 ;  /* 0x0000b40015157a23 */ /* 0x000fc40000010803 */
[----:B------:R-:W-:Y:S01]  /*4960*/  FFMA.FTZ R20, R20, c[0x0][0x2d0], -R3 ;  /* 0x0000b40014147a23 */ /* 0x000fe20000010803 */
[----:B------:R-:W-:Y:S02]  /*4970*/  FMNMX.FTZ R2, R84, R2, !PT ;  /* 0x0000000254027209 */ /* 0x000fe40007810000 */
[----:B------:R-:W-:Y:S02]  /*4980*/  MUFU.EX2 R116, R19 ;  /* 0x0000001300747308 */ /* 0x000fe40000000800 */
[----:B------:R-:W-:-:S04]  /*4990*/  FMNMX.FTZ R2, R86, R2, !PT ;  /* 0x0000000256027209 */ /* 0x000fc80007810000 */
[----:B------:R-:W-:Y:S02]  /*49a0*/  FMNMX.FTZ R2, R88, R2, !PT ;  /* 0x0000000258027209 */ /* 0x000fe40007810000 */
[----:B------:R-:W-:Y:S02]  /*49b0*/  MUFU.EX2 R124, R18 ;  /* 0x00000012007c7308 */ /* 0x000fe40000000800 */
[----:B------:R-:W-:-:S05]  /*49c0*/  FMNMX.FTZ R2, R85, R2, !PT ;  /* 0x0000000255027209 */ /* 0x000fca0007810000 */
[----:B------:R-:W1:Y:S01]  /*49d0*/  SHFL.BFLY PT, R11, R2, 0x2, 0x1f ;  /* 0x0c401f00020b7f89 */ /* 0x000e6200000e0000 */
[----:B------:R2:W-:Y:S08]  /*49e0*/  MUFU.EX2 R128, R17 ;  /* 0x0000001100807308 */ /* 0x0005f00000000800 */
[----:B------:R-:W-:Y:S01]  /*49f0*/  MUFU.EX2 R109, R15 ;  /* 0x0000000f006d7308 */ /* 0x000fe20000000800 */
[----:B--2---:R-:W-:Y:S07]  /*4a00*/  LDSM.16.MT88.4 R16, [R237+0x100] ;  /* 0x00010000ed10783b */ /* 0x004fee0000004200 */
[----:B------:R-:W-:Y:S01]  /*4a10*/  MUFU.EX2 R108, R21 ;  /* 0x00000015006c7308 */ /* 0x000fe20000000800 */
[----:B-1----:R-:W-:-:S07]  /*4a20*/  FMNMX.FTZ R2, R2, R11, !PT ;  /* 0x0000000b02027209 */ /* 0x002fce0007810000 */
[----:B------:R-:W1:Y:S01]  /*4a30*/  MUFU.EX2 R117, R20 ;  /* 0x0000001400757308 */ /* 0x000e620000000800 */
[----:B------:R-:W2:Y:S02]  /*4a40*/  SHFL.BFLY PT, R132, R2, 0x1, 0x1f ;  /* 0x0c201f0002847f89 */ /* 0x000ea400000e0000 */
[----:B--2---:R-:W-:-:S04]  /*4a50*/  FMNMX.FTZ R132, R132, R2, !PT ;  /* 0x0000000284847209 */ /* 0x004fc80007810000 */
[C---:B------:R-:W-:Y:S01]  /*4a60*/  FSETP.NEU.FTZ.AND P0, PT, R132.reuse, -INF , PT ;  /* 0xff8000008400780b */ /* 0x040fe20003f1d000 */
[----:B------:R-:W-:-:S05]  /*4a70*/  FMUL.FTZ R2, R132, c[0x0][0x2d0] ;  /* 0x0000b40084027a20 */ /* 0x000fca0000410000 */
[----:B------:R-:W-:-:S05]  /*4a80*/  FSEL R2, R2, RZ, P0 ;  /* 0x000000ff02027208 */ /* 0x000fca0000000000 */
[--C-:B------:R-:W-:Y:S02]  /*4a90*/  FFMA.FTZ R8, R8, c[0x0][0x2d0], -R2.reuse ;  /* 0x0000b40008087a23 */ /* 0x100fe40000010802 */
[--C-:B------:R-:W-:Y:S02]  /*4aa0*/  FFMA.FTZ R7, R7, c[0x0][0x2d0], -R2.reuse ;  /* 0x0000b40007077a23 */ /* 0x100fe40000010802 */
[--C-:B------:R-:W-:Y:S01]  /*4ab0*/  FFMA.FTZ R6, R6, c[0x0][0x2d0], -R2.reuse ;  /* 0x0000b40006067a23 */ /* 0x100fe20000010802 */
[----:B------:R2:W-:Y:S01]  /*4ac0*/  MUFU.EX2 R77, R8 ;  /* 0x00000008004d7308 */ /* 0x0005e20000000800 */
[--C-:B------:R-:W-:Y:S01]  /*4ad0*/  FFMA.FTZ R4, R10, c[0x0][0x2d0], -R2.reuse ;  /* 0x0000b4000a047a23 */ /* 0x100fe20000010802 */
[----:B-1----:R-:W-:Y:S01]  /*4ae0*/  F2FP.BF16.PACK_AB R10, R117, R108 ;  /* 0x0000006c750a723e */ /* 0x002fe200000010ff */
[----:B------:R-:W-:-:S05]  /*4af0*/  FFMA.FTZ R0, R14, c[0x0][0x2d0], -R2 ;  /* 0x0000b4000e007a23 */ /* 0x000fca0000010802 */
[----:B------:R-:W-:Y:S08]  /*4b00*/  MUFU.EX2 R76, R7 ;  /* 0x00000007004c7308 */ /* 0x000ff00000000800 */
[----:B------:R-:W-:Y:S01]  /*4b10*/  MUFU.EX2 R78, R6 ;  /* 0x00000006004e7308 */ /* 0x000fe20000000800 */
[----:B--2---:R-:W-:-:S07]  /*4b20*/  F2FP.BF16.PACK_AB R8, R109, R110 ;  /* 0x0000006e6d08723e */ /* 0x004fce00000010ff */
[----:B------:R1:W2:Y:S08]  /*4b30*/  MUFU.EX2 R79, R4 ;  /* 0x00000004004f7308 */ /* 0x0002b00000000800 */
[----:B------:R-:W-:Y:S01]  /*4b40*/  MUFU.EX2 R82, R0 ;  /* 0x0000000000527308 */ /* 0x000fe20000000800 */
[----:B-1----:R-:W-:Y:S01]  /*4b50*/  FFMA.FTZ R4, R22, c[0x0][0x2d0], -R3 ;  /* 0x0000b40016047a23 */ /* 0x002fe20000010803 */
[----:B--2---:R-:W-:-:S06]  /*4b60*/  F2FP.BF16.PACK_AB R11, R79, R78 ;  /* 0x0000004e4f0b723e */ /* 0x004fcc00000010ff */
[----:B------:R1:W2:Y:S02]  /*4b70*/  MUFU.EX2 R129, R4 ;  /* 0x0000000400817308 */ /* 0x0002a40000000800 */
[----:B-1----:R-:W-:Y:S01]  /*4b80*/  FFMA.FTZ R4, R9, c[0x0][0x2d0], -R2 ;  /* 0x0000b40009047a23 */ /* 0x002fe20000010802 */
[----:B------:R-:W-:Y:S02]  /*4b90*/  F2FP.BF16.PACK_AB R9, R76, R77 ;  /* 0x0000004d4c09723e */ /* 0x000fe400000010ff */
[----:B--2---:R-:W-:-:S03]  /*4ba0*/  F2FP.BF16.PACK_AB R6, R129, R128 ;  /* 0x000000808106723e */ /* 0x004fc600000010ff */
[----:B------:R1:W-:Y:S02]  /*4bb0*/  MUFU.EX2 R80, R4 ;  /* 0x0000000400507308 */ /* 0x0003e40000000800 */
[C---:B------:R-:W-:Y:S08]  /*4bc0*/  HMMA.16816.F32.BF16 R20, R8.reuse, R16, RZ ;  /* 0x000000100814723c */ /* 0x040ff000000418ff */
[----:B------:R-:W-:Y:S01]  /*4bd0*/  HMMA.16816.F32.BF16 R16, R8, R18, RZ ;  /* 0x000000120810723c */ /* 0x000fe200000418ff */
[----:B-1----:R-:W-:-:S04]  /*4be0*/  FFMA.FTZ R4, R12, c[0x0][0x2d0], -R2 ;  /* 0x0000b4000c047a23 */ /* 0x002fc80000010802 */
[----:B------:R1:W2:Y:S03]  /*4bf0*/  MUFU.EX2 R81, R4 ;  /* 0x0000000400517308 */ /* 0x0002a60000000800 */
[----:B------:R-:W-:Y:S01]  /*4c00*/  HMMA.16816.F32.BF16 R60, R8, R34, RZ ;  /* 0x00000022083c723c */ /* 0x000fe200000418ff */
[----:B-1----:R-:W-:Y:S01]  /*4c10*/  FFMA.FTZ R4, R13, c[0x0][0x2d0], -R2 ;  /* 0x0000b4000d047a23 */ /* 0x002fe20000010802 */
[----:B--2---:R-:W-:-:S06]  /*4c20*/  F2FP.BF16.PACK_AB R5, R81, R80 ;  /* 0x000000505105723e */ /* 0x004fcc00000010ff */
[C---:B------:R-:W-:Y:S01]  /*4c30*/  HMMA.16816.F32.BF16 R12, R8.reuse, R32, RZ ;  /* 0x00000020080c723c */ /* 0x040fe200000418ff */
[----:B------:R1:W2:Y:S07]  /*4c40*/  MUFU.EX2 R83, R4 ;  /* 0x0000000400537308 */ /* 0x0002ae0000000800 */
[----:B------:R-:W-:Y:S01]  /*4c50*/  HMMA.16816.F32.BF16 R32, R8, R26, RZ ;  /* 0x0000001a0820723c */ /* 0x000fe200000418ff */
[----:B-1----:R-:W-:Y:S02]  /*4c60*/  F2FP.BF16.PACK_AB R4, R124, R116 ;  /* 0x000000747c04723e */ /* 0x002fe400000010ff */
[----:B--2---:R-:W-:-:S07]  /*4c70*/  F2FP.BF16.PACK_AB R7, R82, R83 ;  /* 0x000000535207723e */ /* 0x004fce00000010ff */
[C---:B------:R-:W-:Y:S08]  /*4c80*/  HMMA.16816.F32.BF16 R48, R4.reuse, R30, R16 ;  /* 0x0000001e0430723c */ /* 0x040ff00000041810 */
[----:B------:R-:W-:Y:S08]  /*4c90*/  HMMA.16816.F32.BF16 R148, R4, R68, R12 ;  /* 0x000000440494723c */ /* 0x000ff0000004180c */
[----:B------:R-:W-:Y:S08]  /*4ca0*/  HMMA.16816.F32.BF16 R12, R8, R72, RZ ;  /* 0x00000048080c723c */ /* 0x000ff000000418ff */
[----:B------:R-:W-:Y:S01]  /*4cb0*/  HMMA.16816.F32.BF16 R156, R4, R28, R20 ;  /* 0x0000001c049c723c */ /* 0x000fe20000041814 */
[----:B------:R-:W-:Y:S01]  /*4cc0*/  IMAD.MOV.U32 R123, RZ, RZ, R50 ;  /* 0x000000ffff7b7224 */ /* 0x000fe200078e0032 */
[----:B------:R-:W-:Y:S01]  /*4cd0*/  MOV R122, R51 ;  /* 0x00000033007a7202 */ /* 0x000fe20000000f00 */
[----:B------:R-:W-:-:S02]  /*4ce0*/  IMAD.MOV.U32 R121, RZ, RZ, R48 ;  /* 0x000000ffff797224 */ /* 0x000fc400078e0030 */
[----:B------:R-:W-:-:S03]  /*4cf0*/  IMAD.MOV.U32 R120, RZ, RZ, R49 ;  /* 0x000000ffff787224 */ /* 0x000fc600078e0031 */
[C---:B------:R-:W-:Y:S08]  /*4d00*/  HMMA.16816.F32.BF16 R20, R8.reuse, R64, RZ ;  /* 0x000000400814723c */ /* 0x040ff000000418ff */
[C---:B------:R-:W-:Y:S08]  /*4d10*/  HMMA.16816.F32.BF16 R48, R8.reuse, R24, RZ ;  /* 0x000000180830723c */ /* 0x040ff000000418ff */
[C---:B------:R-:W-:Y:S08]  /*4d20*/  HMMA.16816.F32.BF16 R28, R8.reuse, R56, RZ ;  /* 0x00000038081c723c */ /* 0x040ff000000418ff */
[----:B------:R-:W-:Y:S08]  /*4d30*/  HMMA.16816.F32.BF16 R24, R8, R58, RZ ;  /* 0x0000003a0818723c */ /* 0x000ff000000418ff */
[----:B------:R-:W-:Y:S08]  /*4d40*/  HMMA.16816.F32.BF16 R12, R4, R52, R12 ;  /* 0x00000034040c723c */ /* 0x000ff0000004180c */
[C---:B------:R-:W-:Y:S08]  /*4d50*/  HMMA.16816.F32.BF16 R56, R8.reuse, R74, RZ ;  /* 0x0000004a0838723c */ /* 0x040ff000000418ff */
[----:B------:R-:W-:Y:S01]  /*4d60*/  HMMA.16816.F32.BF16 R16, R8, R66, RZ ;  /* 0x000000420810723c */ /* 0x000fe200000418ff */
[----:B------:R-:W1:Y:S07]  /*4d70*/  LDSM.16.MT88.4 R64, [R241+0x1900] ;  /* 0x00190000f140783b */ /* 0x000e6e0000004200 */
[----:B------:R-:W-:Y:S01]  /*4d80*/  HMMA.16816.F32.BF16 R20, R4, R36, R20 ;  /* 0x000000240414723c */ /* 0x000fe20000041814 */
[----:B------:R-:W-:Y:S01]  /*4d90*/  IMAD.MOV.U32 R99, RZ, RZ, R13 ;  /* 0x000000ffff637224 */ /* 0x000fe200078e000d */
[----:B------:R-:W-:Y:S01]  /*4da0*/  MOV R98, R12 ;  /* 0x0000000c00627202 */ /* 0x000fe20000000f00 */
[----:B------:R-:W-:-:S02]  /*4db0*/  IMAD.MOV.U32 R161, RZ, RZ, R14 ;  /* 0x000000ffffa17224 */ /* 0x000fc400078e000e */
[----:B------:R-:W-:-:S03]  /*4dc0*/  IMAD.MOV.U32 R160, RZ, RZ, R15 ;  /* 0x000000ffffa07224 */ /* 0x000fc600078e000f */
[C---:B------:R-:W-:Y:S01]  /*4dd0*/  HMMA.16816.F32.BF16 R12, R4.reuse, R54, R56 ;  /* 0x00000036040c723c */ /* 0x040fe20000041838 */
[----:B------:R-:W-:Y:S04]  /*4de0*/  LDSM.16.MT88.4 R52, [R238+0x3100] ;  /* 0x00310000ee34783b */ /* 0x000fe80000004200 */
[----:B------:R-:W-:Y:S03]  /*4df0*/  LDSM.16.MT88.4 R56, [R241+0x3100] ;  /* 0x00310000f138783b */ /* 0x000fe60000004200 */
[C---:B------:R-:W-:Y:S08]  /*4e00*/  HMMA.16816.F32.BF16 R24, R4.reuse, R42, R24 ;  /* 0x0000002a0418723c */ /* 0x040ff00000041818 */
[----:B------:R-:W-:Y:S01]  /*4e10*/  MOV R147, R20 ;  /* 0x0000001400937202 */ /* 0x000fe20000000f00 */
[----:B------:R-:W-:Y:S01]  /*4e20*/  IMAD.MOV.U32 R146, RZ, RZ, R21 ;  /* 0x000000ffff927224 */ /* 0x000fe200078e0015 */
[----:B------:R-:W-:Y:S01]  /*4e30*/  MOV R144, R23 ;  /* 0x0000001700907202 */ /* 0x000fe20000000f00 */
[----:B------:R-:W-:Y:S01]  /*4e40*/  IMAD.MOV.U32 R145, RZ, RZ, R22 ;  /* 0x000000ffff917224 */ /* 0x000fe200078e0016 */
[C---:B------:R-:W-:Y:S01]  /*4e50*/  HMMA.16816.F32.BF16 R16, R4.reuse, R38, R16 ;  /* 0x000000260410723c */ /* 0x040fe20000041810 */
[----:B------:R-:W2:Y:S03]  /*4e60*/  LDSM.16.MT88.4 R20, [R241+0x2100] ;  /* 0x00210000f114783b */ /* 0x000ea60000004200 */
[----:B------:R-:W-:Y:S01]  /*4e70*/  MOV R135, R12 ;  /* 0x0000000c00877202 */ /* 0x000fe20000000f00 */
[----:B------:R-:W-:Y:S01]  /*4e80*/  IMAD.MOV.U32 R134, RZ, RZ, R13 ;  /* 0x000000ffff867224 */ /* 0x000fe200078e000d */
[----:B------:R-:W-:Y:S01]  /*4e90*/  MOV R130, R15 ;  /* 0x0000000f00827202 */ /* 0x000fe20000000f00 */
[----:B------:R-:W-:Y:S01]  /*4ea0*/  IMAD.MOV.U32 R131, RZ, RZ, R14 ;  /* 0x000000ffff837224 */ /* 0x000fe200078e000e */
[----:B------:R-:W-:Y:S01]  /*4eb0*/  HMMA.16816.F32.BF16 R136, R4, R70, R60 ;  /* 0x000000460488723c */ /* 0x000fe2000004183c */
[----:B------:R-:W3:Y:S03]  /*4ec0*/  LDSM.16.MT88.4 R60, [R240+0x1900] ;  /* 0x00190000f03c783b */ /* 0x000ee60000004200 */
[----:B------:R-:W-:Y:S01]  /*4ed0*/  IMAD.MOV.U32 R168, RZ, RZ, R26 ;  /* 0x000000ffffa87224 */ /* 0x000fe200078e001a */
[----:B------:R-:W-:Y:S01]  /*4ee0*/  MOV R127, R27 ;  /* 0x0000001b007f7202 */ /* 0x000fe20000000f00 */
[----:B------:R-:W-:Y:S01]  /*4ef0*/  IMAD.MOV.U32 R126, RZ, RZ, R24 ;  /* 0x000000ffff7e7224 */ /* 0x000fe200078e0018 */
[----:B------:R-:W-:Y:S01]  /*4f00*/  LDSM.16.MT88.4 R36, [R237+0x3900] ;  /* 0x00390000ed24783b */ /* 0x000fe20000004200 */
[----:B-1----:R-:W-:Y:S01]  /*4f10*/  HMMA.16816.F32.BF16 R12, R8, R66, RZ ;  /* 0x00000042080c723c */ /* 0x002fe200000418ff */
[----:B------:R-:W-:-:S02]  /*4f20*/  IMAD.MOV.U32 R125, RZ, RZ, R25 ;  /* 0x000000ffff7d7224 */ /* 0x000fc400078e0019 */
[----:B------:R-:W1:Y:S05]  /*4f30*/  LDSM.16.MT88.4 R24, [R237+0x3100] ;  /* 0x00310000ed18783b */ /* 0x000e6a0000004200 */
[----:B------:R-:W-:Y:S01]  /*4f40*/  IMAD.MOV.U32 R172, RZ, RZ, R18 ;  /* 0x000000ffffac7224 */ /* 0x000fe200078e0012 */
[----:B------:R-:W-:Y:S01]  /*4f50*/  MOV R170, R16 ;  /* 0x0000001000aa7202 */ /* 0x000fe20000000f00 */
[----:B------:R-:W-:Y:S01]  /*4f60*/  IMAD.MOV.U32 R171, RZ, RZ, R19 ;  /* 0x000000ffffab7224 */ /* 0x000fe200078e0013 */
[----:B------:R-:W-:Y:S01]  /*4f70*/  HMMA.16816.F32.BF16 R92, R4, R46, R32 ;  /* 0x0000002e045c723c */ /* 0x000fe20000041820 */
[----:B------:R-:W-:-:S07]  /*4f80*/  IMAD.MOV.U32 R169, RZ, RZ, R17 ;  /* 0x000000ffffa97224 */ /* 0x000fce00078e0011 */
[----:B------:R-:W-:Y:S08]  /*4f90*/  HMMA.16816.F32.BF16 R16, R8, R64, RZ ;  /* 0x000000400810723c */ /* 0x000ff000000418ff */
[C---:B--2---:R-:W-:Y:S08]  /*4fa0*/  HMMA.16816.F32.BF16 R12, R4.reuse, R22, R12 ;  /* 0x00000016040c723c */ /* 0x044ff0000004180c */
[----:B------:R-:W-:Y:S01]  /*4fb0*/  HMMA.16816.F32.BF16 R28, R4, R40, R28 ;  /* 0x00000028041c723c */ /* 0x000fe2000004181c */
[----:B------:R-:W2:Y:S01]  /*4fc0*/  LDSM.16.MT88.4 R40, [R240+0x2100] ;  /* 0x00210000f028783b */ /* 0x000ea20000004200 */
[----:B------:R-:W-:Y:S01]  /*4fd0*/  MOV R155, R92 ;  /* 0x0000005c009b7202 */ /* 0x000fe20000000f00 */
[----:B------:R-:W-:Y:S01]  /*4fe0*/  IMAD.MOV.U32 R154, RZ, RZ, R93 ;  /* 0x000000ffff9a7224 */ /* 0x000fe200078e005d */
[----:B------:R-:W-:Y:S01]  /*4ff0*/  MOV R152, R95 ;  /* 0x0000005f00987202 */ /* 0x000fe20000000f00 */
[----:B------:R-:W-:-:S03]  /*5000*/  IMAD.MOV.U32 R153, RZ, RZ, R94 ;  /* 0x000000ffff997224 */ /* 0x000fc600078e005e */
[C---:B------:R-:W-:Y:S01]  /*5010*/  HMMA.16816.F32.BF16 R140, R4.reuse, R44, R48 ;  /* 0x0000002c048c723c */ /* 0x040fe20000041830 */
[----:B------:R-:W-:Y:S07]  /*5020*/  LDSM.16.MT88.4 R48, [R238+0x3900] ;  /* 0x00390000ee30783b */ /* 0x000fee0000004200 */
[----:B------:R-:W-:Y:S01]  /*5030*/  HMMA.16816.F32.BF16 R44, R4, R20, R16 ;  /* 0x00000014042c723c */ /* 0x000fe20000041810 */
[----:B------:R-:W-:Y:S01]  /*5040*/  IMAD.MOV.U32 R93, RZ, RZ, R14 ;  /* 0x000000ffff5d7224 */ /* 0x000fe200078e000e */
[----:B------:R-:W-:Y:S01]  /*5050*/  MOV R92, R15 ;  /* 0x0000000f005c7202 */ /* 0x000fe20000000f00 */
[----:B------:R-:W-:-:S02]  /*5060*/  IMAD.MOV.U32 R67, RZ, RZ, R13 ;  /* 0x000000ffff437224 */ /* 0x000fc400078e000d */
[----:B------:R-:W-:-:S03]  /*5070*/  IMAD.MOV.U32 R66, RZ, RZ, R12 ;  /* 0x000000ffff427224 */ /* 0x000fc600078e000c */
[----:B---3--:R-:W-:Y:S01]  /*5080*/  HMMA.16816.F32.BF16 R32, R8, R60, RZ ;  /* 0x0000003c0820723c */ /* 0x008fe200000418ff */
[----:B------:R-:W-:Y:S01]  /*5090*/  IMAD.MOV.U32 R119, RZ, RZ, R30 ;  /* 0x000000ffff777224 */ /* 0x000fe200078e001e */
[----:B------:R-:W-:Y:S01]  /*50a0*/  MOV R111, R28 ;  /* 0x0000001c006f7202 */ /* 0x000fe20000000f00 */
[----:B------:R-:W-:Y:S02]  /*50b0*/  IMAD.MOV.U32 R118, RZ, RZ, R31 ;  /* 0x000000ffff767224 */ /* 0x000fe400078e001f */
[----:B------:R-:W-:-:S03]  /*50c0*/  IMAD.MOV.U32 R103, RZ, RZ, R29 ;  /* 0x000000ffff677224 */ /* 0x000fc600078e001d */
[C---:B-1----:R-:W-:Y:S08]  /*50d0*/  HMMA.16816.F32.BF16 R12, R8.reuse, R26, RZ ;  /* 0x0000001a080c723c */ /* 0x042ff000000418ff */
[----:B------:R-:W-:Y:S01]  /*50e0*/  HMMA.16816.F32.BF16 R16, R8, R24, RZ ;  /* 0x000000180810723c */ /* 0x000fe200000418ff */
[----:B------:R-:W-:Y:S01]  /*50f0*/  IMAD.MOV.U32 R97, RZ, RZ, R45 ;  /* 0x000000ffff617224 */ /* 0x000fe200078e002d */
[----:B------:R-:W-:Y:S01]  /*5100*/  MOV R95, R47 ;  /* 0x0000002f005f7202 */ /* 0x000fe20000000f00 */
[----:B------:R-:W-:-:S02]  /*5110*/  IMAD.MOV.U32 R96, RZ, RZ, R46 ;  /* 0x000000ffff607224 */ /* 0x000fc400078e002e */
[----:B------:R-:W-:Y:S02]  /*5120*/  IMAD.MOV.U32 R94, RZ, RZ, R44 ;  /* 0x000000ffff5e7224 */ /* 0x000fe400078e002c */
[----:B------:R-:W-:Y:S01]  /*5130*/  LDSM.16.MT88.4 R44, [R241+0x3900] ;  /* 0x00390000f12c783b */ /* 0x000fe20000004200 */
[----:B------:R-:W-:Y:S03]  /*5140*/  HMMA.16816.F32.BF16 R28, R8, R62, RZ ;  /* 0x0000003e081c723c */ /* 0x000fe600000418ff */
[----:B------:R-:W1:Y:S05]  /*5150*/  LDSM.16.MT88.4 R60, [R240+0x3100] ;  /* 0x00310000f03c783b */ /* 0x000e6a0000004200 */
[----:B--2---:R-:W-:Y:S01]  /*5160*/  HMMA.16816.F32.BF16 R72, R4, R40, R32 ;  /* 0x000000280448723c */ /* 0x004fe20000041820 */
[----:B------:R-:W2:Y:S07]  /*5170*/  LDSM.16.MT88.4 R32, [R237+0x4900] ;  /* 0x00490000ed20783b */ /* 0x000eae0000004200 */
[----:B------:R-:W-:Y:S07]  /*5180*/  HMMA.16816.F32.BF16 R24, R8, R54, RZ ;  /* 0x000000360818723c */ /* 0x000fee00000418ff */
[----:B------:R-:W-:Y:S01]  /*5190*/  MOV R55, R95 ;  /* 0x0000005f00377202 */ /* 0x000fe20000000f00 */
[----:B------:R-:W-:Y:S01]  /*51a0*/  HMMA.16816.F32.BF16 R12, R4, R38, R12 ;  /* 0x00000026040c723c */ /* 0x000fe2000004180c */
[----:B------:R-:W-:-:S06]  /*51b0*/  IMAD.MOV.U32 R54, RZ, RZ, R96 ;  /* 0x000000ffff367224 */ /* 0x000fcc00078e0060 */
[----:B------:R-:W-:Y:S01]  /*51c0*/  IMAD.MOV.U32 R38, RZ, RZ, R121 ;  /* 0x000000ffff267224 */ /* 0x000fe200078e0079 */
[----:B------:R-:W-:Y:S01]  /*51d0*/  HMMA.16816.F32.BF16 R20, R4, R36, R16 ;  /* 0x000000240414723c */ /* 0x000fe20000041810 */
[----:B------:R-:W-:-:S07]  /*51e0*/  MOV R39, R120 ;  /* 0x0000007800277202 */ /* 0x000fce0000000f00 */
[----:B------:R-:W-:Y:S01]  /*51f0*/  HMMA.16816.F32.BF16 R68, R4, R42, R28 ;  /* 0x0000002a0444723c */ /* 0x000fe2000004181c */
[----:B------:R-:W3:Y:S07]  /*5200*/  LDSM.16.MT88.4 R40, [R240+0x3900] ;  /* 0x00390000f028783b */ /* 0x000eee0000004200 */
[----:B------:R-:W-:Y:S01]  /*5210*/  HMMA.16816.F32.BF16 R16, R8, R58, RZ ;  /* 0x0000003a0810723c */ /* 0x000fe200000418ff */
[----:B------:R-:W-:Y:S01]  /*5220*/  IMAD.MOV.U32 R102, RZ, RZ, R14 ;  /* 0x000000ffff667224 */ /* 0x000fe200078e000e */
[----:B------:R-:W-:Y:S01]  /*5230*/  MOV R100, R12 ;  /* 0x0000000c00647202 */ /* 0x000fe20000000f00 */
[----:B------:R-:W-:-:S02]  /*5240*/  IMAD.MOV.U32 R101, RZ, RZ, R15 ;  /* 0x000000ffff657224 */ /* 0x000fc400078e000f */
[----:B------:R-:W-:Y:S02]  /*5250*/  IMAD.MOV.U32 R0, RZ, RZ, R13 ;  /* 0x000000ffff007224 */ /* 0x000fe400078e000d */
[----:B------:R-:W-:Y:S01]  /*5260*/  IMAD.MOV.U32 R58, RZ, RZ, R93 ;  /* 0x000000ffff3a7224 */ /* 0x000fe200078e005d */
[C---:B------:R-:W-:Y:S01]  /*5270*/  HMMA.16816.F32.BF16 R28, R8.reuse, R52, RZ ;  /* 0x00000034081c723c */ /* 0x040fe200000418ff */
[----:B------:R-:W-:Y:S01]  /*5280*/  MOV R59, R92 ;  /* 0x0000005c003b7202 */ /* 0x000fe20000000f00 */
[----:B------:R-:W-:Y:S01]  /*5290*/  IMAD.MOV.U32 R64, RZ, RZ, R23 ;  /* 0x000000ffff407224 */ /* 0x000fe200078e0017 */
[----:B------:R-:W-:Y:S01]  /*52a0*/  MOV R65, R22 ;  /* 0x0000001600417202 */ /* 0x000fe20000000f00 */
[----:B------:R-:W-:Y:S01]  /*52b0*/  IMAD.MOV.U32 R37, RZ, RZ, R21 ;  /* 0x000000ffff257224 */ /* 0x000fe200078e0015 */
[----:B------:R-:W-:Y:S02]  /*52c0*/  MOV R36, R20 ;  /* 0x0000001400247202 */ /* 0x000fe40000000f00 */
[----:B------:R-:W-:Y:S01]  /*52d0*/  IMAD.MOV.U32 R52, RZ, RZ, R94 ;  /* 0x000000ffff347224 */ /* 0x000fe200078e005e */
[----:B-1----:R-:W-:Y:S01]  /*52e0*/  HMMA.16816.F32.BF16 R12, R8, R60, RZ ;  /* 0x0000003c080c723c */ /* 0x002fe200000418ff */
[----:B------:R-:W-:-:S06]  /*52f0*/  IMAD.MOV.U32 R53, RZ, RZ, R97 ;  /* 0x000000ffff357224 */ /* 0x000fcc00078e0061 */
[----:B------:R-:W-:Y:S01]  /*5300*/  IMAD.MOV.U32 R60, RZ, RZ, R66 ;  /* 0x000000ffff3c7224 */ /* 0x000fe200078e0042 */
[----:B------:R-:W-:Y:S01]  /*5310*/  HMMA.16816.F32.BF16 R92, R4, R50, R24 ;  /* 0x00000032045c723c */ /* 0x000fe20000041818 */
[----:B------:R-:W1:Y:S01]  /*5320*/  LDSM.16.MT88.4 R24, [R237+0x5100] ;  /* 0x00510000ed18783b */ /* 0x000e620000004200 */
[----:B------:R-:W-:Y:S01]  /*5330*/  IMAD.MOV.U32 R61, RZ, RZ, R67 ;  /* 0x000000ffff3d7224 */ /* 0x000fe200078e0043 */
[----:B------:R-:W-:Y:S01]  /*5340*/  MOV R66, R111 ;  /* 0x0000006f00427202 */ /* 0x000fe20000000f00 */
[----:B------:R-:W-:-:S03]  /*5350*/  IMAD.MOV.U32 R67, RZ, RZ, R103 ;  /* 0x000000ffff437224 */ /* 0x000fc600078e0067 */
[----:B------:R-:W-:Y:S01]  /*5360*/  IMAD.MOV.U32 R50, RZ, RZ, R168 ;  /* 0x000000ffff327224 */ /* 0x000fe200078e00a8 */
[----:B------:R-:W-:Y:S01]  /*5370*/  HMMA.16816.F32.BF16 R20, R8, R56, RZ ;  /* 0x000000380814723c */ /* 0x000fe200000418ff */
[----:B------:R-:W-:-:S06]  /*5380*/  MOV R51, R127 ;  /* 0x0000007f00337202 */ /* 0x000fcc0000000f00 */
[----:B------:R-:W-:Y:S01]  /*5390*/  IMAD.MOV.U32 R57, RZ, RZ, R99 ;  /* 0x000000ffff397224 */ /* 0x000fe200078e0063 */
[----:B------:R-:W-:Y:S01]  /*53a0*/  MOV R56, R98 ;  /* 0x0000006200387202 */ /* 0x000fe20000000f00 */
[C---:B------:R-:W-:Y:S07]  /*53b0*/  HMMA.16816.F32.BF16 R112, R4.reuse, R46, R16 ;  /* 0x0000002e0470723c */ /* 0x040fee0000041810 */
[----:B------:R-:W-:Y:S01]  /*53c0*/  IMAD.MOV.U32 R46, RZ, RZ, R172 ;  /* 0x000000ffff2e7224 */ /* 0x000fe200078e00ac */
[----:B------:R-:W-:Y:S01]  /*53d0*/  HMMA.16816.F32.BF16 R96, R4, R48, R28 ;  /* 0x000000300460723c */ /* 0x000fe2000004181c */
[----:B------:R-:W4:Y:S01]  /*53e0*/  LDSM.16.MT88.4 R28, [R238+0x4900] ;  /* 0x00490000ee1c783b */ /* 0x000f220000004200 */
[----:B------:R-:W-:-:S05]  /*53f0*/  IMAD.MOV.U32 R47, RZ, RZ, R171 ;  /* 0x000000ffff2f7224 */ /* 0x000fca00078e00ab */
[----:B------:R-:W-:Y:S01]  /*5400*/  IMAD.MOV.U32 R48, RZ, RZ, R126 ;  /* 0x000000ffff307224 */ /* 0x000fe200078e007e */
[----:B--2---:R-:W-:Y:S01]  /*5410*/  HMMA.16816.F32.BF16 R16, R8, R32, RZ ;  /* 0x000000200810723c */ /* 0x004fe200000418ff */
[----:B------:R-:W-:-:S06]  /*5420*/  IMAD.MOV.U32 R49, RZ, RZ, R125 ;  /* 0x000000ffff317224 */ /* 0x000fcc00078e007d */
[----:B------:R-:W-:Y:S01]  /*5430*/  IMAD.MOV.U32 R32, RZ, RZ, R102 ;  /* 0x000000ffff207224 */ /* 0x000fe200078e0066 */
[----:B---3--:R-:W-:Y:S01]  /*5440*/  HMMA.16816.F32.BF16 R104, R4, R40, R12 ;  /* 0x000000280468723c */ /* 0x008fe2000004180c */
[----:B------:R-:W-:-:S06]  /*5450*/  MOV R33, R101 ;  /* 0x0000006500217202 */ /* 0x000fcc0000000f00 */
[----:B------:R-:W-:Y:S01]  /*5460*/  MOV R40, R65 ;  /* 0x0000004100287202 */ /* 0x000fe20000000f00 */
[----:B------:R-:W-:Y:S01]  /*5470*/  HMMA.16816.F32.BF16 R12, R8, R34, RZ ;  /* 0x00000022080c723c */ /* 0x000fe200000418ff */
[----:B------:R-:W-:Y:S02]  /*5480*/  IMAD.MOV.U32 R41, RZ, RZ, R64 ;  /* 0x000000ffff297224 */ /* 0x000fe400078e0040 */
[----:B------:R-:W-:Y:S02]  /*5490*/  IMAD.MOV.U32 R64, RZ, RZ, R119 ;  /* 0x000000ffff407224 */ /* 0x000fe400078e0077 */
[----:B------:R-:W-:Y:S02]  /*54a0*/  IMAD.MOV.U32 R65, RZ, RZ, R118 ;  /* 0x000000ffff417224 */ /* 0x000fe400078e0076 */
[----:B------:R-:W-:Y:S01]  /*54b0*/  IMAD.MOV.U32 R35, RZ, RZ, R0 ;  /* 0x000000ffff237224 */ /* 0x000fe200078e0000 */
[----:B-1----:R-:W-:Y:S01]  /*54c0*/  HMMA.16816.F32.BF16 R172, R4, R24, R16 ;  /* 0x0000001804ac723c */ /* 0x002fe20000041810 */
[----:B------:R-:W1:Y:S01]  /*54d0*/  LDSM.16.MT88.4 R16, [R238+0x5100] ;  /* 0x00510000ee10783b */ /* 0x000e620000004200 */
[----:B------:R-:W-:-:S02]  /*54e0*/  FADD.FTZ R0, R110, R109 ;  /* 0x0000006d6e007221 */ /* 0x000fc40000010000 */
[----:B------:R-:W-:Y:S02]  /*54f0*/  IMAD.MOV.U32 R34, RZ, RZ, R100 ;  /* 0x000000ffff227224 */ /* 0x000fe400078e0064 */
[----:B------:R-:W-:Y:S02]  /*5500*/  FADD.FTZ R0, R108, R0 ;  /* 0x000000006c007221 */ /* 0x000fe40000010000 */
[----:B------:R-:W-:Y:S02]  /*5510*/  HMMA.16816.F32.BF16 R176, R4, R44, R20 ;  /* 0x0000002c04b0723c */ /* 0x000fe40000041814 */
[----:B------:R-:W-:-:S04]  /*5520*/  FADD.FTZ R0, R117, R0 ;  /* 0x0000000075007221 */ /* 0x000fc80000010000 */
[----:B------:R-:W-:Y:S01]  /*5530*/  FADD.FTZ R0, R116, R0 ;  /* 0x0000000074007221 */ /* 0x000fe20000010000 */
[----:B------:R-:W-:Y:S01]  /*5540*/  MOV R44, R170 ;  /* 0x000000aa002c7202 */ /* 0x000fe20000000f00 */
[----:B------:R-:W-:Y:S01]  /*5550*/  HMMA.16816.F32.BF16 R20, R8, R62, RZ ;  /* 0x0000003e0814723c */ /* 0x000fe200000418ff */
[----:B------:R-:W-:Y:S02]  /*5560*/  IMAD.MOV.U32 R45, RZ, RZ, R169 ;  /* 0x000000ffff2d7224 */ /* 0x000fe400078e00a9 */
[----:B------:R-:W-:Y:S02]  /*5570*/  FADD.FTZ R24, R124, R0 ;  /* 0x000000007c187221 */ /* 0x000fe40000010000 */
[----:B------:R-:W-:Y:S01]  /*5580*/  FADD.FTZ R0, R77, R76 ;  /* 0x0000004c4d007221 */ /* 0x000fe20000010000 */
[----:B------:R-:W-:Y:S01]  /*5590*/  MOV R76, R34 ;  /* 0x00000022004c7202 */ /* 0x000fe20000000f00 */
[----:B------:R-:W-:Y:S01]  /*55a0*/  IMAD.MOV.U32 R63, RZ, RZ, R37 ;  /* 0x000000ffff3f7224 */ /* 0x000fe200078e0025 */
[----:B------:R-:W-:Y:S01]  /*55b0*/  MOV R62, R36 ;  /* 0x00000024003e7202 */ /* 0x000fe20000000f00 */
[----:B------:R-:W-:Y:S01]  /*55c0*/  IMAD.MOV.U32 R37, RZ, RZ, R122 ;  /* 0x000000ffff257224 */ /* 0x000fe200078e007a */
[----:B------:R-:W-:Y:S01]  /*55d0*/  MOV R36, R123 ;  /* 0x0000007b00247202 */ /* 0x000fe20000000f00 */
[----:B------:R-:W-:Y:S01]  /*55e0*/  FADD.FTZ R0, R78, R0 ;  /* 0x000000004e007221 */ /* 0x000fe20000010000 */
[----:B------:R-:W-:Y:S01]  /*55f0*/  HMMA.16816.F32.BF16 R120, R4, R26, R12 ;  /* 0x0000001a0478723c */ /* 0x000fe2000004180c */
[----:B------:R-:W-:-:S02]  /*5600*/  IMAD.MOV.U32 R78, RZ, RZ, R32 ;  /* 0x000000ffff4e7224 */ /* 0x000fc400078e0020 */
[----:B------:R-:W-:Y:S01]  /*5610*/  IMAD.MOV.U32 R32, RZ, RZ, R62 ;  /* 0x000000ffff207224 */ /* 0x000fe200078e003e */
[----:B------:R-:W-:Y:S01]  /*5620*/  MOV R62, R40 ;  /* 0x00000028003e7202 */ /* 0x000fe20000000f00 */
[----:B------:R-:W-:Y:S02]  /*5630*/  IMAD.MOV.U32 R77, RZ, RZ, R35 ;  /* 0x000000ffff4d7224 */ /* 0x000fe400078e0023 */
[----:B------:R-:W-:Y:S01]  /*5640*/  FADD.FTZ R24, R128, R24 ;  /* 0x0000001880187221 */ /* 0x000fe20000010000 */
[----:B----4-:R-:W-:Y:S08]  /*5650*/  HMMA.16816.F32.BF16 R12, R8, R28, RZ ;  /* 0x0000001c080c723c */ /* 0x010ff000000418ff */
[----:B------:R-:W-:Y:S01]  /*5660*/  HMMA.16816.F32.BF16 R100, R4, R42, R20 ;  /* 0x0000002a0464723c */ /* 0x000fe20000041814 */
[----:B------:R-:W2:Y:S01]  /*5670*/  LDSM.16.MT88.4 R20, [R241+0x4900] ;  /* 0x00490000f114783b */ /* 0x000ea20000004200 */
[----:B------:R-:W-:-:S02]  /*5680*/  IMAD.MOV.U32 R34, RZ, RZ, R36 ;  /* 0x000000ffff227224 */ /* 0x000fc400078e0024 */
[----:B------:R-:W-:Y:S11]  /*5690*/  IMAD.MOV.U32 R40, RZ, RZ, R58 ;  /* 0x000000ffff287224 */ /* 0x000ff600078e003a */
[----:B------:R-:W-:Y:S01]  /*56a0*/  @!UPT UIADD3 URZ, URZ, URZ, URZ ;  /* 0x0000003f3f3ff290 */ /* 0x000fe2000fffe03f */
[----:B-1----:R-:W-:Y:S01]  /*56b0*/  HMMA.16816.F32.BF16 R108, R4, R16, R12 ;  /* 0x00000010046c723c */ /* 0x002fe2000004180c */
[----:B------:R-:W-:Y:S01]  /*56c0*/  MOV R35, R37 ;  /* 0x0000002500237202 */ /* 0x000fe20000000f00 */
[----:B------:R-:W-:Y:S01]  /*56d0*/  IMAD.MOV.U32 R28, RZ, RZ, R155 ;  /* 0x000000ffff1c7224 */ /* 0x000fe200078e009b */
[----:B------:R-:W-:Y:S02]  /*56e0*/  MOV R36, R147 ;  /* 0x0000009300247202 */ /* 0x000fe40000000f00 */
[----:B------:R-:W-:Y:S01]  /*56f0*/  MOV R29, R154 ;  /* 0x0000009a001d7202 */ /* 0x000fe20000000f00 */
[----:B------:R-:W-:Y:S02]  /*5700*/  IMAD.MOV.U32 R43, RZ, RZ, R65 ;  /* 0x000000ffff2b7224 */ /* 0x000fe400078e0041 */
[----:B------:R-:W-:Y:S01]  /*5710*/  HMMA.16816.F32.BF16 R12, R8, R30, RZ ;  /* 0x0000001e080c723c */ /* 0x000fe200000418ff */
[----:B------:R-:W-:Y:S01]  /*5720*/  MOV R42, R64 ;  /* 0x00000040002a7202 */ /* 0x000fe20000000f00 */
[----:B------:R-:W-:Y:S11]  /*5730*/  IMAD.MOV.U32 R58, RZ, RZ, R161 ;  /* 0x000000ffff3a7224 */ /* 0x000ff600078e00a1 */
[----:B------:R-:W-:Y:S11]  /*5740*/  @!UPT UIADD3 URZ, URZ, URZ, URZ ;  /* 0x0000003f3f3ff290 */ /* 0x000ff6000fffe03f */
[----:B------:R-:W-:Y:S01]  /*5750*/  HMMA.16816.F32.BF16 R116, R4, R18, R12 ;  /* 0x000000120474723c */ /* 0x000fe2000004180c */
[----:B------:R-:W1:Y:S01]  /*5760*/  LDSM.16.MT88.4 R16, [R241+0x5100] ;  /* 0x00510000f110783b */ /* 0x000e620000004200 */
[----:B------:R-:W-:Y:S02]  /*5770*/  IMAD.MOV.U32 R37, RZ, RZ, R146 ;  /* 0x000000ffff257224 */ /* 0x000fe400078e0092 */
[----:B------:R-:W-:Y:S01]  /*5780*/  IMAD.MOV.U32 R30, RZ, RZ, R153 ;  /* 0x000000ffff1e7224 */ /* 0x000fe200078e0099 */
[----:B------:R-:W-:Y:S01]  /*5790*/  MOV R65, R134 ;  /* 0x0000008600417202 */ /* 0x000fe20000000f00 */
[----:B------:R-:W-:Y:S01]  /*57a0*/  IMAD.MOV.U32 R31, RZ, RZ, R152 ;  /* 0x000000ffff1f7224 */ /* 0x000fe200078e0098 */
[----:B------:R3:W5:Y:S01]  /*57b0*/  LDL.LU R161, [R1+0x74] ;  /* 0x0000740001a17983 */ /* 0x0007620000300800 */
[----:B--2---:R-:W-:Y:S03]  /*57c0*/  HMMA.16816.F32.BF16 R12, R8, R20, RZ ;  /* 0x00000014080c723c */ /* 0x004fe600000418ff */
[----:B------:R-:W-:Y:S04]  /*57d0*/  LDSM.16.MT88.4 R152, [R237+0x1100] ;  /* 0x00110000ed98783b */ /* 0x000fe80000004200 */
[----:B------:R-:W-:Y:S01]  /*57e0*/  FADD.FTZ R20, R79, R0 ;  /* 0x000000004f147221 */ /* 0x000fe20000010000 */
[----:B------:R-:W-:Y:S01]  /*57f0*/  MOV R79, R33 ;  /* 0x00000021004f7202 */ /* 0x000fe20000000f00 */
[----:B------:R-:W-:-:S02]  /*5800*/  IMAD.MOV.U32 R33, RZ, RZ, R63 ;  /* 0x000000ffff217224 */ /* 0x000fc400078e003f */
[----:B------:R-:W-:Y:S11]  /*5810*/  FFMA.FTZ R21, R89, c[0x0][0x2d0], -R3 ;  /* 0x0000b40059157a23 */ /* 0x000ff60000010803 */
[----:B------:R-:W-:Y:S02]  /*5820*/  @!UPT UIADD3 URZ, URZ, URZ, URZ ;  /* 0x0000003f3f3ff290 */ /* 0x000fe4000fffe03f */
[----:B-1----:R-:W-:Y:S01]  /*5830*/  HMMA.16816.F32.BF16 R168, R4, R16, R12 ;  /* 0x0000001004a8723c */ /* 0x002fe2000004180c */
[----:B------:R-:W-:Y:S02]  /*5840*/  FFMA.FTZ R0, R84, c[0x0][0x2d0], -R2 ;  /* 0x0000b40054007a23 */ /* 0x000fe40000010802 */
[----:B------:R-:W-:Y:S02]  /*5850*/  IMAD.MOV.U32 R63, RZ, RZ, R41 ;  /* 0x000000ffff3f7224 */ /* 0x000fe400078e0029 */
[----:B------:R-:W-:Y:S01]  /*5860*/  IMAD.MOV.U32 R89, RZ, RZ, R33 ;  /* 0x000000ffff597224 */ /* 0x000fe200078e0021 */
[----:B------:R-:W-:Y:S02]  /*5870*/  MUFU.EX2 R21, R21 ;  /* 0x0000001500157308 */ /* 0x000fe40000000800 */
[----:B------:R-:W-:Y:S01]  /*5880*/  HMMA.16816.F32.BF16 R12, R8, R22, RZ ;  /* 0x00000016080c723c */ /* 0x000fe200000418ff */
[----:B------:R-:W-:Y:S01]  /*5890*/  IMAD.MOV.U32 R33, RZ, RZ, R39 ;  /* 0x000000ffff217224 */ /* 0x000fe200078e0027 */
[----:B------:R-:W-:-:S05]  /*58a0*/  MOV R41, R59 ;  /* 0x0000003b00297202 */ /* 0x000fca0000000f00 */
[--C-:B------:R-:W-:Y:S02]  /*58b0*/  FFMA.FTZ R22, R90, c[0x0][0x2d0], -R3.reuse ;  /* 0x0000b4005a167a23 */ /* 0x100fe40000010803 */
[--C-:B------:R-:W-:Y:S11]  /*58c0*/  FFMA.FTZ R23, R91, c[0x0][0x2d0], -R3.reuse ;  /* 0x0000b4005b177a23 */ /* 0x100ff60000010803 */
[----:B------:R-:W-:Y:S04]  /*58d0*/  @!UPT UIADD3 URZ, URZ, URZ, URZ ;  /* 0x0000003f3f3ff290 */ /* 0x000fe8000fffe03f */
[----:B------:R-:W-:Y:S01]  /*58e0*/  HMMA.16816.F32.BF16 R124, R4, R18, R12 ;  /* 0x00000012047c723c */ /* 0x000fe2000004180c */
[----:B------:R-:W1:Y:S01]  /*58f0*/  LDSM.16.MT88.4 R12, [R240+0x4900] ;  /* 0x00490000f00c783b */ /* 0x000e620000004200 */
[----:B------:R-:W-:Y:S01]  /*5900*/  MOV R39, R144 ;  /* 0x0000009000277202 */ /* 0x000fe20000000f00 */
[----:B------:R-:W-:-:S05]  /*5910*/  FFMA.FTZ R3, R87, c[0x0][0x2d0], -R3 ;  /* 0x0000b40057037a23 */ /* 0x000fca0000010803 */
[C---:B-1----:R-:W-:Y:S08]  /*5920*/  HMMA.16816.F32.BF16 R16, R8.reuse, R12, RZ ;  /* 0x0000000c0810723c */ /* 0x042ff000000418ff */
[----:B------:R-:W-:Y:S01]  /*5930*/  HMMA.16816.F32.BF16 R8, R8, R14, RZ ;  /* 0x0000000e0808723c */ /* 0x000fe200000418ff */
[----:B------:R-:W1:Y:S01]  /*5940*/  LDSM.16.MT88.4 R12, [R240+0x5100] ;  /* 0x00510000f00c783b */ /* 0x000e620000004200 */
[----:B------:R-:W-:Y:S01]  /*5950*/  IMAD.MOV.U32 R90, RZ, RZ, R62 ;  /* 0x000000ffff5a7224 */ /* 0x000fe200078e003e */
[----:B------:R-:W-:Y:S01]  /*5960*/  MOV R91, R63 ;  /* 0x0000003f005b7202 */ /* 0x000fe20000000f00 */
[----:B------:R-:W-:Y:S11]  /*5970*/  IMAD.MOV.U32 R62, RZ, RZ, R40 ;  /* 0x000000ffff3e7224 */ /* 0x000ff600078e0028 */
[----:B------:R-:W-:Y:S01]  /*5980*/  @!UPT UIADD3 URZ, URZ, URZ, URZ ;  /* 0x0000003f3f3ff290 */ /* 0x000fe2000fffe03f */
[C---:B-1----:R-:W-:Y:S08]  /*5990*/  HMMA.16816.F32.BF16 R16, R4.reuse, R12, R16 ;  /* 0x0000000c0410723c */ /* 0x042ff00000041810 */
[----:B------:R-:W-:Y:S07]  /*59a0*/  HMMA.16816.F32.BF16 R12, R4, R14, R8 ;  /* 0x0000000e040c723c */ /* 0x000fee0000041808 */
[----:B------:R-:W-:Y:S01]  /*59b0*/  FFMA.FTZ R4, R88, c[0x0][0x2d0], -R2 ;  /* 0x0000b40058047a23 */ /* 0x000fe20000010802 */
[----:B------:R-:W-:-:S02]  /*59c0*/  MOV R88, R32 ;  /* 0x0000002000587202 */ /* 0x000fc40000000f00 */
[----:B------:R-:W-:Y:S01]  /*59d0*/  MOV R32, R38 ;  /* 0x0000002600207202 */ /* 0x000fe20000000f00 */
[----:B------:R-:W-:Y:S02]  /*59e0*/  IMAD.MOV.U32 R38, RZ, RZ, R145 ;  /* 0x000000ffff267224 */ /* 0x000fe400078e0091 */
[----:B------:R-:W1:Y:S01]  /*59f0*/  LDSM.16.MT88.4 R144, [R238+0x1100] ;  /* 0x00110000ee90783b */ /* 0x000e620000004200 */
[----:B------:R2:W-:Y:S08]  /*5a00*/  MUFU.EX2 R7, R0 ;  /* 0x0000000000077308 */ /* 0x0005f00000000800 */
[----:B------:R-:W-:Y:S01]  /*5a10*/  MUFU.EX2 R8, R22 ;  /* 0x0000001600087308 */ /* 0x000fe20000000800 */
[----:B--2---:R-:W-:-:S02]  /*5a20*/  FFMA.FTZ R0, R86, c[0x0][0x2d0], -R2 ;  /* 0x0000b40056007a23 */ /* 0x004fc40000010802 */
[----:B------:R-:W-:-:S05]  /*5a30*/  FFMA.FTZ R2, R85, c[0x0][0x2d0], -R2 ;  /* 0x0000b40055027a23 */ /* 0x000fca0000010802 */
[----:B------:R-:W-:Y:S08]  /*5a40*/  MUFU.EX2 R5, R4 ;  /* 0x0000000400057308 */ /* 0x000ff00000000800 */
[----:B------:R-:W2:Y:S08]  /*5a50*/  MUFU.EX2 R9, R23 ;  /* 0x0000001700097308 */ /* 0x000eb00000000800 */
[----:B------:R4:W1:Y:S08]  /*5a60*/  MUFU.EX2 R22, R3 ;  /* 0x0000000300167308 */ /* 0x0008700000000800 */
[----:B------:R-:W1:Y:S08]  /*5a70*/  MUFU.EX2 R6, R0 ;  /* 0x0000000000067308 */ /* 0x000e700000000800 */
[----:B------:R-:W3:Y:S01]  /*5a80*/  MUFU.EX2 R4, R2 ;  /* 0x0000000200047308 */ /* 0x000ee20000000800 */
[----:B------:R-:W-:-:S02]  /*5a90*/  IMAD.MOV.U32 R63, RZ, RZ, R41 ;  /* 0x000000ffff3f7224 */ /* 0x000fc400078e0029 */
[----:B------:R-:W-:Y:S02]  /*5aa0*/  IMAD.MOV.U32 R40, RZ, RZ, R66 ;  /* 0x000000ffff287224 */ /* 0x000fe400078e0042 */
[----:B------:R-:W-:Y:S01]  /*5ab0*/  IMAD.MOV.U32 R41, RZ, RZ, R67 ;  /* 0x000000ffff297224 */ /* 0x000fe200078e0043 */
[----:B------:R-:W-:Y:S01]  /*5ac0*/  MOV R67, R130 ;  /* 0x0000008200437202 */ /* 0x000fe20000000f00 */
[----:B------:R-:W-:Y:S01]  /*5ad0*/  IMAD.MOV.U32 R66, RZ, RZ, R131 ;  /* 0x000000ffff427224 */ /* 0x000fe200078e0083 */
[----:B--2---:R-:W-:Y:S01]  /*5ae0*/  F2FP.BF16.PACK_AB R128, R8, R9 ;  /* 0x000000090880723e */ /* 0x004fe200000010ff */
[----:B----4-:R-:W-:Y:S01]  /*5af0*/  FADD.FTZ R3, R129, R24 ;  /* 0x0000001881037221 */ /* 0x010fe20000010000 */
[----:B-1----:R-:W-:Y:S02]  /*5b00*/  F2FP.BF16.PACK_AB R130, R22, R21 ;  /* 0x000000151682723e */ /* 0x002fe400000010ff */
[----:B------:R-:W-:Y:S02]  /*5b10*/  F2FP.BF16.PACK_AB R129, R6, R7 ;  /* 0x000000070681723e */ /* 0x000fe400000010ff */
[----:B---3--:R-:W-:-:S07]  /*5b20*/  F2FP.BF16.PACK_AB R131, R4, R5 ;  /* 0x000000050483723e */ /* 0x008fce00000010ff */
[C---:B------:R-:W-:Y:S08]  /*5b30*/  HMMA.16816.F32.BF16 R148, R128.reuse, R144, R148 ;  /* 0x000000908094723c */ /* 0x040ff00000041894 */
[C---:B------:R-:W-:Y:S01]  /*5b40*/  HMMA.16816.F32.BF16 R144, R128.reuse, R146, R136 ;  /* 0x000000928090723c */ /* 0x040fe20000041888 */
[----:B------:R-:W1:Y:S07]  /*5b50*/  LDSM.16.MT88.4 R136, [R241+0x1100] ;  /* 0x00110000f188783b */ /* 0x000e6e0000004200 */
[C---:B------:R-:W-:Y:S08]  /*5b60*/  HMMA.16816.F32.BF16 R156, R128.reuse, R152, R156 ;  /* 0x00000098809c723c */ /* 0x040ff0000004189c */
[C---:B------:R-:W-:Y:S01]  /*5b70*/  HMMA.16816.F32.BF16 R152, R128.reuse, R154, R32 ;  /* 0x0000009a8098723c */ /* 0x040fe20000041820 */
[----:B------:R-:W2:Y:S07]  /*5b80*/  LDSM.16.MT88.4 R32, [R240+0x1100] ;  /* 0x00110000f020783b */ /* 0x000eae0000004200 */
[C---:B-1----:R-:W-:Y:S08]  /*5b90*/  HMMA.16816.F32.BF16 R140, R128.reuse, R136, R140 ;  /* 0x00000088808c723c */ /* 0x042ff0000004188c */
[C---:B------:R-:W-:Y:S08]  /*5ba0*/  HMMA.16816.F32.BF16 R136, R128.reuse, R138, R28 ;  /* 0x0000008a8088723c */ /* 0x040ff0000004181c */
[C---:B--2---:R-:W-:Y:S01]  /*5bb0*/  HMMA.16816.F32.BF16 R28, R128.reuse, R32, R40 ;  /* 0x00000020801c723c */ /* 0x044fe20000041828 */
[----:B------:R-:W1:Y:S07]  /*5bc0*/  LDSM.16.MT88.4 R40, [R237+0x2900] ;  /* 0x00290000ed28783b */ /* 0x000e6e0000004200 */
[----:B------:R-:W-:Y:S01]  /*5bd0*/  HMMA.16816.F32.BF16 R32, R128, R34, R48 ;  /* 0x000000228020723c */ /* 0x000fe20000041830 */
[----:B------:R-:W2:Y:S01]  /*5be0*/  LDSM.16.MT88.4 R48, [R238+0x2900] ;  /* 0x00290000ee30783b */ /* 0x000ea20000004200 */
[----:B------:R-:W-:-:S02]  /*5bf0*/  IMAD.MOV.U32 R59, RZ, RZ, R160 ;  /* 0x000000ffff3b7224 */ /* 0x000fc400078e00a0 */
[----:B------:R-:W-:Y:S01]  /*5c00*/  IMAD.MOV.U32 R64, RZ, RZ, R135 ;  /* 0x000000ffff407224 */ /* 0x000fe200078e0087 */
[----:B------:R3:W5:Y:S03]  /*5c10*/  LDL.LU R160, [R1+0x70] ;  /* 0x0000700001a07983 */ /* 0x0007660000300800 */
[C---:B-1----:R-:W-:Y:S08]  /*5c20*/  HMMA.16816.F32.BF16 R36, R128.reuse, R40, R36 ;  /* 0x000000288024723c */ /* 0x042ff00000041824 */
[C---:B------:R-:W-:Y:S08]  /*5c30*/  HMMA.16816.F32.BF16 R40, R128.reuse, R42, R44 ;  /* 0x0000002a8028723c */ /* 0x040ff0000004182c */
[C---:B--2---:R-:W-:Y:S01]  /*5c40*/  HMMA.16816.F32.BF16 R44, R128.reuse, R48, R56 ;  /* 0x00000030802c723c */ /* 0x044fe20000041838 */
[----:B------:R-:W1:Y:S07]  /*5c50*/  LDSM.16.MT88.4 R56, [R241+0x2900] ;  /* 0x00290000f138783b */ /* 0x000e6e0000004200 */
[----:B------:R-:W-:Y:S01]  /*5c60*/  HMMA.16816.F32.BF16 R48, R128, R50, R64 ;  /* 0x000000328030723c */ /* 0x000fe20000041840 */
[----:B------:R-:W2:Y:S01]  /*5c70*/  LDSM.16.MT88.4 R64, [R240+0x2900] ;  /* 0x00290000f040783b */ /* 0x000ea20000004200 */
[----:B------:R-:W-:-:S04]  /*5c80*/  FADD.FTZ R0, R80, R20 ;  /* 0x0000001450007221 */ /* 0x000fc80000010000 */
[----:B------:R-:W-:-:S04]  /*5c90*/  FADD.FTZ R0, R81, R0 ;  /* 0x0000000051007221 */ /* 0x000fc80000010000 */
[----:B------:R-:W-:-:S04]  /*5ca0*/  FADD.FTZ R2, R83, R0 ;  /* 0x0000000053027221 */ /* 0x000fc80000010000 */
[----:B------:R-:W-:Y:S02]  /*5cb0*/  FADD.FTZ R2, R82, R2 ;  /* 0x0000000252027221 */ /* 0x000fe40000010000 */
[----:B------:R-:W-:Y:S01]  /*5cc0*/  LDSM.16.MT88.4 R80, [R238+0x4100] ;  /* 0x00410000ee50783b */ /* 0x000fe20000004200 */
[C---:B-1----:R-:W-:Y:S08]  /*5cd0*/  HMMA.16816.F32.BF16 R52, R128.reuse, R56, R52 ;  /* 0x000000388034723c */ /* 0x042ff00000041834 */
[C---:B------:R-:W-:Y:S08]  /*5ce0*/  HMMA.16816.F32.BF16 R56, R128.reuse, R58, R60 ;  /* 0x0000003a8038723c */ /* 0x040ff0000004183c */
[C---:B--2---:R-:W-:Y:S01]  /*5cf0*/  HMMA.16816.F32.BF16 R60, R128.reuse, R64, R72 ;  /* 0x00000040803c723c */ /* 0x044fe20000041848 */
[----:B------:R-:W1:Y:S07]  /*5d00*/  LDSM.16.MT88.4 R72, [R237+0x4100] ;  /* 0x00410000ed48783b */ /* 0x000e6e0000004200 */
[C---:B------:R-:W-:Y:S08]  /*5d10*/  HMMA.16816.F32.BF16 R64, R128.reuse, R66, R68 ;  /* 0x000000428040723c */ /* 0x040ff00000041844 */
[C---:B-1----:R-:W-:Y:S01]  /*5d20*/  HMMA.16816.F32.BF16 R68, R128.reuse, R72, R88 ;  /* 0x000000488044723c */ /* 0x042fe20000041858 */
[----:B------:R-:W-:Y:S07]  /*5d30*/  LDSM.16.MT88.4 R88, [R241+0x4100] ;  /* 0x00410000f158783b */ /* 0x000fee0000004200 */
[C---:B------:R-:W-:Y:S08]  /*5d40*/  HMMA.16816.F32.BF16 R72, R128.reuse, R74, R76 ;  /* 0x0000004a8048723c */ /* 0x040ff0000004184c */
[C---:B------:R-:W-:Y:S01]  /*5d50*/  HMMA.16816.F32.BF16 R76, R128.reuse, R80, R96 ;  /* 0x00000050804c723c */ /* 0x040fe20000041860 */
[----:B------:R-:W1:Y:S07]  /*5d60*/  LDSM.16.MT88.4 R96, [R240+0x4100] ;  /* 0x00410000f060783b */ /* 0x000e6e0000004200 */
[C---:B------:R-:W-:Y:S08]  /*5d70*/  HMMA.16816.F32.BF16 R80, R128.reuse, R82, R92 ;  /* 0x000000528050723c */ /* 0x040ff0000004185c */
[----:B-1----:R-:W-:Y:S01]  /*5d80*/  HMMA.16816.F32.BF16 R92, R128, R96, R104 ;  /* 0x00000060805c723c */ /* 0x002fe20000041868 */
[----:B------:R-:W1:Y:S01]  /*5d90*/  LDSM.16.MT88.4 R104, [R237+0x5900] ;  /* 0x00590000ed68783b */ /* 0x000e620000004200 */
[----:B------:R-:W-:-:S06]  /*5da0*/  FADD.FTZ R0, R9, R3 ;  /* 0x0000000309007221 */ /* 0x000fcc0000010000 */
[C---:B------:R-:W-:Y:S01]  /*5db0*/  HMMA.16816.F32.BF16 R84, R128.reuse, R88, R176 ;  /* 0x000000588054723c */ /* 0x040fe200000418b0 */
[----:B------:R-:W-:Y:S02]  /*5dc0*/  FADD.FTZ R0, R8, R0 ;  /* 0x0000000008007221 */ /* 0x000fe40000010000 */
[----:B------:R-:W-:Y:S05]  /*5dd0*/  LDSM.16.MT88.4 R8, [R240+0x5900] ;  /* 0x00590000f008783b */ /* 0x000fea0000004200 */
[C---:B------:R-:W-:Y:S01]  /*5de0*/  HMMA.16816.F32.BF16 R88, R128.reuse, R90, R112 ;  /* 0x0000005a8058723c */ /* 0x040fe20000041870 */
[----:B------:R-:W2:Y:S07]  /*5df0*/  LDSM.16.MT88.4 R112, [R238+0x5900] ;  /* 0x00590000ee70783b */ /* 0x000eae0000004200 */
[----:B------:R-:W-:Y:S01]  /*5e00*/  HMMA.16816.F32.BF16 R96, R128, R98, R100 ;  /* 0x000000628060723c */ /* 0x000fe20000041864 */
[----:B------:R-:W-:-:S07]  /*5e10*/  FADD.FTZ R7, R7, R2 ;  /* 0x0000000207077221 */ /* 0x000fce0000010000 */
[C---:B-1----:R-:W-:Y:S08]  /*5e20*/  HMMA.16816.F32.BF16 R100, R128.reuse, R104, R172 ;  /* 0x000000688064723c */ /* 0x042ff000000418ac */
[----:B------:R-:W-:Y:S01]  /*5e30*/  HMMA.16816.F32.BF16 R104, R128, R106, R120 ;  /* 0x0000006a8068723c */ /* 0x000fe20000041878 */
[----:B------:R-:W1:Y:S01]  /*5e40*/  LDSM.16.MT88.4 R120, [R241+0x5900] ;  /* 0x00590000f178783b */ /* 0x000e620000004200 */
[----:B------:R-:W-:-:S02]  /*5e50*/  FADD.FTZ R6, R6, R7 ;  /* 0x0000000706067221 */ /* 0x000fc40000010000 */
[----:B------:R-:W-:Y:S02]  /*5e60*/  FADD.FTZ R0, R21, R0 ;  /* 0x0000000015007221 */ /* 0x000fe40000010000 */
[----:B------:R-:W-:Y:S02]  /*5e70*/  FADD.FTZ R5, R5, R6 ;  /* 0x0000000605057221 */ /* 0x000fe40000010000 */
[----:B------:R-:W-:Y:S02]  /*5e80*/  FADD.FTZ R2, R22, R0 ;  /* 0x0000000016027221 */ /* 0x000fe40000010000 */
[----:B------:R-:W-:Y:S01]  /*5e90*/  FADD.FTZ R0, R4, R5 ;  /* 0x0000000504007221 */ /* 0x000fe20000010000 */
[----:B------:R-:W-:Y:S02]  /*5ea0*/  UIMAD.WIDE.U32 UR28, UR26, UR4, URZ ;  /* 0x000000041a1c72a5 */ /* 0x000fe4000f8e003f */
[----:B------:R3:W-:Y:S04]  /*5eb0*/  STL [R1+0x44], R2 ;  /* 0x0000440201007387 */ /* 0x0007e80000100800 */
[----:B------:R3:W-:Y:S01]  /*5ec0*/  STL [R1+0x4c], R0 ;  /* 0x00004c0001007387 */ /* 0x0007e20000100800 */
[----:B------:R-:W-:Y:S01]  /*5ed0*/  PLOP3.LUT P0, PT, PT, PT, UP6, 0x40, 0x0 ;  /* 0x000000000000781c */ /* 0x000fe20003f0e868 */
[----:B------:R-:W-:-:S02]  /*5ee0*/  @UP5 UMOV UR27, UR29 ;  /* 0x0000001d001b5c82 */ /* 0x000fc40008000000 */
[----:B------:R-:W-:Y:S01]  /*5ef0*/  @UP5 USHF.R.U32.HI UR26, URZ, UR5, UR27 ;  /* 0x000000053f1a5299 */ /* 0x000fe2000801161b */
[----:B--2---:R-:W-:Y:S03]  /*5f00*/  HMMA.16816.F32.BF16 R108, R128, R112, R108 ;  /* 0x00000070806c723c */ /* 0x004fe6000004186c */
[----:B------:R-:W-:-:S03]  /*5f10*/  UIADD3 UR4, UR25, UR26, URZ ;  /* 0x0000001a19047290 */ /* 0x000fc6000fffe03f */
[----:B------:R-:W-:Y:S02]  /*5f20*/  ULDC UR25, c[0x0][0x328] ;  /* 0x0000ca0000197ab9 */ /* 0x000fe40000000800 */
[----:B------:R-:W-:Y:S01]  /*5f30*/  HMMA.16816.F32.BF16 R112, R128, R114, R116 ;  /* 0x000000728070723c */ /* 0x000fe20000041874 */
[----:B------:R-:W-:Y:S02]  /*5f40*/  UIADD3 UR24, UR24, -0x2, URZ ;  /* 0xfffffffe18187890 */ /* 0x000fe4000fffe03f */
[----:B------:R-:W-:-:S05]  /*5f50*/  UIADD3 UR25, UR4, UR25, URZ ;  /* 0x0000001904197290 */ /* 0x000fca000fffe03f */
[C---:B-1----:R-:W-:Y:S08]  /*5f60*/  HMMA.16816.F32.BF16 R116, R128.reuse, R120, R168 ;  /* 0x000000788074723c */ /* 0x042ff000000418a8 */
[C---:B------:R-:W-:Y:S08]  /*5f70*/  HMMA.16816.F32.BF16 R120, R128.reuse, R122, R124 ;  /* 0x0000007a8078723c */ /* 0x040ff0000004187c */
[C---:B------:R-:W-:Y:S08]  /*5f80*/  HMMA.16816.F32.BF16 R124, R128.reuse, R8, R16 ;  /* 0x00000008807c723c */ /* 0x040ff00000041810 */
[----:B------:R-:W-:Y:S01]  /*5f90*/  HMMA.16816.F32.BF16 R128, R128, R10, R12 ;  /* 0x0000000a8080723c */ /* 0x000fe2000004180c */
[----:B------:R-:W-:Y:S07]  /*5fa0*/  @P0 BRA `(.L_x_3659) ;  /* 0x0000018000000947 */ /* 0x000fee0003800000 */
[----:B---3--:R-:W-:Y:S01]  /*5fb0*/  ISETP.LT.AND P0, PT, RZ, UR4, PT ;  /* 0x00000004ff007c0c */ /* 0x008fe2000bf01270 */
        /* <DEDUP_REMOVED lines=12> */
.L_x_3660:
[----:B------:R-:W-:Y:S02]  /*6080*/  UMOV UR5, 0x1 ;  /* 0x0000000100057882 */ /* 0x000fe40000000000 */
[----:B------:R-:W-:Y:S02]  /*6090*/  ULDC UR4, c[0x0][0x32c] ;  /* 0x0000cb0000047ab9 */ /* 0x000fe40000000800 */
[----:B------:R-:W-:-:S03]  /*60a0*/  UISETP.NE.AND UP0, UPT, UR5, UR4, UPT ;  /* 0x000000040500728c */ /* 0x000fc6000bf05270 */
[----:B------:R-:W-:Y:S02]  /*60b0*/  ULDC.64 UR4, c[0x0][0x330] ;  /* 0x0000cc0000047ab9 */ /* 0x000fe40000000a00 */
[----:B------:R-:W-:-:S07]  /*60c0*/  UIMAD.WIDE.U32 UR28, UR26, UR4, URZ ;  /* 0x000000041a1c72a5 */ /* 0x000fce000f8e003f */
[----:B------:R-:W-:Y:S02]  /*60d0*/  @UP0 UMOV UR27, UR29 ;  /* 0x0000001d001b0c82 */ /* 0x000fe40008000000 */
[----:B------:R-:W-:Y:S02]  /*60e0*/  @UP0 USHF.R.U32.HI UR26, URZ, UR5, UR27 ;  /* 0x000000053f1a0299 */ /* 0x000fe4000801161b */
.L_x_3661:
[----:B------:R-:W-:Y:S02]  /*60f0*/  ULDC UR4, c[0x0][0x32c] ;  /* 0x0000cb0000047ab9 */ /* 0x000fe40000000800 */
[----:B------:R-:W-:-:S04]  /*6100*/  UIMAD UR4, UR26, UR4, UR4 ;  /* 0x000000041a0472a4 */ /* 0x000fc8000f8e0204 */
[----:B------:R-:W-:-:S04]  /*6110*/  UISETP.LT.AND UP0, UPT, UR25, UR4, UPT ;  /* 0x000000041900728c */ /* 0x000fc8000bf01270 */
[----:B------:R-:W-:-:S04]  /*6120*/  USEL UR25, UR25, UR4, UP0 ;  /* 0x0000000419197287 */ /* 0x000fc80008000000 */
.L_x_3659:
[----:B---3--:R-:W-:-:S04]  /*6130*/  UIMAD.WIDE UR4, UR25, 0x2aaaaaab, URZ ;  /* 0x2aaaaaab190478a5 */ /* 0x008fc8000f8e023f */
        /* <DEDUP_REMOVED lines=9> */
[----:B------:R-:W3:Y:S04]  /*61d0*/  LDL R2, [R1+0x68] ;  /* 0x0000680001027983 */ /* 0x000ee80000100800 */
[----:B------:R-:W3:Y:S01]  /*61e0*/  LDL R0, [R1+0x60] ;  /* 0x0000600001007983 */ /* 0x000ee20000100800 */
[----:B------:R-:W-:-:S02]  /*61f0*/  IMAD.MOV.U32 R135, RZ, RZ, R132 ;  /* 0x000000ffff877224 */ /* 0x000fc400078e0084 */
[----:B------:R-:W-:Y:S01]  /*6200*/  IMAD.MOV.U32 R134, RZ, RZ, R133 ;  /* 0x000000ffff867224 */ /* 0x000fe200078e0085 */
[----:B------:R-:W-:Y:S01]  /*6210*/  UMOV UR5, UR24 ;  /* 0x0000001800057c82 */ /* 0x000fe20008000000 */
[C---:B--2---:R-:W-:Y:S02]  /*6220*/  SHF.L.U64.HI R4, R3.reuse, 0x1, R4 ;  /* 0x0000000103047819 */ /* 0x044fe40000010204 */
[----:B------:R-:W-:-:S03]  /*6230*/  SHF.L.U32 R3, R3, 0x1, RZ ;  /* 0x0000000103037819 */ /* 0x000fc600000006ff */
[----:B------:R1:W-:Y:S01]  /*6240*/  STL [R1+0x1c], R4 ;  /* 0x00001c0401007387 */ /* 0x0003e20000100800 */
[C---:B---3--:R-:W-:Y:S01]  /*6250*/  SHF.L.U64.HI R2, R0.reuse, 0x1, R2 ;  /* 0x0000000100027819 */ /* 0x048fe20000010202 */
[----:B------:R-:W-:Y:S02]  /*6260*/  IMAD.SHL.U32 R0, R0, 0x2, RZ ;  /* 0x0000000200007824 */ /* 0x000fe400078e00ff */
[----:B------:R1:W-:Y:S04]  /*6270*/  STL [R1+0x64], R3 ;  /* 0x0000640301007387 */ /* 0x0003e80000100800 */
[----:B------:R1:W-:Y:S04]  /*6280*/  STL [R1+0x20], R2 ;  /* 0x0000200201007387 */ /* 0x0003e80000100800 */
[----:B------:R1:W-:Y:S02]  /*6290*/  STL [R1+0x2c], R0 ;  /* 0x00002c0001007387 */ /* 0x0003e40000100800 */
.L_x_3675:
[----:B-1----:R-:W2:Y:S01]  /*62a0*/  LDL R2, [R1+0x4] ;  /* 0x0000040001027983 */ /* 0x002ea20000100800 */
[----:B------:R-:W-:Y:S04]  /*62b0*/  DEPBAR.LE SB0, 0x0 ;  /* 0x000080000000791a */ /* 0x000fe80000000000 */
[----:B------:R-:W3:Y:S01]  /*62c0*/  LDL R0, [R1] ;  /* 0x0000000001007983 */ /* 0x000ee20000100800 */
[----:B------:R-:W-:Y:S03]  /*62d0*/  UISETP.GT.AND UP0, UPT, UR8, UR5, UPT ;  /* 0x000000050800728c */ /* 0x000fe6000bf04270 */
[----:B------:R-:W-:Y:S03]  /*62e0*/  BAR.SYNC.DEFER_BLOCKING 0x0 ;  /* 0x0000000000007b1d */ /* 0x000fe60000010000 */
[----:B------:R-:W-:Y:S03]  /*62f0*/  PLOP3.LUT P0, PT, PT, PT, UP0, 0x80, 0x0 ;  /* 0x000000000000781c */ /* 0x000fe60003f0f008 */
[----:B------:R1:W4:Y:S04]  /*6300*/  LDSM.16.M88.4 R8, [R236+0x10100] ;  /* 0x01010000ec08783b */ /* 0x0003280000000200 */
[----:B------:R1:W1:Y:S04]  /*6310*/  LDSM.16.M88.4 R16, [R236+0x10900] ;  /* 0x01090000ec10783b */ /* 0x0002680000000200 */
[----:B------:R1:W1:Y:S04]  /*6320*/  LDSM.16.M88.4 R24, [R236+0x11100] ;  /* 0x01110000ec18783b */ /* 0x0002680000000200 */
[----:B------:R1:W1:Y:S04]  /*6330*/  LDSM.16.M88.4 R168, [R243] ;  /* 0x00000000f3a8783b */ /* 0x0002680000000200 */
[----:B--2---:R2:W1:Y:S04]  /*6340*/  LDSM.16.M88.4 R172, [R2] ;  /* 0x0000000002ac783b */ /* 0x0044680000000200 */
[----:B---3--:R2:W3:Y:S01]  /*6350*/  LDSM.16.M88.4 R176, [R0] ;  /* 0x0000000000b0783b */ /* 0x0084e20000000200 */
[----:B------:R-:W-:-:S05]  /*6360*/  @P0 BRA `(.L_x_3663) ;  /* 0x000004b000000947 */ /* 0x000fca0003800000 */
[----:B----4-:R-:W4:Y:S01]  /*6370*/  LDL R4, [R1+0x28] ;  /* 0x0000280001047983 */ /* 0x010f220000100800 */
[----:B------:R-:W-:Y:S03]  /*6380*/  BSSY B0, `(.L_x_3663) ;  /* 0x0000049000007945 */ /* 0x000fe60003800000 */
[----:B--2---:R-:W2:Y:S04]  /*6390*/  LDL R6, [R1+0x24] ;  /* 0x0000240001067983 */ /* 0x004ea80000100800 */
[----:B---3--:R-:W3:Y:S04]  /*63a0*/  LDL R23, [R1+0x30] ;  /* 0x0000300001177983 */ /* 0x008ee80000100800 */
        /* <DEDUP_REMOVED lines=9> */
[----:B----4-:R-:W-:Y:S01]  /*6440*/  IMAD.WIDE.U32 R2, R4, c[0x0][0x208], RZ ;  /* 0x0000820004027a25 */ /* 0x010fe200078e00ff */
[----:B------:R-:W-:Y:S05]  /*6450*/  SHF.R.S32.HI R0, RZ, 0x1f, R4 ;  /* 0x0000001fff007819 */ /* 0x000fea0000011404 */
[----:B------:R-:W-:Y:S01]  /*6460*/  IMAD R0, R0, c[0x0][0x208], RZ ;  /* 0x0000820000007a24 */ /* 0x000fe200078e02ff */
[----:B---3--:R-:W-:Y:S03]  /*6470*/  ISETP.GE.AND P1, PT, R23, c[0x0][0x1d4], PT ;  /* 0x0000750017007a0c */ /* 0x008fe60003f26270 */
[----:B------:R-:W-:Y:S01]  /*6480*/  IMAD R0, R4, c[0x0][0x20c], R0 ;  /* 0x0000830004007a24 */ /* 0x000fe200078e0200 */
[----:B--2---:R-:W-:Y:S03]  /*6490*/  SHF.R.S32.HI R4, RZ, 0x1f, R6 ;  /* 0x0000001fff047819 */ /* 0x004fe60000011406 */
[----:B------:R-:W-:Y:S02]  /*64a0*/  IMAD.IADD R3, R3, 0x1, R0 ;  /* 0x0000000103037824 */ /* 0x000fe400078e0200 */
[----:B------:R-:W-:Y:S02]  /*64b0*/  IMAD R4, R4, c[0x0][0x218], RZ ;  /* 0x0000860004047a24 */ /* 0x000fe400078e02ff */
[C---:B------:R-:W-:Y:S04]  /*64c0*/  IMAD.WIDE.U32 R2, R6.reuse, c[0x0][0x218], R2 ;  /* 0x0000860006027a25 */ /* 0x040fe800078e0002 */
[----:B------:R-:W-:Y:S01]  /*64d0*/  IMAD R4, R6, c[0x0][0x21c], R4 ;  /* 0x0000870006047a24 */ /* 0x000fe200078e0204 */
[----:B------:R-:W-:Y:S04]  /*64e0*/  IADD3 R0, P0, R2, UR14, RZ ;  /* 0x0000000e02007c10 */ /* 0x000fe8000ff1e0ff */
[----:B------:R-:W-:Y:S02]  /*64f0*/  IADD3.X R3, R3, UR16, R4, P0, !PT ;  /* 0x0000001003037c10 */ /* 0x000fe400087fe404 */
[C---:B------:R-:W-:Y:S04]  /*6500*/  LEA R6, P0, R0.reuse, c[0x0][0x1f8], 0x1 ;  /* 0x00007e0000067a11 */ /* 0x040fe800078008ff */
[----:B------:R-:W-:Y:S02]  /*6510*/  LEA.HI.X R3, R0, c[0x0][0x1fc], R3, 0x1, P0 ;  /* 0x00007f0000037a11 */ /* 0x000fe400000f0c03 */
[----:B------:R-:W2:Y:S01]  /*6520*/  SHFL.IDX PT, R0, R6, RZ, 0x181f ;  /* 0x00181fff06007589 */ /* 0x000ea200000e0000 */
[----:B------:R-:W-:Y:S03]  /*6530*/  SHF.L.U64.HI R13, R12, 0x1, R13 ;  /* 0x000000010c0d7819 */ /* 0x000fe6000001020d */
[----:B------:R-:W3:Y:S01]  /*6540*/  SHFL.IDX PT, R2, R3, RZ, 0x181f ;  /* 0x00181fff03027589 */ /* 0x000ee200000e0000 */
[----:B--2---:R-:W-:Y:S05]  /*6550*/  IADD3 R4, P0, R0, R5, RZ ;  /* 0x0000000500047210 */ /* 0x004fea0007f1e0ff */
[----:B---3--:R-:W-:Y:S05]  /*6560*/  IMAD.X R5, R2, 0x1, R22, P0 ;  /* 0x0000000102057824 */ /* 0x008fea00000e0616 */
[----:B------:R-:W-:Y:S01]  /*6570*/  @!PT LDS RZ, [RZ] ;  /* 0x00000000fffff984 */ /* 0x000fe20000000800 */
[----:B------:R2:W-:Y:S02]  /*6580*/  LDGSTS.E.BYPASS.LTC128B.128 [R15+0x100], [R4.64], !P1 ;  /* 0x00100000040f7fae */ /* 0x0005e4000c901d56 */
[----:B--2---:R-:W-:Y:S02]  /*6590*/  IADD3 R4, P0, R0, R20, RZ ;  /* 0x0000001400047210 */ /* 0x004fe40007f1e0ff */
[----:B------:R-:W2:Y:S03]  /*65a0*/  S2R R20, SR_TID.X ;  /* 0x0000000000147919 */ /* 0x000ea60000002100 */
[----:B------:R-:W-:Y:S02]  /*65b0*/  IMAD.X R5, R2, 0x1, R7, P0 ;  /* 0x0000000102057824 */ /* 0x000fe400000e0607 */
[----:B------:R-:W-:Y:S02]  /*65c0*/  IMAD.SHL.U32 R7, R12, 0x2, RZ ;  /* 0x000000020c077824 */ /* 0x000fe400078e00ff */
[C---:B------:R-:W-:Y:S01]  /*65d0*/  IMAD.SHL.U32 R12, R14.reuse, 0x2, RZ ;  /* 0x000000020e0c7824 */ /* 0x040fe200078e00ff */
[----:B------:R3:W-:Y:S01]  /*65e0*/  LDGSTS.E.BYPASS.LTC128B.128 [R15+0x1900], [R4.64], !P6 ;  /* 0x01900000040f7fae */ /* 0x0007e2000f101d56 */
[----:B------:R-:W-:Y:S02]  /*65f0*/  SHF.L.U64.HI R14, R14, 0x1, R21 ;  /* 0x000000010e0e7819 */ /* 0x000fe40000010215 */
[----:B--2---:R-:W-:Y:S02]  /*6600*/  ISETP.GT.AND P1, PT, R20, 0x7f, PT ;  /* 0x0000007f1400780c */ /* 0x004fe40003f24270 */
[----:B---3--:R-:W-:Y:S05]  /*6610*/  IADD3 R4, P0, R0, R7, RZ ;  /* 0x0000000700047210 */ /* 0x008fea0007f1e0ff */
[----:B------:R-:W-:Y:S05]  /*6620*/  IMAD.X R5, R2, 0x1, R13, P0 ;  /* 0x0000000102057824 */ /* 0x000fea00000e060d */
[----:B------:R2:W-:Y:S02]  /*6630*/  LDGSTS.E.BYPASS.LTC128B.128 [R15+0x3100], [R4.64], !P5 ;  /* 0x03100000040f7fae */ /* 0x0005e4000e901d56 */
[----:B--2---:R-:W-:Y:S05]  /*6640*/  IADD3 R4, P0, R0, R12, RZ ;  /* 0x0000000c00047210 */ /* 0x004fea0007f1e0ff */
[----:B------:R-:W-:Y:S05]  /*6650*/  IMAD.X R5, R2, 0x1, R14, P0 ;  /* 0x0000000102057824 */ /* 0x000fea00000e060e */
[----:B------:R2:W-:Y:S01]  /*6660*/  LDGSTS.E.BYPASS.LTC128B.128 [R15+0x4900], [R4.64], !P4 ;  /* 0x04900000040f7fae */ /* 0x0005e2000e101d56 */
[----:B------:R-:W-:-:S05]  /*6670*/  @P1 BRA `(.L_x_3664) ;  /* 0x0000019000001947 */ /* 0x000fca0003800000 */
[----:B------:R-:W-:-:S05]  /*6680*/  BRA.DIV ~URZ, `(.L_x_3665) ;  /* 0x0000d3c27f007947 */ /* 0x000fca000b800000 */
[----:B--2---:R2:W3:Y:S04]  /*6690*/  SHFL.IDX PT, R4, R3, 0x1, 0x181f ;  /* 0x00381f0003047f89 */ /* 0x0044e800000e0000 */
[----:B------:R2:W4:Y:S02]  /*66a0*/  SHFL.IDX PT, R0, R6, 0x1, 0x181f ;  /* 0x00381f0006007f89 */ /* 0x00052400000e0000 */
.L_x_3703:
[----:B--2---:R-:W2:Y:S04]  /*66b0*/  LDL R3, [R1+0x30] ;  /* 0x0000300001037983 */ /* 0x004ea80000100800 */
[----:B----4-:R-:W4:Y:S04]  /*66c0*/  LDL R2, [R1+0x64] ;  /* 0x0000640001027983 */ /* 0x010f280000100800 */
[----:B---3--:R-:W3:Y:S04]  /*66d0*/  LDL R20, [R1+0x1c] ;  /* 0x00001c0001147983 */ /* 0x008ee80000100800 */
[----:B------:R-:W3:Y:S04]  /*66e0*/  LDL R5, [R1+0x8] ;  /* 0x0000080001057983 */ /* 0x000ee80000100800 */
[----:B------:R-:W3:Y:S04]  /*66f0*/  LDL R15, [R1+0x2c] ;  /* 0x00002c00010f7983 */ /* 0x000ee80000100800 */
[----:B------:R-:W3:Y:S01]  /*6700*/  LDL R6, [R1+0x20] ;  /* 0x0000200001067983 */ /* 0x000ee20000100800 */
[----:B--2---:R-:W-:Y:S02]  /*6710*/  ISETP.GE.AND P1, PT, R3, c[0x0][0x1d4], PT ;  /* 0x0000750003007a0c */ /* 0x004fe40003f26270 */
[----:B----4-:R-:W-:Y:S05]  /*6720*/  IADD3 R2, P0, R0, R2, RZ ;  /* 0x0000000200027210 */ /* 0x010fea0007f1e0ff */
[----:B---3--:R-:W-:Y:S06]  /*6730*/  IMAD.X R3, R4, 0x1, R20, P0 ;  /* 0x0000000104037824 */ /* 0x008fec00000e0614 */
[----:B------:R-:W-:Y:S01]  /*6740*/  @!PT LDS RZ, [RZ] ;  /* 0x00000000fffff984 */ /* 0x000fe20000000800 */
[----:B------:R-:W-:Y:S01]  /*6750*/  @!PT LDS RZ, [RZ] ;  /* 0x00000000fffff984 */ /* 0x000fe20000000800 */
[----:B------:R-:W-:Y:S01]  /*6760*/  @!PT LDS RZ, [RZ] ;  /* 0x00000000fffff984 */ /* 0x000fe20000000800 */
[----:B------:R2:W-:Y:S02]  /*6770*/  LDGSTS.E.BYPASS.LTC128B.128 [R5+0x1100], [R2.64], !P1 ;  /* 0x0110000002057fae */ /* 0x0005e4000c901d56 */
[----:B--2---:R-:W-:Y:S05]  /*6780*/  IADD3 R2, P0, R0, R15, RZ ;  /* 0x0000000f00027210 */ /* 0x004fea0007f1e0ff */
        /* <DEDUP_REMOVED lines=8> */
.L_x_3664:
[----:B------:R-:W-:Y:S05]  /*6810*/  BSYNC B0 ;  /* 0x0000000000007941 */ /* 0x000fea0003800000 */
.L_x_3663:
[----:B----4-:R-:W0:Y:S01]  /*6820*/  LDGDEPBAR ;  /* 0x00000000000079af */ /* 0x010e220000000000 */
[----:B------:R-:W-:Y:S01]  /*6830*/  WARPSYNC 0xffffffff ;  /* 0xffffffff00007948 */ /* 0x000fe20003800000 */
[C---:B--23-5:R-:W-:Y:S01]  /*6840*/  HMMA.16816.F32.BF16 R4, R160.reuse, R8, RZ ;  /* 0x00000008a004723c */ /* 0x06cfe200000418ff */
        /* <DEDUP_REMOVED lines=134> */
[----:B------:R-:W2:Y:S01]  /*70b0*/  LDSM.16.M88.4 R172, [R239+0x5800] ;  /* 0x00580000efac783b */ /* 0x000ea20000000200 */
[----:B------:R-:W-:Y:S06]  /*70c0*/  DEPBAR.LE SB0, 0x0 ;  /* 0x000080000000791a */ /* 0x000fec0000000000 */
[----:B------:R-:W-:Y:S01]  /*70d0*/  BAR.SYNC.DEFER_BLOCKING 0x0 ;  /* 0x0000000000007b1d */ /* 0x000fe20000010000 */
[C---:B-1----:R-:W-:Y:S08]  /*70e0*/  HMMA.16816.F32.BF16 R12, R232.reuse, R168, R12 ;  /* 0x000000a8e80c723c */ /* 0x042ff0000004180c */
[C---:B------:R-:W-:Y:S08]  /*70f0*/  HMMA.16816.F32.BF16 R16, R232.reuse, R170, R16 ;  /* 0x000000aae810723c */ /* 0x040ff00000041810 */
[C---:B--2---:R-:W-:Y:S08]  /*7100*/  HMMA.16816.F32.BF16 R20, R232.reuse, R172, R20 ;  /* 0x000000ace814723c */ /* 0x044ff00000041814 */
[----:B------:R-:W-:Y:S01]  /*7110*/  HMMA.16816.F32.BF16 R24, R232, R174, R24 ;  /* 0x000000aee818723c */ /* 0x000fe20000041818 */
[----:B------:R-:W-:-:S07]  /*7120*/  @P0 BRA `(.L_x_3666) ;  /* 0x0000053000000947 */ /* 0x000fce0003800000 */
[----:B------:R-:W2:Y:S01]  /*7130*/  LDL R0, [R1+0x48] ;  /* 0x0000480001007983 */ /* 0x000ea20000100800 */
[----:B------:R-:W-:Y:S01]  /*7140*/  IMAD.MOV.U32 R2, RZ, RZ, c[0x0][0x2b8] ;  /* 0x0000ae00ff027624 */ /* 0x000fe200078e00ff */
[----:B------:R-:W-:Y:S01]  /*7150*/  UIMAD UR24, UR5, 0x30, UR10 ;  /* 0x00000030051878a4 */ /* 0x000fe2000f8e020a */
[----:B------:R-:W-:Y:S01]  /*7160*/  IMAD.MOV.U32 R168, RZ, RZ, RZ ;  /* 0x000000ffffa87224 */ /* 0x000fe200078e00ff */
[----:B------:R1:W-:Y:S02]  /*7170*/  STL [R1+0x70], R4 ;  /* 0x0000700401007387 */ /* 0x0003e40000100800 */
[----:B------:R-:W-:Y:S02]  /*7180*/  ISETP.NE.AND P1, PT, R2, 0x1, PT ;  /* 0x000000010200780c */ /* 0x000fe40003f25270 */
[----:B------:R-:W3:Y:S01]  /*7190*/  LDL R169, [R1+0x30] ;  /* 0x0000300001a97983 */ /* 0x000ee20000100800 */
[----:B------:R-:W-:Y:S03]  /*71a0*/  IMAD.U32 R2, RZ, RZ, UR24 ;  /* 0x00000018ff027e24 */ /* 0x000fe6000f8e00ff */
[----:B------:R-:W4:Y:S04]  /*71b0*/  LDL R178, [R1+0x1c] ;  /* 0x00001c0001b27983 */ /* 0x000f280000100800 */
[----:B------:R-:W4:Y:S04]  /*71c0*/  LDL R177, [R1+0x8] ;  /* 0x0000080001b17983 */ /* 0x000f280000100800 */
[----:B------:R-:W4:Y:S04]  /*71d0*/  LDL R179, [R1+0x2c] ;  /* 0x00002c0001b37983 */ /* 0x000f280000100800 */
[----:B------:R-:W4:Y:S04]  /*71e0*/  LDL R176, [R1+0x20] ;  /* 0x0000200001b07983 */ /* 0x000f280000100800 */
[----:B-1----:R-:W4:Y:S01]  /*71f0*/  LDL R4, [R1+0x64] ;  /* 0x0000640001047983 */ /* 0x002f220000100800 */
[----:B--2---:R-:W-:Y:S05]  /*7200*/  IADD3 R2, R2, -0x30, R0 ;  /* 0xffffffd002027810 */ /* 0x004fea0007ffe000 */
        /* <DEDUP_REMOVED lines=9> */
[----:B------:R-:W-:Y:S03]  /*72a0*/  @!P3 LEA.HI.X R133, R3, c[0x0][0x2a4], R133, 0x2, P0 ;  /* 0x0000a9000385ba11 */ /* 0x000fe600000f1485 */
[----:B------:R-:W-:Y:S01]  /*72b0*/  IMAD.WIDE.U32 R2, R170, c[0x0][0x1e0], RZ ;  /* 0x00007800aa027a25 */ /* 0x000fe200078e00ff */
[----:B------:R1:W-:Y:S01]  /*72c0*/  STL [R1+0x28], R170 ;  /* 0x000028aa01007387 */ /* 0x0003e20000100800 */
[----:B------:R-:W-:Y:S03]  /*72d0*/  SHF.R.S32.HI R0, RZ, 0x1f, R170 ;  /* 0x0000001fff007819 */ /* 0x000fe600000114aa */
[----:B------:R2:W3:Y:S02]  /*72e0*/  @!P3 LDG.E R168, [R132.64] ;  /* 0x0000001684a8b981 */ /* 0x0004e4000c1e1900 */
[----:B------:R-:W-:Y:S04]  /*72f0*/  IMAD R0, R0, c[0x0][0x1e0], RZ ;  /* 0x0000780000007a24 */ /* 0x000fe800078e02ff */
[----:B------:R-:W-:Y:S04]  /*7300*/  IMAD R0, R170, c[0x0][0x1e4], R0 ;  /* 0x00007900aa007a24 */ /* 0x000fe800078e0200 */
[----:B------:R-:W-:Y:S01]  /*7310*/  IMAD.IADD R3, R3, 0x1, R0 ;  /* 0x0000000103037824 */ /* 0x000fe200078e0200 */
[----:B--2---:R-:W2:Y:S04]  /*7320*/  S2R R133, SR_TID.X ;  /* 0x0000000000857919 */ /* 0x004ea80000002100 */
[----:B---3--:R2:W-:Y:S01]  /*7330*/  STL [R1+0x24], R168 ;  /* 0x000024a801007387 */ /* 0x0085e20000100800 */
[----:B-1----:R-:W-:Y:S01]  /*7340*/  SHF.R.S32.HI R170, RZ, 0x1f, R168 ;  /* 0x0000001fffaa7819 */ /* 0x002fe200000114a8 */
[----:B------:R-:W-:Y:S02]  /*7350*/  IMAD.WIDE.U32 R2, R168, c[0x0][0x1f0], R2 ;  /* 0x00007c00a8027a25 */ /* 0x000fe400078e0002 */
[----:B------:R-:W3:Y:S02]  /*7360*/  LDL R174, [R1+0x38] ;  /* 0x0000380001ae7983 */ /* 0x000ee40000100800 */
[----:B------:R-:W-:Y:S01]  /*7370*/  IMAD R170, R170, c[0x0][0x1f0], RZ ;  /* 0x00007c00aaaa7a24 */ /* 0x000fe200078e02ff */
[----:B------:R-:W-:Y:S01]  /*7380*/  IADD3 R0, P0, R2, UR18, RZ ;  /* 0x0000001202007c10 */ /* 0x000fe2000ff1e0ff */
[----:B------:R-:W3:Y:S02]  /*7390*/  LDL R175, [R1+0x54] ;  /* 0x0000540001af7983 */ /* 0x000ee40000100800 */
[----:B------:R-:W-:Y:S02]  /*73a0*/  IMAD R170, R168, c[0x0][0x1f4], R170 ;  /* 0x00007d00a8aa7a24 */ /* 0x000fe400078e02aa */
[----:B------:R-:W3:Y:S03]  /*73b0*/  LDL R172, [R1+0x34] ;  /* 0x0000340001ac7983 */ /* 0x000ee60000100800 */
[----:B------:R-:W-:Y:S01]  /*73c0*/  IADD3.X R170, R3, UR6, R170, P0, !PT ;  /* 0x0000000603aa7c10 */ /* 0x000fe200087fe4aa */
[----:B------:R-:W3:Y:S01]  /*73d0*/  LDL R173, [R1+0x50] ;  /* 0x0000500001ad7983 */ /* 0x000ee20000100800 */
[C---:B------:R-:W-:Y:S04]  /*73e0*/  LEA R171, P0, R0.reuse, c[0x0][0x1c8], 0x1 ;  /* 0x0000720000ab7a11 */ /* 0x040fe800078008ff */
[----:B------:R-:W-:Y:S02]  /*73f0*/  LEA.HI.X R170, R0, c[0x0][0x1cc], R170, 0x1, P0 ;  /* 0x0000730000aa7a11 */ /* 0x000fe400000f0caa */
[----:B------:R-:W4:Y:S01]  /*7400*/  SHFL.IDX PT, R0, R171, RZ, 0x181f ;  /* 0x00181fffab007589 */ /* 0x000f2200000e0000 */
[----:B--2---:R-:W-:Y:S03]  /*7410*/  SHF.R.S32.HI R168, RZ, 0x1f, R133 ;  /* 0x0000001fffa87819 */ /* 0x004fe60000011485 */
[----:B------:R-:W1:Y:S01]  /*7420*/  SHFL.IDX PT, R2, R170, RZ, 0x181f ;  /* 0x00181fffaa027589 */ /* 0x000e6200000e0000 */
[----:B------:R-:W-:Y:S04]  /*7430*/  LEA.HI R168, R168, R133, RZ, 0x3 ;  /* 0x00000085a8a87211 */ /* 0x000fe800078f18ff */
[----:B------:R-:W-:Y:S04]  /*7440*/  SHF.R.S32.HI R168, RZ, 0x3, R168 ;  /* 0x00000003ffa87819 */ /* 0x000fe800000114a8 */
[----:B------:R-:W-:Y:S04]  /*7450*/  IADD3 R3, -R168, 0x30, RZ ;  /* 0x00000030a8037810 */ /* 0x000fe80007ffe1ff */
[C---:B------:R-:W-:Y:S11]  /*7460*/  ISETP.GE.AND P0, PT, R3.reuse, 0x1, PT ;  /* 0x000000010300780c */ /* 0x040ff60003f06270 */
[----:B------:R-:W-:Y:S02]  /*7470*/  @!UPT UIADD3 URZ, URZ, URZ, URZ ;  /* 0x0000003f3f3ff290 */ /* 0x000fe4000fffe03f */
[----:B----4-:R-:W-:Y:S05]  /*7480*/  @P0 IADD3 R132, P1, R0, R4, RZ ;  /* 0x0000000400840210 */ /* 0x010fea0007f3e0ff */
[----:B-1----:R-:W-:Y:S01]  /*7490*/  @P0 IMAD.X R133, R2, 0x1, R178, P1 ;  /* 0x0000000102850824 */ /* 0x002fe200008e06b2 */
[-C--:B------:R-:W-:Y:S04]  /*74a0*/  @P0 IADD3 R168, P1, R0, R179.reuse, RZ ;  /* 0x000000b300a80210 */ /* 0x080fe80007f3e0ff */
[----:B------:R-:W-:Y:S01]  /*74b0*/  @!PT LDS RZ, [RZ] ;  /* 0x00000000fffff984 */ /* 0x000fe20000000800 */
[----:B------:R3:W-:Y:S01]  /*74c0*/  @P0 LDGSTS.E.BYPASS.LTC128B.128 [R177+0x10100], [R132.64], !P2 ;  /* 0x1010000084b10fae */ /* 0x0007e2000d101d56 */
[----:B------:R-:W-:Y:S05]  /*74d0*/  @P0 IMAD.X R169, R2, 0x1, R176, P1 ;  /* 0x0000000102a90824 */ /* 0x000fea00008e06b0 */
[----:B------:R1:W-:Y:S01]  /*74e0*/  @P0 LDGSTS.E.BYPASS.LTC128B.128 [R177+0x11900], [R168.64], !P6 ;  /* 0x11900000a8b10fae */ /* 0x0003e2000f101d56 */
[C---:B---3--:R-:W-:Y:S04]  /*74f0*/  @P0 LEA R132, P1, R174.reuse, R0, 0x1 ;  /* 0x00000000ae840211 */ /* 0x048fe800078208ff */
[----:B------:R-:W-:Y:S05]  /*7500*/  @P0 LEA.HI.X R133, R174, R2, R175, 0x1, P1 ;  /* 0x00000002ae850211 */ /* 0x000fea00008f0caf */
[----:B------:R2:W-:Y:S02]  /*7510*/  @P0 LDGSTS.E.BYPASS.LTC128B.128 [R177+0x13100], [R132.64], !P5 ;  /* 0x1310000084b10fae */ /* 0x0005e4000e901d56 */
[C---:B--2---:R-:W-:Y:S02]  /*7520*/  @P0 LEA R132, P1, R172.reuse, R0, 0x1 ;  /* 0x00000000ac840211 */ /* 0x044fe400078208ff */
[----:B------:R-:W2:Y:S02]  /*7530*/  SHFL.IDX PT, R0, R171, 0x1, 0x181f ;  /* 0x00381f00ab007f89 */ /* 0x000ea400000e0000 */
[----:B------:R-:W-:Y:S02]  /*7540*/  @P0 LEA.HI.X R133, R172, R2, R173, 0x1, P1 ;  /* 0x00000002ac850211 */ /* 0x000fe400008f0cad */
[----:B------:R-:W3:Y:S04]  /*7550*/  SHFL.IDX PT, R2, R170, 0x1, 0x181f ;  /* 0x00381f00aa027f89 */ /* 0x000ee800000e0000 */
[----:B------:R2:W-:Y:S01]  /*7560*/  @P0 LDGSTS.E.BYPASS.LTC128B.128 [R177+0x14900], [R132.64], !P4 ;  /* 0x1490000084b10fae */ /* 0x0005e2000e101d56 */
[----:B------:R-:W-:Y:S11]  /*7570*/  ISETP.GE.AND P0, PT, R3, 0x21, PT ;  /* 0x000000210300780c */ /* 0x000ff60003f06270 */
[----:B------:R-:W-:Y:S02]  /*7580*/  @!UPT UIADD3 URZ, URZ, URZ, URZ ;  /* 0x0000003f3f3ff290 */ /* 0x000fe4000fffe03f */
[----:B--2---:R-:W-:Y:S02]  /*7590*/  @P0 IADD3 R132, P1, R0, R4, RZ ;  /* 0x0000000400840210 */ /* 0x004fe40007f3e0ff */
[----:B------:R2:W5:Y:S03]  /*75a0*/  LDL.LU R4, [R1+0x70] ;  /* 0x0000700001047983 */ /* 0x0005660000300800 */
[----:B---3--:R-:W-:Y:S05]  /*75b0*/  @P0 IMAD.X R133, R2, 0x1, R178, P1 ;  /* 0x0000000102850824 */ /* 0x008fea00008e06b2 */
[----:B------:R3:W-:Y:S02]  /*75c0*/  @P0 LDGSTS.E.BYPASS.LTC128B.128 [R177+0x11100], [R132.64], !P2 ;  /* 0x1110000084b10fae */ /* 0x0007e4000d101d56 */
[----:B---3--:R-:W-:Y:S05]  /*75d0*/  @P0 IADD3 R132, P1, R0, R179, RZ ;  /* 0x000000b300840210 */ /* 0x008fea0007f3e0ff */
[----:B------:R-:W-:Y:S01]  /*75e0*/  @P0 IMAD.X R133, R2, 0x1, R176, P1 ;  /* 0x0000000102850824 */ /* 0x000fe200008e06b0 */
[C---:B-1----:R-:W-:Y:S04]  /*75f0*/  @P0 LEA R168, P1, R174.reuse, R0, 0x1 ;  /* 0x00000000aea80211 */ /* 0x042fe800078208ff */
[----:B------:R1:W-:Y:S01]  /*7600*/  @P0 LDGSTS.E.BYPASS.LTC128B.128 [R177+0x12900], [R132.64], !P6 ;  /* 0x1290000084b10fae */ /* 0x0003e2000f101d56 */
[----:B------:R-:W-:Y:S05]  /*7610*/  @P0 LEA.HI.X R169, R174, R2, R175, 0x1, P1 ;  /* 0x00000002aea90211 */ /* 0x000fea00008f0caf */
[----:B------:R2:W-:Y:S01]  /*7620*/  @P0 LDGSTS.E.BYPASS.LTC128B.128 [R177+0x14100], [R168.64], !P5 ;  /* 0x14100000a8b10fae */ /* 0x0005e2000e901d56 */
[C---:B-1----:R-:W-:Y:S04]  /*7630*/  @P0 LEA R132, P1, R172.reuse, R0, 0x1 ;  /* 0x00000000ac840211 */ /* 0x042fe800078208ff */
[----:B------:R-:W-:Y:S05]  /*7640*/  @P0 LEA.HI.X R133, R172, R2, R173, 0x1, P1 ;  /* 0x00000002ac850211 */ /* 0x000fea00008f0cad */
[----:B------:R2:W-:Y:S04]  /*7650*/  @P0 LDGSTS.E.BYPASS.LTC128B.128 [R177+0x15900], [R132.64], !P4 ;  /* 0x1590000084b10fae */ /* 0x0005e8000e101d56 */
.L_x_3666:
[----:B------:R-:W3:Y:S01]  /*7660*/  LDL R2, [R1+0x5c] ;  /* 0x00005c0001027983 */ /* 0x000ee20000100800 */
[----:B------:R-:W-:Y:S02]  /*7670*/  UISETP.NE.AND UP1, UPT, UR13, URZ, UPT ;  /* 0x0000003f0d00728c */ /* 0x000fe4000bf25270 */
[----:B------:R-:W-:Y:S01]  /*7680*/  UIMAD UR24, UR5, -0x30, URZ ;  /* 0xffffffd0051878a4 */ /* 0x000fe2000f8e023f */
[----:B------:R-:W4:Y:S01]  /*7690*/  LDL R170, [R1+0x58] ;  /* 0x0000580001aa7983 */ /* 0x000f220000100800 */
[----:B------:R-:W-:Y:S02]  /*76a0*/  UISETP.NE.AND UP0, UPT, UR12, URZ, UPT ;  /* 0x0000003f0c00728c */ /* 0x000fe4000bf05270 */
[----:B------:R-:W-:Y:S01]  /*76b0*/  PLOP3.LUT P0, PT, PT, PT, UP1, 0x80, 0x0 ;  /* 0x000000000000781c */ /* 0x000fe20003f0f018 */
[----:B------:R-:W0:Y:S11]  /*76c0*/  LDGDEPBAR ;  /* 0x00000000000079af */ /* 0x000e360000000000 */
[----:B------:R-:W-:Y:S01]  /*76d0*/  @!UPT UIADD3 URZ, URZ, URZ, URZ ;  /* 0x0000003f3f3ff290 */ /* 0x000fe2000fffe03f */
[----:B---3--:R-:W-:Y:S01]  /*76e0*/  @P0 IMAD.HI.U32 R0, R2, c[0x0][0x2c8], RZ ;  /* 0x0000b20002000a27 */ /* 0x008fe200078e00ff */
[----:B------:R-:W-:Y:S03]  /*76f0*/  PLOP3.LUT P0, PT, PT, PT, UP1, 0x80, 0x0 ;  /* 0x000000000000781c */ /* 0x000fe60003f0f018 */
[----:B--2---:R-:W-:Y:S02]  /*7700*/  IMAD.MOV.U32 R132, RZ, RZ, R2 ;  /* 0x000000ffff847224 */ /* 0x004fe400078e0002 */
[----:B------:R-:W-:Y:S08]  /*7710*/  IMAD.MOV.U32 R2, RZ, RZ, c[0x0][0x2ac] ;  /* 0x0000ab00ff027624 */ /* 0x000ff000078e00ff */
[----:B------:R-:W-:Y:S01]  /*7720*/  @P0 SHF.R.U32.HI R132, RZ, c[0x0][0x2cc], R0 ;  /* 0x0000b300ff840a19 */ /* 0x000fe20000011600 */
[----:B------:R-:W-:Y:S01]  /*7730*/  IMAD.U32 R0, RZ, RZ, UR24 ;  /* 0x00000018ff007e24 */ /* 0x000fe2000f8e00ff */
[----:B------:R-:W-:Y:S03]  /*7740*/  PLOP3.LUT P0, PT, PT, PT, UP0, 0x40, 0x0 ;  /* 0x000000000000781c */ /* 0x000fe60003f0e808 */
[----:B------:R-:W1:Y:S01]  /*7750*/  SHFL.IDX PT, R3, R132, RZ, 0x1c1f ;  /* 0x001c1fff84037589 */ /* 0x000e6200000e0000 */
[----:B----4-:R-:W-:Y:S05]  /*7760*/  IADD3 R0, -R170, 0x1, R0 ;  /* 0x00000001aa007810 */ /* 0x010fea0007ffe100 */
        /* <DEDUP_REMOVED lines=22> */
.L_x_3669:
[----:B------:R-:W-:Y:S04]  /*78d0*/  MOV R168, c[0x0][0x32c] ;  /* 0x0000cb0000a87a02 */ /* 0x000fe80000000f00 */
[----:B------:R-:W-:Y:S11]  /*78e0*/  ISETP.NE.AND P0, PT, R168, 0x1, PT ;  /* 0x00000001a800780c */ /* 0x000ff60003f05270 */
[----:B------:R-:W-:Y:S02]  /*78f0*/  @!UPT UIADD3 URZ, URZ, URZ, URZ ;  /* 0x0000003f3f3ff290 */ /* 0x000fe4000fffe03f */
[----:B------:R-:W-:Y:S05]  /*7900*/  @P0 IMAD.HI.U32 R168, R3, c[0x0][0x330], RZ ;  /* 0x0000cc0003a80a27 */ /* 0x000fea00078e00ff */
[----:B------:R-:W-:Y:S02]  /*7910*/  @P0 SHF.R.U32.HI R3, RZ, c[0x0][0x334], R168 ;  /* 0x0000cd00ff030a19 */ /* 0x000fe400000116a8 */
.L_x_3670:
[----:B------:R-:W-:Y:S05]  /*7920*/  BSYNC B0 ;  /* 0x0000000000007941 */ /* 0x000fea0003800000 */
.L_x_3668:
[----:B------:R-:W-:Y:S05]  /*7930*/  IADD3 R168, -R170, UR24, RZ ;  /* 0x00000018aaa87c10 */ /* 0x000fea000fffe1ff */
[----:B------:R-:W-:Y:S05]  /*7940*/  IMAD R3, R3, c[0x0][0x32c], R168 ;  /* 0x0000cb0003037a24 */ /* 0x000fea00078e02a8 */
[----:B------:R-:W-:Y:S02]  /*7950*/  IMNMX R0, R0, R3, !PT ;  /* 0x0000000300007217 */ /* 0x000fe40007800200 */
[----:B------:R-:W-:Y:S04]  /*7960*/  IADD3 R3, R3, c[0x0][0x32c], RZ ;  /* 0x0000cb0003037a10 */ /* 0x000fe80007ffe0ff */
[----:B------:R-:W-:Y:S02]  /*7970*/  IMNMX R2, R2, R3, PT ;  /* 0x0000000302027217 */ /* 0x000fe40003800200 */
.L_x_3667:
        /* <DEDUP_REMOVED lines=9> */
[----:B------:R-:W-:Y:S01]  /*7a10*/  ISETP.LT.OR P0, PT, R2, 0x1, P0 ;  /* 0x000000010200780c */ /* 0x000fe20000701670 */
[----:B------:R-:W-:Y:S02]  /*7a20*/  UISETP.GE.AND UP3, UPT, UR24, 0x21, UPT ;  /* 0x000000211800788c */ /* 0x000fe4000bf66270 */
[----:B------:R-:W-:Y:S01]  /*7a30*/  UISETP.GE.AND UP2, UPT, UR24, 0x22, UPT ;  /* 0x000000221800788c */ /* 0x000fe2000bf46270 */
[----:B-----5:R-:W-:Y:S01]  /*7a40*/  FSEL R168, R4, -INF , !P0 ;  /* 0xff80000004a87808 */ /* 0x020fe20004000000 */
[----:B------:R-:W-:Y:S01]  /*7a50*/  UISETP.GE.AND UP1, UPT, UR24, 0x29, UPT ;  /* 0x000000291800788c */ /* 0x000fe2000bf26270 */
[----:B------:R-:W-:Y:S01]  /*7a60*/  PLOP3.LUT P0, PT, PT, PT, UP0, 0x40, 0x0 ;  /* 0x000000000000781c */ /* 0x000fe20003f0e808 */
[----:B------:R-:W-:Y:S02]  /*7a70*/  UISETP.GE.AND UP0, UPT, UR24, 0x9, UPT ;  /* 0x000000091800788c */ /* 0x000fe4000bf06270 */
[----:B------:R-:W-:Y:S01]  /*7a80*/  UP2UR UR30, UPR, URZ, 0x40 ;  /* 0x000000403f1e7883 */ /* 0x000fe20008000000 */
[----:B------:R-:W-:Y:S01]  /*7a90*/  ISETP.GT.AND P0, PT, R0, 0x1, P0 ;  /* 0x000000010000780c */ /* 0x000fe20000704270 */
[----:B------:R-:W-:Y:S03]  /*7aa0*/  UP2UR UR27, UPR, URZ, 0x1 ;  /* 0x000000013f1b7883 */ /* 0x000fe60008000000 */
[----:B------:R-:W-:Y:S04]  /*7ab0*/  ISETP.LT.OR P0, PT, R2, 0x2, P0 ;  /* 0x000000020200780c */ /* 0x000fe80000701670 */
[----:B------:R-:W-:Y:S02]  /*7ac0*/  FSEL R5, R5, -INF , !P0 ;  /* 0xff80000005057808 */ /* 0x000fe40004000000 */
[----:B------:R-:W-:Y:S01]  /*7ad0*/  PLOP3.LUT P0, PT, PT, PT, UP0, 0x40, 0x0 ;  /* 0x000000000000781c */ /* 0x000fe20003f0e808 */
[----:B------:R-:W-:Y:S03]  /*7ae0*/  UISETP.GE.AND UP0, UPT, UR24, 0xa, UPT ;  /* 0x0000000a1800788c */ /* 0x000fe6000bf06270 */
        /* <DEDUP_REMOVED lines=12> */
[----:B------:R-:W-:Y:S04]  /*7bb0*/  ISETP.GT.AND P0, PT, R0, 0x10, P0 ;  /* 0x000000100000780c */ /* 0x000fe80000704270 */
[----:B------:R-:W-:Y:S04]  /*7bc0*/  ISETP.LT.OR P0, PT, R2, 0x11, P0 ;  /* 0x000000110200780c */ /* 0x000fe80000701670 */
[----:B------:R-:W-:Y:S02]  /*7bd0*/  FSEL R12, R12, -INF , !P0 ;  /* 0xff8000000c0c7808 */ /* 0x000fe40004000000 */
[----:B------:R-:W-:Y:S01]  /*7be0*/  PLOP3.LUT P0, PT, PT, PT, UP6, 0x40, 0x0 ;  /* 0x000000000000781c */ /* 0x000fe20003f0e868 */
[----:B------:R-:W-:Y:S03]  /*7bf0*/  UISETP.NE.AND UP6, UPT, UR12, URZ, UPT ;  /* 0x0000003f0c00728c */ /* 0x000fe6000bfc5270 */
[----:B------:R-:W-:Y:S04]  /*7c00*/  ISETP.GT.AND P0, PT, R0, 0x11, P0 ;  /* 0x000000110000780c */ /* 0x000fe80000704270 */
[----:B------:R-:W-:Y:S04]  /*7c10*/  ISETP.LT.OR P0, PT, R2, 0x12, P0 ;  /* 0x000000120200780c */ /* 0x000fe80000701670 */
[----:B------:R-:W-:Y:S02]  /*7c20*/  FSEL R13, R13, -INF , !P0 ;  /* 0xff8000000d0d7808 */ /* 0x000fe40004000000 */
[----:B------:R-:W-:Y:S04]  /*7c30*/  PLOP3.LUT P0, PT, PT, PT, UP5, 0x40, 0x0 ;  /* 0x000000000000781c */ /* 0x000fe80003f0e858 */
        /* <DEDUP_REMOVED lines=20> */
[----:B------:R-:W-:Y:S02]  /*7d80*/  ISETP.GT.AND P0, PT, R0, 0x29, P0 ;  /* 0x000000290000780c */ /* 0x000fe40000704270 */
[----:B------:R-:W1:Y:S02]  /*7d90*/  SHFL.IDX PT, R0, R132, 0x1, 0x1c1f ;  /* 0x003c1f0084007f89 */ /* 0x000e6400000e0000 */
[----:B------:R-:W-:Y:S04]  /*7da0*/  ISETP.LT.OR P0, PT, R2, 0x2a, P0 ;  /* 0x0000002a0200780c */ /* 0x000fe80000701670 */
[----:B------:R-:W-:Y:S02]  /*7db0*/  FSEL R25, R25, -INF , !P0 ;  /* 0xff80000019197808 */ /* 0x000fe40004000000 */
[----:B------:R-:W-:Y:S01]  /*7dc0*/  PLOP3.LUT P0, PT, PT, PT, UP6, 0x40, 0x0 ;  /* 0x000000000000781c */ /* 0x000fe20003f0e868 */
[----:B------:R-:W-:Y:S01]  /*7dd0*/  UISETP.NE.AND UP6, UPT, UR30, URZ, UPT ;  /* 0x0000003f1e00728c */ /* 0x000fe2000bfc5270 */
[--C-:B-1----:R-:W-:Y:S02]  /*7de0*/  IMAD.IADD R3, R169, 0x1, R0.reuse ;  /* 0x00000001a9037824 */ /* 0x102fe400078e0200 */
[----:B------:R-:W-:Y:S09]  /*7df0*/  IMAD.IADD R2, R133, 0x1, R0 ;  /* 0x0000000185027824 */ /* 0x000ff200078e0200 */
        /* <DEDUP_REMOVED lines=16> */
.L_x_3673:
[----:B------:R-:W-:Y:S04]  /*7f00*/  MOV R4, 0x1 ;  /* 0x0000000100047802 */ /* 0x000fe80000000f00 */
[----:B------:R-:W-:Y:S11]  /*7f10*/  ISETP.NE.AND P0, PT, R4, c[0x0][0x32c], PT ;  /* 0x0000cb0004007a0c */ /* 0x000ff60003f05270 */
[----:B------:R-:W-:Y:S02]  /*7f20*/  @!UPT UIADD3 URZ, URZ, URZ, URZ ;  /* 0x0000003f3f3ff290 */ /* 0x000fe4000fffe03f */
[----:B------:R-:W-:Y:S05]  /*7f30*/  @P0 IMAD.HI.U32 R4, R0, c[0x0][0x330], RZ ;  /* 0x0000cc0000040a27 */ /* 0x000fea00078e00ff */
[----:B------:R-:W-:Y:S02]  /*7f40*/  @P0 SHF.R.U32.HI R0, RZ, c[0x0][0x334], R4 ;  /* 0x0000cd00ff000a19 */ /* 0x000fe40000011604 */
.L_x_3674:
[----:B------:R-:W-:Y:S05]  /*7f50*/  BSYNC B0 ;  /* 0x0000000000007941 */ /* 0x000fea0003800000 */
.L_x_3672:
[----:B------:R-:W-:Y:S05]  /*7f60*/  IADD3 R4, -R170, UR24, RZ ;  /* 0x00000018aa047c10 */ /* 0x000fea000fffe1ff */
[----:B------:R-:W-:Y:S05]  /*7f70*/  IMAD R0, R0, c[0x0][0x32c], R4 ;  /* 0x0000cb0000007a24 */ /* 0x000fea00078e0204 */
[----:B------:R-:W-:Y:S02]  /*7f80*/  IMNMX R2, R2, R0, !PT ;  /* 0x0000000002027217 */ /* 0x000fe40007800200 */
[----:B------:R-:W-:Y:S04]  /*7f90*/  IADD3 R0, R0, c[0x0][0x32c], RZ ;  /* 0x0000cb0000007a10 */ /* 0x000fe80007ffe0ff */
[----:B------:R-:W-:Y:S02]  /*7fa0*/  IMNMX R3, R3, R0, PT ;  /* 0x0000000003037217 */ /* 0x000fe40003800200 */
.L_x_3671:
        /* <DEDUP_REMOVED lines=31> */
[----:B------:R-:W-:Y:S01]  /*81a0*/  FADD.FTZ R0, -R0, R134 ;  /* 0x0000008600007221 */ /* 0x000fe20000010100 */
[----:B------:R-:W-:Y:S01]  /*81b0*/  UISETP.NE.AND UP4, UPT, UR24, URZ, UPT ;  /* 0x0000003f1800728c */ /* 0x000fe2000bf85270 */
[----:B------:R-:W2:Y:S01]  /*81c0*/  LDL.LU R134, [R1+0x44] ;  /* 0x0000440001867983 */ /* 0x000ea20000300800 */
[----:B------:R-:W-:Y:S01]  /*81d0*/  ISETP.GT.AND P0, PT, R2, RZ, P0 ;  /* 0x000000ff0200720c */ /* 0x000fe20000704270 */
[--C-:B------:R-:W-:Y:S01]  /*81e0*/  FFMA.FTZ R168, R168, c[0x0][0x2d0], -R4.reuse ;  /* 0x0000b400a8a87a23 */ /* 0x100fe20000010804 */
[----:B------:R-:W-:Y:S01]  /*81f0*/  UIADD3 UR24, UR5, -0x1, URZ ;  /* 0xffffffff05187890 */ /* 0x000fe2000fffe03f */
[----:B------:R-:W-:Y:S01]  /*8200*/  FMUL.FTZ R0, R0, c[0x0][0x2d0] ;  /* 0x0000b40000007a20 */ /* 0x000fe20000410000 */
[----:B------:R-:W-:Y:S01]  /*8210*/  ISETP.LT.OR P0, PT, R3, 0x1, P0 ;  /* 0x000000010300780c */ /* 0x000fe20000701670 */
[--C-:B------:R-:W-:Y:S02]  /*8220*/  FFMA.FTZ R5, R5, c[0x0][0x2d0], -R4.reuse ;  /* 0x0000b40005057a23 */ /* 0x100fe40000010804 */
[----:B------:R-:W-:Y:S01]  /*8230*/  MUFU.EX2 R168, R168 ;  /* 0x000000a800a87308 */ /* 0x000fe20000000800 */
[----:B------:R-:W-:Y:S01]  /*8240*/  FSEL R6, R6, -INF , !P0 ;  /* 0xff80000006067808 */ /* 0x000fe20004000000 */
[--C-:B------:R-:W-:Y:S01]  /*8250*/  FFMA.FTZ R8, R8, c[0x0][0x2d0], -R4.reuse ;  /* 0x0000b40008087a23 */ /* 0x100fe20000010804 */
[----:B------:R-:W-:Y:S01]  /*8260*/  PLOP3.LUT P0, PT, PT, PT, UP3, 0x40, 0x0 ;  /* 0x000000000000781c */ /* 0x000fe20003f0e838 */
[----:B------:R-:W-:Y:S01]  /*8270*/  UISETP.NE.AND UP3, UPT, UR29, URZ, UPT ;  /* 0x0000003f1d00728c */ /* 0x000fe2000bf65270 */
[--C-:B------:R-:W-:Y:S02]  /*8280*/  FFMA.FTZ R9, R9, c[0x0][0x2d0], -R4.reuse ;  /* 0x0000b40009097a23 */ /* 0x100fe40000010804 */
[----:B------:R-:W-:Y:S01]  /*8290*/  ISETP.GT.AND P0, PT, R2, 0x1, P0 ;  /* 0x000000010200780c */ /* 0x000fe20000704270 */
[--C-:B------:R-:W-:Y:S02]  /*82a0*/  FFMA.FTZ R17, R17, c[0x0][0x2d0], -R4.reuse ;  /* 0x0000b40011117a23 */ /* 0x100fe40000010804 */
[----:B------:R-:W-:Y:S01]  /*82b0*/  MUFU.EX2 R5, R5 ;  /* 0x0000000500057308 */ /* 0x000fe20000000800 */
[----:B------:R-:W-:Y:S01]  /*82c0*/  ISETP.LT.OR P0, PT, R3, 0x2, P0 ;  /* 0x000000020300780c */ /* 0x000fe20000701670 */
[--C-:B------:R-:W-:Y:S02]  /*82d0*/  FFMA.FTZ R21, R21, c[0x0][0x2d0], -R4.reuse ;  /* 0x0000b40015157a23 */ /* 0x100fe40000010804 */
[--C-:B------:R-:W-:Y:S01]  /*82e0*/  FFMA.FTZ R24, R24, c[0x0][0x2d0], -R4.reuse ;  /* 0x0000b40018187a23 */ /* 0x100fe20000010804 */
[----:B------:R-:W-:Y:S01]  /*82f0*/  FSEL R7, R7, -INF , !P0 ;  /* 0xff80000007077808 */ /* 0x000fe20004000000 */
[--C-:B------:R-:W-:Y:S01]  /*8300*/  FFMA.FTZ R25, R25, c[0x0][0x2d0], -R4.reuse ;  /* 0x0000b40019197a23 */ /* 0x100fe20000010804 */
[----:B------:R-:W-:Y:S01]  /*8310*/  PLOP3.LUT P0, PT, PT, PT, UP2, 0x40, 0x0 ;  /* 0x000000000000781c */ /* 0x000fe20003f0e828 */
[----:B------:R-:W-:Y:S01]  /*8320*/  UISETP.NE.AND UP2, UPT, UR28, URZ, UPT ;  /* 0x0000003f1c00728c */ /* 0x000fe2000bf45270 */
[--C-:B------:R-:W-:Y:S01]  /*8330*/  FFMA.FTZ R170, R12, c[0x0][0x2d0], -R4.reuse ;  /* 0x0000b4000caa7a23 */ /* 0x100fe20000010804 */
[----:B------:R-:W-:Y:S01]  /*8340*/  MUFU.EX2 R8, R8 ;  /* 0x0000000800087308 */ /* 0x000fe20000000800 */
[----:B------:R-:W-:Y:S01]  /*8350*/  ISETP.GT.AND P0, PT, R2, 0x8, P0 ;  /* 0x000000080200780c */ /* 0x000fe20000704270 */
[--C-:B------:R-:W-:Y:S02]  /*8360*/  FFMA.FTZ R179, R13, c[0x0][0x2d0], -R4.reuse ;  /* 0x0000b4000db37a23 */ /* 0x100fe40000010804 */
[--C-:B------:R-:W-:Y:S01]  /*8370*/  FFMA.FTZ R16, R16, c[0x0][0x2d0], -R4.reuse ;  /* 0x0000b40010107a23 */ /* 0x100fe20000010804 */
[C---:B------:R-:W-:Y:S01]  /*8380*/  ISETP.LT.OR P0, PT, R3.reuse, 0x9, P0 ;  /* 0x000000090300780c */ /* 0x040fe20000701670 */
[----:B------:R-:W-:Y:S01]  /*8390*/  FFMA.FTZ R169, R20, c[0x0][0x2d0], -R4 ;  /* 0x0000b40014a97a23 */ /* 0x000fe20000010804 */
[----:B------:R-:W-:Y:S02]  /*83a0*/  MOV R20, R17 ;  /* 0x0000001100147202 */ /* 0x000fe40000000f00 */
[----:B------:R-:W-:Y:S01]  /*83b0*/  FSEL R10, R10, -INF , !P0 ;  /* 0xff8000000a0a7808 */ /* 0x000fe20004000000 */
[----:B------:R-:W1:Y:S01]  /*83c0*/  MUFU.EX2 R9, R9 ;  /* 0x0000000900097308 */ /* 0x000e620000000800 */
[----:B------:R-:W-:Y:S01]  /*83d0*/  PLOP3.LUT P0, PT, PT, PT, UP1, 0x40, 0x0 ;  /* 0x000000000000781c */ /* 0x000fe20003f0e818 */
[----:B------:R-:W-:Y:S03]  /*83e0*/  UISETP.NE.AND UP1, UPT, UR27, URZ, UPT ;  /* 0x0000003f1b00728c */ /* 0x000fe6000bf25270 */
[C---:B------:R-:W-:Y:S04]  /*83f0*/  ISETP.GT.AND P0, PT, R2.reuse, 0x9, P0 ;  /* 0x000000090200780c */ /* 0x040fe80000704270 */
[----:B------:R-:W-:Y:S04]  /*8400*/  ISETP.LT.OR P0, PT, R3, 0xa, P0 ;  /* 0x0000000a0300780c */ /* 0x000fe80000701670 */
[----:B------:R-:W-:Y:S02]  /*8410*/  FSEL R171, R11, -INF , !P0 ;  /* 0xff8000000bab7808 */ /* 0x000fe40004000000 */
[----:B------:R-:W-:Y:S01]  /*8420*/  PLOP3.LUT P0, PT, PT, PT, UP0, 0x40, 0x0 ;  /* 0x000000000000781c */ /* 0x000fe20003f0e808 */
[----:B------:R-:W-:Y:S01]  /*8430*/  UISETP.NE.AND UP0, UPT, UR26, URZ, UPT ;  /* 0x0000003f1a00728c */ /* 0x000fe2000bf05270 */
[----:B------:R-:W-:Y:S02]  /*8440*/  MOV R11, R16 ;  /* 0x00000010000b7202 */ /* 0x000fe40000000f00 */
[----:B------:R-:W-:Y:S04]  /*8450*/  ISETP.GT.AND P0, PT, R2, 0x10, P0 ;  /* 0x000000100200780c */ /* 0x000fe80000704270 */
[C---:B------:R-:W-:Y:S04]  /*8460*/  ISETP.LT.OR P0, PT, R3.reuse, 0x11, P0 ;  /* 0x000000110300780c */ /* 0x040fe80000701670 */
[----:B------:R-:W-:Y:S02]  /*8470*/  FSEL R172, R14, -INF , !P0 ;  /* 0xff8000000eac7808 */ /* 0x000fe40004000000 */
[----:B------:R-:W-:Y:S02]  /*8480*/  PLOP3.LUT P0, PT, PT, PT, UP6, 0x40, 0x0 ;  /* 0x000000000000781c */ /* 0x000fe40003f0e868 */
[----:B------:R-:W-:Y:S02]  /*8490*/  MOV R14, R179 ;  /* 0x000000b3000e7202 */ /* 0x000fe40000000f00 */
[C---:B------:R-:W-:Y:S04]  /*84a0*/  ISETP.GT.AND P0, PT, R2.reuse, 0x11, P0 ;  /* 0x000000110200780c */ /* 0x040fe80000704270 */
[----:B------:R-:W-:Y:S04]  /*84b0*/  ISETP.LT.OR P0, PT, R3, 0x12, P0 ;  /* 0x000000120300780c */ /* 0x000fe80000701670 */
[----:B------:R-:W-:Y:S02]  /*84c0*/  FSEL R173, R15, -INF , !P0 ;  /* 0xff8000000fad7808 */ /* 0x000fe40004000000 */
[----:B------:R-:W-:Y:S02]  /*84d0*/  PLOP3.LUT P0, PT, PT, PT, UP5, 0x40, 0x0 ;  /* 0x000000000000781c */ /* 0x000fe40003f0e858 */
[----:B------:R-:W-:Y:S02]  /*84e0*/  MOV R15, R170 ;  /* 0x000000aa000f7202 */ /* 0x000fe40000000f00 */
[----:B------:R-:W-:Y:S02]  /*84f0*/  ISETP.GT.AND P0, PT, R2, 0x18, P0 ;  /* 0x000000180200780c */ /* 0x000fe40000704270 */
[----:B-1----:R-:W-:Y:S02]  /*8500*/  F2FP.BF16.PACK_AB R170, R9, R8 ;  /* 0x0000000809aa723e */ /* 0x002fe400000010ff */
        /* <DEDUP_REMOVED lines=21> */
[----:B------:R-:W-:Y:S01]  /*8660*/  UMOV UR5, UR24 ;  /* 0x0000001800057c82 */ /* 0x000fe20008000000 */
[----:B------:R-:W1:Y:S02]  /*8670*/  MUFU.EX2 R2, R0 ;  /* 0x0000000000027308 */ /* 0x000e640000000800 */
[----:B------:R-:W-:Y:S04]  /*8680*/  ISETP.LT.OR P0, PT, R3, 0x2a, P0 ;  /* 0x0000002a0300780c */ /* 0x000fe80000701670 */
[----:B------:R-:W-:Y:S01]  /*8690*/  FSEL R132, R27, -INF , !P0 ;  /* 0xff8000001b847808 */ /* 0x000fe20004000000 */
[C---:B-1----:R-:W-:Y:S02]  /*86a0*/  FMUL.FTZ R16, R2.reuse, R144 ;  /* 0x0000009002107220 */ /* 0x042fe40000410000 */
[C---:B------:R-:W-:Y:S01]  /*86b0*/  FMUL.FTZ R12, R2.reuse, R148 ;  /* 0x00000094020c7220 */ /* 0x040fe20000410000 */
[----:B------:R-:W-:Y:S01]  /*86c0*/  MOV R148, R11 ;  /* 0x0000000b00947202 */ /* 0x000fe20000000f00 */
[C---:B------:R-:W-:Y:S01]  /*86d0*/  FMUL.FTZ R13, R2.reuse, R149 ;  /* 0x00000095020d7220 */ /* 0x040fe20000410000 */
[----:B------:R-:W-:Y:S01]  /*86e0*/  MOV R149, R14 ;  /* 0x0000000e00957202 */ /* 0x000fe20000000f00 */
        /* <DEDUP_REMOVED lines=55> */
[C---:B------:R-:W-:Y:S03]  /*8a60*/  F2FP.BF16.PACK_AB R168, R5.reuse, R168 ;  /* 0x000000a805a8723e */ /* 0x040fe600000010ff */
[----:B------:R-:W-:Y:S01]  /*8a70*/  FADD.FTZ R4, R5, R0 ;  /* 0x0000000005047221 */ /* 0x000fe20000010000 */
        /* <DEDUP_REMOVED lines=8> */
[C---:B------:R-:W-:Y:S01]  /*8b00*/  FMUL.FTZ R4, R2.reuse, R156 ;  /* 0x0000009c02047220 */ /* 0x040fe20000410000 */
[----:B------:R-:W-:Y:S01]  /*8b10*/  MOV R156, R20 ;  /* 0x00000014009c7202 */ /* 0x000fe20000000f00 */
[C---:B------:R-:W-:Y:S01]  /*8b20*/  FMUL.FTZ R20, R2.reuse, R140 ;  /* 0x0000008c02147220 */ /* 0x040fe20000410000 */
[----:B------:R-:W-:Y:S01]  /*8b30*/  FMNMX.FTZ R0, R171, R0, !PT ;  /* 0x00000000ab007209 */ /* 0x000fe20007810000 */
[----:B------:R-:W2:Y:S01]  /*8b40*/  LDL.LU R140, [R1+0x4c] ;  /* 0x00004c00018c7983 */ /* 0x000ea20000300800 */
        /* <DEDUP_REMOVED lines=8> */
[----:B------:R-:W-:Y:S03]  /*8bd0*/  MUFU.EX2 R156, R156 ;  /* 0x0000009c009c7308 */ /* 0x000fe60000000800 */
[----:B------:R-:W-:Y:S04]  /*8be0*/  FMNMX.FTZ R0, R174, R0, !PT ;  /* 0x00000000ae007209 */ /* 0x000fe80007810000 */
[----:B------:R-:W-:Y:S03]  /*8bf0*/  FMNMX.FTZ R0, R175, R0, !PT ;  /* 0x00000000af007209 */ /* 0x000fe60007810000 */
[----:B------:R-:W-:Y:S01]  /*8c00*/  MUFU.EX2 R152, R152 ;  /* 0x0000009800987308 */ /* 0x000fe20000000800 */
        /* <DEDUP_REMOVED lines=14> */
[----:B------:R-:W-:Y:S01]  /*8cf0*/  MOV R135, R169 ;  /* 0x000000a900877202 */ /* 0x000fe20000000f00 */
[--C-:B------:R-:W-:Y:S02]  /*8d00*/  FFMA.FTZ R169, R6, c[0x0][0x2d0], -R134.reuse ;  /* 0x0000b40006a97a23 */ /* 0x100fe40000010886 */
[----:B------:R-:W-:Y:S02]  /*8d10*/  FMUL.FTZ R0, R0, c[0x0][0x2d0] ;  /* 0x0000b40000007a20 */ /* 0x000fe40000410000 */
[--C-:B------:R-:W-:Y:S02]  /*8d20*/  FFMA.FTZ R7, R7, c[0x0][0x2d0], -R134.reuse ;  /* 0x0000b40007077a23 */ /* 0x100fe40000010886 */
[----:B------:R-:W-:Y:S01]  /*8d30*/  MUFU.EX2 R169, R169 ;  /* 0x000000a900a97308 */ /* 0x000fe20000000800 */
[--C-:B------:R-:W-:Y:S09]  /*8d40*/  FFMA.FTZ R2, R10, c[0x0][0x2d0], -R134.reuse ;  /* 0x0000b4000a027a23 */ /* 0x100ff20000010886 */
[----:B------:R-:W1:Y:S10]  /*8d50*/  MUFU.EX2 R0, R0 ;  /* 0x0000000000007308 */ /* 0x000e740000000800 */
[----:B------:R3:W4:Y:S01]  /*8d60*/  MUFU.EX2 R144, R7 ;  /* 0x0000000700907308 */ /* 0x0007220000000800 */
[C---:B-1----:R-:W-:Y:S02]  /*8d70*/  FMUL.FTZ R26, R0.reuse, R138 ;  /* 0x0000008a001a7220 */ /* 0x042fe40000410000 */
[C---:B------:R-:W-:Y:S02]  /*8d80*/  FMUL.FTZ R27, R0.reuse, R139 ;  /* 0x0000008b001b7220 */ /* 0x040fe40000410000 */
[----:B------:R-:W1:Y:S01]  /*8d90*/  LDSM.16.MT88.4 R136, [R237+0x100] ;  /* 0x00010000ed88783b */ /* 0x000e620000004200 */
[C---:B------:R-:W-:Y:S02]  /*8da0*/  FMUL.FTZ R10, R0.reuse, R154 ;  /* 0x0000009a000a7220 */ /* 0x040fe40000410000 */
[C---:B------:R-:W-:Y:S02]  /*8db0*/  FMUL.FTZ R11, R0.reuse, R155 ;  /* 0x0000009b000b7220 */ /* 0x040fe40000410000 */
[C---:B------:R-:W-:Y:S02]  /*8dc0*/  FMUL.FTZ R22, R0.reuse, R142 ;  /* 0x0000008e00167220 */ /* 0x040fe40000410000 */
[C---:B------:R-:W-:Y:S02]  /*8dd0*/  FMUL.FTZ R23, R0.reuse, R143 ;  /* 0x0000008f00177220 */ /* 0x040fe40000410000 */
[C---:B------:R-:W-:Y:S01]  /*8de0*/  FMUL.FTZ R6, R0.reuse, R158 ;  /* 0x0000009e00067220 */ /* 0x040fe20000410000 */
[----:B------:R-:W-:Y:S01]  /*8df0*/  MOV R158, R135 ;  /* 0x00000087009e7202 */ /* 0x000fe20000000f00 */
[C---:B---3--:R-:W-:Y:S02]  /*8e00*/  FMUL.FTZ R7, R0.reuse, R159 ;  /* 0x0000009f00077220 */ /* 0x048fe40000410000 */
        /* <DEDUP_REMOVED lines=61> */
[C---:B----4-:R-:W-:Y:S01]  /*91e0*/  F2FP.BF16.PACK_AB R169, R144.reuse, R169 ;  /* 0x000000a990a9723e */ /* 0x050fe200000010ff */
[----:B------:R-:W-:Y:S01]  /*91f0*/  FFMA.FTZ R0, R171, c[0x0][0x2d0], -R134 ;  /* 0x0000b400ab007a23 */ /* 0x000fe20000010886 */
[----:B------:R-:W-:Y:S01]  /*9200*/  LDSM.16.MT88.4 R140, [R237+0x900] ;  /* 0x00090000ed8c783b */ /* 0x000fe20000004200 */
[----:B------:R-:W-:Y:S02]  /*9210*/  FADD.FTZ R144, R144, R150 ;  /* 0x0000009690907221 */ /* 0x000fe40000010000 */
[----:B------:R-:W2:Y:S02]  /*9220*/  MUFU.EX2 R146, R0 ;  /* 0x0000000000927308 */ /* 0x000ea40000000800 */
[----:B--2---:R-:W-:Y:S01]  /*9230*/  F2FP.BF16.PACK_AB R171, R146, R147 ;  /* 0x0000009392ab723e */ /* 0x004fe200000010ff */
[--C-:B------:R-:W-:Y:S07]  /*9240*/  FFMA.FTZ R0, R172, c[0x0][0x2d0], -R134.reuse ;  /* 0x0000b400ac007a23 */ /* 0x100fee0000010886 */
[----:B------:R2:W-:Y:S01]  /*9250*/  MUFU.EX2 R148, R0 ;  /* 0x0000000000947308 */ /* 0x0005e20000000800 */
[C---:B-1----:R-:W-:Y:S08]  /*9260*/  HMMA.16816.F32.BF16 R4, R168.reuse, R136, R4 ;  /* 0x00000088a804723c */ /* 0x042ff00000041804 */
[C---:B------:R-:W-:Y:S01]  /*9270*/  HMMA.16816.F32.BF16 R8, R168.reuse, R138, R8 ;  /* 0x0000008aa808723c */ /* 0x040fe20000041808 */
[----:B------:R-:W1:Y:S03]  /*9280*/  LDSM.16.MT88.4 R136, [R238+0x100] ;  /* 0x00010000ee88783b */ /* 0x000e660000004200 */
[--C-:B--2---:R-:W-:Y:S04]  /*9290*/  FFMA.FTZ R0, R173, c[0x0][0x2d0], -R134.reuse ;  /* 0x0000b400ad007a23 */ /* 0x104fe80000010886 */
[----:B------:R2:W3:Y:S01]  /*92a0*/  MUFU.EX2 R149, R0 ;  /* 0x0000000000957308 */ /* 0x0004e20000000800 */
[C---:B-1----:R-:W-:Y:S03]  /*92b0*/  HMMA.16816.F32.BF16 R12, R168.reuse, R136, R12 ;  /* 0x00000088a80c723c */ /* 0x042fe6000004180c */
[--C-:B--2---:R-:W-:Y:S06]  /*92c0*/  FFMA.FTZ R0, R174, c[0x0][0x2d0], -R134.reuse ;  /* 0x0000b400ae007a23 */ /* 0x104fec0000010886 */
[----:B------:R1:W-:Y:S01]  /*92d0*/  MUFU.EX2 R135, R0 ;  /* 0x0000000000877308 */ /* 0x0003e20000000800 */
[C---:B------:R-:W-:Y:S01]  /*92e0*/  HMMA.16816.F32.BF16 R16, R168.reuse, R138, R16 ;  /* 0x0000008aa810723c */ /* 0x040fe20000041810 */
[----:B------:R-:W2:Y:S02]  /*92f0*/  LDSM.16.MT88.4 R136, [R241+0x100] ;  /* 0x00010000f188783b */ /* 0x000ea40000004200 */
[----:B-1----:R-:W-:Y:S06]  /*9300*/  FFMA.FTZ R0, R175, c[0x0][0x2d0], -R134 ;  /* 0x0000b400af007a23 */ /* 0x002fec0000010886 */
[----:B------:R-:W-:Y:S10]  /*9310*/  MUFU.EX2 R175, R158 ;  /* 0x0000009e00af7308 */ /* 0x000ff40000000800 */
[----:B------:R1:W4:Y:S01]  /*9320*/  MUFU.EX2 R174, R0 ;  /* 0x0000000000ae7308 */ /* 0x0003220000000800 */
[C---:B--2---:R-:W-:Y:S08]  /*9330*/  HMMA.16816.F32.BF16 R20, R168.reuse, R136, R20 ;  /* 0x00000088a814723c */ /* 0x044ff00000041814 */
[C---:B------:R-:W-:Y:S01]  /*9340*/  HMMA.16816.F32.BF16 R24, R168.reuse, R138, R24 ;  /* 0x0000008aa818723c */ /* 0x040fe20000041818 */
[----:B------:R-:W2:Y:S03]  /*9350*/  LDSM.16.MT88.4 R136, [R240+0x100] ;  /* 0x00010000f088783b */ /* 0x000ea60000004200 */
[----:B-1----:R-:W-:Y:S02]  /*9360*/  FADD.FTZ R0, R2, R179 ;  /* 0x000000b302007221 */ /* 0x002fe40000010000 */
[----:B------:R-:W-:Y:S02]  /*9370*/  MUFU.EX2 R179, R153 ;  /* 0x0000009900b37308 */ /* 0x000fe40000000800 */
[----:B------:R-:W-:Y:S04]  /*9380*/  FADD.FTZ R150, R145, R0 ;  /* 0x0000000091967221 */ /* 0x000fe80000010000 */
[----:B------:R-:W-:Y:S04]  /*9390*/  FADD.FTZ R0, R147, R144 ;  /* 0x0000009093007221 */ /* 0x000fe80000010000 */
[----:B------:R-:W1:Y:S01]  /*93a0*/  MUFU.EX2 R153, R157 ;  /* 0x0000009d00997308 */ /* 0x000e620000000800 */
        /* <DEDUP_REMOVED lines=41> */
[----:B------:R-:W-:Y:S01]  /*9640*/  F2FP.BF16.PACK_AB R138, R156, R151 ;  /* 0x000000979c8a723e */ /* 0x000fe200000010ff */
[----:B------:R-:W-:Y:S01]  /*9650*/  LDSM.16.MT88.4 R144, [R240+0x5100] ;  /* 0x00510000f090783b */ /* 0x000fe20000004200 */
[----:B----4-:R-:W-:Y:S03]  /*9660*/  F2FP.BF16.PACK_AB R139, R174, R135 ;  /* 0x00000087ae8b723e */ /* 0x010fe600000010ff */
[----:B------:R-:W-:Y:S01]  /*9670*/  FFMA.FTZ R0, R176, c[0x0][0x2d0], -R134 ;  /* 0x0000b400b0007a23 */ /* 0x000fe20000010886 */
[----:B-1----:R-:W-:Y:S01]  /*9680*/  MOV R176, R153 ;  /* 0x0000009900b07202 */ /* 0x002fe20000000f00 */
[----:B------:R-:W-:Y:S01]  /*9690*/  FADD.FTZ R2, R148, R2 ;  /* 0x0000000294027221 */ /* 0x000fe20000010000 */
[----:B------:R-:W-:Y:S01]  /*96a0*/  F2FP.BF16.PACK_AB R168, R179, R175 ;  /* 0x000000afb3a8723e */ /* 0x000fe200000010ff */
[C---:B------:R-:W-:Y:S01]  /*96b0*/  HMMA.16816.F32.BF16 R4, R136.reuse, R140, R4 ;  /* 0x0000008c8804723c */ /* 0x040fe20000041804 */
[----:B------:R1:W2:Y:S04]  /*96c0*/  MUFU.EX2 R172, R0 ;  /* 0x0000000000ac7308 */ /* 0x0002a80000000800 */
[----:B------:R-:W-:Y:S03]  /*96d0*/  FADD.FTZ R2, R149, R2 ;  /* 0x0000000295027221 */ /* 0x000fe60000010000 */
[C---:B------:R-:W-:Y:S01]  /*96e0*/  HMMA.16816.F32.BF16 R8, R136.reuse, R142, R8 ;  /* 0x0000008e8808723c */ /* 0x040fe20000041808 */
[----:B------:R-:W3:Y:S03]  /*96f0*/  LDSM.16.MT88.4 R140, [R238+0x900] ;  /* 0x00090000ee8c783b */ /* 0x000ee60000004200 */
[----:B------:R-:W-:Y:S01]  /*9700*/  FADD.FTZ R2, R135, R2 ;  /* 0x0000000287027221 */ /* 0x000fe20000010000 */
[----:B------:R-:W-:Y:S03]  /*9710*/  MOV R135, R3 ;  /* 0x0000000300877202 */ /* 0x000fe60000000f00 */
[----:B------:R-:W-:Y:S04]  /*9720*/  FADD.FTZ R2, R174, R2 ;  /* 0x00000002ae027221 */ /* 0x000fe80000010000 */
[----:B-1----:R-:W-:Y:S01]  /*9730*/  FFMA.FTZ R0, R177, c[0x0][0x2d0], -R134 ;  /* 0x0000b400b1007a23 */ /* 0x002fe20000010886 */
[----:B------:R-:W-:Y:S01]  /*9740*/  MOV R177, R152 ;  /* 0x0000009800b17202 */ /* 0x000fe20000000f00 */
[----:B--2---:R-:W-:Y:S01]  /*9750*/  FADD.FTZ R2, R172, R2 ;  /* 0x00000002ac027221 */ /* 0x004fe20000010000 */
[----:B------:R-:W-:Y:S01]  /*9760*/  LDSM.16.MT88.4 R152, [R237+0x1100] ;  /* 0x00110000ed98783b */ /* 0x000fe20000004200 */
[----:B------:R-:W1:Y:S01]  /*9770*/  MUFU.EX2 R173, R0 ;  /* 0x0000000000ad7308 */ /* 0x000e620000000800 */
[----:B------:R-:W-:Y:S01]  /*9780*/  F2FP.BF16.PACK_AB R170, R176, R177 ;  /* 0x000000b1b0aa723e */ /* 0x000fe200000010ff */
[C---:B---3--:R-:W-:Y:S03]  /*9790*/  HMMA.16816.F32.BF16 R12, R136.reuse, R140, R12 ;  /* 0x0000008c880c723c */ /* 0x048fe6000004180c */
[----:B-1----:R-:W-:Y:S01]  /*97a0*/  F2FP.BF16.PACK_AB R169, R173, R172 ;  /* 0x000000acada9723e */ /* 0x002fe200000010ff */
[--C-:B------:R-:W-:Y:S02]  /*97b0*/  FFMA.FTZ R0, R178, c[0x0][0x2d0], -R134.reuse ;  /* 0x0000b400b2007a23 */ /* 0x100fe40000010886 */
[----:B------:R-:W-:Y:S02]  /*97c0*/  FFMA.FTZ R134, R132, c[0x0][0x2d0], -R134 ;  /* 0x0000b40084867a23 */ /* 0x000fe40000010886 */
[C---:B------:R-:W-:Y:S01]  /*97d0*/  HMMA.16816.F32.BF16 R16, R136.reuse, R142, R16 ;  /* 0x0000008e8810723c */ /* 0x040fe20000041810 */
[----:B------:R-:W1:Y:S01]  /*97e0*/  LDSM.16.MT88.4 R140, [R241+0x900] ;  /* 0x00090000f18c783b */ /* 0x000e620000004200 */
[----:B------:R2:W-:Y:S10]  /*97f0*/  MUFU.EX2 R132, R0 ;  /* 0x0000000000847308 */ /* 0x0005f40000000800 */
[----:B------:R-:W3:Y:S01]  /*9800*/  MUFU.EX2 R134, R134 ;  /* 0x0000008600867308 */ /* 0x000ee20000000800 */
[----:B--2---:R-:W-:Y:S04]  /*9810*/  FADD.FTZ R0, R151, R150 ;  /* 0x0000009697007221 */ /* 0x004fe80000010000 */
[----:B------:R-:W-:Y:S04]  /*9820*/  FADD.FTZ R0, R156, R0 ;  /* 0x000000009c007221 */ /* 0x000fe80000010000 */
[----:B------:R-:W-:Y:S01]  /*9830*/  FADD.FTZ R0, R175, R0 ;  /* 0x00000000af007221 */ /* 0x000fe20000010000 */
[----:B---3--:R-:W-:Y:S03]  /*9840*/  F2FP.BF16.PACK_AB R171, R134, R132 ;  /* 0x0000008486ab723e */ /* 0x008fe600000010ff */
        /* <DEDUP_REMOVED lines=39> */
[C---:B------:R-:W-:Y:S08]  /*9ac0*/  HMMA.16816.F32.BF16 R124, R136.reuse, R144, R124 ;  /* 0x00000090887c723c */ /* 0x040ff0000004187c */
        /* <DEDUP_REMOVED lines=46> */
[C---:B--2---:R-:W-:Y:S07]  /*9db0*/  HMMA.16816.F32.BF16 R124, R168.reuse, R4, R124 ;  /* 0x00000004a87c723c */ /* 0x044fee000004187c */
[----:B------:R-:W-:Y:S01]  /*9dc0*/  FADD.FTZ R4, R177, R0 ;  /* 0x00000000b1047221 */ /* 0x000fe20000010000 */
[----:B------:R-:W-:Y:S04]  /*9dd0*/  HMMA.16816.F32.BF16 R128, R168, R6, R128 ;  /* 0x00000006a880723c */ /* 0x000fe80000041880 */
[----:B------:R-:W-:Y:S02]  /*9de0*/  FADD.FTZ R0, R173, R2 ;  /* 0x00000002ad007221 */ /* 0x000fe40000010000 */
[----:B------:R-:W-:Y:S02]  /*9df0*/  FADD.FTZ R2, R176, R4 ;  /* 0x00000004b0027221 */ /* 0x000fe40000010000 */
[----:B------:R-:W-:Y:S01]  /*9e00*/  FADD.FTZ R0, R132, R0 ;  /* 0x0000000084007221 */ /* 0x000fe20000010000 */
[----:B------:R-:W-:Y:S02]  /*9e10*/  MOV R132, R3 ;  /* 0x0000000300847202 */ /* 0x000fe40000000f00 */
[----:B------:R1:W-:Y:S01]  /*9e20*/  STL [R1+0x44], R2 ;  /* 0x0000440201007387 */ /* 0x0003e20000100800 */
[----:B------:R-:W-:Y:S01]  /*9e30*/  FADD.FTZ R0, R134, R0 ;  /* 0x0000000086007221 */ /* 0x000fe20000010000 */
[----:B------:R-:W-:Y:S04]  /*9e40*/  MOV R134, R133 ;  /* 0x0000008500867202 */ /* 0x000fe80000000f00 */
[----:B------:R1:W-:Y:S02]  /*9e50*/  STL [R1+0x4c], R0 ;  /* 0x00004c0001007387 */ /* 0x0003e40000100800 */
[----:B-1----:R-:W-:-:S05]  /*9e60*/  @P0 BRA `(.L_x_3675) ;  /* 0xffffc43000000947 */ /* 0x002fca000383ffff */
.L_x_3662:
[----:B------:R-:W1:Y:S01]  /*9e70*/  S2UR UR28, SR_CTAID.X ;  /* 0x00000000001c79c3 */ /* 0x000e620000002500 */
        /* <DEDUP_REMOVED lines=29> */
.L_x_3677:
[----:B------:R-:W-:Y:S02]  /*a050*/  ULDC UR4, c[0x0][0x32c] ;  /* 0x0000cb0000047ab9 */ /* 0x000fe40000000800 */
[----:B------:R-:W-:-:S03]  /*a060*/  UISETP.NE.AND UP0, UPT, UR27, UR4, UPT ;  /* 0x000000041b00728c */ /* 0x000fc6000bf05270 */
[----:B------:R-:W-:Y:S02]  /*a070*/  ULDC.64 UR4, c[0x0][0x330] ;  /* 0x0000cc0000047ab9 */ /* 0x000fe40000000a00 */
[----:B------:R-:W-:-:S07]  /*a080*/  UIMAD.WIDE.U32 UR28, UR26, UR4, URZ ;  /* 0x000000041a1c72a5 */ /* 0x000fce000f8e003f */
[----:B------:R-:W-:Y:S02]  /*a090*/  @UP0 UMOV UR27, UR29 ;  /* 0x0000001d001b0c82 */ /* 0x000fe40008000000 */
[----:B------:R-:W-:Y:S02]  /*a0a0*/  @UP0 USHF.R.U32.HI UR26, URZ, UR5, UR27 ;  /* 0x000000053f1a0299 */ /* 0x000fe4000801161b */
.L_x_3678:
[----:B------:R-:W-:Y:S02]  /*a0b0*/  ULDC UR4, c[0x0][0x32c] ;  /* 0x0000cb0000047ab9 */ /* 0x000fe40000000800 */
[----:B------:R-:W-:-:S04]  /*a0c0*/  UIMAD UR4, UR26, UR4, URZ ;  /* 0x000000041a0472a4 */ /* 0x000fc8000f8e023f */
[----:B------:R-:W-:-:S04]  /*a0d0*/  UISETP.LT.AND UP0, UPT, UR25, UR4, UPT ;  /* 0x000000041900728c */ /* 0x000fc8000bf01270 */
[----:B------:R-:W-:-:S04]  /*a0e0*/  USEL UR25, UR25, UR4, !UP0 ;  /* 0x0000000419197287 */ /* 0x000fc8000c000000 */
.L_x_3676:
        /* <DEDUP_REMOVED lines=13> */
[C---:B--2---:R-:W-:Y:S01]  /*a1c0*/  SHF.L.U64.HI R4, R3.reuse, 0x1, R4 ;  /* 0x0000000103047819 */ /* 0x044fe20000010204 */
[----:B------:R-:W-:-:S04]  /*a1d0*/  IMAD.SHL.U32 R3, R3, 0x2, RZ ;  /* 0x0000000203037824 */ /* 0x000fc800078e00ff */
[----:B------:R1:W-:Y:S01]  /*a1e0*/  STL [R1+0x1c], R4 ;  /* 0x00001c0401007387 */ /* 0x0003e20000100800 */
[C---:B---3--:R-:W-:Y:S01]  /*a1f0*/  SHF.L.U64.HI R2, R0.reuse, 0x1, R2 ;  /* 0x0000000100027819 */ /* 0x048fe20000010202 */
[----:B------:R-:W-:Y:S02]  /*a200*/  IMAD.SHL.U32 R0, R0, 0x2, RZ ;  /* 0x0000000200007824 */ /* 0x000fe400078e00ff */
[----:B------:R1:W-:Y:S04]  /*a210*/  STL [R1+0x64], R3 ;  /* 0x0000640301007387 */ /* 0x0003e80000100800 */
[----:B------:R1:W-:Y:S04]  /*a220*/  STL [R1+0x14], R0 ;  /* 0x0000140001007387 */ /* 0x0003e80000100800 */
[----:B------:R1:W-:Y:S02]  /*a230*/  STL [R1+0x18], R2 ;  /* 0x0000180201007387 */ /* 0x0003e40000100800 */
.L_x_3684:
[----:B-1----:R-:W2:Y:S01]  /*a240*/  LDL R2, [R1+0x4] ;  /* 0x0000040001027983 */ /* 0x002ea20000100800 */
[----:B------:R-:W-:Y:S04]  /*a250*/  DEPBAR.LE SB0, 0x0 ;  /* 0x000080000000791a */ /* 0x000fe80000000000 */
[----:B------:R-:W3:Y:S01]  /*a260*/  LDL R0, [R1] ;  /* 0x0000000001007983 */ /* 0x000ee20000100800 */
[----:B------:R-:W-:Y:S03]  /*a270*/  UISETP.GT.AND UP0, UPT, UR8, UR24, UPT ;  /* 0x000000180800728c */ /* 0x000fe6000bf04270 */
[----:B------:R-:W-:Y:S03]  /*a280*/  BAR.SYNC.DEFER_BLOCKING 0x0 ;  /* 0x0000000000007b1d */ /* 0x000fe60000010000 */
[----:B------:R-:W-:Y:S03]  /*a290*/  PLOP3.LUT P0, PT, PT, PT, UP0, 0x80, 0x0 ;  /* 0x000000000000781c */ /* 0x000fe60003f0f008 */
[----:B------:R-:W1:Y:S04]  /*a2a0*/  LDSM.16.M88.4 R8, [R236+0x10100] ;  /* 0x01010000ec08783b */ /* 0x000e680000000200 */
[----:B------:R-:W4:Y:S04]  /*a2b0*/  LDSM.16.M88.4 R16, [R236+0x10900] ;  /* 0x01090000ec10783b */ /* 0x000f280000000200 */
[----:B------:R-:W1:Y:S04]  /*a2c0*/  LDSM.16.M88.4 R24, [R236+0x11100] ;  /* 0x01110000ec18783b */ /* 0x000e680000000200 */
[----:B------:R-:W1:Y:S04]  /*a2d0*/  LDSM.16.M88.4 R168, [R243] ;  /* 0x00000000f3a8783b */ /* 0x000e680000000200 */
[----:B--2---:R-:W2:Y:S04]  /*a2e0*/  LDSM.16.M88.4 R172, [R2] ;  /* 0x0000000002ac783b */ /* 0x004ea80000000200 */
[----:B---3--:R3:W1:Y:S02]  /*a2f0*/  LDSM.16.M88.4 R176, [R0] ;  /* 0x0000000000b0783b */ /* 0x0086640000000200 */
[----:B---3--:R-:W-:Y:S01]  /*a300*/  MOV R0, R133 ;  /* 0x0000008500007202 */ /* 0x008fe20000000f00 */
[----:B------:R-:W-:-:S05]  /*a310*/  @P0 BRA `(.L_x_3680) ;  /* 0x000004b000000947 */ /* 0x000fca0003800000 */
[----:B----4-:R-:W3:Y:S01]  /*a320*/  LDL R5, [R1+0x28] ;  /* 0x0000280001057983 */ /* 0x010ee20000100800 */
[----:B------:R-:W-:Y:S03]  /*a330*/  BSSY B0, `(.L_x_3680) ;  /* 0x0000049000007945 */ /* 0x000fe60003800000 */
[----:B------:R-:W4:Y:S04]  /*a340*/  LDL R7, [R1+0x24] ;  /* 0x0000240001077983 */ /* 0x000f280000100800 */
        /* <DEDUP_REMOVED lines=9> */
[----:B---3--:R-:W-:Y:S02]  /*a3e0*/  SHF.R.S32.HI R2, RZ, 0x1f, R5 ;  /* 0x0000001fff027819 */ /* 0x008fe40000011405 */
[----:B----4-:R-:W-:Y:S03]  /*a3f0*/  SHF.R.S32.HI R6, RZ, 0x1f, R7 ;  /* 0x0000001fff067819 */ /* 0x010fe60000011407 */
[----:B------:R-:W-:Y:S02]  /*a400*/  IMAD R4, R2, c[0x0][0x208], RZ ;  /* 0x0000820002047a24 */ /* 0x000fe400078e02ff */
[C---:B------:R-:W-:Y:S01]  /*a410*/  IMAD.WIDE.U32 R2, R5.reuse, c[0x0][0x208], RZ ;  /* 0x0000820005027a25 */ /* 0x040fe200078e00ff */
[----:B--2---:R-:W-:Y:S03]  /*a420*/  ISETP.GE.AND P1, PT, R134, c[0x0][0x1d4], PT ;  /* 0x0000750086007a0c */ /* 0x004fe60003f26270 */
[----:B------:R-:W-:Y:S02]  /*a430*/  IMAD R4, R5, c[0x0][0x20c], R4 ;  /* 0x0000830005047a24 */ /* 0x000fe400078e0204 */
[----:B------:R-:W2:Y:S01]  /*a440*/  LDL R5, [R1+0x64] ;  /* 0x0000640001057983 */ /* 0x000ea20000100800 */
[----:B------:R-:W-:Y:S02]  /*a450*/  IMAD R6, R6, c[0x0][0x218], RZ ;  /* 0x0000860006067a24 */ /* 0x000fe400078e02ff */
[----:B------:R-:W-:Y:S02]  /*a460*/  IMAD.IADD R3, R3, 0x1, R4 ;  /* 0x0000000103037824 */ /* 0x000fe400078e0204 */
[C---:B------:R-:W-:Y:S02]  /*a470*/  IMAD R6, R7.reuse, c[0x0][0x21c], R6 ;  /* 0x0000870007067a24 */ /* 0x040fe400078e0206 */
[----:B------:R-:W-:Y:S05]  /*a480*/  IMAD.WIDE.U32 R2, R7, c[0x0][0x218], R2 ;  /* 0x0000860007027a25 */ /* 0x000fea00078e0002 */
[----:B------:R-:W-:Y:S04]  /*a490*/  IADD3 R2, P0, R2, UR14, RZ ;  /* 0x0000000e02027c10 */ /* 0x000fe8000ff1e0ff */
[----:B------:R-:W-:Y:S02]  /*a4a0*/  IADD3.X R6, R3, UR16, R6, P0, !PT ;  /* 0x0000001003067c10 */ /* 0x000fe400087fe406 */
[C---:B------:R-:W-:Y:S04]  /*a4b0*/  LEA R7, P0, R2.reuse, c[0x0][0x1f8], 0x1 ;  /* 0x00007e0002077a11 */ /* 0x040fe800078008ff */
[----:B------:R-:W-:Y:S02]  /*a4c0*/  LEA.HI.X R6, R2, c[0x0][0x1fc], R6, 0x1, P0 ;  /* 0x00007f0002067a11 */ /* 0x000fe400000f0c06 */
[----:B------:R-:W2:Y:S04]  /*a4d0*/  SHFL.IDX PT, R2, R7, RZ, 0x181f ;  /* 0x00181fff07027589 */ /* 0x000ea800000e0000 */
[----:B------:R-:W3:Y:S01]  /*a4e0*/  SHFL.IDX PT, R3, R6, RZ, 0x181f ;  /* 0x00181fff06037589 */ /* 0x000ee200000e0000 */
[C---:B--2---:R-:W-:Y:S05]  /*a4f0*/  IADD3 R4, P0, R2.reuse, R5, RZ ;  /* 0x0000000502047210 */ /* 0x044fea0007f1e0ff */
[C---:B---3--:R-:W-:Y:S05]  /*a500*/  IMAD.X R5, R3.reuse, 0x1, R23, P0 ;  /* 0x0000000103057824 */ /* 0x048fea00000e0617 */
[----:B------:R-:W-:Y:S01]  /*a510*/  @!PT LDS RZ, [RZ] ;  /* 0x00000000fffff984 */ /* 0x000fe20000000800 */
[----:B------:R2:W-:Y:S02]  /*a520*/  LDGSTS.E.BYPASS.LTC128B.128 [R15+0x100], [R4.64], !P1 ;  /* 0x00100000040f7fae */ /* 0x0005e4000c901d56 */
[C---:B--2---:R-:W-:Y:S05]  /*a530*/  IADD3 R4, P0, R2.reuse, R22, RZ ;  /* 0x0000001602047210 */ /* 0x044fea0007f1e0ff */
[----:B------:R-:W-:Y:S02]  /*a540*/  IMAD.X R5, R3, 0x1, R12, P0 ;  /* 0x0000000103057824 */ /* 0x000fe400000e060c */
[C---:B------:R-:W-:Y:S01]  /*a550*/  IMAD.SHL.U32 R12, R13.reuse, 0x2, RZ ;  /* 0x000000020d0c7824 */ /* 0x040fe200078e00ff */
[----:B------:R-:W-:Y:S02]  /*a560*/  SHF.L.U64.HI R13, R13, 0x1, R20 ;  /* 0x000000010d0d7819 */ /* 0x000fe40000010214 */
[----:B------:R2:W-:Y:S04]  /*a570*/  LDGSTS.E.BYPASS.LTC128B.128 [R15+0x1900], [R4.64], !P6 ;  /* 0x01900000040f7fae */ /* 0x0005e8000f101d56 */
[----:B------:R-:W3:Y:S01]  /*a580*/  S2R R20, SR_TID.X ;  /* 0x0000000000147919 */ /* 0x000ee20000002100 */
[----:B--2---:R-:W-:Y:S02]  /*a590*/  IADD3 R4, P0, R2, R12, RZ ;  /* 0x0000000c02047210 */ /* 0x004fe40007f1e0ff */
[----:B---3--:R-:W-:Y:S03]  /*a5a0*/  ISETP.GT.AND P1, PT, R20, 0x7f, PT ;  /* 0x0000007f1400780c */ /* 0x008fe60003f24270 */
[C---:B------:R-:W-:Y:S05]  /*a5b0*/  IMAD.X R5, R3.reuse, 0x1, R13, P0 ;  /* 0x0000000103057824 */ /* 0x040fea00000e060d */
[----:B------:R2:W-:Y:S02]  /*a5c0*/  LDGSTS.E.BYPASS.LTC128B.128 [R15+0x3100], [R4.64], !P5 ;  /* 0x03100000040f7fae */ /* 0x0005e4000e901d56 */
[C---:B--2---:R-:W-:Y:S01]  /*a5d0*/  IMAD.SHL.U32 R5, R14.reuse, 0x2, RZ ;  /* 0x000000020e057824 */ /* 0x044fe200078e00ff */
        /* <DEDUP_REMOVED lines=8> */
.L_x_3704:
[----:B---3--:R-:W3:Y:S04]  /*a660*/  LDL R7, [R1+0x30] ;  /* 0x0000300001077983 */ /* 0x008ee80000100800 */
[----:B----4-:R-:W4:Y:S04]  /*a670*/  LDL R6, [R1+0x64] ;  /* 0x0000640001067983 */ /* 0x010f280000100800 */
[----:B--2---:R-:W2:Y:S04]  /*a680*/  LDL R21, [R1+0x1c] ;  /* 0x00001c0001157983 */ /* 0x004ea80000100800 */
[----:B------:R-:W2:Y:S04]  /*a690*/  LDL R15, [R1+0x8] ;  /* 0x00000800010f7983 */ /* 0x000ea80000100800 */
[----:B------:R-:W2:Y:S04]  /*a6a0*/  LDL R20, [R1+0x14] ;  /* 0x0000140001147983 */ /* 0x000ea80000100800 */
[----:B------:R-:W2:Y:S01]  /*a6b0*/  LDL R3, [R1+0x18] ;  /* 0x0000180001037983 */ /* 0x000ea20000100800 */
[----:B---3--:R-:W-:Y:S02]  /*a6c0*/  ISETP.GE.AND P1, PT, R7, c[0x0][0x1d4], PT ;  /* 0x0000750007007a0c */ /* 0x008fe40003f26270 */
[----:B----4-:R-:W-:Y:S05]  /*a6d0*/  IADD3 R6, P0, R2, R6, RZ ;  /* 0x0000000602067210 */ /* 0x010fea0007f1e0ff */
[----:B--2---:R-:W-:Y:S06]  /*a6e0*/  IMAD.X R7, R4, 0x1, R21, P0 ;  /* 0x0000000104077824 */ /* 0x004fec00000e0615 */
        /* <DEDUP_REMOVED lines=13> */
.L_x_3681:
[----:B------:R-:W-:Y:S05]  /*a7c0*/  BSYNC B0 ;  /* 0x0000000000007941 */ /* 0x000fea0003800000 */
.L_x_3680:
[----:B----4-:R-:W0:Y:S01]  /*a7d0*/  LDGDEPBAR ;  /* 0x00000000000079af */ /* 0x010e220000000000 */
[----:B------:R-:W-:Y:S01]  /*a7e0*/  WARPSYNC 0xffffffff ;  /* 0xffffffff00007948 */ /* 0x000fe20003800000 */
[C---:B-12--5:R-:W-:Y:S01]  /*a7f0*/  HMMA.16816.F32.BF16 R4, R160.reuse, R8, RZ ;  /* 0x00000008a004723c */ /* 0x066fe200000418ff */
        /* <DEDUP_REMOVED lines=146> */
[----:B------:R-:W3:Y:S02]  /*b120*/  LDL R169, [R1+0x30] ;  /* 0x0000300001a97983 */ /* 0x000ee40000100800 */
[----:B------:R-:W-:Y:S02]  /*b130*/  ISETP.NE.AND P1, PT, R3, 0x1, PT ;  /* 0x000000010300780c */ /* 0x000fe40003f25270 */
[----:B------:R-:W4:Y:S01]  /*b140*/  LDL R175, [R1+0x64] ;  /* 0x0000640001af7983 */ /* 0x000f220000100800 */
[----:B------:R-:W-:Y:S03]  /*b150*/  IMAD.U32 R3, RZ, RZ, UR5 ;  /* 0x00000005ff037e24 */ /* 0x000fe6000f8e00ff */
[----:B------:R-:W5:Y:S04]  /*b160*/  LDL R178, [R1+0x1c] ;  /* 0x00001c0001b27983 */ /* 0x000f680000100800 */
[----:B------:R-:W4:Y:S04]  /*b170*/  LDL R177, [R1+0x8] ;  /* 0x0000080001b17983 */ /* 0x000f280000100800 */
[----:B------:R-:W4:Y:S04]  /*b180*/  LDL R179, [R1+0x14] ;  /* 0x0000140001b37983 */ /* 0x000f280000100800 */
[----:B------:R-:W4:Y:S01]  /*b190*/  LDL R176, [R1+0x18] ;  /* 0x0000180001b07983 */ /* 0x000f220000100800 */
[----:B--2---:R-:W-:Y:S02]  /*b1a0*/  IADD3 R3, R3, -0x30, R2 ;  /* 0xffffffd003037810 */ /* 0x004fe40007ffe002 */
[----:B---3--:R-:W-:Y:S03]  /*b1b0*/  ISETP.GE.AND P2, PT, R169, c[0x0][0x1d4], PT ;  /* 0x00007500a9007a0c */ /* 0x008fe60003f46270 */
[----:B------:R-:W-:Y:S04]  /*b1c0*/  @P1 IMAD.HI.U32 R134, R3, c[0x0][0x2bc], RZ ;  /* 0x0000af0003861a27 */ /* 0x000fe800078e00ff */
[--C-:B------:R-:W-:Y:S01]  /*b1d0*/  IMAD.MOV.U32 R2, RZ, RZ, R3.reuse ;  /* 0x000000ffff027224 */ /* 0x100fe200078e0003 */
        /* <DEDUP_REMOVED lines=9> */
[----:B------:R2:W3:Y:S02]  /*b270*/  @!P3 LDG.E R170, [R134.64] ;  /* 0x0000001686aab981 */ /* 0x0004e4000c1e1900 */
[----:B--2---:R-:W-:Y:S02]  /*b280*/  IMAD R134, R2, c[0x0][0x1e0], RZ ;  /* 0x0000780002867a24 */ /* 0x004fe400078e02ff */
[C---:B------:R-:W-:Y:S04]  /*b290*/  IMAD.WIDE.U32 R2, R171.reuse, c[0x0][0x1e0], RZ ;  /* 0x00007800ab027a25 */ /* 0x040fe800078e00ff */
[----:B------:R-:W-:Y:S04]  /*b2a0*/  IMAD R134, R171, c[0x0][0x1e4], R134 ;  /* 0x00007900ab867a24 */ /* 0x000fe800078e0286 */
[----:B------:R-:W-:Y:S02]  /*b2b0*/  IMAD.IADD R3, R3, 0x1, R134 ;  /* 0x0000000103037824 */ /* 0x000fe400078e0286 */
[----:B------:R-:W2:Y:S02]  /*b2c0*/  S2R R134, SR_TID.X ;  /* 0x0000000000867919 */ /* 0x000ea40000002100 */
[----:B--2---:R-:W-:Y:S04]  /*b2d0*/  SHF.R.S32.HI R168, RZ, 0x1f, R134 ;  /* 0x0000001fffa87819 */ /* 0x004fe80000011486 */
[----:B------:R-:W-:Y:S04]  /*b2e0*/  LEA.HI R168, R168, R134, RZ, 0x3 ;  /* 0x00000086a8a87211 */ /* 0x000fe800078f18ff */
[----:B------:R-:W-:Y:S04]  /*b2f0*/  SHF.R.S32.HI R168, RZ, 0x3, R168 ;  /* 0x00000003ffa87819 */ /* 0x000fe800000114a8 */
[----:B------:R-:W-:Y:S01]  /*b300*/  IADD3 R134, -R168, 0x30, RZ ;  /* 0x00000030a8867810 */ /* 0x000fe20007ffe1ff */
[----:B---3--:R2:W-:Y:S01]  /*b310*/  STL [R1+0x24], R170 ;  /* 0x000024aa01007387 */ /* 0x0085e20000100800 */
[----:B------:R-:W-:Y:S01]  /*b320*/  SHF.R.S32.HI R135, RZ, 0x1f, R170 ;  /* 0x0000001fff877819 */ /* 0x000fe200000114aa */
[----:B------:R-:W-:Y:S02]  /*b330*/  IMAD.WIDE.U32 R2, R170, c[0x0][0x1f0], R2 ;  /* 0x00007c00aa027a25 */ /* 0x000fe400078e0002 */
[----:B------:R-:W3:Y:S02]  /*b340*/  LDL R173, [R1+0x38] ;  /* 0x0000380001ad7983 */ /* 0x000ee40000100800 */
[----:B------:R-:W-:Y:S01]  /*b350*/  IMAD R135, R135, c[0x0][0x1f0], RZ ;  /* 0x00007c0087877a24 */ /* 0x000fe200078e02ff */
[----:B------:R-:W-:Y:S01]  /*b360*/  IADD3 R2, P0, R2, UR18, RZ ;  /* 0x0000001202027c10 */ /* 0x000fe2000ff1e0ff */
[----:B------:R-:W3:Y:S02]  /*b370*/  LDL R174, [R1+0x54] ;  /* 0x0000540001ae7983 */ /* 0x000ee40000100800 */
[----:B------:R-:W-:Y:S02]  /*b380*/  IMAD R135, R170, c[0x0][0x1f4], R135 ;  /* 0x00007d00aa877a24 */ /* 0x000fe400078e0287 */
[----:B-1----:R-:W3:Y:S03]  /*b390*/  LDL R171, [R1+0x34] ;  /* 0x0000340001ab7983 */ /* 0x002ee60000100800 */
[----:B------:R-:W-:Y:S01]  /*b3a0*/  IADD3.X R135, R3, UR6, R135, P0, !PT ;  /* 0x0000000603877c10 */ /* 0x000fe200087fe487 */
[----:B------:R-:W3:Y:S01]  /*b3b0*/  LDL R172, [R1+0x50] ;  /* 0x0000500001ac7983 */ /* 0x000ee20000100800 */
[C---:B--2---:R-:W-:Y:S04]  /*b3c0*/  LEA R170, P0, R2.reuse, c[0x0][0x1c8], 0x1 ;  /* 0x0000720002aa7a11 */ /* 0x044fe800078008ff */
[----:B------:R-:W-:Y:S02]  /*b3d0*/  LEA.HI.X R135, R2, c[0x0][0x1cc], R135, 0x1, P0 ;  /* 0x0000730002877a11 */ /* 0x000fe400000f0c87 */
[----:B------:R-:W4:Y:S01]  /*b3e0*/  SHFL.IDX PT, R2, R170, RZ, 0x181f ;  /* 0x00181fffaa027589 */ /* 0x000f2200000e0000 */
[----:B------:R-:W-:Y:S03]  /*b3f0*/  ISETP.GE.AND P0, PT, R134, 0x1, PT ;  /* 0x000000018600780c */ /* 0x000fe60003f06270 */
[----:B------:R-:W5:Y:S10]  /*b400*/  SHFL.IDX PT, R3, R135, RZ, 0x181f ;  /* 0x00181fff87037589 */ /* 0x000f7400000e0000 */
[C---:B----4-:R-:W-:Y:S05]  /*b410*/  @P0 IADD3 R168, P1, R2.reuse, R175, RZ ;  /* 0x000000af02a80210 */ /* 0x050fea0007f3e0ff */
[C---:B-----5:R-:W-:Y:S05]  /*b420*/  @P0 IMAD.X R169, R3.reuse, 0x1, R178, P1 ;  /* 0x0000000103a90824 */ /* 0x060fea00008e06b2 */
[----:B------:R-:W-:Y:S01]  /*b430*/  @!PT LDS RZ, [RZ] ;  /* 0x00000000fffff984 */ /* 0x000fe20000000800 */
[----:B------:R1:W-:Y:S02]  /*b440*/  @P0 LDGSTS.E.BYPASS.LTC128B.128 [R177+0x10100], [R168.64], !P2 ;  /* 0x10100000a8b10fae */ /* 0x0003e4000d101d56 */
[----:B-1----:R-:W-:Y:S05]  /*b450*/  @P0 IADD3 R168, P1, R2, R179, RZ ;  /* 0x000000b302a80210 */ /* 0x002fea0007f3e0ff */
[----:B------:R-:W-:Y:S05]  /*b460*/  @P0 IMAD.X R169, R3, 0x1, R176, P1 ;  /* 0x0000000103a90824 */ /* 0x000fea00008e06b0 */
[----:B------:R3:W-:Y:S02]  /*b470*/  @P0 LDGSTS.E.BYPASS.LTC128B.128 [R177+0x11900], [R168.64], !P6 ;  /* 0x11900000a8b10fae */ /* 0x0007e4000f101d56 */
[CC--:B---3--:R-:W-:Y:S04]  /*b480*/  @P0 LEA R168, P1, R173.reuse, R2.reuse, 0x1 ;  /* 0x00000002ada80211 */ /* 0x0c8fe800078208ff */
[-C--:B------:R-:W-:Y:S02]  /*b490*/  @P0 LEA.HI.X R169, R173, R3.reuse, R174, 0x1, P1 ;  /* 0x00000003ada90211 */ /* 0x080fe400008f0cae */
[C---:B------:R-:W-:Y:S03]  /*b4a0*/  @P0 LEA R2, P1, R171.reuse, R2, 0x1 ;  /* 0x00000002ab020211 */ /* 0x040fe600078208ff */
[----:B------:R1:W-:Y:S01]  /*b4b0*/  @P0 LDGSTS.E.BYPASS.LTC128B.128 [R177+0x13100], [R168.64], !P5 ;  /* 0x13100000a8b10fae */ /* 0x0003e2000e901d56 */
[----:B------:R-:W-:Y:S05]  /*b4c0*/  @P0 LEA.HI.X R3, R171, R3, R172, 0x1, P1 ;  /* 0x00000003ab030211 */ /* 0x000fea00008f0cac */
[----:B------:R2:W-:Y:S01]  /*b4d0*/  @P0 LDGSTS.E.BYPASS.LTC128B.128 [R177+0x14900], [R2.64], !P4 ;  /* 0x1490000002b10fae */ /* 0x0005e2000e101d56 */
[----:B------:R-:W-:Y:S03]  /*b4e0*/  ISETP.GE.AND P0, PT, R134, 0x21, PT ;  /* 0x000000218600780c */ /* 0x000fe60003f06270 */
[----:B--2---:R-:W2:Y:S04]  /*b4f0*/  SHFL.IDX PT, R2, R170, 0x1, 0x181f ;  /* 0x00381f00aa027f89 */ /* 0x004ea800000e0000 */
[----:B------:R-:W3:Y:S06]  /*b500*/  SHFL.IDX PT, R3, R135, 0x1, 0x181f ;  /* 0x00381f0087037f89 */ /* 0x000eec00000e0000 */
[C---:B--2---:R-:W-:Y:S05]  /*b510*/  @P0 IADD3 R134, P1, R2.reuse, R175, RZ ;  /* 0x000000af02860210 */ /* 0x044fea0007f3e0ff */
[C---:B---3--:R-:W-:Y:S05]  /*b520*/  @P0 IMAD.X R135, R3.reuse, 0x1, R178, P1 ;  /* 0x0000000103870824 */ /* 0x048fea00008e06b2 */
[----:B------:R2:W-:Y:S02]  /*b530*/  @P0 LDGSTS.E.BYPASS.LTC128B.128 [R177+0x11100], [R134.64], !P2 ;  /* 0x1110000086b10fae */ /* 0x0005e4000d101d56 */
[----:B--2---:R-:W-:Y:S05]  /*b540*/  @P0 IADD3 R134, P1, R2, R179, RZ ;  /* 0x000000b302860210 */ /* 0x004fea0007f3e0ff */
[----:B------:R-:W-:Y:S05]  /*b550*/  @P0 IMAD.X R135, R3, 0x1, R176, P1 ;  /* 0x0000000103870824 */ /* 0x000fea00008e06b0 */
[----:B------:R2:W-:Y:S02]  /*b560*/  @P0 LDGSTS.E.BYPASS.LTC128B.128 [R177+0x12900], [R134.64], !P6 ;  /* 0x1290000086b10fae */ /* 0x0005e4000f101d56 */
[CC--:B--2---:R-:W-:Y:S04]  /*b570*/  @P0 LEA R134, P1, R173.reuse, R2.reuse, 0x1 ;  /* 0x00000002ad860211 */ /* 0x0c4fe800078208ff */
[-C--:B------:R-:W-:Y:S02]  /*b580*/  @P0 LEA.HI.X R135, R173, R3.reuse, R174, 0x1, P1 ;  /* 0x00000003ad870211 */ /* 0x080fe400008f0cae */
[C---:B------:R-:W-:Y:S03]  /*b590*/  @P0 LEA R2, P1, R171.reuse, R2, 0x1 ;  /* 0x00000002ab020211 */ /* 0x040fe600078208ff */
[----:B------:R1:W-:Y:S01]  /*b5a0*/  @P0 LDGSTS.E.BYPASS.LTC128B.128 [R177+0x14100], [R134.64], !P5 ;  /* 0x1410000086b10fae */ /* 0x0003e2000e901d56 */
[----:B------:R-:W-:Y:S05]  /*b5b0*/  @P0 LEA.HI.X R3, R171, R3, R172, 0x1, P1 ;  /* 0x00000003ab030211 */ /* 0x000fea00008f0cac */
[----:B------:R1:W-:Y:S04]  /*b5c0*/  @P0 LDGSTS.E.BYPASS.LTC128B.128 [R177+0x15900], [R2.64], !P4 ;  /* 0x1590000002b10fae */ /* 0x0003e8000e101d56 */
.L_x_3683:
[----:B-1----:R-:W2:Y:S01]  /*b5d0*/  LDL.LU R134, [R1+0x44] ;  /* 0x0000440001867983 */ /* 0x002ea20000300800 */
[----:B------:R-:W-:Y:S01]  /*b5e0*/  FMNMX.FTZ R133, R4, R133, !PT ;  /* 0x0000008504857209 */ /* 0x000fe20007810000 */
[----:B------:R-:W-:Y:S02]  /*b5f0*/  UISETP.GT.AND UP0, UPT, UR24, UR4, UPT ;  /* 0x000000041800728c */ /* 0x000fe4000bf04270 */
[----:B------:R-:W3:Y:S01]  /*b600*/  LDL.LU R169, [R1+0x4c] ;  /* 0x00004c0001a97983 */ /* 0x000ee20000300800 */
[----:B------:R-:W-:Y:S01]  /*b610*/  FMNMX.FTZ R133, R5, R133, !PT ;  /* 0x0000008505857209 */ /* 0x000fe20007810000 */
[----:B------:R-:W-:Y:S02]  /*b620*/  UIADD3 UR5, UR24, -0x1, URZ ;  /* 0xffffffff18057890 */ /* 0x000fe4000fffe03f */
[----:B------:R-:W0:Y:S01]  /*b630*/  LDGDEPBAR ;  /* 0x00000000000079af */ /* 0x000e220000000000 */
[----:B------:R-:W-:Y:S02]  /*b640*/  FMNMX.FTZ R133, R8, R133, !PT ;  /* 0x0000008508857209 */ /* 0x000fe40007810000 */
[----:B------:R-:W-:Y:S02]  /*b650*/  PLOP3.LUT P0, PT, PT, PT, UP0, 0x80, 0x0 ;  /* 0x000000000000781c */ /* 0x000fe40003f0f008 */
[----:B------:R-:W-:Y:S01]  /*b660*/  FMNMX.FTZ R133, R9, R133, !PT ;  /* 0x0000008509857209 */ /* 0x000fe20007810000 */
[----:B------:R-:W-:Y:S03]  /*b670*/  UMOV UR24, UR5 ;  /* 0x0000000500187c82 */ /* 0x000fe60008000000 */
        /* <DEDUP_REMOVED lines=29> */
[----:B------:R-:W4:Y:S01]  /*b850*/  MUFU.EX2 R5, R5 ;  /* 0x0000000500057308 */ /* 0x000f220000000800 */
[C---:B-1----:R-:W-:Y:S02]  /*b860*/  FMUL.FTZ R28, R3.reuse, R28 ;  /* 0x0000001c031c7220 */ /* 0x042fe40000410000 */
[C---:B------:R-:W-:Y:S02]  /*b870*/  FMUL.FTZ R29, R3.reuse, R29 ;  /* 0x0000001d031d7220 */ /* 0x040fe40000410000 */
[C---:B------:R-:W-:Y:S05]  /*b880*/  FMUL.FTZ R32, R3.reuse, R32 ;  /* 0x0000002003207220 */ /* 0x040fea0000410000 */
        /* <DEDUP_REMOVED lines=20> */
[----:B------:R-:W-:Y:S01]  /*b9d0*/  FMUL.FTZ R65, R3, R65 ;  /* 0x0000004103417220 */ /* 0x000fe20000410000 */
[----:B-1----:R-:W-:Y:S01]  /*b9e0*/  F2FP.BF16.PACK_AB R170, R9, R8 ;  /* 0x0000000809aa723e */ /* 0x002fe200000010ff */
        /* <DEDUP_REMOVED lines=33> */
[----:B------:R-:W-:Y:S02]  /*bc00*/  FADD.FTZ R0, R5, R0 ;  /* 0x0000000005007221 */ /* 0x000fe40000010000 */
[C---:B------:R-:W-:Y:S02]  /*bc10*/  FMUL.FTZ R5, R3.reuse, R157 ;  /* 0x0000009d03057220 */ /* 0x040fe40000410000 */
[----:B------:R-:W-:Y:S02]  /*bc20*/  FADD.FTZ R0, R8, R0 ;  /* 0x0000000008007221 */ /* 0x000fe40000010000 */
[----:B------:R-:W-:Y:S02]  /*bc30*/  FMUL.FTZ R8, R3, R152 ;  /* 0x0000009803087220 */ /* 0x000fe40000410000 */
[----:B------:R-:W-:Y:S01]  /*bc40*/  FADD.FTZ R179, R9, R0 ;  /* 0x0000000009b37221 */ /* 0x000fe20000010000 */
[----:B------:R-:W-:Y:S01]  /*bc50*/  FMNMX.FTZ R0, R6, R132, !PT ;  /* 0x0000008406007209 */ /* 0x000fe20007810000 */
[----:B------:R-:W-:Y:S03]  /*bc60*/  FMUL.FTZ R9, R3, R153 ;  /* 0x0000009903097220 */ /* 0x000fe60000410000 */
        /* <DEDUP_REMOVED lines=20> */
[----:B------:R-:W1:Y:S01]  /*bdb0*/  MUFU.EX2 R0, R0 ;  /* 0x0000000000007308 */ /* 0x000e620000000800 */
[--C-:B------:R-:W-:Y:S01]  /*bdc0*/  FFMA.FTZ R172, R15, c[0x0][0x2d0], -R4.reuse ;  /* 0x0000b4000fac7a23 */ /* 0x100fe20000010804 */
[----:B------:R-:W-:Y:S01]  /*bdd0*/  MOV R15, R25 ;  /* 0x00000019000f7202 */ /* 0x000fe20000000f00 */
[----:B------:R-:W-:Y:S02]  /*bde0*/  FMUL.FTZ R25, R3, R137 ;  /* 0x0000008903197220 */ /* 0x000fe40000410000 */
[--C-:B------:R-:W-:Y:S02]  /*bdf0*/  FFMA.FTZ R16, R26, c[0x0][0x2d0], -R4.reuse ;  /* 0x0000b4001a107a23 */ /* 0x100fe40000010804 */
[--C-:B------:R-:W-:Y:S02]  /*be00*/  FFMA.FTZ R17, R27, c[0x0][0x2d0], -R4.reuse ;  /* 0x0000b4001b117a23 */ /* 0x100fe40000010804 */
[--C-:B------:R-:W-:Y:S01]  /*be10*/  FFMA.FTZ R171, R10, c[0x0][0x2d0], -R4.reuse ;  /* 0x0000b4000aab7a23 */ /* 0x100fe20000010804 */
[----:B------:R-:W3:Y:S01]  /*be20*/  MUFU.EX2 R6, R6 ;  /* 0x0000000600067308 */ /* 0x000ee20000000800 */
[----:B------:R-:W-:Y:S01]  /*be30*/  MOV R10, R24 ;  /* 0x00000018000a7202 */ /* 0x000fe20000000f00 */
[----:B------:R-:W-:Y:S01]  /*be40*/  FMUL.FTZ R24, R3, R136 ;  /* 0x0000008803187220 */ /* 0x000fe20000410000 */
[----:B------:R-:W-:Y:S01]  /*be50*/  MOV R157, R16 ;  /* 0x00000010009d7202 */ /* 0x000fe20000000f00 */
[--C-:B------:R-:W-:Y:S01]  /*be60*/  FFMA.FTZ R173, R14, c[0x0][0x2d0], -R4.reuse ;  /* 0x0000b4000ead7a23 */ /* 0x100fe20000010804 */
[----:B------:R-:W-:Y:S01]  /*be70*/  MOV R14, R20 ;  /* 0x00000014000e7202 */ /* 0x000fe20000000f00 */
[--C-:B------:R-:W-:Y:S02]  /*be80*/  FFMA.FTZ R174, R18, c[0x0][0x2d0], -R4.reuse ;  /* 0x0000b40012ae7a23 */ /* 0x100fe40000010804 */
[--C-:B------:R-:W-:Y:S02]  /*be90*/  FFMA.FTZ R175, R19, c[0x0][0x2d0], -R4.reuse ;  /* 0x0000b40013af7a23 */ /* 0x100fe40000010804 */
[----:B------:R-:W2:Y:S01]  /*bea0*/  MUFU.EX2 R7, R7 ;  /* 0x0000000700077308 */ /* 0x000ea20000000800 */
[--C-:B------:R-:W-:Y:S02]  /*beb0*/  FFMA.FTZ R12, R22, c[0x0][0x2d0], -R4.reuse ;  /* 0x0000b400160c7a23 */ /* 0x100fe40000010804 */
[--C-:B------:R-:W-:Y:S02]  /*bec0*/  FFMA.FTZ R13, R23, c[0x0][0x2d0], -R4.reuse ;  /* 0x0000b400170d7a23 */ /* 0x100fe40000010804 */
[C---:B-1----:R-:W-:Y:S01]  /*bed0*/  FMUL.FTZ R26, R0.reuse, R138 ;  /* 0x0000008a001a7220 */ /* 0x042fe20000410000 */
[----:B------:R-:W-:Y:S01]  /*bee0*/  MOV R153, R12 ;  /* 0x0000000c00997202 */ /* 0x000fe20000000f00 */
[C---:B------:R-:W-:Y:S01]  /*bef0*/  FMUL.FTZ R27, R0.reuse, R139 ;  /* 0x0000008b001b7220 */ /* 0x040fe20000410000 */
[----:B------:R-:W-:Y:S01]  /*bf00*/  MOV R152, R13 ;  /* 0x0000000d00987202 */ /* 0x000fe20000000f00 */
[----:B------:R-:W1:Y:S01]  /*bf10*/  LDSM.16.MT88.4 R136, [R237+0x100] ;  /* 0x00010000ed88783b */ /* 0x000e620000004200 */
[----:B------:R-:W-:Y:S01]  /*bf20*/  FFMA.FTZ R134, R11, c[0x0][0x2d0], -R4 ;  /* 0x0000b4000b867a23 */ /* 0x000fe20000010804 */
[----:B------:R-:W-:Y:S01]  /*bf30*/  MOV R11, R21 ;  /* 0x00000015000b7202 */ /* 0x000fe20000000f00 */
[----:B------:R-:W4:Y:S01]  /*bf40*/  MUFU.EX2 R171, R171 ;  /* 0x000000ab00ab7308 */ /* 0x000f220000000800 */
[C---:B------:R-:W-:Y:S02]  /*bf50*/  FMUL.FTZ R12, R3.reuse, R148 ;  /* 0x00000094030c7220 */ /* 0x040fe40000410000 */
[C---:B---3--:R-:W-:Y:S02]  /*bf60*/  FFMA.FTZ R4, R0.reuse, R169, R6 ;  /* 0x000000a900047223 */ /* 0x048fe40000010006 */
[C---:B------:R-:W-:Y:S02]  /*bf70*/  FMUL.FTZ R13, R3.reuse, R149 ;  /* 0x00000095030d7220 */ /* 0x040fe40000410000 */
[----:B------:R-:W-:Y:S02]  /*bf80*/  FMUL.FTZ R16, R3, R144 ;  /* 0x0000009003107220 */ /* 0x000fe40000410000 */
[C---:B------:R-:W-:Y:S01]  /*bf90*/  FMUL.FTZ R18, R0.reuse, R146 ;  /* 0x0000009200127220 */ /* 0x040fe20000410000 */
[----:B------:R-:W-:Y:S01]  /*bfa0*/  MUFU.EX2 R149, R173 ;  /* 0x000000ad00957308 */ /* 0x000fe20000000800 */
[C---:B------:R-:W-:Y:S01]  /*bfb0*/  FMUL.FTZ R19, R0.reuse, R147 ;  /* 0x0000009300137220 */ /* 0x040fe20000410000 */
[C---:B--2---:R-:W-:Y:S01]  /*bfc0*/  F2FP.BF16.PACK_AB R169, R7.reuse, R6 ;  /* 0x0000000607a9723e */ /* 0x044fe200000010ff */
[----:B------:R-:W-:Y:S02]  /*bfd0*/  FADD.FTZ R132, R7, R4 ;  /* 0x0000000407847221 */ /* 0x000fe40000010000 */
        /* <DEDUP_REMOVED lines=9> */
[----:B------:R-:W-:Y:S01]  /*c070*/  MOV R156, R17 ;  /* 0x00000011009c7202 */ /* 0x000fe20000000f00 */
[C---:B------:R-:W-:Y:S01]  /*c080*/  FMUL.FTZ R6, R0.reuse, R158 ;  /* 0x0000009e00067220 */ /* 0x040fe20000410000 */
[----:B------:R-:W-:Y:S01]  /*c090*/  MOV R158, R15 ;  /* 0x0000000f009e7202 */ /* 0x000fe20000000f00 */
[----:B----4-:R-:W-:Y:S02]  /*c0a0*/  FADD.FTZ R148, R171, R132 ;  /* 0x00000084ab947221 */ /* 0x010fe40000010000 */
[C---:B------:R-:W-:Y:S02]  /*c0b0*/  FMUL.FTZ R15, R0.reuse, R151 ;  /* 0x00000097000f7220 */ /* 0x040fe40000410000 */
[C---:B------:R-:W-:Y:S01]  /*c0c0*/  FMUL.FTZ R17, R3.reuse, R145 ;  /* 0x0000009103117220 */ /* 0x040fe20000410000 */
[----:B------:R-:W2:Y:S01]  /*c0d0*/  MUFU.EX2 R150, R134 ;  /* 0x0000008600967308 */ /* 0x000ea20000000800 */
[C---:B------:R-:W-:Y:S01]  /*c0e0*/  FMUL.FTZ R20, R3.reuse, R140 ;  /* 0x0000008c03147220 */ /* 0x040fe20000410000 */
[----:B------:R-:W-:Y:S01]  /*c0f0*/  LDSM.16.MT88.4 R144, [R238+0x900] ;  /* 0x00090000ee90783b */ /* 0x000fe20000004200 */
[----:B------:R-:W-:Y:S02]  /*c100*/  FMUL.FTZ R21, R3, R141 ;  /* 0x0000008d03157220 */ /* 0x000fe40000410000 */
        /* <DEDUP_REMOVED lines=8> */
[C---:B------:R-:W-:Y:S02]  /*c190*/  FMUL.FTZ R38, R0.reuse, R38 ;  /* 0x0000002600267220 */ /* 0x040fe40000410000 */
[C---:B------:R-:W-:Y:S02]  /*c1a0*/  FMUL.FTZ R39, R0.reuse, R39 ;  /* 0x0000002700277220 */ /* 0x040fe40000410000 */
[C---:B------:R-:W-:Y:S01]  /*c1b0*/  FMUL.FTZ R42, R0.reuse, R42 ;  /* 0x0000002a002a7220 */ /* 0x040fe20000410000 */
[----:B------:R-:W4:Y:S01]  /*c1c0*/  MUFU.EX2 R3, R177 ;  /* 0x000000b100037308 */ /* 0x000f220000000800 */
[----:B------:R-:W-:Y:S01]  /*c1d0*/  FMUL.FTZ R43, R0, R43 ;  /* 0x0000002b002b7220 */ /* 0x000fe20000410000 */
[----:B--2---:R-:W-:Y:S01]  /*c1e0*/  F2FP.BF16.PACK_AB R171, R150, R171 ;  /* 0x000000ab96ab723e */ /* 0x004fe200000010ff */
[C---:B------:R-:W-:Y:S02]  /*c1f0*/  FMUL.FTZ R46, R0.reuse, R46 ;  /* 0x0000002e002e7220 */ /* 0x040fe40000410000 */
[C---:B------:R-:W-:Y:S02]  /*c200*/  FMUL.FTZ R47, R0.reuse, R47 ;  /* 0x0000002f002f7220 */ /* 0x040fe40000410000 */
[C---:B------:R-:W-:Y:S02]  /*c210*/  FMUL.FTZ R50, R0.reuse, R50 ;  /* 0x0000003200327220 */ /* 0x040fe40000410000 */
[C---:B-1----:R-:W-:Y:S01]  /*c220*/  HMMA.16816.F32.BF16 R4, R168.reuse, R136, R4 ;  /* 0x00000088a804723c */ /* 0x042fe20000041804 */
[----:B------:R-:W1:Y:S04]  /*c230*/  MUFU.EX2 R134, R176 ;  /* 0x000000b000867308 */ /* 0x000e680000000800 */
[C---:B------:R-:W-:Y:S02]  /*c240*/  FMUL.FTZ R51, R0.reuse, R51 ;  /* 0x0000003300337220 */ /* 0x040fe40000410000 */
[C---:B------:R-:W-:Y:S01]  /*c250*/  FMUL.FTZ R54, R0.reuse, R54 ;  /* 0x0000003600367220 */ /* 0x040fe20000410000 */
[C---:B------:R-:W-:Y:S01]  /*c260*/  HMMA.16816.F32.BF16 R8, R168.reuse, R138, R8 ;  /* 0x0000008aa808723c */ /* 0x040fe20000041808 */
[----:B------:R-:W2:Y:S02]  /*c270*/  LDSM.16.MT88.4 R136, [R238+0x100] ;  /* 0x00010000ee88783b */ /* 0x000ea40000004200 */
[----:B------:R-:W5:Y:S01]  /*c280*/  MUFU.EX2 R176, R172 ;  /* 0x000000ac00b07308 */ /* 0x000f620000000800 */
[C---:B------:R-:W-:Y:S02]  /*c290*/  FMUL.FTZ R55, R0.reuse, R55 ;  /* 0x0000003700377220 */ /* 0x040fe40000410000 */
[C---:B------:R-:W-:Y:S02]  /*c2a0*/  FMUL.FTZ R58, R0.reuse, R58 ;  /* 0x0000003a003a7220 */ /* 0x040fe40000410000 */
[C---:B------:R-:W-:Y:S04]  /*c2b0*/  FMUL.FTZ R59, R0.reuse, R59 ;  /* 0x0000003b003b7220 */ /* 0x040fe80000410000 */
        /* <DEDUP_REMOVED lines=17> */
[C---:B------:R-:W-:Y:S01]  /*c3d0*/  FMUL.FTZ R90, R0.reuse, R90 ;  /* 0x0000005a005a7220 */ /* 0x040fe20000410000 */
[C---:B--2---:R-:W-:Y:S03]  /*c3e0*/  HMMA.16816.F32.BF16 R12, R168.reuse, R136, R12 ;  /* 0x00000088a80c723c */ /* 0x044fe6000004180c */
[C---:B------:R-:W-:Y:S02]  /*c3f0*/  FMUL.FTZ R91, R0.reuse, R91 ;  /* 0x0000005b005b7220 */ /* 0x040fe40000410000 */
[C---:B------:R-:W-:Y:S02]  /*c400*/  FMUL.FTZ R94, R0.reuse, R94 ;  /* 0x0000005e005e7220 */ /* 0x040fe40000410000 */
[C---:B------:R-:W-:Y:S01]  /*c410*/  FMUL.FTZ R95, R0.reuse, R95 ;  /* 0x0000005f005f7220 */ /* 0x040fe20000410000 */
[C---:B------:R-:W-:Y:S01]  /*c420*/  HMMA.16816.F32.BF16 R16, R168.reuse, R138, R16 ;  /* 0x0000008aa810723c */ /* 0x040fe20000041810 */
[----:B------:R-:W2:Y:S03]  /*c430*/  LDSM.16.MT88.4 R136, [R241+0x100] ;  /* 0x00010000f188783b */ /* 0x000ea60000004200 */
        /* <DEDUP_REMOVED lines=18> */
[C---:B--2---:R-:W-:Y:S03]  /*c560*/  HMMA.16816.F32.BF16 R20, R168.reuse, R136, R20 ;  /* 0x00000088a814723c */ /* 0x044fe60000041814 */
[----:B---3--:R-:W-:Y:S04]  /*c570*/  FADD.FTZ R0, R132, R179 ;  /* 0x000000b384007221 */ /* 0x008fe80000010000 */
[----:B----4-:R-:W-:Y:S01]  /*c580*/  FADD.FTZ R0, R3, R0 ;  /* 0x0000000003007221 */ /* 0x010fe20000010000 */
[C---:B------:R-:W-:Y:S01]  /*c590*/  HMMA.16816.F32.BF16 R24, R168.reuse, R138, R24 ;  /* 0x0000008aa818723c */ /* 0x040fe20000041818 */
[----:B------:R-:W2:Y:S03]  /*c5a0*/  LDSM.16.MT88.4 R136, [R240+0x100] ;  /* 0x00010000f088783b */ /* 0x000ea60000004200 */
[----:B------:R-:W-:Y:S04]  /*c5b0*/  FADD.FTZ R0, R135, R0 ;  /* 0x0000000087007221 */ /* 0x000fe80000010000 */
[----:B-1----:R-:W-:Y:S01]  /*c5c0*/  FADD.FTZ R0, R134, R0 ;  /* 0x0000000086007221 */ /* 0x002fe20000010000 */
        /* <DEDUP_REMOVED lines=42> */
[----:B------:R-:W-:Y:S02]  /*c870*/  F2FP.BF16.PACK_AB R139, R175, R174 ;  /* 0x000000aeaf8b723e */ /* 0x000fe400000010ff */
[----:B------:R2:W3:Y:S01]  /*c880*/  MUFU.EX2 R168, R154 ;  /* 0x0000009a00a87308 */ /* 0x0004e20000000800 */
[----:B------:R-:W-:Y:S04]  /*c890*/  F2FP.BF16.PACK_AB R169, R173, R172 ;  /* 0x000000acada9723e */ /* 0x000fe800000010ff */
[C---:B------:R-:W-:Y:S05]  /*c8a0*/  HMMA.16816.F32.BF16 R4, R136.reuse, R140, R4 ;  /* 0x0000008c8804723c */ /* 0x040fea0000041804 */
[----:B------:R-:W4:Y:S03]  /*c8b0*/  MUFU.EX2 R132, R159 ;  /* 0x0000009f00847308 */ /* 0x000f260000000800 */
[C---:B------:R-:W-:Y:S01]  /*c8c0*/  HMMA.16816.F32.BF16 R8, R136.reuse, R142, R8 ;  /* 0x0000008e8808723c */ /* 0x040fe20000041808 */
[----:B------:R-:W5:Y:S03]  /*c8d0*/  LDSM.16.MT88.4 R140, [R241+0x900] ;  /* 0x00090000f18c783b */ /* 0x000f660000004200 */
[----:B-1----:R-:W-:Y:S03]  /*c8e0*/  FADD.FTZ R0, R3, R0 ;  /* 0x0000000003007221 */ /* 0x002fe60000010000 */
[----:B------:R-:W-:Y:S01]  /*c8f0*/  MUFU.EX2 R170, R158 ;  /* 0x0000009e00aa7308 */ /* 0x000fe20000000800 */
[C---:B------:R-:W-:Y:S01]  /*c900*/  HMMA.16816.F32.BF16 R12, R136.reuse, R144, R12 ;  /* 0x00000090880c723c */ /* 0x040fe2000004180c */
[----:B--2---:R-:W-:Y:S03]  /*c910*/  LDSM.16.MT88.4 R152, [R237+0x1100] ;  /* 0x00110000ed98783b */ /* 0x004fe60000004200 */
[C---:B---3--:R-:W-:Y:S01]  /*c920*/  FADD.FTZ R0, R168.reuse, R0 ;  /* 0x00000000a8007221 */ /* 0x048fe20000010000 */
[----:B------:R-:W-:Y:S01]  /*c930*/  F2FP.BF16.PACK_AB R168, R168, R3 ;  /* 0x00000003a8a8723e */ /* 0x000fe200000010ff */
[----:B------:R-:W-:Y:S02]  /*c940*/  FADD.FTZ R3, R150, R148 ;  /* 0x0000009496037221 */ /* 0x000fe40000010000 */
[C---:B------:R-:W-:Y:S01]  /*c950*/  HMMA.16816.F32.BF16 R16, R136.reuse, R146, R16 ;  /* 0x000000928810723c */ /* 0x040fe20000041810 */
[----:B------:R-:W-:Y:S01]  /*c960*/  MUFU.EX2 R134, R157 ;  /* 0x0000009d00867308 */ /* 0x000fe20000000800 */
[----:B------:R-:W1:Y:S02]  /*c970*/  LDSM.16.MT88.4 R144, [R240+0x900] ;  /* 0x00090000f090783b */ /* 0x000e640000004200 */
[----:B----4-:R-:W-:Y:S07]  /*c980*/  FADD.FTZ R0, R132, R0 ;  /* 0x0000000084007221 */ /* 0x010fee0000010000 */
[----:B------:R-:W2:Y:S01]  /*c990*/  MUFU.EX2 R135, R156 ;  /* 0x0000009c00877308 */ /* 0x000ea20000000800 */
[C---:B-----5:R-:W-:Y:S08]  /*c9a0*/  HMMA.16816.F32.BF16 R20, R136.reuse, R140, R20 ;  /* 0x0000008c8814723c */ /* 0x060ff00000041814 */
[C---:B------:R-:W-:Y:S01]  /*c9b0*/  HMMA.16816.F32.BF16 R24, R136.reuse, R142, R24 ;  /* 0x0000008e8818723c */ /* 0x040fe20000041818 */
[----:B------:R-:W3:Y:S03]  /*c9c0*/  LDSM.16.MT88.4 R140, [R237+0x2100] ;  /* 0x00210000ed8c783b */ /* 0x000ee60000004200 */
[----:B--2---:R-:W-:Y:S04]  /*c9d0*/  F2FP.BF16.PACK_AB R171, R135, R134 ;  /* 0x0000008687ab723e */ /* 0x004fe800000010ff */
        /* <DEDUP_REMOVED lines=33> */
[C---:B--2---:R-:W-:Y:S07]  /*cbf0*/  HMMA.16816.F32.BF16 R116, R136.reuse, R140, R116 ;  /* 0x0000008c8874723c */ /* 0x044fee0000041874 */
[C---:B------:R-:W-:Y:S01]  /*cc00*/  FADD.FTZ R140, R170.reuse, R0 ;  /* 0x00000000aa8c7221 */ /* 0x040fe20000010000 */
[C---:B------:R-:W-:Y:S04]  /*cc10*/  HMMA.16816.F32.BF16 R120, R136.reuse, R142, R120 ;  /* 0x0000008e8878723c */ /* 0x040fe80000041878 */
[----:B------:R-:W-:Y:S01]  /*cc20*/  STL [R1+0x44], R140 ;  /* 0x0000448c01007387 */ /* 0x000fe20000100800 */
[----:B------:R-:W-:Y:S01]  /*cc30*/  F2FP.BF16.PACK_AB R170, R170, R132 ;  /* 0x00000084aaaa723e */ /* 0x000fe200000010ff */
[----:B------:R-:W-:Y:S01]  /*cc40*/  FADD.FTZ R0, R149, R3 ;  /* 0x0000000395007221 */ /* 0x000fe20000010000 */
[----:B------:R-:W-:Y:S01]  /*cc50*/  MOV R132, R2 ;  /* 0x0000000200847202 */ /* 0x000fe20000000f00 */
[C---:B-1----:R-:W-:Y:S04]  /*cc60*/  HMMA.16816.F32.BF16 R124, R136.reuse, R144, R124 ;  /* 0x00000090887c723c */ /* 0x042fe8000004187c */
[----:B------:R-:W-:Y:S04]  /*cc70*/  FADD.FTZ R0, R176, R0 ;  /* 0x00000000b0007221 */ /* 0x000fe80000010000 */
[----:B------:R-:W-:Y:S01]  /*cc80*/  FADD.FTZ R0, R174, R0 ;  /* 0x00000000ae007221 */ /* 0x000fe20000010000 */
[----:B------:R-:W-:Y:S01]  /*cc90*/  HMMA.16816.F32.BF16 R128, R136, R146, R128 ;  /* 0x000000928880723c */ /* 0x000fe20000041880 */
[----:B------:R-:W1:Y:S02]  /*cca0*/  LDSM.16.MT88.4 R144, [R238+0x1100] ;  /* 0x00110000ee90783b */ /* 0x000e640000004200 */
[----:B------:R-:W-:Y:S05]  /*ccb0*/  FADD.FTZ R0, R175, R0 ;  /* 0x00000000af007221 */ /* 0x000fea0000010000 */
[C---:B------:R-:W-:Y:S01]  /*ccc0*/  HMMA.16816.F32.BF16 R156, R168.reuse, R152, R4 ;  /* 0x00000098a89c723c */ /* 0x040fe20000041804 */
[----:B------:R-:W2:Y:S04]  /*ccd0*/  LDSM.16.MT88.4 R136, [R241+0x1100] ;  /* 0x00110000f188783b */ /* 0x000ea80000004200 */
[----:B------:R-:W-:Y:S03]  /*cce0*/  FADD.FTZ R0, R172, R0 ;  /* 0x00000000ac007221 */ /* 0x000fe60000010000 */
[C---:B------:R-:W-:Y:S01]  /*ccf0*/  HMMA.16816.F32.BF16 R152, R168.reuse, R154, R8 ;  /* 0x0000009aa898723c */ /* 0x040fe20000041808 */
[----:B------:R-:W3:Y:S03]  /*cd00*/  LDSM.16.MT88.4 R4, [R240+0x1100] ;  /* 0x00110000f004783b */ /* 0x000ee60000004200 */
[----:B------:R-:W-:Y:S04]  /*cd10*/  FADD.FTZ R0, R173, R0 ;  /* 0x00000000ad007221 */ /* 0x000fe80000010000 */
[----:B------:R-:W-:Y:S01]  /*cd20*/  FADD.FTZ R0, R134, R0 ;  /* 0x0000000086007221 */ /* 0x000fe20000010000 */
[----:B------:R-:W4:Y:S03]  /*cd30*/  LDSM.16.MT88.4 R8, [R237+0x2900] ;  /* 0x00290000ed08783b */ /* 0x000f260000004200 */
[----:B------:R-:W-:Y:S05]  /*cd40*/  FADD.FTZ R0, R135, R0 ;  /* 0x0000000087007221 */ /* 0x000fea0000010000 */
[----:B------:R-:W-:Y:S01]  /*cd50*/  STL [R1+0x4c], R0 ;  /* 0x00004c0001007387 */ /* 0x000fe20000100800 */
[C---:B-1----:R-:W-:Y:S03]  /*cd60*/  HMMA.16816.F32.BF16 R148, R168.reuse, R144, R12 ;  /* 0x00000090a894723c */ /* 0x042fe6000004180c */
[----:B------:R-:W1:Y:S05]  /*cd70*/  LDSM.16.MT88.4 R12, [R238+0x2900] ;  /* 0x00290000ee0c783b */ /* 0x000e6a0000004200 */
        /* <DEDUP_REMOVED lines=40> */
.L_x_3679:
[----:B------:R-:W-:-:S06]  /*d000*/  UISETP.GE.AND UP0, UPT, UR24, UR8, UPT ;  /* 0x000000081800728c */ /* 0x000fcc000bf06270 */
[----:B------:R-:W-:-:S13]  /*d010*/  PLOP3.LUT P0, PT, PT, PT, UP0, 0x40, 0x0 ;  /* 0x000000000000781c */ /* 0x000fda0003f0e808 */
[----:B------:R-:W-:Y:S05]  /*d020*/  @P0 BRA `(.L_x_3685) ;  /* 0x00003cf000000947 */ /* 0x000fea0003800000 */
[----:B------:R-:W1:Y:S04]  /*d030*/  S2R R0, SR_TID.X ;  /* 0x0000000000007919 */ /* 0x000e680000002100 */
[----:B------:R-:W2:Y:S01]  /*d040*/  LDL.LU R2, [R1+0x6c] ;  /* 0x00006c0001027983 */ /* 0x000ea20000300800 */
[----:B-1----:R-:W-:-:S04]  /*d050*/  SHF.R.S32.HI R3, RZ, 0x1f, R0 ;  /* 0x0000001fff037819 */ /* 0x002fc80000011400 */
[----:B------:R-:W-:Y:S02]  /*d060*/  LEA.HI R3, R3, R0, RZ, 0x3 ;  /* 0x0000000003037211 */ /* 0x000fe400078f18ff */
[----:B------:R-:W2:Y:S02]  /*d070*/  LDL R0, [R1+0x30] ;  /* 0x0000300001007983 */ /* 0x000ea40000100800 */
[----:B------:R-:W-:Y:S01]  /*d080*/  SHF.R.S32.HI R3, RZ, 0x3, R3 ;  /* 0x00000003ff037819 */ /* 0x000fe20000011403 */
[----:B------:R-:W-:Y:S02]  /*d090*/  IMAD.MOV.U32 R135, RZ, RZ, R132 ;  /* 0x000000ffff877224 */ /* 0x000fe400078e0084 */
[----:B------:R-:W-:Y:S01]  /*d0a0*/  IMAD.MOV.U32 R134, RZ, RZ, R133 ;  /* 0x000000ffff867224 */ /* 0x000fe200078e0085 */
[----:B------:R-:W-:Y:S02]  /*d0b0*/  IADD3 R3, -R3, 0x30, RZ ;  /* 0x0000003003037810 */ /* 0x000fe40007ffe1ff */
[C---:B--2---:R-:W-:Y:S01]  /*d0c0*/  SHF.L.U64.HI R2, R0.reuse, 0x1, R2 ;  /* 0x0000000100027819 */ /* 0x044fe20000010202 */
[----:B------:R-:W-:-:S04]  /*d0d0*/  IMAD.SHL.U32 R0, R0, 0x2, RZ ;  /* 0x0000000200007824 */ /* 0x000fc800078e00ff */
[----:B------:R1:W-:Y:S04]  /*d0e0*/  STL [R1+0x3c], R2 ;  /* 0x00003c0201007387 */ /* 0x0003e80000100800 */
[----:B------:R1:W-:Y:S02]  /*d0f0*/  STL [R1+0x40], R0 ;  /* 0x0000400001007387 */ /* 0x0003e40000100800 */
.L_x_3698:
[----:B------:R-:W2:Y:S01]  /*d100*/  LDL R4, [R1+0x28] ;  /* 0x0000280001047983 */ /* 0x000ea20000100800 */
[----:B------:R-:W-:Y:S04]  /*d110*/  DEPBAR.LE SB0, 0x0 ;  /* 0x000080000000791a */ /* 0x000fe80000000000 */
[----:B------:R-:W3:Y:S01]  /*d120*/  LDL R8, [R1+0x3c] ;  /* 0x00003c0001087983 */ /* 0x000ee20000100800 */
[----:B------:R-:W-:Y:S03]  /*d130*/  BSSY B0, `(.L_x_3686) ;  /* 0x000005f000007945 */ /* 0x000fe60003800000 */
[----:B------:R-:W4:Y:S04]  /*d140*/  LDL R6, [R1+0x24] ;  /* 0x0000240001067983 */ /* 0x000f280000100800 */
[----:B------:R-:W2:Y:S04]  /*d150*/  LDL R132, [R1+0x4] ;  /* 0x0000040001847983 */ /* 0x000ea80000100800 */
[----:B------:R-:W3:Y:S04]  /*d160*/  LDL R133, [R1+0x30] ;  /* 0x0000300001857983 */ /* 0x000ee80000100800 */
[----:B------:R-:W4:Y:S04]  /*d170*/  LDL R23, [R1] ;  /* 0x0000000001177983 */ /* 0x000f280000100800 */
        /* <DEDUP_REMOVED lines=9> */
[----:B------:R-:W-:Y:S04]  /*d210*/  LDSM.16.M88.4 R16, [R236+0x10900] ;  /* 0x01090000ec10783b */ /* 0x000fe80000000200 */
[----:B------:R-:W-:Y:S04]  /*d220*/  LDSM.16.M88.4 R24, [R236+0x11100] ;  /* 0x01110000ec18783b */ /* 0x000fe80000000200 */
[----:B------:R-:W-:Y:S04]  /*d230*/  LDSM.16.M88.4 R168, [R243] ;  /* 0x00000000f3a8783b */ /* 0x000fe80000000200 */
[----:B--2---:R-:W-:Y:S01]  /*d240*/  LDSM.16.M88.4 R172, [R132] ;  /* 0x0000000084ac783b */ /* 0x004fe20000000200 */
[----:B-1----:R-:W-:Y:S01]  /*d250*/  SHF.R.S32.HI R0, RZ, 0x1f, R4 ;  /* 0x0000001fff007819 */ /* 0x002fe20000011404 */
[----:B------:R-:W-:Y:S01]  /*d260*/  IMAD.WIDE.U32 R2, R4, c[0x0][0x208], RZ ;  /* 0x0000820004027a25 */ /* 0x000fe200078e00ff */
[----:B---3--:R-:W-:Y:S03]  /*d270*/  ISETP.GE.AND P1, PT, R133, c[0x0][0x1d4], PT ;  /* 0x0000750085007a0c */ /* 0x008fe60003f26270 */
[----:B------:R-:W-:Y:S01]  /*d280*/  IMAD R0, R0, c[0x0][0x208], RZ ;  /* 0x0000820000007a24 */ /* 0x000fe200078e02ff */
[----:B----4-:R-:W-:Y:S03]  /*d290*/  LDSM.16.M88.4 R176, [R23] ;  /* 0x0000000017b0783b */ /* 0x010fe60000000200 */
[----:B------:R-:W-:Y:S01]  /*d2a0*/  IMAD R0, R4, c[0x0][0x20c], R0 ;  /* 0x0000830004007a24 */ /* 0x000fe200078e0200 */
[----:B------:R-:W-:Y:S03]  /*d2b0*/  SHF.R.S32.HI R4, RZ, 0x1f, R6 ;  /* 0x0000001fff047819 */ /* 0x000fe60000011406 */
[----:B------:R-:W-:Y:S02]  /*d2c0*/  IMAD.IADD R3, R3, 0x1, R0 ;  /* 0x0000000103037824 */ /* 0x000fe400078e0200 */
[----:B------:R-:W-:Y:S02]  /*d2d0*/  IMAD R4, R4, c[0x0][0x218], RZ ;  /* 0x0000860004047a24 */ /* 0x000fe400078e02ff */
[C---:B------:R-:W-:Y:S04]  /*d2e0*/  IMAD.WIDE.U32 R2, R6.reuse, c[0x0][0x218], R2 ;  /* 0x0000860006027a25 */ /* 0x040fe800078e0002 */
[----:B------:R-:W-:Y:S01]  /*d2f0*/  IMAD R4, R6, c[0x0][0x21c], R4 ;  /* 0x0000870006047a24 */ /* 0x000fe200078e0204 */
[----:B------:R-:W-:Y:S01]  /*d300*/  IADD3 R0, P0, R2, UR14, RZ ;  /* 0x0000000e02007c10 */ /* 0x000fe2000ff1e0ff */
[C---:B------:R-:W-:Y:S01]  /*d310*/  IMAD.SHL.U32 R21, R14.reuse, 0x2, RZ ;  /* 0x000000020e157824 */ /* 0x040fe200078e00ff */
[----:B------:R-:W-:Y:S02]  /*d320*/  SHF.L.U64.HI R14, R14, 0x1, R22 ;  /* 0x000000010e0e7819 */ /* 0x000fe40000010216 */
[----:B------:R-:W-:Y:S02]  /*d330*/  IADD3.X R3, R3, UR16, R4, P0, !PT ;  /* 0x0000001003037c10 */ /* 0x000fe400087fe404 */
[----:B------:R-:W-:Y:S01]  /*d340*/  STL [R1+0x18], R21 ;  /* 0x0000181501007387 */ /* 0x000fe20000100800 */
[C---:B------:R-:W-:Y:S03]  /*d350*/  LEA R6, P0, R0.reuse, c[0x0][0x1f8], 0x1 ;  /* 0x00007e0000067a11 */ /* 0x040fe600078008ff */
[----:B------:R-:W-:Y:S01]  /*d360*/  STL [R1+0x1c], R14 ;  /* 0x00001c0e01007387 */ /* 0x000fe20000100800 */
[----:B------:R-:W-:Y:S03]  /*d370*/  LEA.HI.X R3, R0, c[0x0][0x1fc], R3, 0x1, P0 ;  /* 0x00007f0000037a11 */ /* 0x000fe600000f0c03 */
[----:B------:R-:W1:Y:S04]  /*d380*/  SHFL.IDX PT, R0, R6, RZ, 0x181f ;  /* 0x00181fff06007589 */ /* 0x000e6800000e0000 */
[----:B------:R-:W2:Y:S01]  /*d390*/  SHFL.IDX PT, R2, R3, RZ, 0x181f ;  /* 0x00181fff03027589 */ /* 0x000ea200000e0000 */
[----:B-1----:R-:W-:Y:S05]  /*d3a0*/  IADD3 R4, P0, R0, R5, RZ ;  /* 0x0000000500047210 */ /* 0x002fea0007f1e0ff */
[----:B--2---:R-:W-:Y:S02]  /*d3b0*/  IMAD.X R5, R2, 0x1, R8, P0 ;  /* 0x0000000102057824 */ /* 0x004fe400000e0608 */
[----:B------:R-:W1:Y:S04]  /*d3c0*/  LDSM.16.M88.4 R8, [R236+0x10100] ;  /* 0x01010000ec08783b */ /* 0x000e680000000200 */
[----:B------:R-:W-:Y:S01]  /*d3d0*/  @!PT LDS RZ, [RZ] ;  /* 0x00000000fffff984 */ /* 0x000fe20000000800 */
[----:B------:R-:W-:Y:S01]  /*d3e0*/  @!PT LDS RZ, [RZ] ;  /* 0x00000000fffff984 */ /* 0x000fe20000000800 */
[----:B------:R-:W-:Y:S01]  /*d3f0*/  @!PT LDS RZ, [RZ] ;  /* 0x00000000fffff984 */ /* 0x000fe20000000800 */
[----:B------:R2:W-:Y:S02]  /*d400*/  LDGSTS.E.BYPASS.LTC128B.128 [R7+0x100], [R4.64], !P1 ;  /* 0x0010000004077fae */ /* 0x0005e4000c901d56 */
[----:B--2---:R-:W-:Y:S05]  /*d410*/  IADD3 R4, P0, R0, R21, RZ ;  /* 0x0000001500047210 */ /* 0x004fea0007f1e0ff */
[----:B------:R-:W-:Y:S02]  /*d420*/  IMAD.X R5, R2, 0x1, R14, P0 ;  /* 0x0000000102057824 */ /* 0x000fe400000e060e */
[C---:B------:R-:W-:Y:S01]  /*d430*/  IMAD.SHL.U32 R14, R13.reuse, 0x2, RZ ;  /* 0x000000020d0e7824 */ /* 0x040fe200078e00ff */
[----:B------:R-:W-:Y:S02]  /*d440*/  SHF.L.U64.HI R13, R13, 0x1, R20 ;  /* 0x000000010d0d7819 */ /* 0x000fe40000010214 */
[----:B------:R2:W-:Y:S04]  /*d450*/  LDGSTS.E.BYPASS.LTC128B.128 [R7+0x1900], [R4.64], !P6 ;  /* 0x0190000004077fae */ /* 0x0005e8000f101d56 */
[----:B------:R3:W-:Y:S04]  /*d460*/  STL [R1+0xc], R14 ;  /* 0x00000c0e01007387 */ /* 0x0007e80000100800 */
[----:B------:R4:W-:Y:S01]  /*d470*/  STL [R1+0x14], R13 ;  /* 0x0000140d01007387 */ /* 0x0009e20000100800 */
[----:B--2---:R-:W-:Y:S01]  /*d480*/  IADD3 R4, P0, R0, R14, RZ ;  /* 0x0000000e00047210 */ /* 0x004fe20007f1e0ff */
[C---:B---3--:R-:W-:Y:S01]  /*d490*/  IMAD.SHL.U32 R14, R12.reuse, 0x2, RZ ;  /* 0x000000020c0e7824 */ /* 0x048fe200078e00ff */
[----:B------:R-:W-:Y:S03]  /*d4a0*/  SHF.L.U64.HI R12, R12, 0x1, R15 ;  /* 0x000000010c0c7819 */ /* 0x000fe6000001020f */
[----:B------:R-:W-:Y:S02]  /*d4b0*/  IMAD.X R5, R2, 0x1, R13, P0 ;  /* 0x0000000102057824 */ /* 0x000fe400000e060d */
[----:B----4-:R-:W2:Y:S04]  /*d4c0*/  S2R R13, SR_TID.X ;  /* 0x00000000000d7919 */ /* 0x010ea80000002100 */
[----:B------:R3:W-:Y:S04]  /*d4d0*/  LDGSTS.E.BYPASS.LTC128B.128 [R7+0x3100], [R4.64], !P5 ;  /* 0x0310000004077fae */ /* 0x0007e8000e901d56 */
[----:B------:R4:W-:Y:S04]  /*d4e0*/  STL [R1+0x10], R14 ;  /* 0x0000100e01007387 */ /* 0x0009e80000100800 */
[----:B------:R4:W-:Y:S01]  /*d4f0*/  STL [R1+0x20], R12 ;  /* 0x0000200c01007387 */ /* 0x0009e20000100800 */
[----:B--2---:R-:W-:Y:S02]  /*d500*/  ISETP.GT.AND P1, PT, R13, 0x7f, PT ;  /* 0x0000007f0d00780c */ /* 0x004fe40003f24270 */
[----:B---3--:R-:W-:Y:S05]  /*d510*/  IADD3 R4, P0, R0, R14, RZ ;  /* 0x0000000e00047210 */ /* 0x008fea0007f1e0ff */
[----:B------:R-:W-:Y:S05]  /*d520*/  IMAD.X R5, R2, 0x1, R12, P0 ;  /* 0x0000000102057824 */ /* 0x000fea00000e060c */
[----:B------:R4:W-:Y:S01]  /*d530*/  LDGSTS.E.BYPASS.LTC128B.128 [R7+0x4900], [R4.64], !P4 ;  /* 0x0490000004077fae */ /* 0x0009e2000e101d56 */
[----:B------:R-:W-:-:S05]  /*d540*/  @P1 BRA `(.L_x_3687) ;  /* 0x000001d000001947 */ /* 0x000fca0003800000 */
[----:B-1----:R-:W-:-:S05]  /*d550*/  BRA.DIV ~URZ, `(.L_x_3688) ;  /* 0x000066427f007947 */ /* 0x002fca000b800000 */
[----:B----4-:R1:W2:Y:S04]  /*d560*/  SHFL.IDX PT, R4, R3, 0x1, 0x181f ;  /* 0x00381f0003047f89 */ /* 0x0102a800000e0000 */
[----:B------:R1:W3:Y:S02]  /*d570*/  SHFL.IDX PT, R0, R6, 0x1, 0x181f ;  /* 0x00381f0006007f89 */ /* 0x0002e400000e0000 */
.L_x_3705:
[----:B------:R-:W4:Y:S04]  /*d580*/  LDL R7, [R1+0x30] ;  /* 0x0000300001077983 */ /* 0x000f280000100800 */
[----:B-1-3--:R-:W3:Y:S04]  /*d590*/  LDL R6, [R1+0x40] ;  /* 0x0000400001067983 */ /* 0x00aee80000100800 */
[----:B--2---:R-:W2:Y:S04]  /*d5a0*/  LDL R3, [R1+0x3c] ;  /* 0x00003c0001037983 */ /* 0x004ea80000100800 */
[----:B------:R-:W2:Y:S04]  /*d5b0*/  LDL R2, [R1+0x18] ;  /* 0x0000180001027983 */ /* 0x000ea80000100800 */
[----:B------:R-:W2:Y:S04]  /*d5c0*/  LDL R20, [R1+0x1c] ;  /* 0x00001c0001147983 */ /* 0x000ea80000100800 */
[----:B------:R-:W2:Y:S04]  /*d5d0*/  LDL R5, [R1+0x8] ;  /* 0x0000080001057983 */ /* 0x000ea80000100800 */
[----:B------:R-:W2:Y:S04]  /*d5e0*/  LDL R15, [R1+0xc] ;  /* 0x00000c00010f7983 */ /* 0x000ea80000100800 */
[----:B------:R-:W2:Y:S04]  /*d5f0*/  LDL R14, [R1+0x14] ;  /* 0x00001400010e7983 */ /* 0x000ea80000100800 */
[----:B------:R-:W2:Y:S04]  /*d600*/  LDL R13, [R1+0x10] ;  /* 0x00001000010d7983 */ /* 0x000ea80000100800 */
[----:B------:R-:W2:Y:S01]  /*d610*/  LDL R12, [R1+0x20] ;  /* 0x00002000010c7983 */ /* 0x000ea20000100800 */
[----:B----4-:R-:W-:Y:S02]  /*d620*/  ISETP.GE.AND P1, PT, R7, c[0x0][0x1d4], PT ;  /* 0x0000750007007a0c */ /* 0x010fe40003f26270 */
[----:B---3--:R-:W-:Y:S05]  /*d630*/  IADD3 R6, P0, R0, R6, RZ ;  /* 0x0000000600067210 */ /* 0x008fea0007f1e0ff */
[----:B--2---:R-:W-:Y:S01]  /*d640*/  IMAD.X R7, R4, 0x1, R3, P0 ;  /* 0x0000000104077824 */ /* 0x004fe200000e0603 */
[----:B------:R-:W-:Y:S05]  /*d650*/  IADD3 R2, P0, R0, R2, RZ ;  /* 0x0000000200027210 */ /* 0x000fea0007f1e0ff */
[----:B------:R-:W-:Y:S01]  /*d660*/  IMAD.X R3, R4, 0x1, R20, P0 ;  /* 0x0000000104037824 */ /* 0x000fe200000e0614 */
[----:B------:R-:W-:Y:S01]  /*d670*/  @!PT LDS RZ, [RZ] ;  /* 0x00000000fffff984 */ /* 0x000fe20000000800 */
[----:B------:R-:W-:Y:S01]  /*d680*/  @!PT LDS RZ, [RZ] ;  /* 0x00000000fffff984 */ /* 0x000fe20000000800 */
[----:B------:R-:W-:Y:S01]  /*d690*/  @!PT LDS RZ, [RZ] ;  /* 0x00000000fffff984 */ /* 0x000fe20000000800 */
[----:B------:R1:W-:Y:S04]  /*d6a0*/  LDGSTS.E.BYPASS.LTC128B.128 [R5+0x1100], [R6.64], !P1 ;  /* 0x0110000006057fae */ /* 0x0003e8000c901d56 */
[----:B------:R2:W-:Y:S02]  /*d6b0*/  LDGSTS.E.BYPASS.LTC128B.128 [R5+0x2900], [R2.64], !P6 ;  /* 0x0290000002057fae */ /* 0x0005e4000f101d56 */
[----:B--2---:R-:W-:Y:S05]  /*d6c0*/  IADD3 R2, P0, R0, R15, RZ ;  /* 0x0000000f00027210 */ /* 0x004fea0007f1e0ff */
[----:B------:R-:W-:Y:S05]  /*d6d0*/  IMAD.X R3, R4, 0x1, R14, P0 ;  /* 0x0000000104037824 */ /* 0x000fea00000e060e */
[----:B------:R2:W-:Y:S02]  /*d6e0*/  LDGSTS.E.BYPASS.LTC128B.128 [R5+0x4100], [R2.64], !P5 ;  /* 0x0410000002057fae */ /* 0x0005e4000e901d56 */
[----:B--2---:R-:W-:Y:S05]  /*d6f0*/  IADD3 R2, P0, R0, R13, RZ ;  /* 0x0000000d00027210 */ /* 0x004fea0007f1e0ff */
[----:B------:R-:W-:Y:S05]  /*d700*/  IMAD.X R3, R4, 0x1, R12, P0 ;  /* 0x0000000104037824 */ /* 0x000fea00000e060c */
[----:B------:R1:W-:Y:S03]  /*d710*/  LDGSTS.E.BYPASS.LTC128B.128 [R5+0x5900], [R2.64], !P4 ;  /* 0x0590000002057fae */ /* 0x0003e6000e101d56 */
.L_x_3687:
[----:B-1----:R-:W-:Y:S05]  /*d720*/  BSYNC B0 ;  /* 0x0000000000007941 */ /* 0x002fea0003800000 */
.L_x_3686:
[----:B------:R-:W0:Y:S01]  /*d730*/  LDGDEPBAR ;  /* 0x00000000000079af */ /* 0x000e220000000000 */
[----:B------:R-:W-:Y:S01]  /*d740*/  WARPSYNC 0xffffffff ;  /* 0xffffffff00007948 */ /* 0x000fe20003800000 */
[C---:B----45:R-:W-:Y:S01]  /*d750*/  HMMA.16816.F32.BF16 R4, R160.reuse, R8, RZ ;  /* 0x00000008a004723c */ /* 0x070fe200000418ff */
        /* <DEDUP_REMOVED lines=146> */
[----:B------:R-:W3:Y:S02]  /*e080*/  LDL.LU R173, [R1+0x18] ;  /* 0x0000180001ad7983 */ /* 0x000ee40000300800 */
[----:B------:R-:W-:Y:S02]  /*e090*/  ISETP.NE.AND P1, PT, R2, 0x1, PT ;  /* 0x000000010200780c */ /* 0x000fe40003f25270 */
[----:B------:R-:W4:Y:S01]  /*e0a0*/  LDL.LU R170, [R1+0x1c] ;  /* 0x00001c0001aa7983 */ /* 0x000f220000300800 */
[----:B------:R-:W-:Y:S03]  /*e0b0*/  IMAD.U32 R2, RZ, RZ, UR4 ;  /* 0x00000004ff027e24 */ /* 0x000fe6000f8e00ff */
[----:B------:R-:W5:Y:S04]  /*e0c0*/  LDL.LU R171, [R1+0xc] ;  /* 0x00000c0001ab7983 */ /* 0x000f680000300800 */
[----:B------:R-:W3:Y:S04]  /*e0d0*/  LDL.LU R174, [R1+0x14] ;  /* 0x0000140001ae7983 */ /* 0x000ee80000300800 */
[----:B------:R-:W3:Y:S04]  /*e0e0*/  LDL R175, [R1+0x30] ;  /* 0x0000300001af7983 */ /* 0x000ee80000100800 */
[----:B------:R-:W4:Y:S04]  /*e0f0*/  LDL R169, [R1+0x40] ;  /* 0x0000400001a97983 */ /* 0x000f280000100800 */
[----:B------:R-:W4:Y:S04]  /*e100*/  LDL R178, [R1+0x3c] ;  /* 0x00003c0001b27983 */ /* 0x000f280000100800 */
[----:B------:R-:W4:Y:S04]  /*e110*/  LDL.LU R179, [R1+0x10] ;  /* 0x0000100001b37983 */ /* 0x000f280000300800 */
[----:B------:R-:W4:Y:S04]  /*e120*/  LDL.LU R176, [R1+0x20] ;  /* 0x0000200001b07983 */ /* 0x000f280000300800 */
[----:B------:R-:W4:Y:S01]  /*e130*/  LDL R177, [R1+0x8] ;  /* 0x0000080001b17983 */ /* 0x000f220000100800 */
[----:B--2---:R-:W-:Y:S05]  /*e140*/  IADD3 R2, R2, -0x30, R0 ;  /* 0xffffffd002027810 */ /* 0x004fea0007ffe000 */
[----:B------:R-:W-:Y:S04]  /*e150*/  @P1 IMAD.HI.U32 R3, R2, c[0x0][0x2bc], RZ ;  /* 0x0000af0002031a27 */ /* 0x000fe800078e00ff */
[----:B------:R-:W-:Y:S01]  /*e160*/  IMAD.MOV.U32 R0, RZ, RZ, R2 ;  /* 0x000000ffff007224 */ /* 0x000fe200078e0002 */
[----:B------:R-:W-:Y:S04]  /*e170*/  @P1 SHF.R.U32.HI R0, RZ, c[0x0][0x2c0], R3 ;  /* 0x0000b000ff001a19 */ /* 0x000fe80000011603 */
[C---:B------:R-:W-:Y:S04]  /*e180*/  @!P3 IADD3 R3, P0, R0.reuse, UR20, RZ ;  /* 0x000000140003bc10 */ /* 0x040fe8000ff1e0ff */
[----:B------:R-:W-:Y:S01]  /*e190*/  @!P3 LEA.HI.X.SX32 R133, R0, UR7, 0x1, P0 ;  /* 0x000000070085bc11 */ /* 0x000fe200080f0eff */
[----:B------:R-:W-:Y:S01]  /*e1a0*/  IMAD.MOV R0, RZ, RZ, -R0 ;  /* 0x000000ffff007224 */ /* 0x000fe200078e0a00 */
[----:B------:R-:W-:Y:S02]  /*e1b0*/  @!P3 LEA R132, P0, R3, c[0x0][0x2a0], 0x2 ;  /* 0x0000a8000384ba11 */ /* 0x000fe400078010ff */
[----:B---3--:R-:W-:Y:S01]  /*e1c0*/  ISETP.GE.AND P2, PT, R175, c[0x0][0x1d4], PT ;  /* 0x00007500af007a0c */ /* 0x008fe20003f46270 */
        /* <DEDUP_REMOVED lines=9> */
[----:B--2---:R-:W1:Y:S02]  /*e260*/  S2R R133, SR_TID.X ;  /* 0x0000000000857919 */ /* 0x004e640000002100 */
[----:B-1----:R-:W-:Y:S04]  /*e270*/  SHF.R.S32.HI R172, RZ, 0x1f, R133 ;  /* 0x0000001fffac7819 */ /* 0x002fe80000011485 */
[----:B------:R-:W-:Y:S04]  /*e280*/  LEA.HI R172, R172, R133, RZ, 0x3 ;  /* 0x00000085acac7211 */ /* 0x000fe800078f18ff */
[----:B------:R-:W-:Y:S04]  /*e290*/  SHF.R.S32.HI R172, RZ, 0x3, R172 ;  /* 0x00000003ffac7819 */ /* 0x000fe800000114ac */
[----:B------:R-:W-:Y:S04]  /*e2a0*/  IADD3 R172, -R172, 0x30, RZ ;  /* 0x00000030acac7810 */ /* 0x000fe80007ffe1ff */
[----:B------:R-:W-:Y:S01]  /*e2b0*/  ISETP.GE.AND P1, PT, R172, 0x1, PT ;  /* 0x00000001ac00780c */ /* 0x000fe20003f26270 */
[----:B---3--:R1:W-:Y:S01]  /*e2c0*/  STL [R1+0x24], R168 ;  /* 0x000024a801007387 */ /* 0x0083e20000100800 */
[----:B------:R-:W-:Y:S01]  /*e2d0*/  SHF.R.S32.HI R132, RZ, 0x1f, R168 ;  /* 0x0000001fff847819 */ /* 0x000fe200000114a8 */
[----:B------:R-:W-:Y:S04]  /*e2e0*/  IMAD.WIDE.U32 R2, R168, c[0x0][0x1f0], R2 ;  /* 0x00007c00a8027a25 */ /* 0x000fe800078e0002 */
[----:B------:R-:W-:Y:S01]  /*e2f0*/  IMAD R132, R132, c[0x0][0x1f0], RZ ;  /* 0x00007c0084847a24 */ /* 0x000fe200078e02ff */
[----:B------:R-:W-:Y:S03]  /*e300*/  IADD3 R0, P0, R2, UR18, RZ ;  /* 0x0000001202007c10 */ /* 0x000fe6000ff1e0ff */
[----:B------:R-:W-:Y:S05]  /*e310*/  IMAD R132, R168, c[0x0][0x1f4], R132 ;  /* 0x00007d00a8847a24 */ /* 0x000fea00078e0284 */
[----:B------:R-:W-:Y:S02]  /*e320*/  IADD3.X R3, R3, UR6, R132, P0, !PT ;  /* 0x0000000603037c10 */ /* 0x000fe400087fe484 */
[C---:B-1----:R-:W-:Y:S04]  /*e330*/  LEA R168, P0, R0.reuse, c[0x0][0x1c8], 0x1 ;  /* 0x0000720000a87a11 */ /* 0x042fe800078008ff */
[----:B------:R-:W-:Y:S02]  /*e340*/  LEA.HI.X R3, R0, c[0x0][0x1cc], R3, 0x1, P0 ;  /* 0x0000730000037a11 */ /* 0x000fe400000f0c03 */
[----:B------:R-:W4:Y:S04]  /*e350*/  SHFL.IDX PT, R0, R168, RZ, 0x181f ;  /* 0x00181fffa8007589 */ /* 0x000f2800000e0000 */
[----:B------:R-:W1:Y:S01]  /*e360*/  SHFL.IDX PT, R2, R3, RZ, 0x181f ;  /* 0x00181fff03027589 */ /* 0x000e6200000e0000 */
[----:B----4-:R-:W-:Y:S05]  /*e370*/  @P1 IADD3 R132, P0, R0, R169, RZ ;  /* 0x000000a900841210 */ /* 0x010fea0007f1e0ff */
[----:B-1----:R-:W-:Y:S05]  /*e380*/  @P1 IMAD.X R133, R2, 0x1, R178, P0 ;  /* 0x0000000102851824 */ /* 0x002fea00000e06b2 */
[----:B------:R-:W-:Y:S01]  /*e390*/  @!PT LDS RZ, [RZ] ;  /* 0x00000000fffff984 */ /* 0x000fe20000000800 */
[----:B------:R1:W-:Y:S02]  /*e3a0*/  @P1 LDGSTS.E.BYPASS.LTC128B.128 [R177+0x10100], [R132.64], !P2 ;  /* 0x1010000084b11fae */ /* 0x0003e4000d101d56 */
[----:B-1----:R-:W-:Y:S05]  /*e3b0*/  @P1 IADD3 R132, P0, R0, R173, RZ ;  /* 0x000000ad00841210 */ /* 0x002fea0007f1e0ff */
[----:B------:R-:W-:Y:S05]  /*e3c0*/  @P1 IMAD.X R133, R2, 0x1, R170, P0 ;  /* 0x0000000102851824 */ /* 0x000fea00000e06aa */
[----:B------:R5:W-:Y:S02]  /*e3d0*/  @P1 LDGSTS.E.BYPASS.LTC128B.128 [R177+0x11900], [R132.64], !P6 ;  /* 0x1190000084b11fae */ /* 0x000be4000f101d56 */
[----:B-----5:R-:W-:Y:S05]  /*e3e0*/  @P1 IADD3 R132, P0, R0, R171, RZ ;  /* 0x000000ab00841210 */ /* 0x020fea0007f1e0ff */
[----:B------:R-:W-:Y:S05]  /*e3f0*/  @P1 IMAD.X R133, R2, 0x1, R174, P0 ;  /* 0x0000000102851824 */ /* 0x000fea00000e06ae */
[----:B------:R1:W-:Y:S02]  /*e400*/  @P1 LDGSTS.E.BYPASS.LTC128B.128 [R177+0x13100], [R132.64], !P5 ;  /* 0x1310000084b11fae */ /* 0x0003e4000e901d56 */
[----:B-1----:R-:W-:Y:S02]  /*e410*/  @P1 IADD3 R132, P0, R0, R179, RZ ;  /* 0x000000b300841210 */ /* 0x002fe40007f1e0ff */
[----:B------:R-:W1:Y:S03]  /*e420*/  SHFL.IDX PT, R0, R168, 0x1, 0x181f ;  /* 0x00381f00a8007f89 */ /* 0x000e6600000e0000 */
[----:B------:R-:W-:Y:S01]  /*e430*/  @P1 IMAD.X R133, R2, 0x1, R176, P0 ;  /* 0x0000000102851824 */ /* 0x000fe200000e06b0 */
[----:B------:R-:W-:Y:S01]  /*e440*/  ISETP.GE.AND P0, PT, R172, 0x21, PT ;  /* 0x00000021ac00780c */ /* 0x000fe20003f06270 */
[----:B------:R-:W2:Y:S04]  /*e450*/  SHFL.IDX PT, R2, R3, 0x1, 0x181f ;  /* 0x00381f0003027f89 */ /* 0x000ea800000e0000 */
[----:B------:R3:W-:Y:S08]  /*e460*/  @P1 LDGSTS.E.BYPASS.LTC128B.128 [R177+0x14900], [R132.64], !P4 ;  /* 0x1490000084b11fae */ /* 0x0007f0000e101d56 */
[C---:B-1----:R-:W-:Y:S02]  /*e470*/  @P0 IADD3 R172, P2, R0.reuse, R173, RZ ;  /* 0x000000ad00ac0210 */ /* 0x042fe40007f5e0ff */
[----:B------:R-:W-:Y:S03]  /*e480*/  @P0 IADD3 R168, P1, R0, R169, RZ ;  /* 0x000000a900a80210 */ /* 0x000fe60007f3e0ff */
[----:B--2---:R-:W-:Y:S01]  /*e490*/  @P0 IMAD.X R173, R2, 0x1, R170, P2 ;  /* 0x0000000102ad0824 */ /* 0x004fe200010e06aa */
[----:B------:R-:W-:Y:S01]  /*e4a0*/  @P0 IADD3 R170, P2, R0, R171, RZ ;  /* 0x000000ab00aa0210 */ /* 0x000fe20007f5e0ff */
[C---:B------:R-:W-:Y:S04]  /*e4b0*/  @P0 IMAD.X R169, R2.reuse, 0x1, R178, P1 ;  /* 0x0000000102a90824 */ /* 0x040fe800008e06b2 */
[----:B------:R-:W-:Y:S01]  /*e4c0*/  @P0 IMAD.X R171, R2, 0x1, R174, P2 ;  /* 0x0000000102ab0824 */ /* 0x000fe200010e06ae */
[----:B------:R-:W-:Y:S02]  /*e4d0*/  ISETP.GE.AND P2, PT, R175, c[0x0][0x1d4], PT ;  /* 0x00007500af007a0c */ /* 0x000fe40003f46270 */
[----:B---3--:R-:W-:Y:S05]  /*e4e0*/  @P0 IADD3 R132, P1, R0, R179, RZ ;  /* 0x000000b300840210 */ /* 0x008fea0007f3e0ff */
[----:B------:R-:W-:Y:S06]  /*e4f0*/  @P0 IMAD.X R133, R2, 0x1, R176, P1 ;  /* 0x0000000102850824 */ /* 0x000fec00008e06b0 */
[----:B------:R1:W-:Y:S04]  /*e500*/  @P0 LDGSTS.E.BYPASS.LTC128B.128 [R177+0x11100], [R168.64], !P2 ;  /* 0x11100000a8b10fae */ /* 0x0003e8000d101d56 */
[----:B------:R1:W-:Y:S04]  /*e510*/  @P0 LDGSTS.E.BYPASS.LTC128B.128 [R177+0x12900], [R172.64], !P6 ;  /* 0x12900000acb10fae */ /* 0x0003e8000f101d56 */
[----:B------:R1:W-:Y:S04]  /*e520*/  @P0 LDGSTS.E.BYPASS.LTC128B.128 [R177+0x14100], [R170.64], !P5 ;  /* 0x14100000aab10fae */ /* 0x0003e8000e901d56 */
[----:B------:R1:W-:Y:S02]  /*e530*/  @P0 LDGSTS.E.BYPASS.LTC128B.128 [R177+0x15900], [R132.64], !P4 ;  /* 0x1590000084b10fae */ /* 0x0003e4000e101d56 */
.L_x_3689:
[----:B------:R-:W2:Y:S01]  /*e540*/  LDL R2, [R1+0x5c] ;  /* 0x00005c0001027983 */ /* 0x000ea20000100800 */
[----:B------:R-:W-:Y:S02]  /*e550*/  UISETP.NE.AND UP1, UPT, UR13, URZ, UPT ;  /* 0x0000003f0d00728c */ /* 0x000fe4000bf25270 */
[----:B------:R-:W-:Y:S01]  /*e560*/  UIMAD UR4, UR24, -0x30, URZ ;  /* 0xffffffd0180478a4 */ /* 0x000fe2000f8e023f */
[----:B-1----:R-:W3:Y:S01]  /*e570*/  LDL R168, [R1+0x58] ;  /* 0x0000580001a87983 */ /* 0x002ee20000100800 */
[----:B------:R-:W-:Y:S02]  /*e580*/  UISETP.NE.AND UP0, UPT, UR12, URZ, UPT ;  /* 0x0000003f0c00728c */ /* 0x000fe4000bf05270 */
[----:B------:R-:W-:Y:S01]  /*e590*/  PLOP3.LUT P0, PT, PT, PT, UP1, 0x80, 0x0 ;  /* 0x000000000000781c */ /* 0x000fe20003f0f018 */
[----:B------:R-:W0:Y:S01]  /*e5a0*/  LDGDEPBAR ;  /* 0x00000000000079af */ /* 0x000e220000000000 */
[----:B---3--:R-:W-:Y:S11]  /*e5b0*/  IADD3 R170, -R168, UR4, RZ ;  /* 0x00000004a8aa7c10 */ /* 0x008ff6000fffe1ff */
[----:B--2---:R-:W-:Y:S01]  /*e5c0*/  @P0 IMAD.HI.U32 R0, R2, c[0x0][0x2c8], RZ ;  /* 0x0000b20002000a27 */ /* 0x004fe200078e00ff */
[----:B------:R-:W-:Y:S03]  /*e5d0*/  PLOP3.LUT P0, PT, PT, PT, UP1, 0x80, 0x0 ;  /* 0x000000000000781c */ /* 0x000fe60003f0f018 */
[----:B------:R-:W-:Y:S02]  /*e5e0*/  IMAD.MOV.U32 R132, RZ, RZ, R2 ;  /* 0x000000ffff847224 */ /* 0x000fe400078e0002 */
[----:B------:R-:W-:Y:S08]  /*e5f0*/  IMAD.U32 R2, RZ, RZ, UR9 ;  /* 0x00000009ff027e24 */ /* 0x000ff0000f8e00ff */
[----:B------:R-:W-:Y:S01]  /*e600*/  @P0 SHF.R.U32.HI R132, RZ, c[0x0][0x2cc], R0 ;  /* 0x0000b300ff840a19 */ /* 0x000fe20000011600 */
[----:B------:R-:W-:Y:S01]  /*e610*/  IMAD.U32 R0, RZ, RZ, UR4 ;  /* 0x00000004ff007e24 */ /* 0x000fe2000f8e00ff */
[----:B------:R-:W-:Y:S03]  /*e620*/  PLOP3.LUT P0, PT, PT, PT, UP0, 0x40, 0x0 ;  /* 0x000000000000781c */ /* 0x000fe60003f0e808 */
[----:B------:R-:W1:Y:S01]  /*e630*/  SHFL.IDX PT, R3, R132, RZ, 0x1c1f ;  /* 0x001c1fff84037589 */ /* 0x000e6200000e0000 */
[----:B------:R-:W-:Y:S04]  /*e640*/  IADD3 R0, -R168, 0x1, R0 ;  /* 0x00000001a8007810 */ /* 0x000fe80007ffe100 */
[----:B------:R-:W-:Y:S04]  /*e650*/  IADD3 R0, R0, -c[0x0][0x168], R2 ;  /* 0x80005a0000007a10 */ /* 0x000fe80007ffe002 */
        /* <DEDUP_REMOVED lines=20> */
.L_x_3692:
[----:B------:R-:W-:Y:S04]  /*e7a0*/  MOV R168, c[0x0][0x32c] ;  /* 0x0000cb0000a87a02 */ /* 0x000fe80000000f00 */
[----:B------:R-:W-:Y:S11]  /*e7b0*/  ISETP.NE.AND P0, PT, R168, 0x1, PT ;  /* 0x00000001a800780c */ /* 0x000ff60003f05270 */
[----:B------:R-:W-:Y:S02]  /*e7c0*/  @!UPT UIADD3 URZ, URZ, URZ, URZ ;  /* 0x0000003f3f3ff290 */ /* 0x000fe4000fffe03f */
[----:B------:R-:W-:Y:S05]  /*e7d0*/  @P0 IMAD.HI.U32 R168, R3, c[0x0][0x330], RZ ;  /* 0x0000cc0003a80a27 */ /* 0x000fea00078e00ff */
[----:B------:R-:W-:Y:S02]  /*e7e0*/  @P0 SHF.R.U32.HI R3, RZ, c[0x0][0x334], R168 ;  /* 0x0000cd00ff030a19 */ /* 0x000fe400000116a8 */
.L_x_3693:
[----:B------:R-:W-:Y:S05]  /*e7f0*/  BSYNC B0 ;  /* 0x0000000000007941 */ /* 0x000fea0003800000 */
.L_x_3691:
[----:B------:R-:W-:Y:S05]  /*e800*/  IMAD R3, R3, c[0x0][0x32c], R170 ;  /* 0x0000cb0003037a24 */ /* 0x000fea00078e02aa */
[----:B------:R-:W-:Y:S02]  /*e810*/  IMNMX R0, R0, R3, !PT ;  /* 0x0000000300007217 */ /* 0x000fe40007800200 */
[----:B------:R-:W-:Y:S04]  /*e820*/  IADD3 R3, R3, c[0x0][0x32c], RZ ;  /* 0x0000cb0003037a10 */ /* 0x000fe80007ffe0ff */
[----:B------:R-:W-:Y:S02]  /*e830*/  IMNMX R2, R2, R3, PT ;  /* 0x0000000302027217 */ /* 0x000fe40003800200 */
.L_x_3690:
        /* <DEDUP_REMOVED lines=88> */
.L_x_3696:
[----:B------:R-:W-:Y:S04]  /*edc0*/  MOV R4, 0x1 ;  /* 0x0000000100047802 */ /* 0x000fe80000000f00 */
[----:B------:R-:W-:Y:S11]  /*edd0*/  ISETP.NE.AND P0, PT, R4, c[0x0][0x32c], PT ;  /* 0x0000cb0004007a0c */ /* 0x000ff60003f05270 */
[----:B------:R-:W-:Y:S02]  /*ede0*/  @!UPT UIADD3 URZ, URZ, URZ, URZ ;  /* 0x0000003f3f3ff290 */ /* 0x000fe4000fffe03f */
[----:B------:R-:W-:Y:S05]  /*edf0*/  @P0 IMAD.HI.U32 R4, R0, c[0x0][0x330], RZ ;  /* 0x0000cc0000040a27 */ /* 0x000fea00078e00ff */
[----:B------:R-:W-:Y:S02]  /*ee00*/  @P0 SHF.R.U32.HI R0, RZ, c[0x0][0x334], R4 ;  /* 0x0000cd00ff000a19 */ /* 0x000fe40000011604 */
.L_x_3697:
[----:B------:R-:W-:Y:S05]  /*ee10*/  BSYNC B0 ;  /* 0x0000000000007941 */ /* 0x000fea0003800000 */
.L_x_3695:
[----:B------:R-:W-:Y:S05]  /*ee20*/  IMAD R0, R0, c[0x0][0x32c], R170 ;  /* 0x0000cb0000007a24 */ /* 0x000fea00078e02aa */
[----:B------:R-:W-:Y:S02]  /*ee30*/  IMNMX R2, R2, R0, !PT ;  /* 0x0000000002027217 */ /* 0x000fe40007800200 */
[----:B------:R-:W-:Y:S04]  /*ee40*/  IADD3 R0, R0, c[0x0][0x32c], RZ ;  /* 0x0000cb0000007a10 */ /* 0x000fe80007ffe0ff */
[----:B------:R-:W-:Y:S02]  /*ee50*/  IMNMX R3, R3, R0, PT ;  /* 0x0000000003037217 */ /* 0x000fe40003800200 */
.L_x_3694:
        /* <DEDUP_REMOVED lines=492> */
.L_x_3685:
[----:B------:R-:W2:Y:S04]  /*10d20*/  LDL.LU R2, [R1+0x44] ;  /* 0x0000440001027983 */ /* 0x000ea80000300800 */
        /* <DEDUP_REMOVED lines=156> */
.L_x_3643:
[----:B------:R-:W-:Y:S05]  /*116f0*/  @P2 BRA `(.L_x_3699) ;  /* 0x00001f8000002947 */ /* 0x000fea0003800000 */
[----:B------:R-:W3:Y:S01]  /*11700*/  S2R R7, SR_TID.X ;  /* 0x0000000000077919 */ /* 0x000ee20000002100 */
[----:B------:R-:W-:Y:S01]  /*11710*/  IMAD R0, RZ, RZ, -UR11 ;  /* 0x8000000bff007e24 */ /* 0x000fe2000f8e02ff */
[----:B------:R-:W-:Y:S01]  /*11720*/  ULDC.64 UR4, c[0x0][0x4d0] ;  /* 0x0001340000047ab9 */ /* 0x000fe20000000a00 */
[----:B------:R-:W-:Y:S01]  /*11730*/  MOV R18, c[0x0][0x4e8] ;  /* 0x00013a0000127a02 */ /* 0x000fe20000000f00 */
[----:B------:R-:W4:Y:S01]  /*11740*/  S2R R9, SR_CTAID.Y ;  /* 0x0000000000097919 */ /* 0x000f220000002600 */
[----:B------:R-:W-:Y:S01]  /*11750*/  UIMAD.WIDE.U32 UR8, UR11, UR4, URZ ;  /* 0x000000040b0872a5 */ /* 0x000fe2000f8e003f */
[----:B------:R-:W-:Y:S01]  /*11760*/  BSSY B0, `(.L_x_3700) ;  /* 0x000012e000007945 */ /* 0x000fe20003800000 */
[----:B------:R-:W-:Y:S01]  /*11770*/  USHF.R.S32.HI UR6, URZ, 0x1f, UR11 ;  /* 0x0000001f3f067899 */ /* 0x000fe2000801140b */
[----:B------:R-:W1:Y:S01]  /*11780*/  S2R R10, SR_CTAID.Z ;  /* 0x00000000000a7919 */ /* 0x000e620000002700 */
[----:B------:R-:W-:-:S02]  /*11790*/  ISETP.NE.AND P1, PT, R18, 0x1, PT ;  /* 0x000000011200780c */ /* 0x000fc40003f25270 */
[----:B-1----:R-:W-:Y:S01]  /*117a0*/  IMAD.U32 R2, RZ, RZ, UR8 ;  /* 0x00000008ff027e24 */ /* 0x002fe2000f8e00ff */
[----:B------:R-:W-:Y:S01]  /*117b0*/  MOV R3, UR9 ;  /* 0x0000000900037c02 */ /* 0x000fe20008000f00 */
[----:B------:R-:W-:Y:S01]  /*117c0*/  UIMAD UR7, UR6, UR4, URZ ;  /* 0x00000004060772a4 */ /* 0x000fe2000f8e023f */
[----:B------:R-:W1:Y:S03]  /*117d0*/  S2R R17, SR_CTAID.X ;  /* 0x0000000000117919 */ /* 0x000e660000002500 */
[----:B------:R-:W-:-:S03]  /*117e0*/  UIMAD UR7, UR11, UR5, UR7 ;  /* 0x000000050b0772a4 */ /* 0x000fc6000f8e0207 */
[----:B------:R-:W-:Y:S02]  /*117f0*/  ULDC.64 UR4, c[0x0][0x438] ;  /* 0x00010e0000047ab9 */ /* 0x000fe40000000a00 */
[----:B------:R-:W-:Y:S01]  /*11800*/  UIMAD.WIDE.U32 UR12, UR11, UR4, URZ ;  /* 0x000000040b0c72a5 */ /* 0x000fe2000f8e003f */
[----:B---3--:R-:W-:Y:S01]  /*11810*/  SHF.R.S32.HI R5, RZ, 0x1f, R7 ;  /* 0x0000001fff057819 */ /* 0x008fe20000011407 */
[----:B------:R-:W-:Y:S02]  /*11820*/  UIMAD UR4, UR6, UR4, URZ ;  /* 0x00000004060472a4 */ /* 0x000fe4000f8e023f */
[----:B------:R-:W-:Y:S01]  /*11830*/  UIADD3 UR7, UR9, UR7, URZ ;  /* 0x0000000709077290 */ /* 0x000fe2000fffe03f */
[----:B----4-:R-:W-:Y:S01]  /*11840*/  IMAD R9, R0, c[0x0][0x550], R9 ;  /* 0x0001540000097a24 */ /* 0x010fe200078e0209 */
        /* <DEDUP_REMOVED lines=15> */
[----:B------:R-:W-:Y:S01]  /*11940*/  IMAD.WIDE.U32 R4, R10, c[0x0][0x4d8], R4 ;  /* 0x000136000a047a25 */ /* 0x000fe200078e0004 */
        /* <DEDUP_REMOVED lines=15> */
[C---:B------:R-:W-:Y:S02]  /*11a40*/  IMAD R7, R10.reuse, c[0x0][0x444], R7 ;  /* 0x000111000a077a24 */ /* 0x040fe400078e0207 */
[----:B-1----:R-:W-:Y:S01]  /*11a50*/  IMAD R6, R17, 0x80, R0 ;  /* 0x0000008011067824 */ /* 0x002fe200078e0200 */
[----:B------:R-:W-:Y:S01]  /*11a60*/  SHF.R.S32.HI R0, RZ, 0x1f, R9 ;  /* 0x0000001fff007819 */ /* 0x000fe20000011409 */
[----:B------:R-:W-:-:S04]  /*11a70*/  IMAD.WIDE.U32 R2, R10, c[0x0][0x440], R2 ;  /* 0x000110000a027a25 */ /* 0x000fc800078e0002 */
[----:B------:R-:W-:Y:S01]  /*11a80*/  @P1 IMAD.HI.U32 R10, R6, c[0x0][0x4ec], RZ ;  /* 0x00013b00060a1a27 */ /* 0x000fe200078e00ff */
[----:B------:R-:W-:-:S03]  /*11a90*/  IADD3 R3, R3, R7, RZ ;  /* 0x0000000703037210 */ /* 0x000fc60007ffe0ff */
[----:B------:R-:W-:Y:S02]  /*11aa0*/  IMAD.IADD R5, R5, 0x1, R8 ;  /* 0x0000000105057824 */ /* 0x000fe400078e0208 */
[----:B------:R-:W-:Y:S01]  /*11ab0*/  IMAD.MOV.U32 R8, RZ, RZ, R6 ;  /* 0x000000ffff087224 */ /* 0x000fe200078e0006 */
[----:B------:R-:W-:Y:S01]  /*11ac0*/  @P1 SHF.R.U32.HI R8, RZ, c[0x0][0x4f0], R10 ;  /* 0x00013c00ff081a19 */ /* 0x000fe2000001160a */
[C---:B------:R-:W-:Y:S02]  /*11ad0*/  IMAD R7, R0.reuse, c[0x0][0x4e0], RZ ;  /* 0x0001380000077a24 */ /* 0x040fe400078e02ff */
[----:B------:R-:W-:Y:S02]  /*11ae0*/  IMAD R0, R0, c[0x0][0x448], RZ ;  /* 0x0001120000007a24 */ /* 0x000fe400078e02ff */
[----:B------:R-:W-:Y:S02]  /*11af0*/  IMAD R11, R9, c[0x0][0x4e4], R7 ;  /* 0x00013900090b7a24 */ /* 0x000fe400078e0207 */
[----:B------:R-:W-:-:S02]  /*11b00*/  IMAD.MOV R7, RZ, RZ, -R8 ;  /* 0x000000ffff077224 */ /* 0x000fc400078e0a08 */
[C---:B------:R-:W-:Y:S01]  /*11b10*/  IMAD R10, R9.reuse, c[0x0][0x44c], R0 ;  /* 0x00011300090a7a24 */ /* 0x040fe200078e0200 */
[----:B------:R-:W-:Y:S01]  /*11b20*/  MOV R0, R6 ;  /* 0x0000000600007202 */ /* 0x000fe20000000f00 */
[----:B------:R-:W-:-:S04]  /*11b30*/  IMAD.WIDE.U32 R2, R9, c[0x0][0x448], R2 ;  /* 0x0001120009027a25 */ /* 0x000fc800078e0002 */
[----:B------:R-:W-:-:S04]  /*11b40*/  IMAD.WIDE.U32 R4, R9, c[0x0][0x4e0], R4 ;  /* 0x0001380009047a25 */ /* 0x000fc800078e0004 */
[----:B------:R-:W-:Y:S01]  /*11b50*/  @P1 IMAD.HI.U32 R9, R6, c[0x0][0x4ec], RZ ;  /* 0x00013b0006091a27 */ /* 0x000fe200078e00ff */
[----:B------:R-:W-:Y:S01]  /*11b60*/  BAR.SYNC.DEFER_BLOCKING 0x1, 0x100 ;  /* 0x0044000000007b1d */ /* 0x000fe20000010000 */
[----:B------:R-:W-:Y:S02]  /*11b70*/  IADD3 R4, P0, R8, R4, RZ ;  /* 0x0000000408047210 */ /* 0x000fe40007f1e0ff */
[----:B------:R-:W-:Y:S01]  /*11b80*/  IMAD R7, R7, c[0x0][0x4e8], R6 ;  /* 0x00013a0007077a24 */ /* 0x000fe200078e0206 */
[----:B------:R-:W-:Y:S01]  /*11b90*/  @P1 SHF.R.U32.HI R0, RZ, c[0x0][0x4f0], R9 ;  /* 0x00013c00ff001a19 */ /* 0x000fe20000011609 */
[----:B------:R-:W-:Y:S01]  /*11ba0*/  IMAD.IADD R3, R3, 0x1, R10 ;  /* 0x0000000103037824 */ /* 0x000fe200078e020a */
[----:B------:R-:W-:Y:S02]  /*11bb0*/  SHF.R.S32.HI R10, RZ, 0x1f, R8 ;  /* 0x0000001fff0a7819 */ /* 0x000fe40000011408 */
[----:B------:R-:W-:Y:S01]  /*11bc0*/  SHF.R.S32.HI R9, RZ, 0x1f, R7 ;  /* 0x0000001fff097819 */ /* 0x000fe20000011407 */
[----:B------:R-:W-:Y:S01]  /*11bd0*/  IMAD.WIDE.U32 R2, R0, c[0x0][0x430], R2 ;  /* 0x00010c0000027a25 */ /* 0x000fe200078e0002 */
[----:B------:R-:W-:-:S02]  /*11be0*/  IADD3.X R5, R10, R5, R11, P0, !PT ;  /* 0x000000050a057210 */ /* 0x000fc400007fe40b */
[----:B------:R-:W-:Y:S01]  /*11bf0*/  IADD3 R8, -R0, RZ, RZ ;  /* 0x000000ff00087210 */ /* 0x000fe20007ffe1ff */
[----:B------:R-:W-:Y:S01]  /*11c00*/  IMAD R9, R9, c[0x0][0x4c8], RZ ;  /* 0x0001320009097a24 */ /* 0x000fe200078e02ff */
[----:B------:R-:W-:Y:S01]  /*11c10*/  SHF.R.S32.HI R10, RZ, 0x1f, R0 ;  /* 0x0000001fff0a7819 */ /* 0x000fe20000011400 */
[----:B------:R-:W-:-:S04]  /*11c20*/  IMAD.WIDE.U32 R4, R7, c[0x0][0x4c8], R4 ;  /* 0x0001320007047a25 */ /* 0x000fc800078e0004 */
[----:B------:R-:W-:Y:S01]  /*11c30*/  IMAD R7, R7, c[0x0][0x4cc], R9 ;  /* 0x0001330007077a24 */ /* 0x000fe200078e0209 */
[----:B------:R-:W-:Y:S01]  /*11c40*/  LEA R9, P0, R4, c[0x0][0x4a8], 0x2 ;  /* 0x00012a0004097a11 */ /* 0x000fe200078010ff */
[----:B------:R-:W-:Y:S02]  /*11c50*/  IMAD R8, R8, c[0x0][0x4e8], R6 ;  /* 0x00013a0008087a24 */ /* 0x000fe400078e0206 */
[----:B------:R-:W-:Y:S01]  /*11c60*/  IMAD R6, R10, c[0x0][0x430], RZ ;  /* 0x00010c000a067a24 */ /* 0x000fe200078e02ff */
[----:B------:R-:W-:Y:S01]  /*11c70*/  LEA R10, R17, R13, 0x7 ;  /* 0x0000000d110a7211 */ /* 0x000fe200078e38ff */
[----:B------:R-:W-:Y:S02]  /*11c80*/  IMAD.IADD R5, R5, 0x1, R7 ;  /* 0x0000000105057824 */ /* 0x000fe400078e0207 */
[----:B------:R-:W-:Y:S01]  /*11c90*/  IMAD R0, R0, c[0x0][0x434], R6 ;  /* 0x00010d0000007a24 */ /* 0x000fe200078e0206 */
[----:B------:R-:W-:Y:S02]  /*11ca0*/  SHF.R.S32.HI R6, RZ, 0x1f, R8 ;  /* 0x0000001fff067819 */ /* 0x000fe40000011408 */
[----:B------:R-:W-:Y:S01]  /*11cb0*/  LEA.HI.X R5, R4, c[0x0][0x4ac], R5, 0x2, P0 ;  /* 0x00012b0004057a11 */ /* 0x000fe200000f1405 */
[----:B------:R-:W-:Y:S01]  /*11cc0*/  IMAD.IADD R3, R3, 0x1, R0 ;  /* 0x0000000103037824 */ /* 0x000fe200078e0200 */
[----:B------:R-:W-:Y:S01]  /*11cd0*/  SHFL.IDX PT, R4, R9, 0x1, 0x1c1f ;  /* 0x003c1f0009047f89 */ /* 0x000fe200000e0000 */
[----:B------:R-:W-:Y:S01]  /*11ce0*/  IMAD R0, R6, c[0x0][0x428], RZ ;  /* 0x00010a0006007a24 */ /* 0x000fe200078e02ff */
[----:B------:R-:W-:Y:S01]  /*11cf0*/  LOP3.LUT P0, RZ, R12, 0x3, RZ, 0xc0, !PT ;  /* 0x000000030cff7812 */ /* 0x000fe2000780c0ff */
[C---:B------:R-:W-:Y:S01]  /*11d00*/  IMAD.WIDE.U32 R2, R8.reuse, c[0x0][0x428], R2 ;  /* 0x00010a0008027a25 */ /* 0x040fe200078e0002 */
[----:B------:R1:W-:Y:S03]  /*11d10*/  SHFL.IDX PT, R6, R9, RZ, 0x1c1f ;  /* 0x001c1fff09067589 */ /* 0x0003e600000e0000 */
[----:B------:R-:W-:Y:S01]  /*11d20*/  IMAD R0, R8, c[0x0][0x42c], R0 ;  /* 0x00010b0008007a24 */ /* 0x000fe200078e0200 */
[----:B------:R-:W3:Y:S01]  /*11d30*/  SHFL.IDX PT, R7, R5, RZ, 0x1c1f ;  /* 0x001c1fff05077589 */ /* 0x000ee200000e0000 */
[----:B------:R-:W-:-:S03]  /*11d40*/  IADD3 R8, R10, 0x8, RZ ;  /* 0x000000080a087810 */ /* 0x000fc60007ffe0ff */
[----:B------:R-:W4:Y:S01]  /*11d50*/  SHFL.IDX PT, R5, R5, 0x1, 0x1c1f ;  /* 0x003c1f0005057f89 */ /* 0x000f2200000e0000 */
[----:B------:R-:W-:Y:S01]  /*11d60*/  IADD3 R0, R3, R0, RZ ;  /* 0x0000000003007210 */ /* 0x000fe20007ffe0ff */
[----:B-1----:R-:W-:Y:S01]  /*11d70*/  IMAD R9, R18, c[0x0][0x388], RZ ;  /* 0x0000e20012097a24 */ /* 0x002fe200078e02ff */
[----:B------:R-:W-:-:S04]  /*11d80*/  LEA R18, P1, R2, c[0x0][0x400], 0x2 ;  /* 0x0001000002127a11 */ /* 0x000fc800078210ff */
[-C--:B------:R-:W-:Y:S02]  /*11d90*/  ISETP.GE.OR P2, PT, R10, R9.reuse, P0 ;  /* 0x000000090a00720c */ /* 0x080fe40000746670 */
[-C--:B------:R-:W-:Y:S02]  /*11da0*/  ISETP.GE.OR P0, PT, R8, R9.reuse, P0 ;  /* 0x000000090800720c */ /* 0x080fe40000706670 */
[----:B------:R-:W-:Y:S02]  /*11db0*/  LEA.HI.X R17, R2, c[0x0][0x404], R0, 0x2, P1 ;  /* 0x0001010002117a11 */ /* 0x000fe400008f1400 */
[----:B------:R-:W-:Y:S01]  /*11dc0*/  LOP3.LUT R0, R16, 0x7ffffffc, RZ, 0xc0, !PT ;  /* 0x7ffffffc10007812 */ /* 0x000fe200078ec0ff */
[----:B------:R1:W2:Y:S01]  /*11dd0*/  SHFL.IDX PT, R2, R18, RZ, 0x1c1f ;  /* 0x001c1fff12027589 */ /* 0x0002a200000e0000 */
[----:B------:R-:W-:-:S03]  /*11de0*/  ISETP.GE.AND P1, PT, R8, R9, PT ;  /* 0x000000090800720c */ /* 0x000fc60003f26270 */
[----:B------:R-:W-:Y:S01]  /*11df0*/  IMAD.IADD R0, R12, 0x1, -R0 ;  /* 0x000000010c007824 */ /* 0x000fe200078e0a00 */
[----:B------:R1:W1:Y:S01]  /*11e00*/  SHFL.IDX PT, R3, R17, RZ, 0x1c1f ;  /* 0x001c1fff11037589 */ /* 0x00026200000e0000 */
[----:B------:R-:W-:-:S03]  /*11e10*/  P2R R16, PR, RZ, 0x2 ;  /* 0x00000002ff107803 */ /* 0x000fc60000000000 */
[----:B---3--:R3:W-:Y:S01]  /*11e20*/  @!P2 ST.E [R6.64], R14 ;  /* 0x0000000e0600a985 */ /* 0x0087e2000c101916 */
[----:B------:R-:W-:-:S03]  /*11e30*/  SHF.L.U32 R0, R0, 0x1, RZ ;  /* 0x0000000100007819 */ /* 0x000fc600000006ff */
[----:B----4-:R3:W-:Y:S01]  /*11e40*/  @!P0 ST.E [R4.64], R15 ;  /* 0x0000000f04008985 */ /* 0x0107e2000c101916 */
[----:B------:R-:W-:-:S13]  /*11e50*/  ISETP.GE.AND P0, PT, R10, R9, PT ;  /* 0x000000090a00720c */ /* 0x000fda0003f06270 */
[----:B------:R-:W-:Y:S05]  /*11e60*/  @P0 BRA `(.L_x_3701) ;  /* 0x00000bd000000947 */ /* 0x000fea0003800000 */
[C---:B--2---:R-:W-:Y:S02]  /*11e70*/  ISETP.GE.AND P0, PT, R0.reuse, c[0x0][0x3c8], PT ;  /* 0x0000f20000007a0c */ /* 0x044fe40003f06270 */
[C---:B---3--:R-:W-:Y:S02]  /*11e80*/  IADD3 R5, R0.reuse, 0x8, RZ ;  /* 0x0000000800057810 */ /* 0x048fe40007ffe0ff */
[----:B------:R-:W-:Y:S02]  /*11e90*/  IADD3 R4, R0, 0x10, RZ ;  /* 0x0000001000047810 */ /* 0x000fe40007ffe0ff */
[----:B------:R-:W-:Y:S02]  /*11ea0*/  ISETP.GE.AND P5, PT, R5, c[0x0][0x3c8], PT ;  /* 0x0000f20005007a0c */ /* 0x000fe40003fa6270 */
[----:B------:R-:W-:Y:S02]  /*11eb0*/  ISETP.GE.AND P4, PT, R4, c[0x0][0x3c8], PT ;  /* 0x0000f20004007a0c */ /* 0x000fe40003f86270 */
[----:B------:R-:W-:-:S02]  /*11ec0*/  IADD3 R8, R0, 0x18, RZ ;  /* 0x0000001800087810 */ /* 0x000fc40007ffe0ff */
[C---:B------:R-:W-:Y:S01]  /*11ed0*/  IADD3 R10, R0.reuse, 0x20, RZ ;  /* 0x00000020000a7810 */ /* 0x040fe20007ffe0ff */
[C---:B-1----:R-:W-:Y:S01]  /*11ee0*/  @!P0 IMAD.WIDE R6, R0.reuse, 0x4, R2 ;  /* 0x0000000400068825 */ /* 0x042fe200078e0202 */
        /* <DEDUP_REMOVED lines=181> */
.L_x_3701:
[----:B--2---:R-:W-:Y:S05]  /*12a40*/  BSYNC B0 ;  /* 0x0000000000007941 */ /* 0x004fea0003800000 */
.L_x_3700:
[----:B------:R-:W-:Y:S01]  /*12a50*/  ISETP.NE.AND P0, PT, R16, RZ, PT ;  /* 0x000000ff1000720c */ /* 0x000fe20003f05270 */
[----:B-1----:R1:W2:Y:S04]  /*12a60*/  SHFL.IDX PT, R3, R17, 0x1, 0x1c1f ;  /* 0x003c1f0011037f89 */ /* 0x0022a800000e0000 */
[----:B------:R1:W4:Y:S08]  /*12a70*/  SHFL.IDX PT, R2, R18, 0x1, 0x1c1f ;  /* 0x003c1f0012027f89 */ /* 0x00033000000e0000 */
[----:B------:R-:W-:Y:S05]  /*12a80*/  @P0 EXIT ;  /* 0x000000000000094d */ /* 0x000fea0003800000 */
[C---:B---3--:R-:W-:Y:S02]  /*12a90*/  IADD3 R5, R0.reuse, 0x8, RZ ;  /* 0x0000000800057810 */ /* 0x048fe40007ffe0ff */
        /* <DEDUP_REMOVED lines=10> */
[--C-:B--2-4-:R-:W-:Y:S01]  /*12b40*/  @!P2 IMAD.WIDE R8, R0, 0x4, R2.reuse ;  /* 0x000000040008a825 */ /* 0x114fe200078e0202 */
[----:B------:R-:W-:Y:S02]  /*12b50*/  @!P1 LOP3.LUT R5, R5, 0xfffffffe, RZ, 0xc0, !PT ;  /* 0xfffffffe05059812 */ /* 0x000fe400078ec0ff */
[----:B------:R-:W-:Y:S02]  /*12b60*/  @!P0 LOP3.LUT R4, R4, 0xfffffffe, RZ, 0xc0, !PT ;  /* 0xfffffffe04048812 */ /* 0x000fe400078ec0ff */
[----:B------:R2:W-:Y:S01]  /*12b70*/  @!P2 ST.E.64 [R8.64], R158 ;  /* 0x0000009e0800a985 */ /* 0x0005e2000c101b16 */
[----:B------:R-:W-:Y:S01]  /*12b80*/  @!P1 IMAD.WIDE R6, R5, 0x4, R2 ;  /* 0x0000000405069825 */ /* 0x000fe200078e0202 */
        /* <DEDUP_REMOVED lines=11> */
[C---:B--2---:R-:W-:Y:S02]  /*12c40*/  IADD3 R8, R0.reuse, 0x28, RZ ;  /* 0x0000002800087810 */ /* 0x044fe40007ffe0ff */
[----:B------:R-:W-:Y:S02]  /*12c50*/  IADD3 R9, R0, 0x30, RZ ;  /* 0x0000003000097810 */ /* 0x000fe40007ffe0ff */
[----:B------:R-:W-:Y:S02]  /*12c60*/  ISETP.GE.AND P4, PT, R8, c[0x0][0x3c8], PT ;  /* 0x0000f20008007a0c */ /* 0x000fe40003f86270 */
[----:B------:R-:W-:Y:S02]  /*12c70*/  ISETP.GE.AND P3, PT, R9, c[0x0][0x3c8], PT ;  /* 0x0000f20009007a0c */ /* 0x000fe40003f66270 */
[----:B---3--:R-:W-:-:S02]  /*12c80*/  @!P6 LEA.HI R4, R11, R11, RZ, 0x1 ;  /* 0x0000000b0b04e211 */ /* 0x008fc400078f08ff */
        /* <DEDUP_REMOVED lines=159> */
.L_x_3699:
        /* <DEDUP_REMOVED lines=50> */
.L_x_3646:
[----:B-1----:R-:W-:Y:S01]  /*139a0*/  IMAD.MOV.U32 R3, RZ, RZ, R12 ;  /* 0x000000ffff037224 */ /* 0x002fe200078e000c */
[----:B------:R-:W-:Y:S02]  /*139b0*/  MOV R15, 0x181f ;  /* 0x0000181f000f7802 */ /* 0x000fe40000000f00 */
[----:B------:R-:W-:Y:S02]  /*139c0*/  MOV R2, 0x139e0 ;  /* 0x000139e000027802 */ /* 0x000fe40000000f00 */
[----:B------:R-:W-:Y:S05]  /*139d0*/  CALL.REL.NOINC `($__internal_61_$__cuda_sm70_shflsync_idx_p) ;  /* 0x0000026000007944 */ /* 0x000fea0003c00000 */
[----:B------:R-:W-:Y:S01]  /*139e0*/  IMAD.MOV.U32 R7, RZ, RZ, R15 ;  /* 0x000000ffff077224 */ /* 0x000fe200078e000f */
[----:B------:R-:W-:Y:S01]  /*139f0*/  MOV R3, R17 ;  /* 0x0000001100037202 */ /* 0x000fe20000000f00 */
[----:B------:R-:W-:Y:S01]  /*13a00*/  IMAD.MOV.U32 R15, RZ, RZ, 0x181f ;  /* 0x0000181fff0f7424 */ /* 0x000fe200078e00ff */
[----:B------:R-:W-:Y:S02]  /*13a10*/  MOV R2, 0x13a30 ;  /* 0x00013a3000027802 */ /* 0x000fe40000000f00 */
[----:B-1---5:R-:W-:Y:S05]  /*13a20*/  CALL.REL.NOINC `($__internal_61_$__cuda_sm70_shflsync_idx_p) ;  /* 0x0000021000007944 */ /* 0x022fea0003c00000 */
[----:B------:R-:W-:Y:S01]  /*13a30*/  MOV R2, R15 ;  /* 0x0000000f00027202 */ /* 0x000fe20000000f00 */
[----:B-1---5:R-:W-:Y:S05]  /*13a40*/  BRA `(.L_x_3702) ;  /* 0xfffeeb5000007947 */ /* 0x022fea000383ffff */
.L_x_3665:
[----:B--2---:R-:W-:Y:S02]  /*13a50*/  MOV R15, 0x181f ;  /* 0x0000181f000f7802 */ /* 0x004fe40000000f00 */
[----:B------:R-:W-:Y:S02]  /*13a60*/  MOV R2, 0x13a80 ;  /* 0x00013a8000027802 */ /* 0x000fe40000000f00 */
[----:B-1---5:R-:W-:Y:S05]  /*13a70*/  CALL.REL.NOINC `($__internal_61_$__cuda_sm70_shflsync_idx_p) ;  /* 0x000001c000007944 */ /* 0x022fea0003c00000 */
[----:B------:R-:W-:Y:S01]  /*13a80*/  MOV R3, R6 ;  /* 0x0000000600037202 */ /* 0x000fe20000000f00 */
[----:B-----5:R-:W-:Y:S01]  /*13a90*/  IMAD.MOV.U32 R4, RZ, RZ, R15 ;  /* 0x000000ffff047224 */ /* 0x020fe200078e000f */
[----:B------:R-:W-:Y:S01]  /*13aa0*/  MOV R2, 0x13ad0 ;  /* 0x00013ad000027802 */ /* 0x000fe20000000f00 */
[----:B------:R-:W-:Y:S02]  /*13ab0*/  IMAD.MOV.U32 R15, RZ, RZ, 0x181f ;  /* 0x0000181fff0f7424 */ /* 0x000fe400078e00ff */
[----:B-1----:R-:W-:Y:S05]  /*13ac0*/  CALL.REL.NOINC `($__internal_61_$__cuda_sm70_shflsync_idx_p) ;  /* 0x0000017000007944 */ /* 0x002fea0003c00000 */
[----:B-----5:R-:W-:Y:S01]  /*13ad0*/  MOV R0, R15 ;  /* 0x0000000f00007202 */ /* 0x020fe20000000f00 */
[----:B-1----:R-:W-:-:S05]  /*13ae0*/  BRA `(.L_x_3703) ;  /* 0xffff2bc000007947 */ /* 0x002fca000383ffff */
.L_x_3682:
[----:B--2---:R-:W-:Y:S01]  /*13af0*/  MOV R15, 0x181f ;  /* 0x0000181f000f7802 */ /* 0x004fe20000000f00 */
[----:B------:R-:W-:Y:S01]  /*13b00*/  IMAD.MOV.U32 R3, RZ, RZ, R6 ;  /* 0x000000ffff037224 */ /* 0x000fe200078e0006 */
[----:B------:R-:W-:Y:S02]  /*13b10*/  MOV R2, 0x13b30 ;  /* 0x00013b3000027802 */ /* 0x000fe40000000f00 */
[----:B-1---5:R-:W-:Y:S05]  /*13b20*/  CALL.REL.NOINC `($__internal_61_$__cuda_sm70_shflsync_idx_p) ;  /* 0x0000011000007944 */ /* 0x022fea0003c00000 */
[----:B------:R-:W-:Y:S01]  /*13b30*/  MOV R3, R7 ;  /* 0x0000000700037202 */ /* 0x000fe20000000f00 */
[----:B-----5:R-:W-:Y:S01]  /*13b40*/  IMAD.MOV.U32 R4, RZ, RZ, R15 ;  /* 0x000000ffff047224 */ /* 0x020fe200078e000f */
[----:B------:R-:W-:Y:S01]  /*13b50*/  MOV R2, 0x13b80 ;  /* 0x00013b8000027802 */ /* 0x000fe20000000f00 */
[----:B------:R-:W-:Y:S02]  /*13b60*/  IMAD.MOV.U32 R15, RZ, RZ, 0x181f ;  /* 0x0000181fff0f7424 */ /* 0x000fe400078e00ff */
[----:B-1----:R-:W-:Y:S05]  /*13b70*/  CALL.REL.NOINC `($__internal_61_$__cuda_sm70_shflsync_idx_p) ;  /* 0x000000c000007944 */ /* 0x002fea0003c00000 */
[----:B------:R-:W-:Y:S01]  /*13b80*/  MOV R2, R15 ;  /* 0x0000000f00027202 */ /* 0x000fe20000000f00 */
[----:B-1---5:R-:W-:-:S05]  /*13b90*/  BRA `(.L_x_3704) ;  /* 0xffff6ac000007947 */ /* 0x022fca000383ffff */
.L_x_3688:
[----:B------:R-:W-:Y:S02]  /*13ba0*/  MOV R15, 0x181f ;  /* 0x0000181f000f7802 */ /* 0x000fe40000000f00 */
[----:B------:R-:W-:Y:S02]  /*13bb0*/  MOV R2, 0x13bd0 ;  /* 0x00013bd000027802 */ /* 0x000fe40000000f00 */
[----:B----45:R-:W-:Y:S05]  /*13bc0*/  CALL.REL.NOINC `($__internal_61_$__cuda_sm70_shflsync_idx_p) ;  /* 0x0000007000007944 */ /* 0x030fea0003c00000 */
[----:B------:R-:W-:Y:S01]  /*13bd0*/  MOV R3, R6 ;  /* 0x0000000600037202 */ /* 0x000fe20000000f00 */
[----:B-----5:R-:W-:Y:S01]  /*13be0*/  IMAD.MOV.U32 R4, RZ, RZ, R15 ;  /* 0x000000ffff047224 */ /* 0x020fe200078e000f */
[----:B------:R-:W-:Y:S01]  /*13bf0*/  MOV R2, 0x13c20 ;  /* 0x00013c2000027802 */ /* 0x000fe20000000f00 */
[----:B------:R-:W-:Y:S02]  /*13c00*/  IMAD.MOV.U32 R15, RZ, RZ, 0x181f ;  /* 0x0000181fff0f7424 */ /* 0x000fe400078e00ff */
[----:B-1----:R-:W-:Y:S05]  /*13c10*/  CALL.REL.NOINC `($__internal_61_$__cuda_sm70_shflsync_idx_p) ;  /* 0x0000002000007944 */ /* 0x002fea0003c00000 */
[----:B-----5:R-:W-:Y:S01]  /*13c20*/  MOV R0, R15 ;  /* 0x0000000f00007202 */ /* 0x020fe20000000f00 */
[----:B-1----:R-:W-:-:S05]  /*13c30*/  BRA `(.L_x_3705) ;  /* 0xffff994000007947 */ /* 0x002fca000383ffff */
        .weak           $__internal_61_$__cuda_sm70_shflsync_idx_p
        .type           $__internal_61_$__cuda_sm70_shflsync_idx_p,@function
        .size           $__internal_61_$__cuda_sm70_shflsync_idx_p,(.L_x_6569 - $__internal_61_$__cuda_sm70_shflsync_idx_p)
$__internal_61_$__cuda_sm70_shflsync_idx_p:
[----:B------:R1:W-:Y:S04]  /*13c40*/  STL [R1+0x74], R4 ;  /* 0x0000740401007387 */ /* 0x0003e80000100800 */
[----:B------:R2:W-:Y:S01]  /*13c50*/  STL [R1+0x70], R0 ;  /* 0x0000700001007387 */ /* 0x0005e20000100800 */
[----:B-1----:R-:W-:-:S02]  /*13c60*/  MOV R4, 0xffffffff ;  /* 0xffffffff00047802 */ /* 0x002fc40000000f00 */
[----:B--2---:R-:W-:Y:S02]  /*13c70*/  MOV R0, 0x1 ;  /* 0x0000000100007802 */ /* 0x004fe40000000f00 */
[----:B------:R-:W-:Y:S04]  /*13c80*/  WARPSYNC R4 ;  /* 0x0000000400007348 */ /* 0x000fe80003800000 */
[----:B------:R1:W2:Y:S04]  /*13c90*/  SHFL.IDX PT, R15, R3, R0, R15 ;  /* 0x00000000030f7389 */ /* 0x0002a800000e000f */
[----:B-1----:R1:W5:Y:S04]  /*13ca0*/  LDL.LU R4, [R1+0x74] ;  /* 0x0000740001047983 */ /* 0x0023680000300800 */
[----:B------:R1:W5:Y:S01]  /*13cb0*/  LDL.LU R0, [R1+0x70] ;  /* 0x0000700001007983 */ /* 0x0003620000300800 */
[----:B------:R-:W-:-:S04]  /*13cc0*/  MOV R3, 0x0 ;  /* 0x0000000000037802 */ /* 0x000fc80000000f00 */
[----:B--2---:R-:W-:Y:S05]  /*13cd0*/  RET.REL.NODEC R2 `(_ZN7cutlass13device_kernelIN5flash19enable_sm80_to_sm89INS1_16FlashAttnFwdSm80INS1_25CollectiveMainloopFwdSm80ILi8ELi1ELb1EN4cute5tupleIJNS5_1CILi128EEENS7_ILi48EEENS7_ILi256EEEEEELi256ENS_10bfloat16_tEfNS_4arch4Sm80ELb0ELb1ELb0ELb0ELb1ELb0ELb1ELb1EEENS1_21CollectiveEpilogueFwdINS6_IJS8_SA_S9_EEENS6_IJNS7_ILi1EEESI_SI_EEESC_SE_Li256ELb0ELb1ELb1ELb0EEENS1_19SingleTileSchedulerILb0ELb1ELb1ELi128EEEEEEEEEvNT_6ParamsE) ;  /* 0xfffec32002007950 */ /* 0x004fea0003c3ffff */
.L_x_3706:
        /* <DEDUP_REMOVED lines=10> */
.L_x_6569:


//--------------------- .text._ZN7cutlass13device_kernelIN5flash19enable_sm80_to_sm89INS1_16FlashAttnFwdSm80INS1_25CollectiveMainloopFwdSm80ILi8ELi1ELb1EN4cute5tupleIJNS5_1CILi128EEENS7_ILi48EEENS7_ILi256EEEEEELi256ENS_10bfloat16_tEfNS_4arch4Sm80ELb0ELb1ELb0ELb1ELb1ELb0ELb1ELb1EEENS1_21CollectiveEpilogueFwdINS6_IJS8_SA_S9_EEENS6_IJNS7_ILi1EEESI_SI_EEESC_SE_Li256ELb1ELb1ELb1ELb0EEENS1_36VarlenDynamicPersistentTileSchedulerILi128ELi48ELi256ELi256ELb1ELb1ELb0ELb1ELb0ELb1EEEEEEEEEvNT_6ParamsE --------------------------
	.section	.text._ZN7cutlass13device_kernelIN5flash19enable_sm80_to_sm89INS1_16FlashAttnFwdSm80INS1_25CollectiveMainloopFwdSm80ILi8ELi1ELb1EN4cute5tupleIJNS5_1CILi128EEENS7_ILi48EEENS7_ILi256EEEEEELi256ENS_10bfloat16_tEfNS_4arch4Sm80ELb0ELb1ELb0ELb1ELb1ELb0ELb1ELb1EEENS1_21CollectiveEpilogueFwdINS6_IJS8_SA_S9_EEENS6_IJNS7_ILi1EEESI_SI_EEESC_SE_Li256ELb1ELb1ELb1ELb0EEENS1_36VarlenDynamicPersistentTileSchedulerILi128ELi48ELi256ELi256ELb1ELb1ELb0ELb1ELb0ELb1EEEEEEEEEvNT_6ParamsE,"ax",@progbits
	.sectioninfo	@"SHI_REGISTERS=255"
	.align	128
.text._ZN7cutlass13device_kernelIN5flash19enable_sm80_to_sm89INS1_16FlashAttnFwdSm80INS1_25CollectiveMainloopFwdSm80ILi8ELi1ELb1EN4cute5tupleIJNS5_1CILi128EEENS7_ILi48EEENS7_ILi256EEEEEELi256ENS_10bfloat16_tEfNS_4arch4Sm80ELb0ELb1ELb0ELb1ELb1ELb0ELb1ELb1EEENS1_21CollectiveEpilogueFwdINS6_IJS8_SA_S9_EEENS6_IJNS7_ILi1EEESI_SI_EEESC_SE_Li256ELb1ELb1ELb1ELb0EEENS1_36VarlenDynamicPersistentTileSchedulerILi128ELi48ELi256ELi256ELb1ELb1ELb0ELb1ELb0ELb1EEEEEEEEEvNT_6ParamsE:
        .type           _ZN7cutlass13device_kernelIN5flash19enable_sm80_to_sm89INS1_16FlashAttnFwdSm80INS1_25CollectiveMainloopFwdSm80ILi8ELi1ELb1EN4cute5tupleIJNS5_1CILi128EEENS7_ILi48EEENS7_ILi256EEEEEELi256ENS_10bfloat16_tEfNS_4arch4Sm80ELb0ELb1ELb0ELb1ELb1ELb0ELb1ELb1EEENS1_21CollectiveEpilogueFwdINS6_IJS8_SA_S9_EEENS6_IJNS7_ILi1EEESI_SI_EEESC_SE_Li256ELb1ELb1ELb1ELb0EEENS1_36VarlenDynamicPersistentTileSchedulerILi128ELi48ELi256ELi256ELb1ELb1ELb0ELb1ELb0ELb1EEEEEEEEEvNT_6ParamsE,@function
        .size           _ZN7cutlass13device_kernelIN5flash19enable_sm80_to_sm89INS1_16FlashAttnFwdSm80INS1_25CollectiveMainloopFwdSm80ILi8ELi1ELb1EN4cute5tupleIJNS5_1CILi128EEENS7_ILi48EEENS7_ILi256EEEEEELi256ENS_10bfloat16_tEfNS_4arch4Sm80ELb0ELb1ELb0ELb1ELb1ELb0ELb1ELb1EEENS1_21CollectiveEpilogueFwdINS6_IJS8_SA_S9_EEENS6_IJNS7_ILi1EEESI_SI_EEESC_SE_Li256ELb1ELb1ELb1ELb0EEENS1_36VarlenDynamicPersistentTileSchedulerILi128ELi48ELi256ELi256ELb1ELb1ELb0ELb1ELb0ELb1EEEEEEEEEvNT_6ParamsE,(.L_x_6571 - _ZN7cutlass13device_kernelIN5flash19enable_sm80_to_sm89INS1_16FlashAttnFwdSm80INS1_25CollectiveMainloopFwdSm80ILi8ELi1ELb1EN4cute5tupleIJNS5_1CILi128EEENS7_ILi48EEENS7_ILi256EEEEEELi256ENS_10bfloat16_tEfNS_4arch4Sm80ELb0ELb1ELb0ELb1ELb1ELb0ELb1ELb1EEENS1_21CollectiveEpilogueFwdINS6_IJS8_SA_S9_EEENS6_IJNS7_ILi1EEESI_SI_EEESC_SE_Li256ELb1ELb1ELb1ELb0EEENS1_36VarlenDynamicPersistentTileSchedulerILi128ELi48ELi256ELi256ELb1ELb1ELb0ELb1ELb0ELb1EEEEEEEEEvNT_6ParamsE)
        .other          _ZN7cutlass13device_kernelIN5flash19enable_sm80_to_sm89INS1_16FlashAttnFwdSm80INS1_25CollectiveMainloopFwdSm80ILi8ELi1ELb1EN4cute5tupleIJNS5_1CILi128EEENS7_ILi48EEENS7_ILi256EEEEEELi256ENS_10bfloat16_tEfNS_4arch4Sm80ELb0ELb1ELb0ELb1ELb1ELb0ELb1ELb1EEENS1_21CollectiveEpilogueFwdINS6_IJS8_SA_S9_EEENS6_IJNS7_ILi1EEESI_SI_EEESC_SE_Li256ELb1ELb1ELb1ELb0EEENS1_36VarlenDynamicPersistentTileSchedulerILi128ELi48ELi256ELi256ELb1ELb1ELb0ELb1ELb0ELb1EEEEEEEEEvNT_6ParamsE,@"STO_CUDA_ENTRY STV_DEFAULT"
_ZN7cutlass13device_kernelIN5flash19enable_sm80_to_sm89INS1_16FlashAttnFwdSm80INS1_25CollectiveMainloopFwdSm80ILi8ELi1ELb1EN4cute5tupleIJNS5_1CILi128EEENS7_ILi48EEENS7_ILi256EEEEEELi256ENS_10bfloat16_tEfNS_4arch4Sm80ELb0ELb1ELb0ELb1ELb1ELb0ELb1ELb1EEENS1_21CollectiveEpilogueFwdINS6_IJS8_SA_S9_EEENS6_IJNS7_ILi1EEESI_SI_EEESC_SE_Li256ELb1ELb1ELb1ELb0EEENS1_36VarlenDynamicPersistentTileSchedulerILi128ELi48ELi256ELi256ELb1ELb1ELb0ELb1ELb0ELb1EEEEEEEEEvNT_6ParamsE:
        /* <DEDUP_REMOVED lines=54> */
.L_x_3712:
        /* <DEDUP_REMOVED lines=16> */
.L_x_3890:
        /* <DEDUP_REMOVED lines=16> */
.L_x_3891:
[----:B--2---:R-:W-:-:S05]  /*0560*/  IMAD R0, R0, c[0x0][0x538], RZ ;  /* 0x00014e0000007a24 */ /* 0x004fca00078e02ff */
[----:B------:R-:W-:-:S04]  /*0570*/  IADD3 R6, R0, R6, RZ ;  /* 0x0000000600067210 */ /* 0x000fc80007ffe0ff */
[----:B------:R-:W-:-:S13]  /*0580*/  ISETP.GT.AND P0, PT, R6, UR4, PT ;  /* 0x0000000406007c0c */ /* 0x000fda000bf04270 */
[----:B-1----:R-:W-:Y:S05]  /*0590*/  @!P0 BRA `(.L_x_3712) ;  /* 0xfffffdc000008947 */ /* 0x002fea000383ffff */
.L_x_3708:
[----:B------:R-:W-:-:S05]  /*05a0*/  IADD3 R10, -R0, R6, RZ ;  /* 0x00000006000a7210 */ /* 0x000fca0007ffe1ff */
[----:B------:R-:W-:-:S05]  /*05b0*/  IMAD R0, R4, c[0x0][0x538], R10 ;  /* 0x00014e0004007a24 */ /* 0x000fca00078e020a */
[----:B------:R-:W-:Y:S01]  /*05c0*/  ISETP.GT.AND P0, PT, R0, UR4, PT ;  /* 0x0000000400007c0c */ /* 0x000fe2000bf04270 */
[----:B------:R-:W-:-:S12]  /*05d0*/  BRA.DIV ~URZ, `(.L_x_3713) ;  /* 0x00018b627f007947 */ /* 0x000fd8000b800000 */
[----:B------:R-:W-:-:S04]  /*05e0*/  VOTE.ANY R6, PT, !P0 ;  /* 0x0000000000067806 */ /* 0x000fc800040e0100 */
.L_x_3892:
[----:B------:R-:W1:Y:S02]  /*05f0*/  POPC R0, R6 ;  /* 0x0000000600007309 */ /* 0x000e640000000000 */
[----:B-1----:R-:W-:-:S05]  /*0600*/  IADD3 R2, R0, R7, RZ ;  /* 0x0000000700027210 */ /* 0x002fca0007ffe0ff */
[----:B------:R1:W-:Y:S01]  /*0610*/  STL [R1+0xbc], R2 ;  /* 0x0000bc0201007387 */ /* 0x0003e20000100800 */
[----:B------:R-:W-:Y:S05]  /*0620*/  BRA.DIV ~URZ, `(.L_x_3714) ;  /* 0x00018b627f007947 */ /* 0x000fea000b800000 */
[----:B------:R2:W3:Y:S01]  /*0630*/  SHFL.IDX PT, R12, R9, R0, 0x1f ;  /* 0x00001f00090c7589 */ /* 0x0004e200000e0000 */
[----:B------:R-:W-:-:S03]  /*0640*/  MOV R5, RZ ;  /* 0x000000ff00057202 */ /* 0x000fc60000000f00 */
[----:B------:R2:W4:Y:S04]  /*0650*/  SHFL.IDX PT, R9, R8, R0, 0x1f ;  /* 0x00001f0008097589 */ /* 0x00052800000e0000 */
.L_x_3893:
[----:B------:R-:W-:Y:S01]  /*0660*/  ISETP.NE.AND P0, PT, R6, RZ, PT ;  /* 0x000000ff0600720c */ /* 0x000fe20003f05270 */
[----:B------:R-:W-:-:S12]  /*0670*/  BSSY B0, `(.L_x_3715) ;  /* 0x0000005000007945 */ /* 0x000fd80003800000 */
[----:B------:R-:W-:Y:S05]  /*0680*/  @!P0 BRA `(.L_x_3716) ;  /* 0x0000003000008947 */ /* 0x000fea0003800000 */
[----:B--2---:R-:W-:Y:S01]  /*0690*/  IADD3 R0, R0, -0x1, RZ ;  /* 0xffffffff00007810 */ /* 0x004fe20007ffe0ff */
[----:B------:R-:W-:Y:S05]  /*06a0*/  BRA.DIV ~URZ, `(.L_x_3717) ;  /* 0x00018c027f007947 */ /* 0x000fea000b800000 */
[----:B------:R2:W1:Y:S02]  /*06b0*/  SHFL.IDX PT, R5, R4, R0, 0x1f ;  /* 0x00001f0004057589 */ /* 0x00046400000e0000 */
.L_x_3716:
[----:B------:R-:W-:Y:S05]  /*06c0*/  BSYNC B0 ;  /* 0x0000000000007941 */ /* 0x000fea0003800000 */
.L_x_3715:
        /* <DEDUP_REMOVED lines=69> */
.L_x_3719:
        /* <DEDUP_REMOVED lines=70> */
.L_x_3720:
[----:B------:R-:W-:Y:S05]  /*0f80*/  BSYNC B0 ;  /* 0x0000000000007941 */ /* 0x000fea0003800000 */
.L_x_3718:
[----:B------:R-:W-:-:S04]  /*0f90*/  LOP3.LUT R0, RZ, R0, RZ, 0x33, !PT ;  /* 0x00000000ff007212 */ /* 0x000fc800078e33ff */
[----:B------:R-:W-:-:S05]  /*0fa0*/  IADD3 R0, R0, R12, RZ ;  /* 0x0000000c00007210 */ /* 0x000fca0007ffe0ff */
[----:B------:R2:W-:Y:S01]  /*0fb0*/  STL [R1+0xb4], R0 ;  /* 0x0000b40001007387 */ /* 0x0005e20000100800 */
[----:B------:R-:W-:Y:S05]  /*0fc0*/  BRA `(.L_x_3721) ;  /* 0x0000006000007947 */ /* 0x000fea0003800000 */
.L_x_3709:
[----:B------:R-:W-:Y:S01]  /*0fd0*/  MOV R0, UR4 ;  /* 0x0000000400007c02 */ /* 0x000fe20008000f00 */
[----:B------:R-:W-:Y:S04]  /*0fe0*/  STL [R1+0xb4], RZ ;  /* 0x0000b4ff01007387 */ /* 0x000fe80000100800 */
[----:B------:R-:W-:Y:S04]  /*0ff0*/  STL [R1+0xb8], RZ ;  /* 0x0000b8ff01007387 */ /* 0x000fe80000100800 */
[----:B------:R1:W-:Y:S02]  /*1000*/  STL [R1+0xb0], R0 ;  /* 0x0000b00001007387 */ /* 0x0003e40000100800 */
[----:B-1----:R-:W-:-:S05]  /*1010*/  MOV R0, c[0x0][0x53c] ;  /* 0x00014f0000007a02 */ /* 0x002fca0000000f00 */
[----:B------:R1:W-:Y:S02]  /*1020*/  STL [R1+0xbc], R0 ;  /* 0x0000bc0001007387 */ /* 0x0003e40000100800 */
.L_x_3721:
        /* <DEDUP_REMOVED lines=8> */
.L_x_3707:
        /* <DEDUP_REMOVED lines=262> */
[----:B------:R1:W-:Y:S04]  /*2110*/  STL [R1+0x10], R3 ;  /* 0x0000100301007387 */ /* 0x0003e80000100800 */
[----:B------:R2:W-:Y:S01]  /*2120*/  STL [R1+0xe4], R4 ;  /* 0x0000e40401007387 */ /* 0x0005e20000100800 */
[--C-:B-1----:R-:W-:Y:S02]  /*2130*/  IMAD.IADD R3, R2, 0x1, R6.reuse ;  /* 0x0000000102037824 */ /* 0x102fe400078e0206 */
[----:B------:R-:W-:-:S02]  /*2140*/  IMAD.IADD R2, R0, 0x1, R6 ;  /* 0x0000000100027824 */ /* 0x000fc400078e0206 */
[----:B------:R-:W-:Y:S01]  /*2150*/  IMAD.IADD R0, R0, 0x1, R3 ;  /* 0x0000000100007824 */ /* 0x000fe200078e0203 */
[----:B------:R2:W-:Y:S04]  /*2160*/  STL [R1+0x1c], R3 ;  /* 0x00001c0301007387 */ /* 0x0005e80000100800 */
[----:B------:R2:W-:Y:S04]  /*2170*/  STL [R1+0x24], R2 ;  /* 0x0000240201007387 */ /* 0x0005e80000100800 */
[----:B------:R2:W-:Y:S02]  /*2180*/  STL [R1+0x20], R0 ;  /* 0x0000200001007387 */ /* 0x0005e40000100800 */
.L_x_3889:
        /* <DEDUP_REMOVED lines=27> */
.L_x_3722:
[----:B------:R-:W-:-:S04]  /*2340*/  ISETP.NE.U32.AND P0, PT, RZ, c[0x0][0x368], PT ;  /* 0x0000da00ff007a0c */ /* 0x000fc80003f05070 */
[----:B------:R-:W-:-:S13]  /*2350*/  ISETP.NE.AND.EX P0, PT, RZ, c[0x0][0x36c], PT, P0 ;  /* 0x0000db00ff007a0c */ /* 0x000fda0003f05300 */
[----:B------:R-:W-:Y:S05]  /*2360*/  @!P0 BRA `(.L_x_3723) ;  /* 0x0000003000008947 */ /* 0x000fea0003800000 */
[----:B-1----:R-:W-:-:S05]  /*2370*/  IMAD.WIDE R2, R106, R13, c[0x0][0x368] ;  /* 0x0000da006a027625 */ /* 0x002fca00078e020d */
[----:B------:R1:W5:Y:S01]  /*2380*/  LDG.E R0, [R2.64] ;  /* 0x0000000602007981 */ /* 0x000362000c1e1900 */
[----:B------:R-:W-:Y:S05]  /*2390*/  BRA `(.L_x_3724) ;  /* 0x0000008000007947 */ /* 0x000fea0003800000 */
.L_x_3723:
        /* <DEDUP_REMOVED lines=8> */
.L_x_3724:
        /* <DEDUP_REMOVED lines=35> */
.L_x_3727:
[----:B------:R-:W-:-:S13]  /*2650*/  ISETP.NE.AND P0, PT, R6, 0x1, PT ;  /* 0x000000010600780c */ /* 0x000fda0003f05270 */
[----:B------:R-:W-:-:S05]  /*2660*/  @P0 IMAD.HI.U32 R0, R2, c[0x0][0x330], RZ ;  /* 0x0000cc0002000a27 */ /* 0x000fca00078e00ff */
[----:B------:R-:W-:Y:S02]  /*2670*/  @P0 SHF.R.U32.HI R2, RZ, c[0x0][0x334], R0 ;  /* 0x0000cd00ff020a19 */ /* 0x000fe40000011600 */
.L_x_3728:
[----:B------:R-:W-:Y:S05]  /*2680*/  BSYNC B0 ;  /* 0x0000000000007941 */ /* 0x000fea0003800000 */
.L_x_3726:
[----:B------:R-:W-:-:S05]  /*2690*/  IMAD R2, R2, R6, c[0x0][0x32c] ;  /* 0x0000cb0002027624 */ /* 0x000fca00078e0206 */
[----:B------:R-:W-:-:S03]  /*26a0*/  IMNMX R3, R3, R2, PT ;  /* 0x0000000203037217 */ /* 0x000fc60003800200 */
.L_x_3725:
        /* <DEDUP_REMOVED lines=26> */
.L_x_3731:
[----:B------:R-:W-:-:S13]  /*2850*/  ISETP.NE.AND P0, PT, R6, 0x1, PT ;  /* 0x000000010600780c */ /* 0x000fda0003f05270 */
[----:B------:R-:W-:-:S05]  /*2860*/  @P0 IMAD.HI.U32 R3, R0, c[0x0][0x330], RZ ;  /* 0x0000cc0000030a27 */ /* 0x000fca00078e00ff */
[----:B------:R-:W-:Y:S02]  /*2870*/  @P0 SHF.R.U32.HI R0, RZ, c[0x0][0x334], R3 ;  /* 0x0000cd00ff000a19 */ /* 0x000fe40000011603 */
.L_x_3732:
[----:B------:R-:W-:Y:S05]  /*2880*/  BSYNC B0 ;  /* 0x0000000000007941 */ /* 0x000fea0003800000 */
.L_x_3730:
[----:B------:R-:W-:-:S05]  /*2890*/  IMAD R0, R0, c[0x0][0x32c], RZ ;  /* 0x0000cb0000007a24 */ /* 0x000fca00078e02ff */
[----:B------:R-:W-:-:S04]  /*28a0*/  IMNMX R2, R2, R0, !PT ;  /* 0x0000000002027217 */ /* 0x000fc80007800200 */
.L_x_3729:
        /* <DEDUP_REMOVED lines=48> */
.L_x_3734:
[----:B------:R-:W-:Y:S05]  /*2bb0*/  BSYNC B0 ;  /* 0x0000000000007941 */ /* 0x000fea0003800000 */
.L_x_3733:
        /* <DEDUP_REMOVED lines=86> */
[----:B------:R-:W-:Y:S02]  /*3120*/  IMAD.MOV.U32 R2, RZ, RZ, c[0x0][0x2b8] ;  /* 0x0000ae00ff027624 */ /* 0x000fe400078e00ff */
[----:B------:R-:W-:Y:S02]  /*3130*/  IMAD R57, R110, R23, -0x30 ;  /* 0xffffffd06e397424 */ /* 0x000fe400078e0217 */
[----:B------:R-:W-:Y:S01]  /*3140*/  IMAD.WIDE.U32 R8, R0, c[0x0][0x2b0], RZ ;  /* 0x0000ac0000087a25 */ /* 0x000fe200078e00ff */
[----:B------:R-:W-:-:S03]  /*3150*/  ISETP.NE.AND P1, PT, R2, 0x1, PT ;  /* 0x000000010200780c */ /* 0x000fc60003f25270 */
[----:B------:R-:W-:Y:S01]  /*3160*/  IMAD.MOV.U32 R106, RZ, RZ, R19 ;  /* 0x000000ffff6a7224 */ /* 0x000fe200078e0013 */
[----:B------:R-:W-:Y:S01]  /*3170*/  STL.64 [R1+0x90], R8 ;  /* 0x0000900801007387 */ /* 0x000fe20000100a00 */
[----:B------:R-:W-:-:S03]  /*3180*/  IMAD.MOV.U32 R27, RZ, RZ, RZ ;  /* 0x000000ffff1b7224 */ /* 0x000fc600078e00ff */
[----:B------:R-:W-:-:S05]  /*3190*/  LOP3.LUT R106, R106, 0xffffff7f, RZ, 0xc0, !PT ;  /* 0xffffff7f6a6a7812 */ /* 0x000fca00078ec0ff */
[----:B------:R-:W-:Y:S02]  /*31a0*/  @P1 LOP3.LUT R106, R106, 0x80, RZ, 0xfc, !PT ;  /* 0x000000806a6a1812 */ /* 0x000fe400078efcff */
        /* <DEDUP_REMOVED lines=10> */
[----:B-1----:R-:W-:Y:S01]  /*3250*/  IMAD.MOV.U32 R19, RZ, RZ, R21 ;  /* 0x000000ffff137224 */ /* 0x002fe200078e0015 */
        /* <DEDUP_REMOVED lines=66> */
[----:B------:R-:W-:Y:S02]  /*3680*/  @!P0 LEA.HI.X R13, R25, R4, R26, 0x1, P1 ;  /* 0x00000004190d8211 */ /* 0x000fe400008f0c1a */
        /* <DEDUP_REMOVED lines=34> */
[----:B------:R-:W-:Y:S02]  /*38b0*/  @!P0 LEA.HI.X R13, R25, R2, R26, 0x1, P2 ;  /* 0x00000002190d8211 */ /* 0x000fe400010f0c1a */
        /* <DEDUP_REMOVED lines=199> */
.L_x_3894:
        /* <DEDUP_REMOVED lines=28> */
.L_x_3737:
[----:B--2-4-:R-:W-:Y:S05]  /*46f0*/  BSYNC B0 ;  /* 0x0000000000007941 */ /* 0x014fea0003800000 */
.L_x_3736:
[----:B-1----:R-:W1:Y:S04]  /*4700*/  S2R R2, SR_TID.X ;  /* 0x0000000000027919 */ /* 0x002e680000002100 */
[----:B------:R-:W0:Y:S01]  /*4710*/  LDGDEPBAR ;  /* 0x00000000000079af */ /* 0x000e220000000000 */
[----:B-1----:R-:W-:-:S04]  /*4720*/  SHF.R.S32.HI R0, RZ, 0x1f, R2 ;  /* 0x0000001fff007819 */ /* 0x002fc80000011402 */
[----:B------:R-:W-:-:S04]  /*4730*/  LEA.HI R0, R0, R2, RZ, 0x3 ;  /* 0x0000000200007211 */ /* 0x000fc800078f18ff */
[----:B------:R-:W-:-:S05]  /*4740*/  LOP3.LUT R0, R0, 0xfffffff8, RZ, 0xc0, !PT ;  /* 0xfffffff800007812 */ /* 0x000fca00078ec0ff */
[----:B------:R-:W-:Y:S01]  /*4750*/  IMAD.IADD R0, R2, 0x1, -R0 ;  /* 0x0000000102007824 */ /* 0x000fe200078e0a00 */
[----:B------:R-:W-:Y:S01]  /*4760*/  WARPSYNC 0xffffffff ;  /* 0xffffffff00007948 */ /* 0x000fe20003800000 */
[----:B------:R-:W2:Y:S03]  /*4770*/  LDL R2, [R1+0x70] ;  /* 0x0000700001027983 */ /* 0x000ea60000100800 */
[----:B------:R-:W-:Y:S01]  /*4780*/  LOP3.LUT P0, RZ, R0, 0x4, RZ, 0xc0, !PT ;  /* 0x0000000400ff7812 */ /* 0x000fe2000780c0ff */
[----:B------:R-:W-:Y:S01]  /*4790*/  IMAD.MOV.U32 R0, RZ, RZ, 0x40 ;  /* 0x00000040ff007424 */ /* 0x000fe200078e00ff */
[----:B------:R-:W-:Y:S04]  /*47a0*/  HMMA.16816.F32.BF16 R4, R164, R16, RZ ;  /* 0x00000010a404723c */ /* 0x000fe800000418ff */
[----:B------:R-:W-:-:S05]  /*47b0*/  SEL R0, R0, 0xffffffc0, !P0 ;  /* 0xffffffc000007807 */ /* 0x000fca0004000000 */
[--C-:B------:R-:W-:Y:S01]  /*47c0*/  IMAD.IADD R242, R240, 0x1, R0.reuse ;  /* 0x00000001f0f27824 */ /* 0x100fe200078e0200 */
[----:B------:R-:W-:Y:S04]  /*47d0*/  HMMA.16816.F32.BF16 R8, R164, R18, RZ ;  /* 0x00000012a408723c */ /* 0x000fe800000418ff */
[----:B------:R-:W1:Y:S10]  /*47e0*/  LDSM.16.M88.4 R20, [R242] ;  /* 0x00000000f214783b */ /* 0x000e740000000200 */
[C---:B------:R-:W-:Y:S01]  /*47f0*/  HMMA.16816.F32.BF16 R4, R168.reuse, R24, R4 ;  /* 0x00000018a804723c */ /* 0x040fe20000041804 */
[C---:B------:R-:W-:Y:S01]  /*4800*/  IMAD.IADD R241, R247.reuse, 0x1, R0 ;  /* 0x00000001f7f17824 */ /* 0x040fe200078e0200 */
[----:B------:R-:W-:Y:S08]  /*4810*/  LDSM.16.M88.4 R52, [R242+0x5800] ;  /* 0x00580000f234783b */ /* 0x000ff00000000200 */
        /* <DEDUP_REMOVED lines=11> */
[----:B------:R-:W-:Y:S01]  /*48d0*/  HMMA.16816.F32.BF16 R36, R184, R22, R4 ;  /* 0x00000016b824723c */ /* 0x000fe20000041804 */
[----:B------:R-:W-:Y:S07]  /*48e0*/  LDSM.16.M88.4 R20, [R241] ;  /* 0x00000000f114783b */ /* 0x000fee0000000200 */
[----:B------:R-:W-:Y:S08]  /*48f0*/  HMMA.16816.F32.BF16 R4, R164, R42, RZ ;  /* 0x0000002aa404723c */ /* 0x000ff000000418ff */
[C---:B------:R-:W-:Y:S01]  /*4900*/  HMMA.16816.F32.BF16 R8, R168.reuse, R48, R16 ;  /* 0x00000030a808723c */ /* 0x040fe20000041810 */
[----:B------:R-:W1:Y:S11]  /*4910*/  LDSM.16.M88.4 R16, [R242+0x1000] ;  /* 0x00100000f210783b */ /* 0x000e760000000200 */
[----:B------:R-:W-:Y:S04]  /*4920*/  @!UPT UIADD3 URZ, URZ, URZ, URZ ;  /* 0x0000003f3f3ff290 */ /* 0x000fe8000fffe03f */
[----:B------:R-:W-:Y:S08]  /*4930*/  HMMA.16816.F32.BF16 R4, R168, R50, R4 ;  /* 0x00000032a804723c */ /* 0x000ff00000041804 */
[C---:B-1----:R-:W-:Y:S11]  /*4940*/  HMMA.16816.F32.BF16 R28, R184.reuse, R16, R8 ;  /* 0x00000010b81c723c */ /* 0x042ff60000041808 */
[----:B------:R-:W-:Y:S05]  /*4950*/  @!UPT UIADD3 URZ, URZ, URZ, URZ ;  /* 0x0000003f3f3ff290 */ /* 0x000fea000fffe03f */
[----:B------:R-:W-:Y:S01]  /*4960*/  HMMA.16816.F32.BF16 R8, R184, R18, R4 ;  /* 0x00000012b808723c */ /* 0x000fe20000041804 */
[----:B------:R-:W1:Y:S04]  /*4970*/  LDSM.16.M88.4 R4, [R241+0x800] ;  /* 0x00080000f104783b */ /* 0x000e680000000200 */
[----:B------:R-:W3:Y:S03]  /*4980*/  LDSM.16.M88.4 R16, [R241+0x1000] ;  /* 0x00100000f110783b */ /* 0x000ee60000000200 */
[C---:B------:R-:W-:Y:S08]  /*4990*/  HMMA.16816.F32.BF16 R24, R188.reuse, R20, R24 ;  /* 0x00000014bc18723c */ /* 0x040ff00000041818 */
[C---:B------:R-:W-:Y:S08]  /*49a0*/  HMMA.16816.F32.BF16 R20, R188.reuse, R22, R32 ;  /* 0x00000016bc14723c */ /* 0x040ff00000041820 */
[C---:B-1----:R-:W-:Y:S08]  /*49b0*/  HMMA.16816.F32.BF16 R44, R188.reuse, R4, R44 ;  /* 0x00000004bc2c723c */ /* 0x042ff0000004182c */
[C---:B------:R-:W-:Y:S01]  /*49c0*/  HMMA.16816.F32.BF16 R36, R188.reuse, R6, R36 ;  /* 0x00000006bc24723c */ /* 0x040fe20000041824 */
[----:B------:R-:W1:Y:S07]  /*49d0*/  LDSM.16.M88.4 R4, [R240+0x1800] ;  /* 0x00180000f004783b */ /* 0x000e6e0000000200 */
[C---:B---3--:R-:W-:Y:S08]  /*49e0*/  HMMA.16816.F32.BF16 R40, R188.reuse, R16, R28 ;  /* 0x00000010bc28723c */ /* 0x048ff0000004181c */
[----:B------:R-:W-:Y:S01]  /*49f0*/  HMMA.16816.F32.BF16 R28, R188, R18, R8 ;  /* 0x00000012bc1c723c */ /* 0x000fe20000041808 */
[----:B------:R-:W3:Y:S04]  /*4a00*/  LDSM.16.M88.4 R8, [R240+0x2000] ;  /* 0x00200000f008783b */ /* 0x000ee80000000200 */
[----:B------:R-:W4:Y:S03]  /*4a10*/  LDSM.16.M88.4 R16, [R240+0x2800] ;  /* 0x00280000f010783b */ /* 0x000f260000000200 */
        /* <DEDUP_REMOVED lines=55> */
[C---:B------:R-:W-:Y:S08]  /*4d90*/  HMMA.16816.F32.BF16 R24, R216.reuse, R22, R24 ;  /* 0x00000016d818723c */ /* 0x040ff00000041818 */
[C---:B---3--:R-:W-:Y:S08]  /*4da0*/  HMMA.16816.F32.BF16 R32, R216.reuse, R8, R32 ;  /* 0x00000008d820723c */ /* 0x048ff00000041820 */
[C---:B------:R-:W-:Y:S01]  /*4db0*/  HMMA.16816.F32.BF16 R4, R216.reuse, R10, R4 ;  /* 0x0000000ad804723c */ /* 0x040fe20000041804 */
[----:B------:R-:W1:Y:S07]  /*4dc0*/  LDSM.16.M88.4 R8, [R241+0x3000] ;  /* 0x00300000f108783b */ /* 0x000e6e0000000200 */
[C---:B----4-:R-:W-:Y:S08]  /*4dd0*/  HMMA.16816.F32.BF16 R20, R216.reuse, R16, R36 ;  /* 0x00000010d814723c */ /* 0x050ff00000041824 */
        /* <DEDUP_REMOVED lines=8> */
[----:B-1----:R-:W-:Y:S08]  /*4e60*/  HMMA.16816.F32.BF16 R36, R220, R4, R20 ;  /* 0x00000004dc24723c */ /* 0x002ff00000041814 */
[----:B---3--:R-:W-:Y:S01]  /*4e70*/  HMMA.16816.F32.BF16 R20, R224, R18, R8 ;  /* 0x00000012e014723c */ /* 0x008fe20000041808 */
[----:B------:R-:W1:Y:S07]  /*4e80*/  LDSM.16.M88.4 R8, [R240+0x5800] ;  /* 0x00580000f008783b */ /* 0x000e6e0000000200 */
[----:B------:R-:W-:Y:S01]  /*4e90*/  HMMA.16816.F32.BF16 R28, R220, R6, R28 ;  /* 0x00000006dc1c723c */ /* 0x000fe2000004181c */
[----:B------:R-:W3:Y:S07]  /*4ea0*/  LDSM.16.M88.4 R4, [R240+0x5000] ;  /* 0x00500000f004783b */ /* 0x000eee0000000200 */
[C---:B------:R-:W-:Y:S01]  /*4eb0*/  HMMA.16816.F32.BF16 R32, R224.reuse, R16, R32 ;  /* 0x00000010e020723c */ /* 0x040fe20000041820 */
[----:B------:R-:W4:Y:S07]  /*4ec0*/  LDSM.16.M88.4 R16, [R247+0x4800] ;  /* 0x00480000f710783b */ /* 0x000f2e0000000200 */
[C---:B-1----:R-:W-:Y:S08]  /*4ed0*/  HMMA.16816.F32.BF16 R48, R224.reuse, R8, R36 ;  /* 0x00000008e030723c */ /* 0x042ff00000041824 */
[C---:B------:R-:W-:Y:S01]  /*4ee0*/  HMMA.16816.F32.BF16 R44, R224.reuse, R10, R28 ;  /* 0x0000000ae02c723c */ /* 0x040fe2000004181c */
[----:B------:R-:W1:Y:S04]  /*4ef0*/  LDSM.16.M88.4 R8, [R247+0x5000] ;  /* 0x00500000f708783b */ /* 0x000e680000000200 */
[----:B------:R-:W5:Y:S03]  /*4f00*/  LDSM.16.M88.4 R28, [R247+0x5800] ;  /* 0x00580000f71c783b */ /* 0x000f660000000200 */
[C---:B---3--:R-:W-:Y:S08]  /*4f10*/  HMMA.16816.F32.BF16 R40, R224.reuse, R4, R40 ;  /* 0x00000004e028723c */ /* 0x048ff00000041828 */
[----:B------:R-:W-:Y:S08]  /*4f20*/  HMMA.16816.F32.BF16 R4, R224, R6, R24 ;  /* 0x00000006e004723c */ /* 0x000ff00000041818 */
[C---:B----4-:R-:W-:Y:S08]  /*4f30*/  HMMA.16816.F32.BF16 R36, R228.reuse, R16, R32 ;  /* 0x00000010e424723c */ /* 0x050ff00000041820 */
[C---:B------:R-:W-:Y:S01]  /*4f40*/  HMMA.16816.F32.BF16 R32, R228.reuse, R18, R20 ;  /* 0x00000012e420723c */ /* 0x040fe20000041814 */
[----:B------:R-:W3:Y:S04]  /*4f50*/  LDSM.16.M88.4 R20, [R242+0x4800] ;  /* 0x00480000f214783b */ /* 0x000ee80000000200 */
[----:B------:R-:W4:Y:S03]  /*4f60*/  LDSM.16.M88.4 R16, [R242+0x5000] ;  /* 0x00500000f210783b */ /* 0x000f260000000200 */
[C---:B-1----:R-:W-:Y:S08]  /*4f70*/  HMMA.16816.F32.BF16 R24, R228.reuse, R8, R40 ;  /* 0x00000008e418723c */ /* 0x042ff00000041828 */
[C---:B------:R-:W-:Y:S08]  /*4f80*/  HMMA.16816.F32.BF16 R8, R228.reuse, R10, R4 ;  /* 0x0000000ae408723c */ /* 0x040ff00000041804 */
[C---:B-----5:R-:W-:Y:S08]  /*4f90*/  HMMA.16816.F32.BF16 R4, R228.reuse, R28, R48 ;  /* 0x0000001ce404723c */ /* 0x060ff00000041830 */
[----:B------:R-:W-:Y:S08]  /*4fa0*/  HMMA.16816.F32.BF16 R44, R228, R30, R44 ;  /* 0x0000001ee42c723c */ /* 0x000ff0000004182c */
[C---:B---3--:R-:W-:Y:S08]  /*4fb0*/  HMMA.16816.F32.BF16 R40, R232.reuse, R20, R36 ;  /* 0x00000014e828723c */ /* 0x048ff00000041824 */
[C---:B------:R-:W-:Y:S01]  /*4fc0*/  HMMA.16816.F32.BF16 R36, R232.reuse, R22, R32 ;  /* 0x00000016e824723c */ /* 0x040fe20000041820 */
[----:B------:R-:W1:Y:S07]  /*4fd0*/  LDSM.16.M88.4 R20, [R241+0x5000] ;  /* 0x00500000f114783b */ /* 0x000e6e0000000200 */
[C---:B----4-:R-:W-:Y:S01]  /*4fe0*/  HMMA.16816.F32.BF16 R32, R232.reuse, R16, R24 ;  /* 0x00000010e820723c */ /* 0x050fe20000041818 */
[----:B------:R-:W3:Y:S07]  /*4ff0*/  LDSM.16.M88.4 R24, [R241+0x4800] ;  /* 0x00480000f118783b */ /* 0x000eee0000000200 */
[----:B------:R-:W-:Y:S01]  /*5000*/  HMMA.16816.F32.BF16 R28, R232, R18, R8 ;  /* 0x00000012e81c723c */ /* 0x000fe20000041808 */
[----:B------:R-:W4:Y:S01]  /*5010*/  LDSM.16.M88.4 R16, [R241+0x5800] ;  /* 0x00580000f110783b */ /* 0x000f220000000200 */
[----:B------:R-:W-:Y:S01]  /*5020*/  IADD3 R0, R247, 0x4800, RZ ;  /* 0x00004800f7007810 */ /* 0x000fe20007ffe0ff */
[----:B------:R-:W-:-:S04]  /*5030*/  DEPBAR.LE SB0, 0x0 ;  /* 0x000080000000791a */ /* 0x000fc80000000000 */
[----:B--2---:R-:W-:Y:S01]  /*5040*/  ISETP.GT.AND P0, PT, R13, R2, PT ;  /* 0x000000020d00720c */ /* 0x004fe20003f04270 */
[----:B------:R-:W-:Y:S01]  /*5050*/  HMMA.16816.F32.BF16 R8, R232, R52, R4 ;  /* 0x00000034e808723c */ /* 0x000fe20000041804 */
[C---:B------:R-:W-:Y:S01]  /*5060*/  IADD3 R3, R247.reuse, 0x5800, RZ ;  /* 0x00005800f7037810 */ /* 0x040fe20007ffe0ff */
[----:B------:R2:W-:Y:S01]  /*5070*/  STL [R1+0xc], R0 ;  /* 0x00000c0001007387 */ /* 0x0005e20000100800 */
[----:B------:R-:W-:-:S05]  /*5080*/  IADD3 R2, R247, 0x5000, RZ ;  /* 0x00005000f7027810 */ /* 0x000fca0007ffe0ff */
[----:B------:R-:W-:Y:S01]  /*5090*/  HMMA.16816.F32.BF16 R4, R232, R54, R44 ;  /* 0x00000036e804723c */ /* 0x000fe2000004182c */
[----:B------:R3:W-:Y:S04]  /*50a0*/  STL [R1+0x8], R3 ;  /* 0x0000080301007387 */ /* 0x0007e80000100800 */
[----:B------:R3:W-:Y:S01]  /*50b0*/  STL [R1+0x4], R2 ;  /* 0x0000040201007387 */ /* 0x0007e20000100800 */
[----:B--2---:R-:W-:-:S05]  /*50c0*/  IADD3 R0, R247, 0x3000, RZ ;  /* 0x00003000f7007810 */ /* 0x004fca0007ffe0ff */
[----:B------:R2:W-:Y:S01]  /*50d0*/  STL [R1], R0 ;  /* 0x0000000001007387 */ /* 0x0005e20000100800 */
[----:B-1----:R-:W-:Y:S01]  /*50e0*/  HMMA.16816.F32.BF16 R32, R236, R20, R32 ;  /* 0x00000014ec20723c */ /* 0x002fe20000041820 */
[----:B------:R-:W-:Y:S01]  /*50f0*/  BSSY B1, `(.L_x_3739) ;  /* 0x0000085000017945 */ /* 0x000fe20003800000 */
[C---:B------:R-:W-:Y:S02]  /*5100*/  IADD3 R252, R247.reuse, 0x4000, RZ ;  /* 0x00004000f7fc7810 */ /* 0x040fe40007ffe0ff */
[----:B------:R-:W-:-:S04]  /*5110*/  IADD3 R251, R247, 0x3800, RZ ;  /* 0x00003800f7fb7810 */ /* 0x000fc80007ffe0ff */
[----:B---3--:R-:W-:Y:S01]  /*5120*/  HMMA.16816.F32.BF16 R40, R236, R24, R40 ;  /* 0x00000018ec28723c */ /* 0x008fe20000041828 */
[C---:B------:R-:W-:Y:S02]  /*5130*/  IADD3 R250, R247.reuse, 0x1800, RZ ;  /* 0x00001800f7fa7810 */ /* 0x040fe40007ffe0ff */
[----:B------:R-:W-:-:S05]  /*5140*/  IADD3 R249, R247, 0x2800, RZ ;  /* 0x00002800f7f97810 */ /* 0x000fca0007ffe0ff */
[----:B------:R-:W-:Y:S01]  /*5150*/  HMMA.16816.F32.BF16 R36, R236, R26, R36 ;  /* 0x0000001aec24723c */ /* 0x000fe20000041824 */
[----:B------:R-:W-:-:S07]  /*5160*/  IADD3 R248, R247, 0x2000, RZ ;  /* 0x00002000f7f87810 */ /* 0x000fce0007ffe0ff */
[C---:B------:R-:W-:Y:S08]  /*5170*/  HMMA.16816.F32.BF16 R20, R236.reuse, R22, R28 ;  /* 0x00000016ec14723c */ /* 0x040ff0000004181c */
[C---:B----4-:R-:W-:Y:S08]  /*5180*/  HMMA.16816.F32.BF16 R24, R236.reuse, R16, R8 ;  /* 0x00000010ec18723c */ /* 0x050ff00000041808 */
[----:B------:R-:W-:Y:S01]  /*5190*/  HMMA.16816.F32.BF16 R28, R236, R18, R4 ;  /* 0x00000012ec1c723c */ /* 0x000fe20000041804 */
[----:B------:R-:W-:Y:S06]  /*51a0*/  BAR.SYNC.DEFER_BLOCKING 0x0 ;  /* 0x0000000000007b1d */ /* 0x000fec0000010000 */
[----:B------:R-:W-:Y:S01]  /*51b0*/  @!UPT UIADD3 URZ, URZ, URZ, URZ ;  /* 0x0000003f3f3ff290 */ /* 0x000fe2000fffe03f */
[----:B------:R-:W-:Y:S11]  /*51c0*/  @!P0 BRA `(.L_x_3740) ;  /* 0x0000077000008947 */ /* 0x000ff60003800000 */
[----:B--2---:R-:W2:Y:S04]  /*51d0*/  LDL R2, [R1+0x84] ;  /* 0x0000840001027983 */ /* 0x004ea80000100800 */
        /* <DEDUP_REMOVED lines=44> */
.L_x_3895:
[----:B------:R-:W-:Y:S05]  /*54a0*/  BRA.DIV ~URZ, `(.L_x_3742) ;  /* 0x000140327f007947 */ /* 0x000fea000b800000 */
[----:B------:R4:W1:Y:S02]  /*54b0*/  SHFL.IDX PT, R0, R6, RZ, 0x181f ;  /* 0x00181fff06007589 */ /* 0x00086400000e0000 */
.L_x_3896:
        /* <DEDUP_REMOVED lines=34> */
.L_x_3744:
[----:B------:R-:W-:Y:S05]  /*56e0*/  BSYNC B0 ;  /* 0x0000000000007941 */ /* 0x000fea0003800000 */
.L_x_3743:
[----:B------:R-:W-:Y:S01]  /*56f0*/  ISETP.GE.AND P0, PT, R7, 0x21, PT ;  /* 0x000000210700780c */ /* 0x000fe20003f06270 */
[----:B------:R-:W-:Y:S06]  /*5700*/  BRA.DIV ~URZ, `(.L_x_3745) ;  /* 0x00013e627f007947 */ /* 0x000fec000b800000 */
[----:B---3--:R3:W2:Y:S04]  /*5710*/  SHFL.IDX PT, R4, R5, 0x1, 0x181f ;  /* 0x00381f0005047f89 */ /* 0x0086a800000e0000 */
[----:B-1----:R3:W1:Y:S02]  /*5720*/  SHFL.IDX PT, R0, R6, 0x1, 0x181f ;  /* 0x00381f0006007f89 */ /* 0x00266400000e0000 */
.L_x_3897:
        /* <DEDUP_REMOVED lines=33> */
.L_x_3740:
[----:B--2---:R-:W-:Y:S05]  /*5940*/  BSYNC B1 ;  /* 0x0000000000017941 */ /* 0x004fea0003800000 */
.L_x_3739:
[----:B-1----:R-:W2:Y:S01]  /*5950*/  LDL R2, [R1+0xac] ;  /* 0x0000ac0001027983 */ /* 0x002ea20000100800 */
[----:B------:R-:W-:-:S03]  /*5960*/  IMAD.MOV.U32 R4, RZ, RZ, c[0x0][0x2c4] ;  /* 0x0000b100ff047624 */ /* 0x000fc600078e00ff */
[----:B------:R-:W2:Y:S04]  /*5970*/  LDL R0, [R1+0xc0] ;  /* 0x0000c00001007983 */ /* 0x000ea80000100800 */
[----:B------:R-:W5:Y:S04]  /*5980*/  LDL R3, [R1+0x7c] ;  /* 0x00007c0001037983 */ /* 0x000f680000100800 */
[----:B---3--:R-:W3:Y:S01]  /*5990*/  LDL R5, [R1+0x74] ;  /* 0x0000740001057983 */ /* 0x008ee20000100800 */
[----:B------:R-:W-:Y:S01]  /*59a0*/  ISETP.NE.AND P0, PT, R4, 0x1, PT ;  /* 0x000000010400780c */ /* 0x000fe20003f05270 */
[----:B------:R-:W-:-:S02]  /*59b0*/  ULDC UR4, c[0x0][0x324] ;  /* 0x0000c90000047ab9 */ /* 0x000fc40000000800 */
[----:B------:R-:W-:Y:S01]  /*59c0*/  ULOP3.LUT UR4, URZ, UR4, URZ, 0x33, !UPT ;  /* 0x000000043f047292 */ /* 0x000fe2000f8e333f */
[----:B------:R-:W0:Y:S01]  /*59d0*/  LDGDEPBAR ;  /* 0x00000000000079af */ /* 0x000e220000000000 */
[----:B--2---:R-:W-:-:S08]  /*59e0*/  IMAD.IADD R0, R0, 0x1, R2 ;  /* 0x0000000100007824 */ /* 0x004fd000078e0202 */
[----:B------:R-:W-:-:S04]  /*59f0*/  @P0 IMAD.HI.U32 R2, R0, c[0x0][0x2c8], RZ ;  /* 0x0000b20000020a27 */ /* 0x000fc800078e00ff */
[----:B------:R-:W-:Y:S01]  /*5a00*/  IMAD.MOV.U32 R4, RZ, RZ, R0 ;  /* 0x000000ffff047224 */ /* 0x000fe200078e0000 */
[----:B-----5:R-:W-:-:S04]  /*5a10*/  IADD3 R0, -R3, 0x1, R56 ;  /* 0x0000000103007810 */ /* 0x020fc80007ffe138 */
[----:B---3--:R-:W-:Y:S01]  /*5a20*/  IADD3 R0, R0, -R5, RZ ;  /* 0x8000000500007210 */ /* 0x008fe20007ffe0ff */
[----:B------:R-:W-:-:S03]  /*5a30*/  IMAD.IADD R7, R56, 0x1, -R3 ;  /* 0x0000000138077824 */ /* 0x000fc600078e0a03 */
[C---:B----4-:R-:W-:Y:S02]  /*5a40*/  IADD3 R6, R0.reuse, UR4, RZ ;  /* 0x0000000400067c10 */ /* 0x050fe4000fffe0ff */
[----:B------:R-:W-:Y:S02]  /*5a50*/  @P0 SHF.R.U32.HI R4, RZ, c[0x0][0x2cc], R2 ;  /* 0x0000b300ff040a19 */ /* 0x000fe40000011602 */
[----:B------:R-:W-:Y:S02]  /*5a60*/  IADD3 R5, R0, c[0x0][0x328], RZ ;  /* 0x0000ca0000057a10 */ /* 0x000fe40007ffe0ff */
[----:B------:R-:W-:Y:S01]  /*5a70*/  IADD3 R8, -R3, R12, RZ ;  /* 0x0000000c03087210 */ /* 0x000fe20007ffe1ff */
[----:B------:R-:W-:Y:S05]  /*5a80*/  BRA.DIV ~URZ, `(.L_x_3746) ;  /* 0x00013bf27f007947 */ /* 0x000fea000b800000 */
[----:B------:R1:W2:Y:S02]  /*5a90*/  SHFL.IDX PT, R3, R4, RZ, 0x1c1f ;  /* 0x001c1fff04037589 */ /* 0x0002a400000e0000 */
.L_x_3898:
        /* <DEDUP_REMOVED lines=19> */
.L_x_3749:
[----:B------:R-:W-:-:S04]  /*5bd0*/  MOV R9, 0x1 ;  /* 0x0000000100097802 */ /* 0x000fc80000000f00 */
[----:B------:R-:W-:-:S13]  /*5be0*/  ISETP.NE.AND P0, PT, R9, c[0x0][0x32c], PT ;  /* 0x0000cb0009007a0c */ /* 0x000fda0003f05270 */
[----:B------:R-:W-:-:S05]  /*5bf0*/  @P0 IMAD.HI.U32 R9, R3, c[0x0][0x330], RZ ;  /* 0x0000cc0003090a27 */ /* 0x000fca00078e00ff */
[----:B------:R-:W-:Y:S02]  /*5c00*/  @P0 SHF.R.U32.HI R3, RZ, c[0x0][0x334], R9 ;  /* 0x0000cd00ff030a19 */ /* 0x000fe40000011609 */
.L_x_3750:
[----:B------:R-:W-:Y:S05]  /*5c10*/  BSYNC B0 ;  /* 0x0000000000007941 */ /* 0x000fea0003800000 */
.L_x_3748:
[----:B------:R-:W-:-:S05]  /*5c20*/  IMAD R3, R3, c[0x0][0x32c], R8 ;  /* 0x0000cb0003037a24 */ /* 0x000fca00078e0208 */
[----:B------:R-:W-:Y:S02]  /*5c30*/  IADD3 R9, R3, c[0x0][0x32c], RZ ;  /* 0x0000cb0003097a10 */ /* 0x000fe40007ffe0ff */
[----:B------:R-:W-:Y:S02]  /*5c40*/  IMNMX R0, R0, R3, !PT ;  /* 0x0000000300007217 */ /* 0x000fe40007800200 */
[----:B------:R-:W-:Y:S02]  /*5c50*/  IMNMX R2, R2, R9, PT ;  /* 0x0000000902027217 */ /* 0x000fe40003800200 */
.L_x_3747:
        /* <DEDUP_REMOVED lines=23> */
[----:B------:R-:W-:Y:S02]  /*5dd0*/  FSEL R17, R37, -INF , !P0 ;  /* 0xff80000025117808 */ /* 0x000fe40004000000 */
[----:B------:R-:W-:Y:S02]  /*5de0*/  ISETP.GT.AND P0, PT, R0, 0x10, !P6 ;  /* 0x000000100000780c */ /* 0x000fe40007704270 */
[----:B------:R-:W-:Y:S02]  /*5df0*/  ISETP.GE.AND P1, PT, R12, 0x22, PT ;  /* 0x000000220c00780c */ /* 0x000fe40003f26270 */
[----:B------:R-:W-:-:S02]  /*5e00*/  ISETP.LT.OR P0, PT, R2, 0x11, P0 ;  /* 0x000000110200780c */ /* 0x000fc40000701670 */
[----:B------:R-:W-:Y:S02]  /*5e10*/  LOP3.LUT R3, R3, 0xfffffff7, RZ, 0xc0, !PT ;  /* 0xfffffff703037812 */ /* 0x000fe400078ec0ff */
        /* <DEDUP_REMOVED lines=16> */
[----:B------:R-:W-:-:S13]  /*5f20*/  ISETP.GE.AND P0, PT, R12, 0x29, PT ;  /* 0x000000290c00780c */ /* 0x000fda0003f06270 */
[----:B------:R-:W-:Y:S02]  /*5f30*/  @P0 LOP3.LUT R3, R3, 0x8, RZ, 0xfc, !PT ;  /* 0x0000000803030812 */ /* 0x000fe400078efcff */
[----:B------:R-:W-:Y:S02]  /*5f40*/  ISETP.GT.AND P0, PT, R0, 0x28, !P0 ;  /* 0x000000280000780c */ /* 0x000fe40004704270 */
[----:B------:R-:W-:Y:S02]  /*5f50*/  LOP3.LUT R3, R3, 0xfffffffb, RZ, 0xc0, !PT ;  /* 0xfffffffb03037812 */ /* 0x000fe400078ec0ff */
[----:B------:R-:W-:-:S04]  /*5f60*/  ISETP.LT.OR P0, PT, R2, 0x29, P0 ;  /* 0x000000290200780c */ /* 0x000fc80000701670 */
[----:B------:R-:W-:Y:S02]  /*5f70*/  FSEL R73, R28, -INF , !P0 ;  /* 0xff8000001c497808 */ /* 0x000fe40004000000 */
[----:B------:R-:W-:-:S13]  /*5f80*/  ISETP.GE.AND P0, PT, R12, 0x1, PT ;  /* 0x000000010c00780c */ /* 0x000fda0003f06270 */
[----:B------:R-:W-:Y:S02]  /*5f90*/  @P0 LOP3.LUT R3, R3, 0x4, RZ, 0xfc, !PT ;  /* 0x0000000403030812 */ /* 0x000fe400078efcff */
[----:B------:R-:W-:Y:S02]  /*5fa0*/  ISETP.GT.AND P0, PT, R0, RZ, !P0 ;  /* 0x000000ff0000720c */ /* 0x000fe40004704270 */
[----:B------:R-:W-:Y:S02]  /*5fb0*/  LOP3.LUT R3, R3, 0xffffffef, RZ, 0xc0, !PT ;  /* 0xffffffef03037812 */ /* 0x000fe400078ec0ff */
        /* <DEDUP_REMOVED lines=10> */
.L_x_3899:
        /* <DEDUP_REMOVED lines=19> */
.L_x_3754:
[----:B------:R-:W-:-:S04]  /*6190*/  MOV R4, 0x1 ;  /* 0x0000000100047802 */ /* 0x000fc80000000f00 */
[----:B------:R-:W-:-:S13]  /*61a0*/  ISETP.NE.AND P0, PT, R4, c[0x0][0x32c], PT ;  /* 0x0000cb0004007a0c */ /* 0x000fda0003f05270 */
[----:B------:R-:W-:-:S05]  /*61b0*/  @P0 IMAD.HI.U32 R4, R3, c[0x0][0x330], RZ ;  /* 0x0000cc0003040a27 */ /* 0x000fca00078e00ff */
[----:B------:R-:W-:Y:S02]  /*61c0*/  @P0 SHF.R.U32.HI R3, RZ, c[0x0][0x334], R4 ;  /* 0x0000cd00ff030a19 */ /* 0x000fe40000011604 */
.L_x_3755:
[----:B------:R-:W-:Y:S05]  /*61d0*/  BSYNC B0 ;  /* 0x0000000000007941 */ /* 0x000fea0003800000 */
.L_x_3753:
[----:B------:R-:W-:-:S05]  /*61e0*/  IMAD R3, R3, c[0x0][0x32c], R8 ;  /* 0x0000cb0003037a24 */ /* 0x000fca00078e0208 */
[----:B------:R-:W-:Y:S02]  /*61f0*/  IADD3 R4, R3, c[0x0][0x32c], RZ ;  /* 0x0000cb0003047a10 */ /* 0x000fe40007ffe0ff */
[----:B------:R-:W-:Y:S02]  /*6200*/  IMNMX R0, R0, R3, !PT ;  /* 0x0000000300007217 */ /* 0x000fe40007800200 */
[----:B------:R-:W-:Y:S02]  /*6210*/  IMNMX R2, R2, R4, PT ;  /* 0x0000000402027217 */ /* 0x000fe40003800200 */
.L_x_3752:
        /* <DEDUP_REMOVED lines=28> */
[C---:B------:R-:W-:Y:S02]  /*63e0*/  ISETP.GT.AND P0, PT, R0.reuse, 0x21, !P1 ;  /* 0x000000210000780c */ /* 0x040fe40004f04270 */
[----:B------:R-:W-:Y:S02]  /*63f0*/  ISETP.GT.AND P1, PT, R0, 0x28, !P5 ;  /* 0x000000280000780c */ /* 0x000fe40006f24270 */
[C---:B------:R-:W-:Y:S02]  /*6400*/  ISETP.LT.OR P0, PT, R2.reuse, 0x22, P0 ;  /* 0x000000220200780c */ /* 0x040fe40000701670 */
[----:B------:R-:W-:Y:S02]  /*6410*/  ISETP.LT.OR P1, PT, R2, 0x29, P1 ;  /* 0x000000290200780c */ /* 0x000fe40000f21670 */
[----:B------:R-:W-:-:S02]  /*6420*/  FSEL R70, R27, -INF , !P0 ;  /* 0xff8000001b467808 */ /* 0x000fc40004000000 */
[----:B------:R-:W-:Y:S02]  /*6430*/  ISETP.GT.AND P0, PT, R0, 0x1, !P3 ;  /* 0x000000010000780c */ /* 0x000fe40005f04270 */
[----:B------:R-:W-:Y:S02]  /*6440*/  FSEL R69, R30, -INF , !P1 ;  /* 0xff8000001e457808 */ /* 0x000fe40004800000 */
[----:B------:R-:W-:-:S04]  /*6450*/  ISETP.LT.OR P0, PT, R2, 0x2, P0 ;  /* 0x000000020200780c */ /* 0x000fc80000701670 */
[----:B------:R-:W-:Y:S02]  /*6460*/  FSEL R6, R43, -INF , !P0 ;  /* 0xff8000002b067808 */ /* 0x000fe40004000000 */
[----:B------:R-:W-:-:S04]  /*6470*/  ISETP.GT.AND P0, PT, R0, RZ, !P4 ;  /* 0x000000ff0000720c */ /* 0x000fc80006704270 */
[----:B------:R-:W-:-:S04]  /*6480*/  ISETP.LT.OR P0, PT, R2, 0x1, P0 ;  /* 0x000000010200780c */ /* 0x000fc80000701670 */
[----:B------:R-:W-:Y:S02]  /*6490*/  FSEL R7, R42, -INF , !P0 ;  /* 0xff8000002a077808 */ /* 0x000fe40004000000 */
[----:B------:R-:W-:Y:S02]  /*64a0*/  ISETP.GT.AND P0, PT, R0, 0x29, !P6 ;  /* 0x000000290000780c */ /* 0x000fe40007704270 */
[----:B------:R-:W-:Y:S02]  /*64b0*/  FMNMX.FTZ R0, R11, R15, !PT ;  /* 0x0000000f0b007209 */ /* 0x000fe40007810000 */
[----:B------:R-:W-:Y:S02]  /*64c0*/  ISETP.LT.OR P0, PT, R2, 0x2a, P0 ;  /* 0x0000002a0200780c */ /* 0x000fe40000701670 */
        /* <DEDUP_REMOVED lines=24> */
.L_x_3900:
[----:B-12---:R-:W-:Y:S01]  /*6650*/  FMNMX.FTZ R4, R4, R0, !PT ;  /* 0x0000000004047209 */ /* 0x006fe20007810000 */
[----:B------:R-:W-:Y:S05]  /*6660*/  BRA.DIV ~URZ, `(.L_x_3757) ;  /* 0x000131827f007947 */ /* 0x000fea000b800000 */
[----:B------:R-:W1:Y:S02]  /*6670*/  SHFL.BFLY PT, R0, R5, 0x2, 0x1f ;  /* 0x0c401f0005007f89 */ /* 0x000e6400000e0000 */
[----:B-1----:R-:W-:Y:S02]  /*6680*/  FMNMX.FTZ R5, R5, R0, !PT ;  /* 0x0000000005057209 */ /* 0x002fe40007810000 */
[----:B------:R-:W1:Y:S04]  /*6690*/  SHFL.BFLY PT, R0, R4, 0x1, 0x1f ;  /* 0x0c201f0004007f89 */ /* 0x000e6800000e0000 */
[----:B------:R2:W3:Y:S01]  /*66a0*/  SHFL.BFLY PT, R3, R5, 0x1, 0x1f ;  /* 0x0c201f0005037f89 */ /* 0x0004e200000e0000 */
[----:B-1----:R-:W-:-:S04]  /*66b0*/  FMNMX.FTZ R134, R4, R0, !PT ;  /* 0x0000000004867209 */ /* 0x002fc80007810000 */
.L_x_3901:
[----:B------:R-:W4:Y:S01]  /*66c0*/  LDL R40, [R1+0x10] ;  /* 0x0000100001287983 */ /* 0x000f220000100800 */
        /* <DEDUP_REMOVED lines=66> */
[C---:B--2---:R-:W-:Y:S08]  /*6af0*/  HMMA.16816.F32.BF16 R40, R4.reuse, R34, R12 ;  /* 0x000000220428723c */ /* 0x044ff0000004180c */
[----:B------:R-:W-:Y:S01]  /*6b00*/  HMMA.16816.F32.BF16 R152, R4, R32, R16 ;  /* 0x000000200498723c */ /* 0x000fe20000041810 */
[----:B------:R-:W2:Y:S07]  /*6b10*/  LDSM.16.MT88.4 R32, [R243+0x2000] ;  /* 0x00200000f320783b */ /* 0x000eae0000004200 */
[C---:B------:R-:W-:Y:S08]  /*6b20*/  HMMA.16816.F32.BF16 R28, R8.reuse, R26, RZ ;  /* 0x0000001a081c723c */ /* 0x040ff000000418ff */
[----:B------:R-:W-:Y:S01]  /*6b30*/  MOV R159, R40 ;  /* 0x00000028009f7202 */ /* 0x000fe20000000f00 */
[----:B------:R-:W-:Y:S01]  /*6b40*/  IMAD.MOV.U32 R157, RZ, RZ, R42 ;  /* 0x000000ffff9d7224 */ /* 0x000fe200078e002a */
[----:B------:R-:W-:Y:S01]  /*6b50*/  MOV R158, R41 ;  /* 0x00000029009e7202 */ /* 0x000fe20000000f00 */
[----:B---3--:R-:W-:Y:S01]  /*6b60*/  HMMA.16816.F32.BF16 R20, R8, R46, RZ ;  /* 0x0000002e0814723c */ /* 0x008fe200000418ff */
[----:B------:R-:W-:-:S07]  /*6b70*/  MOV R156, R43 ;  /* 0x0000002b009c7202 */ /* 0x000fce0000000f00 */
        /* <DEDUP_REMOVED lines=8> */
[C---:B------:R-:W-:Y:S01]  /*6c00*/  HMMA.16816.F32.BF16 R20, R4.reuse, R38, R20 ;  /* 0x000000260414723c */ /* 0x040fe20000041814 */
[----:B------:R-:W1:Y:S07]  /*6c10*/  LDSM.16.MT88.4 R36, [R243+0x3000] ;  /* 0x00300000f324783b */ /* 0x000e6e0000004200 */
[----:B------:R-:W-:Y:S01]  /*6c20*/  HMMA.16816.F32.BF16 R144, R4, R48, R40 ;  /* 0x000000300490723c */ /* 0x000fe20000041828 */
[----:B------:R-:W-:Y:S01]  /*6c30*/  MOV R151, R76 ;  /* 0x0000004c00977202 */ /* 0x000fe20000000f00 */
[----:B------:R-:W-:Y:S01]  /*6c40*/  IMAD.MOV.U32 R150, RZ, RZ, R77 ;  /* 0x000000ffff967224 */ /* 0x000fe200078e004d */
[----:B------:R-:W-:Y:S01]  /*6c50*/  MOV R149, R78 ;  /* 0x0000004e00957202 */ /* 0x000fe20000000f00 */
[----:B------:R-:W5:Y:S01]  /*6c60*/  LDSM.16.MT88.4 R48, [R246+0x2000] ;  /* 0x00200000f630783b */ /* 0x000f620000004200 */
[----:B------:R-:W-:-:S03]  /*6c70*/  MOV R148, R79 ;  /* 0x0000004f00947202 */ /* 0x000fc60000000f00 */
[----:B------:R-:W-:Y:S01]  /*6c80*/  HMMA.16816.F32.BF16 R40, R8, R56, RZ ;  /* 0x000000380828723c */ /* 0x000fe200000418ff */
[----:B------:R-:W-:Y:S01]  /*6c90*/  IMAD.MOV.U32 R81, RZ, RZ, R26 ;  /* 0x000000ffff517224 */ /* 0x000fe200078e001a */
[----:B------:R-:W-:Y:S01]  /*6ca0*/  MOV R80, R27 ;  /* 0x0000001b00507202 */ /* 0x000fe20000000f00 */
[----:B------:R-:W-:Y:S01]  /*6cb0*/  IMAD.MOV.U32 R78, RZ, RZ, R24 ;  /* 0x000000ffff4e7224 */ /* 0x000fe200078e0018 */
[----:B------:R-:W-:-:S04]  /*6cc0*/  MOV R79, R25 ;  /* 0x00000019004f7202 */ /* 0x000fc80000000f00 */
[----:B--2---:R-:W-:Y:S01]  /*6cd0*/  HMMA.16816.F32.BF16 R16, R4, R32, R16 ;  /* 0x000000200410723c */ /* 0x004fe20000041810 */
[----:B------:R-:W-:Y:S01]  /*6ce0*/  MOV R77, R22 ;  /* 0x00000016004d7202 */ /* 0x000fe20000000f00 */
[----:B------:R-:W-:Y:S01]  /*6cf0*/  IMAD.MOV.U32 R92, RZ, RZ, R21 ;  /* 0x000000ffff5c7224 */ /* 0x000fe200078e0015 */
[----:B------:R-:W-:Y:S02]  /*6d00*/  MOV R76, R23 ;  /* 0x00000017004c7202 */ /* 0x000fe40000000f00 */
[----:B------:R-:W-:-:S03]  /*6d10*/  MOV R87, R20 ;  /* 0x0000001400577202 */ /* 0x000fc60000000f00 */
[----:B------:R-:W-:Y:S01]  /*6d20*/  HMMA.16816.F32.BF16 R12, R4, R34, R12 ;  /* 0x00000022040c723c */ /* 0x000fe2000004180c */
[----:B------:R-:W-:Y:S07]  /*6d30*/  LDSM.16.MT88.4 R32, [R245+0x3800] ;  /* 0x00380000f520783b */ /* 0x000fee0000004200 */
[C---:B------:R-:W-:Y:S08]  /*6d40*/  HMMA.16816.F32.BF16 R28, R8.reuse, R58, RZ ;  /* 0x0000003a081c723c */ /* 0x040ff000000418ff */
[----:B---3--:R-:W-:Y:S01]  /*6d50*/  HMMA.16816.F32.BF16 R24, R8, R44, RZ ;  /* 0x0000002c0818723c */ /* 0x008fe200000418ff */
[----:B------:R-:W-:Y:S01]  /*6d60*/  MOV R135, R16 ;  /* 0x0000001000877202 */ /* 0x000fe20000000f00 */
[----:B------:R-:W-:Y:S01]  /*6d70*/  IMAD.MOV.U32 R132, RZ, RZ, R17 ;  /* 0x000000ffff847224 */ /* 0x000fe200078e0011 */
[----:B------:R-:W-:-:S02]  /*6d80*/  MOV R131, R18 ;  /* 0x0000001200837202 */ /* 0x000fc40000000f00 */
[----:B------:R-:W-:-:S03]  /*6d90*/  MOV R130, R19 ;  /* 0x0000001300827202 */ /* 0x000fc60000000f00 */
[----:B------:R-:W-:Y:S01]  /*6da0*/  HMMA.16816.F32.BF16 R20, R8, R46, RZ ;  /* 0x0000002e0814723c */ /* 0x000fe200000418ff */
[----:B------:R-:W2:Y:S01]  /*6db0*/  LDSM.16.MT88.4 R44, [R245+0x3000] ;  /* 0x00300000f52c783b */ /* 0x000ea20000004200 */
[----:B------:R-:W-:Y:S01]  /*6dc0*/  MOV R86, R13 ;  /* 0x0000000d00567202 */ /* 0x000fe20000000f00 */
[----:B------:R-:W-:Y:S01]  /*6dd0*/  IMAD.MOV.U32 R85, RZ, RZ, R14 ;  /* 0x000000ffff557224 */ /* 0x000fe200078e000e */
[----:B------:R-:W-:Y:S02]  /*6de0*/  MOV R84, R15 ;  /* 0x0000000f00547202 */ /* 0x000fe40000000f00 */
[----:B------:R-:W-:Y:S02]  /*6df0*/  MOV R3, R12 ;  /* 0x0000000c00037202 */ /* 0x000fe40000000f00 */
[----:B------:R-:W-:Y:S01]  /*6e00*/  HMMA.16816.F32.BF16 R56, R4, R64, R40 ;  /* 0x000000400438723c */ /* 0x000fe20000041828 */
[----:B------:R-:W3:Y:S07]  /*6e10*/  LDSM.16.MT88.4 R40, [R243+0x3800] ;  /* 0x00380000f328783b */ /* 0x000eee0000004200 */
[C---:B------:R-:W-:Y:S08]  /*6e20*/  HMMA.16816.F32.BF16 R16, R8.reuse, R52, RZ ;  /* 0x000000340810723c */ /* 0x040ff000000418ff */
[----:B------:R-:W-:Y:S01]  /*6e30*/  HMMA.16816.F32.BF16 R12, R8, R54, RZ ;  /* 0x00000036080c723c */ /* 0x000fe200000418ff */
[----:B------:R-:W2:Y:S07]  /*6e40*/  LDSM.16.MT88.4 R52, [R244+0x3000] ;  /* 0x00300000f434783b */ /* 0x000eae0000004200 */
[C---:B------:R-:W-:Y:S08]  /*6e50*/  HMMA.16816.F32.BF16 R180, R4.reuse, R66, R28 ;  /* 0x0000004204b4723c */ /* 0x040ff0000004181c */
[----:B----4-:R-:W-:Y:S08]  /*6e60*/  HMMA.16816.F32.BF16 R64, R4, R60, R24 ;  /* 0x0000003c0440723c */ /* 0x010ff00000041818 */
[C---:B-1----:R-:W-:Y:S08]  /*6e70*/  HMMA.16816.F32.BF16 R28, R8.reuse, R36, RZ ;  /* 0x00000024081c723c */ /* 0x042ff000000418ff */
[----:B------:R-:W-:Y:S01]  /*6e80*/  HMMA.16816.F32.BF16 R24, R8, R38, RZ ;  /* 0x000000260818723c */ /* 0x000fe200000418ff */
[----:B------:R-:W1:Y:S07]  /*6e90*/  LDSM.16.MT88.4 R36, [R246+0x3000] ;  /* 0x00300000f624783b */ /* 0x000e6e0000004200 */
[C---:B------:R-:W-:Y:S08]  /*6ea0*/  HMMA.16816.F32.BF16 R176, R4.reuse, R62, R20 ;  /* 0x0000003e04b0723c */ /* 0x040ff00000041814 */
[C---:B-----5:R-:W-:Y:S08]  /*6eb0*/  HMMA.16816.F32.BF16 R60, R4.reuse, R48, R16 ;  /* 0x00000030043c723c */ /* 0x060ff00000041810 */
[----:B------:R-:W-:Y:S01]  /*6ec0*/  HMMA.16816.F32.BF16 R172, R4, R50, R12 ;  /* 0x0000003204ac723c */ /* 0x000fe2000004180c */
[----:B------:R-:W4:Y:S07]  /*6ed0*/  LDSM.16.MT88.4 R48, [R244+0x3800] ;  /* 0x00380000f430783b */ /* 0x000f2e0000004200 */
[----:B--2---:R-:W-:Y:S07]  /*6ee0*/  HMMA.16816.F32.BF16 R16, R8, R46, RZ ;  /* 0x0000002e0810723c */ /* 0x004fee00000418ff */
[----:B------:R-:W-:Y:S01]  /*6ef0*/  IMAD.MOV.U32 R46, RZ, RZ, R85 ;  /* 0x000000ffff2e7224 */ /* 0x000fe200078e0055 */
[----:B---3--:R-:W-:Y:S01]  /*6f00*/  HMMA.16816.F32.BF16 R88, R4, R42, R24 ;  /* 0x0000002a0458723c */ /* 0x008fe20000041818 */
[----:B------:R-:W2:Y:S01]  /*6f10*/  LDSM.16.MT88.4 R24, [R246+0x3800] ;  /* 0x00380000f618783b */ /* 0x000ea20000004200 */
[----:B------:R-:W-:-:S05]  /*6f20*/  MOV R47, R84 ;  /* 0x00000054002f7202 */ /* 0x000fca0000000f00 */
[----:B------:R-:W-:Y:S01]  /*6f30*/  MOV R42, R77 ;  /* 0x0000004d002a7202 */ /* 0x000fe20000000f00 */
[----:B------:R-:W-:Y:S01]  /*6f40*/  HMMA.16816.F32.BF16 R20, R8, R44, RZ ;  /* 0x0000002c0814723c */ /* 0x000fe200000418ff */
[----:B------:R-:W-:-:S06]  /*6f50*/  IMAD.MOV.U32 R43, RZ, RZ, R76 ;  /* 0x000000ffff2b7224 */ /* 0x000fcc00078e004c */
[----:B------:R-:W-:Y:S01]  /*6f60*/  MOV R45, R86 ;  /* 0x00000056002d7202 */ /* 0x000fe20000000f00 */
[----:B------:R-:W-:Y:S01]  /*6f70*/  HMMA.16816.F32.BF16 R12, R8, R52, RZ ;  /* 0x00000034080c723c */ /* 0x000fe200000418ff */
[----:B------:R-:W-:Y:S01]  /*6f80*/  MOV R44, R3 ;  /* 0x00000003002c7202 */ /* 0x000fe20000000f00 */
[----:B------:R-:W-:-:S04]  /*6f90*/  FADD.FTZ R3, R101, R100 ;  /* 0x0000006465037221 */ /* 0x000fc80000010000 */
[----:B------:R-:W-:Y:S01]  /*6fa0*/  FADD.FTZ R3, R116, R3 ;  /* 0x0000000374037221 */ /* 0x000fe20000010000 */
[----:B------:R-:W-:Y:S01]  /*6fb0*/  MOV R52, R81 ;  /* 0x0000005100347202 */ /* 0x000fe20000000f00 */
[----:B------:R-:W-:Y:S01]  /*6fc0*/  IMAD.MOV.U32 R53, RZ, RZ, R80 ;  /* 0x000000ffff357224 */ /* 0x000fe200078e0050 */
[----:B------:R-:W-:Y:S01]  /*6fd0*/  HMMA.16816.F32.BF16 R96, R4, R34, R16 ;  /* 0x000000220460723c */ /* 0x000fe20000041810 */
[----:B------:R-:W-:-:S06]  /*6fe0*/  FADD.FTZ R3, R111, R3 ;  /* 0x000000036f037221 */ /* 0x000fcc0000010000 */
[----:B------:R-:W-:Y:S01]  /*6ff0*/  MOV R34, R157 ;  /* 0x0000009d00227202 */ /* 0x000fe20000000f00 */
[----:B------:R-:W-:Y:S01]  /*7000*/  HMMA.16816.F32.BF16 R80, R4, R40, R28 ;  /* 0x000000280450723c */ /* 0x000fe2000004181c */
[----:B------:R-:W3:Y:S01]  /*7010*/  LDSM.16.MT88.4 R28, [R243+0x4800] ;  /* 0x00480000f31c783b */ /* 0x000ee20000004200 */
[----:B------:R-:W-:-:S05]  /*7020*/  IMAD.MOV.U32 R35, RZ, RZ, R156 ;  /* 0x000000ffff237224 */ /* 0x000fca00078e009c */
[----:B------:R-:W-:Y:S01]  /*7030*/  MOV R41, R79 ;  /* 0x0000004f00297202 */ /* 0x000fe20000000f00 */
[----:B-1----:R-:W-:Y:S01]  /*7040*/  HMMA.16816.F32.BF16 R16, R8, R36, RZ ;  /* 0x000000240810723c */ /* 0x002fe200000418ff */
[----:B------:R-:W-:-:S07]  /*7050*/  MOV R40, R78 ;  /* 0x0000004e00287202 */ /* 0x000fce0000000f00 */
[----:B------:R-:W-:Y:S07]  /*7060*/  HMMA.16816.F32.BF16 R76, R4, R32, R20 ;  /* 0x00000020044c723c */ /* 0x000fee0000041814 */
[----:B------:R-:W-:Y:S01]  /*7070*/  MOV R32, R87 ;  /* 0x0000005700207202 */ /* 0x000fe20000000f00 */
[----:B------:R-:W-:Y:S01]  /*7080*/  HMMA.16816.F32.BF16 R20, R8, R54, RZ ;  /* 0x000000360814723c */ /* 0x000fe200000418ff */
[----:B------:R-:W-:Y:S02]  /*7090*/  MOV R33, R92 ;  /* 0x0000005c00217202 */ /* 0x000fe40000000f00 */
[----:B------:R-:W-:-:S02]  /*70a0*/  MOV R36, R32 ;  /* 0x0000002000247202 */ /* 0x000fc40000000f00 */
[----:B------:R-:W-:Y:S01]  /*70b0*/  MOV R32, R159 ;  /* 0x0000009f00207202 */ /* 0x000fe20000000f00 */
[----:B------:R-:W-:Y:S01]  /*70c0*/  IMAD.MOV.U32 R37, RZ, RZ, R33 ;  /* 0x000000ffff257224 */ /* 0x000fe200078e0021 */
[----:B------:R-:W-:Y:S01]  /*70d0*/  MOV R54, R131 ;  /* 0x0000008300367202 */ /* 0x000fe20000000f00 */
[----:B----4-:R-:W-:Y:S01]  /*70e0*/  HMMA.16816.F32.BF16 R84, R4, R48, R12 ;  /* 0x000000300454723c */ /* 0x010fe2000004180c */
[----:B------:R-:W-:Y:S01]  /*70f0*/  IMAD.MOV.U32 R55, RZ, RZ, R130 ;  /* 0x000000ffff377224 */ /* 0x000fe200078e0082 */
[----:B------:R-:W-:Y:S02]  /*7100*/  MOV R33, R158 ;  /* 0x0000009e00217202 */ /* 0x000fe40000000f00 */
[----:B------:R-:W-:Y:S03]  /*7110*/  LDSM.16.MT88.4 R156, [R243+0x1000] ;  /* 0x00100000f39c783b */ /* 0x000fe60000004200 */
[----:B------:R-:W-:Y:S01]  /*7120*/  MOV R48, R151 ;  /* 0x0000009700307202 */ /* 0x000fe20000000f00 */
[----:B------:R-:W-:Y:S01]  /*7130*/  HMMA.16816.F32.BF16 R12, R8, R38, RZ ;  /* 0x00000026080c723c */ /* 0x000fe200000418ff */
[----:B------:R-:W-:-:S06]  /*7140*/  MOV R49, R150 ;  /* 0x0000009600317202 */ /* 0x000fcc0000000f00 */
[----:B------:R-:W-:Y:S01]  /*7150*/  MOV R38, R42 ;  /* 0x0000002a00267202 */ /* 0x000fe20000000f00 */
        /* <DEDUP_REMOVED lines=8> */
[----:B------:R-:W2:Y:S01]  /*71e0*/  LDSM.16.MT88.4 R20, [R245+0x4800] ;  /* 0x00480000f514783b */ /* 0x000ea20000004200 */
[----:B------:R-:W-:-:S05]  /*71f0*/  MOV R53, R132 ;  /* 0x0000008400357202 */ /* 0x000fca0000000f00 */
[----:B------:R-:W-:Y:S01]  /*7200*/  MOV R50, R149 ;  /* 0x0000009500327202 */ /* 0x000fe20000000f00 */
[----:B------:R-:W-:Y:S01]  /*7210*/  HMMA.16816.F32.BF16 R112, R4, R26, R12 ;  /* 0x0000001a0470723c */ /* 0x000fe2000004180c */
[----:B------:R-:W-:Y:S02]  /*7220*/  IMAD.MOV.U32 R51, RZ, RZ, R148 ;  /* 0x000000ffff337224 */ /* 0x000fe400078e0094 */
[----:B------:R-:W-:Y:S04]  /*7230*/  LDSM.16.MT88.4 R148, [R245+0x1000] ;  /* 0x00100000f594783b */ /* 0x000fe80000004200 */
[--C-:B------:R-:W-:Y:S01]  /*7240*/  FFMA.FTZ R27, R74, c[0x0][0x2d0], -R2.reuse ;  /* 0x0000b4004a1b7a23 */ /* 0x100fe20000010802 */
[----:B---3--:R-:W-:Y:S01]  /*7250*/  HMMA.16816.F32.BF16 R12, R8, R28, RZ ;  /* 0x0000001c080c723c */ /* 0x008fe200000418ff */
[----:B------:R-:W-:-:S06]  /*7260*/  FFMA.FTZ R26, R73, c[0x0][0x2d0], -R2 ;  /* 0x0000b400491a7a23 */ /* 0x000fcc0000010802 */
[----:B------:R-:W-:Y:S02]  /*7270*/  FFMA.FTZ R28, R75, c[0x0][0x2d0], -R2 ;  /* 0x0000b4004b1c7a23 */ /* 0x000fe40000010802 */
[----:B------:R-:W-:Y:S11]  /*7280*/  FFMA.FTZ R29, R70, c[0x0][0x2d0], -R0 ;  /* 0x0000b400461d7a23 */ /* 0x000ff60000010800 */
[----:B------:R-:W-:Y:S04]  /*7290*/  @!UPT UIADD3 URZ, URZ, URZ, URZ ;  /* 0x0000003f3f3ff290 */ /* 0x000fe8000fffe03f */
[----:B-1----:R-:W-:Y:S07]  /*72a0*/  HMMA.16816.F32.BF16 R100, R4, R16, R12 ;  /* 0x000000100464723c */ /* 0x002fee000004180c */
[----:B------:R-:W-:Y:S01]  /*72b0*/  FADD.FTZ R16, R109, R108 ;  /* 0x0000006c6d107221 */ /* 0x000fe20000010000 */
[----:B------:R-:W-:Y:S03]  /*72c0*/  HMMA.16816.F32.BF16 R12, R8, R30, RZ ;  /* 0x0000001e080c723c */ /* 0x000fe600000418ff */
[----:B------:R-:W-:-:S04]  /*72d0*/  FADD.FTZ R24, R110, R16 ;  /* 0x000000106e187221 */ /* 0x000fc80000010000 */
[----:B------:R-:W-:Y:S02]  /*72e0*/  FADD.FTZ R3, R118, R24 ;  /* 0x0000001876037221 */ /* 0x000fe40000010000 */
[----:B------:R-:W-:Y:S02]  /*72f0*/  FFMA.FTZ R24, R72, c[0x0][0x2d0], -R2 ;  /* 0x0000b40048187a23 */ /* 0x000fe40000010802 */
        /* <DEDUP_REMOVED lines=47> */
[C---:B------:R-:W-:Y:S08]  /*75f0*/  HMMA.16816.F32.BF16 R160, R128.reuse, R156, R160 ;  /* 0x0000009c80a0723c */ /* 0x040ff000000418a0 */
[----:B------:R-:W-:Y:S01]  /*7600*/  HMMA.16816.F32.BF16 R148, R128, R150, R32 ;  /* 0x000000968094723c */ /* 0x000fe20000041820 */
[----:B------:R-:W3:Y:S01]  /*7610*/  LDSM.16.MT88.4 R32, [R246+0x1000] ;  /* 0x00100000f620783b */ /* 0x000ee20000004200 */
[----:B--2---:R-:W-:-:S06]  /*7620*/  FADD.FTZ R0, R22, R2 ;  /* 0x0000000216007221 */ /* 0x004fcc0000010000 */
        /* <DEDUP_REMOVED lines=9> */
[C---:B------:R-:W-:Y:S01]  /*76c0*/  HMMA.16816.F32.BF16 R68, R128.reuse, R72, R80 ;  /* 0x000000488044723c */ /* 0x040fe20000041850 */
[----:B------:R-:W-:Y:S07]  /*76d0*/  LDSM.16.MT88.4 R80, [R245+0x4000] ;  /* 0x00400000f550783b */ /* 0x000fee0000004200 */
[C---:B---3--:R-:W-:Y:S01]  /*76e0*/  HMMA.16816.F32.BF16 R28, R128.reuse, R32, R40 ;  /* 0x00000020801c723c */ /* 0x048fe20000041828 */
[----:B------:R-:W3:Y:S04]  /*76f0*/  LDSM.16.MT88.4 R40, [R243+0x2800] ;  /* 0x00280000f328783b */ /* 0x000ee80000004200 */
[----:B-1----:R-:W5:Y:S03]  /*7700*/  LDL R0, [R1+0xac] ;  /* 0x0000ac0001007983 */ /* 0x002f660000100800 */
[----:B--2---:R-:W-:Y:S08]  /*7710*/  HMMA.16816.F32.BF16 R144, R128, R140, R144 ;  /* 0x0000008c8090723c */ /* 0x004ff00000041890 */
[----:B----4-:R-:W-:Y:S01]  /*7720*/  HMMA.16816.F32.BF16 R16, R4, R8, R16 ;  /* 0x000000080410723c */ /* 0x010fe20000041810 */
[----:B------:R-:W2:Y:S04]  /*7730*/  LDL.LU R8, [R1+0x58] ;  /* 0x0000580001087983 */ /* 0x000ea80000300800 */
[----:B------:R-:W4:Y:S03]  /*7740*/  LDL.LU R3, [R1+0x38] ;  /* 0x0000380001037983 */ /* 0x000f260000300800 */
[C---:B------:R-:W-:Y:S01]  /*7750*/  HMMA.16816.F32.BF16 R72, R128.reuse, R74, R88 ;  /* 0x0000004a8048723c */ /* 0x040fe20000041858 */
[----:B------:R-:W1:Y:S07]  /*7760*/  LDSM.16.MT88.4 R88, [R244+0x4000] ;  /* 0x00400000f458783b */ /* 0x000e6e0000004200 */
[C---:B------:R-:W-:Y:S01]  /*7770*/  HMMA.16816.F32.BF16 R140, R128.reuse, R142, R48 ;  /* 0x0000008e808c723c */ /* 0x040fe20000041830 */
[----:B------:R-:W1:Y:S07]  /*7780*/  LDSM.16.MT88.4 R48, [R245+0x2800] ;  /* 0x00280000f530783b */ /* 0x000e6e0000004200 */
[C---:B------:R-:W-:Y:S08]  /*7790*/  HMMA.16816.F32.BF16 R32, R128.reuse, R34, R36 ;  /* 0x000000228020723c */ /* 0x040ff00000041824 */
[C---:B---3--:R-:W-:Y:S08]  /*77a0*/  HMMA.16816.F32.BF16 R36, R128.reuse, R40, R52 ;  /* 0x000000288024723c */ /* 0x048ff00000041834 */
[C---:B------:R-:W-:Y:S08]  /*77b0*/  HMMA.16816.F32.BF16 R76, R128.reuse, R80, R76 ;  /* 0x00000050804c723c */ /* 0x040ff0000004184c */
[C---:B------:R-:W-:Y:S08]  /*77c0*/  HMMA.16816.F32.BF16 R40, R128.reuse, R42, R44 ;  /* 0x0000002a8028723c */ /* 0x040ff0000004182c */
[C---:B-1----:R-:W-:Y:S08]  /*77d0*/  HMMA.16816.F32.BF16 R84, R128.reuse, R88, R84 ;  /* 0x000000588054723c */ /* 0x042ff00000041854 */
[C---:B------:R-:W-:Y:S01]  /*77e0*/  HMMA.16816.F32.BF16 R88, R128.reuse, R90, R104 ;  /* 0x0000005a8058723c */ /* 0x040fe20000041868 */
[----:B------:R-:W1:Y:S07]  /*77f0*/  LDSM.16.MT88.4 R104, [R243+0x5800] ;  /* 0x00580000f368783b */ /* 0x000e6e0000004200 */
[C---:B------:R-:W-:Y:S01]  /*7800*/  HMMA.16816.F32.BF16 R80, R128.reuse, R82, R96 ;  /* 0x000000528050723c */ /* 0x040fe20000041860 */
[----:B------:R-:W3:Y:S07]  /*7810*/  LDSM.16.MT88.4 R96, [R246+0x4000] ;  /* 0x00400000f660783b */ /* 0x000eee0000004200 */
[----:B------:R-:W-:Y:S01]  /*7820*/  HMMA.16816.F32.BF16 R44, R128, R48, R56 ;  /* 0x00000030802c723c */ /* 0x000fe20000041838 */
[----:B------:R-:W3:Y:S07]  /*7830*/  LDSM.16.MT88.4 R56, [R244+0x2800] ;  /* 0x00280000f438783b */ /* 0x000eee0000004200 */
[----:B------:R-:W-:Y:S01]  /*7840*/  HMMA.16816.F32.BF16 R12, R4, R10, R12 ;  /* 0x0000000a040c723c */ /* 0x000fe2000004180c */
[----:B------:R-:W-:Y:S07]  /*7850*/  LDSM.16.MT88.4 R4, [R246+0x5800] ;  /* 0x00580000f604783b */ /* 0x000fee0000004200 */
[C---:B-1----:R-:W-:Y:S08]  /*7860*/  HMMA.16816.F32.BF16 R100, R128.reuse, R104, R100 ;  /* 0x000000688064723c */ /* 0x042ff00000041864 */
[C---:B------:R-:W-:Y:S01]  /*7870*/  HMMA.16816.F32.BF16 R104, R128.reuse, R106, R120 ;  /* 0x0000006a8068723c */ /* 0x040fe20000041878 */
[----:B------:R-:W1:Y:S07]  /*7880*/  LDSM.16.MT88.4 R120, [R244+0x5800] ;  /* 0x00580000f478783b */ /* 0x000e6e0000004200 */
[C---:B---3--:R-:W-:Y:S08]  /*7890*/  HMMA.16816.F32.BF16 R92, R128.reuse, R96, R92 ;  /* 0x00000060805c723c */ /* 0x048ff0000004185c */
[C---:B------:R-:W-:Y:S01]  /*78a0*/  HMMA.16816.F32.BF16 R52, R128.reuse, R56, R64 ;  /* 0x000000388034723c */ /* 0x040fe20000041840 */
[----:B------:R-:W3:Y:S07]  /*78b0*/  LDSM.16.MT88.4 R64, [R246+0x2800] ;  /* 0x00280000f640783b */ /* 0x000eee0000004200 */
        /* <DEDUP_REMOVED lines=8> */
[C---:B---3--:R-:W-:Y:S08]  /*7940*/  HMMA.16816.F32.BF16 R60, R128.reuse, R64, R60 ;  /* 0x00000040803c723c */ /* 0x048ff0000004183c */
[C---:B------:R-:W-:Y:S08]  /*7950*/  HMMA.16816.F32.BF16 R108, R128.reuse, R112, R108 ;  /* 0x00000070806c723c */ /* 0x040ff0000004186c */
[C---:B------:R-:W-:Y:S08]  /*7960*/  HMMA.16816.F32.BF16 R48, R128.reuse, R50, R180 ;  /* 0x000000328030723c */ /* 0x040ff000000418b4 */
        /* <DEDUP_REMOVED lines=9> */
[----:B--2---:R-:W-:-:S04]  /*7a00*/  IADD3 R0, R8, R0, RZ ;  /* 0x0000000008007210 */ /* 0x004fc80007ffe0ff */
        /* <DEDUP_REMOVED lines=13> */
.L_x_3760:
[----:B------:R-:W-:-:S04]  /*7ae0*/  MOV R0, 0x1 ;  /* 0x0000000100007802 */ /* 0x000fc80000000f00 */
[----:B------:R-:W-:-:S13]  /*7af0*/  ISETP.NE.AND P0, PT, R0, c[0x0][0x32c], PT ;  /* 0x0000cb0000007a0c */ /* 0x000fda0003f05270 */
[----:B------:R-:W-:-:S05]  /*7b00*/  @P0 IMAD.HI.U32 R0, R2, c[0x0][0x330], RZ ;  /* 0x0000cc0002000a27 */ /* 0x000fca00078e00ff */
[----:B------:R-:W-:Y:S02]  /*7b10*/  @P0 SHF.R.U32.HI R2, RZ, c[0x0][0x334], R0 ;  /* 0x0000cd00ff020a19 */ /* 0x000fe40000011600 */
.L_x_3761:
[----:B------:R-:W-:Y:S05]  /*7b20*/  BSYNC B0 ;  /* 0x0000000000007941 */ /* 0x000fea0003800000 */
.L_x_3759:
[----:B------:R-:W-:-:S05]  /*7b30*/  MOV R0, c[0x0][0x32c] ;  /* 0x0000cb0000007a02 */ /* 0x000fca0000000f00 */
[----:B------:R-:W-:-:S05]  /*7b40*/  IMAD R2, R2, R0, c[0x0][0x32c] ;  /* 0x0000cb0002027624 */ /* 0x000fca00078e0200 */
[----:B------:R-:W-:-:S04]  /*7b50*/  IMNMX R3, R3, R2, PT ;  /* 0x0000000203037217 */ /* 0x000fc80003800200 */
.L_x_3758:
        /* <DEDUP_REMOVED lines=12> */
.L_x_3785:
        /* <DEDUP_REMOVED lines=36> */
.L_x_3902:
[----:B------:R-:W-:-:S05]  /*7e60*/  BRA.DIV ~URZ, `(.L_x_3766) ;  /* 0x00011b127f007947 */ /* 0x000fca000b800000 */
[----:B------:R4:W2:Y:S02]  /*7e70*/  SHFL.IDX PT, R0, R12, RZ, 0x181f ;  /* 0x00181fff0c007589 */ /* 0x0008a400000e0000 */
.L_x_3903:
        /* <DEDUP_REMOVED lines=38> */
.L_x_3904:
        /* <DEDUP_REMOVED lines=24> */
.L_x_3764:
[----:B---3--:R-:W-:Y:S05]  /*8260*/  BSYNC B0 ;  /* 0x0000000000007941 */ /* 0x008fea0003800000 */
.L_x_3763:
[----:B------:R-:W0:Y:S01]  /*8270*/  LDGDEPBAR ;  /* 0x00000000000079af */ /* 0x000e220000000000 */
[----:B------:R-:W-:Y:S01]  /*8280*/  WARPSYNC 0xffffffff ;  /* 0xffffffff00007948 */ /* 0x000fe20003800000 */
[C---:B--2-4-:R-:W-:Y:S01]  /*8290*/  HMMA.16816.F32.BF16 R4, R164.reuse, R8, RZ ;  /* 0x00000008a404723c */ /* 0x054fe200000418ff */
[----:B------:R-:W-:Y:S03]  /*82a0*/  BSSY B0, `(.L_x_3768) ;  /* 0x0000110000007945 */ /* 0x000fe60003800000 */
[----:B------:R-:W2:Y:S04]  /*82b0*/  LDL R2, [R1+0x38] ;  /* 0x0000380001027983 */ /* 0x000ea80000100800 */
[C---:B------:R-:W-:Y:S02]  /*82c0*/  HMMA.16816.F32.BF16 R8, R164.reuse, R10, RZ ;  /* 0x0000000aa408723c */ /* 0x040fe400000418ff */
[----:B------:R-:W3:Y:S06]  /*82d0*/  LDL R0, [R1] ;  /* 0x0000000001007983 */ /* 0x000eec0000100800 */
[C---:B-1----:R-:W-:Y:S01]  /*82e0*/  HMMA.16816.F32.BF16 R12, R164.reuse, R16, RZ ;  /* 0x00000010a40c723c */ /* 0x042fe200000418ff */
[----:B------:R-:W4:Y:S06]  /*82f0*/  LDL R132, [R1+0x4] ;  /* 0x0000040001847983 */ /* 0x000f2c0000100800 */
[----:B------:R-:W5:Y:S01]  /*8300*/  LDL R3, [R1+0x8] ;  /* 0x0000080001037983 */ /* 0x000f620000100800 */
        /* <DEDUP_REMOVED lines=35> */
[----:B------:R-:W1:Y:S07]  /*8540*/  LDSM.16.M88.4 R176, [R248] ;  /* 0x00000000f8b0783b */ /* 0x000e6e0000000200 */
[C---:B------:R-:W-:Y:S08]  /*8550*/  HMMA.16816.F32.BF16 R20, R192.reuse, R180, R20 ;  /* 0x000000b4c014723c */ /* 0x040ff00000041814 */
[----:B------:R-:W-:Y:S01]  /*8560*/  HMMA.16816.F32.BF16 R24, R192, R182, R24 ;  /* 0x000000b6c018723c */ /* 0x000fe20000041818 */
[----:B------:R-:W1:Y:S07]  /*8570*/  LDSM.16.M88.4 R180, [R249] ;  /* 0x00000000f9b4783b */ /* 0x000e6e0000000200 */
[C---:B-1----:R-:W-:Y:S08]  /*8580*/  HMMA.16816.F32.BF16 R4, R196.reuse, R172, R4 ;  /* 0x000000acc404723c */ /* 0x042ff00000041804 */
[C---:B------:R-:W-:Y:S01]  /*8590*/  HMMA.16816.F32.BF16 R8, R196.reuse, R174, R8 ;  /* 0x000000aec408723c */ /* 0x040fe20000041808 */
[----:B------:R-:W1:Y:S07]  /*85a0*/  LDSM.16.M88.4 R172, [R242+0x1800] ;  /* 0x00180000f2ac783b */ /* 0x000e6e0000000200 */
        /* <DEDUP_REMOVED lines=26> */
[----:B------:R1:W4:Y:S07]  /*8750*/  LDSM.16.M88.4 R172, [R0] ;  /* 0x0000000000ac783b */ /* 0x00032e0000000200 */
[C---:B--2---:R-:W-:Y:S08]  /*8760*/  HMMA.16816.F32.BF16 R12, R208.reuse, R176, R12 ;  /* 0x000000b0d00c723c */ /* 0x044ff0000004180c */
[C---:B------:R-:W-:Y:S01]  /*8770*/  HMMA.16816.F32.BF16 R16, R208.reuse, R178, R16 ;  /* 0x000000b2d010723c */ /* 0x040fe20000041810 */
[----:B------:R-:W2:Y:S07]  /*8780*/  LDSM.16.M88.4 R176, [R251] ;  /* 0x00000000fbb0783b */ /* 0x000eae0000000200 */
[C---:B---3--:R-:W-:Y:S01]  /*8790*/  HMMA.16816.F32.BF16 R20, R208.reuse, R180, R20 ;  /* 0x000000b4d014723c */ /* 0x048fe20000041814 */
[----:B-1----:R-:W3:Y:S07]  /*87a0*/  LDL R0, [R1+0xc] ;  /* 0x00000c0001007983 */ /* 0x002eee0000100800 */
[----:B------:R-:W-:Y:S01]  /*87b0*/  HMMA.16816.F32.BF16 R24, R208, R182, R24 ;  /* 0x000000b6d018723c */ /* 0x000fe20000041818 */
[----:B------:R-:W1:Y:S07]  /*87c0*/  LDSM.16.M88.4 R180, [R252] ;  /* 0x00000000fcb4783b */ /* 0x000e6e0000000200 */
        /* <DEDUP_REMOVED lines=25> */
[----:B------:R-:W-:Y:S08]  /*8960*/  HMMA.16816.F32.BF16 R24, R220, R182, R24 ;  /* 0x000000b6dc18723c */ /* 0x000ff00000041818 */
[C---:B----4-:R-:W-:Y:S08]  /*8970*/  HMMA.16816.F32.BF16 R4, R224.reuse, R172, R4 ;  /* 0x000000ace004723c */ /* 0x050ff00000041804 */
[C---:B------:R-:W-:Y:S01]  /*8980*/  HMMA.16816.F32.BF16 R8, R224.reuse, R174, R8 ;  /* 0x000000aee008723c */ /* 0x040fe20000041808 */
[----:B------:R-:W1:Y:S07]  /*8990*/  LDSM.16.M88.4 R172, [R240+0x5800] ;  /* 0x00580000f0ac783b */ /* 0x000e6e0000000200 */
[C---:B--2---:R-:W-:Y:S08]  /*89a0*/  HMMA.16816.F32.BF16 R12, R224.reuse, R176, R12 ;  /* 0x000000b0e00c723c */ /* 0x044ff0000004180c */
[C---:B------:R-:W-:Y:S01]  /*89b0*/  HMMA.16816.F32.BF16 R16, R224.reuse, R178, R16 ;  /* 0x000000b2e010723c */ /* 0x040fe20000041810 */
[----:B-----5:R-:W-:Y:S07]  /*89c0*/  LDSM.16.M88.4 R176, [R3] ;  /* 0x0000000003b0783b */ /* 0x020fee0000000200 */
[C---:B-1----:R-:W-:Y:S08]  /*89d0*/  HMMA.16816.F32.BF16 R20, R224.reuse, R172, R20 ;  /* 0x000000ace014723c */ /* 0x042ff00000041814 */
[----:B------:R-:W-:Y:S01]  /*89e0*/  HMMA.16816.F32.BF16 R24, R224, R174, R24 ;  /* 0x000000aee018723c */ /* 0x000fe20000041818 */
[----:B------:R-:W-:Y:S06]  /*89f0*/  LDSM.16.M88.4 R172, [R132] ;  /* 0x0000000084ac783b */ /* 0x000fec0000000200 */
[----:B---3--:R1:W2:Y:S06]  /*8a00*/  LDSM.16.M88.4 R180, [R0] ;  /* 0x0000000000b4783b */ /* 0x0082ac0000000200 */
[----:B-1----:R-:W3:Y:S01]  /*8a10*/  LDL R0, [R1+0x70] ;  /* 0x0000700001007983 */ /* 0x002ee20000100800 */
        /* <DEDUP_REMOVED lines=25> */
[----:B------:R-:W-:Y:S03]  /*8bb0*/  HMMA.16816.F32.BF16 R24, R236, R182, R24 ;  /* 0x000000b6ec18723c */ /* 0x000fe60000041818 */
[----:B---3--:R-:W-:Y:S11]  /*8bc0*/  ISETP.GT.AND P0, PT, R2, R0, PT ;  /* 0x000000000200720c */ /* 0x008ff60003f04270 */
[----:B------:R-:W-:Y:S02]  /*8bd0*/  @!UPT UIADD3 URZ, URZ, URZ, URZ ;  /* 0x0000003f3f3ff290 */ /* 0x000fe4000fffe03f */
        /* <DEDUP_REMOVED lines=12> */
[----:B------:R-:W-:Y:S05]  /*8ca0*/  IADD3 R2, R2, -0x30, R0 ;  /* 0xffffffd002027810 */ /* 0x000fea0007ffe000 */
[----:B------:R-:W-:Y:S04]  /*8cb0*/  @P2 IMAD.HI.U32 R3, R2, c[0x0][0x2bc], RZ ;  /* 0x0000af0002032a27 */ /* 0x000fe800078e00ff */
[----:B------:R-:W-:Y:S01]  /*8cc0*/  IMAD.MOV.U32 R0, RZ, RZ, R2 ;  /* 0x000000ffff007224 */ /* 0x000fe200078e0002 */
        /* <DEDUP_REMOVED lines=18> */
[----:B--2---:R-:W-:Y:S01]  /*8df0*/  IMAD R132, R0, c[0x0][0x1f0], RZ ;  /* 0x00007c0000847a24 */ /* 0x004fe200078e02ff */
[----:B------:R-:W-:Y:S03]  /*8e00*/  IADD3 R0, P0, R138, R2, RZ ;  /* 0x000000028a007210 */ /* 0x000fe60007f1e0ff */
[----:B------:R-:W-:Y:S05]  /*8e10*/  IMAD R132, R133, c[0x0][0x1f4], R132 ;  /* 0x00007d0085847a24 */ /* 0x000fea00078e0284 */
[----:B------:R-:W-:Y:S02]  /*8e20*/  IADD3.X R2, R134, R3, R132, P0, !PT ;  /* 0x0000000386027210 */ /* 0x000fe400007fe484 */
[----:B-1----:R-:W-:Y:S04]  /*8e30*/  SHF.R.S32.HI R133, RZ, 0x1f, R137 ;  /* 0x0000001fff857819 */ /* 0x002fe80000011489 */
[----:B------:R-:W-:Y:S02]  /*8e40*/  LEA.HI R133, R133, R137, RZ, 0x3 ;  /* 0x0000008985857211 */ /* 0x000fe400078f18ff */
[C---:B------:R-:W-:Y:S02]  /*8e50*/  LEA R137, P0, R0.reuse, c[0x0][0x1c8], 0x1 ;  /* 0x0000720000897a11 */ /* 0x040fe400078008ff */
[----:B------:R-:W-:Y:S02]  /*8e60*/  SHF.R.S32.HI R133, RZ, 0x3, R133 ;  /* 0x00000003ff857819 */ /* 0x000fe40000011485 */
[----:B------:R-:W-:Y:S02]  /*8e70*/  LEA.HI.X R134, R0, c[0x0][0x1cc], R2, 0x1, P0 ;  /* 0x0000730000867a11 */ /* 0x000fe400000f0c02 */
[----:B------:R-:W-:Y:S04]  /*8e80*/  IADD3 R133, -R133, 0x30, RZ ;  /* 0x0000003085857810 */ /* 0x000fe80007ffe1ff */
[----:B------:R-:W-:Y:S01]  /*8e90*/  ISETP.GE.AND P0, PT, R133, 0x1, PT ;  /* 0x000000018500780c */ /* 0x000fe20003f06270 */
[----:B------:R-:W-:-:S10]  /*8ea0*/  BRA.DIV ~URZ, `(.L_x_3770) ;  /* 0x00010c727f007947 */ /* 0x000fd4000b800000 */
[----:B------:R1:W2:Y:S02]  /*8eb0*/  SHFL.IDX PT, R132, R134, RZ, 0x181f ;  /* 0x00181fff86847589 */ /* 0x0002a400000e0000 */
.L_x_3905:
[----:B------:R-:W-:-:S05]  /*8ec0*/  BRA.DIV ~URZ, `(.L_x_3771) ;  /* 0x00010ce27f007947 */ /* 0x000fca000b800000 */
[----:B------:R3:W4:Y:S02]  /*8ed0*/  SHFL.IDX PT, R0, R137, RZ, 0x181f ;  /* 0x00181fff89007589 */ /* 0x00072400000e0000 */
.L_x_3906:
        /* <DEDUP_REMOVED lines=40> */
.L_x_3907:
        /* <DEDUP_REMOVED lines=36> */
.L_x_3769:
[----:B------:R-:W-:Y:S05]  /*93a0*/  BSYNC B0 ;  /* 0x0000000000007941 */ /* 0x000fea0003800000 */
.L_x_3768:
        /* <DEDUP_REMOVED lines=19> */
.L_x_3908:
        /* <DEDUP_REMOVED lines=21> */
.L_x_3776:
[----:B------:R-:W-:Y:S04]  /*9630*/  MOV R138, 0x1 ;  /* 0x00000001008a7802 */ /* 0x000fe80000000f00 */
[----:B------:R-:W-:Y:S11]  /*9640*/  ISETP.NE.AND P0, PT, R138, c[0x0][0x32c], PT ;  /* 0x0000cb008a007a0c */ /* 0x000ff60003f05270 */
[----:B------:R-:W-:Y:S02]  /*9650*/  @!UPT UIADD3 URZ, URZ, URZ, URZ ;  /* 0x0000003f3f3ff290 */ /* 0x000fe4000fffe03f */
[----:B------:R-:W-:Y:S05]  /*9660*/  @P0 IMAD.HI.U32 R138, R132, c[0x0][0x330], RZ ;  /* 0x0000cc00848a0a27 */ /* 0x000fea00078e00ff */
[----:B------:R-:W-:Y:S02]  /*9670*/  @P0 SHF.R.U32.HI R132, RZ, c[0x0][0x334], R138 ;  /* 0x0000cd00ff840a19 */ /* 0x000fe4000001168a */
.L_x_3777:
[----:B------:R-:W-:Y:S05]  /*9680*/  BSYNC B0 ;  /* 0x0000000000007941 */ /* 0x000fea0003800000 */
.L_x_3775:
[----:B------:R-:W2:Y:S02]  /*9690*/  LDL R138, [R1+0x7c] ;  /* 0x00007c00018a7983 */ /* 0x000ea40000100800 */
[----:B--2---:R-:W-:Y:S04]  /*96a0*/  IMAD.IADD R138, R0, 0x1, -R138 ;  /* 0x00000001008a7824 */ /* 0x004fe800078e0a8a */
[----:B------:R-:W-:Y:S05]  /*96b0*/  IMAD R132, R132, c[0x0][0x32c], R138 ;  /* 0x0000cb0084847a24 */ /* 0x000fea00078e028a */
[----:B------:R-:W-:Y:S02]  /*96c0*/  IMNMX R2, R2, R132, !PT ;  /* 0x0000008402027217 */ /* 0x000fe40007800200 */
[----:B------:R-:W-:Y:S04]  /*96d0*/  IADD3 R132, R132, c[0x0][0x32c], RZ ;  /* 0x0000cb0084847a10 */ /* 0x000fe80007ffe0ff */
[----:B------:R-:W-:Y:S02]  /*96e0*/  IMNMX R3, R3, R132, PT ;  /* 0x0000008403037217 */ /* 0x000fe40003800200 */
.L_x_3774:
        /* <DEDUP_REMOVED lines=33> */
[C---:B------:R-:W-:Y:S04]  /*9900*/  ISETP.LT.OR P0, PT, R3.reuse, 0x11, P0 ;  /* 0x000000110300780c */ /* 0x040fe80000701670 */
        /* <DEDUP_REMOVED lines=30> */
[----:B------:R3:W4:Y:S02]  /*9af0*/  SHFL.IDX PT, R4, R133, 0x1, 0x1c1f ;  /* 0x003c1f0085047f89 */ /* 0x00072400000e0000 */
.L_x_3909:
[----:B----4-:R-:W-:Y:S01]  /*9b00*/  IADD3 R3, R137, R4, RZ ;  /* 0x0000000489037210 */ /* 0x010fe20007ffe0ff */
[----:B------:R-:W-:Y:S05]  /*9b10*/  IMAD.MOV.U32 R2, RZ, RZ, c[0x0][0x32c] ;  /* 0x0000cb00ff027624 */ /* 0x000fea00078e00ff */
[----:B------:R-:W-:Y:S01]  /*9b20*/  ISETP.GE.AND P0, PT, R2, 0x1, PT ;  /* 0x000000010200780c */ /* 0x000fe20003f06270 */
[----:B------:R-:W-:Y:S11]  /*9b30*/  IMAD.IADD R2, R134, 0x1, R4 ;  /* 0x0000000186027824 */ /* 0x000ff600078e0204 */
[----:B------:R-:W-:Y:S01]  /*9b40*/  @!UPT UIADD3 URZ, URZ, URZ, URZ ;  /* 0x0000003f3f3ff290 */ /* 0x000fe2000fffe03f */
[----:B------:R-:W-:-:S05]  /*9b50*/  @!P0 BRA `(.L_x_3779) ;  /* 0x000001b000008947 */ /* 0x000fca0003800000 */
[----:B------:R-:W4:Y:S01]  /*9b60*/  LDL R8, [R1+0x78] ;  /* 0x0000780001087983 */ /* 0x000f220000100800 */
[----:B------:R-:W-:Y:S03]  /*9b70*/  BSSY B0, `(.L_x_3780) ;  /* 0x0000013000007945 */ /* 0x000fe60003800000 */
[----:B------:R-:W4:Y:S02]  /*9b80*/  LDL R5, [R1+0x74] ;  /* 0x0000740001057983 */ /* 0x000f240000100800 */
[----:B----4-:R-:W-:Y:S04]  /*9b90*/  IADD3 R4, -R5, R8, R4 ;  /* 0x0000000805047210 */ /* 0x010fe80007ffe104 */
        /* <DEDUP_REMOVED lines=11> */
.L_x_3781:
[----:B------:R-:W-:Y:S04]  /*9c50*/  MOV R5, 0x1 ;  /* 0x0000000100057802 */ /* 0x000fe80000000f00 */
[----:B------:R-:W-:Y:S11]  /*9c60*/  ISETP.NE.AND P0, PT, R5, c[0x0][0x32c], PT ;  /* 0x0000cb0005007a0c */ /* 0x000ff60003f05270 */
[----:B------:R-:W-:Y:S02]  /*9c70*/  @!UPT UIADD3 URZ, URZ, URZ, URZ ;  /* 0x0000003f3f3ff290 */ /* 0x000fe4000fffe03f */
[----:B------:R-:W-:Y:S05]  /*9c80*/  @P0 IMAD.HI.U32 R5, R4, c[0x0][0x330], RZ ;  /* 0x0000cc0004050a27 */ /* 0x000fea00078e00ff */
[----:B------:R-:W-:Y:S02]  /*9c90*/  @P0 SHF.R.U32.HI R4, RZ, c[0x0][0x334], R5 ;  /* 0x0000cd00ff040a19 */ /* 0x000fe40000011605 */
.L_x_3782:
[----:B------:R-:W-:Y:S05]  /*9ca0*/  BSYNC B0 ;  /* 0x0000000000007941 */ /* 0x000fea0003800000 */
.L_x_3780:
[----:B------:R-:W4:Y:S02]  /*9cb0*/  LDL R5, [R1+0x7c] ;  /* 0x00007c0001057983 */ /* 0x000f240000100800 */
[----:B----4-:R-:W-:Y:S04]  /*9cc0*/  IMAD.IADD R0, R0, 0x1, -R5 ;  /* 0x0000000100007824 */ /* 0x010fe800078e0a05 */
[----:B------:R-:W-:Y:S05]  /*9cd0*/  IMAD R0, R4, c[0x0][0x32c], R0 ;  /* 0x0000cb0004007a24 */ /* 0x000fea00078e0200 */
[----:B------:R-:W-:Y:S02]  /*9ce0*/  IMNMX R2, R2, R0, !PT ;  /* 0x0000000002027217 */ /* 0x000fe40007800200 */
[----:B------:R-:W-:Y:S04]  /*9cf0*/  IADD3 R0, R0, c[0x0][0x32c], RZ ;  /* 0x0000cb0000007a10 */ /* 0x000fe80007ffe0ff */
[----:B------:R-:W-:Y:S02]  /*9d00*/  IMNMX R3, R3, R0, PT ;  /* 0x0000000003037217 */ /* 0x000fe40003800200 */
.L_x_3779:
[----:B------:R-:W-:Y:S01]  /*9d10*/  ISETP.GT.AND P1, PT, R2, 0x28, !P1 ;  /* 0x000000280200780c */ /* 0x000fe20004f24270 */
[----:B------:R-:W4:Y:S03]  /*9d20*/  LDL R0, [R1+0x28] ;  /* 0x0000280001007983 */ /* 0x000f260000100800 */
[C---:B------:R-:W-:Y:S02]  /*9d30*/  ISETP.LT.OR P1, PT, R3.reuse, 0x29, P1 ;  /* 0x000000290300780c */ /* 0x040fe40000f21670 */
[----:B----4-:R-:W-:Y:S04]  /*9d40*/  LOP3.LUT P0, RZ, R0, 0x10, RZ, 0xc0, !PT ;  /* 0x0000001000ff7812 */ /* 0x010fe8000780c0ff */
[----:B------:R-:W-:Y:S04]  /*9d50*/  ISETP.GT.AND P0, PT, R2, RZ, !P0 ;  /* 0x000000ff0200720c */ /* 0x000fe80004704270 */
[C---:B------:R-:W-:Y:S04]  /*9d60*/  ISETP.LT.OR P0, PT, R3.reuse, 0x1, P0 ;  /* 0x000000010300780c */ /* 0x040fe80000701670 */
[----:B------:R-:W-:Y:S02]  /*9d70*/  FSEL R12, R6, -INF , !P0 ;  /* 0xff800000060c7808 */ /* 0x000fe40004000000 */
[----:B------:R-:W-:Y:S02]  /*9d80*/  LOP3.LUT P0, RZ, R0, 0x8, RZ, 0xc0, !PT ;  /* 0x0000000800ff7812 */ /* 0x000fe4000780c0ff */
[----:B------:R-:W-:Y:S02]  /*9d90*/  FSEL R6, R26, -INF , !P1 ;  /* 0xff8000001a067808 */ /* 0x000fe40004800000 */
[----:B------:R-:W-:Y:S04]  /*9da0*/  ISETP.GT.AND P0, PT, R2, 0x1, !P0 ;  /* 0x000000010200780c */ /* 0x000fe80004704270 */
[----:B------:R-:W-:Y:S04]  /*9db0*/  ISETP.LT.OR P0, PT, R3, 0x2, P0 ;  /* 0x000000020300780c */ /* 0x000fe80000701670 */
[----:B------:R-:W-:Y:S02]  /*9dc0*/  FSEL R17, R7, -INF , !P0 ;  /* 0xff80000007117808 */ /* 0x000fe40004000000 */
[----:B------:R-:W-:Y:S04]  /*9dd0*/  LOP3.LUT P0, RZ, R0, 0x4, RZ, 0xc0, !PT ;  /* 0x0000000400ff7812 */ /* 0x000fe8000780c0ff */
[----:B------:R-:W-:Y:S04]  /*9de0*/  ISETP.GT.AND P0, PT, R2, 0x8, !P0 ;  /* 0x000000080200780c */ /* 0x000fe80004704270 */
[C---:B------:R-:W-:Y:S04]  /*9df0*/  ISETP.LT.OR P0, PT, R3.reuse, 0x9, P0 ;  /* 0x000000090300780c */ /* 0x040fe80000701670 */
[----:B------:R-:W-:Y:S02]  /*9e00*/  FSEL R16, R10, -INF , !P0 ;  /* 0xff8000000a107808 */ /* 0x000fe40004000000 */
[----:B------:R-:W-:Y:S04]  /*9e10*/  LOP3.LUT P0, RZ, R0, 0x2, RZ, 0xc0, !PT ;  /* 0x0000000200ff7812 */ /* 0x000fe8000780c0ff */
[----:B------:R-:W-:Y:S04]  /*9e20*/  ISETP.GT.AND P0, PT, R2, 0x9, !P0 ;  /* 0x000000090200780c */ /* 0x000fe80004704270 */
[----:B------:R-:W-:Y:S04]  /*9e30*/  ISETP.LT.OR P0, PT, R3, 0xa, P0 ;  /* 0x0000000a0300780c */ /* 0x000fe80000701670 */
[----:B------:R-:W-:Y:S02]  /*9e40*/  FSEL R13, R11, -INF , !P0 ;  /* 0xff8000000b0d7808 */ /* 0x000fe40004000000 */
[----:B------:R-:W-:Y:S04]  /*9e50*/  LOP3.LUT P0, RZ, R0, 0x1, RZ, 0xc0, !PT ;  /* 0x0000000100ff7812 */ /* 0x000fe8000780c0ff */
[----:B------:R-:W-:Y:S04]  /*9e60*/  ISETP.GT.AND P0, PT, R2, 0x10, !P0 ;  /* 0x000000100200780c */ /* 0x000fe80004704270 */
[C---:B------:R-:W-:Y:S04]  /*9e70*/  ISETP.LT.OR P0, PT, R3.reuse, 0x11, P0 ;  /* 0x000000110300780c */ /* 0x040fe80000701670 */
        /* <DEDUP_REMOVED lines=18> */
[C---:B------:R-:W-:Y:S02]  /*9fa0*/  ISETP.LT.OR P0, PT, R3.reuse, 0x21, P0 ;  /* 0x000000210300780c */ /* 0x040fe40000701670 */
[----:B------:R-:W-:Y:S02]  /*9fb0*/  FMNMX.FTZ R0, R174, R0, !PT ;  /* 0x00000000ae007209 */ /* 0x000fe40007810000 */
[----:B------:R-:W-:Y:S02]  /*9fc0*/  FSEL R8, R22, -INF , !P0 ;  /* 0xff80000016087808 */ /* 0x000fe40004000000 */
[C---:B------:R-:W-:Y:S04]  /*9fd0*/  ISETP.GT.AND P0, PT, R2.reuse, 0x21, !P2 ;  /* 0x000000210200780c */ /* 0x040fe80005704270 */
        /* <DEDUP_REMOVED lines=8> */
[----:B------:R-:W-:Y:S02]  /*a060*/  FSEL R5, R27, -INF , !P0 ;  /* 0xff8000001b057808 */ /* 0x000fe40004000000 */
[----:B------:R-:W-:Y:S04]  /*a070*/  FMNMX.FTZ R3, R16, R3, !PT ;  /* 0x0000000310037209 */ /* 0x000fe80007810000 */
[----:B------:R-:W-:Y:S04]  /*a080*/  FMNMX.FTZ R3, R13, R3, !PT ;  /* 0x000000030d037209 */ /* 0x000fe80007810000 */
[----:B------:R-:W-:Y:S04]  /*a090*/  FMNMX.FTZ R3, R14, R3, !PT ;  /* 0x000000030e037209 */ /* 0x000fe80007810000 */
[----:B------:R-:W-:Y:S04]  /*a0a0*/  FMNMX.FTZ R3, R11, R3, !PT ;  /* 0x000000030b037209 */ /* 0x000fe80007810000 */
[----:B------:R-:W-:Y:S04]  /*a0b0*/  FMNMX.FTZ R3, R10, R3, !PT ;  /* 0x000000030a037209 */ /* 0x000fe80007810000 */
[----:B------:R-:W-:Y:S02]  /*a0c0*/  FMNMX.FTZ R0, R9, R3, !PT ;  /* 0x0000000309007209 */ /* 0x000fe40007810000 */
[----:B------:R-:W-:Y:S02]  /*a0d0*/  FMNMX.FTZ R3, R138, R2, !PT ;  /* 0x000000028a037209 */ /* 0x000fe40007810000 */
[----:B------:R-:W-:Y:S04]  /*a0e0*/  FMNMX.FTZ R0, R8, R0, !PT ;  /* 0x0000000008007209 */ /* 0x000fe80007810000 */
[----:B------:R-:W-:Y:S02]  /*a0f0*/  FMNMX.FTZ R2, R7, R0, !PT ;  /* 0x0000000007027209 */ /* 0x000fe40007810000 */
[----:B------:R-:W-:Y:S02]  /*a100*/  FMNMX.FTZ R0, R21, R3, !PT ;  /* 0x0000000315007209 */ /* 0x000fe40007810000 */
[----:B------:R-:W-:Y:S02]  /*a110*/  FMNMX.FTZ R2, R6, R2, !PT ;  /* 0x0000000206027209 */ /* 0x000fe40007810000 */
[----:B--2---:R-:W-:Y:S02]  /*a120*/  FMNMX.FTZ R132, R20, R0, !PT ;  /* 0x0000000014847209 */ /* 0x004fe40007810000 */
[----:B------:R-:W-:Y:S01]  /*a130*/  FMNMX.FTZ R4, R5, R2, !PT ;  /* 0x0000000205047209 */ /* 0x000fe20007810000 */
[----:B------:R-:W-:-:S05]  /*a140*/  BRA.DIV ~URZ, `(.L_x_3783) ;  /* 0x0000fd227f007947 */ /* 0x000fca000b800000 */
[----:B------:R2:W4:Y:S02]  /*a150*/  SHFL.BFLY PT, R0, R132, 0x2, 0x1f ;  /* 0x0c401f0084007f89 */ /* 0x00052400000e0000 */
.L_x_3910:
[----:B--2-4-:R-:W-:Y:S01]  /*a160*/  FMNMX.FTZ R132, R132, R0, !PT ;  /* 0x0000000084847209 */ /* 0x014fe20007810000 */
[----:B------:R-:W-:-:S05]  /*a170*/  BRA.DIV ~URZ, `(.L_x_3784) ;  /* 0x0000fd327f007947 */ /* 0x000fca000b800000 */
[----:B------:R-:W2:Y:S02]  /*a180*/  SHFL.BFLY PT, R0, R132, 0x1, 0x1f ;  /* 0x0c201f0084007f89 */ /* 0x000ea400000e0000 */
[----:B--2---:R-:W-:Y:S02]  /*a190*/  FMNMX.FTZ R134, R132, R0, !PT ;  /* 0x0000000084867209 */ /* 0x004fe40007810000 */
[----:B------:R-:W2:Y:S02]  /*a1a0*/  SHFL.BFLY PT, R0, R4, 0x2, 0x1f ;  /* 0x0c401f0004007f89 */ /* 0x000ea400000e0000 */
[----:B--2---:R-:W-:Y:S05]  /*a1b0*/  FMNMX.FTZ R132, R4, R0, !PT ;  /* 0x0000000004847209 */ /* 0x004fea0007810000 */
[----:B------:R2:W4:Y:S02]  /*a1c0*/  SHFL.BFLY PT, R0, R132, 0x1, 0x1f ;  /* 0x0c201f0084007f89 */ /* 0x00052400000e0000 */
.L_x_3911:
[----:B------:R-:W5:Y:S01]  /*a1d0*/  LDL.LU R22, [R1+0x60] ;  /* 0x0000600001167983 */ /* 0x000f620000300800 */
[C---:B------:R-:W-:Y:S01]  /*a1e0*/  FSETP.NEU.FTZ.AND P0, PT, R134.reuse, -INF , PT ;  /* 0xff8000008600780b */ /* 0x040fe20003f1d000 */
[----:B------:R-:W-:Y:S01]  /*a1f0*/  FMUL.FTZ R2, R134, c[0x0][0x2d0] ;  /* 0x0000b40086027a20 */ /* 0x000fe20000410000 */
[----:B----4-:R-:W-:Y:S01]  /*a200*/  FMNMX.FTZ R3, R0, R132, !PT ;  /* 0x0000008400037209 */ /* 0x010fe20007810000 */
        /* <DEDUP_REMOVED lines=18> */
[--C-:B------:R-:W-:Y:S02]  /*a330*/  FFMA.FTZ R181, R172, c[0x0][0x2d0], -R2.reuse ;  /* 0x0000b400acb57a23 */ /* 0x100fe40000010802 */
[----:B------:R-:W-:Y:S03]  /*a340*/  FFMA.FTZ R25, R21, c[0x0][0x2d0], -R2 ;  /* 0x0000b40015197a23 */ /* 0x000fe60000010802 */
[----:B------:R-:W4:Y:S10]  /*a350*/  MUFU.EX2 R4, R15 ;  /* 0x0000000f00047308 */ /* 0x000f340000000800 */
[----:B------:R-:W-:Y:S10]  /*a360*/  MUFU.EX2 R19, R19 ;  /* 0x0000001300137308 */ /* 0x000ff40000000800 */
[----:B------:R-:W-:Y:S01]  /*a370*/  MUFU.EX2 R135, R135 ;  /* 0x0000008700877308 */ /* 0x000fe20000000800 */
[----:B-----5:R-:W-:Y:S01]  /*a380*/  FFMA.FTZ R2, R0, R22, R20 ;  /* 0x0000001600027223 */ /* 0x020fe20000010014 */
[----:B----4-:R-:W-:Y:S01]  /*a390*/  F2FP.BF16.PACK_AB R172, R4, R20 ;  /* 0x0000001404ac723e */ /* 0x010fe200000010ff */
[----:B------:R-:W-:Y:S07]  /*a3a0*/  FMUL.FTZ R21, R0, R145 ;  /* 0x0000009100157220 */ /* 0x000fee0000410000 */
[----:B------:R-:W4:Y:S01]  /*a3b0*/  MUFU.EX2 R20, R18 ;  /* 0x0000001200147308 */ /* 0x000f220000000800 */
[----:B------:R-:W-:Y:S01]  /*a3c0*/  FADD.FTZ R15, R4, R2 ;  /* 0x00000002040f7221 */ /* 0x000fe20000010000 */
[C---:B------:R-:W-:Y:S01]  /*a3d0*/  FSEL R2, R3.reuse, RZ, P0 ;  /* 0x000000ff03027208 */ /* 0x040fe20000000000 */
[----:B------:R-:W-:Y:S01]  /*a3e0*/  FMUL.FTZ R4, R3, c[0x0][0x2d0] ;  /* 0x0000b40003047a20 */ /* 0x000fe20000410000 */
[----:B------:R-:W-:Y:S01]  /*a3f0*/  MOV R145, R24 ;  /* 0x0000001800917202 */ /* 0x000fe20000000f00 */
[----:B------:R-:W-:Y:S01]  /*a400*/  FMUL.FTZ R24, R0, R140 ;  /* 0x0000008c00187220 */ /* 0x000fe20000410000 */
[----:B------:R-:W-:Y:S01]  /*a410*/  MOV R140, R25 ;  /* 0x00000019008c7202 */ /* 0x000fe20000000f00 */
[----:B------:R-:W-:Y:S01]  /*a420*/  FADD.FTZ R2, -R2, R136 ;  /* 0x0000008802027221 */ /* 0x000fe20000010100 */
[----:B------:R-:W-:Y:S01]  /*a430*/  FSEL R4, R4, RZ, P0 ;  /* 0x000000ff04047208 */ /* 0x000fe20000000000 */
[----:B------:R-:W5:Y:S01]  /*a440*/  LDL.LU R136, [R1+0x5c] ;  /* 0x00005c0001887983 */ /* 0x000f620000300800 */
[C---:B------:R-:W-:Y:S01]  /*a450*/  FMUL.FTZ R25, R0.reuse, R141 ;  /* 0x0000008d00197220 */ /* 0x040fe20000410000 */
[----:B------:R-:W-:Y:S01]  /*a460*/  MOV R141, R26 ;  /* 0x0000001a008d7202 */ /* 0x000fe20000000f00 */
[----:B------:R-:W-:Y:S02]  /*a470*/  FMUL.FTZ R28, R0, R28 ;  /* 0x0000001c001c7220 */ /* 0x000fe40000410000 */
[--C-:B------:R-:W-:Y:S02]  /*a480*/  FFMA.FTZ R12, R12, c[0x0][0x2d0], -R4.reuse ;  /* 0x0000b4000c0c7a23 */ /* 0x100fe40000010804 */
[--C-:B--2---:R-:W-:Y:S02]  /*a490*/  FFMA.FTZ R132, R16, c[0x0][0x2d0], -R4.reuse ;  /* 0x0000b40010847a23 */ /* 0x104fe40000010804 */
[----:B------:R2:W-:Y:S01]  /*a4a0*/  MUFU.EX2 R173, R12 ;  /* 0x0000000c00ad7308 */ /* 0x0005e20000000800 */
[--C-:B-1-3--:R-:W-:Y:S02]  /*a4b0*/  FFMA.FTZ R133, R13, c[0x0][0x2d0], -R4.reuse ;  /* 0x0000b4000d857a23 */ /* 0x10afe40000010804 */
[--C-:B------:R-:W-:Y:S02]  /*a4c0*/  FFMA.FTZ R178, R14, c[0x0][0x2d0], -R4.reuse ;  /* 0x0000b4000eb27a23 */ /* 0x100fe40000010804 */
[--C-:B------:R-:W-:Y:S01]  /*a4d0*/  FFMA.FTZ R179, R10, c[0x0][0x2d0], -R4.reuse ;  /* 0x0000b4000ab37a23 */ /* 0x100fe20000010804 */
[----:B----4-:R-:W-:Y:S01]  /*a4e0*/  F2FP.BF16.PACK_AB R174, R19, R20 ;  /* 0x0000001413ae723e */ /* 0x010fe200000010ff */
        /* <DEDUP_REMOVED lines=8> */
[----:B------:R-:W-:Y:S02]  /*a570*/  FADD.FTZ R4, R20, R15 ;  /* 0x0000000f14047221 */ /* 0x000fe40000010000 */
[C---:B------:R-:W-:Y:S01]  /*a580*/  FMUL.FTZ R5, R0.reuse, R161 ;  /* 0x000000a100057220 */ /* 0x040fe20000410000 */
[----:B------:R-:W-:Y:S01]  /*a590*/  MOV R161, R6 ;  /* 0x0000000600a17202 */ /* 0x000fe20000000f00 */
[C---:B------:R-:W-:Y:S01]  /*a5a0*/  FMUL.FTZ R8, R0.reuse, R156 ;  /* 0x0000009c00087220 */ /* 0x040fe20000410000 */
[----:B------:R-:W-:Y:S01]  /*a5b0*/  MOV R156, R7 ;  /* 0x00000007009c7202 */ /* 0x000fe20000000f00 */
[C---:B------:R-:W-:Y:S01]  /*a5c0*/  FMUL.FTZ R9, R0.reuse, R157 ;  /* 0x0000009d00097220 */ /* 0x040fe20000410000 */
[----:B------:R-:W-:Y:S01]  /*a5d0*/  MOV R157, R23 ;  /* 0x00000017009d7202 */ /* 0x000fe20000000f00 */
[C---:B--2---:R-:W-:Y:S02]  /*a5e0*/  FMUL.FTZ R12, R0.reuse, R152 ;  /* 0x00000098000c7220 */ /* 0x044fe40000410000 */
[C---:B------:R-:W-:Y:S01]  /*a5f0*/  FMUL.FTZ R13, R0.reuse, R153 ;  /* 0x00000099000d7220 */ /* 0x040fe20000410000 */
[----:B------:R-:W-:Y:S01]  /*a600*/  MUFU.EX2 R152, R132 ;  /* 0x0000008400987308 */ /* 0x000fe20000000800 */
[C---:B------:R-:W-:Y:S02]  /*a610*/  FMUL.FTZ R16, R0.reuse, R148 ;  /* 0x0000009400107220 */ /* 0x040fe40000410000 */
[C---:B------:R-:W-:Y:S02]  /*a620*/  FMUL.FTZ R17, R0.reuse, R149 ;  /* 0x0000009500117220 */ /* 0x040fe40000410000 */
        /* <DEDUP_REMOVED lines=62> */
[----:B------:R-:W-:Y:S02]  /*aa10*/  FADD.FTZ R177, R19, R4 ;  /* 0x0000000413b17221 */ /* 0x000fe40000010000 */
[----:B------:R-:W-:Y:S01]  /*aa20*/  FMUL.FTZ R4, R0, R160 ;  /* 0x000000a000047220 */ /* 0x000fe20000410000 */
[----:B------:R-:W-:Y:S01]  /*aa30*/  MOV R160, R22 ;  /* 0x0000001600a07202 */ /* 0x000fe20000000f00 */
[----:B------:R-:W2:Y:S01]  /*aa40*/  LDL R0, [R1+0x10] ;  /* 0x0000100001007983 */ /* 0x000ea20000100800 */
[----:B------:R-:W-:Y:S06]  /*aa50*/  FMUL.FTZ R2, R2, c[0x0][0x2d0] ;  /* 0x0000b40002027a20 */ /* 0x000fec0000410000 */
[----:B------:R-:W1:Y:S02]  /*aa60*/  MUFU.EX2 R2, R2 ;  /* 0x0000000200027308 */ /* 0x000e640000000800 */
[C---:B-1----:R-:W-:Y:S01]  /*aa70*/  FMUL.FTZ R6, R2.reuse, R162 ;  /* 0x000000a202067220 */ /* 0x042fe20000410000 */
[----:B------:R-:W-:Y:S01]  /*aa80*/  MOV R162, R141 ;  /* 0x0000008d00a27202 */ /* 0x000fe20000000f00 */
        /* <DEDUP_REMOVED lines=12> */
[C---:B------:R-:W-:Y:S01]  /*ab50*/  FMUL.FTZ R26, R2.reuse, R142 ;  /* 0x0000008e021a7220 */ /* 0x040fe20000410000 */
[----:B------:R-:W-:Y:S01]  /*ab60*/  LDSM.16.MT88.4 R144, [R245+0x800] ;  /* 0x00080000f590783b */ /* 0x000fe20000004200 */
        /* <DEDUP_REMOVED lines=48> */
[C---:B-----5:R-:W-:Y:S01]  /*ae70*/  FFMA.FTZ R148, R2.reuse, R136, R173 ;  /* 0x0000008802947223 */ /* 0x060fe200000100ad */
[----:B------:R-:W-:Y:S01]  /*ae80*/  F2FP.BF16.PACK_AB R173, R149, R173 ;  /* 0x000000ad95ad723e */ /* 0x000fe200000010ff */
[----:B------:R-:W1:Y:S01]  /*ae90*/  LDSM.16.MT88.4 R136, [R243] ;  /* 0x00000000f388783b */ /* 0x000e620000004200 */
[C---:B------:R-:W-:Y:S02]  /*aea0*/  FMUL.FTZ R122, R2.reuse, R122 ;  /* 0x0000007a027a7220 */ /* 0x040fe40000410000 */
[C---:B------:R-:W-:Y:S02]  /*aeb0*/  FMUL.FTZ R123, R2.reuse, R123 ;  /* 0x0000007b027b7220 */ /* 0x040fe40000410000 */
[C---:B------:R-:W-:Y:S02]  /*aec0*/  FMUL.FTZ R126, R2.reuse, R126 ;  /* 0x0000007e027e7220 */ /* 0x040fe40000410000 */
[C---:B------:R-:W-:Y:S02]  /*aed0*/  FMUL.FTZ R127, R2.reuse, R127 ;  /* 0x0000007f027f7220 */ /* 0x040fe40000410000 */
[C---:B------:R-:W-:Y:S02]  /*aee0*/  FMUL.FTZ R130, R2.reuse, R130 ;  /* 0x0000008202827220 */ /* 0x040fe40000410000 */
[----:B------:R-:W-:Y:S02]  /*aef0*/  FMUL.FTZ R131, R2, R131 ;  /* 0x0000008302837220 */ /* 0x000fe40000410000 */
[----:B------:R-:W3:Y:S10]  /*af00*/  MUFU.EX2 R2, R182 ;  /* 0x000000b600027308 */ /* 0x000ef40000000800 */
[----:B------:R-:W4:Y:S10]  /*af10*/  MUFU.EX2 R182, R176 ;  /* 0x000000b000b67308 */ /* 0x000f340000000800 */
[----:B------:R-:W-:Y:S01]  /*af20*/  MUFU.EX2 R176, R161 ;  /* 0x000000a100b07308 */ /* 0x000fe20000000800 */
        /* <DEDUP_REMOVED lines=9> */
[----:B-1----:R-:W-:Y:S02]  /*afc0*/  FADD.FTZ R0, R132, R177 ;  /* 0x000000b184007221 */ /* 0x002fe40000010000 */
[----:B------:R-:W1:Y:S02]  /*afd0*/  MUFU.EX2 R177, R160 ;  /* 0x000000a000b17308 */ /* 0x000e640000000800 */
[C---:B---3--:R-:W-:Y:S04]  /*afe0*/  FADD.FTZ R0, R2.reuse, R0 ;  /* 0x0000000002007221 */ /* 0x048fe80000010000 */
[----:B------:R-:W-:Y:S04]  /*aff0*/  FADD.FTZ R0, R135, R0 ;  /* 0x0000000087007221 */ /* 0x000fe80000010000 */
[C---:B------:R-:W-:Y:S01]  /*b000*/  FADD.FTZ R0, R133.reuse, R0 ;  /* 0x0000000085007221 */ /* 0x040fe20000010000 */
        /* <DEDUP_REMOVED lines=39> */
[----:B------:R-:W2:Y:S03]  /*b280*/  MUFU.EX2 R132, R159 ;  /* 0x0000009f00847308 */ /* 0x000ea60000000800 */
[----:B----4-:R-:W-:Y:S03]  /*b290*/  F2FP.BF16.PACK_AB R137, R182, R183 ;  /* 0x000000b7b689723e */ /* 0x010fe600000010ff */
[----:B------:R-:W-:Y:S02]  /*b2a0*/  F2FP.BF16.PACK_AB R138, R133, R135 ;  /* 0x00000087858a723e */ /* 0x000fe400000010ff */
[----:B------:R-:W-:Y:S02]  /*b2b0*/  F2FP.BF16.PACK_AB R139, R180, R181 ;  /* 0x000000b5b48b723e */ /* 0x000fe400000010ff */
[----:B------:R3:W4:Y:S01]  /*b2c0*/  MUFU.EX2 R2, R158 ;  /* 0x0000009e00027308 */ /* 0x0007220000000800 */
[----:B------:R-:W-:Y:S02]  /*b2d0*/  F2FP.BF16.PACK_AB R173, R179, R178 ;  /* 0x000000b2b3ad723e */ /* 0x000fe400000010ff */
[----:B-1----:R-:W-:Y:S02]  /*b2e0*/  F2FP.BF16.PACK_AB R175, R177, R176 ;  /* 0x000000b0b1af723e */ /* 0x002fe400000010ff */
[C---:B------:R-:W-:Y:S05]  /*b2f0*/  HMMA.16816.F32.BF16 R4, R136.reuse, R140, R4 ;  /* 0x0000008c8804723c */ /* 0x040fea0000041804 */
[----:B------:R-:W1:Y:S03]  /*b300*/  MUFU.EX2 R135, R163 ;  /* 0x000000a300877308 */ /* 0x000e660000000800 */
[C---:B------:R-:W-:Y:S01]  /*b310*/  HMMA.16816.F32.BF16 R8, R136.reuse, R142, R8 ;  /* 0x0000008e8808723c */ /* 0x040fe20000041808 */
[----:B------:R-:W5:Y:S03]  /*b320*/  LDSM.16.MT88.4 R140, [R244+0x800] ;  /* 0x00080000f48c783b */ /* 0x000f660000004200 */
[----:B--2---:R-:W-:Y:S03]  /*b330*/  FADD.FTZ R0, R132, R0 ;  /* 0x0000000084007221 */ /* 0x004fe60000010000 */
[----:B------:R-:W2:Y:S01]  /*b340*/  MUFU.EX2 R133, R162 ;  /* 0x000000a200857308 */ /* 0x000ea20000000800 */
[C---:B------:R-:W-:Y:S01]  /*b350*/  HMMA.16816.F32.BF16 R12, R136.reuse, R144, R12 ;  /* 0x00000090880c723c */ /* 0x040fe2000004180c */
[----:B---3--:R-:W-:Y:S03]  /*b360*/  LDSM.16.MT88.4 R156, [R243+0x1000] ;  /* 0x00100000f39c783b */ /* 0x008fe60000004200 */
[C---:B----4-:R-:W-:Y:S01]  /*b370*/  F2FP.BF16.PACK_AB R172, R2.reuse, R132 ;  /* 0x0000008402ac723e */ /* 0x050fe200000010ff */
[----:B------:R-:W-:Y:S02]  /*b380*/  FADD.FTZ R0, R2, R0 ;  /* 0x0000000002007221 */ /* 0x000fe40000010000 */
[----:B------:R-:W-:Y:S01]  /*b390*/  FADD.FTZ R2, R149, R148 ;  /* 0x0000009495027221 */ /* 0x000fe20000010000 */
[C---:B------:R-:W-:Y:S01]  /*b3a0*/  HMMA.16816.F32.BF16 R16, R136.reuse, R146, R16 ;  /* 0x000000928810723c */ /* 0x040fe20000041810 */
[----:B------:R-:W3:Y:S03]  /*b3b0*/  LDSM.16.MT88.4 R144, [R246+0x800] ;  /* 0x00080000f690783b */ /* 0x000ee60000004200 */
[----:B-1----:R-:W-:Y:S05]  /*b3c0*/  FADD.FTZ R0, R135, R0 ;  /* 0x0000000087007221 */ /* 0x002fea0000010000 */
[----:B------:R-:W-:Y:S03]  /*b3d0*/  LDSM.16.MT88.4 R148, [R245+0x1000] ;  /* 0x00100000f594783b */ /* 0x000fe60000004200 */
[C---:B--2---:R-:W-:Y:S01]  /*b3e0*/  FADD.FTZ R0, R133.reuse, R0 ;  /* 0x0000000085007221 */ /* 0x044fe20000010000 */
[----:B------:R-:W-:Y:S02]  /*b3f0*/  F2FP.BF16.PACK_AB R174, R133, R135 ;  /* 0x0000008785ae723e */ /* 0x000fe400000010ff */
[----:B------:R-:W-:Y:S02]  /*b400*/  MOV R133, R3 ;  /* 0x0000000300857202 */ /* 0x000fe40000000f00 */
[----:B------:R-:W-:Y:S01]  /*b410*/  MOV R135, R134 ;  /* 0x0000008600877202 */ /* 0x000fe20000000f00 */
[C---:B-----5:R-:W-:Y:S08]  /*b420*/  HMMA.16816.F32.BF16 R20, R136.reuse, R140, R20 ;  /* 0x0000008c8814723c */ /* 0x060ff00000041814 */
        /* <DEDUP_REMOVED lines=40> */
[----:B------:R-:W2:Y:S04]  /*b6b0*/  LDL R136, [R1+0x80] ;  /* 0x0000800001887983 */ /* 0x000ea80000100800 */
[----:B------:R3:W-:Y:S02]  /*b6c0*/  STL [R1+0x60], R0 ;  /* 0x0000600001007387 */ /* 0x0007e40000100800 */
[----:B------:R-:W-:Y:S01]  /*b6d0*/  MOV R139, R153 ;  /* 0x00000099008b7202 */ /* 0x000fe20000000f00 */
[C---:B------:R-:W-:Y:S01]  /*b6e0*/  HMMA.16816.F32.BF16 R160, R172.reuse, R156, R4 ;  /* 0x0000009caca0723c */ /* 0x040fe20000041804 */
[----:B------:R-:W4:Y:S04]  /*b6f0*/  LDL.LU R132, [R1+0x38] ;  /* 0x0000380001847983 */ /* 0x000f280000300800 */
[----:B------:R-:W5:Y:S03]  /*b700*/  LDSM.16.MT88.4 R4, [R246+0x1000] ;  /* 0x00100000f604783b */ /* 0x000f660000004200 */
[C---:B------:R-:W-:Y:S05]  /*b710*/  HMMA.16816.F32.BF16 R156, R172.reuse, R158, R8 ;  /* 0x0000009eac9c723c */ /* 0x040fea0000041808 */
[----:B------:R-:W5:Y:S01]  /*b720*/  LDSM.16.MT88.4 R8, [R243+0x2800] ;  /* 0x00280000f308783b */ /* 0x000f620000004200 */
[----:B---3--:R-:W-:Y:S02]  /*b730*/  FADD.FTZ R0, R152, R2 ;  /* 0x0000000298007221 */ /* 0x008fe40000010000 */
[C---:B------:R-:W-:Y:S05]  /*b740*/  HMMA.16816.F32.BF16 R152, R172.reuse, R148, R12 ;  /* 0x00000094ac98723c */ /* 0x040fea000004180c */
[----:B------:R-:W3:Y:S01]  /*b750*/  LDSM.16.MT88.4 R12, [R245+0x2800] ;  /* 0x00280000f50c783b */ /* 0x000ee20000004200 */
[----:B------:R-:W-:Y:S06]  /*b760*/  FADD.FTZ R0, R139, R0 ;  /* 0x000000008b007221 */ /* 0x000fec0000010000 */
[----:B------:R-:W-:Y:S01]  /*b770*/  FADD.FTZ R0, R183, R0 ;  /* 0x00000000b7007221 */ /* 0x000fe20000010000 */
[C---:B------:R-:W-:Y:S03]  /*b780*/  HMMA.16816.F32.BF16 R148, R172.reuse, R150, R16 ;  /* 0x00000096ac94723c */ /* 0x040fe60000041810 */
[----:B------:R-:W-:Y:S05]  /*b790*/  FADD.FTZ R0, R182, R0 ;  /* 0x00000000b6007221 */ /* 0x000fea0000010000 */
[C---:B-1----:R-:W-:Y:S04]  /*b7a0*/  HMMA.16816.F32.BF16 R144, R172.reuse, R140, R20 ;  /* 0x0000008cac90723c */ /* 0x042fe80000041814 */
[----:B------:R-:W-:Y:S04]  /*b7b0*/  FADD.FTZ R0, R181, R0 ;  /* 0x00000000b5007221 */ /* 0x000fe80000010000 */
[C---:B------:R-:W-:Y:S04]  /*b7c0*/  HMMA.16816.F32.BF16 R140, R172.reuse, R142, R24 ;  /* 0x0000008eac8c723c */ /* 0x040fe80000041818 */
[----:B------:R-:W-:Y:S04]  /*b7d0*/  FADD.FTZ R0, R180, R0 ;  /* 0x00000000b4007221 */ /* 0x000fe80000010000 */
[C---:B-----5:R-:W-:Y:S04]  /*b7e0*/  HMMA.16816.F32.BF16 R28, R172.reuse, R4, R28 ;  /* 0x00000004ac1c723c */ /* 0x060fe8000004181c */
[----:B------:R-:W-:Y:S04]  /*b7f0*/  FADD.FTZ R0, R178, R0 ;  /* 0x00000000b2007221 */ /* 0x000fe80000010000 */
[C---:B------:R-:W-:Y:S01]  /*b800*/  HMMA.16816.F32.BF16 R32, R172.reuse, R6, R32 ;  /* 0x00000006ac20723c */ /* 0x040fe20000041820 */
[----:B------:R-:W1:Y:S03]  /*b810*/  LDSM.16.MT88.4 R4, [R244+0x2800] ;  /* 0x00280000f404783b */ /* 0x000e660000004200 */
[----:B------:R-:W-:Y:S04]  /*b820*/  FADD.FTZ R0, R179, R0 ;  /* 0x00000000b3007221 */ /* 0x000fe80000010000 */
[C---:B------:R-:W-:Y:S04]  /*b830*/  HMMA.16816.F32.BF16 R36, R172.reuse, R8, R36 ;  /* 0x00000008ac24723c */ /* 0x040fe80000041824 */
[----:B------:R-:W-:Y:S04]  /*b840*/  FADD.FTZ R0, R176, R0 ;  /* 0x00000000b0007221 */ /* 0x000fe80000010000 */
[C---:B------:R-:W-:Y:S01]  /*b850*/  HMMA.16816.F32.BF16 R40, R172.reuse, R10, R40 ;  /* 0x0000000aac28723c */ /* 0x040fe20000041828 */
[----:B------:R-:W5:Y:S03]  /*b860*/  LDSM.16.MT88.4 R8, [R246+0x2800] ;  /* 0x00280000f608783b */ /* 0x000f660000004200 */
[----:B------:R-:W-:Y:S04]  /*b870*/  FADD.FTZ R0, R177, R0 ;  /* 0x00000000b1007221 */ /* 0x000fe80000010000 */
        /* <DEDUP_REMOVED lines=8> */
[----:B------:R-:W5:Y:S07]  /*b900*/  LDSM.16.MT88.4 R8, [R244+0x4000] ;  /* 0x00400000f408783b */ /* 0x000f6e0000004200 */
        /* <DEDUP_REMOVED lines=16> */
[C---:B------:R-:W-:Y:S08]  /*ba10*/  HMMA.16816.F32.BF16 R112, R172.reuse, R10, R112 ;  /* 0x0000000aac70723c */ /* 0x040ff00000041870 */
[C---:B---3--:R-:W-:Y:S08]  /*ba20*/  HMMA.16816.F32.BF16 R116, R172.reuse, R12, R116 ;  /* 0x0000000cac74723c */ /* 0x048ff00000041874 */
[C---:B------:R-:W-:Y:S08]  /*ba30*/  HMMA.16816.F32.BF16 R120, R172.reuse, R14, R120 ;  /* 0x0000000eac78723c */ /* 0x040ff00000041878 */
[C---:B-1----:R-:W-:Y:S08]  /*ba40*/  HMMA.16816.F32.BF16 R124, R172.reuse, R4, R124 ;  /* 0x00000004ac7c723c */ /* 0x042ff0000004187c */
[----:B------:R-:W-:Y:S04]  /*ba50*/  HMMA.16816.F32.BF16 R128, R172, R6, R128 ;  /* 0x00000006ac80723c */ /* 0x000fe80000041880 */
[C---:B----4-:R-:W-:Y:S02]  /*ba60*/  IADD3 R2, R132.reuse, -0x1, RZ ;  /* 0xffffffff84027810 */ /* 0x050fe40007ffe0ff */
[----:B--2---:R-:W-:Y:S02]  /*ba70*/  ISETP.GT.AND P0, PT, R132, R136, PT ;  /* 0x000000888400720c */ /* 0x004fe40003f04270 */
[----:B------:R-:W-:Y:S01]  /*ba80*/  MOV R136, R3 ;  /* 0x0000000300887202 */ /* 0x000fe20000000f00 */
[----:B------:R-:W-:Y:S04]  /*ba90*/  STL [R1+0x38], R2 ;  /* 0x0000380201007387 */ /* 0x000fe80000100800 */
[----:B------:R1:W-:Y:S02]  /*baa0*/  STL [R1+0x5c], R0 ;  /* 0x00005c0001007387 */ /* 0x0003e40000100800 */
[----:B-1----:R-:W-:Y:S05]  /*bab0*/  MOV R0, R2 ;  /* 0x0000000200007202 */ /* 0x002fea0000000f00 */
[----:B------:R1:W-:Y:S02]  /*bac0*/  STL [R1+0x38], R0 ;  /* 0x0000380001007387 */ /* 0x0003e40000100800 */
[----:B-1----:R-:W-:-:S05]  /*bad0*/  @P0 BRA `(.L_x_3785) ;  /* 0xffffc14000000947 */ /* 0x002fca000383ffff */
.L_x_3762:
        /* <DEDUP_REMOVED lines=24> */
.L_x_3788:
[----:B------:R-:W-:-:S04]  /*bc60*/  MOV R3, 0x1 ;  /* 0x0000000100037802 */ /* 0x000fc80000000f00 */
[----:B------:R-:W-:-:S13]  /*bc70*/  ISETP.NE.AND P0, PT, R3, c[0x0][0x32c], PT ;  /* 0x0000cb0003007a0c */ /* 0x000fda0003f05270 */
[----:B------:R-:W-:-:S05]  /*bc80*/  @P0 IMAD.HI.U32 R3, R0, c[0x0][0x330], RZ ;  /* 0x0000cc0000030a27 */ /* 0x000fca00078e00ff */
[----:B------:R-:W-:Y:S02]  /*bc90*/  @P0 SHF.R.U32.HI R0, RZ, c[0x0][0x334], R3 ;  /* 0x0000cd00ff000a19 */ /* 0x000fe40000011603 */
.L_x_3789:
[----:B------:R-:W-:Y:S05]  /*bca0*/  BSYNC B0 ;  /* 0x0000000000007941 */ /* 0x000fea0003800000 */
.L_x_3787:
[----:B------:R-:W-:-:S05]  /*bcb0*/  IMAD R0, R0, c[0x0][0x32c], RZ ;  /* 0x0000cb0000007a24 */ /* 0x000fca00078e02ff */
[----:B------:R-:W-:Y:S02]  /*bcc0*/  IMNMX R2, R2, R0, !PT ;  /* 0x0000000002027217 */ /* 0x000fe40007800200 */
.L_x_3786:
        /* <DEDUP_REMOVED lines=11> */
.L_x_3803:
        /* <DEDUP_REMOVED lines=37> */
.L_x_3912:
[----:B------:R-:W-:-:S05]  /*bfd0*/  BRA.DIV ~URZ, `(.L_x_3794) ;  /* 0x0000e0327f007947 */ /* 0x000fca000b800000 */
[----:B------:R4:W2:Y:S02]  /*bfe0*/  SHFL.IDX PT, R0, R12, RZ, 0x181f ;  /* 0x00181fff0c007589 */ /* 0x0008a400000e0000 */
.L_x_3913:
        /* <DEDUP_REMOVED lines=38> */
.L_x_3914:
        /* <DEDUP_REMOVED lines=24> */
.L_x_3792:
[----:B------:R-:W-:Y:S05]  /*c3d0*/  BSYNC B0 ;  /* 0x0000000000007941 */ /* 0x000fea0003800000 */
.L_x_3791:
[----:B------:R-:W0:Y:S01]  /*c3e0*/  LDGDEPBAR ;  /* 0x00000000000079af */ /* 0x000e220000000000 */
[----:B------:R-:W-:Y:S01]  /*c3f0*/  WARPSYNC 0xffffffff ;  /* 0xffffffff00007948 */ /* 0x000fe20003800000 */
[C---:B-12---:R-:W-:Y:S01]  /*c400*/  HMMA.16816.F32.BF16 R4, R164.reuse, R8, RZ ;  /* 0x00000008a404723c */ /* 0x046fe200000418ff */
[----:B------:R-:W-:Y:S03]  /*c410*/  BSSY B0, `(.L_x_3796) ;  /* 0x0000110000007945 */ /* 0x000fe60003800000 */
[----:B------:R-:W2:Y:S04]  /*c420*/  LDL R0, [R1] ;  /* 0x0000000001007983 */ /* 0x000ea80000100800 */
[C---:B------:R-:W-:Y:S02]  /*c430*/  HMMA.16816.F32.BF16 R8, R164.reuse, R10, RZ ;  /* 0x0000000aa408723c */ /* 0x040fe400000418ff */
[----:B------:R-:W3:Y:S06]  /*c440*/  LDL R2, [R1+0x4] ;  /* 0x0000040001027983 */ /* 0x000eec0000100800 */
[C---:B------:R-:W-:Y:S01]  /*c450*/  HMMA.16816.F32.BF16 R12, R164.reuse, R16, RZ ;  /* 0x00000010a40c723c */ /* 0x040fe200000418ff */
[----:B------:R-:W5:Y:S07]  /*c460*/  LDL R3, [R1+0x8] ;  /* 0x0000080001037983 */ /* 0x000f6e0000100800 */
        /* <DEDUP_REMOVED lines=8> */
[----:B------:R-:W4:Y:S07]  /*c4f0*/  LDSM.16.M88.4 R172, [R242+0x800] ;  /* 0x00080000f2ac783b */ /* 0x000f2e0000000200 */
[C---:B----4-:R-:W-:Y:S08]  /*c500*/  HMMA.16816.F32.BF16 R20, R168.reuse, R176, R20 ;  /* 0x000000b0a814723c */ /* 0x050ff00000041814 */
[----:B------:R-:W-:Y:S01]  /*c510*/  HMMA.16816.F32.BF16 R24, R168, R178, R24 ;  /* 0x000000b2a818723c */ /* 0x000fe20000041818 */
[----:B------:R-:W4:Y:S07]  /*c520*/  LDSM.16.M88.4 R176, [R242+0x1000] ;  /* 0x00100000f2b0783b */ /* 0x000f2e0000000200 */
[C---:B-1----:R-:W-:Y:S08]  /*c530*/  HMMA.16816.F32.BF16 R4, R184.reuse, R136, R4 ;  /* 0x00000088b804723c */ /* 0x042ff00000041804 */
[C---:B------:R-:W-:Y:S01]  /*c540*/  HMMA.16816.F32.BF16 R8, R184.reuse, R138, R8 ;  /* 0x0000008ab808723c */ /* 0x040fe20000041808 */
[----:B------:R-:W1:Y:S07]  /*c550*/  LDSM.16.M88.4 R136, [R241] ;  /* 0x00000000f188783b */ /* 0x000e6e0000000200 */
[C---:B------:R-:W-:Y:S08]  /*c560*/  HMMA.16816.F32.BF16 R12, R184.reuse, R172, R12 ;  /* 0x000000acb80c723c */ /* 0x040ff0000004180c */
[C---:B------:R-:W-:Y:S01]  /*c570*/  HMMA.16816.F32.BF16 R16, R184.reuse, R174, R16 ;  /* 0x000000aeb810723c */ /* 0x040fe20000041810 */
[----:B------:R-:W1:Y:S07]  /*c580*/  LDSM.16.M88.4 R172, [R241+0x800] ;  /* 0x00080000f1ac783b */ /* 0x000e6e0000000200 */
[C---:B----4-:R-:W-:Y:S08]  /*c590*/  HMMA.16816.F32.BF16 R20, R184.reuse, R176, R20 ;  /* 0x000000b0b814723c */ /* 0x050ff00000041814 */
[----:B------:R-:W-:Y:S01]  /*c5a0*/  HMMA.16816.F32.BF16 R24, R184, R178, R24 ;  /* 0x000000b2b818723c */ /* 0x000fe20000041818 */
[----:B------:R-:W4:Y:S07]  /*c5b0*/  LDSM.16.M88.4 R176, [R241+0x1000] ;  /* 0x00100000f1b0783b */ /* 0x000f2e0000000200 */
[C---:B-1----:R-:W-:Y:S08]  /*c5c0*/  HMMA.16816.F32.BF16 R4, R188.reuse, R136, R4 ;  /* 0x00000088bc04723c */ /* 0x042ff00000041804 */
[C---:B------:R-:W-:Y:S01]  /*c5d0*/  HMMA.16816.F32.BF16 R8, R188.reuse, R138, R8 ;  /* 0x0000008abc08723c */ /* 0x040fe20000041808 */
[----:B------:R-:W1:Y:S07]  /*c5e0*/  LDSM.16.M88.4 R136, [R240+0x1800] ;  /* 0x00180000f088783b */ /* 0x000e6e0000000200 */
        /* <DEDUP_REMOVED lines=11> */
[----:B------:R-:W1:Y:S07]  /*c6a0*/  LDSM.16.M88.4 R172, [R248] ;  /* 0x00000000f8ac783b */ /* 0x000e6e0000000200 */
[C---:B----4-:R-:W-:Y:S08]  /*c6b0*/  HMMA.16816.F32.BF16 R20, R192.reuse, R176, R20 ;  /* 0x000000b0c014723c */ /* 0x050ff00000041814 */
[----:B------:R-:W-:Y:S01]  /*c6c0*/  HMMA.16816.F32.BF16 R24, R192, R178, R24 ;  /* 0x000000b2c018723c */ /* 0x000fe20000041818 */
[----:B------:R-:W4:Y:S07]  /*c6d0*/  LDSM.16.M88.4 R176, [R249] ;  /* 0x00000000f9b0783b */ /* 0x000f2e0000000200 */
[C---:B-1----:R-:W-:Y:S08]  /*c6e0*/  HMMA.16816.F32.BF16 R4, R196.reuse, R136, R4 ;  /* 0x00000088c404723c */ /* 0x042ff00000041804 */
[C---:B------:R-:W-:Y:S01]  /*c6f0*/  HMMA.16816.F32.BF16 R8, R196.reuse, R138, R8 ;  /* 0x0000008ac408723c */ /* 0x040fe20000041808 */
[----:B------:R-:W1:Y:S07]  /*c700*/  LDSM.16.M88.4 R136, [R242+0x1800] ;  /* 0x00180000f288783b */ /* 0x000e6e0000000200 */
[C---:B------:R-:W-:Y:S08]  /*c710*/  HMMA.16816.F32.BF16 R12, R196.reuse, R172, R12 ;  /* 0x000000acc40c723c */ /* 0x040ff0000004180c */
[C---:B------:R-:W-:Y:S01]  /*c720*/  HMMA.16816.F32.BF16 R16, R196.reuse, R174, R16 ;  /* 0x000000aec410723c */ /* 0x040fe20000041810 */
[----:B------:R-:W2:Y:S07]  /*c730*/  LDSM.16.M88.4 R172, [R242+0x2000] ;  /* 0x00200000f2ac783b */ /* 0x000eae0000000200 */
[C---:B----4-:R-:W-:Y:S08]  /*c740*/  HMMA.16816.F32.BF16 R20, R196.reuse, R176, R20 ;  /* 0x000000b0c414723c */ /* 0x050ff00000041814 */
[----:B------:R-:W-:Y:S01]  /*c750*/  HMMA.16816.F32.BF16 R24, R196, R178, R24 ;  /* 0x000000b2c418723c */ /* 0x000fe20000041818 */
[----:B------:R-:W4:Y:S07]  /*c760*/  LDSM.16.M88.4 R176, [R242+0x2800] ;  /* 0x00280000f2b0783b */ /* 0x000f2e0000000200 */
[C---:B-1----:R-:W-:Y:S08]  /*c770*/  HMMA.16816.F32.BF16 R4, R200.reuse, R136, R4 ;  /* 0x00000088c804723c */ /* 0x042ff00000041804 */
[C---:B------:R-:W-:Y:S01]  /*c780*/  HMMA.16816.F32.BF16 R8, R200.reuse, R138, R8 ;  /* 0x0000008ac808723c */ /* 0x040fe20000041808 */
[----:B------:R-:W1:Y:S07]  /*c790*/  LDSM.16.M88.4 R136, [R241+0x1800] ;  /* 0x00180000f188783b */ /* 0x000e6e0000000200 */
[C---:B--2---:R-:W-:Y:S08]  /*c7a0*/  HMMA.16816.F32.BF16 R12, R200.reuse, R172, R12 ;  /* 0x000000acc80c723c */ /* 0x044ff0000004180c */
        /* <DEDUP_REMOVED lines=16> */
[----:B------:R1:W3:Y:S07]  /*c8b0*/  LDSM.16.M88.4 R136, [R0] ;  /* 0x000000000088783b */ /* 0x0002ee0000000200 */
[C---:B--2---:R-:W-:Y:S08]  /*c8c0*/  HMMA.16816.F32.BF16 R12, R208.reuse, R172, R12 ;  /* 0x000000acd00c723c */ /* 0x044ff0000004180c */
[C---:B------:R-:W-:Y:S01]  /*c8d0*/  HMMA.16816.F32.BF16 R16, R208.reuse, R174, R16 ;  /* 0x000000aed010723c */ /* 0x040fe20000041810 */
[----:B------:R-:W2:Y:S07]  /*c8e0*/  LDSM.16.M88.4 R172, [R251] ;  /* 0x00000000fbac783b */ /* 0x000eae0000000200 */
[C---:B----4-:R-:W-:Y:S01]  /*c8f0*/  HMMA.16816.F32.BF16 R20, R208.reuse, R176, R20 ;  /* 0x000000b0d014723c */ /* 0x050fe20000041814 */
[----:B-1----:R-:W4:Y:S07]  /*c900*/  LDL R0, [R1+0xc] ;  /* 0x00000c0001007983 */ /* 0x002f2e0000100800 */
[----:B------:R-:W-:Y:S01]  /*c910*/  HMMA.16816.F32.BF16 R24, R208, R178, R24 ;  /* 0x000000b2d018723c */ /* 0x000fe20000041818 */
[----:B------:R-:W1:Y:S07]  /*c920*/  LDSM.16.M88.4 R176, [R252] ;  /* 0x00000000fcb0783b */ /* 0x000e6e0000000200 */
[C---:B---3--:R-:W-:Y:S08]  /*c930*/  HMMA.16816.F32.BF16 R4, R212.reuse, R136, R4 ;  /* 0x00000088d404723c */ /* 0x048ff00000041804 */
        /* <DEDUP_REMOVED lines=24> */
[----:B------:R-:W-:Y:S08]  /*cac0*/  HMMA.16816.F32.BF16 R24, R220, R178, R24 ;  /* 0x000000b2dc18723c */ /* 0x000ff00000041818 */
[C---:B---3--:R-:W-:Y:S08]  /*cad0*/  HMMA.16816.F32.BF16 R4, R224.reuse, R136, R4 ;  /* 0x00000088e004723c */ /* 0x048ff00000041804 */
[C---:B------:R-:W-:Y:S01]  /*cae0*/  HMMA.16816.F32.BF16 R8, R224.reuse, R138, R8 ;  /* 0x0000008ae008723c */ /* 0x040fe20000041808 */
[----:B------:R-:W1:Y:S07]  /*caf0*/  LDSM.16.M88.4 R136, [R240+0x5800] ;  /* 0x00580000f088783b */ /* 0x000e6e0000000200 */
[C---:B--2---:R-:W-:Y:S08]  /*cb00*/  HMMA.16816.F32.BF16 R12, R224.reuse, R172, R12 ;  /* 0x000000ace00c723c */ /* 0x044ff0000004180c */
[C---:B------:R-:W-:Y:S01]  /*cb10*/  HMMA.16816.F32.BF16 R16, R224.reuse, R174, R16 ;  /* 0x000000aee010723c */ /* 0x040fe20000041810 */
[----:B-----5:R-:W-:Y:S07]  /*cb20*/  LDSM.16.M88.4 R172, [R3] ;  /* 0x0000000003ac783b */ /* 0x020fee0000000200 */
[C---:B-1----:R-:W-:Y:S08]  /*cb30*/  HMMA.16816.F32.BF16 R20, R224.reuse, R136, R20 ;  /* 0x00000088e014723c */ /* 0x042ff00000041814 */
[----:B------:R-:W-:Y:S01]  /*cb40*/  HMMA.16816.F32.BF16 R24, R224, R138, R24 ;  /* 0x0000008ae018723c */ /* 0x000fe20000041818 */
[----:B------:R1:W-:Y:S06]  /*cb50*/  LDSM.16.M88.4 R136, [R2] ;  /* 0x000000000288783b */ /* 0x0003ec0000000200 */
[----:B-1----:R-:W2:Y:S06]  /*cb60*/  LDL R2, [R1+0x38] ;  /* 0x0000380001027983 */ /* 0x002eac0000100800 */
[----:B----4-:R1:W3:Y:S06]  /*cb70*/  LDSM.16.M88.4 R176, [R0] ;  /* 0x0000000000b0783b */ /* 0x0102ec0000000200 */
[----:B-1----:R-:W2:Y:S01]  /*cb80*/  LDL R0, [R1+0x70] ;  /* 0x0000700001007983 */ /* 0x002ea20000100800 */
[C---:B---3--:R-:W-:Y:S08]  /*cb90*/  HMMA.16816.F32.BF16 R4, R228.reuse, R176, R4 ;  /* 0x000000b0e404723c */ /* 0x048ff00000041804 */
        /* <DEDUP_REMOVED lines=25> */
[----:B--2---:R-:W-:Y:S11]  /*cd30*/  ISETP.GT.AND P0, PT, R2, R0, PT ;  /* 0x000000000200720c */ /* 0x004ff60003f04270 */
[----:B------:R-:W-:Y:S02]  /*cd40*/  @!UPT UIADD3 URZ, URZ, URZ, URZ ;  /* 0x0000003f3f3ff290 */ /* 0x000fe4000fffe03f */
        /* <DEDUP_REMOVED lines=32> */
[----:B------:R-:W-:Y:S04]  /*cf50*/  IMAD.WIDE.U32 R2, R136, c[0x0][0x1f0], R2 ;  /* 0x00007c0088027a25 */ /* 0x000fe800078e0002 */
[----:B--2---:R-:W-:Y:S01]  /*cf60*/  IMAD R132, R0, c[0x0][0x1f0], RZ ;  /* 0x00007c0000847a24 */ /* 0x004fe200078e02ff */
[----:B------:R-:W-:Y:S03]  /*cf70*/  IADD3 R0, P0, R172, R2, RZ ;  /* 0x00000002ac007210 */ /* 0x000fe60007f1e0ff */
        /* <DEDUP_REMOVED lines=11> */
.L_x_3915:
[----:B------:R-:W-:-:S05]  /*d030*/  BRA.DIV ~URZ, `(.L_x_3799) ;  /* 0x0000d2027f007947 */ /* 0x000fca000b800000 */
[----:B------:R3:W4:Y:S02]  /*d040*/  SHFL.IDX PT, R0, R172, RZ, 0x181f ;  /* 0x00181fffac007589 */ /* 0x00072400000e0000 */
.L_x_3916:
        /* <DEDUP_REMOVED lines=40> */
.L_x_3917:
        /* <DEDUP_REMOVED lines=13> */
[----:B-1---5:R-:W-:Y:S05]  /*d3a0*/  @P0 IADD3 R136, P1, R0, R136, RZ ;  /* 0x0000008800880210 */ /* 0x022fea0007f3e0ff */
[----:B--2---:R-:W-:Y:S01]  /*d3b0*/  @P0 IMAD.X R137, R132, 0x1, R179, P1 ;  /* 0x0000000184890824 */ /* 0x004fe200008e06b3 */
        /* <DEDUP_REMOVED lines=21> */
.L_x_3797:
[----:B------:R-:W-:Y:S05]  /*d510*/  BSYNC B0 ;  /* 0x0000000000007941 */ /* 0x000fea0003800000 */
.L_x_3796:
        /* <DEDUP_REMOVED lines=27> */
.L_x_3918:
[----:B-12---:R-:W-:Y:S01]  /*d6d0*/  FMNMX.FTZ R132, R132, R0, !PT ;  /* 0x0000000084847209 */ /* 0x006fe20007810000 */
[----:B------:R-:W-:-:S05]  /*d6e0*/  BRA.DIV ~URZ, `(.L_x_3802) ;  /* 0x0000cd327f007947 */ /* 0x000fca000b800000 */
[----:B------:R-:W1:Y:S02]  /*d6f0*/  SHFL.BFLY PT, R0, R132, 0x1, 0x1f ;  /* 0x0c201f0084007f89 */ /* 0x000e6400000e0000 */
[----:B-1----:R-:W-:Y:S02]  /*d700*/  FMNMX.FTZ R134, R132, R0, !PT ;  /* 0x0000000084867209 */ /* 0x002fe40007810000 */
[----:B------:R-:W1:Y:S02]  /*d710*/  SHFL.BFLY PT, R0, R136, 0x2, 0x1f ;  /* 0x0c401f0088007f89 */ /* 0x000e6400000e0000 */
[----:B-1----:R-:W-:Y:S05]  /*d720*/  FMNMX.FTZ R132, R136, R0, !PT ;  /* 0x0000000088847209 */ /* 0x002fea0007810000 */
[----:B------:R1:W2:Y:S02]  /*d730*/  SHFL.BFLY PT, R0, R132, 0x1, 0x1f ;  /* 0x0c201f0084007f89 */ /* 0x0002a400000e0000 */
.L_x_3919:
[----:B------:R-:W3:Y:S01]  /*d740*/  LDL.LU R137, [R1+0x60] ;  /* 0x0000600001897983 */ /* 0x000ee20000300800 */
[----:B--2---:R-:W-:Y:S01]  /*d750*/  FMNMX.FTZ R3, R0, R132, !PT ;  /* 0x0000008400037209 */ /* 0x004fe20007810000 */
[C---:B-1----:R-:W-:Y:S01]  /*d760*/  FMUL.FTZ R132, R134.reuse, c[0x0][0x2d0] ;  /* 0x0000b40086847a20 */ /* 0x042fe20000410000 */
[----:B------:R-:W-:Y:S01]  /*d770*/  WARPSYNC 0xffffffff ;  /* 0xffffffff00007948 */ /* 0x000fe20003800000 */
[----:B------:R-:W2:Y:S01]  /*d780*/  LDL.LU R139, [R1+0x5c] ;  /* 0x00005c00018b7983 */ /* 0x000ea20000300800 */
        /* <DEDUP_REMOVED lines=16> */
[----:B------:R-:W1:Y:S10]  /*d890*/  MUFU.EX2 R8, R135 ;  /* 0x0000008700087308 */ /* 0x000e740000000800 */
[----:B------:R-:W-:Y:S10]  /*d8a0*/  MUFU.EX2 R13, R5 ;  /* 0x00000005000d7308 */ /* 0x000ff40000000800 */
[----:B------:R4:W5:Y:S10]  /*d8b0*/  MUFU.EX2 R12, R4 ;  /* 0x00000004000c7308 */ /* 0x0009740000000800 */
[----:B------:R-:W-:Y:S01]  /*d8c0*/  MUFU.EX2 R132, R132 ;  /* 0x0000008400847308 */ /* 0x000fe20000000800 */
[----:B----4-:R-:W-:Y:S04]  /*d8d0*/  FMUL.FTZ R4, R3, c[0x0][0x2d0] ;  /* 0x0000b40003047a20 */ /* 0x010fe80000410000 */
        /* <DEDUP_REMOVED lines=10> */
[----:B------:R-:W-:Y:S01]  /*d980*/  FFMA.FTZ R182, R22, c[0x0][0x2d0], -R4 ;  /* 0x0000b40016b67a23 */ /* 0x000fe20000010804 */
[----:B-1----:R-:W-:Y:S01]  /*d990*/  F2FP.BF16.PACK_AB R136, R8, R9 ;  /* 0x000000090888723e */ /* 0x002fe200000010ff */
[----:B------:R-:W-:Y:S01]  /*d9a0*/  FMUL.FTZ R25, R2, R141 ;  /* 0x0000008d02197220 */ /* 0x000fe20000410000 */
[----:B-----5:R-:W-:Y:S01]  /*d9b0*/  F2FP.BF16.PACK_AB R138, R12, R13 ;  /* 0x0000000d0c8a723e */ /* 0x020fe200000010ff */
[C---:B------:R-:W-:Y:S02]  /*d9c0*/  FMUL.FTZ R17, R2.reuse, R149 ;  /* 0x0000009502117220 */ /* 0x040fe40000410000 */
        /* <DEDUP_REMOVED lines=53> */
[C---:B---3--:R-:W-:Y:S02]  /*dd20*/  FFMA.FTZ R0, R2.reuse, R137, R9 ;  /* 0x0000008902007223 */ /* 0x048fe40000010009 */
[C---:B------:R-:W-:Y:S01]  /*dd30*/  FMUL.FTZ R9, R2.reuse, R157 ;  /* 0x0000009d02097220 */ /* 0x040fe20000410000 */
[----:B------:R-:W-:Y:S01]  /*dd40*/  MOV R157, R20 ;  /* 0x00000014009d7202 */ /* 0x000fe20000000f00 */
[----:B------:R-:W-:Y:S01]  /*dd50*/  FMUL.FTZ R20, R2, R144 ;  /* 0x0000009002147220 */ /* 0x000fe20000410000 */
[----:B------:R-:W-:Y:S01]  /*dd60*/  MUFU.EX2 R137, R6 ;  /* 0x0000000600897308 */ /* 0x000fe20000000800 */
[----:B------:R-:W3:Y:S01]  /*dd70*/  LDL R144, [R1+0x10] ;  /* 0x0000100001907983 */ /* 0x000ee20000100800 */
[----:B------:R-:W-:Y:S02]  /*dd80*/  FADD.FTZ R5, R8, R0 ;  /* 0x0000000008057221 */ /* 0x000fe40000010000 */
[----:B------:R-:W-:Y:S02]  /*dd90*/  FADD.FTZ R0, -R3, R133 ;  /* 0x0000008503007221 */ /* 0x000fe40000010100 */
[----:B------:R-:W-:Y:S02]  /*dda0*/  FADD.FTZ R5, R13, R5 ;  /* 0x000000050d057221 */ /* 0x000fe40000010000 */
[----:B------:R-:W-:Y:S02]  /*ddb0*/  FMUL.FTZ R0, R0, c[0x0][0x2d0] ;  /* 0x0000b40000007a20 */ /* 0x000fe40000410000 */
[----:B------:R-:W-:Y:S02]  /*ddc0*/  FADD.FTZ R180, R12, R5 ;  /* 0x000000050cb47221 */ /* 0x000fe40000010000 */
[C---:B------:R-:W-:Y:S01]  /*ddd0*/  FMUL.FTZ R5, R2.reuse, R161 ;  /* 0x000000a102057220 */ /* 0x040fe20000410000 */
[----:B------:R-:W-:Y:S01]  /*dde0*/  MOV R161, R24 ;  /* 0x0000001800a17202 */ /* 0x000fe20000000f00 */
[----:B------:R-:W1:Y:S01]  /*ddf0*/  MUFU.EX2 R0, R0 ;  /* 0x0000000000007308 */ /* 0x000e620000000800 */
[----:B------:R-:W-:Y:S02]  /*de00*/  FMUL.FTZ R24, R2, R140 ;  /* 0x0000008c02187220 */ /* 0x000fe40000410000 */
[----:B------:R-:W-:Y:S02]  /*de10*/  FFMA.FTZ R133, R10, c[0x0][0x2d0], -R4 ;  /* 0x0000b4000a857a23 */ /* 0x000fe40000010804 */
[C---:B------:R-:W-:Y:S02]  /*de20*/  FMUL.FTZ R12, R2.reuse, R152 ;  /* 0x00000098020c7220 */ /* 0x040fe40000410000 */
[C---:B------:R-:W-:Y:S02]  /*de30*/  FMUL.FTZ R13, R2.reuse, R153 ;  /* 0x00000099020d7220 */ /* 0x040fe40000410000 */
[C---:B------:R-:W-:Y:S01]  /*de40*/  FMUL.FTZ R4, R2.reuse, R160 ;  /* 0x000000a002047220 */ /* 0x040fe20000410000 */
[----:B------:R-:W-:Y:S01]  /*de50*/  MUFU.EX2 R152, R133 ;  /* 0x0000008500987308 */ /* 0x000fe20000000800 */
[----:B------:R-:W-:Y:S01]  /*de60*/  MOV R160, R16 ;  /* 0x0000001000a07202 */ /* 0x000fe20000000f00 */
[C---:B------:R-:W-:Y:S02]  /*de70*/  FMUL.FTZ R16, R2.reuse, R148 ;  /* 0x0000009402107220 */ /* 0x040fe40000410000 */
[C---:B------:R-:W-:Y:S01]  /*de80*/  FMUL.FTZ R8, R2.reuse, R156 ;  /* 0x0000009c02087220 */ /* 0x040fe20000410000 */
[----:B------:R-:W-:Y:S01]  /*de90*/  MOV R156, R21 ;  /* 0x00000015009c7202 */ /* 0x000fe20000000f00 */
[----:B------:R-:W-:Y:S01]  /*dea0*/  FMUL.FTZ R21, R2, R145 ;  /* 0x0000009102157220 */ /* 0x000fe20000410000 */
[----:B------:R-:W-:Y:S02]  /*deb0*/  MOV R145, R157 ;  /* 0x0000009d00917202 */ /* 0x000fe40000000f00 */
[----:B------:R-:W-:Y:S01]  /*dec0*/  MOV R157, R156 ;  /* 0x0000009c009d7202 */ /* 0x000fe20000000f00 */
[----:B------:R-:W4:Y:S01]  /*ded0*/  MUFU.EX2 R153, R135 ;  /* 0x0000008700997308 */ /* 0x000f220000000800 */
[----:B------:R-:W-:Y:S02]  /*dee0*/  MOV R156, R161 ;  /* 0x000000a1009c7202 */ /* 0x000fe40000000f00 */
[----:B------:R-:W-:Y:S01]  /*def0*/  MOV R161, R160 ;  /* 0x000000a000a17202 */ /* 0x000fe20000000f00 */
[C---:B-1----:R-:W-:Y:S02]  /*df00*/  FMUL.FTZ R26, R0.reuse, R142 ;  /* 0x0000008e001a7220 */ /* 0x042fe40000410000 */
[C---:B------:R-:W-:Y:S02]  /*df10*/  FMUL.FTZ R27, R0.reuse, R143 ;  /* 0x0000008f001b7220 */ /* 0x040fe40000410000 */
[----:B------:R-:W1:Y:S01]  /*df20*/  LDSM.16.MT88.4 R140, [R243] ;  /* 0x00000000f38c783b */ /* 0x000e620000004200 */
[C---:B--2---:R-:W-:Y:S01]  /*df30*/  FFMA.FTZ R148, R0.reuse, R139, R137 ;  /* 0x0000008b00947223 */ /* 0x044fe20000010089 */
[----:B------:R-:W-:Y:S01]  /*df40*/  F2FP.BF16.PACK_AB R137, R149, R137 ;  /* 0x000000899589723e */ /* 0x000fe200000010ff */
        /* <DEDUP_REMOVED lines=9> */
[----:B----4-:R-:W-:Y:S01]  /*dfe0*/  F2FP.BF16.PACK_AB R139, R153, R152 ;  /* 0x00000098998b723e */ /* 0x010fe200000010ff */
        /* <DEDUP_REMOVED lines=15> */
[C---:B-1----:R-:W-:Y:S05]  /*e0e0*/  HMMA.16816.F32.BF16 R4, R136.reuse, R140, R4 ;  /* 0x0000008c8804723c */ /* 0x042fea0000041804 */
[C---:B------:R-:W-:Y:S02]  /*e0f0*/  FMUL.FTZ R47, R0.reuse, R47 ;  /* 0x0000002f002f7220 */ /* 0x040fe40000410000 */
[C---:B------:R-:W-:Y:S01]  /*e100*/  FMUL.FTZ R50, R0.reuse, R50 ;  /* 0x0000003200327220 */ /* 0x040fe20000410000 */
[C---:B------:R-:W-:Y:S01]  /*e110*/  HMMA.16816.F32.BF16 R8, R136.reuse, R142, R8 ;  /* 0x0000008e8808723c */ /* 0x040fe20000041808 */
[----:B------:R-:W1:Y:S01]  /*e120*/  LDSM.16.MT88.4 R140, [R245] ;  /* 0x00000000f58c783b */ /* 0x000e620000004200 */
[----:B------:R-:W-:Y:S02]  /*e130*/  MUFU.EX2 R154, R173 ;  /* 0x000000ad009a7308 */ /* 0x000fe40000000800 */
        /* <DEDUP_REMOVED lines=20> */
[C---:B------:R-:W-:Y:S01]  /*e280*/  FMUL.FTZ R86, R0.reuse, R86 ;  /* 0x0000005600567220 */ /* 0x040fe20000410000 */
[C---:B-1----:R-:W-:Y:S02]  /*e290*/  HMMA.16816.F32.BF16 R12, R136.reuse, R140, R12 ;  /* 0x0000008c880c723c */ /* 0x042fe4000004180c */
[----:B------:R-:W1:Y:S01]  /*e2a0*/  MUFU.EX2 R179, R181 ;  /* 0x000000b500b37308 */ /* 0x000e620000000800 */
[C---:B------:R-:W-:Y:S02]  /*e2b0*/  FMUL.FTZ R87, R0.reuse, R87 ;  /* 0x0000005700577220 */ /* 0x040fe40000410000 */
[C---:B------:R-:W-:Y:S02]  /*e2c0*/  FMUL.FTZ R90, R0.reuse, R90 ;  /* 0x0000005a005a7220 */ /* 0x040fe40000410000 */
[C---:B------:R-:W-:Y:S01]  /*e2d0*/  FMUL.FTZ R91, R0.reuse, R91 ;  /* 0x0000005b005b7220 */ /* 0x040fe20000410000 */
[C---:B------:R-:W-:Y:S01]  /*e2e0*/  HMMA.16816.F32.BF16 R16, R136.reuse, R142, R16 ;  /* 0x0000008e8810723c */ /* 0x040fe20000041810 */
[----:B------:R-:W4:Y:S03]  /*e2f0*/  LDSM.16.MT88.4 R140, [R244] ;  /* 0x00000000f48c783b */ /* 0x000f260000004200 */
[C---:B------:R-:W-:Y:S01]  /*e300*/  FMUL.FTZ R94, R0.reuse, R94 ;  /* 0x0000005e005e7220 */ /* 0x040fe20000410000 */
[----:B------:R5:W-:Y:S01]  /*e310*/  MUFU.EX2 R176, R183 ;  /* 0x000000b700b07308 */ /* 0x000be20000000800 */
[C---:B------:R-:W-:Y:S02]  /*e320*/  FMUL.FTZ R95, R0.reuse, R95 ;  /* 0x0000005f005f7220 */ /* 0x040fe40000410000 */
[C---:B------:R-:W-:Y:S01]  /*e330*/  FMUL.FTZ R98, R0.reuse, R98 ;  /* 0x0000006200627220 */ /* 0x040fe20000410000 */
[----:B--2---:R-:W-:Y:S03]  /*e340*/  MOV R182, R160 ;  /* 0x000000a000b67202 */ /* 0x004fe60000000f00 */
[C---:B------:R-:W-:Y:S02]  /*e350*/  FMUL.FTZ R99, R0.reuse, R99 ;  /* 0x0000006300637220 */ /* 0x040fe40000410000 */
[C---:B------:R-:W-:Y:S02]  /*e360*/  FMUL.FTZ R102, R0.reuse, R102 ;  /* 0x0000006600667220 */ /* 0x040fe40000410000 */
[C---:B------:R-:W-:Y:S02]  /*e370*/  FMUL.FTZ R103, R0.reuse, R103 ;  /* 0x0000006700677220 */ /* 0x040fe40000410000 */
[C---:B------:R-:W-:Y:S01]  /*e380*/  FMUL.FTZ R106, R0.reuse, R106 ;  /* 0x0000006a006a7220 */ /* 0x040fe20000410000 */
[----:B-1----:R-:W-:Y:S01]  /*e390*/  F2FP.BF16.PACK_AB R173, R179, R178 ;  /* 0x000000b2b3ad723e */ /* 0x002fe200000010ff */
[C---:B------:R-:W-:Y:S01]  /*e3a0*/  FMUL.FTZ R107, R0.reuse, R107 ;  /* 0x0000006b006b7220 */ /* 0x040fe20000410000 */
[----:B------:R-:W-:Y:S01]  /*e3b0*/  MOV R181, R155 ;  /* 0x0000009b00b57202 */ /* 0x000fe20000000f00 */
[C---:B------:R-:W-:Y:S02]  /*e3c0*/  FMUL.FTZ R110, R0.reuse, R110 ;  /* 0x0000006e006e7220 */ /* 0x040fe40000410000 */
[C---:B------:R-:W-:Y:S02]  /*e3d0*/  FMUL.FTZ R111, R0.reuse, R111 ;  /* 0x0000006f006f7220 */ /* 0x040fe40000410000 */
[C---:B------:R-:W-:Y:S02]  /*e3e0*/  FMUL.FTZ R114, R0.reuse, R114 ;  /* 0x0000007200727220 */ /* 0x040fe40000410000 */
[C---:B------:R-:W-:Y:S01]  /*e3f0*/  FMUL.FTZ R115, R0.reuse, R115 ;  /* 0x0000007300737220 */ /* 0x040fe20000410000 */
[----:B-----5:R-:W-:Y:S01]  /*e400*/  MOV R183, R154 ;  /* 0x0000009a00b77202 */ /* 0x020fe20000000f00 */
[C---:B------:R-:W-:Y:S02]  /*e410*/  FMUL.FTZ R118, R0.reuse, R118 ;  /* 0x0000007600767220 */ /* 0x040fe40000410000 */
[C---:B------:R-:W-:Y:S02]  /*e420*/  FMUL.FTZ R119, R0.reuse, R119 ;  /* 0x0000007700777220 */ /* 0x040fe40000410000 */
[C---:B------:R-:W-:Y:S02]  /*e430*/  FMUL.FTZ R122, R0.reuse, R122 ;  /* 0x0000007a007a7220 */ /* 0x040fe40000410000 */
[C---:B------:R-:W-:Y:S02]  /*e440*/  FMUL.FTZ R123, R0.reuse, R123 ;  /* 0x0000007b007b7220 */ /* 0x040fe40000410000 */
[C---:B------:R-:W-:Y:S02]  /*e450*/  FMUL.FTZ R126, R0.reuse, R126 ;  /* 0x0000007e007e7220 */ /* 0x040fe40000410000 */
[C---:B------:R-:W-:Y:S01]  /*e460*/  FMUL.FTZ R127, R0.reuse, R127 ;  /* 0x0000007f007f7220 */ /* 0x040fe20000410000 */
[C---:B----4-:R-:W-:Y:S03]  /*e470*/  HMMA.16816.F32.BF16 R20, R136.reuse, R140, R20 ;  /* 0x0000008c8814723c */ /* 0x050fe60000041814 */
[C---:B------:R-:W-:Y:S02]  /*e480*/  FMUL.FTZ R130, R0.reuse, R130 ;  /* 0x0000008200827220 */ /* 0x040fe40000410000 */
[----:B------:R-:W-:Y:S02]  /*e490*/  FMUL.FTZ R131, R0, R131 ;  /* 0x0000008300837220 */ /* 0x000fe40000410000 */
[----:B------:R-:W-:Y:S01]  /*e4a0*/  FADD.FTZ R0, R133, R180 ;  /* 0x000000b485007221 */ /* 0x000fe20000010000 */
[C---:B------:R-:W-:Y:S04]  /*e4b0*/  HMMA.16816.F32.BF16 R24, R136.reuse, R142, R24 ;  /* 0x0000008e8818723c */ /* 0x040fe80000041818 */
[----:B------:R-:W-:Y:S01]  /*e4c0*/  FADD.FTZ R0, R2, R0 ;  /* 0x0000000002007221 */ /* 0x000fe20000010000 */
[----:B------:R-:W-:Y:S01]  /*e4d0*/  MOV R180, R146 ;  /* 0x0000009200b47202 */ /* 0x000fe20000000f00 */
[----:B---3--:R1:W2:Y:S02]  /*e4e0*/  LDSM.16.MT88.4 R140, [R144] ;  /* 0x00000000908c783b */ /* 0x0082a40000004200 */
[----:B-1----:R-:W1:Y:S10]  /*e4f0*/  MUFU.EX2 R144, R177 ;  /* 0x000000b100907308 */ /* 0x002e740000000800 */
[----:B------:R-:W3:Y:S01]  /*e500*/  MUFU.EX2 R177, R161 ;  /* 0x000000a100b17308 */ /* 0x000ee20000000800 */
[C---:B--2---:R-:W-:Y:S03]  /*e510*/  HMMA.16816.F32.BF16 R28, R136.reuse, R140, R28 ;  /* 0x0000008c881c723c */ /* 0x044fe6000004181c */
[----:B-1----:R-:W-:Y:S05]  /*e520*/  FADD.FTZ R0, R144, R0 ;  /* 0x0000000090007221 */ /* 0x002fea0000010000 */
[C---:B------:R-:W-:Y:S01]  /*e530*/  HMMA.16816.F32.BF16 R32, R136.reuse, R142, R32 ;  /* 0x0000008e8820723c */ /* 0x040fe20000041820 */
[----:B------:R-:W1:Y:S03]  /*e540*/  LDSM.16.MT88.4 R140, [R243+0x1800] ;  /* 0x00180000f38c783b */ /* 0x000e660000004200 */
[----:B------:R-:W-:Y:S01]  /*e550*/  FADD.FTZ R0, R135, R0 ;  /* 0x0000000087007221 */ /* 0x000fe20000010000 */
[----:B---3--:R-:W-:Y:S03]  /*e560*/  F2FP.BF16.PACK_AB R175, R177, R176 ;  /* 0x000000b0b1af723e */ /* 0x008fe600000010ff */
        /* <DEDUP_REMOVED lines=35> */
[----:B------:R-:W1:Y:S06]  /*e7a0*/  LDSM.16.MT88.4 R140, [R243+0x800] ;  /* 0x00080000f38c783b */ /* 0x000e6c0000004200 */
[----:B------:R-:W-:Y:S02]  /*e7b0*/  F2FP.BF16.PACK_AB R138, R135, R144 ;  /* 0x00000090878a723e */ /* 0x000fe400000010ff */
[----:B------:R-:W2:Y:S01]  /*e7c0*/  LDSM.16.MT88.4 R144, [R245+0x800] ;  /* 0x00080000f590783b */ /* 0x000ea20000004200 */
[----:B------:R-:W3:Y:S02]  /*e7d0*/  MUFU.EX2 R135, R156 ;  /* 0x0000009c00877308 */ /* 0x000ee40000000800 */
[----:B------:R-:W-:Y:S02]  /*e7e0*/  F2FP.BF16.PACK_AB R136, R2, R133 ;  /* 0x000000850288723e */ /* 0x000fe400000010ff */
[----:B------:R-:W-:Y:S02]  /*e7f0*/  F2FP.BF16.PACK_AB R137, R155, R154 ;  /* 0x0000009a9b89723e */ /* 0x000fe400000010ff */
[----:B------:R-:W-:Y:S04]  /*e800*/  F2FP.BF16.PACK_AB R139, R180, R160 ;  /* 0x000000a0b48b723e */ /* 0x000fe800000010ff */
[----:B------:R-:W4:Y:S10]  /*e810*/  MUFU.EX2 R133, R162 ;  /* 0x000000a200857308 */ /* 0x000f340000000800 */
[----:B------:R-:W5:Y:S01]  /*e820*/  MUFU.EX2 R2, R157 ;  /* 0x0000009d00027308 */ /* 0x000f620000000800 */
[----:B---3--:R-:W-:Y:S01]  /*e830*/  F2FP.BF16.PACK_AB R174, R132, R135 ;  /* 0x0000008784ae723e */ /* 0x008fe200000010ff */
[C---:B-1----:R-:W-:Y:S03]  /*e840*/  HMMA.16816.F32.BF16 R4, R136.reuse, R140, R4 ;  /* 0x0000008c8804723c */ /* 0x042fe60000041804 */
[----:B----4-:R-:W-:Y:S05]  /*e850*/  FADD.FTZ R0, R133, R0 ;  /* 0x0000000085007221 */ /* 0x010fea0000010000 */
[C---:B------:R-:W-:Y:S01]  /*e860*/  HMMA.16816.F32.BF16 R8, R136.reuse, R142, R8 ;  /* 0x0000008e8808723c */ /* 0x040fe20000041808 */
[----:B------:R-:W1:Y:S03]  /*e870*/  LDSM.16.MT88.4 R140, [R244+0x800] ;  /* 0x00080000f48c783b */ /* 0x000e660000004200 */
[C---:B-----5:R-:W-:Y:S01]  /*e880*/  F2FP.BF16.PACK_AB R172, R2.reuse, R133 ;  /* 0x0000008502ac723e */ /* 0x060fe200000010ff */
[----:B------:R-:W-:Y:S03]  /*e890*/  FADD.FTZ R0, R2, R0 ;  /* 0x0000000002007221 */ /* 0x000fe60000010000 */
[C---:B--2---:R-:W-:Y:S01]  /*e8a0*/  HMMA.16816.F32.BF16 R12, R136.reuse, R144, R12 ;  /* 0x00000090880c723c */ /* 0x044fe2000004180c */
[----:B------:R-:W-:Y:S03]  /*e8b0*/  LDSM.16.MT88.4 R156, [R243+0x1000] ;  /* 0x00100000f39c783b */ /* 0x000fe60000004200 */
[----:B------:R-:W-:Y:S02]  /*e8c0*/  FADD.FTZ R2, R149, R148 ;  /* 0x0000009495027221 */ /* 0x000fe40000010000 */
[----:B------:R-:W-:Y:S02]  /*e8d0*/  FADD.FTZ R0, R135, R0 ;  /* 0x0000000087007221 */ /* 0x000fe40000010000 */
[C---:B------:R-:W-:Y:S01]  /*e8e0*/  HMMA.16816.F32.BF16 R16, R136.reuse, R146, R16 ;  /* 0x000000928810723c */ /* 0x040fe20000041810 */
[----:B------:R-:W2:Y:S03]  /*e8f0*/  LDSM.16.MT88.4 R144, [R246+0x800] ;  /* 0x00080000f690783b */ /* 0x000ea60000004200 */
[----:B------:R-:W-:Y:S05]  /*e900*/  FADD.FTZ R0, R132, R0 ;  /* 0x0000000084007221 */ /* 0x000fea0000010000 */
[----:B------:R-:W-:Y:S08]  /*e910*/  LDSM.16.MT88.4 R148, [R245+0x1000] ;  /* 0x00100000f594783b */ /* 0x000ff00000004200 */
[----:B------:R3:W-:Y:S01]  /*e920*/  STL [R1+0x60], R0 ;  /* 0x0000600001007387 */ /* 0x0007e20000100800 */
[C---:B-1----:R-:W-:Y:S08]  /*e930*/  HMMA.16816.F32.BF16 R20, R136.reuse, R140, R20 ;  /* 0x0000008c8814723c */ /* 0x042ff00000041814 */
[C---:B------:R-:W-:Y:S01]  /*e940*/  HMMA.16816.F32.BF16 R24, R136.reuse, R142, R24 ;  /* 0x0000008e8818723c */ /* 0x040fe20000041818 */
[----:B------:R-:W1:Y:S07]  /*e950*/  LDSM.16.MT88.4 R140, [R243+0x2000] ;  /* 0x00200000f38c783b */ /* 0x000e6e0000004200 */
[C---:B--2---:R-:W-:Y:S04]  /*e960*/  HMMA.16816.F32.BF16 R28, R136.reuse, R144, R28 ;  /* 0x00000090881c723c */ /* 0x044fe8000004181c */
[----:B---3--:R-:W-:Y:S04]  /*e970*/  FADD.FTZ R0, R152, R2 ;  /* 0x0000000298007221 */ /* 0x008fe80000010000 */
        /* <DEDUP_REMOVED lines=38> */
[----:B------:R-:W3:Y:S02]  /*ebe0*/  LDL.LU R133, [R1+0x38] ;  /* 0x0000380001857983 */ /* 0x000ee40000300800 */
[----:B------:R-:W-:Y:S01]  /*ebf0*/  MOV R139, R153 ;  /* 0x00000099008b7202 */ /* 0x000fe20000000f00 */
[C---:B------:R-:W-:Y:S01]  /*ec00*/  HMMA.16816.F32.BF16 R160, R172.reuse, R156, R4 ;  /* 0x0000009caca0723c */ /* 0x040fe20000041804 */
[----:B------:R-:W4:Y:S04]  /*ec10*/  LDSM.16.MT88.4 R4, [R246+0x1000] ;  /* 0x00100000f604783b */ /* 0x000f280000004200 */
[----:B------:R-:W-:Y:S03]  /*ec20*/  FADD.FTZ R0, R139, R0 ;  /* 0x000000008b007221 */ /* 0x000fe60000010000 */
[C---:B------:R-:W-:Y:S01]  /*ec30*/  HMMA.16816.F32.BF16 R156, R172.reuse, R158, R8 ;  /* 0x0000009eac9c723c */ /* 0x040fe20000041808 */
[----:B------:R-:W5:Y:S03]  /*ec40*/  LDSM.16.MT88.4 R8, [R243+0x2800] ;  /* 0x00280000f308783b */ /* 0x000f660000004200 */
[----:B------:R-:W-:Y:S04]  /*ec50*/  FADD.FTZ R0, R183, R0 ;  /* 0x00000000b7007221 */ /* 0x000fe80000010000 */
[C---:B------:R-:W-:Y:S01]  /*ec60*/  HMMA.16816.F32.BF16 R152, R172.reuse, R148, R12 ;  /* 0x00000094ac98723c */ /* 0x040fe2000004180c */
[----:B------:R-:W5:Y:S03]  /*ec70*/  LDSM.16.MT88.4 R12, [R245+0x2800] ;  /* 0x00280000f50c783b */ /* 0x000f660000004200 */
[----:B------:R-:W-:Y:S04]  /*ec80*/  FADD.FTZ R0, R181, R0 ;  /* 0x00000000b5007221 */ /* 0x000fe80000010000 */
[C---:B------:R-:W-:Y:S04]  /*ec90*/  HMMA.16816.F32.BF16 R148, R172.reuse, R150, R16 ;  /* 0x00000096ac94723c */ /* 0x040fe80000041810 */
[----:B------:R-:W-:Y:S04]  /*eca0*/  FADD.FTZ R0, R182, R0 ;  /* 0x00000000b6007221 */ /* 0x000fe80000010000 */
[C---:B-1----:R-:W-:Y:S04]  /*ecb0*/  HMMA.16816.F32.BF16 R144, R172.reuse, R140, R20 ;  /* 0x0000008cac90723c */ /* 0x042fe80000041814 */
[----:B------:R-:W-:Y:S04]  /*ecc0*/  FADD.FTZ R0, R180, R0 ;  /* 0x00000000b4007221 */ /* 0x000fe80000010000 */
[C---:B------:R-:W-:Y:S04]  /*ecd0*/  HMMA.16816.F32.BF16 R140, R172.reuse, R142, R24 ;  /* 0x0000008eac8c723c */ /* 0x040fe80000041818 */
[----:B------:R-:W-:Y:S04]  /*ece0*/  FADD.FTZ R0, R178, R0 ;  /* 0x00000000b2007221 */ /* 0x000fe80000010000 */
[C---:B----4-:R-:W-:Y:S04]  /*ecf0*/  HMMA.16816.F32.BF16 R28, R172.reuse, R4, R28 ;  /* 0x00000004ac1c723c */ /* 0x050fe8000004181c */
[----:B------:R-:W-:Y:S04]  /*ed00*/  FADD.FTZ R0, R179, R0 ;  /* 0x00000000b3007221 */ /* 0x000fe80000010000 */
[C---:B------:R-:W-:Y:S01]  /*ed10*/  HMMA.16816.F32.BF16 R32, R172.reuse, R6, R32 ;  /* 0x00000006ac20723c */ /* 0x040fe20000041820 */
[----:B------:R-:W1:Y:S03]  /*ed20*/  LDSM.16.MT88.4 R4, [R244+0x2800] ;  /* 0x00280000f404783b */ /* 0x000e660000004200 */
[----:B------:R-:W-:Y:S04]  /*ed30*/  FADD.FTZ R2, R176, R0 ;  /* 0x00000000b0027221 */ /* 0x000fe80000010000 */
[C---:B-----5:R-:W-:Y:S04]  /*ed40*/  HMMA.16816.F32.BF16 R36, R172.reuse, R8, R36 ;  /* 0x00000008ac24723c */ /* 0x060fe80000041824 */
[----:B------:R-:W-:Y:S04]  /*ed50*/  FADD.FTZ R2, R177, R2 ;  /* 0x00000002b1027221 */ /* 0x000fe80000010000 */
[C---:B------:R-:W-:Y:S01]  /*ed60*/  HMMA.16816.F32.BF16 R40, R172.reuse, R10, R40 ;  /* 0x0000000aac28723c */ /* 0x040fe20000041828 */
[----:B------:R-:W4:Y:S07]  /*ed70*/  LDSM.16.MT88.4 R8, [R246+0x2800] ;  /* 0x00280000f608783b */ /* 0x000f2e0000004200 */
[C---:B------:R-:W-:Y:S08]  /*ed80*/  HMMA.16816.F32.BF16 R44, R172.reuse, R12, R44 ;  /* 0x0000000cac2c723c */ /* 0x040ff0000004182c */
[C---:B------:R-:W-:Y:S01]  /*ed90*/  HMMA.16816.F32.BF16 R48, R172.reuse, R14, R48 ;  /* 0x0000000eac30723c */ /* 0x040fe20000041830 */
[----:B------:R-:W5:Y:S07]  /*eda0*/  LDSM.16.MT88.4 R12, [R243+0x4000] ;  /* 0x00400000f30c783b */ /* 0x000f6e0000004200 */
[C---:B-1----:R-:W-:Y:S08]  /*edb0*/  HMMA.16816.F32.BF16 R52, R172.reuse, R4, R52 ;  /* 0x00000004ac34723c */ /* 0x042ff00000041834 */
[C---:B------:R-:W-:Y:S01]  /*edc0*/  HMMA.16816.F32.BF16 R56, R172.reuse, R6, R56 ;  /* 0x00000006ac38723c */ /* 0x040fe20000041838 */
[----:B------:R-:W1:Y:S07]  /*edd0*/  LDSM.16.MT88.4 R4, [R245+0x4000] ;  /* 0x00400000f504783b */ /* 0x000e6e0000004200 */
[C---:B----4-:R-:W-:Y:S08]  /*ede0*/  HMMA.16816.F32.BF16 R60, R172.reuse, R8, R60 ;  /* 0x00000008ac3c723c */ /* 0x050ff0000004183c */
[C---:B------:R-:W-:Y:S01]  /*edf0*/  HMMA.16816.F32.BF16 R64, R172.reuse, R10, R64 ;  /* 0x0000000aac40723c */ /* 0x040fe20000041840 */
[----:B------:R-:W4:Y:S07]  /*ee00*/  LDSM.16.MT88.4 R8, [R244+0x4000] ;  /* 0x00400000f408783b */ /* 0x000f2e0000004200 */
[C---:B-----5:R-:W-:Y:S08]  /*ee10*/  HMMA.16816.F32.BF16 R68, R172.reuse, R12, R68 ;  /* 0x0000000cac44723c */ /* 0x060ff00000041844 */
        /* <DEDUP_REMOVED lines=15> */
[C---:B------:R-:W-:Y:S08]  /*ef10*/  HMMA.16816.F32.BF16 R112, R172.reuse, R10, R112 ;  /* 0x0000000aac70723c */ /* 0x040ff00000041870 */
[C---:B-----5:R-:W-:Y:S08]  /*ef20*/  HMMA.16816.F32.BF16 R116, R172.reuse, R12, R116 ;  /* 0x0000000cac74723c */ /* 0x060ff00000041874 */
[C---:B------:R-:W-:Y:S08]  /*ef30*/  HMMA.16816.F32.BF16 R120, R172.reuse, R14, R120 ;  /* 0x0000000eac78723c */ /* 0x040ff00000041878 */
[C---:B-1----:R-:W-:Y:S08]  /*ef40*/  HMMA.16816.F32.BF16 R124, R172.reuse, R4, R124 ;  /* 0x00000004ac7c723c */ /* 0x042ff0000004187c */
[----:B------:R-:W-:Y:S04]  /*ef50*/  HMMA.16816.F32.BF16 R128, R172, R6, R128 ;  /* 0x00000006ac80723c */ /* 0x000fe80000041880 */
[C---:B---3--:R-:W-:Y:S02]  /*ef60*/  IADD3 R0, R133.reuse, -0x1, RZ ;  /* 0xffffffff85007810 */ /* 0x048fe40007ffe0ff */
[----:B--2---:R-:W-:Y:S02]  /*ef70*/  ISETP.GT.AND P0, PT, R133, R136, PT ;  /* 0x000000888500720c */ /* 0x004fe40003f04270 */
[----:B------:R-:W-:Y:S01]  /*ef80*/  MOV R133, R3 ;  /* 0x0000000300857202 */ /* 0x000fe20000000f00 */
[----:B------:R1:W-:Y:S04]  /*ef90*/  STL [R1+0x38], R0 ;  /* 0x0000380001007387 */ /* 0x0003e80000100800 */
[----:B------:R1:W-:Y:S06]  /*efa0*/  STL [R1+0x5c], R2 ;  /* 0x00005c0201007387 */ /* 0x0003ec0000100800 */
[----:B-1----:R-:W-:-:S05]  /*efb0*/  @P0 BRA `(.L_x_3803) ;  /* 0xffffcdc000000947 */ /* 0x002fca000383ffff */
.L_x_3790:
[----:B------:R-:W2:Y:S04]  /*efc0*/  LDL R2, [R1+0x70] ;  /* 0x0000700001027983 */ /* 0x000ea80000100800 */
[----:B------:R-:W2:Y:S02]  /*efd0*/  LDL R0, [R1+0x38] ;  /* 0x0000380001007983 */ /* 0x000ea40000100800 */
[----:B--2---:R-:W-:-:S13]  /*efe0*/  ISETP.GE.AND P0, PT, R0, R2, PT ;  /* 0x000000020000720c */ /* 0x004fda0003f06270 */
[----:B------:R-:W-:Y:S05]  /*eff0*/  @!P0 BRA `(.L_x_3804) ;  /* 0x00003cd000008947 */ /* 0x000fea0003800000 */
[----:B------:R-:W-:Y:S02]  /*f000*/  MOV R136, R133 ;  /* 0x0000008500887202 */ /* 0x000fe40000000f00 */
[----:B------:R-:W-:Y:S02]  /*f010*/  MOV R135, R134 ;  /* 0x0000008600877202 */ /* 0x000fe40000000f00 */
.L_x_3826:
        /* <DEDUP_REMOVED lines=30> */
.L_x_3920:
        /* <DEDUP_REMOVED lines=39> */
.L_x_3921:
        /* <DEDUP_REMOVED lines=24> */
.L_x_3807:
[----:B------:R-:W-:Y:S05]  /*f5f0*/  BSYNC B0 ;  /* 0x0000000000007941 */ /* 0x000fea0003800000 */
.L_x_3806:
[----:B------:R-:W0:Y:S01]  /*f600*/  LDGDEPBAR ;  /* 0x00000000000079af */ /* 0x000e220000000000 */
[----:B------:R-:W-:Y:S01]  /*f610*/  WARPSYNC 0xffffffff ;  /* 0xffffffff00007948 */ /* 0x000fe20003800000 */
[C---:B-12---:R-:W-:Y:S01]  /*f620*/  HMMA.16816.F32.BF16 R4, R164.reuse, R8, RZ ;  /* 0x00000008a404723c */ /* 0x046fe200000418ff */
[----:B------:R-:W-:Y:S03]  /*f630*/  BSSY B0, `(.L_x_3809) ;  /* 0x00000f8000007945 */ /* 0x000fe60003800000 */
[----:B------:R-:W2:Y:S04]  /*f640*/  LDL R2, [R1+0x38] ;  /* 0x0000380001027983 */ /* 0x000ea80000100800 */
[C---:B------:R-:W-:Y:S02]  /*f650*/  HMMA.16816.F32.BF16 R8, R164.reuse, R10, RZ ;  /* 0x0000000aa408723c */ /* 0x040fe400000418ff */
[----:B------:R-:W3:Y:S06]  /*f660*/  LDL R0, [R1] ;  /* 0x0000000001007983 */ /* 0x000eec0000100800 */
[C---:B------:R-:W-:Y:S01]  /*f670*/  HMMA.16816.F32.BF16 R12, R164.reuse, R16, RZ ;  /* 0x00000010a40c723c */ /* 0x040fe200000418ff */
        /* <DEDUP_REMOVED lines=157> */
[----:B------:R-:W-:Y:S01]  /*10050*/  IMAD.MOV.U32 R0, RZ, RZ, R2 ;  /* 0x000000ffff007224 */ /* 0x000fe200078e0002 */
[----:B------:R-:W-:Y:S04]  /*10060*/  @P6 SHF.R.U32.HI R0, RZ, c[0x0][0x2c0], R3 ;  /* 0x0000b000ff006a19 */ /* 0x000fe80000011603 */
[C---:B----4-:R-:W-:Y:S04]  /*10070*/  @!P1 IADD3 R3, P0, R0.reuse, R176, RZ ;  /* 0x000000b000039210 */ /* 0x050fe80007f1e0ff */
[----:B-----5:R-:W-:Y:S01]  /*10080*/  @!P1 LEA.HI.X.SX32 R133, R0, R132, 0x1, P0 ;  /* 0x0000008400859211 */ /* 0x020fe200000f0eff */
[----:B------:R-:W-:Y:S01]  /*10090*/  IMAD.MOV R0, RZ, RZ, -R0 ;  /* 0x000000ffff007224 */ /* 0x000fe200078e0a00 */
[C---:B------:R-:W-:Y:S03]  /*100a0*/  @!P1 LEA R132, P0, R3.reuse, c[0x0][0x2a0], 0x2 ;  /* 0x0000a80003849a11 */ /* 0x040fe600078010ff */
[----:B------:R-:W-:Y:S01]  /*100b0*/  IMAD R137, R0, c[0x0][0x2b8], R2 ;  /* 0x0000ae0000897a24 */ /* 0x000fe200078e0202 */
[----:B------:R-:W-:Y:S03]  /*100c0*/  @!P1 LEA.HI.X R133, R3, c[0x0][0x2a4], R133, 0x2, P0 ;  /* 0x0000a90003859a11 */ /* 0x000fe600000f1485 */
[C---:B------:R-:W-:Y:S01]  /*100d0*/  IMAD.WIDE.U32 R2, R137.reuse, c[0x0][0x1e0], RZ ;  /* 0x0000780089027a25 */ /* 0x040fe200078e00ff */
[----:B------:R-:W-:Y:S01]  /*100e0*/  SHF.R.S32.HI R0, RZ, 0x1f, R137 ;  /* 0x0000001fff007819 */ /* 0x000fe20000011489 */
[----:B------:R-:W2:Y:S04]  /*100f0*/  @!P1 LDG.E R172, [R132.64] ;  /* 0x0000000684ac9981 */ /* 0x000ea8000c1e1900 */
[----:B------:R1:W-:Y:S01]  /*10100*/  STL [R1+0x34], R137 ;  /* 0x0000348901007387 */ /* 0x0003e20000100800 */
[----:B------:R-:W-:Y:S04]  /*10110*/  IMAD R0, R0, c[0x0][0x1e0], RZ ;  /* 0x0000780000007a24 */ /* 0x000fe800078e02ff */
[----:B------:R-:W-:Y:S04]  /*10120*/  IMAD R0, R137, c[0x0][0x1e4], R0 ;  /* 0x0000790089007a24 */ /* 0x000fe800078e0200 */
[----:B------:R-:W-:Y:S01]  /*10130*/  IMAD.IADD R3, R3, 0x1, R0 ;  /* 0x0000000103037824 */ /* 0x000fe200078e0200 */
[----:B-1----:R-:W1:Y:S01]  /*10140*/  S2R R137, SR_TID.X ;  /* 0x0000000000897919 */ /* 0x002e620000002100 */
[----:B--2---:R-:W-:Y:S02]  /*10150*/  SHF.R.S32.HI R0, RZ, 0x1f, R172 ;  /* 0x0000001fff007819 */ /* 0x004fe400000114ac */
[----:B------:R-:W-:Y:S01]  /*10160*/  IMAD.WIDE.U32 R2, R172, c[0x0][0x1f0], R2 ;  /* 0x00007c00ac027a25 */ /* 0x000fe200078e0002 */
[----:B------:R2:W-:Y:S03]  /*10170*/  STL [R1+0x30], R172 ;  /* 0x000030ac01007387 */ /* 0x0005e60000100800 */
[----:B------:R-:W-:Y:S01]  /*10180*/  IMAD R132, R0, c[0x0][0x1f0], RZ ;  /* 0x00007c0000847a24 */ /* 0x000fe200078e02ff */
[----:B------:R-:W-:Y:S02]  /*10190*/  IADD3 R0, P0, R138, R2, RZ ;  /* 0x000000028a007210 */ /* 0x000fe40007f1e0ff */
[----:B-1----:R-:W-:Y:S01]  /*101a0*/  SHF.R.S32.HI R138, RZ, 0x1f, R137 ;  /* 0x0000001fff8a7819 */ /* 0x002fe20000011489 */
[----:B------:R-:W-:Y:S03]  /*101b0*/  IMAD R132, R172, c[0x0][0x1f4], R132 ;  /* 0x00007d00ac847a24 */ /* 0x000fe600078e0284 */
[----:B------:R-:W-:Y:S02]  /*101c0*/  LEA.HI R138, R138, R137, RZ, 0x3 ;  /* 0x000000898a8a7211 */ /* 0x000fe400078f18ff */
[----:B------:R-:W-:Y:S02]  /*101d0*/  IADD3.X R2, R134, R3, R132, P0, !PT ;  /* 0x0000000386027210 */ /* 0x000fe400007fe484 */
[----:B------:R-:W-:Y:S02]  /*101e0*/  SHF.R.S32.HI R138, RZ, 0x3, R138 ;  /* 0x00000003ff8a7819 */ /* 0x000fe4000001148a */
[----:B------:R-:W-:Y:S02]  /*101f0*/  LEA R137, P0, R0, c[0x0][0x1c8], 0x1 ;  /* 0x0000720000897a11 */ /* 0x000fe400078008ff */
[----:B------:R-:W-:Y:S02]  /*10200*/  IADD3 R133, -R138, 0x30, RZ ;  /* 0x000000308a857810 */ /* 0x000fe40007ffe1ff */
[----:B------:R-:W-:Y:S02]  /*10210*/  LEA.HI.X R134, R0, c[0x0][0x1cc], R2, 0x1, P0 ;  /* 0x0000730000867a11 */ /* 0x000fe400000f0c02 */
[----:B------:R-:W-:Y:S01]  /*10220*/  ISETP.GE.AND P0, PT, R133, 0x1, PT ;  /* 0x000000018500780c */ /* 0x000fe20003f06270 */
[----:B------:R-:W-:-:S10]  /*10230*/  BRA.DIV ~URZ, `(.L_x_3811) ;  /* 0x0000a4527f007947 */ /* 0x000fd4000b800000 */
[----:B------:R1:W3:Y:S02]  /*10240*/  SHFL.IDX PT, R132, R134, RZ, 0x181f ;  /* 0x00181fff86847589 */ /* 0x0002e400000e0000 */
.L_x_3922:
[----:B------:R-:W-:-:S05]  /*10250*/  BRA.DIV ~URZ, `(.L_x_3812) ;  /* 0x0000a4c27f007947 */ /* 0x000fca000b800000 */
[----:B------:R4:W1:Y:S02]  /*10260*/  SHFL.IDX PT, R0, R137, RZ, 0x181f ;  /* 0x00181fff89007589 */ /* 0x00086400000e0000 */
.L_x_3923:
        /* <DEDUP_REMOVED lines=9> */
[----:B-1---5:R-:W-:Y:S05]  /*10300*/  @P0 IADD3 R138, P1, R0, R138, RZ ;  /* 0x0000008a008a0210 */ /* 0x022fea0007f3e0ff */
[----:B--2---:R-:W-:Y:S01]  /*10310*/  @P0 IMAD.X R139, R132, 0x1, R3, P1 ;  /* 0x00000001848b0824 */ /* 0x004fe200008e0603 */
[----:B----4-:R-:W-:Y:S05]  /*10320*/  @P0 IADD3 R2, P1, R0, R2, RZ ;  /* 0x0000000200020210 */ /* 0x010fea0007f3e0ff */
[----:B---3--:R-:W-:Y:S01]  /*10330*/  @P0 IMAD.X R3, R132, 0x1, R177, P1 ;  /* 0x0000000184030824 */ /* 0x008fe200008e06b1 */
        /* <DEDUP_REMOVED lines=10> */
[----:B------:R1:W-:Y:S01]  /*103e0*/  @P0 LDGSTS.E.BYPASS.LTC128B.128 [R172+0x18880], [R2.64], !P2 ;  /* 0x1888000002ac0fae */ /* 0x0003e2000d101d46 */
[----:B------:R-:W-:Y:S01]  /*103f0*/  ISETP.GE.AND P0, PT, R133, 0x21, PT ;  /* 0x000000218500780c */ /* 0x000fe20003f06270 */
[----:B------:R-:W-:-:S06]  /*10400*/  BRA.DIV ~URZ, `(.L_x_3813) ;  /* 0x0000a3a27f007947 */ /* 0x000fcc000b800000 */
[----:B------:R2:W3:Y:S04]  /*10410*/  SHFL.IDX PT, R132, R134, 0x1, 0x181f ;  /* 0x00381f0086847f89 */ /* 0x0004e800000e0000 */
[----:B------:R2:W4:Y:S02]  /*10420*/  SHFL.IDX PT, R0, R137, 0x1, 0x181f ;  /* 0x00381f0089007f89 */ /* 0x00052400000e0000 */
.L_x_3924:
[----:B-1----:R-:W5:Y:S04]  /*10430*/  LDL R138, [R1+0xc8] ;  /* 0x0000c800018a7983 */ /* 0x002f680000100800 */
        /* <DEDUP_REMOVED lines=8> */
[----:B-----5:R-:W-:Y:S05]  /*104c0*/  @P0 IADD3 R138, P1, R0, R138, RZ ;  /* 0x0000008a008a0210 */ /* 0x020fea0007f3e0ff */
        /* <DEDUP_REMOVED lines=14> */
.L_x_3810:
[----:B------:R-:W-:Y:S05]  /*105b0*/  BSYNC B0 ;  /* 0x0000000000007941 */ /* 0x000fea0003800000 */
.L_x_3809:
        /* <DEDUP_REMOVED lines=19> */
.L_x_3925:
        /* <DEDUP_REMOVED lines=21> */
.L_x_3817:
[----:B------:R-:W-:Y:S04]  /*10840*/  MOV R138, 0x1 ;  /* 0x00000001008a7802 */ /* 0x000fe80000000f00 */
[----:B------:R-:W-:Y:S11]  /*10850*/  ISETP.NE.AND P0, PT, R138, c[0x0][0x32c], PT ;  /* 0x0000cb008a007a0c */ /* 0x000ff60003f05270 */
[----:B------:R-:W-:Y:S02]  /*10860*/  @!UPT UIADD3 URZ, URZ, URZ, URZ ;  /* 0x0000003f3f3ff290 */ /* 0x000fe4000fffe03f */
[----:B------:R-:W-:Y:S05]  /*10870*/  @P0 IMAD.HI.U32 R138, R132, c[0x0][0x330], RZ ;  /* 0x0000cc00848a0a27 */ /* 0x000fea00078e00ff */
[----:B------:R-:W-:Y:S02]  /*10880*/  @P0 SHF.R.U32.HI R132, RZ, c[0x0][0x334], R138 ;  /* 0x0000cd00ff840a19 */ /* 0x000fe4000001168a */
.L_x_3818:
[----:B------:R-:W-:Y:S05]  /*10890*/  BSYNC B0 ;  /* 0x0000000000007941 */ /* 0x000fea0003800000 */
.L_x_3816:
[----:B------:R-:W2:Y:S02]  /*108a0*/  LDL R138, [R1+0x7c] ;  /* 0x00007c00018a7983 */ /* 0x000ea40000100800 */
[----:B--2---:R-:W-:Y:S04]  /*108b0*/  IMAD.IADD R138, R0, 0x1, -R138 ;  /* 0x00000001008a7824 */ /* 0x004fe800078e0a8a */
[----:B------:R-:W-:Y:S05]  /*108c0*/  IMAD R132, R132, c[0x0][0x32c], R138 ;  /* 0x0000cb0084847a24 */ /* 0x000fea00078e028a */
[----:B------:R-:W-:Y:S02]  /*108d0*/  IMNMX R2, R2, R132, !PT ;  /* 0x0000008402027217 */ /* 0x000fe40007800200 */
[----:B------:R-:W-:Y:S04]  /*108e0*/  IADD3 R132, R132, c[0x0][0x32c], RZ ;  /* 0x0000cb0084847a10 */ /* 0x000fe80007ffe0ff */
[----:B------:R-:W-:Y:S02]  /*108f0*/  IMNMX R3, R3, R132, PT ;  /* 0x0000008403037217 */ /* 0x000fe40003800200 */
.L_x_3815:
        /* <DEDUP_REMOVED lines=65> */
.L_x_3926:
        /* <DEDUP_REMOVED lines=21> */
.L_x_3822:
[----:B------:R-:W-:Y:S04]  /*10e60*/  MOV R5, 0x1 ;  /* 0x0000000100057802 */ /* 0x000fe80000000f00 */
[----:B------:R-:W-:Y:S11]  /*10e70*/  ISETP.NE.AND P0, PT, R5, c[0x0][0x32c], PT ;  /* 0x0000cb0005007a0c */ /* 0x000ff60003f05270 */
[----:B------:R-:W-:Y:S02]  /*10e80*/  @!UPT UIADD3 URZ, URZ, URZ, URZ ;  /* 0x0000003f3f3ff290 */ /* 0x000fe4000fffe03f */
[----:B------:R-:W-:Y:S05]  /*10e90*/  @P0 IMAD.HI.U32 R5, R4, c[0x0][0x330], RZ ;  /* 0x0000cc0004050a27 */ /* 0x000fea00078e00ff */
[----:B------:R-:W-:Y:S02]  /*10ea0*/  @P0 SHF.R.U32.HI R4, RZ, c[0x0][0x334], R5 ;  /* 0x0000cd00ff040a19 */ /* 0x000fe40000011605 */
.L_x_3823:
[----:B------:R-:W-:Y:S05]  /*10eb0*/  BSYNC B0 ;  /* 0x0000000000007941 */ /* 0x000fea0003800000 */
.L_x_3821:
[----:B------:R-:W4:Y:S02]  /*10ec0*/  LDL R5, [R1+0x7c] ;  /* 0x00007c0001057983 */ /* 0x000f240000100800 */
[----:B----4-:R-:W-:Y:S04]  /*10ed0*/  IMAD.IADD R0, R0, 0x1, -R5 ;  /* 0x0000000100007824 */ /* 0x010fe800078e0a05 */
[----:B------:R-:W-:Y:S05]  /*10ee0*/  IMAD R0, R4, c[0x0][0x32c], R0 ;  /* 0x0000cb0004007a24 */ /* 0x000fea00078e0200 */
[----:B------:R-:W-:Y:S02]  /*10ef0*/  IMNMX R2, R2, R0, !PT ;  /* 0x0000000002027217 */ /* 0x000fe40007800200 */
[----:B------:R-:W-:Y:S04]  /*10f00*/  IADD3 R0, R0, c[0x0][0x32c], RZ ;  /* 0x0000cb0000007a10 */ /* 0x000fe80007ffe0ff */
[----:B------:R-:W-:Y:S02]  /*10f10*/  IMNMX R3, R3, R0, PT ;  /* 0x0000000003037217 */ /* 0x000fe40003800200 */
.L_x_3820:
        /* <DEDUP_REMOVED lines=69> */
.L_x_3927:
[----:B--2-4-:R-:W-:Y:S01]  /*11370*/  FMNMX.FTZ R132, R132, R0, !PT ;  /* 0x0000000084847209 */ /* 0x014fe20007810000 */
[----:B------:R-:W-:-:S05]  /*11380*/  BRA.DIV ~URZ, `(.L_x_3825) ;  /* 0x000096927f007947 */ /* 0x000fca000b800000 */
[----:B------:R-:W2:Y:S02]  /*11390*/  SHFL.BFLY PT, R0, R132, 0x1, 0x1f ;  /* 0x0c201f0084007f89 */ /* 0x000ea400000e0000 */
[----:B--2---:R-:W-:Y:S02]  /*113a0*/  FMNMX.FTZ R134, R132, R0, !PT ;  /* 0x0000000084867209 */ /* 0x004fe40007810000 */
[----:B------:R-:W2:Y:S02]  /*113b0*/  SHFL.BFLY PT, R0, R4, 0x2, 0x1f ;  /* 0x0c401f0004007f89 */ /* 0x000ea400000e0000 */
[----:B--2---:R-:W-:Y:S05]  /*113c0*/  FMNMX.FTZ R4, R4, R0, !PT ;  /* 0x0000000004047209 */ /* 0x004fea0007810000 */
[----:B------:R2:W4:Y:S02]  /*113d0*/  SHFL.BFLY PT, R0, R4, 0x1, 0x1f ;  /* 0x0c201f0004007f89 */ /* 0x00052400000e0000 */
.L_x_3928:
        /* <DEDUP_REMOVED lines=9> */
[--C-:B--2---:R-:W-:Y:S02]  /*11470*/  FFMA.FTZ R4, R173, c[0x0][0x2d0], -R2.reuse ;  /* 0x0000b400ad047a23 */ /* 0x104fe40000010802 */
        /* <DEDUP_REMOVED lines=14> */
[----:B------:R-:W2:Y:S10]  /*11560*/  MUFU.EX2 R4, R15 ;  /* 0x0000000f00047308 */ /* 0x000eb40000000800 */
[----:B------:R-:W-:Y:S10]  /*11570*/  MUFU.EX2 R19, R19 ;  /* 0x0000001300137308 */ /* 0x000ff40000000800 */
[----:B------:R-:W-:Y:S01]  /*11580*/  MUFU.EX2 R135, R135 ;  /* 0x0000008700877308 */ /* 0x000fe20000000800 */
[----:B-----5:R-:W-:Y:S01]  /*11590*/  FFMA.FTZ R2, R0, R22, R20 ;  /* 0x0000001600027223 */ /* 0x020fe20000010014 */
[----:B--2---:R-:W-:Y:S01]  /*115a0*/  F2FP.BF16.PACK_AB R172, R4, R20 ;  /* 0x0000001404ac723e */ /* 0x004fe200000010ff */
[----:B------:R-:W-:Y:S07]  /*115b0*/  FMUL.FTZ R21, R0, R145 ;  /* 0x0000009100157220 */ /* 0x000fee0000410000 */
[----:B------:R-:W2:Y:S01]  /*115c0*/  MUFU.EX2 R20, R18 ;  /* 0x0000001200147308 */ /* 0x000ea20000000800 */
        /* <DEDUP_REMOVED lines=8> */
[----:B------:R-:W4:Y:S01]  /*11650*/  LDL.LU R136, [R1+0x5c] ;  /* 0x00005c0001887983 */ /* 0x000f220000300800 */
[C---:B------:R-:W-:Y:S01]  /*11660*/  FMUL.FTZ R25, R0.reuse, R141 ;  /* 0x0000008d00197220 */ /* 0x040fe20000410000 */
[----:B------:R-:W-:Y:S01]  /*11670*/  MOV R141, R26 ;  /* 0x0000001a008d7202 */ /* 0x000fe20000000f00 */
[----:B------:R-:W-:Y:S02]  /*11680*/  FMUL.FTZ R28, R0, R28 ;  /* 0x0000001c001c7220 */ /* 0x000fe40000410000 */
[--C-:B------:R-:W-:Y:S02]  /*11690*/  FFMA.FTZ R12, R12, c[0x0][0x2d0], -R4.reuse ;  /* 0x0000b4000c0c7a23 */ /* 0x100fe40000010804 */
[--C-:B------:R-:W-:Y:S02]  /*116a0*/  FFMA.FTZ R132, R16, c[0x0][0x2d0], -R4.reuse ;  /* 0x0000b40010847a23 */ /* 0x100fe40000010804 */
[----:B------:R5:W-:Y:S01]  /*116b0*/  MUFU.EX2 R173, R12 ;  /* 0x0000000c00ad7308 */ /* 0x000be20000000800 */
[--C-:B-1-3--:R-:W-:Y:S02]  /*116c0*/  FFMA.FTZ R133, R13, c[0x0][0x2d0], -R4.reuse ;  /* 0x0000b4000d857a23 */ /* 0x10afe40000010804 */
[--C-:B------:R-:W-:Y:S02]  /*116d0*/  FFMA.FTZ R178, R14, c[0x0][0x2d0], -R4.reuse ;  /* 0x0000b4000eb27a23 */ /* 0x100fe40000010804 */
[--C-:B------:R-:W-:Y:S01]  /*116e0*/  FFMA.FTZ R179, R10, c[0x0][0x2d0], -R4.reuse ;  /* 0x0000b4000ab37a23 */ /* 0x100fe20000010804 */
[----:B--2---:R-:W-:Y:S01]  /*116f0*/  F2FP.BF16.PACK_AB R174, R19, R20 ;  /* 0x0000001413ae723e */ /* 0x004fe200000010ff */
        /* <DEDUP_REMOVED lines=15> */
[C---:B-----5:R-:W-:Y:S02]  /*117f0*/  FMUL.FTZ R12, R0.reuse, R152 ;  /* 0x00000098000c7220 */ /* 0x060fe40000410000 */
        /* <DEDUP_REMOVED lines=136> */
[C---:B----4-:R-:W-:Y:S01]  /*12080*/  FFMA.FTZ R148, R2.reuse, R136, R173 ;  /* 0x0000008802947223 */ /* 0x050fe200000100ad */
        /* <DEDUP_REMOVED lines=193> */
[----:B------:R1:W-:Y:S04]  /*12ca0*/  STL [R1+0x38], R0 ;  /* 0x0000380001007387 */ /* 0x0003e80000100800 */
[----:B------:R1:W-:Y:S06]  /*12cb0*/  STL [R1+0x5c], R2 ;  /* 0x00005c0201007387 */ /* 0x0003ec0000100800 */
[----:B-1----:R-:W-:-:S05]  /*12cc0*/  @P0 BRA `(.L_x_3826) ;  /* 0xffffc35000000947 */ /* 0x002fca000383ffff */
.L_x_3804:
[----:B------:R-:W-:Y:S05]  /*12cd0*/  BRA.DIV ~URZ, `(.L_x_3827) ;  /* 0x00007e227f007947 */ /* 0x000fea000b800000 */
[----:B------:R-:W2:Y:S04]  /*12ce0*/  LDL R2, [R1+0x60] ;  /* 0x0000600001027983 */ /* 0x000ea80000100800 */
[----:B--2---:R2:W3:Y:S02]  /*12cf0*/  SHFL.BFLY PT, R0, R2, 0x2, 0x1f ;  /* 0x0c401f0002007f89 */ /* 0x0044e400000e0000 */
.L_x_3929:
[----:B--2---:R-:W2:Y:S02]  /*12d00*/  LDL.LU R2, [R1+0x60] ;  /* 0x0000600001027983 */ /* 0x004ea40000300800 */
[----:B-123--:R-:W-:Y:S01]  /*12d10*/  FADD.FTZ R4, R0, R2 ;  /* 0x0000000200047221 */ /* 0x00efe20000010000 */
[----:B------:R-:W-:Y:S05]  /*12d20*/  BRA.DIV ~URZ, `(.L_x_3828) ;  /* 0x00007e227f007947 */ /* 0x000fea000b800000 */
[----:B------:R-:W2:Y:S04]  /*12d30*/  LDL.LU R2, [R1+0x5c] ;  /* 0x00005c0001027983 */ /* 0x000ea80000300800 */
[----:B--2---:R-:W1:Y:S02]  /*12d40*/  SHFL.BFLY PT, R0, R2, 0x2, 0x1f ;  /* 0x0c401f0002007f89 */ /* 0x004e6400000e0000 */
[----:B-1----:R-:W-:-:S02]  /*12d50*/  FADD.FTZ R5, R0, R2 ;  /* 0x0000000200057221 */ /* 0x002fc40000010000 */
[----:B------:R-:W1:Y:S04]  /*12d60*/  SHFL.BFLY PT, R0, R4, 0x1, 0x1f ;  /* 0x0c201f0004007f89 */ /* 0x000e6800000e0000 */
[----:B------:R2:W3:Y:S01]  /*12d70*/  SHFL.BFLY PT, R3, R5, 0x1, 0x1f ;  /* 0x0c201f0005037f89 */ /* 0x0004e200000e0000 */
[----:B-1----:R-:W-:-:S05]  /*12d80*/  FADD.FTZ R4, R4, R0 ;  /* 0x0000000004047221 */ /* 0x002fca0000010000 */
.L_x_3930:
        /* <DEDUP_REMOVED lines=33> */
[C---:B-1----:R-:W-:Y:S02]  /*12fa0*/  FMUL.FTZ R128, R0.reuse, R142 ;  /* 0x0000008e00807220 */ /* 0x042fe40000410000 */
[C---:B------:R-:W-:Y:S02]  /*12fb0*/  FMUL.FTZ R129, R0.reuse, R143 ;  /* 0x0000008f00817220 */ /* 0x040fe40000410000 */
[----:B------:R-:W-:-:S02]  /*12fc0*/  FMUL.FTZ R120, R0, R150 ;  /* 0x0000009600787220 */ /* 0x000fc40000410000 */
[C---:B------:R-:W-:Y:S02]  /*12fd0*/  FMUL.FTZ R121, R0.reuse, R151 ;  /* 0x0000009700797220 */ /* 0x040fe40000410000 */
[C---:B------:R-:W-:Y:S02]  /*12fe0*/  FMUL.FTZ R142, R0.reuse, R38 ;  /* 0x00000026008e7220 */ /* 0x040fe40000410000 */
[----:B------:R-:W-:Y:S02]  /*12ff0*/  FMUL.FTZ R143, R0, R39 ;  /* 0x00000027008f7220 */ /* 0x000fe40000410000 */
[C---:B------:R-:W-:Y:S02]  /*13000*/  FMUL.FTZ R26, R2.reuse, R152 ;  /* 0x00000098021a7220 */ /* 0x040fe40000410000 */
        /* <DEDUP_REMOVED lines=108> */
.L_x_3735:
        /* <DEDUP_REMOVED lines=9> */
[----:B--2---:R-:W-:Y:S01]  /*13760*/  IMAD.MOV.U32 R5, RZ, RZ, c[0x0][0x564] ;  /* 0x00015900ff057624 */ /* 0x004fe200078e00ff */
[----:B---3--:R-:W-:-:S06]  /*13770*/  ISETP.EQ.U32.AND P0, PT, R3, R2, PT ;  /* 0x000000020300720c */ /* 0x008fcc0003f02070 */
[----:B------:R-:W2:Y:S07]  /*13780*/  POPC R2, UR4 ;  /* 0x0000000400027d09 */ /* 0x000eae0008000000 */
[----:B--2---:R2:W3:Y:S04]  /*13790*/  @P0 ATOMG.E.ADD.STRONG.GPU PT, R2, [R4.64], R2 ;  /* 0x00000002040209a8 */ /* 0x0044e800081ee1c6 */
[----:B--2---:R-:W2:Y:S04]  /*137a0*/  S2R R4, SR_LTMASK ;  /* 0x0000000000047919 */ /* 0x004ea80000003900 */
[----:B---3--:R2:W3:Y:S02]  /*137b0*/  SHFL.IDX PT, R3, R2, R3, 0x1f ;  /* 0x00001f0302037589 */ /* 0x0084e400000e0000 */
[----:B--2---:R-:W-:-:S06]  /*137c0*/  LOP3.LUT R2, R4, UR4, RZ, 0xc0, !PT ;  /* 0x0000000404027c12 */ /* 0x004fcc000f8ec0ff */
[----:B------:R-:W3:Y:S02]  /*137d0*/  POPC R2, R2 ;  /* 0x0000000200027309 */ /* 0x000ee40000000000 */
[----:B---3-5:R-:W-:-:S05]  /*137e0*/  IADD3 R6, R3, c[0x0][0xc], R2 ;  /* 0x0000030003067a10 */ /* 0x028fca0007ffe002 */
[----:B------:R2:W-:Y:S02]  /*137f0*/  STL [R1+0xb0], R6 ;  /* 0x0000b00601007387 */ /* 0x0005e40000100800 */
.L_x_3830:
[----:B---3--:R-:W-:Y:S05]  /*13800*/  BSYNC B0 ;  /* 0x0000000000007941 */ /* 0x008fea0003800000 */
.L_x_3829:
        /* <DEDUP_REMOVED lines=19> */
[----:B---3--:R-:W-:Y:S02]  /*13940*/  F2FP.BF16.PACK_AB R2, R25, R24 ;  /* 0x000000181902723e */ /* 0x008fe400000010ff */
[----:B-1----:R-:W-:-:S03]  /*13950*/  F2FP.BF16.PACK_AB R0, R149, R148 ;  /* 0x000000949500723e */ /* 0x002fc600000010ff */
        /* <DEDUP_REMOVED lines=143> */
.L_x_3833:
        /* <DEDUP_REMOVED lines=125> */
.L_x_3931:
[----:B------:R-:W-:Y:S05]  /*14a20*/  BRA.DIV ~URZ, `(.L_x_3836) ;  /* 0x000062c27f007947 */ /* 0x000fea000b800000 */
[----:B------:R4:W2:Y:S02]  /*14a30*/  SHFL.IDX PT, R0, R14, RZ, 0x181f ;  /* 0x00181fff0e007589 */ /* 0x0008a400000e0000 */
.L_x_3932:
        /* <DEDUP_REMOVED lines=33> */
.L_x_3838:
[----:B------:R-:W-:Y:S05]  /*14c50*/  BSYNC B0 ;  /* 0x0000000000007941 */ /* 0x000fea0003800000 */
.L_x_3837:
[----:B------:R-:W-:Y:S05]  /*14c60*/  BRA.DIV ~URZ, `(.L_x_3839) ;  /* 0x000061127f007947 */ /* 0x000fea000b800000 */
[----:B---3--:R3:W4:Y:S04]  /*14c70*/  SHFL.IDX PT, R4, R5, 0x1, 0x181f ;  /* 0x00381f0005047f89 */ /* 0x00872800000e0000 */
[----:B--2---:R3:W2:Y:S02]  /*14c80*/  SHFL.IDX PT, R0, R14, 0x1, 0x181f ;  /* 0x00381f000e007f89 */ /* 0x0046a400000e0000 */
.L_x_3933:
        /* <DEDUP_REMOVED lines=28> */
.L_x_3841:
[----:B------:R-:W-:Y:S05]  /*14e50*/  BSYNC B0 ;  /* 0x0000000000007941 */ /* 0x000fea0003800000 */
.L_x_3840:
[----:B------:R-:W-:Y:S05]  /*14e60*/  BRA.DIV ~URZ, `(.L_x_3842) ;  /* 0x000060227f007947 */ /* 0x000fea000b800000 */
[----:B----4-:R4:W3:Y:S02]  /*14e70*/  SHFL.IDX PT, R4, R5, 0x2, 0x181f ;  /* 0x00581f0005047f89 */ /* 0x0108e400000e0000 */
.L_x_3934:
[----:B------:R-:W-:Y:S05]  /*14e80*/  BRA.DIV ~URZ, `(.L_x_3843) ;  /* 0x000060927f007947 */ /* 0x000fea000b800000 */
[----:B--2---:R2:W4:Y:S02]  /*14e90*/  SHFL.IDX PT, R0, R14, 0x2, 0x181f ;  /* 0x00581f000e007f89 */ /* 0x00452400000e0000 */
.L_x_3935:
        /* <DEDUP_REMOVED lines=28> */
.L_x_3845:
[----:B------:R-:W-:Y:S05]  /*15060*/  BSYNC B0 ;  /* 0x0000000000007941 */ /* 0x000fea0003800000 */
.L_x_3844:
[----:B------:R-:W-:Y:S05]  /*15070*/  BRA.DIV ~URZ, `(.L_x_3846) ;  /* 0x00005f327f007947 */ /* 0x000fea000b800000 */
[----:B---3--:R3:W1:Y:S04]  /*15080*/  SHFL.IDX PT, R4, R5, 0x3, 0x181f ;  /* 0x00781f0005047f89 */ /* 0x00866800000e0000 */
[----:B----4-:R3:W4:Y:S02]  /*15090*/  SHFL.IDX PT, R0, R14, 0x3, 0x181f ;  /* 0x00781f000e007f89 */ /* 0x01072400000e0000 */
.L_x_3936:
        /* <DEDUP_REMOVED lines=29> */
.L_x_3834:
        /* <DEDUP_REMOVED lines=33> */
.L_x_3937:
[----:B------:R-:W-:Y:S05]  /*15480*/  BRA.DIV ~URZ, `(.L_x_3849) ;  /* 0x00005cc27f007947 */ /* 0x000fea000b800000 */
[----:B------:R3:W4:Y:S02]  /*15490*/  SHFL.IDX PT, R0, R12, RZ, 0x1c1f ;  /* 0x001c1fff0c007589 */ /* 0x00072400000e0000 */
.L_x_3938:
        /* <DEDUP_REMOVED lines=194> */
.L_x_3851:
[----:B------:R-:W-:Y:S05]  /*160c0*/  BSYNC B0 ;  /* 0x0000000000007941 */ /* 0x000fea0003800000 */
.L_x_3850:
[----:B------:R-:W-:Y:S05]  /*160d0*/  BRA.DIV ~URZ, `(.L_x_3852) ;  /* 0x000051027f007947 */ /* 0x000fea000b800000 */
[----:B--2---:R2:W1:Y:S04]  /*160e0*/  SHFL.IDX PT, R4, R5, 0x1, 0x1c1f ;  /* 0x003c1f0005047f89 */ /* 0x00446800000e0000 */
[----:B----4-:R2:W4:Y:S02]  /*160f0*/  SHFL.IDX PT, R0, R12, 0x1, 0x1c1f ;  /* 0x003c1f000c007f89 */ /* 0x01052400000e0000 */
.L_x_3939:
        /* <DEDUP_REMOVED lines=212> */
.L_x_3832:
        /* <DEDUP_REMOVED lines=14> */
[----:B-1----:R-:W-:Y:S01]  /*16f20*/  SEL R19, R0, c[0x0][0x3d4], P1 ;  /* 0x0000f50000137a07 */ /* 0x002fe20000800000 */
[----:B------:R-:W-:Y:S05]  /*16f30*/  @P0 BRA `(.L_x_3853) ;  /* 0x0000004000000947 */ /* 0x000fea0003800000 */
[----:B------:R-:W-:Y:S05]  /*16f40*/  @!P2 BRA `(.L_x_3853) ;  /* 0x000000300000a947 */ /* 0x000fea0003800000 */
[----:B------:R1:W3:Y:S04]  /*16f50*/  LDG.E R0, [R2.64] ;  /* 0x0000000602007981 */ /* 0x0002e8000c1e1900 */
[----:B-12---:R-:W3:Y:S02]  /*16f60*/  LDG.E R2, [R2.64+0x4] ;  /* 0x0000040602027981 */ /* 0x006ee4000c1e1900 */
[----:B---3-5:R-:W-:Y:S02]  /*16f70*/  IADD3 R20, -R0, R2, RZ ;  /* 0x0000000200147210 */ /* 0x028fe40007ffe1ff */
.L_x_3853:
[----:B--2---:R-:W2:Y:S01]  /*16f80*/  LDL.LU R2, [R1+0xb8] ;  /* 0x0000b80001027983 */ /* 0x004ea20000300800 */
        /* <DEDUP_REMOVED lines=58> */
.L_x_3855:
[----:B------:R-:W-:Y:S05]  /*17330*/  BSYNC B0 ;  /* 0x0000000000007941 */ /* 0x000fea0003800000 */
.L_x_3854:
        /* <DEDUP_REMOVED lines=36> */
.L_x_3940:
[----:B------:R-:W-:Y:S05]  /*17580*/  BRA.DIV ~URZ, `(.L_x_3857) ;  /* 0x00003df27f007947 */ /* 0x000fea000b800000 */
[----:B------:R3:W4:Y:S02]  /*17590*/  SHFL.IDX PT, R0, R14, RZ, 0x181f ;  /* 0x00181fff0e007589 */ /* 0x00072400000e0000 */
.L_x_3941:
        /* <DEDUP_REMOVED lines=34> */
.L_x_3859:
[----:B------:R-:W-:Y:S05]  /*177c0*/  BSYNC B0 ;  /* 0x0000000000007941 */ /* 0x000fea0003800000 */
.L_x_3858:
[----:B------:R-:W-:Y:S05]  /*177d0*/  BRA.DIV ~URZ, `(.L_x_3860) ;  /* 0x00003c327f007947 */ /* 0x000fea000b800000 */
[----:B--2---:R2:W1:Y:S04]  /*177e0*/  SHFL.IDX PT, R4, R5, 0x1, 0x181f ;  /* 0x00381f0005047f89 */ /* 0x00446800000e0000 */
[----:B----4-:R2:W4:Y:S02]  /*177f0*/  SHFL.IDX PT, R0, R14, 0x1, 0x181f ;  /* 0x00381f000e007f89 */ /* 0x01052400000e0000 */
.L_x_3942:
        /* <DEDUP_REMOVED lines=28> */
.L_x_3862:
[----:B------:R-:W-:Y:S05]  /*179c0*/  BSYNC B0 ;  /* 0x0000000000007941 */ /* 0x000fea0003800000 */
.L_x_3861:
[----:B------:R-:W-:Y:S05]  /*179d0*/  BRA.DIV ~URZ, `(.L_x_3863) ;  /* 0x00003b427f007947 */ /* 0x000fea000b800000 */
[----:B------:R1:W2:Y:S02]  /*179e0*/  SHFL.IDX PT, R4, R5, 0x2, 0x181f ;  /* 0x00581f0005047f89 */ /* 0x0002a400000e0000 */
.L_x_3943:
[----:B------:R-:W-:Y:S05]  /*179f0*/  BRA.DIV ~URZ, `(.L_x_3864) ;  /* 0x00003bb27f007947 */ /* 0x000fea000b800000 */
[----:B----4-:R4:W1:Y:S02]  /*17a00*/  SHFL.IDX PT, R0, R14, 0x2, 0x181f ;  /* 0x00581f000e007f89 */ /* 0x01086400000e0000 */
.L_x_3944:
        /* <DEDUP_REMOVED lines=28> */
.L_x_3866:
[----:B------:R-:W-:Y:S05]  /*17bd0*/  BSYNC B0 ;  /* 0x0000000000007941 */ /* 0x000fea0003800000 */
.L_x_3865:
[----:B------:R-:W-:Y:S05]  /*17be0*/  BRA.DIV ~URZ, `(.L_x_3867) ;  /* 0x00003a527f007947 */ /* 0x000fea000b800000 */
[----:B--2---:R2:W1:Y:S04]  /*17bf0*/  SHFL.IDX PT, R4, R5, 0x3, 0x181f ;  /* 0x00781f0005047f89 */ /* 0x00446800000e0000 */
[----:B------:R2:W3:Y:S02]  /*17c00*/  SHFL.IDX PT, R0, R14, 0x3, 0x181f ;  /* 0x00781f000e007f89 */ /* 0x0004e400000e0000 */
.L_x_3945:
        /* <DEDUP_REMOVED lines=27> */
.L_x_3847:
[----:B------:R-:W-:Y:S05]  /*17dc0*/  BSYNC B1 ;  /* 0x0000000000017941 */ /* 0x000fea0003800000 */
.L_x_3831:
        /* <DEDUP_REMOVED lines=15> */
.L_x_3946:
[----:B------:R-:W-:Y:S05]  /*17ec0*/  BRA.DIV ~URZ, `(.L_x_3870) ;  /* 0x000039127f007947 */ /* 0x000fea000b800000 */
[----:B------:R3:W4:Y:S02]  /*17ed0*/  SHFL.IDX PT, R8, R106, 0x1, 0x1f ;  /* 0x00201f006a087f89 */ /* 0x00072400000e0000 */
.L_x_3947:
        /* <DEDUP_REMOVED lines=19> */
.L_x_3948:
        /* <DEDUP_REMOVED lines=16> */
.L_x_3949:
[----:B---3--:R-:W-:Y:S01]  /*18110*/  IMAD R0, R0, c[0x0][0x538], RZ ;  /* 0x00014e0000007a24 */ /* 0x008fe200078e02ff */
[----:B------:R-:W-:Y:S04]  /*18120*/  BSSY B1, `(.L_x_3873) ;  /* 0x00000cf000017945 */ /* 0x000fe80003800000 */
[----:B----4-:R-:W-:-:S04]  /*18130*/  IADD3 R8, R0, R8, RZ ;  /* 0x0000000800087210 */ /* 0x010fc80007ffe0ff */
[----:B--2---:R-:W-:-:S13]  /*18140*/  ISETP.GT.AND P0, PT, R8, R9, PT ;  /* 0x000000090800720c */ /* 0x004fda0003f04270 */
[----:B------:R-:W-:Y:S05]  /*18150*/  @P0 BRA `(.L_x_3874) ;  /* 0x0000025000000947 */ /* 0x000fea0003800000 */
.L_x_3878:
        /* <DEDUP_REMOVED lines=17> */
.L_x_3950:
        /* <DEDUP_REMOVED lines=16> */
.L_x_3951:
[----:B--2---:R-:W-:-:S05]  /*18370*/  IMAD R0, R0, c[0x0][0x538], RZ ;  /* 0x00014e0000007a24 */ /* 0x004fca00078e02ff */
[----:B------:R-:W-:-:S04]  /*18380*/  IADD3 R8, R0, R8, RZ ;  /* 0x0000000800087210 */ /* 0x000fc80007ffe0ff */
[----:B------:R-:W-:-:S13]  /*18390*/  ISETP.GT.AND P0, PT, R8, R9, PT ;  /* 0x000000090800720c */ /* 0x000fda0003f04270 */
[----:B-1----:R-:W-:Y:S05]  /*183a0*/  @!P0 BRA `(.L_x_3878) ;  /* 0xfffffdb000008947 */ /* 0x002fea000383ffff */
.L_x_3874:
[----:B------:R-:W-:-:S05]  /*183b0*/  IADD3 R8, -R0, R8, RZ ;  /* 0x0000000800087210 */ /* 0x000fca0007ffe1ff */
[----:B------:R-:W-:-:S05]  /*183c0*/  IMAD R0, R4, c[0x0][0x538], R8 ;  /* 0x00014e0004007a24 */ /* 0x000fca00078e0208 */
[----:B------:R-:W-:Y:S01]  /*183d0*/  ISETP.GT.AND P0, PT, R0, R9, PT ;  /* 0x000000090000720c */ /* 0x000fe20003f04270 */
[----:B------:R-:W-:-:S12]  /*183e0*/  BRA.DIV ~URZ, `(.L_x_3879) ;  /* 0x000038b27f007947 */ /* 0x000fd8000b800000 */
[----:B------:R-:W-:-:S03]  /*183f0*/  VOTE.ANY R5, PT, !P0 ;  /* 0x0000000000057806 */ /* 0x000fc600040e0100 */
.L_x_3952:
[----:B------:R-:W2:Y:S01]  /*18400*/  LDL.LU R2, [R1+0xbc] ;  /* 0x0000bc0001027983 */ /* 0x000ea20000300800 */
[----:B------:R-:W2:Y:S02]  /*18410*/  POPC R0, R5 ;  /* 0x0000000500007309 */ /* 0x000ea40000000000 */
[----:B--2---:R-:W-:-:S05]  /*18420*/  IADD3 R2, R0, R2, RZ ;  /* 0x0000000200027210 */ /* 0x004fca0007ffe0ff */
[----:B------:R2:W-:Y:S01]  /*18430*/  STL [R1+0xbc], R2 ;  /* 0x0000bc0201007387 */ /* 0x0005e20000100800 */
[----:B------:R-:W-:Y:S05]  /*18440*/  BRA.DIV ~URZ, `(.L_x_3880) ;  /* 0x000038a27f007947 */ /* 0x000fea000b800000 */
[----:B------:R3:W4:Y:S04]  /*18450*/  SHFL.IDX PT, R10, R6, R0, 0x1f ;  /* 0x00001f00060a7589 */ /* 0x00072800000e0000 */
[----:B------:R3:W1:Y:S02]  /*18460*/  SHFL.IDX PT, R7, R7, R0, 0x1f ;  /* 0x00001f0007077589 */ /* 0x00066400000e0000 */
.L_x_3953:
[----:B------:R-:W-:Y:S01]  /*18470*/  ISETP.NE.AND P0, PT, R5, RZ, PT ;  /* 0x000000ff0500720c */ /* 0x000fe20003f05270 */
[----:B------:R-:W-:-:S12]  /*18480*/  BSSY B0, `(.L_x_3881) ;  /* 0x0000005000007945 */ /* 0x000fd80003800000 */
[----:B------:R-:W-:Y:S05]  /*18490*/  @!P0 BRA `(.L_x_3882) ;  /* 0x0000003000008947 */ /* 0x000fea0003800000 */
[----:B---3--:R-:W-:Y:S01]  /*184a0*/  IADD3 R0, R0, -0x1, RZ ;  /* 0xffffffff00007810 */ /* 0x008fe20007ffe0ff */
[----:B------:R-:W-:Y:S05]  /*184b0*/  BRA.DIV ~URZ, `(.L_x_3883) ;  /* 0x000039427f007947 */ /* 0x000fea000b800000 */
[----:B------:R3:W2:Y:S02]  /*184c0*/  SHFL.IDX PT, R11, R4, R0, 0x1f ;  /* 0x00001f00040b7589 */ /* 0x0006a400000e0000 */
.L_x_3882:
[----:B------:R-:W-:Y:S05]  /*184d0*/  BSYNC B0 ;  /* 0x0000000000007941 */ /* 0x000fea0003800000 */
.L_x_3881:
        /* <DEDUP_REMOVED lines=68> */
.L_x_3885:
        /* <DEDUP_REMOVED lines=69> */
.L_x_3886:
[----:B------:R-:W-:Y:S05]  /*18d70*/  BSYNC B0 ;  /* 0x0000000000007941 */ /* 0x000fea0003800000 */
.L_x_3884:
[----:B------:R-:W-:-:S04]  /*18d80*/  LOP3.LUT R2, RZ, R2, RZ, 0x33, !PT ;  /* 0x00000002ff027212 */ /* 0x000fc800078e33ff */
[----:B-1----:R-:W-:-:S05]  /*18d90*/  IADD3 R0, R2, R10, RZ ;  /* 0x0000000a02007210 */ /* 0x002fca0007ffe0ff */
[----:B------:R1:W-:Y:S01]  /*18da0*/  STL [R1+0xb4], R0 ;  /* 0x0000b40001007387 */ /* 0x0003e20000100800 */
[----:B------:R-:W-:Y:S05]  /*18db0*/  BRA `(.L_x_3887) ;  /* 0x0000005000007947 */ /* 0x000fea0003800000 */
.L_x_3875:
[----:B------:R-:W-:Y:S01]  /*18dc0*/  MOV R0, c[0x0][0x53c] ;  /* 0x00014f0000007a02 */ /* 0x000fe20000000f00 */
[----:B------:R2:W-:Y:S04]  /*18dd0*/  STL [R1+0xb0], R9 ;  /* 0x0000b00901007387 */ /* 0x0005e80000100800 */
[----:B------:R2:W-:Y:S04]  /*18de0*/  STL [R1+0xb4], RZ ;  /* 0x0000b4ff01007387 */ /* 0x0005e80000100800 */
[----:B------:R2:W-:Y:S04]  /*18df0*/  STL [R1+0xb8], RZ ;  /* 0x0000b8ff01007387 */ /* 0x0005e80000100800 */
[----:B------:R2:W-:Y:S02]  /*18e00*/  STL [R1+0xbc], R0 ;  /* 0x0000bc0001007387 */ /* 0x0005e40000100800 */
.L_x_3887:
[----:B------:R-:W-:Y:S05]  /*18e10*/  BSYNC B1 ;  /* 0x0000000000017941 */ /* 0x000fea0003800000 */
.L_x_3873:
        /* <DEDUP_REMOVED lines=9> */
.L_x_3868:
[----:B--2---:R-:W2:Y:S02]  /*18eb0*/  LDL R0, [R1+0xbc] ;  /* 0x0000bc0001007983 */ /* 0x004ea40000100800 */
[----:B--2---:R-:W-:-:S13]  /*18ec0*/  ISETP.GE.AND P0, PT, R0, c[0x0][0x53c], PT ;  /* 0x00014f0000007a0c */ /* 0x004fda0003f06270 */
[----:B-1----:R-:W-:Y:S01]  /*18ed0*/  @P0 CALL.REL.NOINC `(.L_x_3888) ;  /* 0x0000001000000944 */ /* 0x002fe20003c00000 */
[----:B------:R-:W-:Y:S05]  /*18ee0*/  BRA `(.L_x_3889) ;  /* 0xfffe92a000007947 */ /* 0x000fea000383ffff */
.L_x_3888:
[----:B------:R-:W-:Y:S05]  /*18ef0*/  EXIT ;  /* 0x000000000000794d */ /* 0x000fea0003800000 */
.L_x_3710:
[----:B------:R-:W-:Y:S01]  /*18f00*/  IMAD.MOV.U32 R0, RZ, RZ, R5 ;  /* 0x000000ffff007224 */ /* 0x000fe200078e0005 */
[----:B------:R-:W-:Y:S02]  /*18f10*/  MOV R3, 0x1 ;  /* 0x0000000100037802 */ /* 0x000fe40000000f00 */
[----:B------:R-:W-:Y:S02]  /*18f20*/  MOV R2, 0x18f40 ;  /* 0x00018f4000027802 */ /* 0x000fe40000000f00 */
[----:B------:R-:W-:Y:S05]  /*18f30*/  CALL.REL.NOINC `($__internal_64_$__cuda_sm70_shflsync_up_p) ;  /* 0x0000308000007944 */ /* 0x000fea0003c00000 */
[----:B------:R-:W-:Y:S01]  /*18f40*/  MOV R0, R4 ;  /* 0x0000000400007202 */ /* 0x000fe20000000f00 */
[----:B------:R-:W-:Y:S05]  /*18f50*/  BRA `(.L_x_3890) ;  /* 0xfffe750000007947 */ /* 0x000fea000383ffff */
.L_x_3711:
[----:B------:R-:W-:Y:S01]  /*18f60*/  IMAD.MOV.U32 R0, RZ, RZ, R5 ;  /* 0x000000ffff007224 */ /* 0x000fe200078e0005 */
[----:B------:R-:W-:Y:S02]  /*18f70*/  MOV R3, 0x2 ;  /* 0x0000000200037802 */ /* 0x000fe40000000f00 */
[----:B------:R-:W-:Y:S02]  /*18f80*/  MOV R2, 0x18fa0 ;  /* 0x00018fa000027802 */ /* 0x000fe40000000f00 */
[----:B------:R-:W-:Y:S05]  /*18f90*/  CALL.REL.NOINC `($__internal_64_$__cuda_sm70_shflsync_up_p) ;  /* 0x0000302000007944 */ /* 0x000fea0003c00000 */
[----:B------:R-:W-:Y:S01]  /*18fa0*/  SEL R4, R4, RZ, P4 ;  /* 0x000000ff04047207 */ /* 0x000fe20002000000 */
[----:B------:R-:W-:Y:S01]  /*18fb0*/  IMAD.MOV.U32 R3, RZ, RZ, 0x4 ;  /* 0x00000004ff037424 */ /* 0x000fe200078e00ff */
[----:B------:R-:W-:-:S03]  /*18fc0*/  MOV R2, 0x18ff0 ;  /* 0x00018ff000027802 */ /* 0x000fc60000000f00 */
[----:B------:R-:W-:Y:S02]  /*18fd0*/  IMAD.IADD R0, R5, 0x1, R4 ;  /* 0x0000000105007824 */ /* 0x000fe400078e0204 */
        /* <DEDUP_REMOVED lines=19> */
[----:B-1----:R-:W-:Y:S05]  /*19110*/  CALL.REL.NOINC `($__internal_63_$__cuda_sm70_shflsync_idx_p) ;  /* 0x00002dd000007944 */ /* 0x002fea0003c00000 */
[----:B-----5:R1:W5:Y:S02]  /*19120*/  LDL.LU R0, [R1+0x54] ;  /* 0x0000540001007983 */ /* 0x0203640000300800 */
[----:B-1---5:R-:W-:Y:S05]  /*19130*/  BRA `(.L_x_3891) ;  /* 0xfffe742000007947 */ /* 0x022fea000383ffff */
.L_x_3713:
[----:B------:R-:W-:Y:S02]  /*19140*/  SEL R0, RZ, 0x1, P0 ;  /* 0x00000001ff007807 */ /* 0x000fe40000000000 */
[----:B------:R-:W-:-:S02]  /*19150*/  MOV R2, 0x19170 ;  /* 0x0001917000027802 */ /* 0x000fc40000000f00 */
[----:B------:R-:W-:Y:S05]  /*19160*/  CALL.REL.NOINC `($__internal_65_$__cuda_sm70_votesync_ballot) ;  /* 0x00002eb000007944 */ /* 0x000fea0003c00000 */
[----:B------:R-:W-:Y:S01]  /*19170*/  MOV R6, R0 ;  /* 0x0000000000067202 */ /* 0x000fe20000000f00 */
[----:B------:R-:W-:Y:S05]  /*19180*/  BRA `(.L_x_3892) ;  /* 0xfffe746000007947 */ /* 0x000fea000383ffff */
.L_x_3714:
[----:B------:R-:W-:Y:S01]  /*19190*/  MOV R5, 0x19200 ;  /* 0x0001920000057802 */ /* 0x000fe20000000f00 */
[----:B------:R-:W-:Y:S01]  /*191a0*/  IMAD.MOV.U32 R7, RZ, RZ, 0x1f ;  /* 0x0000001fff077424 */ /* 0x000fe200078e00ff */
[----:B------:R-:W-:Y:S01]  /*191b0*/  MOV R3, R0 ;  /* 0x0000000000037202 */ /* 0x000fe20000000f00 */
[----:B-1----:R-:W-:-:S02]  /*191c0*/  IMAD.MOV.U32 R2, RZ, RZ, R9 ;  /* 0x000000ffff027224 */ /* 0x002fc400078e0009 */
[----:B------:R1:W-:Y:S04]  /*191d0*/  STL [R1+0x50], R5 ;  /* 0x0000500501007387 */ /* 0x0003e80000100800 */
[----:B------:R1:W-:Y:S02]  /*191e0*/  STL [R1+0x54], R7 ;  /* 0x0000540701007387 */ /* 0x0003e40000100800 */
[----:B-1----:R-:W-:Y:S05]  /*191f0*/  CALL.REL.NOINC `($__internal_63_$__cuda_sm70_shflsync_idx_p) ;  /* 0x00002cf000007944 */ /* 0x002fea0003c00000 */
        /* <DEDUP_REMOVED lines=8> */
[----:B-1----:R-:W-:Y:S05]  /*19280*/  CALL.REL.NOINC `($__internal_63_$__cuda_sm70_shflsync_idx_p) ;  /* 0x00002c6000007944 */ /* 0x002fea0003c00000 */
[----:B------:R1:W5:Y:S02]  /*19290*/  LDL.LU R9, [R1+0x54] ;  /* 0x0000540001097983 */ /* 0x0003640000300800 */
[----:B-1---5:R-:W-:Y:S05]  /*192a0*/  BRA `(.L_x_3893) ;  /* 0xfffe73b000007947 */ /* 0x022fea000383ffff */
.L_x_3717:
[----:B------:R-:W-:Y:S01]  /*192b0*/  MOV R3, R0 ;  /* 0x0000000000037202 */ /* 0x000fe20000000f00 */
[----:B-1----:R-:W-:Y:S01]  /*192c0*/  IMAD.MOV.U32 R2, RZ, RZ, R4 ;  /* 0x000000ffff027224 */ /* 0x002fe200078e0004 */
[----:B------:R-:W-:Y:S01]  /*192d0*/  MOV R0, 0x19320 ;  /* 0x0001932000007802 */ /* 0x000fe20000000f00 */
[----:B------:R-:W-:-:S04]  /*192e0*/  IMAD.MOV.U32 R4, RZ, RZ, 0x1f ;  /* 0x0000001fff047424 */ /* 0x000fc800078e00ff */
[----:B------:R1:W-:Y:S04]  /*192f0*/  STL [R1+0x50], R0 ;  /* 0x0000500001007387 */ /* 0x0003e80000100800 */
[----:B------:R1:W-:Y:S02]  /*19300*/  STL [R1+0x54], R4 ;  /* 0x0000540401007387 */ /* 0x0003e40000100800 */
[----:B-1-34-:R-:W-:Y:S05]  /*19310*/  CALL.REL.NOINC `($__internal_63_$__cuda_sm70_shflsync_idx_p) ;  /* 0x00002bd000007944 */ /* 0x01afea0003c00000 */
[----:B------:R1:W5:Y:S02]  /*19320*/  LDL.LU R5, [R1+0x54] ;  /* 0x0000540001057983 */ /* 0x0003640000300800 */
[----:B-1---5:R-:W-:Y:S05]  /*19330*/  BRA `(.L_x_3716) ;  /* 0xfffe738000007947 */ /* 0x022fea000383ffff */
.L_x_3738:
[----:B------:R-:W-:Y:S01]  /*19340*/  MOV R4, 0x193b0 ;  /* 0x000193b000047802 */ /* 0x000fe20000000f00 */
[----:B------:R-:W-:Y:S01]  /*19350*/  IMAD.MOV.U32 R5, RZ, RZ, 0x181f ;  /* 0x0000181fff057424 */ /* 0x000fe200078e00ff */
[----:B-1----:R-:W-:Y:S01]  /*19360*/  MOV R3, 0x1 ;  /* 0x0000000100037802 */ /* 0x002fe20000000f00 */
[----:B------:R-:W-:Y:S02]  /*19370*/  IMAD.MOV.U32 R2, RZ, RZ, R8 ;  /* 0x000000ffff027224 */ /* 0x000fe400078e0008 */
[----:B------:R1:W-:Y:S04]  /*19380*/  STL [R1+0x50], R4 ;  /* 0x0000500401007387 */ /* 0x0003e80000100800 */
[----:B------:R1:W-:Y:S02]  /*19390*/  STL [R1+0x54], R5 ;  /* 0x0000540501007387 */ /* 0x0003e40000100800 */
[----:B-1----:R-:W-:Y:S05]  /*193a0*/  CALL.REL.NOINC `($__internal_63_$__cuda_sm70_shflsync_idx_p) ;  /* 0x00002b4000007944 */ /* 0x002fea0003c00000 */
[----:B------:R-:W-:Y:S01]  /*193b0*/  MOV R5, 0x19430 ;  /* 0x0001943000057802 */ /* 0x000fe20000000f00 */
[----:B------:R-:W-:Y:S01]  /*193c0*/  IMAD.MOV.U32 R6, RZ, RZ, 0x181f ;  /* 0x0000181fff067424 */ /* 0x000fe200078e00ff */
[----:B-----5:R1:W5:Y:S01]  /*193d0*/  LDL.LU R4, [R1+0x54] ;  /* 0x0000540001047983 */ /* 0x0203620000300800 */
[----:B------:R-:W-:Y:S01]  /*193e0*/  IMAD.MOV.U32 R2, RZ, RZ, R11 ;  /* 0x000000ffff027224 */ /* 0x000fe200078e000b */
[----:B------:R-:W-:-:S02]  /*193f0*/  MOV R3, 0x1 ;  /* 0x0000000100037802 */ /* 0x000fc40000000f00 */
[----:B------:R1:W-:Y:S04]  /*19400*/  STL [R1+0x50], R5 ;  /* 0x0000500501007387 */ /* 0x0003e80000100800 */
[----:B------:R1:W-:Y:S02]  /*19410*/  STL [R1+0x54], R6 ;  /* 0x0000540601007387 */ /* 0x0003e40000100800 */
[----:B-1---5:R-:W-:Y:S05]  /*19420*/  CALL.REL.NOINC `($__internal_63_$__cuda_sm70_shflsync_idx_p) ;  /* 0x00002ac000007944 */ /* 0x022fea0003c00000 */
[----:B------:R1:W5:Y:S02]  /*19430*/  LDL.LU R2, [R1+0x54] ;  /* 0x0000540001027983 */ /* 0x0003640000300800 */
[----:B-1---5:R-:W-:Y:S05]  /*19440*/  BRA `(.L_x_3894) ;  /* 0xfffeb0e000007947 */ /* 0x022fea000383ffff */
.L_x_3741:
[----:B------:R-:W-:Y:S01]  /*19450*/  MOV R0, 0x194c0 ;  /* 0x000194c000007802 */ /* 0x000fe20000000f00 */
[----:B------:R-:W-:Y:S01]  /*19460*/  IMAD.MOV.U32 R4, RZ, RZ, 0x181f ;  /* 0x0000181fff047424 */ /* 0x000fe200078e00ff */
[----:B------:R-:W-:Y:S01]  /*19470*/  MOV R3, RZ ;  /* 0x000000ff00037202 */ /* 0x000fe20000000f00 */
[----:B------:R-:W-:Y:S02]  /*19480*/  IMAD.MOV.U32 R2, RZ, RZ, R5 ;  /* 0x000000ffff027224 */ /* 0x000fe400078e0005 */
[----:B------:R2:W-:Y:S04]  /*19490*/  STL [R1+0x50], R0 ;  /* 0x0000500001007387 */ /* 0x0005e80000100800 */
[----:B------:R2:W-:Y:S02]  /*194a0*/  STL [R1+0x54], R4 ;  /* 0x0000540401007387 */ /* 0x0005e40000100800 */
[----:B-12---:R-:W-:Y:S05]  /*194b0*/  CALL.REL.NOINC `($__internal_63_$__cuda_sm70_shflsync_idx_p) ;  /* 0x00002a3000007944 */ /* 0x006fea0003c00000 */
[----:B-----5:R1:W5:Y:S02]  /*194c0*/  LDL.LU R4, [R1+0x54] ;  /* 0x0000540001047983 */ /* 0x0203640000300800 */
[----:B-1---5:R-:W-:Y:S05]  /*194d0*/  BRA `(.L_x_3895) ;  /* 0xfffebfc000007947 */ /* 0x022fea000383ffff */
.L_x_3742:
[----:B------:R-:W-:Y:S01]  /*194e0*/  MOV R0, 0x19550 ;  /* 0x0001955000007802 */ /* 0x000fe20000000f00 */
[----:B------:R-:W-:Y:S01]  /*194f0*/  IMAD.MOV.U32 R8, RZ, RZ, 0x181f ;  /* 0x0000181fff087424 */ /* 0x000fe200078e00ff */
[----:B------:R-:W-:Y:S01]  /*19500*/  MOV R3, RZ ;  /* 0x000000ff00037202 */ /* 0x000fe20000000f00 */
[----:B------:R-:W-:-:S02]  /*19510*/  IMAD.MOV.U32 R2, RZ, RZ, R6 ;  /* 0x000000ffff027224 */ /* 0x000fc400078e0006 */
[----:B------:R4:W-:Y:S04]  /*19520*/  STL [R1+0x50], R0 ;  /* 0x0000500001007387 */ /* 0x0009e80000100800 */
[----:B------:R4:W-:Y:S02]  /*19530*/  STL [R1+0x54], R8 ;  /* 0x0000540801007387 */ /* 0x0009e40000100800 */
[----:B-1234-:R-:W-:Y:S05]  /*19540*/  CALL.REL.NOINC `($__internal_63_$__cuda_sm70_shflsync_idx_p) ;  /* 0x000029a000007944 */ /* 0x01efea0003c00000 */
[----:B-----5:R1:W5:Y:S02]  /*19550*/  LDL.LU R0, [R1+0x54] ;  /* 0x0000540001007983 */ /* 0x0203640000300800 */
[----:B-1---5:R-:W-:Y:S05]  /*19560*/  BRA `(.L_x_3896) ;  /* 0xfffebf5000007947 */ /* 0x022fea000383ffff */
.L_x_3745:
[----:B-1----:R-:W-:Y:S01]  /*19570*/  MOV R0, 0x195e0 ;  /* 0x000195e000007802 */ /* 0x002fe20000000f00 */
[----:B---3--:R-:W-:Y:S01]  /*19580*/  IMAD.MOV.U32 R4, RZ, RZ, 0x181f ;  /* 0x0000181fff047424 */ /* 0x008fe200078e00ff */
[----:B------:R-:W-:Y:S01]  /*19590*/  MOV R3, 0x1 ;  /* 0x0000000100037802 */ /* 0x000fe20000000f00 */
[----:B------:R-:W-:Y:S02]  /*195a0*/  IMAD.MOV.U32 R2, RZ, RZ, R5 ;  /* 0x000000ffff027224 */ /* 0x000fe400078e0005 */
[----:B------:R1:W-:Y:S04]  /*195b0*/  STL [R1+0x50], R0 ;  /* 0x0000500001007387 */ /* 0x0003e80000100800 */
[----:B------:R1:W-:Y:S02]  /*195c0*/  STL [R1+0x54], R4 ;  /* 0x0000540401007387 */ /* 0x0003e40000100800 */
[----:B-12-4-:R-:W-:Y:S05]  /*195d0*/  CALL.REL.NOINC `($__internal_63_$__cuda_sm70_shflsync_idx_p) ;  /* 0x0000291000007944 */ /* 0x016fea0003c00000 */
[----:B-----5:R-:W-:Y:S01]  /*195e0*/  MOV R0, 0x19660 ;  /* 0x0001966000007802 */ /* 0x020fe20000000f00 */
[----:B------:R-:W-:Y:S01]  /*195f0*/  IMAD.MOV.U32 R5, RZ, RZ, 0x181f ;  /* 0x0000181fff057424 */ /* 0x000fe200078e00ff */
[----:B------:R1:W5:Y:S01]  /*19600*/  LDL.LU R4, [R1+0x54] ;  /* 0x0000540001047983 */ /* 0x0003620000300800 */
[----:B------:R-:W-:Y:S01]  /*19610*/  IMAD.MOV.U32 R2, RZ, RZ, R6 ;  /* 0x000000ffff027224 */ /* 0x000fe200078e0006 */
[----:B------:R-:W-:-:S02]  /*19620*/  MOV R3, 0x1 ;  /* 0x0000000100037802 */ /* 0x000fc40000000f00 */
[----:B------:R1:W-:Y:S04]  /*19630*/  STL [R1+0x50], R0 ;  /* 0x0000500001007387 */ /* 0x0003e80000100800 */
[----:B------:R1:W-:Y:S02]  /*19640*/  STL [R1+0x54], R5 ;  /* 0x0000540501007387 */ /* 0x0003e40000100800 */
[----:B-1---5:R-:W-:Y:S05]  /*19650*/  CALL.REL.NOINC `($__internal_63_$__cuda_sm70_shflsync_idx_p) ;  /* 0x0000289000007944 */ /* 0x022fea0003c00000 */
[----:B-----5:R1:W5:Y:S02]  /*19660*/  LDL.LU R0, [R1+0x54] ;  /* 0x0000540001007983 */ /* 0x0203640000300800 */
[----:B-1---5:R-:W-:Y:S05]  /*19670*/  BRA `(.L_x_3897) ;  /* 0xfffec0b000007947 */ /* 0x022fea000383ffff */
.L_x_3746:
[----:B------:R-:W-:Y:S01]  /*19680*/  MOV R0, 0x196f0 ;  /* 0x000196f000007802 */ /* 0x000fe20000000f00 */
[----:B------:R-:W-:Y:S01]  /*19690*/  IMAD.MOV.U32 R9, RZ, RZ, 0x1c1f ;  /* 0x00001c1fff097424 */ /* 0x000fe200078e00ff */
[----:B------:R-:W-:Y:S01]  /*196a0*/  MOV R3, RZ ;  /* 0x000000ff00037202 */ /* 0x000fe20000000f00 */
[----:B------:R-:W-:Y:S02]  /*196b0*/  IMAD.MOV.U32 R2, RZ, RZ, R4 ;  /* 0x000000ffff027224 */ /* 0x000fe400078e0004 */
[----:B------:R1:W-:Y:S04]  /*196c0*/  STL [R1+0x50], R0 ;  /* 0x0000500001007387 */ /* 0x0003e80000100800 */
[----:B------:R1:W-:Y:S02]  /*196d0*/  STL [R1+0x54], R9 ;  /* 0x0000540901007387 */ /* 0x0003e40000100800 */
[----:B-1----:R-:W-:Y:S05]  /*196e0*/  CALL.REL.NOINC `($__internal_63_$__cuda_sm70_shflsync_idx_p) ;  /* 0x0000280000007944 */ /* 0x002fea0003c00000 */
[----:B------:R1:W5:Y:S02]  /*196f0*/  LDL.LU R3, [R1+0x54] ;  /* 0x0000540001037983 */ /* 0x0003640000300800 */
[----:B-1---5:R-:W-:Y:S05]  /*19700*/  BRA `(.L_x_3898) ;  /* 0xfffec39000007947 */ /* 0x022fea000383ffff */
.L_x_3751:
[----:B------:R-:W-:Y:S01]  /*19710*/  IMAD.MOV.U32 R2, RZ, RZ, R4 ;  /* 0x000000ffff027224 */ /* 0x000fe200078e0004 */
[----:B------:R-:W-:Y:S01]  /*19720*/  MOV R0, 0x19780 ;  /* 0x0001978000007802 */ /* 0x000fe20000000f00 */
[----:B-1----:R-:W-:Y:S01]  /*19730*/  IMAD.MOV.U32 R4, RZ, RZ, 0x1c1f ;  /* 0x00001c1fff047424 */ /* 0x002fe200078e00ff */
[----:B--2---:R-:W-:-:S03]  /*19740*/  MOV R3, 0x1 ;  /* 0x0000000100037802 */ /* 0x004fc60000000f00 */
[----:B------:R1:W-:Y:S04]  /*19750*/  STL [R1+0x50], R0 ;  /* 0x0000500001007387 */ /* 0x0003e80000100800 */
[----:B------:R1:W-:Y:S02]  /*19760*/  STL [R1+0x54], R4 ;  /* 0x0000540401007387 */ /* 0x0003e40000100800 */
[----:B-1----:R-:W-:Y:S05]  /*19770*/  CALL.REL.NOINC `($__internal_63_$__cuda_sm70_shflsync_idx_p) ;  /* 0x0000277000007944 */ /* 0x002fea0003c00000 */
[----:B------:R1:W5:Y:S02]  /*19780*/  LDL.LU R3, [R1+0x54] ;  /* 0x0000540001037983 */ /* 0x0003640000300800 */
[----:B-1---5:R-:W-:Y:S05]  /*19790*/  BRA `(.L_x_3899) ;  /* 0xfffec8c000007947 */ /* 0x022fea000383ffff */
.L_x_3756:
[----:B------:R-:W-:Y:S01]  /*197a0*/  IMAD.MOV.U32 R132, RZ, RZ, R4 ;  /* 0x000000ffff847224 */ /* 0x000fe200078e0004 */
[----:B------:R-:W-:Y:S02]  /*197b0*/  MOV R0, 0x2 ;  /* 0x0000000200007802 */ /* 0x000fe40000000f00 */
[----:B------:R-:W-:Y:S02]  /*197c0*/  MOV R2, 0x197e0 ;  /* 0x000197e000027802 */ /* 0x000fe40000000f00 */
[----:B------:R-:W-:Y:S05]  /*197d0*/  CALL.REL.NOINC `($__internal_62_$__cuda_sm70_shflsync_bfly_p) ;  /* 0x000026b000007944 */ /* 0x000fea0003c00000 */
[----:B------:R-:W-:Y:S05]  /*197e0*/  BRA `(.L_x_3900) ;  /* 0xfffece6000007947 */ /* 0x000fea000383ffff */
.L_x_3757:
[----:B------:R-:W-:Y:S01]  /*197f0*/  IMAD.MOV.U32 R132, RZ, RZ, R4 ;  /* 0x000000ffff847224 */ /* 0x000fe200078e0004 */
[----:B------:R-:W-:-:S02]  /*19800*/  MOV R0, 0x1 ;  /* 0x0000000100007802 */ /* 0x000fc40000000f00 */
[----:B------:R-:W-:Y:S02]  /*19810*/  MOV R2, 0x19830 ;  /* 0x0001983000027802 */ /* 0x000fe40000000f00 */
[----:B------:R-:W-:Y:S05]  /*19820*/  CALL.REL.NOINC `($__internal_62_$__cuda_sm70_shflsync_bfly_p) ;  /* 0x0000266000007944 */ /* 0x000fea0003c00000 */
[----:B------:R-:W-:Y:S01]  /*19830*/  FMNMX.FTZ R134, R4, R0, !PT ;  /* 0x0000000004867209 */ /* 0x000fe20007810000 */
[----:B------:R-:W-:Y:S01]  /*19840*/  IMAD.MOV.U32 R132, RZ, RZ, R5 ;  /* 0x000000ffff847224 */ /* 0x000fe200078e0005 */
[----:B------:R-:W-:Y:S01]  /*19850*/  MOV R2, 0x19880 ;  /* 0x0001988000027802 */ /* 0x000fe20000000f00 */
[----:B------:R-:W-:Y:S02]  /*19860*/  IMAD.MOV.U32 R0, RZ, RZ, 0x2 ;  /* 0x00000002ff007424 */ /* 0x000fe400078e00ff */
[----:B------:R-:W-:Y:S05]  /*19870*/  CALL.REL.NOINC `($__internal_62_$__cuda_sm70_shflsync_bfly_p) ;  /* 0x0000261000007944 */ /* 0x000fea0003c00000 */
[----:B------:R-:W-:Y:S01]  /*19880*/  FMNMX.FTZ R5, R5, R0, !PT ;  /* 0x0000000005057209 */ /* 0x000fe20007810000 */
[----:B------:R-:W-:Y:S01]  /*19890*/  IMAD.MOV.U32 R0, RZ, RZ, 0x1 ;  /* 0x00000001ff007424 */ /* 0x000fe200078e00ff */
[----:B------:R-:W-:-:S03]  /*198a0*/  MOV R2, 0x198d0 ;  /* 0x000198d000027802 */ /* 0x000fc60000000f00 */
[----:B------:R-:W-:Y:S02]  /*198b0*/  IMAD.MOV.U32 R132, RZ, RZ, R5 ;  /* 0x000000ffff847224 */ /* 0x000fe400078e0005 */
[----:B------:R-:W-:Y:S05]  /*198c0*/  CALL.REL.NOINC `($__internal_62_$__cuda_sm70_shflsync_bfly_p) ;  /* 0x000025c000007944 */ /* 0x000fea0003c00000 */
[----:B------:R-:W-:Y:S01]  /*198d0*/  MOV R3, R0 ;  /* 0x0000000000037202 */ /* 0x000fe20000000f00 */
[----:B------:R-:W-:Y:S05]  /*198e0*/  BRA `(.L_x_3901) ;  /* 0xfffecdd000007947 */ /* 0x000fea000383ffff */
.L_x_3765:
        /* <DEDUP_REMOVED lines=8> */
[----:B-1---5:R-:W-:-:S05]  /*19970*/  BRA `(.L_x_3902) ;  /* 0xfffee4e000007947 */ /* 0x022fca000383ffff */
.L_x_3766:
[----:B------:R-:W-:Y:S01]  /*19980*/  MOV R0, 0x199f0 ;  /* 0x000199f000007802 */ /* 0x000fe20000000f00 */
[----:B------:R-:W-:Y:S01]  /*19990*/  IMAD.MOV.U32 R6, RZ, RZ, 0x181f ;  /* 0x0000181fff067424 */ /* 0x000fe200078e00ff */
[----:B------:R-:W-:Y:S01]  /*199a0*/  MOV R3, RZ ;  /* 0x000000ff00037202 */ /* 0x000fe20000000f00 */
[----:B------:R-:W-:Y:S02]  /*199b0*/  IMAD.MOV.U32 R2, RZ, RZ, R12 ;  /* 0x000000ffff027224 */ /* 0x000fe400078e000c */
[----:B------:R4:W-:Y:S04]  /*199c0*/  STL [R1+0x50], R0 ;  /* 0x0000500001007387 */ /* 0x0009e80000100800 */
[----:B------:R4:W-:Y:S02]  /*199d0*/  STL [R1+0x54], R6 ;  /* 0x0000540601007387 */ /* 0x0009e40000100800 */
[----:B-1234-:R-:W-:Y:S05]  /*199e0*/  CALL.REL.NOINC `($__internal_63_$__cuda_sm70_shflsync_idx_p) ;  /* 0x0000250000007944 */ /* 0x01efea0003c00000 */
[----:B-----5:R1:W5:Y:S02]  /*199f0*/  LDL.LU R0, [R1+0x54] ;  /* 0x0000540001007983 */ /* 0x0203640000300800 */
[----:B-1---5:R-:W-:-:S05]  /*19a00*/  BRA `(.L_x_3903) ;  /* 0xfffee47000007947 */ /* 0x022fca000383ffff */
.L_x_3767:
[----:B------:R-:W-:Y:S01]  /*19a10*/  MOV R0, 0x19a80 ;  /* 0x00019a8000007802 */ /* 0x000fe20000000f00 */
[----:B------:R-:W-:Y:S01]  /*19a20*/  IMAD.MOV.U32 R4, RZ, RZ, 0x181f ;  /* 0x0000181fff047424 */ /* 0x000fe200078e00ff */
[----:B--2---:R-:W-:Y:S01]  /*19a30*/  MOV R3, 0x1 ;  /* 0x0000000100037802 */ /* 0x004fe20000000f00 */
[----:B------:R-:W-:Y:S02]  /*19a40*/  IMAD.MOV.U32 R2, RZ, RZ, R5 ;  /* 0x000000ffff027224 */ /* 0x000fe400078e0005 */
[----:B------:R2:W-:Y:S04]  /*19a50*/  STL [R1+0x50], R0 ;  /* 0x0000500001007387 */ /* 0x0005e80000100800 */
[----:B------:R2:W-:Y:S02]  /*19a60*/  STL [R1+0x54], R4 ;  /* 0x0000540401007387 */ /* 0x0005e40000100800 */
[----:B-12---:R-:W-:Y:S05]  /*19a70*/  CALL.REL.NOINC `($__internal_63_$__cuda_sm70_shflsync_idx_p) ;  /* 0x0000247000007944 */ /* 0x006fea0003c00000 */
[----:B-----5:R1:W5:Y:S01]  /*19a80*/  LDL.LU R4, [R1+0x54] ;  /* 0x0000540001047983 */ /* 0x0203620000300800 */
[----:B------:R-:W-:Y:S01]  /*19a90*/  MOV R0, 0x19b00 ;  /* 0x00019b0000007802 */ /* 0x000fe20000000f00 */
[----:B------:R-:W-:Y:S01]  /*19aa0*/  IMAD.MOV.U32 R5, RZ, RZ, 0x181f ;  /* 0x0000181fff057424 */ /* 0x000fe200078e00ff */
[----:B------:R-:W-:Y:S01]  /*19ab0*/  MOV R3, 0x1 ;  /* 0x0000000100037802 */ /* 0x000fe20000000f00 */
[----:B------:R-:W-:Y:S02]  /*19ac0*/  IMAD.MOV.U32 R2, RZ, RZ, R12 ;  /* 0x000000ffff027224 */ /* 0x000fe400078e000c */
[----:B------:R1:W-:Y:S04]  /*19ad0*/  STL [R1+0x50], R0 ;  /* 0x0000500001007387 */ /* 0x0003e80000100800 */
[----:B------:R1:W-:Y:S02]  /*19ae0*/  STL [R1+0x54], R5 ;  /* 0x0000540501007387 */ /* 0x0003e40000100800 */
[----:B-1---5:R-:W-:Y:S05]  /*19af0*/  CALL.REL.NOINC `($__internal_63_$__cuda_sm70_shflsync_idx_p) ;  /* 0x000023f000007944 */ /* 0x022fea0003c00000 */
[----:B-----5:R1:W5:Y:S02]  /*19b00*/  LDL.LU R0, [R1+0x54] ;  /* 0x0000540001007983 */ /* 0x0203640000300800 */
[----:B-1---5:R-:W-:-:S05]  /*19b10*/  BRA `(.L_x_3904) ;  /* 0xfffee5c000007947 */ /* 0x022fca000383ffff */
.L_x_3770:
        /* <DEDUP_REMOVED lines=8> */
[----:B-1---5:R-:W-:-:S05]  /*19ba0*/  BRA `(.L_x_3905) ;  /* 0xfffef31000007947 */ /* 0x022fca000383ffff */
.L_x_3771:
[----:B------:R-:W-:Y:S01]  /*19bb0*/  MOV R0, 0x19c20 ;  /* 0x00019c2000007802 */ /* 0x000fe20000000f00 */
[----:B------:R-:W-:Y:S01]  /*19bc0*/  IMAD.MOV.U32 R138, RZ, RZ, 0x181f ;  /* 0x0000181fff8a7424 */ /* 0x000fe200078e00ff */
[----:B------:R-:W-:Y:S01]  /*19bd0*/  MOV R3, RZ ;  /* 0x000000ff00037202 */ /* 0x000fe20000000f00 */
[----:B------:R-:W-:Y:S02]  /*19be0*/  IMAD.MOV.U32 R2, RZ, RZ, R137 ;  /* 0x000000ffff027224 */ /* 0x000fe400078e0089 */
[----:B------:R3:W-:Y:S04]  /*19bf0*/  STL [R1+0x50], R0 ;  /* 0x0000500001007387 */ /* 0x0007e80000100800 */
[----:B------:R3:W-:Y:S02]  /*19c00*/  STL [R1+0x54], R138 ;  /* 0x0000548a01007387 */ /* 0x0007e40000100800 */
[----:B-123--:R-:W-:Y:S05]  /*19c10*/  CALL.REL.NOINC `($__internal_63_$__cuda_sm70_shflsync_idx_p) ;  /* 0x000022d000007944 */ /* 0x00efea0003c00000 */
[----:B-----5:R1:W5:Y:S02]  /*19c20*/  LDL.LU R0, [R1+0x54] ;  /* 0x0000540001007983 */ /* 0x0203640000300800 */
[----:B-1---5:R-:W-:-:S05]  /*19c30*/  BRA `(.L_x_3906) ;  /* 0xfffef2a000007947 */ /* 0x022fca000383ffff */
.L_x_3772:
[----:B------:R-:W-:Y:S01]  /*19c40*/  MOV R0, 0x19cb0 ;  /* 0x00019cb000007802 */ /* 0x000fe20000000f00 */
[----:B------:R-:W-:Y:S01]  /*19c50*/  IMAD.MOV.U32 R132, RZ, RZ, 0x181f ;  /* 0x0000181fff847424 */ /* 0x000fe200078e00ff */
[----:B--2---:R-:W-:Y:S01]  /*19c60*/  MOV R3, 0x1 ;  /* 0x0000000100037802 */ /* 0x004fe20000000f00 */
[----:B------:R-:W-:Y:S02]  /*19c70*/  IMAD.MOV.U32 R2, RZ, RZ, R134 ;  /* 0x000000ffff027224 */ /* 0x000fe400078e0086 */
[----:B------:R2:W-:Y:S04]  /*19c80*/  STL [R1+0x50], R0 ;  /* 0x0000500001007387 */ /* 0x0005e80000100800 */
[----:B------:R2:W-:Y:S02]  /*19c90*/  STL [R1+0x54], R132 ;  /* 0x0000548401007387 */ /* 0x0005e40000100800 */
[----:B-12---:R-:W-:Y:S05]  /*19ca0*/  CALL.REL.NOINC `($__internal_63_$__cuda_sm70_shflsync_idx_p) ;  /* 0x0000224000007944 */ /* 0x006fea0003c00000 */
[----:B------:R1:W5:Y:S02]  /*19cb0*/  LDL.LU R132, [R1+0x54] ;  /* 0x0000540001847983 */ /* 0x0003640000300800 */
[----:B-----5:R-:W-:Y:S01]  /*19cc0*/  MOV R0, 0x19d30 ;  /* 0x00019d3000007802 */ /* 0x020fe20000000f00 */
[----:B------:R-:W-:Y:S01]  /*19cd0*/  IMAD.MOV.U32 R133, RZ, RZ, 0x181f ;  /* 0x0000181fff857424 */ /* 0x000fe200078e00ff */
[----:B------:R-:W-:Y:S01]  /*19ce0*/  MOV R3, 0x1 ;  /* 0x0000000100037802 */ /* 0x000fe20000000f00 */
[----:B------:R-:W-:Y:S02]  /*19cf0*/  IMAD.MOV.U32 R2, RZ, RZ, R137 ;  /* 0x000000ffff027224 */ /* 0x000fe400078e0089 */
[----:B------:R1:W-:Y:S04]  /*19d00*/  STL [R1+0x50], R0 ;  /* 0x0000500001007387 */ /* 0x0003e80000100800 */
[----:B------:R1:W-:Y:S02]  /*19d10*/  STL [R1+0x54], R133 ;  /* 0x0000548501007387 */ /* 0x0003e40000100800 */
[----:B-1----:R-:W-:Y:S05]  /*19d20*/  CALL.REL.NOINC `($__internal_63_$__cuda_sm70_shflsync_idx_p) ;  /* 0x000021c000007944 */ /* 0x002fea0003c00000 */
[----:B-----5:R1:W5:Y:S02]  /*19d30*/  LDL.LU R0, [R1+0x54] ;  /* 0x0000540001007983 */ /* 0x0203640000300800 */
[----:B-1---5:R-:W-:-:S05]  /*19d40*/  BRA `(.L_x_3907) ;  /* 0xfffef41000007947 */ /* 0x022fca000383ffff */
.L_x_3773:
        /* <DEDUP_REMOVED lines=9> */
.L_x_3778:
[----:B------:R-:W-:Y:S01]  /*19de0*/  MOV R4, 0x19e50 ;  /* 0x00019e5000047802 */ /* 0x000fe20000000f00 */
[----:B------:R-:W-:Y:S01]  /*19df0*/  IMAD.MOV.U32 R5, RZ, RZ, 0x1c1f ;  /* 0x00001c1fff057424 */ /* 0x000fe200078e00ff */
[----:B------:R-:W-:Y:S01]  /*19e00*/  MOV R3, 0x1 ;  /* 0x0000000100037802 */ /* 0x000fe20000000f00 */
[----:B------:R-:W-:Y:S02]  /*19e10*/  IMAD.MOV.U32 R2, RZ, RZ, R133 ;  /* 0x000000ffff027224 */ /* 0x000fe400078e0085 */
[----:B------:R3:W-:Y:S04]  /*19e20*/  STL [R1+0x50], R4 ;  /* 0x0000500401007387 */ /* 0x0007e80000100800 */
[----:B------:R3:W-:Y:S02]  /*19e30*/  STL [R1+0x54], R5 ;  /* 0x0000540501007387 */ /* 0x0007e40000100800 */
[----:B-123--:R-:W-:Y:S05]  /*19e40*/  CALL.REL.NOINC `($__internal_63_$__cuda_sm70_shflsync_idx_p) ;  /* 0x000020a000007944 */ /* 0x00efea0003c00000 */
[----:B-----5:R1:W5:Y:S02]  /*19e50*/  LDL.LU R4, [R1+0x54] ;  /* 0x0000540001047983 */ /* 0x0203640000300800 */
[----:B-1---5:R-:W-:-:S05]  /*19e60*/  BRA `(.L_x_3909) ;  /* 0xfffefc9000007947 */ /* 0x022fca000383ffff */
.L_x_3783:
[----:B------:R-:W-:Y:S02]  /*19e70*/  MOV R0, 0x2 ;  /* 0x0000000200007802 */ /* 0x000fe40000000f00 */
[----:B------:R-:W-:Y:S02]  /*19e80*/  MOV R2, 0x19ea0 ;  /* 0x00019ea000027802 */ /* 0x000fe40000000f00 */
[----:B-1-3--:R-:W-:Y:S05]  /*19e90*/  CALL.REL.NOINC `($__internal_62_$__cuda_sm70_shflsync_bfly_p) ;  /* 0x00001ff000007944 */ /* 0x00afea0003c00000 */
[----:B------:R-:W-:-:S05]  /*19ea0*/  BRA `(.L_x_3910) ;  /* 0xffff02b000007947 */ /* 0x000fca000383ffff */
.L_x_3784:
[----:B------:R-:W-:Y:S02]  /*19eb0*/  MOV R0, 0x1 ;  /* 0x0000000100007802 */ /* 0x000fe40000000f00 */
[----:B------:R-:W-:Y:S02]  /*19ec0*/  MOV R2, 0x19ee0 ;  /* 0x00019ee000027802 */ /* 0x000fe40000000f00 */
[----:B-1-3--:R-:W-:Y:S05]  /*19ed0*/  CALL.REL.NOINC `($__internal_62_$__cuda_sm70_shflsync_bfly_p) ;  /* 0x00001fb000007944 */ /* 0x00afea0003c00000 */
[----:B------:R-:W-:Y:S01]  /*19ee0*/  FMNMX.FTZ R134, R132, R0, !PT ;  /* 0x0000000084867209 */ /* 0x000fe20007810000 */
[----:B------:R-:W-:Y:S01]  /*19ef0*/  IMAD.MOV.U32 R132, RZ, RZ, R4 ;  /* 0x000000ffff847224 */ /* 0x000fe200078e0004 */
[----:B------:R-:W-:Y:S01]  /*19f00*/  MOV R2, 0x19f30 ;  /* 0x00019f3000027802 */ /* 0x000fe20000000f00 */
[----:B------:R-:W-:Y:S02]  /*19f10*/  IMAD.MOV.U32 R0, RZ, RZ, 0x2 ;  /* 0x00000002ff007424 */ /* 0x000fe400078e00ff */
[----:B------:R-:W-:Y:S05]  /*19f20*/  CALL.REL.NOINC `($__internal_62_$__cuda_sm70_shflsync_bfly_p) ;  /* 0x00001f6000007944 */ /* 0x000fea0003c00000 */
[----:B------:R-:W-:Y:S01]  /*19f30*/  FMNMX.FTZ R132, R4, R0, !PT ;  /* 0x0000000004847209 */ /* 0x000fe20007810000 */
[----:B------:R-:W-:Y:S01]  /*19f40*/  IMAD.MOV.U32 R0, RZ, RZ, 0x1 ;  /* 0x00000001ff007424 */ /* 0x000fe200078e00ff */
[----:B------:R-:W-:Y:S02]  /*19f50*/  MOV R2, 0x19f70 ;  /* 0x00019f7000027802 */ /* 0x000fe40000000f00 */
[----:B------:R-:W-:Y:S05]  /*19f60*/  CALL.REL.NOINC `($__internal_62_$__cuda_sm70_shflsync_bfly_p) ;  /* 0x00001f2000007944 */ /* 0x000fea0003c00000 */
[----:B------:R-:W-:-:S05]  /*19f70*/  BRA `(.L_x_3911) ;  /* 0xffff025000007947 */ /* 0x000fca000383ffff */
.L_x_3793:
        /* <DEDUP_REMOVED lines=9> */
.L_x_3794:
        /* <DEDUP_REMOVED lines=9> */
.L_x_3795:
        /* <DEDUP_REMOVED lines=17> */
.L_x_3798:
        /* <DEDUP_REMOVED lines=9> */
.L_x_3799:
        /* <DEDUP_REMOVED lines=9> */
.L_x_3800:
        /* <DEDUP_REMOVED lines=17> */
.L_x_3801:
[----:B------:R-:W-:Y:S02]  /*1a3e0*/  MOV R0, 0x2 ;  /* 0x0000000200007802 */ /* 0x000fe40000000f00 */
[----:B------:R-:W-:Y:S02]  /*1a3f0*/  MOV R2, 0x1a410 ;  /* 0x0001a41000027802 */ /* 0x000fe40000000f00 */
[----:B------:R-:W-:Y:S05]  /*1a400*/  CALL.REL.NOINC `($__internal_62_$__cuda_sm70_shflsync_bfly_p) ;  /* 0x00001a8000007944 */ /* 0x000fea0003c00000 */
[----:B------:R-:W-:-:S05]  /*1a410*/  BRA `(.L_x_3918) ;  /* 0xffff32b000007947 */ /* 0x000fca000383ffff */
.L_x_3802:
[----:B------:R-:W-:Y:S02]  /*1a420*/  MOV R0, 0x1 ;  /* 0x0000000100007802 */ /* 0x000fe40000000f00 */
        /* <DEDUP_REMOVED lines=12> */
.L_x_3805:
        /* <DEDUP_REMOVED lines=9> */
.L_x_3808:
[----:B------:R-:W-:Y:S01]  /*1a580*/  MOV R0, 0x1a5f0 ;  /* 0x0001a5f000007802 */ /* 0x000fe20000000f00 */
[----:B--2---:R-:W-:Y:S01]  /*1a590*/  IMAD.MOV.U32 R4, RZ, RZ, 0x181f ;  /* 0x0000181fff047424 */ /* 0x004fe200078e00ff */
[----:B------:R-:W-:Y:S01]  /*1a5a0*/  MOV R3, 0x1 ;  /* 0x0000000100037802 */ /* 0x000fe20000000f00 */
        /* <DEDUP_REMOVED lines=14> */
.L_x_3811:
[----:B------:R-:W-:Y:S01]  /*1a690*/  MOV R0, 0x1a700 ;  /* 0x0001a70000007802 */ /* 0x000fe20000000f00 */
[----:B------:R-:W-:Y:S01]  /*1a6a0*/  IMAD.MOV.U32 R132, RZ, RZ, 0x181f ;  /* 0x0000181fff847424 */ /* 0x000fe200078e00ff */
[----:B------:R-:W-:Y:S01]  /*1a6b0*/  MOV R3, RZ ;  /* 0x000000ff00037202 */ /* 0x000fe20000000f00 */
[----:B------:R-:W-:Y:S02]  /*1a6c0*/  IMAD.MOV.U32 R2, RZ, RZ, R134 ;  /* 0x000000ffff027224 */ /* 0x000fe400078e0086 */
[----:B------:R1:W-:Y:S04]  /*1a6d0*/  STL [R1+0x50], R0 ;  /* 0x0000500001007387 */ /* 0x0003e80000100800 */
[----:B------:R1:W-:Y:S02]  /*1a6e0*/  STL [R1+0x54], R132 ;  /* 0x0000548401007387 */ /* 0x0003e40000100800 */
[----:B-12---:R-:W-:Y:S05]  /*1a6f0*/  CALL.REL.NOINC `($__internal_63_$__cuda_sm70_shflsync_idx_p) ;  /* 0x000017f000007944 */ /* 0x006fea0003c00000 */
[----:B------:R1:W5:Y:S02]  /*1a700*/  LDL.LU R132, [R1+0x54] ;  /* 0x0000540001847983 */ /* 0x0003640000300800 */
[----:B-1---5:R-:W-:-:S05]  /*1a710*/  BRA `(.L_x_3922) ;  /* 0xffff5b3000007947 */ /* 0x022fca000383ffff */
.L_x_3812:
        /* <DEDUP_REMOVED lines=9> */
.L_x_3813:
[----:B------:R-:W-:Y:S01]  /*1a7b0*/  MOV R0, 0x1a820 ;  /* 0x0001a82000007802 */ /* 0x000fe20000000f00 */
[----:B------:R-:W-:Y:S01]  /*1a7c0*/  IMAD.MOV.U32 R132, RZ, RZ, 0x181f ;  /* 0x0000181fff847424 */ /* 0x000fe200078e00ff */
[----:B-1----:R-:W-:Y:S01]  /*1a7d0*/  MOV R3, 0x1 ;  /* 0x0000000100037802 */ /* 0x002fe20000000f00 */
[----:B------:R-:W-:Y:S02]  /*1a7e0*/  IMAD.MOV.U32 R2, RZ, RZ, R134 ;  /* 0x000000ffff027224 */ /* 0x000fe400078e0086 */
[----:B------:R1:W-:Y:S04]  /*1a7f0*/  STL [R1+0x50], R0 ;  /* 0x0000500001007387 */ /* 0x0003e80000100800 */
[----:B------:R1:W-:Y:S02]  /*1a800*/  STL [R1+0x54], R132 ;  /* 0x0000548401007387 */ /* 0x0003e40000100800 */
[----:B-1----:R-:W-:Y:S05]  /*1a810*/  CALL.REL.NOINC `($__internal_63_$__cuda_sm70_shflsync_idx_p) ;  /* 0x000016d000007944 */ /* 0x002fea0003c00000 */
        /* <DEDUP_REMOVED lines=10> */
.L_x_3814:
        /* <DEDUP_REMOVED lines=9> */
.L_x_3819:
        /* <DEDUP_REMOVED lines=9> */
.L_x_3824:
[----:B------:R-:W-:Y:S02]  /*1a9e0*/  MOV R0, 0x2 ;  /* 0x0000000200007802 */ /* 0x000fe40000000f00 */
[----:B------:R-:W-:Y:S02]  /*1a9f0*/  MOV R2, 0x1aa10 ;  /* 0x0001aa1000027802 */ /* 0x000fe40000000f00 */
[----:B-1-3--:R-:W-:Y:S05]  /*1aa00*/  CALL.REL.NOINC `($__internal_62_$__cuda_sm70_shflsync_bfly_p) ;  /* 0x0000148000007944 */ /* 0x00afea0003c00000 */
[----:B------:R-:W-:-:S05]  /*1aa10*/  BRA `(.L_x_3927) ;  /* 0xffff695000007947 */ /* 0x000fca000383ffff */
.L_x_3825:
        /* <DEDUP_REMOVED lines=10> */
[----:B------:R-:W-:Y:S03]  /*1aac0*/  MOV R2, 0x1aaf0 ;  /* 0x0001aaf000027802 */ /* 0x000fe60000000f00 */
[----:B------:R-:W-:Y:S02]  /*1aad0*/  IMAD.MOV.U32 R132, RZ, RZ, R4 ;  /* 0x000000ffff847224 */ /* 0x000fe400078e0004 */
[----:B------:R-:W-:Y:S05]  /*1aae0*/  CALL.REL.NOINC `($__internal_62_$__cuda_sm70_shflsync_bfly_p) ;  /* 0x000013a000007944 */ /* 0x000fea0003c00000 */
[----:B------:R-:W-:-:S05]  /*1aaf0*/  BRA `(.L_x_3928) ;  /* 0xffff68e000007947 */ /* 0x000fca000383ffff */
.L_x_3827:
[----:B------:R2:W5:Y:S01]  /*1ab00*/  LDL R132, [R1+0x60] ;  /* 0x0000600001847983 */ /* 0x0005620000100800 */
[----:B------:R-:W-:-:S02]  /*1ab10*/  MOV R0, 0x2 ;  /* 0x0000000200007802 */ /* 0x000fc40000000f00 */
[----:B------:R-:W-:Y:S02]  /*1ab20*/  MOV R2, 0x1ab40 ;  /* 0x0001ab4000027802 */ /* 0x000fe40000000f00 */
[----:B-12--5:R-:W-:Y:S05]  /*1ab30*/  CALL.REL.NOINC `($__internal_62_$__cuda_sm70_shflsync_bfly_p) ;  /* 0x0000135000007944 */ /* 0x026fea0003c00000 */
[----:B------:R-:W-:Y:S05]  /*1ab40*/  BRA `(.L_x_3929) ;  /* 0xffff81b000007947 */ /* 0x000fea000383ffff */
.L_x_3828:
[----:B------:R-:W-:Y:S01]  /*1ab50*/  IMAD.MOV.U32 R132, RZ, RZ, R4 ;  /* 0x000000ffff847224 */ /* 0x000fe200078e0004 */
[----:B------:R-:W-:Y:S02]  /*1ab60*/  MOV R0, 0x1 ;  /* 0x0000000100007802 */ /* 0x000fe40000000f00 */
[----:B------:R-:W-:Y:S02]  /*1ab70*/  MOV R2, 0x1ab90 ;  /* 0x0001ab9000027802 */ /* 0x000fe40000000f00 */
[----:B------:R-:W-:Y:S05]  /*1ab80*/  CALL.REL.NOINC `($__internal_62_$__cuda_sm70_shflsync_bfly_p) ;  /* 0x0000130000007944 */ /* 0x000fea0003c00000 */
[----:B------:R1:W5:Y:S01]  /*1ab90*/  LDL R132, [R1+0x5c] ;  /* 0x00005c0001847983 */ /* 0x0003620000100800 */
[----:B------:R-:W-:Y:S01]  /*1aba0*/  FADD.FTZ R4, R4, R0 ;  /* 0x0000000004047221 */ /* 0x000fe20000010000 */
[----:B------:R-:W-:Y:S02]  /*1abb0*/  MOV R0, 0x2 ;  /* 0x0000000200007802 */ /* 0x000fe40000000f00 */
[----:B------:R-:W-:Y:S02]  /*1abc0*/  MOV R2, 0x1abe0 ;  /* 0x0001abe000027802 */ /* 0x000fe40000000f00 */
[----:B-1---5:R-:W-:Y:S05]  /*1abd0*/  CALL.REL.NOINC `($__internal_62_$__cuda_sm70_shflsync_bfly_p) ;  /* 0x000012b000007944 */ /* 0x022fea0003c00000 */
[----:B------:R-:W2:Y:S02]  /*1abe0*/  LDL.LU R2, [R1+0x5c] ;  /* 0x00005c0001027983 */ /* 0x000ea40000300800 */
[----:B--2---:R-:W-:Y:S01]  /*1abf0*/  FADD.FTZ R5, R2, R0 ;  /* 0x0000000002057221 */ /* 0x004fe20000010000 */
[----:B------:R-:W-:-:S02]  /*1ac00*/  MOV R0, 0x1 ;  /* 0x0000000100007802 */ /* 0x000fc40000000f00 */
[----:B------:R-:W-:Y:S02]  /*1ac10*/  MOV R2, 0x1ac40 ;  /* 0x0001ac4000027802 */ /* 0x000fe40000000f00 */
[----:B------:R-:W-:Y:S02]  /*1ac20*/  MOV R132, R5 ;  /* 0x0000000500847202 */ /* 0x000fe40000000f00 */
[----:B------:R-:W-:Y:S05]  /*1ac30*/  CALL.REL.NOINC `($__internal_62_$__cuda_sm70_shflsync_bfly_p) ;  /* 0x0000125000007944 */ /* 0x000fea0003c00000 */
[----:B------:R-:W-:Y:S01]  /*1ac40*/  MOV R3, R0 ;  /* 0x0000000000037202 */ /* 0x000fe20000000f00 */
[----:B------:R-:W-:Y:S05]  /*1ac50*/  BRA `(.L_x_3930) ;  /* 0xffff813000007947 */ /* 0x000fea000383ffff */
.L_x_3835:
[----:B--234-:R-:W-:Y:S01]  /*1ac60*/  MOV R0, 0x1acd0 ;  /* 0x0001acd000007802 */ /* 0x01cfe20000000f00 */
        /* <DEDUP_REMOVED lines=8> */
.L_x_3836:
        /* <DEDUP_REMOVED lines=9> */
.L_x_3839:
[----:B--2---:R-:W-:Y:S01]  /*1ad80*/  MOV R0, 0x1adf0 ;  /* 0x0001adf000007802 */ /* 0x004fe20000000f00 */
[----:B---3--:R-:W-:Y:S01]  /*1ad90*/  IMAD.MOV.U32 R4, RZ, RZ, 0x181f ;  /* 0x0000181fff047424 */ /* 0x008fe200078e00ff */
[----:B------:R-:W-:Y:S01]  /*1ada0*/  MOV R3, 0x1 ;  /* 0x0000000100037802 */ /* 0x000fe20000000f00 */
[----:B------:R-:W-:Y:S02]  /*1adb0*/  IMAD.MOV.U32 R2, RZ, RZ, R5 ;  /* 0x000000ffff027224 */ /* 0x000fe400078e0005 */
[----:B------:R2:W-:Y:S04]  /*1adc0*/  STL [R1+0x50], R0 ;  /* 0x0000500001007387 */ /* 0x0005e80000100800 */
[----:B------:R2:W-:Y:S02]  /*1add0*/  STL [R1+0x54], R4 ;  /* 0x0000540401007387 */ /* 0x0005e40000100800 */
[----:B-12---:R-:W-:Y:S05]  /*1ade0*/  CALL.REL.NOINC `($__internal_63_$__cuda_sm70_shflsync_idx_p) ;  /* 0x0000110000007944 */ /* 0x006fea0003c00000 */
        /* <DEDUP_REMOVED lines=10> */
.L_x_3842:
[----:B--2---:R-:W-:Y:S01]  /*1ae90*/  MOV R0, 0x1af00 ;  /* 0x0001af0000007802 */ /* 0x004fe20000000f00 */
[----:B----4-:R-:W-:Y:S01]  /*1aea0*/  IMAD.MOV.U32 R4, RZ, RZ, 0x181f ;  /* 0x0000181fff047424 */ /* 0x010fe200078e00ff */
[----:B-1----:R-:W-:Y:S01]  /*1aeb0*/  MOV R3, 0x2 ;  /* 0x0000000200037802 */ /* 0x002fe20000000f00 */
[----:B------:R-:W-:Y:S02]  /*1aec0*/  IMAD.MOV.U32 R2, RZ, RZ, R5 ;  /* 0x000000ffff027224 */ /* 0x000fe400078e0005 */
[----:B------:R1:W-:Y:S04]  /*1aed0*/  STL [R1+0x50], R0 ;  /* 0x0000500001007387 */ /* 0x0003e80000100800 */
[----:B------:R1:W-:Y:S02]  /*1aee0*/  STL [R1+0x54], R4 ;  /* 0x0000540401007387 */ /* 0x0003e40000100800 */
[----:B-1-3--:R-:W-:Y:S05]  /*1aef0*/  CALL.REL.NOINC `($__internal_63_$__cuda_sm70_shflsync_idx_p) ;  /* 0x00000ff000007944 */ /* 0x00afea0003c00000 */
[----:B-----5:R1:W5:Y:S02]  /*1af00*/  LDL.LU R4, [R1+0x54] ;  /* 0x0000540001047983 */ /* 0x0203640000300800 */
[----:B-1---5:R-:W-:Y:S05]  /*1af10*/  BRA `(.L_x_3934) ;  /* 0xffff9f6000007947 */ /* 0x022fea000383ffff */
.L_x_3843:
[----:B--2---:R-:W-:Y:S01]  /*1af20*/  MOV R0, 0x1af90 ;  /* 0x0001af9000007802 */ /* 0x004fe20000000f00 */
[----:B-1----:R-:W-:Y:S01]  /*1af30*/  IMAD.MOV.U32 R6, RZ, RZ, 0x181f ;  /* 0x0000181fff067424 */ /* 0x002fe200078e00ff */
[----:B------:R-:W-:Y:S01]  /*1af40*/  MOV R3, 0x2 ;  /* 0x0000000200037802 */ /* 0x000fe20000000f00 */
[----:B------:R-:W-:-:S02]  /*1af50*/  IMAD.MOV.U32 R2, RZ, RZ, R14 ;  /* 0x000000ffff027224 */ /* 0x000fc400078e000e */
[----:B------:R1:W-:Y:S04]  /*1af60*/  STL [R1+0x50], R0 ;  /* 0x0000500001007387 */ /* 0x0003e80000100800 */
[----:B------:R1:W-:Y:S02]  /*1af70*/  STL [R1+0x54], R6 ;  /* 0x0000540601007387 */ /* 0x0003e40000100800 */
[----:B-1-34-:R-:W-:Y:S05]  /*1af80*/  CALL.REL.NOINC `($__internal_63_$__cuda_sm70_shflsync_idx_p) ;  /* 0x00000f6000007944 */ /* 0x01afea0003c00000 */
[----:B-----5:R1:W5:Y:S02]  /*1af90*/  LDL.LU R0, [R1+0x54] ;  /* 0x0000540001007983 */ /* 0x0203640000300800 */
[----:B-1---5:R-:W-:Y:S05]  /*1afa0*/  BRA `(.L_x_3935) ;  /* 0xffff9ef000007947 */ /* 0x022fea000383ffff */
.L_x_3846:
[----:B----4-:R-:W-:Y:S01]  /*1afb0*/  MOV R0, 0x1b020 ;  /* 0x0001b02000007802 */ /* 0x010fe20000000f00 */
[----:B---3--:R-:W-:Y:S01]  /*1afc0*/  IMAD.MOV.U32 R4, RZ, RZ, 0x181f ;  /* 0x0000181fff047424 */ /* 0x008fe200078e00ff */
[----:B-1----:R-:W-:Y:S01]  /*1afd0*/  MOV R3, 0x3 ;  /* 0x0000000300037802 */ /* 0x002fe20000000f00 */
        /* <DEDUP_REMOVED lines=14> */
.L_x_3848:
[----:B------:R-:W-:Y:S01]  /*1b0c0*/  MOV R0, 0x1b130 ;  /* 0x0001b13000007802 */ /* 0x000fe20000000f00 */
[----:B------:R-:W-:Y:S01]  /*1b0d0*/  IMAD.MOV.U32 R4, RZ, RZ, 0x1c1f ;  /* 0x00001c1fff047424 */ /* 0x000fe200078e00ff */
[----:B------:R-:W-:Y:S01]  /*1b0e0*/  MOV R3, RZ ;  /* 0x000000ff00037202 */ /* 0x000fe20000000f00 */
[----:B------:R-:W-:Y:S02]  /*1b0f0*/  IMAD.MOV.U32 R2, RZ, RZ, R5 ;  /* 0x000000ffff027224 */ /* 0x000fe400078e0005 */
[----:B------:R1:W-:Y:S04]  /*1b100*/  STL [R1+0x50], R0 ;  /* 0x0000500001007387 */ /* 0x0003e80000100800 */
[----:B------:R1:W-:Y:S02]  /*1b110*/  STL [R1+0x54], R4 ;  /* 0x0000540401007387 */ /* 0x0003e40000100800 */
[----:B-1----:R-:W-:Y:S05]  /*1b120*/  CALL.REL.NOINC `($__internal_63_$__cuda_sm70_shflsync_idx_p) ;  /* 0x00000dc000007944 */ /* 0x002fea0003c00000 */
[----:B-----5:R1:W5:Y:S02]  /*1b130*/  LDL.LU R4, [R1+0x54] ;  /* 0x0000540001047983 */ /* 0x0203640000300800 */
[----:B-1---5:R-:W-:Y:S05]  /*1b140*/  BRA `(.L_x_3937) ;  /* 0xffffa33000007947 */ /* 0x022fea000383ffff */
.L_x_3849:
[----:B------:R-:W-:Y:S01]  /*1b150*/  MOV R0, 0x1b1c0 ;  /* 0x0001b1c000007802 */ /* 0x000fe20000000f00 */
[----:B------:R-:W-:Y:S01]  /*1b160*/  IMAD.MOV.U32 R6, RZ, RZ, 0x1c1f ;  /* 0x00001c1fff067424 */ /* 0x000fe200078e00ff */
[----:B------:R-:W-:Y:S01]  /*1b170*/  MOV R3, RZ ;  /* 0x000000ff00037202 */ /* 0x000fe20000000f00 */
[----:B------:R-:W-:-:S02]  /*1b180*/  IMAD.MOV.U32 R2, RZ, RZ, R12 ;  /* 0x000000ffff027224 */ /* 0x000fc400078e000c */
[----:B------:R3:W-:Y:S04]  /*1b190*/  STL [R1+0x50], R0 ;  /* 0x0000500001007387 */ /* 0x0007e80000100800 */
[----:B------:R3:W-:Y:S02]  /*1b1a0*/  STL [R1+0x54], R6 ;  /* 0x0000540601007387 */ /* 0x0007e40000100800 */
[----:B-123--:R-:W-:Y:S05]  /*1b1b0*/  CALL.REL.NOINC `($__internal_63_$__cuda_sm70_shflsync_idx_p) ;  /* 0x00000d3000007944 */ /* 0x00efea0003c00000 */
[----:B-----5:R1:W5:Y:S02]  /*1b1c0*/  LDL.LU R0, [R1+0x54] ;  /* 0x0000540001007983 */ /* 0x0203640000300800 */
[----:B-1---5:R-:W-:Y:S05]  /*1b1d0*/  BRA `(.L_x_3938) ;  /* 0xffffa2c000007947 */ /* 0x022fea000383ffff */
.L_x_3852:
[----:B----4-:R-:W-:Y:S01]  /*1b1e0*/  MOV R0, 0x1b250 ;  /* 0x0001b25000007802 */ /* 0x010fe20000000f00 */
[----:B--2---:R-:W-:Y:S01]  /*1b1f0*/  IMAD.MOV.U32 R4, RZ, RZ, 0x1c1f ;  /* 0x00001c1fff047424 */ /* 0x004fe200078e00ff */
[----:B------:R-:W-:Y:S01]  /*1b200*/  MOV R3, 0x1 ;  /* 0x0000000100037802 */ /* 0x000fe20000000f00 */
[----:B------:R-:W-:Y:S02]  /*1b210*/  IMAD.MOV.U32 R2, RZ, RZ, R5 ;  /* 0x000000ffff027224 */ /* 0x000fe400078e0005 */
[----:B------:R2:W-:Y:S04]  /*1b220*/  STL [R1+0x50], R0 ;  /* 0x0000500001007387 */ /* 0x0005e80000100800 */
[----:B------:R2:W-:Y:S02]  /*1b230*/  STL [R1+0x54], R4 ;  /* 0x0000540401007387 */ /* 0x0005e40000100800 */
[----:B-123--:R-:W-:Y:S05]  /*1b240*/  CALL.REL.NOINC `($__internal_63_$__cuda_sm70_shflsync_idx_p) ;  /* 0x00000ca000007944 */ /* 0x00efea0003c00000 */
        /* <DEDUP_REMOVED lines=10> */
.L_x_3856:
        /* <DEDUP_REMOVED lines=9> */
.L_x_3857:
        /* <DEDUP_REMOVED lines=9> */
.L_x_3860:
[----:B----4-:R-:W-:Y:S01]  /*1b410*/  MOV R0, 0x1b480 ;  /* 0x0001b48000007802 */ /* 0x010fe20000000f00 */
[----:B--2---:R-:W-:Y:S01]  /*1b420*/  IMAD.MOV.U32 R4, RZ, RZ, 0x181f ;  /* 0x0000181fff047424 */ /* 0x004fe200078e00ff */
[----:B-1----:R-:W-:Y:S01]  /*1b430*/  MOV R3, 0x1 ;  /* 0x0000000100037802 */ /* 0x002fe20000000f00 */
[----:B------:R-:W-:Y:S02]  /*1b440*/  IMAD.MOV.U32 R2, RZ, RZ, R5 ;  /* 0x000000ffff027224 */ /* 0x000fe400078e0005 */
[----:B------:R1:W-:Y:S04]  /*1b450*/  STL [R1+0x50], R0 ;  /* 0x0000500001007387 */ /* 0x0003e80000100800 */
[----:B------:R1:W-:Y:S02]  /*1b460*/  STL [R1+0x54], R4 ;  /* 0x0000540401007387 */ /* 0x0003e40000100800 */
[----:B-1-3--:R-:W-:Y:S05]  /*1b470*/  CALL.REL.NOINC `($__internal_63_$__cuda_sm70_shflsync_idx_p) ;  /* 0x00000a7000007944 */ /* 0x00afea0003c00000 */
        /* <DEDUP_REMOVED lines=10> */
.L_x_3863:
[----:B----4-:R-:W-:Y:S01]  /*1b520*/  MOV R0, 0x1b590 ;  /* 0x0001b59000007802 */ /* 0x010fe20000000f00 */
[----:B------:R-:W-:Y:S01]  /*1b530*/  IMAD.MOV.U32 R4, RZ, RZ, 0x181f ;  /* 0x0000181fff047424 */ /* 0x000fe200078e00ff */
[----:B-1----:R-:W-:Y:S01]  /*1b540*/  MOV R3, 0x2 ;  /* 0x0000000200037802 */ /* 0x002fe20000000f00 */
[----:B------:R-:W-:Y:S02]  /*1b550*/  IMAD.MOV.U32 R2, RZ, RZ, R5 ;  /* 0x000000ffff027224 */ /* 0x000fe400078e0005 */
[----:B------:R1:W-:Y:S04]  /*1b560*/  STL [R1+0x50], R0 ;  /* 0x0000500001007387 */ /* 0x0003e80000100800 */
[----:B------:R1:W-:Y:S02]  /*1b570*/  STL [R1+0x54], R4 ;  /* 0x0000540401007387 */ /* 0x0003e40000100800 */
[----:B-123--:R-:W-:Y:S05]  /*1b580*/  CALL.REL.NOINC `($__internal_63_$__cuda_sm70_shflsync_idx_p) ;  /* 0x0000096000007944 */ /* 0x00efea0003c00000 */
[----:B-----5:R1:W5:Y:S02]  /*1b590*/  LDL.LU R4, [R1+0x54] ;  /* 0x0000540001047983 */ /* 0x0203640000300800 */
[----:B-1---5:R-:W-:Y:S05]  /*1b5a0*/  BRA `(.L_x_3943) ;  /* 0xffffc44000007947 */ /* 0x022fea000383ffff */
.L_x_3864:
[----:B----4-:R-:W-:Y:S01]  /*1b5b0*/  MOV R0, 0x1b620 ;  /* 0x0001b62000007802 */ /* 0x010fe20000000f00 */
[----:B-1----:R-:W-:Y:S01]  /*1b5c0*/  IMAD.MOV.U32 R6, RZ, RZ, 0x181f ;  /* 0x0000181fff067424 */ /* 0x002fe200078e00ff */
[----:B------:R-:W-:Y:S01]  /*1b5d0*/  MOV R3, 0x2 ;  /* 0x0000000200037802 */ /* 0x000fe20000000f00 */
[----:B------:R-:W-:-:S02]  /*1b5e0*/  IMAD.MOV.U32 R2, RZ, RZ, R14 ;  /* 0x000000ffff027224 */ /* 0x000fc400078e000e */
[----:B------:R1:W-:Y:S04]  /*1b5f0*/  STL [R1+0x50], R0 ;  /* 0x0000500001007387 */ /* 0x0003e80000100800 */
[----:B------:R1:W-:Y:S02]  /*1b600*/  STL [R1+0x54], R6 ;  /* 0x0000540601007387 */ /* 0x0003e40000100800 */
[----:B-123--:R-:W-:Y:S05]  /*1b610*/  CALL.REL.NOINC `($__internal_63_$__cuda_sm70_shflsync_idx_p) ;  /* 0x000008d000007944 */ /* 0x00efea0003c00000 */
[----:B-----5:R1:W5:Y:S02]  /*1b620*/  LDL.LU R0, [R1+0x54] ;  /* 0x0000540001007983 */ /* 0x0203640000300800 */
[----:B-1---5:R-:W-:Y:S05]  /*1b630*/  BRA `(.L_x_3944) ;  /* 0xffffc3d000007947 */ /* 0x022fea000383ffff */
.L_x_3867:
[----:B------:R-:W-:Y:S01]  /*1b640*/  MOV R0, 0x1b6b0 ;  /* 0x0001b6b000007802 */ /* 0x000fe20000000f00 */
[----:B--2---:R-:W-:Y:S01]  /*1b650*/  IMAD.MOV.U32 R4, RZ, RZ, 0x181f ;  /* 0x0000181fff047424 */ /* 0x004fe200078e00ff */
[----:B-1----:R-:W-:Y:S01]  /*1b660*/  MOV R3, 0x3 ;  /* 0x0000000300037802 */ /* 0x002fe20000000f00 */
        /* <DEDUP_REMOVED lines=14> */
.L_x_3869:
        /* <DEDUP_REMOVED lines=9> */
.L_x_3870:
[----:B------:R-:W-:Y:S01]  /*1b7e0*/  MOV R0, 0x1b850 ;  /* 0x0001b85000007802 */ /* 0x000fe20000000f00 */
[----:B------:R-:W-:Y:S01]  /*1b7f0*/  IMAD.MOV.U32 R4, RZ, RZ, 0x1f ;  /* 0x0000001fff047424 */ /* 0x000fe200078e00ff */
[----:B------:R-:W-:Y:S01]  /*1b800*/  MOV R3, 0x1 ;  /* 0x0000000100037802 */ /* 0x000fe20000000f00 */
[----:B------:R-:W-:-:S02]  /*1b810*/  IMAD.MOV.U32 R2, RZ, RZ, R106 ;  /* 0x000000ffff027224 */ /* 0x000fc400078e006a */
[----:B------:R3:W-:Y:S04]  /*1b820*/  STL [R1+0x50], R0 ;  /* 0x0000500001007387 */ /* 0x0007e80000100800 */
[----:B------:R3:W-:Y:S02]  /*1b830*/  STL [R1+0x54], R4 ;  /* 0x0000540401007387 */ /* 0x0007e40000100800 */
[----:B-123--:R-:W-:Y:S05]  /*1b840*/  CALL.REL.NOINC `($__internal_63_$__cuda_sm70_shflsync_idx_p) ;  /* 0x000006a000007944 */ /* 0x00efea0003c00000 */
[----:B------:R1:W5:Y:S02]  /*1b850*/  LDL.LU R8, [R1+0x54] ;  /* 0x0000540001087983 */ /* 0x0003640000300800 */
[----:B-1---5:R-:W-:Y:S05]  /*1b860*/  BRA `(.L_x_3947) ;  /* 0xffffc67000007947 */ /* 0x022fea000383ffff */
.L_x_3871:
[----:B------:R-:W-:Y:S02]  /*1b870*/  MOV R3, 0x1 ;  /* 0x0000000100037802 */ /* 0x000fe40000000f00 */
[----:B------:R-:W-:Y:S02]  /*1b880*/  MOV R2, 0x1b8a0 ;  /* 0x0001b8a000027802 */ /* 0x000fe40000000f00 */
[----:B-1234-:R-:W-:Y:S05]  /*1b890*/  CALL.REL.NOINC `($__internal_64_$__cuda_sm70_shflsync_up_p) ;  /* 0x0000072000007944 */ /* 0x01efea0003c00000 */
[----:B------:R-:W-:Y:S05]  /*1b8a0*/  BRA `(.L_x_3948) ;  /* 0xffffc76000007947 */ /* 0x000fea000383ffff */
.L_x_3872:
[----:B------:R-:W-:Y:S02]  /*1b8b0*/  MOV R3, 0x2 ;  /* 0x0000000200037802 */ /* 0x000fe40000000f00 */
[----:B------:R-:W-:-:S02]  /*1b8c0*/  MOV R2, 0x1b8e0 ;  /* 0x0001b8e000027802 */ /* 0x000fc40000000f00 */
[----:B--2-4-:R-:W-:Y:S05]  /*1b8d0*/  CALL.REL.NOINC `($__internal_64_$__cuda_sm70_shflsync_up_p) ;  /* 0x000006e000007944 */ /* 0x014fea0003c00000 */
[----:B------:R-:W-:Y:S02]  /*1b8e0*/  SEL R3, R4, RZ, P1 ;  /* 0x000000ff04037207 */ /* 0x000fe40000800000 */
[----:B------:R-:W-:-:S03]  /*1b8f0*/  MOV R2, 0x1b930 ;  /* 0x0001b93000027802 */ /* 0x000fc60000000f00 */
[----:B------:R-:W-:Y:S02]  /*1b900*/  IMAD.IADD R0, R0, 0x1, R3 ;  /* 0x0000000100007824 */ /* 0x000fe400078e0203 */
[----:B------:R-:W-:Y:S02]  /*1b910*/  IMAD.MOV.U32 R3, RZ, RZ, 0x4 ;  /* 0x00000004ff037424 */ /* 0x000fe400078e00ff */
        /* <DEDUP_REMOVED lines=22> */
.L_x_3876:
[----:B------:R-:W-:Y:S02]  /*1ba80*/  MOV R3, 0x1 ;  /* 0x0000000100037802 */ /* 0x000fe40000000f00 */
[----:B------:R-:W-:-:S02]  /*1ba90*/  MOV R2, 0x1bab0 ;  /* 0x0001bab000027802 */ /* 0x000fc40000000f00 */
[----:B------:R-:W-:Y:S05]  /*1baa0*/  CALL.REL.NOINC `($__internal_64_$__cuda_sm70_shflsync_up_p) ;  /* 0x0000051000007944 */ /* 0x000fea0003c00000 */
[----:B------:R-:W-:Y:S01]  /*1bab0*/  MOV R2, R4 ;  /* 0x0000000400027202 */ /* 0x000fe20000000f00 */
[----:B------:R-:W-:Y:S05]  /*1bac0*/  BRA `(.L_x_3950) ;  /* 0xffffc7a000007947 */ /* 0x000fea000383ffff */
.L_x_3877:
[----:B------:R-:W-:Y:S02]  /*1bad0*/  MOV R3, 0x2 ;  /* 0x0000000200037802 */ /* 0x000fe40000000f00 */
[----:B------:R-:W-:-:S02]  /*1bae0*/  MOV R2, 0x1bb00 ;  /* 0x0001bb0000027802 */ /* 0x000fc40000000f00 */
        /* <DEDUP_REMOVED lines=27> */
.L_x_3879:
[----:B------:R-:W-:Y:S02]  /*1bca0*/  SEL R0, RZ, 0x1, P0 ;  /* 0x00000001ff007807 */ /* 0x000fe40000000000 */
[----:B------:R-:W-:-:S02]  /*1bcb0*/  MOV R2, 0x1bcd0 ;  /* 0x0001bcd000027802 */ /* 0x000fc40000000f00 */
[----:B-1----:R-:W-:Y:S05]  /*1bcc0*/  CALL.REL.NOINC `($__internal_65_$__cuda_sm70_votesync_ballot) ;  /* 0x0000035000007944 */ /* 0x002fea0003c00000 */
[----:B------:R-:W-:Y:S01]  /*1bcd0*/  MOV R5, R0 ;  /* 0x0000000000057202 */ /* 0x000fe20000000f00 */
[----:B------:R-:W-:Y:S05]  /*1bce0*/  BRA `(.L_x_3952) ;  /* 0xffffc71000007947 */ /* 0x000fea000383ffff */
.L_x_3880:
[----:B--2---:R-:W-:Y:S01]  /*1bcf0*/  IMAD.MOV.U32 R2, RZ, RZ, R6 ;  /* 0x000000ffff027224 */ /* 0x004fe200078e0006 */
[----:B------:R-:W-:Y:S01]  /*1bd00*/  MOV R6, 0x1bd60 ;  /* 0x0001bd6000067802 */ /* 0x000fe20000000f00 */
[----:B------:R-:W-:Y:S01]  /*1bd10*/  IMAD.MOV.U32 R10, RZ, RZ, 0x1f ;  /* 0x0000001fff0a7424 */ /* 0x000fe200078e00ff */
[----:B------:R-:W-:-:S03]  /*1bd20*/  MOV R3, R0 ;  /* 0x0000000000037202 */ /* 0x000fc60000000f00 */
[----:B------:R2:W-:Y:S04]  /*1bd30*/  STL [R1+0x50], R6 ;  /* 0x0000500601007387 */ /* 0x0005e80000100800 */
[----:B------:R2:W-:Y:S02]  /*1bd40*/  STL [R1+0x54], R10 ;  /* 0x0000540a01007387 */ /* 0x0005e40000100800 */
[----:B-12---:R-:W-:Y:S05]  /*1bd50*/  CALL.REL.NOINC `($__internal_63_$__cuda_sm70_shflsync_idx_p) ;  /* 0x0000019000007944 */ /* 0x006fea0003c00000 */
[----:B------:R-:W-:Y:S01]  /*1bd60*/  IMAD.MOV.U32 R2, RZ, RZ, R7 ;  /* 0x000000ffff027224 */ /* 0x000fe200078e0007 */
[----:B------:R-:W-:Y:S01]  /*1bd70*/  MOV R6, 0x1bde0 ;  /* 0x0001bde000067802 */ /* 0x000fe20000000f00 */
[----:B------:R-:W-:Y:S01]  /*1bd80*/  IMAD.MOV.U32 R7, RZ, RZ, 0x1f ;  /* 0x0000001fff077424 */ /* 0x000fe200078e00ff */
[----:B------:R1:W5:Y:S02]  /*1bd90*/  LDL.LU R10, [R1+0x54] ;  /* 0x00005400010a7983 */ /* 0x0003640000300800 */
[----:B-----5:R-:W-:Y:S02]  /*1bda0*/  MOV R3, R0 ;  /* 0x0000000000037202 */ /* 0x020fe40000000f00 */
[----:B------:R1:W-:Y:S04]  /*1bdb0*/  STL [R1+0x50], R6 ;  /* 0x0000500601007387 */ /* 0x0003e80000100800 */
[----:B------:R1:W-:Y:S02]  /*1bdc0*/  STL [R1+0x54], R7 ;  /* 0x0000540701007387 */ /* 0x0003e40000100800 */
[----:B-1----:R-:W-:Y:S05]  /*1bdd0*/  CALL.REL.NOINC `($__internal_63_$__cuda_sm70_shflsync_idx_p) ;  /* 0x0000011000007944 */ /* 0x002fea0003c00000 */
[----:B------:R1:W5:Y:S02]  /*1bde0*/  LDL.LU R7, [R1+0x54] ;  /* 0x0000540001077983 */ /* 0x0003640000300800 */
[----:B-1---5:R-:W-:Y:S05]  /*1bdf0*/  BRA `(.L_x_3953) ;  /* 0xffffc67000007947 */ /* 0x022fea000383ffff */
.L_x_3883:
[----:B------:R-:W-:Y:S01]  /*1be00*/  MOV R3, R0 ;  /* 0x0000000000037202 */ /* 0x000fe20000000f00 */
[----:B--2---:R-:W-:Y:S01]  /*1be10*/  IMAD.MOV.U32 R2, RZ, RZ, R4 ;  /* 0x000000ffff027224 */ /* 0x004fe200078e0004 */
[----:B------:R-:W-:Y:S01]  /*1be20*/  MOV R0, 0x1be70 ;  /* 0x0001be7000007802 */ /* 0x000fe20000000f00 */
[----:B-1----:R-:W-:-:S04]  /*1be30*/  IMAD.MOV.U32 R4, RZ, RZ, 0x1f ;  /* 0x0000001fff047424 */ /* 0x002fc800078e00ff */
[----:B------:R1:W-:Y:S04]  /*1be40*/  STL [R1+0x50], R0 ;  /* 0x0000500001007387 */ /* 0x0003e80000100800 */
[----:B------:R1:W-:Y:S02]  /*1be50*/  STL [R1+0x54], R4 ;  /* 0x0000540401007387 */ /* 0x0003e40000100800 */
[----:B-1--4-:R-:W-:Y:S05]  /*1be60*/  CALL.REL.NOINC `($__internal_63_$__cuda_sm70_shflsync_idx_p) ;  /* 0x0000008000007944 */ /* 0x012fea0003c00000 */
[----:B------:R1:W5:Y:S02]  /*1be70*/  LDL.LU R11, [R1+0x54] ;  /* 0x00005400010b7983 */ /* 0x0003640000300800 */
[----:B-1---5:R-:W-:Y:S05]  /*1be80*/  BRA `(.L_x_3882) ;  /* 0xffffc64000007947 */ /* 0x022fea000383ffff */
        .weak           $__internal_62_$__cuda_sm70_shflsync_bfly_p
        .type           $__internal_62_$__cuda_sm70_shflsync_bfly_p,@function
        .size           $__internal_62_$__cuda_sm70_shflsync_bfly_p,($__internal_63_$__cuda_sm70_shflsync_idx_p - $__internal_62_$__cuda_sm70_shflsync_bfly_p)
$__internal_62_$__cuda_sm70_shflsync_bfly_p:
[----:B------:R-:W-:Y:S02]  /*1be90*/  MOV R137, 0xffffffff ;  /* 0xffffffff00897802 */ /* 0x000fe40000000f00 */
[----:B------:R-:W-:Y:S02]  /*1bea0*/  MOV R3, 0x1f ;  /* 0x0000001f00037802 */ /* 0x000fe40000000f00 */
[----:B------:R-:W-:Y:S04]  /*1beb0*/  WARPSYNC R137 ;  /* 0x0000008900007348 */ /* 0x000fe80003800000 */
[----:B------:R1:W2:Y:S02]  /*1bec0*/  SHFL.BFLY PT, R0, R132, R0, R3 ;  /* 0x0c00000084007389 */ /* 0x0002a400000e0003 */
[----:B-1----:R-:W-:-:S04]  /*1bed0*/  MOV R3, 0x0 ;  /* 0x0000000000037802 */ /* 0x002fc80000000f00 */
[----:B--2---:R-:W-:Y:S05]  /*1bee0*/  RET.REL.NODEC R2 `(_ZN7cutlass13device_kernelIN5flash19enable_sm80_to_sm89INS1_16FlashAttnFwdSm80INS1_25CollectiveMainloopFwdSm80ILi8ELi1ELb1EN4cute5tupleIJNS5_1CILi128EEENS7_ILi48EEENS7_ILi256EEEEEELi256ENS_10bfloat16_tEfNS_4arch4Sm80ELb0ELb1ELb0ELb1ELb1ELb0ELb1ELb1EEENS1_21CollectiveEpilogueFwdINS6_IJS8_SA_S9_EEENS6_IJNS7_ILi1EEESI_SI_EEESC_SE_Li256ELb1ELb1ELb1ELb0EEENS1_36VarlenDynamicPersistentTileSchedulerILi128ELi48ELi256ELi256ELb1ELb1ELb0ELb1ELb0ELb1EEEEEEEEEvNT_6ParamsE) ;  /* 0xfffe411002007950 */ /* 0x004fea0003c3ffff */
        .weak           $__internal_63_$__cuda_sm70_shflsync_idx_p
        .type           $__internal_63_$__cuda_sm70_shflsync_idx_p,@function
        .size           $__internal_63_$__cuda_sm70_shflsync_idx_p,($__internal_64_$__cuda_sm70_shflsync_up_p - $__internal_63_$__cuda_sm70_shflsync_idx_p)
$__internal_63_$__cuda_sm70_shflsync_idx_p:
        /* <DEDUP_REMOVED lines=12> */
[----:B-1----:R-:W-:Y:S05]  /*1bfb0*/  RET.REL.NODEC R2 `(_ZN7cutlass13device_kernelIN5flash19enable_sm80_to_sm89INS1_16FlashAttnFwdSm80INS1_25CollectiveMainloopFwdSm80ILi8ELi1ELb1EN4cute5tupleIJNS5_1CILi128EEENS7_ILi48EEENS7_ILi256EEEEEELi256ENS_10bfloat16_tEfNS_4arch4Sm80ELb0ELb1ELb0ELb1ELb1ELb0ELb1ELb1EEENS1_21CollectiveEpilogueFwdINS6_IJS8_SA_S9_EEENS6_IJNS7_ILi1EEESI_SI_EEESC_SE_Li256ELb1ELb1ELb1ELb0EEENS1_36VarlenDynamicPersistentTileSchedulerILi128ELi48ELi256ELi256ELb1ELb1ELb0ELb1ELb0ELb1EEEEEEEEEvNT_6ParamsE) ;  /* 0xfffe404002007950 */ /* 0x002fea0003c3ffff */
        .weak           $__internal_64_$__cuda_sm70_shflsync_up_p
        .type           $__internal_64_$__cuda_sm70_shflsync_up_p,@function
        .size           $__internal_64_$__cuda_sm70_shflsync_up_p,($__internal_65_$__cuda_sm70_votesync_ballot - $__internal_64_$__cuda_sm70_shflsync_up_p)
$__internal_64_$__cuda_sm70_shflsync_up_p:
[----:B------:R-:W-:Y:S02]  /*1bfc0*/  MOV R4, RZ ;  /* 0x000000ff00047202 */ /* 0x000fe40000000f00 */
[----:B------:R-:W-:-:S04]  /*1bfd0*/  MOV R10, 0xffffffff ;  /* 0xffffffff000a7802 */ /* 0x000fc80000000f00 */
[----:B------:R-:W-:Y:S04]  /*1bfe0*/  WARPSYNC R10 ;  /* 0x0000000a00007348 */ /* 0x000fe80003800000 */
[----:B------:R1:W2:Y:S02]  /*1bff0*/  SHFL.UP PT, R4, R0, R3, R4 ;  /* 0x0400000300047389 */ /* 0x0002a400000e0004 */
[----:B-1----:R-:W-:-:S04]  /*1c000*/  MOV R3, 0x0 ;  /* 0x0000000000037802 */ /* 0x002fc80000000f00 */
[----:B--2---:R-:W-:Y:S05]  /*1c010*/  RET.REL.NODEC R2 `(_ZN7cutlass13device_kernelIN5flash19enable_sm80_to_sm89INS1_16FlashAttnFwdSm80INS1_25CollectiveMainloopFwdSm80ILi8ELi1ELb1EN4cute5tupleIJNS5_1CILi128EEENS7_ILi48EEENS7_ILi256EEEEEELi256ENS_10bfloat16_tEfNS_4arch4Sm80ELb0ELb1ELb0ELb1ELb1ELb0ELb1ELb1EEENS1_21CollectiveEpilogueFwdINS6_IJS8_SA_S9_EEENS6_IJNS7_ILi1EEESI_SI_EEESC_SE_Li256ELb1ELb1ELb1ELb0EEENS1_36VarlenDynamicPersistentTileSchedulerILi128ELi48ELi256ELi256ELb1ELb1ELb0ELb1ELb0ELb1EEEEEEEEEvNT_6ParamsE) ;  /* 0xfffe3fe002007950 */ /* 0x004fea0003c3ffff */
        .weak           $__internal_65_$__cuda_sm70_votesync_ballot
        .type           $__internal_65_$__cuda_sm70_votesync_ballot,@function
        .size           $__internal_65_$__cuda_sm70_votesync_ballot,(.L_x_6571 - $__internal_65_$__cuda_sm70_votesync_ballot)
$__internal_65_$__cuda_sm70_votesync_ballot:
[----:B------:R-:W-:Y:S01]  /*1c020*/  ISETP.NE.U32.AND P0, PT, R0, 0x1, PT ;  /* 0x000000010000780c */ /* 0x000fe20003f05070 */
[----:B------:R-:W-:-:S04]  /*1c030*/  IMAD.MOV.U32 R3, RZ, RZ, -0x1 ;  /* 0xffffffffff037424 */ /* 0x000fc800078e00ff */
[----:B------:R-:W-:Y:S08]  /*1c040*/  WARPSYNC R3 ;  /* 0x0000000300007348 */ /* 0x000ff00003800000 */
[----:B------:R-:W-:-:S04]  /*1c050*/  VOTE.ANY R0, PT, !P0 ;  /* 0x0000000000007806 */ /* 0x000fc800040e0100 */
[----:B------:R-:W-:Y:S01]  /*1c060*/  LOP3.LUT R0, R0, R3, RZ, 0xc0, !PT ;  /* 0x0000000300007212 */ /* 0x000fe200078ec0ff */
[----:B------:R-:W-:-:S04]  /*1c070*/  IMAD.MOV.U32 R3, RZ, RZ, 0x0 ;  /* 0x00000000ff037424 */ /* 0x000fc800078e00ff */
[----:B------:R-:W-:Y:S05]  /*1c080*/  RET.REL.NODEC R2 `(_ZN7cutlass13device_kernelIN5flash19enable_sm80_to_sm89INS1_16FlashAttnFwdSm80INS1_25CollectiveMainloopFwdSm80ILi8ELi1ELb1EN4cute5tupleIJNS5_1CILi128EEENS7_ILi48EEENS7_ILi256EEEEEELi256ENS_10bfloat16_tEfNS_4arch4Sm80ELb0ELb1ELb0ELb1ELb1ELb0ELb1ELb1EEENS1_21CollectiveEpilogueFwdINS6_IJS8_SA_S9_EEENS6_IJNS7_ILi1EEESI_SI_EEESC_SE_Li256ELb1ELb1ELb1ELb0EEENS1_36VarlenDynamicPersistentTileSchedulerILi128ELi48ELi256ELi256ELb1ELb1ELb0ELb1ELb0ELb1EEEEEEEEEvNT_6ParamsE) ;  /* 0xfffe3f7002007950 */ /* 0x000fea0003c3ffff */
.L_x_3954:
        /* <DEDUP_REMOVED lines=15> */
.L_x_6571:


//--------------------- .text._ZN7cutlass13device_kernelIN5flash19enable_sm80_to_sm89INS1_16FlashAttnFwdSm80INS1_25CollectiveMainloopFwdSm80ILi8ELi1ELb0EN4cute5tupleIJNS5_1CILi128EEENS7_ILi32EEENS7_ILi256EEEEEELi256ENS_10bfloat16_tEfNS_4arch4Sm80ELb0ELb1ELb0ELb1ELb1ELb1ELb1ELb1EEENS1_21CollectiveEpilogueFwdINS6_IJS8_SA_S9_EEENS6_IJNS7_ILi1EEESI_SI_EEESC_SE_Li256ELb1ELb1ELb1ELb0EEENS1_36VarlenDynamicPersistentTileSchedulerILi128ELi32ELi256ELi256ELb1ELb1ELb0ELb1ELb0ELb1EEEEEEEEEvNT_6ParamsE --------------------------
	.section	.text._ZN7cutlass13device_kernelIN5flash19enable_sm80_to_sm89INS1_16FlashAttnFwdSm80INS1_25CollectiveMainloopFwdSm80ILi8ELi1ELb0EN4cute5tupleIJNS5_1CILi128EEENS7_ILi32EEENS7_ILi256EEEEEELi256ENS_10bfloat16_tEfNS_4arch4Sm80ELb0ELb1ELb0ELb1ELb1ELb1ELb1ELb1EEENS1_21CollectiveEpilogueFwdINS6_IJS8_SA_S9_EEENS6_IJNS7_ILi1EEESI_SI_EEESC_SE_Li256ELb1ELb1ELb1ELb0EEENS1_36VarlenDynamicPersistentTileSchedulerILi128ELi32ELi256ELi256ELb1ELb1ELb0ELb1ELb0ELb1EEEEEEEEEvNT_6ParamsE,"ax",@progbits
	.sectioninfo	@"SHI_REGISTERS=255"
	.align	128
.text._ZN7cutlass13device_kernelIN5flash19enable_sm80_to_sm89INS1_16FlashAttnFwdSm80INS1_25CollectiveMainloopFwdSm80ILi8ELi1ELb0EN4cute5tupleIJNS5_1CILi128EEENS7_ILi32EEENS7_ILi256EEEEEELi256ENS_10bfloat16_tEfNS_4arch4Sm80ELb0ELb1ELb0ELb1ELb1ELb1ELb1ELb1EEENS1_21CollectiveEpilogueFwdINS6_IJS8_SA_S9_EEENS6_IJNS7_ILi1EEESI_SI_EEESC_SE_Li256ELb1ELb1ELb1ELb0EEENS1_36VarlenDynamicPersistentTileSchedulerILi128ELi32ELi256ELi256ELb1ELb1ELb0ELb1ELb0ELb1EEEEEEEEEvNT_6ParamsE:
        .type           _ZN7cutlass13device_kernelIN5flash19enable_sm80_to_sm89INS1_16FlashAttnFwdSm80INS1_25CollectiveMainloopFwdSm80ILi8ELi1ELb0EN4cute5tupleIJNS5_1CILi128EEENS7_ILi32EEENS7_ILi256EEEEEELi256ENS_10bfloat16_tEfNS_4arch4Sm80ELb0ELb1ELb0ELb1ELb1ELb1ELb1ELb1EEENS1_21CollectiveEpilogueFwdINS6_IJS8_SA_S9_EEENS6_IJNS7_ILi1EEESI_SI_EEESC_SE_Li256ELb1ELb1ELb1ELb0EEENS1_36VarlenDynamicPersistentTileSchedulerILi128ELi32ELi256ELi256ELb1ELb1ELb0ELb1ELb0ELb1EEEEEEEEEvNT_6ParamsE,@function
        .size           _ZN7cutlass13device_kernelIN5flash19enable_sm80_to_sm89INS1_16FlashAttnFwdSm80INS1_25CollectiveMainloopFwdSm80ILi8ELi1ELb0EN4cute5tupleIJNS5_1CILi128EEENS7_ILi32EEENS7_ILi256EEEEEELi256ENS_10bfloat16_tEfNS_4arch4Sm80ELb0ELb1ELb0ELb1ELb1ELb1ELb1ELb1EEENS1_21CollectiveEpilogueFwdINS6_IJS8_SA_S9_EEENS6_IJNS7_ILi1EEESI_SI_EEESC_SE_Li256ELb1ELb1ELb1ELb0EEENS1_36VarlenDynamicPersistentTileSchedulerILi128ELi32ELi256ELi256ELb1ELb1ELb0ELb1ELb0ELb1EEEEEEEEEvNT_6ParamsE,(.L_x_6576 - _ZN7cutlass13device_kernelIN5flash19enable_sm80_to_sm89INS1_16FlashAttnFwdSm80INS1_25CollectiveMainloopFwdSm80ILi8ELi1ELb0EN4cute5tupleIJNS5_1CILi128EEENS7_ILi32EEENS7_ILi256EEEEEELi256ENS_10bfloat16_tEfNS_4arch4Sm80ELb0ELb1ELb0ELb1ELb1ELb1ELb1ELb1EEENS1_21CollectiveEpilogueFwdINS6_IJS8_SA_S9_EEENS6_IJNS7_ILi1EEESI_SI_EEESC_SE_Li256ELb1ELb1ELb1ELb0EEENS1_36VarlenDynamicPersistentTileSchedulerILi128ELi32ELi256ELi256ELb1ELb1ELb0ELb1ELb0ELb1EEEEEEEEEvNT_6ParamsE)
        .other          _ZN7cutlass13device_kernelIN5flash19enable_sm80_to_sm89INS1_16FlashAttnFwdSm80INS1_25CollectiveMainloopFwdSm80ILi8ELi1ELb0EN4cute5tupleIJNS5_1CILi128EEENS7_ILi32EEENS7_ILi256EEEEEELi256ENS_10bfloat16_tEfNS_4arch4Sm80ELb0ELb1ELb0ELb1ELb1ELb1ELb1ELb1EEENS1_21CollectiveEpilogueFwdINS6_IJS8_SA_S9_EEENS6_IJNS7_ILi1EEESI_SI_EEESC_SE_Li256ELb1ELb1ELb1ELb0EEENS1_36VarlenDynamicPersistentTileSchedulerILi128ELi32ELi256ELi256ELb1ELb1ELb0ELb1ELb0ELb1EEEEEEEEEvNT_6ParamsE,@"STO_CUDA_ENTRY STV_DEFAULT"
_ZN7cutlass13device_kernelIN5flash19enable_sm80_to_sm89INS1_16FlashAttnFwdSm80INS1_25CollectiveMainloopFwdSm80ILi8ELi1ELb0EN4cute5tupleIJNS5_1CILi128EEENS7_ILi32EEENS7_ILi256EEEEEELi256ENS_10bfloat16_tEfNS_4arch4Sm80ELb0ELb1ELb0ELb1ELb1ELb1ELb1ELb1EEENS1_21CollectiveEpilogueFwdINS6_IJS8_SA_S9_EEENS6_IJNS7_ILi1EEESI_SI_EEESC_SE_Li256ELb1ELb1ELb1ELb0EEENS1_36VarlenDynamicPersistentTileSchedulerILi128ELi32ELi256ELi256ELb1ELb1ELb0ELb1ELb0ELb1EEEEEEEEEvNT_6ParamsE:
        /* <DEDUP_REMOVED lines=52> */
.L_x_3960:
        /* <DEDUP_REMOVED lines=16> */
.L_x_4230:
        /* <DEDUP_REMOVED lines=16> */
.L_x_4231:
[----:B---3--:R-:W-:-:S05]  /*0540*/  IMAD R0, R0, c[0x0][0x538], RZ ;  /* 0x00014e0000007a24 */ /* 0x008fca00078e02ff */
[----:B------:R-:W-:-:S04]  /*0550*/  IADD3 R6, R0, R6, RZ ;  /* 0x0000000600067210 */ /* 0x000fc80007ffe0ff */
[----:B------:R-:W-:-:S13]  /*0560*/  ISETP.GT.AND P0, PT, R6, UR4, PT ;  /* 0x0000000406007c0c */ /* 0x000fda000bf04270 */
[----:B-12---:R-:W-:Y:S05]  /*0570*/  @!P0 BRA `(.L_x_3960) ;  /* 0xfffffdc000008947 */ /* 0x006fea000383ffff */
.L_x_3956:
[----:B------:R-:W-:-:S05]  /*0580*/  IADD3 R11, -R0, R6, RZ ;  /* 0x00000006000b7210 */ /* 0x000fca0007ffe1ff */
[----:B------:R-:W-:-:S05]  /*0590*/  IMAD R0, R4, c[0x0][0x538], R11 ;  /* 0x00014e0004007a24 */ /* 0x000fca00078e020b */
[----:B------:R-:W-:Y:S01]  /*05a0*/  ISETP.GT.AND P0, PT, R0, UR4, PT ;  /* 0x0000000400007c0c */ /* 0x000fe2000bf04270 */
[----:B------:R-:W-:-:S12]  /*05b0*/  BRA.DIV ~URZ, `(.L_x_3961) ;  /* 0x000206227f007947 */ /* 0x000fd8000b800000 */
[----:B------:R-:W-:-:S04]  /*05c0*/  VOTE.ANY R10, PT, !P0 ;  /* 0x00000000000a7806 */ /* 0x000fc800040e0100 */
.L_x_4232:
[----:B------:R-:W1:Y:S02]  /*05d0*/  POPC R5, R10 ;  /* 0x0000000a00057309 */ /* 0x000e640000000000 */
[----:B-12---:R-:W-:Y:S01]  /*05e0*/  IADD3 R235, R5, R7, RZ ;  /* 0x0000000705eb7210 */ /* 0x006fe20007ffe0ff */
[----:B------:R-:W-:Y:S05]  /*05f0*/  BRA.DIV ~URZ, `(.L_x_3962) ;  /* 0x000206327f007947 */ /* 0x000fea000b800000 */
[----:B------:R1:W2:Y:S01]  /*0600*/  SHFL.IDX PT, R12, R9, R5, 0x1f ;  /* 0x00001f05090c7589 */ /* 0x0002a200000e0000 */
[----:B------:R-:W-:-:S03]  /*0610*/  MOV R6, RZ ;  /* 0x000000ff00067202 */ /* 0x000fc60000000f00 */
[----:B------:R1:W3:Y:S04]  /*0620*/  SHFL.IDX PT, R9, R8, R5, 0x1f ;  /* 0x00001f0508097589 */ /* 0x0002e800000e0000 */
.L_x_4233:
[----:B------:R-:W-:Y:S01]  /*0630*/  ISETP.NE.AND P0, PT, R10, RZ, PT ;  /* 0x000000ff0a00720c */ /* 0x000fe20003f05270 */
[----:B------:R-:W-:-:S12]  /*0640*/  BSSY B0, `(.L_x_3963) ;  /* 0x0000005000007945 */ /* 0x000fd80003800000 */
[----:B------:R-:W-:Y:S05]  /*0650*/  @!P0 BRA `(.L_x_3964) ;  /* 0x0000003000008947 */ /* 0x000fea0003800000 */
[----:B------:R-:W-:Y:S01]  /*0660*/  IADD3 R2, R5, -0x1, RZ ;  /* 0xffffffff05027810 */ /* 0x000fe20007ffe0ff */
[----:B------:R-:W-:Y:S05]  /*0670*/  BRA.DIV ~URZ, `(.L_x_3965) ;  /* 0x000206927f007947 */ /* 0x000fea000b800000 */
[----:B------:R4:W1:Y:S02]  /*0680*/  SHFL.IDX PT, R6, R4, R2, 0x1f ;  /* 0x00001f0204067589 */ /* 0x00086400000e0000 */
.L_x_3964:
[----:B------:R-:W-:Y:S05]  /*0690*/  BSYNC B0 ;  /* 0x0000000000007941 */ /* 0x000fea0003800000 */
.L_x_3963:
        /* <DEDUP_REMOVED lines=67> */
.L_x_3967:
        /* <DEDUP_REMOVED lines=68> */
.L_x_3968:
[----:B------:R-:W-:Y:S05]  /*0f10*/  BSYNC B0 ;  /* 0x0000000000007941 */ /* 0x000fea0003800000 */
.L_x_3966:
[----:B------:R-:W-:-:S04]  /*0f20*/  LOP3.LUT R0, RZ, R0, RZ, 0x33, !PT ;  /* 0x00000000ff007212 */ /* 0x000fc800078e33ff */
[----:B------:R-:W-:Y:S01]  /*0f30*/  IADD3 R233, R0, R12, RZ ;  /* 0x0000000c00e97210 */ /* 0x000fe20007ffe0ff */
[----:B------:R-:W-:Y:S05]  /*0f40*/  BRA `(.L_x_3969) ;  /* 0x0000004000007947 */ /* 0x000fea0003800000 */
.L_x_3957:
[----:B--2---:R-:W-:Y:S01]  /*0f50*/  IMAD.MOV.U32 R233, RZ, RZ, RZ ;  /* 0x000000ffffe97224 */ /* 0x004fe200078e00ff */
[----:B------:R-:W-:Y:S01]  /*0f60*/  MOV R234, RZ ;  /* 0x000000ff00ea7202 */ /* 0x000fe20000000f00 */
[----:B------:R-:W-:Y:S01]  /*0f70*/  IMAD.U32 R232, RZ, RZ, UR4 ;  /* 0x00000004ffe87e24 */ /* 0x000fe2000f8e00ff */
[----:B------:R-:W-:Y:S02]  /*0f80*/  MOV R235, c[0x0][0x53c] ;  /* 0x00014f0000eb7a02 */ /* 0x000fe40000000f00 */
.L_x_3969:
[----:B------:R-:W-:Y:S01]  /*0f90*/  ISETP.NE.AND P0, PT, R13, RZ, PT ;  /* 0x000000ff0d00720c */ /* 0x000fe20003f05270 */
[----:B------:R-:W-:-:S12]  /*0fa0*/  WARPSYNC 0xffffffff ;  /* 0xffffffff00007948 */ /* 0x000fd80003800000 */
[----:B------:R1:W-:Y:S04]  /*0fb0*/  @!P0 STS.128 [0x20080], R232 ;  /* 0x020080e8ff008388 */ /* 0x0003e80000000c00 */
[----:B------:R-:W-:Y:S06]  /*0fc0*/  BAR.ARV 0x5, 0x100 ;  /* 0x0144000000007b1d */ /* 0x000fec0000002000 */
.L_x_3955:
        /* <DEDUP_REMOVED lines=141> */
[CC--:B------:R-:W-:Y:S01]  /*18a0*/  IADD3 R3, R11.reuse, R9.reuse, R12 ;  /* 0x000000090b037210 */ /* 0x0c0fe20007ffe00c */
[----:B------:R-:W-:Y:S01]  /*18b0*/  STL [R1+0x8], R17 ;  /* 0x0000081101007387 */ /* 0x000fe20000100800 */
[----:B------:R-:W-:Y:S01]  /*18c0*/  LOP3.LUT R4, R11, R9, RZ, 0xfc, !PT ;  /* 0x000000090b047212 */ /* 0x000fe200078efcff */
[----:B------:R-:W-:Y:S01]  /*18d0*/  IMAD.MOV.U32 R11, RZ, RZ, 0x20 ;  /* 0x00000020ff0b7424 */ /* 0x000fe200078e00ff */
[--C-:B------:R-:W-:Y:S01]  /*18e0*/  LOP3.LUT R10, R29, 0x38, R134.reuse, 0xf8, !PT ;  /* 0x000000381d0a7812 */ /* 0x100fe200078ef886 */
[----:B------:R1:W-:Y:S01]  /*18f0*/  STL [R1+0x4], R7 ;  /* 0x0000040701007387 */ /* 0x0003e20000100800 */
[----:B------:R-:W-:Y:S01]  /*1900*/  LOP3.LUT R9, R28, 0x38, R134, 0xf8, !PT ;  /* 0x000000381c097812 */ /* 0x000fe200078ef886 */
[----:B------:R-:W-:Y:S01]  /*1910*/  IMAD.MOV.U32 R12, RZ, RZ, 0x40 ;  /* 0x00000040ff0c7424 */ /* 0x000fe200078e00ff */
[----:B------:R-:W-:Y:S01]  /*1920*/  LOP3.LUT R10, R22, R10, R23, 0xf6, !PT ;  /* 0x0000000a160a7212 */ /* 0x000fe200078ef617 */
[----:B------:R2:W-:Y:S01]  /*1930*/  STL [R1], R2 ;  /* 0x0000000201007387 */ /* 0x0005e20000100800 */
[----:B------:R-:W-:-:S02]  /*1940*/  LOP3.LUT R9, R20, R9, R21, 0xf6, !PT ;  /* 0x0000000914097212 */ /* 0x000fc400078ef615 */
[----:B------:R-:W-:Y:S02]  /*1950*/  LEA R178, R0, 0xc080, 0x1 ;  /* 0x0000c08000b27811 */ /* 0x000fe400078e08ff */
[----:B------:R-:W-:Y:S02]  /*1960*/  LOP3.LUT R8, R27, 0x38, R134, 0xf8, !PT ;  /* 0x000000381b087812 */ /* 0x000fe400078ef886 */
[----:B------:R-:W-:Y:S02]  /*1970*/  SHF.R.S32.HI R0, RZ, 0x3, R5 ;  /* 0x00000003ff007819 */ /* 0x000fe40000011405 */
[----:B------:R-:W-:Y:S02]  /*1980*/  LOP3.LUT R202, R5, 0xfffffff8, RZ, 0xc0, !PT ;  /* 0xfffffff805ca7812 */ /* 0x000fe400078ec0ff */
[----:B------:R-:W-:Y:S01]  /*1990*/  LOP3.LUT R220, R25, R231, RZ, 0xfc, !PT ;  /* 0x000000e719dc7212 */ /* 0x000fe200078efcff */
[----:B------:R-:W-:Y:S01]  /*19a0*/  STL [R1+0xc], R0 ;  /* 0x00000c0001007387 */ /* 0x000fe20000100800 */
[----:B------:R-:W-:-:S02]  /*19b0*/  LEA R5, R10, 0x10080, 0x1 ;  /* 0x000100800a057811 */ /* 0x000fc400078e08ff */
[----:B------:R-:W-:Y:S01]  /*19c0*/  LEA R9, R9, 0x10080, 0x1 ;  /* 0x0001008009097811 */ /* 0x000fe200078e08ff */
[----:B------:R-:W-:Y:S01]  /*19d0*/  IMAD.SHL.U32 R220, R220, 0x2, RZ ;  /* 0x00000002dcdc7824 */ /* 0x000fe200078e00ff */
[----:B------:R-:W-:Y:S01]  /*19e0*/  LOP3.LUT R8, R18, R8, R19, 0xf6, !PT ;  /* 0x0000000812087212 */ /* 0x000fe200078ef613 */
[----:B------:R3:W-:Y:S01]  /*19f0*/  STL [R1+0x34], R5 ;  /* 0x0000340501007387 */ /* 0x0007e20000100800 */
[----:B------:R-:W-:Y:S02]  /*1a00*/  LEA R183, R3, 0x10080, 0x1 ;  /* 0x0001008003b77811 */ /* 0x000fe400078e08ff */
[----:B------:R-:W-:Y:S01]  /*1a10*/  LEA R8, R8, 0x10080, 0x1 ;  /* 0x0001008008087811 */ /* 0x000fe200078e08ff */
[----:B------:R4:W-:Y:S01]  /*1a20*/  STL [R1+0x30], R9 ;  /* 0x0000300901007387 */ /* 0x0009e20000100800 */
[----:B-1----:R-:W-:Y:S01]  /*1a30*/  SEL R7, R12, 0xffffffc0, !P2 ;  /* 0xffffffc00c077807 */ /* 0x002fe20005000000 */
[----:B--2---:R-:W-:Y:S01]  /*1a40*/  IMAD.IADD R2, R26, 0x1, -R6 ;  /* 0x000000011a027824 */ /* 0x004fe200078e0a06 */
[C---:B------:R-:W-:Y:S01]  /*1a50*/  SEL R6, R11.reuse, 0xffffffe0, !P1 ;  /* 0xffffffe00b067807 */ /* 0x040fe20004800000 */
[----:B------:R1:W-:Y:S01]  /*1a60*/  STL [R1+0x2c], R8 ;  /* 0x00002c0801007387 */ /* 0x0003e20000100800 */
[----:B------:R-:W-:Y:S01]  /*1a70*/  LEA R179, R4, 0x8080, 0x1 ;  /* 0x0000808004b37811 */ /* 0x000fe200078e08ff */
[----:B------:R-:W-:Y:S01]  /*1a80*/  IMAD.SHL.U32 R216, R2, 0x2, RZ ;  /* 0x0000000202d87824 */ /* 0x000fe200078e00ff */
[----:B------:R-:W-:Y:S01]  /*1a90*/  SEL R2, R11, 0xffffffe0, !P4 ;  /* 0xffffffe00b027807 */ /* 0x000fe20006000000 */
[----:B------:R-:W-:Y:S01]  /*1aa0*/  IMAD.IADD R240, R237, 0x1, R6 ;  /* 0x00000001edf07824 */ /* 0x000fe200078e0206 */
[----:B------:R-:W-:Y:S01]  /*1ab0*/  IADD3 R201, R134, 0x80, RZ ;  /* 0x0000008086c97810 */ /* 0x000fe20007ffe0ff */
[----:B------:R-:W-:Y:S01]  /*1ac0*/  IMAD.IADD R239, R6, 0x1, R238 ;  /* 0x0000000106ef7824 */ /* 0x000fe200078e02ee */
[C---:B------:R-:W-:Y:S01]  /*1ad0*/  IADD3 R34, R216.reuse, 0x8, RZ ;  /* 0x00000008d8227810 */ /* 0x040fe20007ffe0ff */
[----:B------:R-:W-:Y:S01]  /*1ae0*/  IMAD.IADD R184, R183, 0x1, R2 ;  /* 0x00000001b7b87824 */ /* 0x000fe200078e0202 */
[----:B------:R-:W-:Y:S01]  /*1af0*/  IADD3 R33, R216, 0x10, RZ ;  /* 0x00000010d8217810 */ /* 0x000fe20007ffe0ff */
[----:B------:R-:W-:Y:S01]  /*1b00*/  IMAD.IADD R180, R2, 0x1, R179 ;  /* 0x0000000102b47824 */ /* 0x000fe200078e02b3 */
[C---:B------:R-:W-:Y:S01]  /*1b10*/  IADD3 R32, R216.reuse, 0x18, RZ ;  /* 0x00000018d8207810 */ /* 0x040fe20007ffe0ff */
[--C-:B------:R-:W-:Y:S01]  /*1b20*/  IMAD.IADD R244, R237, 0x1, R7.reuse ;  /* 0x00000001edf47824 */ /* 0x100fe200078e0207 */
[C---:B------:R-:W-:Y:S01]  /*1b30*/  IADD3 R31, R216.reuse, 0x30, RZ ;  /* 0x00000030d81f7810 */ /* 0x040fe20007ffe0ff */
[C---:B------:R-:W-:Y:S01]  /*1b40*/  IMAD.IADD R243, R7.reuse, 0x1, R240 ;  /* 0x0000000107f37824 */ /* 0x040fe200078e02f0 */
[C---:B------:R-:W-:Y:S01]  /*1b50*/  IADD3 R29, R216.reuse, 0x40, RZ ;  /* 0x00000040d81d7810 */ /* 0x040fe20007ffe0ff */
[----:B------:R-:W-:Y:S01]  /*1b60*/  IMAD.IADD R242, R7, 0x1, R238 ;  /* 0x0000000107f27824 */ /* 0x000fe200078e02ee */
[----:B------:R-:W-:Y:S01]  /*1b70*/  SHF.R.S32.HI R35, RZ, 0x1f, R34 ;  /* 0x0000001fff237819 */ /* 0x000fe20000011422 */
[----:B------:R-:W-:Y:S01]  /*1b80*/  IMAD.IADD R241, R239, 0x1, R7 ;  /* 0x00000001eff17824 */ /* 0x000fe200078e0207 */
[----:B------:R-:W-:-:S02]  /*1b90*/  IADD3 R27, R216, 0x50, RZ ;  /* 0x00000050d81b7810 */ /* 0x000fc40007ffe0ff */
[----:B------:R-:W-:Y:S02]  /*1ba0*/  SHF.R.S32.HI R34, RZ, 0x1f, R33 ;  /* 0x0000001fff227819 */ /* 0x000fe40000011421 */
[C---:B------:R-:W-:Y:S02]  /*1bb0*/  IADD3 R25, R216.reuse, 0x60, RZ ;  /* 0x00000060d8197810 */ /* 0x040fe40007ffe0ff */
[----:B------:R-:W-:Y:S02]  /*1bc0*/  SHF.R.S32.HI R33, RZ, 0x1f, R32 ;  /* 0x0000001fff217819 */ /* 0x000fe40000011420 */
[C---:B------:R-:W-:Y:S02]  /*1bd0*/  IADD3 R23, R216.reuse, 0x70, RZ ;  /* 0x00000070d8177810 */ /* 0x040fe40007ffe0ff */
[----:B------:R-:W-:Y:S02]  /*1be0*/  SHF.R.S32.HI R33, RZ, 0x1f, R31 ;  /* 0x0000001fff217819 */ /* 0x000fe4000001141f */
[----:B------:R-:W-:-:S02]  /*1bf0*/  IADD3 R247, R216, 0x20, RZ ;  /* 0x00000020d8f77810 */ /* 0x000fc40007ffe0ff */
[C---:B------:R-:W-:Y:S02]  /*1c00*/  IADD3 R21, R216.reuse, 0x80, RZ ;  /* 0x00000080d8157810 */ /* 0x040fe40007ffe0ff */
[----:B------:R-:W-:Y:S02]  /*1c10*/  SHF.R.S32.HI R31, RZ, 0x1f, R29 ;  /* 0x0000001fff1f7819 */ /* 0x000fe4000001141d */
[C---:B------:R-:W-:Y:S02]  /*1c20*/  IADD3 R30, R216.reuse, 0x38, RZ ;  /* 0x00000038d81e7810 */ /* 0x040fe40007ffe0ff */
[C---:B------:R-:W-:Y:S02]  /*1c30*/  IADD3 R19, R216.reuse, 0x90, RZ ;  /* 0x00000090d8137810 */ /* 0x040fe40007ffe0ff */
[----:B------:R-:W-:Y:S02]  /*1c40*/  SHF.R.S32.HI R29, RZ, 0x1f, R27 ;  /* 0x0000001fff1d7819 */ /* 0x000fe4000001141b */
[----:B------:R-:W-:-:S02]  /*1c50*/  IADD3 R28, R216, 0x48, RZ ;  /* 0x00000048d81c7810 */ /* 0x000fc40007ffe0ff */
[C---:B------:R-:W-:Y:S02]  /*1c60*/  IADD3 R17, R216.reuse, 0xa0, RZ ;  /* 0x000000a0d8117810 */ /* 0x040fe40007ffe0ff */
[----:B------:R-:W-:Y:S02]  /*1c70*/  SHF.R.S32.HI R27, RZ, 0x1f, R25 ;  /* 0x0000001fff1b7819 */ /* 0x000fe40000011419 */
[C---:B------:R-:W-:Y:S02]  /*1c80*/  IADD3 R26, R216.reuse, 0x58, RZ ;  /* 0x00000058d81a7810 */ /* 0x040fe40007ffe0ff */
[----:B------:R-:W-:Y:S02]  /*1c90*/  IADD3 R11, R216, 0xb0, RZ ;  /* 0x000000b0d80b7810 */ /* 0x000fe40007ffe0ff */
[----:B------:R-:W-:Y:S02]  /*1ca0*/  SHF.R.S32.HI R25, RZ, 0x1f, R23 ;  /* 0x0000001fff197819 */ /* 0x000fe40000011417 */
[----:B---3--:R-:W-:-:S02]  /*1cb0*/  SHF.R.S32.HI R5, RZ, 0x1f, R216 ;  /* 0x0000001fff057819 */ /* 0x008fc400000114d8 */
[C---:B------:R-:W-:Y:S02]  /*1cc0*/  IADD3 R24, R216.reuse, 0x68, RZ ;  /* 0x00000068d8187810 */ /* 0x040fe40007ffe0ff */
[C---:B----4-:R-:W-:Y:S02]  /*1cd0*/  IADD3 R9, R216.reuse, 0xc0, RZ ;  /* 0x000000c0d8097810 */ /* 0x050fe40007ffe0ff */
[----:B------:R-:W-:Y:S02]  /*1ce0*/  SHF.R.S32.HI R32, RZ, 0x1f, R247 ;  /* 0x0000001fff207819 */ /* 0x000fe400000114f7 */
[----:B------:R-:W-:Y:S02]  /*1cf0*/  SHF.R.S32.HI R23, RZ, 0x1f, R21 ;  /* 0x0000001fff177819 */ /* 0x000fe40000011415 */
[C---:B------:R-:W-:Y:S02]  /*1d00*/  IADD3 R22, R216.reuse, 0x78, RZ ;  /* 0x00000078d8167810 */ /* 0x040fe40007ffe0ff */
[----:B------:R-:W-:-:S02]  /*1d10*/  IADD3 R5, R216, 0xd0, RZ ;  /* 0x000000d0d8057810 */ /* 0x000fc40007ffe0ff */
[----:B------:R-:W-:Y:S02]  /*1d20*/  SHF.R.S32.HI R32, RZ, 0x1f, R30 ;  /* 0x0000001fff207819 */ /* 0x000fe4000001141e */
[----:B------:R-:W-:Y:S02]  /*1d30*/  SHF.R.S32.HI R21, RZ, 0x1f, R19 ;  /* 0x0000001fff157819 */ /* 0x000fe40000011413 */
[C---:B------:R-:W-:Y:S02]  /*1d40*/  IADD3 R20, R216.reuse, 0x88, RZ ;  /* 0x00000088d8147810 */ /* 0x040fe40007ffe0ff */
[----:B------:R-:W-:Y:S02]  /*1d50*/  IADD3 R251, R216, 0xe0, RZ ;  /* 0x000000e0d8fb7810 */ /* 0x000fe40007ffe0ff */
[----:B------:R-:W-:Y:S02]  /*1d60*/  SHF.R.S32.HI R30, RZ, 0x1f, R28 ;  /* 0x0000001fff1e7819 */ /* 0x000fe4000001141c */
[----:B------:R-:W-:-:S02]  /*1d70*/  SHF.R.S32.HI R19, RZ, 0x1f, R17 ;  /* 0x0000001fff137819 */ /* 0x000fc40000011411 */
[----:B------:R-:W-:Y:S02]  /*1d80*/  SEL R0, R12, 0xffffffc0, !P3 ;  /* 0xffffffc00c007807 */ /* 0x000fe40005800000 */
[C---:B------:R-:W-:Y:S02]  /*1d90*/  IADD3 R18, R216.reuse, 0x98, RZ ;  /* 0x00000098d8127810 */ /* 0x040fe40007ffe0ff */
[----:B------:R-:W-:Y:S01]  /*1da0*/  IADD3 R248, R216, 0xf8, RZ ;  /* 0x000000f8d8f87810 */ /* 0x000fe20007ffe0ff */
[----:B------:R-:W-:Y:S01]  /*1db0*/  IMAD.IADD R186, R183, 0x1, R0 ;  /* 0x00000001b7ba7824 */ /* 0x000fe200078e0200 */
[----:B------:R-:W-:Y:S01]  /*1dc0*/  SHF.R.S32.HI R28, RZ, 0x1f, R26 ;  /* 0x0000001fff1c7819 */ /* 0x000fe2000001141a */
[----:B------:R-:W-:Y:S01]  /*1dd0*/  IMAD.IADD R182, R0, 0x1, R179 ;  /* 0x0000000100b67824 */ /* 0x000fe200078e02b3 */
[----:B------:R-:W-:Y:S01]  /*1de0*/  SHF.R.S32.HI R17, RZ, 0x1f, R11 ;  /* 0x0000001fff117819 */ /* 0x000fe2000001140b */
[----:B------:R-:W-:Y:S01]  /*1df0*/  IMAD.IADD R185, R184, 0x1, R0 ;  /* 0x00000001b8b97824 */ /* 0x000fe200078e0200 */
[----:B------:R-:W-:Y:S01]  /*1e00*/  IADD3 R12, R216, 0xa8, RZ ;  /* 0x000000a8d80c7810 */ /* 0x000fe20007ffe0ff */
[----:B------:R-:W-:Y:S01]  /*1e10*/  IMAD.IADD R181, R0, 0x1, R180 ;  /* 0x0000000100b57824 */ /* 0x000fe200078e02b4 */
[----:B------:R-:W-:-:S02]  /*1e20*/  SHF.R.S32.HI R26, RZ, 0x1f, R24 ;  /* 0x0000001fff1a7819 */ /* 0x000fc40000011418 */
[----:B------:R-:W-:Y:S02]  /*1e30*/  SHF.R.S32.HI R11, RZ, 0x1f, R9 ;  /* 0x0000001fff0b7819 */ /* 0x000fe40000011409 */
[C---:B------:R-:W-:Y:S02]  /*1e40*/  IADD3 R10, R216.reuse, 0xb8, RZ ;  /* 0x000000b8d80a7810 */ /* 0x040fe40007ffe0ff */
[----:B------:R-:W-:Y:S02]  /*1e50*/  SHF.R.S32.HI R24, RZ, 0x1f, R22 ;  /* 0x0000001fff187819 */ /* 0x000fe40000011416 */
[----:B------:R-:W-:Y:S02]  /*1e60*/  SHF.R.S32.HI R9, RZ, 0x1f, R5 ;  /* 0x0000001fff097819 */ /* 0x000fe40000011405 */
[----:B-1----:R-:W-:Y:S02]  /*1e70*/  IADD3 R8, R216, 0xc8, RZ ;  /* 0x000000c8d8087810 */ /* 0x002fe40007ffe0ff */
[----:B------:R-:W-:-:S02]  /*1e80*/  SHF.R.S32.HI R22, RZ, 0x1f, R20 ;  /* 0x0000001fff167819 */ /* 0x000fc40000011414 */
[----:B------:R-:W-:Y:S02]  /*1e90*/  SHF.R.S32.HI R5, RZ, 0x1f, R251 ;  /* 0x0000001fff057819 */ /* 0x000fe400000114fb */
[C---:B------:R-:W-:Y:S02]  /*1ea0*/  IADD3 R252, R216.reuse, 0xd8, RZ ;  /* 0x000000d8d8fc7810 */ /* 0x040fe40007ffe0ff */
[C---:B------:R-:W-:Y:S02]  /*1eb0*/  IADD3 R250, R216.reuse, 0xe8, RZ ;  /* 0x000000e8d8fa7810 */ /* 0x040fe40007ffe0ff */
[----:B------:R-:W-:Y:S02]  /*1ec0*/  SHF.R.S32.HI R20, RZ, 0x1f, R18 ;  /* 0x0000001fff147819 */ /* 0x000fe40000011412 */
[----:B------:R-:W-:Y:S02]  /*1ed0*/  SHF.R.S32.HI R5, RZ, 0x1f, R248 ;  /* 0x0000001fff057819 */ /* 0x000fe400000114f8 */
[----:B------:R-:W-:-:S02]  /*1ee0*/  IADD3 R249, R216, 0xf0, RZ ;  /* 0x000000f0d8f97810 */ /* 0x000fc40007ffe0ff */
[----:B------:R-:W-:Y:S02]  /*1ef0*/  SHF.R.S32.HI R18, RZ, 0x1f, R12 ;  /* 0x0000001fff127819 */ /* 0x000fe4000001140c */
[----:B------:R-:W-:Y:S02]  /*1f00*/  LEA R5, R16, 0x10080, 0x1 ;  /* 0x0001008010057811 */ /* 0x000fe400078e08ff */
[----:B------:R-:W-:Y:S02]  /*1f10*/  SHF.R.S32.HI R12, RZ, 0x1f, R10 ;  /* 0x0000001fff0c7819 */ /* 0x000fe4000001140a */
[----:B------:R-:W-:Y:S01]  /*1f20*/  SHF.R.S32.HI R10, RZ, 0x1f, R8 ;  /* 0x0000001fff0a7819 */ /* 0x000fe20000011408 */
[----:B------:R1:W-:Y:S01]  /*1f30*/  STL [R1+0x28], R5 ;  /* 0x0000280501007387 */ /* 0x0003e20000100800 */
[----:B------:R-:W-:Y:S02]  /*1f40*/  SHF.R.S32.HI R8, RZ, 0x1f, R252 ;  /* 0x0000001fff087819 */ /* 0x000fe400000114fc */
[----:B------:R-:W-:-:S02]  /*1f50*/  SHF.R.S32.HI R9, RZ, 0x1f, R250 ;  /* 0x0000001fff097819 */ /* 0x000fc400000114fa */
[----:B------:R-:W-:Y:S02]  /*1f60*/  SHF.R.S32.HI R8, RZ, 0x1f, R249 ;  /* 0x0000001fff087819 */ /* 0x000fe400000114f9 */
[----:B------:R-:W-:Y:S02]  /*1f70*/  LEA R9, R15, 0x10080, 0x1 ;  /* 0x000100800f097811 */ /* 0x000fe400078e08ff */
[----:B------:R-:W-:Y:S02]  /*1f80*/  LEA R8, R14, 0x10080, 0x1 ;  /* 0x000100800e087811 */ /* 0x000fe400078e08ff */
[----:B------:R-:W-:Y:S01]  /*1f90*/  IADD3 R200, R134, 0xc0, RZ ;  /* 0x000000c086c87810 */ /* 0x000fe20007ffe0ff */
[----:B------:R2:W-:Y:S01]  /*1fa0*/  STL [R1+0x24], R9 ;  /* 0x0000240901007387 */ /* 0x0005e20000100800 */
[----:B------:R-:W-:Y:S02]  /*1fb0*/  IADD3 R246, R216, 0x28, RZ ;  /* 0x00000028d8f67810 */ /* 0x000fe40007ffe0ff */
[----:B------:R-:W-:Y:S01]  /*1fc0*/  SHF.R.S32.HI R135, RZ, 0x1f, R134 ;  /* 0x0000001fff877819 */ /* 0x000fe20000011486 */
[----:B------:R2:W-:Y:S01]  /*1fd0*/  STL [R1+0x20], R8 ;  /* 0x0000200801007387 */ /* 0x0005e20000100800 */
[----:B------:R-:W-:-:S02]  /*1fe0*/  SHF.R.S32.HI R157, RZ, 0x1f, R156 ;  /* 0x0000001fff9d7819 */ /* 0x000fc4000001149c */
[----:B------:R-:W-:Y:S02]  /*1ff0*/  SHF.R.S32.HI R208, RZ, 0x1f, R201 ;  /* 0x0000001fffd07819 */ /* 0x000fe400000114c9 */
[----:B------:R-:W-:Y:S02]  /*2000*/  SHF.R.S32.HI R206, RZ, 0x1f, R200 ;  /* 0x0000001fffce7819 */ /* 0x000fe400000114c8 */
[----:B------:R-:W-:Y:S02]  /*2010*/  SHF.R.S32.HI R207, RZ, 0x1f, R202 ;  /* 0x0000001fffcf7819 */ /* 0x000fe400000114ca */
[----:B-1----:R-:W-:Y:S02]  /*2020*/  LEA R5, R13, 0x10080, 0x1 ;  /* 0x000100800d057811 */ /* 0x002fe400078e08ff */
[----:B------:R-:W-:-:S03]  /*2030*/  SHF.R.S32.HI R34, RZ, 0x1f, R246 ;  /* 0x0000001fff227819 */ /* 0x000fc600000114f6 */
[----:B------:R2:W-:Y:S04]  /*2040*/  STL [R1+0x1c], R5 ;  /* 0x00001c0501007387 */ /* 0x0005e80000100800 */
.L_x_4229:
        /* <DEDUP_REMOVED lines=14> */
[CC--:B--2---:R-:W-:Y:S01]  /*2130*/  IMAD.WIDE R4, R235.reuse, R15.reuse, c[0x0][0x350] ;  /* 0x0000d400eb047625 */ /* 0x0c4fe200078e020f */
        /* <DEDUP_REMOVED lines=17> */
.L_x_3970:
[----:B------:R-:W-:-:S04]  /*2250*/  ISETP.NE.U32.AND P0, PT, RZ, c[0x0][0x368], PT ;  /* 0x0000da00ff007a0c */ /* 0x000fc80003f05070 */
[----:B------:R-:W-:-:S13]  /*2260*/  ISETP.NE.AND.EX P0, PT, RZ, c[0x0][0x36c], PT, P0 ;  /* 0x0000db00ff007a0c */ /* 0x000fda0003f05300 */
[----:B------:R-:W-:Y:S05]  /*2270*/  @!P0 BRA `(.L_x_3971) ;  /* 0x0000003000008947 */ /* 0x000fea0003800000 */
[----:B-1----:R-:W-:-:S05]  /*2280*/  IMAD.WIDE R4, R235, R15, c[0x0][0x368] ;  /* 0x0000da00eb047625 */ /* 0x002fca00078e020f */
[----:B------:R1:W5:Y:S01]  /*2290*/  LDG.E R12, [R4.64] ;  /* 0x00000008040c7981 */ /* 0x000362000c1e1900 */
[----:B------:R-:W-:Y:S05]  /*22a0*/  BRA `(.L_x_3972) ;  /* 0x0000005000007947 */ /* 0x000fea0003800000 */
.L_x_3971:
[----:B------:R-:W-:Y:S01]  /*22b0*/  MOV R12, UR6 ;  /* 0x00000006000c7c02 */ /* 0x000fe20008000f00 */
[----:B------:R-:W-:Y:S05]  /*22c0*/  @!P3 BRA `(.L_x_3972) ;  /* 0x000000300000b947 */ /* 0x000fea0003800000 */
[----:B-1----:R-:W2:Y:S04]  /*22d0*/  LDG.E R6, [R4.64] ;  /* 0x0000000804067981 */ /* 0x002ea8000c1e1900 */
[----:B------:R-:W2:Y:S02]  /*22e0*/  LDG.E R0, [R4.64+0x4] ;  /* 0x0000040804007981 */ /* 0x000ea4000c1e1900 */
[----:B--2---:R-:W-:Y:S02]  /*22f0*/  IADD3 R12, -R6, R0, RZ ;  /* 0x00000000060c7210 */ /* 0x004fe40007ffe1ff */
.L_x_3972:
        /* <DEDUP_REMOVED lines=41> */
.L_x_3975:
[----:B------:R-:W-:-:S13]  /*2590*/  ISETP.NE.AND P0, PT, R6, 0x1, PT ;  /* 0x000000010600780c */ /* 0x000fda0003f05270 */
[----:B------:R-:W-:-:S05]  /*25a0*/  @P0 IMAD.HI.U32 R0, R2, c[0x0][0x330], RZ ;  /* 0x0000cc0002000a27 */ /* 0x000fca00078e00ff */
[----:B------:R-:W-:Y:S02]  /*25b0*/  @P0 SHF.R.U32.HI R2, RZ, c[0x0][0x334], R0 ;  /* 0x0000cd00ff020a19 */ /* 0x000fe40000011600 */
.L_x_3976:
[----:B------:R-:W-:Y:S05]  /*25c0*/  BSYNC B0 ;  /* 0x0000000000007941 */ /* 0x000fea0003800000 */
.L_x_3974:
[----:B------:R-:W-:-:S05]  /*25d0*/  IMAD R2, R2, R6, c[0x0][0x32c] ;  /* 0x0000cb0002027624 */ /* 0x000fca00078e0206 */
[----:B------:R-:W-:-:S04]  /*25e0*/  IMNMX R3, R3, R2, PT ;  /* 0x0000000203037217 */ /* 0x000fc80003800200 */
.L_x_3973:
        /* <DEDUP_REMOVED lines=21> */
.L_x_3979:
[----:B------:R-:W-:-:S13]  /*2740*/  ISETP.NE.AND P0, PT, R6, 0x1, PT ;  /* 0x000000010600780c */ /* 0x000fda0003f05270 */
[----:B------:R-:W-:-:S05]  /*2750*/  @P0 IMAD.HI.U32 R3, R0, c[0x0][0x330], RZ ;  /* 0x0000cc0000030a27 */ /* 0x000fca00078e00ff */
[----:B------:R-:W-:Y:S02]  /*2760*/  @P0 SHF.R.U32.HI R0, RZ, c[0x0][0x334], R3 ;  /* 0x0000cd00ff000a19 */ /* 0x000fe40000011603 */
.L_x_3980:
[----:B------:R-:W-:Y:S05]  /*2770*/  BSYNC B0 ;  /* 0x0000000000007941 */ /* 0x000fea0003800000 */
.L_x_3978:
[----:B------:R-:W-:-:S05]  /*2780*/  IMAD R0, R0, c[0x0][0x32c], RZ ;  /* 0x0000cb0000007a24 */ /* 0x000fca00078e02ff */
[----:B------:R-:W-:-:S04]  /*2790*/  IMNMX R2, R2, R0, !PT ;  /* 0x0000000002027217 */ /* 0x000fc80007800200 */
.L_x_3977:
        /* <DEDUP_REMOVED lines=46> */
.L_x_3982:
[----:B------:R-:W-:Y:S05]  /*2a80*/  BSYNC B0 ;  /* 0x0000000000007941 */ /* 0x000fea0003800000 */
.L_x_3981:
        /* <DEDUP_REMOVED lines=99> */
[----:B------:R-:W-:Y:S01]  /*30c0*/  IMAD R0, R212, c[0x0][0x294], R0 ;  /* 0x0000a500d4007a24 */ /* 0x000fe200078e0200 */
[----:B------:R-:W-:Y:S01]  /*30d0*/  MOV R10, R4 ;  /* 0x00000004000a7202 */ /* 0x000fe20000000f00 */
[----:B------:R-:W-:Y:S01]  /*30e0*/  IMAD.IADD R94, R12, 0x1, R14 ;  /* 0x000000010c5e7824 */ /* 0x000fe200078e020e */
[----:B------:R-:W-:Y:S01]  /*30f0*/  LOP3.LUT R215, R215, 0xfffffff7, RZ, 0xc0, !PT ;  /* 0xfffffff7d7d77812 */ /* 0x000fe200078ec0ff */
[----:B------:R-:W-:-:S04]  /*3100*/  IMAD.WIDE.U32 R6, R212, c[0x0][0x280], R134 ;  /* 0x0000a000d4067a25 */ /* 0x000fc800078e0086 */
[C---:B------:R-:W-:Y:S02]  /*3110*/  IMAD R14, R212.reuse, c[0x0][0x284], R9 ;  /* 0x0000a100d40e7a24 */ /* 0x040fe400078e0209 */
        /* <DEDUP_REMOVED lines=32> */
[----:B------:R-:W-:Y:S01]  /*3320*/  IADD3 R15, R13, R15, R231 ;  /* 0x0000000f0d0f7210 */ /* 0x000fe20007ffe0e7 */
        /* <DEDUP_REMOVED lines=32> */
.L_x_4002:
        /* <DEDUP_REMOVED lines=92> */
.L_x_3988:
[----:B------:R-:W-:Y:S05]  /*3af0*/  BSYNC B0 ;  /* 0x0000000000007941 */ /* 0x000fea0003800000 */
.L_x_3987:
        /* <DEDUP_REMOVED lines=82> */
.L_x_3991:
[----:B------:R-:W-:Y:S05]  /*4020*/  BSYNC B0 ;  /* 0x0000000000007941 */ /* 0x000fea0003800000 */
.L_x_3990:
        /* <DEDUP_REMOVED lines=58> */
.L_x_3993:
[----:B------:R-:W-:Y:S05]  /*43d0*/  BSYNC B0 ;  /* 0x0000000000007941 */ /* 0x000fea0003800000 */
.L_x_3992:
        /* <DEDUP_REMOVED lines=58> */
.L_x_3995:
[----:B------:R-:W-:Y:S05]  /*4780*/  BSYNC B0 ;  /* 0x0000000000007941 */ /* 0x000fea0003800000 */
.L_x_3994:
        /* <DEDUP_REMOVED lines=58> */
.L_x_3986:
        /* <DEDUP_REMOVED lines=31> */
.L_x_3997:
[----:B------:R-:W-:Y:S05]  /*4d20*/  BSYNC B0 ;  /* 0x0000000000007941 */ /* 0x000fea0003800000 */
.L_x_3996:
        /* <DEDUP_REMOVED lines=147> */
.L_x_3999:
[----:B------:R-:W-:Y:S05]  /*5660*/  BSYNC B0 ;  /* 0x0000000000007941 */ /* 0x000fea0003800000 */
.L_x_3998:
        /* <DEDUP_REMOVED lines=126> */
.L_x_3985:
        /* <DEDUP_REMOVED lines=9> */
[C---:B------:R-:W-:Y:S09]  /*5ee0*/  ISETP.GE.AND P1, PT, R201.reuse, c[0x0][0x1d4], PT ;  /* 0x00007500c9007a0c */ /* 0x040ff20003f26270 */
        /* <DEDUP_REMOVED lines=17> */
.L_x_3989:
[----:B------:R-:W-:Y:S05]  /*6000*/  BSYNC B1 ;  /* 0x0000000000017941 */ /* 0x000fea0003800000 */
.L_x_3984:
        /* <DEDUP_REMOVED lines=41> */
[C---:B------:R-:W-:Y:S09]  /*62a0*/  ISETP.GE.AND P1, PT, R201.reuse, c[0x0][0x1d4], PT ;  /* 0x00007500c9007a0c */ /* 0x040ff20003f26270 */
        /* <DEDUP_REMOVED lines=17> */
.L_x_4001:
[----:B-123--:R-:W-:Y:S05]  /*63c0*/  BSYNC B0 ;  /* 0x0000000000007941 */ /* 0x00efea0003800000 */
.L_x_4000:
        /* <DEDUP_REMOVED lines=23> */
.L_x_3983:
        /* <DEDUP_REMOVED lines=22> */
.L_x_4005:
[----:B------:R-:W-:-:S13]  /*66a0*/  ISETP.NE.AND P0, PT, R4, 0x1, PT ;  /* 0x000000010400780c */ /* 0x000fda0003f05270 */
[----:B------:R-:W-:-:S05]  /*66b0*/  @P0 IMAD.HI.U32 R0, R2, c[0x0][0x330], RZ ;  /* 0x0000cc0002000a27 */ /* 0x000fca00078e00ff */
[----:B------:R-:W-:Y:S02]  /*66c0*/  @P0 SHF.R.U32.HI R2, RZ, c[0x0][0x334], R0 ;  /* 0x0000cd00ff020a19 */ /* 0x000fe40000011600 */
.L_x_4006:
[----:B------:R-:W-:Y:S05]  /*66d0*/  BSYNC B0 ;  /* 0x0000000000007941 */ /* 0x000fea0003800000 */
.L_x_4004:
[----:B------:R-:W-:-:S05]  /*66e0*/  IMAD R2, R2, R4, c[0x0][0x32c] ;  /* 0x0000cb0002027624 */ /* 0x000fca00078e0204 */
[----:B------:R-:W-:-:S04]  /*66f0*/  IMNMX R3, R3, R2, PT ;  /* 0x0000000203037217 */ /* 0x000fc80003800200 */
.L_x_4003:
        /* <DEDUP_REMOVED lines=21> */
.L_x_4009:
[----:B------:R-:W-:-:S04]  /*6850*/  MOV R3, c[0x0][0x32c] ;  /* 0x0000cb0000037a02 */ /* 0x000fc80000000f00 */
[----:B------:R-:W-:-:S13]  /*6860*/  ISETP.NE.AND P0, PT, R3, 0x1, PT ;  /* 0x000000010300780c */ /* 0x000fda0003f05270 */
[----:B------:R-:W-:-:S05]  /*6870*/  @P0 IMAD.HI.U32 R3, R0, c[0x0][0x330], RZ ;  /* 0x0000cc0000030a27 */ /* 0x000fca00078e00ff */
[----:B------:R-:W-:Y:S02]  /*6880*/  @P0 SHF.R.U32.HI R0, RZ, c[0x0][0x334], R3 ;  /* 0x0000cd00ff000a19 */ /* 0x000fe40000011603 */
.L_x_4010:
[----:B------:R-:W-:Y:S05]  /*6890*/  BSYNC B0 ;  /* 0x0000000000007941 */ /* 0x000fea0003800000 */
.L_x_4008:
[----:B------:R-:W-:-:S05]  /*68a0*/  IMAD R0, R0, c[0x0][0x32c], RZ ;  /* 0x0000cb0000007a24 */ /* 0x000fca00078e02ff */
[----:B------:R-:W-:-:S04]  /*68b0*/  IMNMX R2, R2, R0, !PT ;  /* 0x0000000002027217 */ /* 0x000fc80007800200 */
.L_x_4007:
        /* <DEDUP_REMOVED lines=38> */
.L_x_4012:
[----:B------:R-:W-:Y:S05]  /*6b20*/  BSYNC B0 ;  /* 0x0000000000007941 */ /* 0x000fea0003800000 */
.L_x_4011:
        /* <DEDUP_REMOVED lines=121> */
.L_x_4234:
[----:B------:R-:W-:Y:S05]  /*72c0*/  BRA.DIV ~URZ, `(.L_x_4015) ;  /* 0x00019b127f007947 */ /* 0x000fea000b800000 */
[----:B------:R3:W4:Y:S02]  /*72d0*/  SHFL.IDX PT, R0, R12, RZ, 0x181f ;  /* 0x00181fff0c007589 */ /* 0x00072400000e0000 */
.L_x_4235:
        /* <DEDUP_REMOVED lines=21> */
.L_x_4017:
[----:B------:R-:W-:Y:S05]  /*7430*/  BSYNC B0 ;  /* 0x0000000000007941 */ /* 0x000fea0003800000 */
.L_x_4016:
[----:B------:R-:W-:Y:S05]  /*7440*/  BRA.DIV ~URZ, `(.L_x_4018) ;  /* 0x000199f27f007947 */ /* 0x000fea000b800000 */
[----:B--2---:R2:W1:Y:S04]  /*7450*/  SHFL.IDX PT, R4, R5, 0x1, 0x181f ;  /* 0x00381f0005047f89 */ /* 0x00446800000e0000 */
[----:B----4-:R2:W4:Y:S02]  /*7460*/  SHFL.IDX PT, R0, R12, 0x1, 0x181f ;  /* 0x00381f000c007f89 */ /* 0x01052400000e0000 */
.L_x_4236:
        /* <DEDUP_REMOVED lines=21> */
.L_x_4020:
[----:B------:R-:W-:Y:S05]  /*75c0*/  BSYNC B0 ;  /* 0x0000000000007941 */ /* 0x000fea0003800000 */
.L_x_4019:
[----:B------:R-:W-:Y:S05]  /*75d0*/  BRA.DIV ~URZ, `(.L_x_4021) ;  /* 0x000199227f007947 */ /* 0x000fea000b800000 */
[----:B-1----:R1:W2:Y:S02]  /*75e0*/  SHFL.IDX PT, R4, R5, 0x2, 0x181f ;  /* 0x00581f0005047f89 */ /* 0x0022a400000e0000 */
.L_x_4237:
[----:B------:R-:W-:Y:S05]  /*75f0*/  BRA.DIV ~URZ, `(.L_x_4022) ;  /* 0x000199727f007947 */ /* 0x000fea000b800000 */
[----:B----4-:R4:W1:Y:S02]  /*7600*/  SHFL.IDX PT, R0, R12, 0x2, 0x181f ;  /* 0x00581f000c007f89 */ /* 0x01086400000e0000 */
.L_x_4238:
        /* <DEDUP_REMOVED lines=21> */
.L_x_4024:
[----:B------:R-:W-:Y:S05]  /*7760*/  BSYNC B0 ;  /* 0x0000000000007941 */ /* 0x000fea0003800000 */
.L_x_4023:
[----:B------:R-:W-:Y:S05]  /*7770*/  BRA.DIV ~URZ, `(.L_x_4025) ;  /* 0x000198527f007947 */ /* 0x000fea000b800000 */
[----:B--2---:R2:W3:Y:S04]  /*7780*/  SHFL.IDX PT, R4, R5, 0x3, 0x181f ;  /* 0x00781f0005047f89 */ /* 0x0044e800000e0000 */
[----:B-1----:R2:W1:Y:S02]  /*7790*/  SHFL.IDX PT, R0, R12, 0x3, 0x181f ;  /* 0x00781f000c007f89 */ /* 0x00246400000e0000 */
.L_x_4239:
        /* <DEDUP_REMOVED lines=88> */
.L_x_4026:
        /* <DEDUP_REMOVED lines=62> */
[C---:B-----5:R-:W-:Y:S01]  /*8100*/  @!P2 SHF.L.U64.HI R6, R159.reuse, 0x1, R105 ;  /* 0x000000019f06a819 */ /* 0x060fe20000010269 */
        /* <DEDUP_REMOVED lines=33> */
.L_x_4030:
[----:B------:R-:W-:Y:S05]  /*8320*/  BSYNC B0 ;  /* 0x0000000000007941 */ /* 0x000fea0003800000 */
.L_x_4029:
        /* <DEDUP_REMOVED lines=49> */
[C---:B------:R-:W-:Y:S01]  /*8640*/  @!P2 IMAD.SHL.U32 R5, R159.reuse, 0x2, RZ ;  /* 0x000000029f05a824 */ /* 0x040fe200078e00ff */
        /* <DEDUP_REMOVED lines=33> */
.L_x_4032:
[----:B------:R-:W-:Y:S05]  /*8860*/  BSYNC B0 ;  /* 0x0000000000007941 */ /* 0x000fea0003800000 */
.L_x_4031:
        /* <DEDUP_REMOVED lines=88> */
.L_x_4034:
[----:B--2---:R-:W-:Y:S05]  /*8df0*/  BSYNC B0 ;  /* 0x0000000000007941 */ /* 0x004fea0003800000 */
.L_x_4033:
        /* <DEDUP_REMOVED lines=81> */
.L_x_4036:
[----:B-1-34-:R-:W-:Y:S05]  /*9310*/  BSYNC B0 ;  /* 0x0000000000007941 */ /* 0x01afea0003800000 */
.L_x_4035:
        /* <DEDUP_REMOVED lines=83> */
.L_x_4040:
[----:B------:R-:W-:Y:S05]  /*9850*/  BSYNC B0 ;  /* 0x0000000000007941 */ /* 0x000fea0003800000 */
.L_x_4039:
        /* <DEDUP_REMOVED lines=49> */
.L_x_4042:
[----:B------:R-:W-:Y:S05]  /*9b70*/  BSYNC B0 ;  /* 0x0000000000007941 */ /* 0x000fea0003800000 */
.L_x_4041:
        /* <DEDUP_REMOVED lines=49> */
.L_x_4044:
[----:B------:R-:W-:Y:S05]  /*9e90*/  BSYNC B0 ;  /* 0x0000000000007941 */ /* 0x000fea0003800000 */
.L_x_4043:
        /* <DEDUP_REMOVED lines=48> */
.L_x_4038:
[----:B------:R-:W-:Y:S05]  /*a1a0*/  BSYNC B1 ;  /* 0x0000000000017941 */ /* 0x000fea0003800000 */
.L_x_4037:
        /* <DEDUP_REMOVED lines=53> */
.L_x_4048:
[----:B------:R-:W-:Y:S05]  /*a500*/  BSYNC B0 ;  /* 0x0000000000007941 */ /* 0x000fea0003800000 */
.L_x_4047:
        /* <DEDUP_REMOVED lines=49> */
.L_x_4050:
[----:B------:R-:W-:Y:S05]  /*a820*/  BSYNC B0 ;  /* 0x0000000000007941 */ /* 0x000fea0003800000 */
.L_x_4049:
        /* <DEDUP_REMOVED lines=49> */
.L_x_4052:
[----:B------:R-:W-:Y:S05]  /*ab40*/  BSYNC B0 ;  /* 0x0000000000007941 */ /* 0x000fea0003800000 */
.L_x_4051:
        /* <DEDUP_REMOVED lines=48> */
.L_x_4046:
[----:B------:R-:W-:Y:S05]  /*ae50*/  BSYNC B1 ;  /* 0x0000000000017941 */ /* 0x000fea0003800000 */
.L_x_4045:
        /* <DEDUP_REMOVED lines=53> */
.L_x_4056:
[----:B------:R-:W-:Y:S05]  /*b1b0*/  BSYNC B0 ;  /* 0x0000000000007941 */ /* 0x000fea0003800000 */
.L_x_4055:
        /* <DEDUP_REMOVED lines=49> */
.L_x_4058:
[----:B------:R-:W-:Y:S05]  /*b4d0*/  BSYNC B0 ;  /* 0x0000000000007941 */ /* 0x000fea0003800000 */
.L_x_4057:
        /* <DEDUP_REMOVED lines=49> */
.L_x_4060:
[----:B------:R-:W-:Y:S05]  /*b7f0*/  BSYNC B0 ;  /* 0x0000000000007941 */ /* 0x000fea0003800000 */
.L_x_4059:
        /* <DEDUP_REMOVED lines=48> */
.L_x_4054:
[----:B------:R-:W-:Y:S05]  /*bb00*/  BSYNC B1 ;  /* 0x0000000000017941 */ /* 0x000fea0003800000 */
.L_x_4053:
        /* <DEDUP_REMOVED lines=52> */
.L_x_4063:
[----:B------:R-:W-:Y:S05]  /*be50*/  BSYNC B0 ;  /* 0x0000000000007941 */ /* 0x000fea0003800000 */
.L_x_4062:
        /* <DEDUP_REMOVED lines=49> */
.L_x_4065:
[----:B------:R-:W-:Y:S05]  /*c170*/  BSYNC B0 ;  /* 0x0000000000007941 */ /* 0x000fea0003800000 */
.L_x_4064:
        /* <DEDUP_REMOVED lines=49> */
.L_x_4067:
[----:B------:R-:W-:Y:S05]  /*c490*/  BSYNC B0 ;  /* 0x0000000000007941 */ /* 0x000fea0003800000 */
.L_x_4066:
        /* <DEDUP_REMOVED lines=49> */
.L_x_4028:
        /* <DEDUP_REMOVED lines=61> */
.L_x_4069:
[----:B------:R-:W-:Y:S05]  /*cb80*/  BSYNC B0 ;  /* 0x0000000000007941 */ /* 0x000fea0003800000 */
.L_x_4068:
        /* <DEDUP_REMOVED lines=64> */
.L_x_4071:
[----:B--2-4-:R-:W-:Y:S05]  /*cf90*/  BSYNC B0 ;  /* 0x0000000000007941 */ /* 0x014fea0003800000 */
.L_x_4070:
        /* <DEDUP_REMOVED lines=72> */
.L_x_4073:
[----:B--2-4-:R-:W-:Y:S05]  /*d420*/  BSYNC B0 ;  /* 0x0000000000007941 */ /* 0x014fea0003800000 */
.L_x_4072:
        /* <DEDUP_REMOVED lines=63> */
.L_x_4075:
[----:B-1234-:R-:W-:Y:S05]  /*d820*/  BSYNC B0 ;  /* 0x0000000000007941 */ /* 0x01efea0003800000 */
.L_x_4074:
        /* <DEDUP_REMOVED lines=141> */
.L_x_4079:
[----:B------:R-:W-:Y:S05]  /*e100*/  BSYNC B0 ;  /* 0x0000000000007941 */ /* 0x000fea0003800000 */
.L_x_4078:
        /* <DEDUP_REMOVED lines=107> */
.L_x_4077:
[----:B------:R-:W-:Y:S05]  /*e7c0*/  BSYNC B1 ;  /* 0x0000000000017941 */ /* 0x000fea0003800000 */
.L_x_4076:
        /* <DEDUP_REMOVED lines=119> */
.L_x_4083:
[----:B------:R-:W-:Y:S05]  /*ef40*/  BSYNC B0 ;  /* 0x0000000000007941 */ /* 0x000fea0003800000 */
.L_x_4082:
        /* <DEDUP_REMOVED lines=89> */
[----:B------:R-:W-:Y:S01]  /*f4e0*/  FMUL.FTZ R5, R2, R11 ;  /* 0x0000000b02057220 */ /* 0x000fe20000410000 */
[----:B------:R-:W-:Y:S01]  /*f4f0*/  LOP3.LUT R8, R16, 0xffff0000, RZ, 0xc0, !PT ;  /* 0xffff000010087812 */ /* 0x000fe200078ec0ff */
[----:B------:R-:W-:Y:S02]  /*f500*/  FMUL.FTZ R6, R2, R7 ;  /* 0x0000000702067220 */ /* 0x000fe40000410000 */
[----:B------:R-:W-:-:S02]  /*f510*/  FMUL.FTZ R2, R0, R10 ;  /* 0x0000000a00027220 */ /* 0x000fc40000410000 */
        /* <DEDUP_REMOVED lines=14> */
.L_x_4081:
[----:B------:R-:W-:Y:S05]  /*f600*/  BSYNC B1 ;  /* 0x0000000000017941 */ /* 0x000fea0003800000 */
.L_x_4080:
        /* <DEDUP_REMOVED lines=119> */
.L_x_4087:
[----:B------:R-:W-:Y:S05]  /*fd80*/  BSYNC B0 ;  /* 0x0000000000007941 */ /* 0x000fea0003800000 */
.L_x_4086:
        /* <DEDUP_REMOVED lines=107> */
.L_x_4085:
[----:B------:R-:W-:Y:S05]  /*10440*/  BSYNC B1 ;  /* 0x0000000000017941 */ /* 0x000fea0003800000 */
.L_x_4084:
        /* <DEDUP_REMOVED lines=118> */
.L_x_4089:
[----:B------:R-:W-:Y:S05]  /*10bb0*/  BSYNC B0 ;  /* 0x0000000000007941 */ /* 0x000fea0003800000 */
.L_x_4088:
        /* <DEDUP_REMOVED lines=107> */
.L_x_4061:
[----:B------:R-:W-:Y:S05]  /*11270*/  BSYNC B2 ;  /* 0x0000000000027941 */ /* 0x000fea0003800000 */
.L_x_4027:
        /* <DEDUP_REMOVED lines=20> */
[----:B------:R-:W1:Y:S04]  /*113c0*/  SHFL.IDX PT, R0, R3, RZ, 0x181f ;  /* 0x00181fff03007589 */ /* 0x000e6800000e0000 */
[----:B------:R-:W2:Y:S04]  /*113d0*/  SHFL.IDX PT, R2, R2, RZ, 0x181f ;  /* 0x00181fff02027589 */ /* 0x000ea800000e0000 */
[----:B------:R-:W3:Y:S04]  /*113e0*/  LDSM.16.M88.4 R24, [R178+0x800] ;  /* 0x00080000b218783b */ /* 0x000ee80000000200 */
[----:B------:R-:W-:Y:S01]  /*113f0*/  @P1 IADD3 R187, R178, -0x20, RZ ;  /* 0xffffffe0b2bb1810 */ /* 0x000fe20007ffe0ff */
[----:B------:R-:W-:Y:S03]  /*11400*/  LDSM.16.M88.4 R4, [R184] ;  /* 0x00000000b804783b */ /* 0x000fe60000000200 */
[C---:B------:R-:W-:Y:S01]  /*11410*/  IADD3 R188, R187.reuse, 0x3000, RZ ;  /* 0x00003000bbbc7810 */ /* 0x040fe20007ffe0ff */
[----:B-----5:R-:W-:Y:S01]  /*11420*/  LDSM.16.M88.4 R36, [R187] ;  /* 0x00000000bb24783b */ /* 0x020fe20000000200 */
[----:B------:R-:W-:-:S02]  /*11430*/  IADD3 R190, R187, 0x1000, RZ ;  /* 0x00001000bbbe7810 */ /* 0x000fc40007ffe0ff */
[C---:B------:R-:W-:Y:S01]  /*11440*/  IADD3 R189, R187.reuse, 0x1800, RZ ;  /* 0x00001800bbbd7810 */ /* 0x040fe20007ffe0ff */
[----:B------:R-:W4:Y:S01]  /*11450*/  LDSM.16.M88.4 R44, [R187+0x800] ;  /* 0x00080000bb2c783b */ /* 0x000f220000000200 */
[----:B------:R-:W-:Y:S02]  /*11460*/  IADD3 R192, R187, 0x2000, RZ ;  /* 0x00002000bbc07810 */ /* 0x000fe40007ffe0ff */
[-C--:B-1--4-:R-:W-:Y:S02]  /*11470*/  LEA R12, P0, R202, R0.reuse, 0x1 ;  /* 0x00000000ca0c7211 */ /* 0x092fe400078008ff */
[----:B------:R-:W-:Y:S02]  /*11480*/  LEA R16, P1, R200, R0, 0x1 ;  /* 0x00000000c8107211 */ /* 0x000fe400078208ff */
[----:B--2---:R-:W-:Y:S02]  /*11490*/  LEA.HI.X R13, R202, R2, R207, 0x1, P0 ;  /* 0x00000002ca0d7211 */ /* 0x004fe400000f0ccf */
[----:B------:R-:W-:-:S02]  /*114a0*/  ISETP.GT.AND P0, PT, R116, R212, PT ;  /* 0x000000d47400720c */ /* 0x000fc40003f04270 */
[----:B------:R-:W-:Y:S02]  /*114b0*/  LEA.HI.X R17, R200, R2, R206, 0x1, P1 ;  /* 0x00000002c8117211 */ /* 0x000fe400008f0cce */
[C---:B------:R-:W-:Y:S02]  /*114c0*/  ISETP.GE.OR P1, PT, R134.reuse, c[0x0][0x1d4], !P0 ;  /* 0x0000750086007a0c */ /* 0x040fe40004726670 */
[C---:B------:R-:W-:Y:S01]  /*114d0*/  LEA R14, P3, R134.reuse, R0, 0x1 ;  /* 0x00000000860e7211 */ /* 0x040fe200078608ff */
[C---:B------:R-:W-:Y:S01]  /*114e0*/  HMMA.16816.F32.BF16 R28, R8.reuse, R20, RZ ;  /* 0x00000014081c723c */ /* 0x040fe200000418ff */
[----:B------:R-:W-:Y:S02]  /*114f0*/  IADD3 R191, R187, 0x2800, RZ ;  /* 0x00002800bbbf7810 */ /* 0x000fe40007ffe0ff */
[----:B------:R-:W-:Y:S02]  /*11500*/  LEA.HI.X R15, R134, R2, R135, 0x1, P3 ;  /* 0x00000002860f7211 */ /* 0x000fe400018f0c87 */
[----:B------:R-:W-:Y:S01]  /*11510*/  LEA R18, P3, R201, R0, 0x1 ;  /* 0x00000000c9127211 */ /* 0x000fe200078608ff */
[----:B------:R-:W-:Y:S01]  /*11520*/  IMAD.MOV.U32 R0, RZ, RZ, 0x40 ;  /* 0x00000040ff007424 */ /* 0x000fe200078e00ff */
[----:B------:R-:W-:Y:S01]  /*11530*/  IADD3 R193, R187, 0x3800, RZ ;  /* 0x00003800bbc17810 */ /* 0x000fe20007ffe0ff */
[----:B------:R-:W-:Y:S01]  /*11540*/  HMMA.16816.F32.BF16 R32, R8, R22, RZ ;  /* 0x000000160820723c */ /* 0x000fe200000418ff */
[----:B------:R-:W-:Y:S01]  /*11550*/  LEA.HI.X R19, R201, R2, R208, 0x1, P3 ;  /* 0x00000002c9137211 */ /* 0x000fe200018f0cd0 */
[----:B------:R-:W-:Y:S01]  /*11560*/  @!PT LDS RZ, [RZ] ;  /* 0x00000000fffff984 */ /* 0x000fe20000000800 */
[----:B------:R-:W-:Y:S01]  /*11570*/  @!PT LDS RZ, [RZ] ;  /* 0x00000000fffff984 */ /* 0x000fe20000000800 */
[----:B------:R-:W-:Y:S01]  /*11580*/  @!PT LDS RZ, [RZ] ;  /* 0x00000000fffff984 */ /* 0x000fe20000000800 */
[----:B------:R1:W-:Y:S01]  /*11590*/  LDGSTS.E.BYPASS.LTC128B.128 [R195+0x8080], [R14.64], !P1 ;  /* 0x080800000ec37fae */ /* 0x0003e2000c901d48 */
[----:B------:R-:W-:-:S02]  /*115a0*/  ISETP.GE.OR P1, PT, R138, c[0x0][0x1d4], !P0 ;  /* 0x000075008a007a0c */ /* 0x000fc40004726670 */
[----:B------:R-:W-:Y:S02]  /*115b0*/  SEL R0, R0, 0xffffffc0, !P2 ;  /* 0xffffffc000007807 */ /* 0x000fe40005000000 */
[----:B------:R-:W-:Y:S01]  /*115c0*/  IADD3 R194, R187, 0x800, RZ ;  /* 0x00000800bbc27810 */ /* 0x000fe20007ffe0ff */
[----:B---3--:R-:W-:Y:S02]  /*115d0*/  HMMA.16816.F32.BF16 R20, R8, R24, RZ ;  /* 0x000000180814723c */ /* 0x008fe400000418ff */
        /* <DEDUP_REMOVED lines=9> */
[----:B------:R-:W-:Y:S01]  /*11670*/  LDSM.16.M88.4 R48, [R177+0x800] ;  /* 0x00080000b130783b */ /* 0x000fe20000000200 */
[----:B-1----:R-:W-:Y:S03]  /*11680*/  HMMA.16816.F32.BF16 R12, R8, R26, RZ ;  /* 0x0000001a080c723c */ /* 0x002fe600000418ff */
[----:B------:R-:W1:Y:S04]  /*11690*/  LDSM.16.M88.4 R8, [R186] ;  /* 0x00000000ba08783b */ /* 0x000e680000000200 */
[----:B------:R-:W0:Y:S01]  /*116a0*/  LDGDEPBAR ;  /* 0x00000000000079af */ /* 0x000e220000000000 */
[C---:B------:R-:W-:Y:S08]  /*116b0*/  HMMA.16816.F32.BF16 R24, R4.reuse, R44, R20 ;  /* 0x0000002c0418723c */ /* 0x040ff00000041814 */
[C---:B--2---:R-:W-:Y:S08]  /*116c0*/  HMMA.16816.F32.BF16 R16, R4.reuse, R36, R28 ;  /* 0x000000240410723c */ /* 0x044ff0000004181c */
[C---:B------:R-:W-:Y:S01]  /*116d0*/  HMMA.16816.F32.BF16 R28, R4.reuse, R38, R32 ;  /* 0x00000026041c723c */ /* 0x040fe20000041820 */
[----:B------:R-:W-:Y:S04]  /*116e0*/  LDSM.16.M88.4 R32, [R176+-0x3000] ;  /* 0xffd00000b020783b */ /* 0x000fe80000000200 */
[----:B------:R-:W-:Y:S03]  /*116f0*/  LDSM.16.M88.4 R36, [R178+0x1000] ;  /* 0x00100000b224783b */ /* 0x000fe60000000200 */
[----:B------:R-:W-:Y:S01]  /*11700*/  HMMA.16816.F32.BF16 R12, R4, R46, R12 ;  /* 0x0000002e040c723c */ /* 0x000fe2000004180c */
[----:B------:R-:W2:Y:S04]  /*11710*/  LDSM.16.M88.4 R4, [R185] ;  /* 0x00000000b904783b */ /* 0x000ea80000000200 */
[----:B------:R-:W3:Y:S03]  /*11720*/  LDSM.16.M88.4 R44, [R176+-0x2800] ;  /* 0xffd80000b02c783b */ /* 0x000ee60000000200 */
[C---:B-1----:R-:W-:Y:S08]  /*11730*/  HMMA.16816.F32.BF16 R20, R8.reuse, R40, R16 ;  /* 0x000000280814723c */ /* 0x042ff00000041810 */
[C---:B------:R-:W-:Y:S01]  /*11740*/  HMMA.16816.F32.BF16 R16, R8.reuse, R42, R28 ;  /* 0x0000002a0810723c */ /* 0x040fe2000004181c */
[----:B------:R-:W-:Y:S07]  /*11750*/  LDSM.16.M88.4 R40, [R189] ;  /* 0x00000000bd28783b */ /* 0x000fee0000000200 */
[C---:B------:R-:W-:Y:S08]  /*11760*/  HMMA.16816.F32.BF16 R24, R8.reuse, R48, R24 ;  /* 0x000000300818723c */ /* 0x040ff00000041818 */
[----:B------:R-:W-:Y:S01]  /*11770*/  HMMA.16816.F32.BF16 R12, R8, R50, R12 ;  /* 0x00000032080c723c */ /* 0x000fe2000004180c */
[----:B------:R-:W1:Y:S04]  /*11780*/  LDSM.16.M88.4 R8, [R183+0x4000] ;  /* 0x00400000b708783b */ /* 0x000e680000000200 */
[----:B------:R-:W4:Y:S03]  /*11790*/  LDSM.16.M88.4 R48, [R178+0x1800] ;  /* 0x00180000b230783b */ /* 0x000f260000000200 */
[C---:B--2---:R-:W-:Y:S08]  /*117a0*/  HMMA.16816.F32.BF16 R20, R4.reuse, R32, R20 ;  /* 0x000000200414723c */ /* 0x044ff00000041814 */
[C---:B------:R-:W-:Y:S01]  /*117b0*/  HMMA.16816.F32.BF16 R16, R4.reuse, R34, R16 ;  /* 0x000000220410723c */ /* 0x040fe20000041810 */
[----:B------:R-:W-:Y:S07]  /*117c0*/  LDSM.16.M88.4 R32, [R190] ;  /* 0x00000000be20783b */ /* 0x000fee0000000200 */
[C---:B---3--:R-:W-:Y:S08]  /*117d0*/  HMMA.16816.F32.BF16 R24, R4.reuse, R44, R24 ;  /* 0x0000002c0418723c */ /* 0x048ff00000041818 */
[----:B------:R-:W-:Y:S01]  /*117e0*/  HMMA.16816.F32.BF16 R12, R4, R46, R12 ;  /* 0x0000002e040c723c */ /* 0x000fe2000004180c */
[----:B------:R-:W2:Y:S04]  /*117f0*/  LDSM.16.M88.4 R4, [R184+0x4000] ;  /* 0x00400000b804783b */ /* 0x000ea80000000200 */
[----:B------:R-:W-:Y:S03]  /*11800*/  LDSM.16.M88.4 R44, [R178+0x2800] ;  /* 0x00280000b22c783b */ /* 0x000fe60000000200 */
[C---:B-1----:R-:W-:Y:S01]  /*11810*/  HMMA.16816.F32.BF16 R28, R8.reuse, R36, R20 ;  /* 0x00000024081c723c */ /* 0x042fe20000041814 */
[----:B------:R-:W-:Y:S07]  /*11820*/  LDSM.16.M88.4 R20, [R177+0x1000] ;  /* 0x00100000b114783b */ /* 0x000fee0000000200 */
[C---:B------:R-:W-:Y:S01]  /*11830*/  HMMA.16816.F32.BF16 R16, R8.reuse, R38, R16 ;  /* 0x000000260810723c */ /* 0x040fe20000041810 */
[----:B------:R-:W-:Y:S07]  /*11840*/  LDSM.16.M88.4 R36, [R177+0x1800] ;  /* 0x00180000b124783b */ /* 0x000fee0000000200 */
[C---:B----4-:R-:W-:Y:S08]  /*11850*/  HMMA.16816.F32.BF16 R24, R8.reuse, R48, R24 ;  /* 0x000000300818723c */ /* 0x050ff00000041818 */
[----:B------:R-:W-:Y:S01]  /*11860*/  HMMA.16816.F32.BF16 R12, R8, R50, R12 ;  /* 0x00000032080c723c */ /* 0x000fe2000004180c */
[----:B------:R-:W1:Y:S07]  /*11870*/  LDSM.16.M88.4 R8, [R186+0x4000] ;  /* 0x00400000ba08783b */ /* 0x000e6e0000000200 */
[C---:B--2---:R-:W-:Y:S08]  /*11880*/  HMMA.16816.F32.BF16 R28, R4.reuse, R32, R28 ;  /* 0x00000020041c723c */ /* 0x044ff0000004181c */
[C---:B------:R-:W-:Y:S01]  /*11890*/  HMMA.16816.F32.BF16 R16, R4.reuse, R34, R16 ;  /* 0x000000220410723c */ /* 0x040fe20000041810 */
[----:B------:R-:W-:Y:S07]  /*118a0*/  LDSM.16.M88.4 R32, [R176+-0x2000] ;  /* 0xffe00000b020783b */ /* 0x000fee0000000200 */
[C---:B------:R-:W-:Y:S08]  /*118b0*/  HMMA.16816.F32.BF16 R24, R4.reuse, R40, R24 ;  /* 0x000000280418723c */ /* 0x040ff00000041818 */
[----:B------:R-:W-:Y:S01]  /*118c0*/  HMMA.16816.F32.BF16 R12, R4, R42, R12 ;  /* 0x0000002a040c723c */ /* 0x000fe2000004180c */
[----:B------:R-:W2:Y:S04]  /*118d0*/  LDSM.16.M88.4 R4, [R185+0x4000] ;  /* 0x00400000b904783b */ /* 0x000ea80000000200 */
[----:B------:R-:W3:Y:S03]  /*118e0*/  LDSM.16.M88.4 R40, [R176+-0x1800] ;  /* 0xffe80000b028783b */ /* 0x000ee60000000200 */
[C---:B-1----:R-:W-:Y:S08]  /*118f0*/  HMMA.16816.F32.BF16 R28, R8.reuse, R20, R28 ;  /* 0x00000014081c723c */ /* 0x042ff0000004181c */
[C---:B------:R-:W-:Y:S08]  /*11900*/  HMMA.16816.F32.BF16 R20, R8.reuse, R22, R16 ;  /* 0x000000160814723c */ /* 0x040ff00000041810 */
[C---:B------:R-:W-:Y:S08]  /*11910*/  HMMA.16816.F32.BF16 R16, R8.reuse, R36, R24 ;  /* 0x000000240810723c */ /* 0x040ff00000041818 */
[----:B------:R-:W-:Y:S01]  /*11920*/  HMMA.16816.F32.BF16 R12, R8, R38, R12 ;  /* 0x00000026080c723c */ /* 0x000fe2000004180c */
[----:B------:R-:W-:Y:S04]  /*11930*/  LDSM.16.M88.4 R8, [R183+0x8000] ;  /* 0x00800000b708783b */ /* 0x000fe80000000200 */
[----:B------:R-:W1:Y:S03]  /*11940*/  LDSM.16.M88.4 R36, [R178+0x2000] ;  /* 0x00200000b224783b */ /* 0x000e660000000200 */
[C---:B--2---:R-:W-:Y:S01]  /*11950*/  HMMA.16816.F32.BF16 R24, R4.reuse, R32, R28 ;  /* 0x000000200418723c */ /* 0x044fe2000004181c */
[----:B------:R-:W-:Y:S07]  /*11960*/  LDSM.16.M88.4 R28, [R192] ;  /* 0x00000000c01c783b */ /* 0x000fee0000000200 */
[C---:B------:R-:W-:Y:S01]  /*11970*/  HMMA.16816.F32.BF16 R20, R4.reuse, R34, R20 ;  /* 0x000000220414723c */ /* 0x040fe20000041814 */
[----:B------:R-:W-:Y:S07]  /*11980*/  LDSM.16.M88.4 R32, [R177+0x2000] ;  /* 0x00200000b120783b */ /* 0x000fee0000000200 */
[C---:B---3--:R-:W-:Y:S08]  /*11990*/  HMMA.16816.F32.BF16 R16, R4.reuse, R40, R16 ;  /* 0x000000280410723c */ /* 0x048ff00000041810 */
[----:B------:R-:W-:Y:S01]  /*119a0*/  HMMA.16816.F32.BF16 R12, R4, R42, R12 ;  /* 0x0000002a040c723c */ /* 0x000fe2000004180c */
[----:B------:R-:W2:Y:S04]  /*119b0*/  LDSM.16.M88.4 R4, [R184+0x8000] ;  /* 0x00800000b804783b */ /* 0x000ea80000000200 */
[----:B------:R-:W3:Y:S03]  /*119c0*/  LDSM.16.M88.4 R40, [R191] ;  /* 0x00000000bf28783b */ /* 0x000ee60000000200 */
[C---:B-1----:R-:W-:Y:S08]  /*119d0*/  HMMA.16816.F32.BF16 R24, R8.reuse, R36, R24 ;  /* 0x000000240818723c */ /* 0x042ff00000041818 */
[C---:B------:R-:W-:Y:S01]  /*119e0*/  HMMA.16816.F32.BF16 R20, R8.reuse, R38, R20 ;  /* 0x000000260814723c */ /* 0x040fe20000041814 */
[----:B------:R-:W-:Y:S07]  /*119f0*/  LDSM.16.M88.4 R36, [R176+-0x800] ;  /* 0xfff80000b024783b */ /* 0x000fee0000000200 */
[C---:B------:R-:W-:Y:S08]  /*11a00*/  HMMA.16816.F32.BF16 R16, R8.reuse, R44, R16 ;  /* 0x0000002c0810723c */ /* 0x040ff00000041810 */
[----:B------:R-:W-:Y:S01]  /*11a10*/  HMMA.16816.F32.BF16 R12, R8, R46, R12 ;  /* 0x0000002e080c723c */ /* 0x000fe2000004180c */
[----:B------:R-:W1:Y:S04]  /*11a20*/  LDSM.16.M88.4 R8, [R186+0x8000] ;  /* 0x00800000ba08783b */ /* 0x000e680000000200 */
[----:B------:R-:W4:Y:S03]  /*11a30*/  LDSM.16.M88.4 R44, [R177+0x2800] ;  /* 0x00280000b12c783b */ /* 0x000f260000000200 */
[C---:B--2---:R-:W-:Y:S08]  /*11a40*/  HMMA.16816.F32.BF16 R24, R4.reuse, R28, R24 ;  /* 0x0000001c0418723c */ /* 0x044ff00000041818 */
[C---:B------:R-:W-:Y:S01]  /*11a50*/  HMMA.16816.F32.BF16 R20, R4.reuse, R30, R20 ;  /* 0x0000001e0414723c */ /* 0x040fe20000041814 */
[----:B------:R-:W-:Y:S07]  /*11a60*/  LDSM.16.M88.4 R28, [R176+-0x1000] ;  /* 0xfff00000b01c783b */ /* 0x000fee0000000200 */
[C---:B---3--:R-:W-:Y:S08]  /*11a70*/  HMMA.16816.F32.BF16 R16, R4.reuse, R40, R16 ;  /* 0x000000280410723c */ /* 0x048ff00000041810 */
[----:B------:R-:W-:Y:S01]  /*11a80*/  HMMA.16816.F32.BF16 R12, R4, R42, R12 ;  /* 0x0000002a040c723c */ /* 0x000fe2000004180c */
[----:B------:R-:W2:Y:S04]  /*11a90*/  LDSM.16.M88.4 R4, [R185+0x8000] ;  /* 0x00800000b904783b */ /* 0x000ea80000000200 */
[----:B------:R-:W-:Y:S03]  /*11aa0*/  LDSM.16.M88.4 R40, [R193] ;  /* 0x00000000c128783b */ /* 0x000fe60000000200 */
[C---:B-1----:R-:W-:Y:S08]  /*11ab0*/  HMMA.16816.F32.BF16 R24, R8.reuse, R32, R24 ;  /* 0x000000200818723c */ /* 0x042ff00000041818 */
[C---:B------:R-:W-:Y:S01]  /*11ac0*/  HMMA.16816.F32.BF16 R20, R8.reuse, R34, R20 ;  /* 0x000000220814723c */ /* 0x040fe20000041814 */
[----:B------:R-:W-:Y:S07]  /*11ad0*/  LDSM.16.M88.4 R32, [R178+0x3000] ;  /* 0x00300000b220783b */ /* 0x000fee0000000200 */
[C---:B----4-:R-:W-:Y:S08]  /*11ae0*/  HMMA.16816.F32.BF16 R16, R8.reuse, R44, R16 ;  /* 0x0000002c0810723c */ /* 0x050ff00000041810 */
[----:B------:R-:W-:Y:S01]  /*11af0*/  HMMA.16816.F32.BF16 R12, R8, R46, R12 ;  /* 0x0000002e080c723c */ /* 0x000fe2000004180c */
[----:B------:R-:W1:Y:S04]  /*11b00*/  LDSM.16.M88.4 R8, [R183+0xc000] ;  /* 0x00c00000b708783b */ /* 0x000e680000000200 */
[----:B------:R-:W3:Y:S03]  /*11b10*/  LDSM.16.M88.4 R44, [R178+0x3800] ;  /* 0x00380000b22c783b */ /* 0x000ee60000000200 */
[C---:B--2---:R-:W-:Y:S08]  /*11b20*/  HMMA.16816.F32.BF16 R24, R4.reuse, R28, R24 ;  /* 0x0000001c0418723c */ /* 0x044ff00000041818 */
[C---:B------:R-:W-:Y:S01]  /*11b30*/  HMMA.16816.F32.BF16 R20, R4.reuse, R30, R20 ;  /* 0x0000001e0414723c */ /* 0x040fe20000041814 */
[----:B------:R-:W-:Y:S07]  /*11b40*/  LDSM.16.M88.4 R28, [R188] ;  /* 0x00000000bc1c783b */ /* 0x000fee0000000200 */
[C---:B------:R-:W-:Y:S08]  /*11b50*/  HMMA.16816.F32.BF16 R16, R4.reuse, R36, R16 ;  /* 0x000000240410723c */ /* 0x040ff00000041810 */
[----:B------:R-:W-:Y:S01]  /*11b60*/  HMMA.16816.F32.BF16 R12, R4, R38, R12 ;  /* 0x00000026040c723c */ /* 0x000fe2000004180c */
[----:B------:R-:W2:Y:S04]  /*11b70*/  LDSM.16.M88.4 R4, [R184+0xc000] ;  /* 0x00c00000b804783b */ /* 0x000ea80000000200 */
[----:B------:R-:W-:Y:S03]  /*11b80*/  LDSM.16.M88.4 R36, [R177+0x3000] ;  /* 0x00300000b124783b */ /* 0x000fe60000000200 */
[C---:B-1----:R-:W-:Y:S08]  /*11b90*/  HMMA.16816.F32.BF16 R24, R8.reuse, R32, R24 ;  /* 0x000000200818723c */ /* 0x042ff00000041818 */
[C---:B------:R-:W-:Y:S01]  /*11ba0*/  HMMA.16816.F32.BF16 R20, R8.reuse, R34, R20 ;  /* 0x000000220814723c */ /* 0x040fe20000041814 */
[----:B------:R-:W-:Y:S07]  /*11bb0*/  LDSM.16.M88.4 R32, [R176] ;  /* 0x00000000b020783b */ /* 0x000fee0000000200 */
[C---:B---3--:R-:W-:Y:S08]  /*11bc0*/  HMMA.16816.F32.BF16 R16, R8.reuse, R44, R16 ;  /* 0x0000002c0810723c */ /* 0x048ff00000041810 */
[----:B------:R-:W-:Y:S01]  /*11bd0*/  HMMA.16816.F32.BF16 R12, R8, R46, R12 ;  /* 0x0000002e080c723c */ /* 0x000fe2000004180c */
[----:B------:R-:W1:Y:S04]  /*11be0*/  LDSM.16.M88.4 R8, [R186+0xc000] ;  /* 0x00c00000ba08783b */ /* 0x000e680000000200 */
[----:B------:R-:W3:Y:S03]  /*11bf0*/  LDSM.16.M88.4 R44, [R177+0x3800] ;  /* 0x00380000b12c783b */ /* 0x000ee60000000200 */
[C---:B--2---:R-:W-:Y:S08]  /*11c00*/  HMMA.16816.F32.BF16 R24, R4.reuse, R28, R24 ;  /* 0x0000001c0418723c */ /* 0x044ff00000041818 */
[C---:B------:R-:W-:Y:S01]  /*11c10*/  HMMA.16816.F32.BF16 R20, R4.reuse, R30, R20 ;  /* 0x0000001e0414723c */ /* 0x040fe20000041814 */
[----:B------:R-:W-:Y:S07]  /*11c20*/  LDSM.16.M88.4 R28, [R176+0x800] ;  /* 0x00080000b01c783b */ /* 0x000fee0000000200 */
[C---:B------:R-:W-:Y:S08]  /*11c30*/  HMMA.16816.F32.BF16 R16, R4.reuse, R40, R16 ;  /* 0x000000280410723c */ /* 0x040ff00000041810 */
[----:B------:R-:W-:Y:S01]  /*11c40*/  HMMA.16816.F32.BF16 R12, R4, R42, R12 ;  /* 0x0000002a040c723c */ /* 0x000fe2000004180c */
[----:B------:R-:W2:Y:S01]  /*11c50*/  LDSM.16.M88.4 R4, [R185+0xc000] ;  /* 0x00c00000b904783b */ /* 0x000ea20000000200 */
[----:B------:R-:W-:-:S06]  /*11c60*/  DEPBAR.LE SB0, 0x0 ;  /* 0x000080000000791a */ /* 0x000fcc0000000000 */
[C---:B-1----:R-:W-:Y:S08]  /*11c70*/  HMMA.16816.F32.BF16 R24, R8.reuse, R36, R24 ;  /* 0x000000240818723c */ /* 0x042ff00000041818 */
[C---:B------:R-:W-:Y:S08]  /*11c80*/  HMMA.16816.F32.BF16 R20, R8.reuse, R38, R20 ;  /* 0x000000260814723c */ /* 0x040ff00000041814 */
[C---:B---3--:R-:W-:Y:S08]  /*11c90*/  HMMA.16816.F32.BF16 R16, R8.reuse, R44, R16 ;  /* 0x0000002c0810723c */ /* 0x048ff00000041810 */
[----:B------:R-:W-:Y:S08]  /*11ca0*/  HMMA.16816.F32.BF16 R8, R8, R46, R12 ;  /* 0x0000002e0808723c */ /* 0x000ff0000004180c */
[C---:B--2---:R-:W-:Y:S08]  /*11cb0*/  HMMA.16816.F32.BF16 R24, R4.reuse, R32, R24 ;  /* 0x000000200418723c */ /* 0x044ff00000041818 */
[C---:B------:R-:W-:Y:S08]  /*11cc0*/  HMMA.16816.F32.BF16 R16, R4.reuse, R28, R16 ;  /* 0x0000001c0410723c */ /* 0x040ff00000041810 */
[C---:B------:R-:W-:Y:S08]  /*11cd0*/  HMMA.16816.F32.BF16 R20, R4.reuse, R34, R20 ;  /* 0x000000220414723c */ /* 0x040ff00000041814 */
[----:B------:R-:W-:Y:S01]  /*11ce0*/  HMMA.16816.F32.BF16 R28, R4, R30, R8 ;  /* 0x0000001e041c723c */ /* 0x000fe20000041808 */
[----:B------:R-:W-:Y:S06]  /*11cf0*/  BAR.SYNC.DEFER_BLOCKING 0x0 ;  /* 0x0000000000007b1d */ /* 0x000fec0000010000 */
[----:B------:R-:W-:Y:S01]  /*11d00*/  @!UPT UIADD3 URZ, URZ, URZ, URZ ;  /* 0x0000003f3f3ff290 */ /* 0x000fe2000fffe03f */
[----:B------:R-:W-:Y:S11]  /*11d10*/  @!P0 BRA `(.L_x_4091) ;  /* 0x0000032000008947 */ /* 0x000ff60003800000 */
[----:B------:R-:W-:Y:S01]  /*11d20*/  ISETP.NE.AND P4, PT, R120, 0x1, PT ;  /* 0x000000017800780c */ /* 0x000fe20003f85270 */
[----:B------:R-:W-:Y:S01]  /*11d30*/  IMAD.MOV.U32 R198, RZ, RZ, RZ ;  /* 0x000000ffffc67224 */ /* 0x000fe200078e00ff */
        /* <DEDUP_REMOVED lines=27> */
.L_x_4240:
[----:B------:R-:W-:Y:S05]  /*11ef0*/  BRA.DIV ~URZ, `(.L_x_4093) ;  /* 0x0000f1f27f007947 */ /* 0x000fea000b800000 */
[----:B-1----:R1:W3:Y:S02]  /*11f00*/  SHFL.IDX PT, R0, R5, RZ, 0x181f ;  /* 0x00181fff05007589 */ /* 0x0022e400000e0000 */
.L_x_4241:
[C---:B------:R-:W-:Y:S02]  /*11f10*/  ISETP.GE.AND P1, PT, R134.reuse, c[0x0][0x1d4], PT ;  /* 0x0000750086007a0c */ /* 0x040fe40003f26270 */
[----:B---3--:R-:W-:Y:S02]  /*11f20*/  LEA R2, P0, R134, R0, 0x1 ;  /* 0x0000000086027211 */ /* 0x008fe400078008ff */
        /* <DEDUP_REMOVED lines=17> */
.L_x_4091:
[----:B------:R-:W-:Y:S05]  /*12040*/  BSYNC B0 ;  /* 0x0000000000007941 */ /* 0x000fea0003800000 */
.L_x_4090:
[----:B------:R-:W-:Y:S01]  /*12050*/  IMAD.MOV.U32 R0, RZ, RZ, c[0x0][0x2c4] ;  /* 0x0000b100ff007624 */ /* 0x000fe200078e00ff */
[----:B------:R-:W-:Y:S01]  /*12060*/  ULDC UR4, c[0x0][0x324] ;  /* 0x0000c90000047ab9 */ /* 0x000fe20000000800 */
[----:B---3--:R-:W-:Y:S01]  /*12070*/  IADD3 R2, R210, 0x1, -R107 ;  /* 0x00000001d2027810 */ /* 0x008fe20007ffe86b */
        /* <DEDUP_REMOVED lines=10> */
[----:B-1----:R-:W-:Y:S01]  /*12120*/  IADD3 R5, R0, c[0x0][0x328], RZ ;  /* 0x0000ca0000057a10 */ /* 0x002fe20007ffe0ff */
[----:B------:R-:W-:Y:S05]  /*12130*/  BRA.DIV ~URZ, `(.L_x_4094) ;  /* 0x0000f0127f007947 */ /* 0x000fea000b800000 */
[----:B------:R1:W2:Y:S02]  /*12140*/  SHFL.IDX PT, R3, R4, RZ, 0x1c1f ;  /* 0x001c1fff04037589 */ /* 0x0002a400000e0000 */
.L_x_4242:
        /* <DEDUP_REMOVED lines=17> */
.L_x_4097:
[----:B------:R-:W-:-:S04]  /*12260*/  MOV R8, c[0x0][0x32c] ;  /* 0x0000cb0000087a02 */ /* 0x000fc80000000f00 */
[----:B------:R-:W-:-:S13]  /*12270*/  ISETP.NE.AND P0, PT, R8, 0x1, PT ;  /* 0x000000010800780c */ /* 0x000fda0003f05270 */
[----:B------:R-:W-:-:S05]  /*12280*/  @P0 IMAD.HI.U32 R8, R3, c[0x0][0x330], RZ ;  /* 0x0000cc0003080a27 */ /* 0x000fca00078e00ff */
[----:B------:R-:W-:Y:S02]  /*12290*/  @P0 SHF.R.U32.HI R3, RZ, c[0x0][0x334], R8 ;  /* 0x0000cd00ff030a19 */ /* 0x000fe40000011608 */
.L_x_4098:
[----:B------:R-:W-:Y:S05]  /*122a0*/  BSYNC B0 ;  /* 0x0000000000007941 */ /* 0x000fea0003800000 */
.L_x_4096:
[----:B------:R-:W-:-:S04]  /*122b0*/  IMAD R3, R3, c[0x0][0x32c], -R107 ;  /* 0x0000cb0003037a24 */ /* 0x000fc800078e0a6b */
[----:B------:R-:W-:-:S05]  /*122c0*/  IMAD.IADD R3, R3, 0x1, -R216 ;  /* 0x0000000103037824 */ /* 0x000fca00078e0ad8 */
[----:B------:R-:W-:Y:S02]  /*122d0*/  IADD3 R8, R3, c[0x0][0x32c], RZ ;  /* 0x0000cb0003087a10 */ /* 0x000fe40007ffe0ff */
[----:B------:R-:W-:Y:S02]  /*122e0*/  IMNMX R0, R0, R3, !PT ;  /* 0x0000000300007217 */ /* 0x000fe40007800200 */
[----:B------:R-:W-:Y:S02]  /*122f0*/  IMNMX R2, R2, R8, PT ;  /* 0x0000000802027217 */ /* 0x000fe40003800200 */
.L_x_4095:
[----:B------:R-:W-:-:S04]  /*12300*/  ISETP.GT.AND P1, PT, R196, RZ, PT ;  /* 0x000000ffc400720c */ /* 0x000fc80003f24270 */
[C---:B------:R-:W-:Y:S02]  /*12310*/  ISETP.GT.AND P2, PT, R0.reuse, RZ, P1 ;  /* 0x000000ff0000720c */ /* 0x040fe40000f44270 */
[----:B------:R-:W-:Y:S02]  /*12320*/  ISETP.GT.AND P0, PT, R0, 0x1, P1 ;  /* 0x000000010000780c */ /* 0x000fe40000f04270 */
[C---:B------:R-:W-:Y:S02]  /*12330*/  ISETP.LT.OR P2, PT, R2.reuse, 0x1, P2 ;  /* 0x000000010200780c */ /* 0x040fe40001741670 */
[----:B------:R-:W-:Y:S02]  /*12340*/  ISETP.LT.OR P0, PT, R2, 0x2, P0 ;  /* 0x000000020200780c */ /* 0x000fe40000701670 */
[----:B------:R-:W-:Y:S02]  /*12350*/  FSEL R10, R24, -INF , !P2 ;  /* 0xff800000180a7808 */ /* 0x000fe40005000000 */
[----:B------:R-:W-:-:S02]  /*12360*/  ISETP.GT.AND P2, PT, R0, 0x8, P1 ;  /* 0x000000080000780c */ /* 0x000fc40000f44270 */
[----:B------:R-:W-:Y:S02]  /*12370*/  FSEL R11, R25, -INF , !P0 ;  /* 0xff800000190b7808 */ /* 0x000fe40004000000 */
        /* <DEDUP_REMOVED lines=16> */
[----:B------:R-:W-:Y:S01]  /*12480*/  FSEL R28, R29, -INF , !P0 ;  /* 0xff8000001d1c7808 */ /* 0x000fe20004000000 */
[----:B------:R-:W-:Y:S06]  /*12490*/  BRA.DIV ~URZ, `(.L_x_4099) ;  /* 0x0000ed227f007947 */ /* 0x000fec000b800000 */
[----:B------:R2:W3:Y:S02]  /*124a0*/  SHFL.IDX PT, R3, R4, 0x1, 0x1c1f ;  /* 0x003c1f0004037f89 */ /* 0x0004e400000e0000 */
.L_x_4243:
        /* <DEDUP_REMOVED lines=17> */
.L_x_4102:
[----:B-12---:R-:W-:-:S04]  /*125c0*/  MOV R4, c[0x0][0x32c] ;  /* 0x0000cb0000047a02 */ /* 0x006fc80000000f00 */
[----:B------:R-:W-:-:S13]  /*125d0*/  ISETP.NE.AND P0, PT, R4, 0x1, PT ;  /* 0x000000010400780c */ /* 0x000fda0003f05270 */
[----:B------:R-:W-:-:S05]  /*125e0*/  @P0 IMAD.HI.U32 R4, R3, c[0x0][0x330], RZ ;  /* 0x0000cc0003040a27 */ /* 0x000fca00078e00ff */
[----:B------:R-:W-:Y:S02]  /*125f0*/  @P0 SHF.R.U32.HI R3, RZ, c[0x0][0x334], R4 ;  /* 0x0000cd00ff030a19 */ /* 0x000fe40000011604 */
.L_x_4103:
[----:B------:R-:W-:Y:S05]  /*12600*/  BSYNC B0 ;  /* 0x0000000000007941 */ /* 0x000fea0003800000 */
.L_x_4101:
[----:B------:R-:W-:-:S04]  /*12610*/  IMAD R3, R3, c[0x0][0x32c], -R107 ;  /* 0x0000cb0003037a24 */ /* 0x000fc800078e0a6b */
[----:B------:R-:W-:-:S05]  /*12620*/  IMAD.IADD R3, R3, 0x1, -R216 ;  /* 0x0000000103037824 */ /* 0x000fca00078e0ad8 */
[----:B------:R-:W-:Y:S02]  /*12630*/  IADD3 R4, R3, c[0x0][0x32c], RZ ;  /* 0x0000cb0003047a10 */ /* 0x000fe40007ffe0ff */
[----:B------:R-:W-:Y:S02]  /*12640*/  IMNMX R0, R0, R3, !PT ;  /* 0x0000000300007217 */ /* 0x000fe40007800200 */
[----:B------:R-:W-:Y:S02]  /*12650*/  IMNMX R2, R2, R4, PT ;  /* 0x0000000402027217 */ /* 0x000fe40003800200 */
.L_x_4100:
[C---:B------:R-:W-:Y:S02]  /*12660*/  ISETP.GT.AND P0, PT, R0.reuse, 0x1, P1 ;  /* 0x000000010000780c */ /* 0x040fe40000f04270 */
[----:B------:R-:W-:Y:S02]  /*12670*/  ISETP.GT.AND P2, PT, R0, 0x8, P1 ;  /* 0x000000080000780c */ /* 0x000fe40000f44270 */
[C---:B------:R-:W-:Y:S02]  /*12680*/  ISETP.LT.OR P0, PT, R2.reuse, 0x2, P0 ;  /* 0x000000020200780c */ /* 0x040fe40000701670 */
[----:B------:R-:W-:-:S02]  /*12690*/  ISETP.LT.OR P2, PT, R2, 0x9, P2 ;  /* 0x000000090200780c */ /* 0x000fc40001741670 */
[----:B------:R-:W-:Y:S02]  /*126a0*/  FSEL R7, R27, -INF , !P0 ;  /* 0xff8000001b077808 */ /* 0x000fe40004000000 */
[----:B------:R-:W-:Y:S02]  /*126b0*/  ISETP.GT.AND P0, PT, R0, 0x9, P1 ;  /* 0x000000090000780c */ /* 0x000fe40000f04270 */
[----:B------:R-:W-:Y:S02]  /*126c0*/  FSEL R8, R22, -INF , !P2 ;  /* 0xff80000016087808 */ /* 0x000fe40005000000 */
[----:B------:R-:W-:Y:S02]  /*126d0*/  ISETP.GT.AND P2, PT, R0, RZ, P1 ;  /* 0x000000ff0000720c */ /* 0x000fe40000f44270 */
[C---:B------:R-:W-:Y:S02]  /*126e0*/  ISETP.LT.OR P0, PT, R2.reuse, 0xa, P0 ;  /* 0x0000000a0200780c */ /* 0x040fe40000701670 */
[----:B------:R-:W-:-:S02]  /*126f0*/  ISETP.LT.OR P2, PT, R2, 0x1, P2 ;  /* 0x000000010200780c */ /* 0x000fc40001741670 */
[----:B------:R-:W-:Y:S02]  /*12700*/  FSEL R9, R23, -INF , !P0 ;  /* 0xff80000017097808 */ /* 0x000fe40004000000 */
[----:B------:R-:W-:Y:S02]  /*12710*/  ISETP.GT.AND P0, PT, R0, 0x10, P1 ;  /* 0x000000100000780c */ /* 0x000fe40000f04270 */
[----:B------:R-:W-:Y:S02]  /*12720*/  FSEL R6, R26, -INF , !P2 ;  /* 0xff8000001a067808 */ /* 0x000fe40005000000 */
[----:B------:R-:W-:Y:S02]  /*12730*/  FMNMX.FTZ R3, R10, R11, !PT ;  /* 0x0000000b0a037209 */ /* 0x000fe40007810000 */
[----:B------:R-:W-:Y:S02]  /*12740*/  ISETP.LT.OR P2, PT, R2, 0x11, P0 ;  /* 0x000000110200780c */ /* 0x000fe40000741670 */
[----:B-12---:R-:W-:-:S02]  /*12750*/  FMNMX.FTZ R4, R6, R7, !PT ;  /* 0x0000000706047209 */ /* 0x006fc40007810000 */
[----:B------:R-:W-:Y:S02]  /*12760*/  ISETP.GT.AND P0, PT, R0, 0x11, P1 ;  /* 0x000000110000780c */ /* 0x000fe40000f04270 */
[----:B------:R-:W-:Y:S02]  /*12770*/  FMNMX.FTZ R3, R12, R3, !PT ;  /* 0x000000030c037209 */ /* 0x000fe40007810000 */
[----:B------:R-:W-:Y:S02]  /*12780*/  FSEL R27, R18, -INF , !P2 ;  /* 0xff800000121b7808 */ /* 0x000fe40005000000 */
[----:B------:R-:W-:Y:S02]  /*12790*/  FMNMX.FTZ R4, R8, R4, !PT ;  /* 0x0000000408047209 */ /* 0x000fe40007810000 */
[----:B------:R-:W-:Y:S02]  /*127a0*/  ISETP.LT.OR P2, PT, R2, 0x12, P0 ;  /* 0x000000120200780c */ /* 0x000fe40000741670 */
[----:B------:R-:W-:-:S02]  /*127b0*/  ISETP.GT.AND P3, PT, R0, 0x18, P1 ;  /* 0x000000180000780c */ /* 0x000fc40000f64270 */
[----:B------:R-:W-:Y:S02]  /*127c0*/  ISETP.GT.AND P0, PT, R0, 0x19, P1 ;  /* 0x000000190000780c */ /* 0x000fe40000f04270 */
[----:B------:R-:W-:Y:S02]  /*127d0*/  FMNMX.FTZ R0, R13, R3, !PT ;  /* 0x000000030d007209 */ /* 0x000fe40007810000 */
[----:B------:R-:W-:Y:S02]  /*127e0*/  FMNMX.FTZ R3, R9, R4, !PT ;  /* 0x0000000409037209 */ /* 0x000fe40007810000 */
[----:B------:R-:W-:Y:S02]  /*127f0*/  FSEL R24, R19, -INF , !P2 ;  /* 0xff80000013187808 */ /* 0x000fe40005000000 */
[----:B------:R-:W-:Y:S02]  /*12800*/  ISETP.LT.OR P1, PT, R2, 0x19, P3 ;  /* 0x000000190200780c */ /* 0x000fe40001f21670 */
        /* <DEDUP_REMOVED lines=13> */
.L_x_4244:
[----:B-12---:R-:W-:Y:S01]  /*128e0*/  FMNMX.FTZ R4, R4, R0, !PT ;  /* 0x0000000004047209 */ /* 0x006fe20007810000 */
[----:B------:R-:W-:Y:S05]  /*128f0*/  BRA.DIV ~URZ, `(.L_x_4105) ;  /* 0x0000e9827f007947 */ /* 0x000fea000b800000 */
[----:B------:R-:W1:Y:S04]  /*12900*/  SHFL.BFLY PT, R0, R5, 0x2, 0x1f ;  /* 0x0c401f0005007f89 */ /* 0x000e6800000e0000 */
[----:B------:R-:W2:Y:S01]  /*12910*/  SHFL.BFLY PT, R2, R4, 0x1, 0x1f ;  /* 0x0c201f0004027f89 */ /* 0x000ea200000e0000 */
[----:B-1----:R-:W-:-:S02]  /*12920*/  FMNMX.FTZ R5, R5, R0, !PT ;  /* 0x0000000005057209 */ /* 0x002fc40007810000 */
[----:B--2---:R-:W-:-:S03]  /*12930*/  FMNMX.FTZ R133, R4, R2, !PT ;  /* 0x0000000204857209 */ /* 0x004fc60007810000 */
[----:B------:R1:W2:Y:S04]  /*12940*/  SHFL.BFLY PT, R3, R5, 0x1, 0x1f ;  /* 0x0c201f0005037f89 */ /* 0x0002a800000e0000 */
.L_x_4245:
[C---:B------:R-:W-:Y:S01]  /*12950*/  FMUL.FTZ R2, R133.reuse, c[0x0][0x2d0] ;  /* 0x0000b40085027a20 */ /* 0x040fe20000410000 */
[----:B------:R-:W-:Y:S01]  /*12960*/  FSETP.NEU.FTZ.AND P0, PT, R133, -INF , PT ;  /* 0xff8000008500780b */ /* 0x000fe20003f1d000 */
[----:B------:R-:W-:Y:S01]  /*12970*/  WARPSYNC 0xffffffff ;  /* 0xffffffff00007948 */ /* 0x000fe20003800000 */
[----:B--2---:R-:W-:Y:S01]  /*12980*/  FMNMX.FTZ R4, R3, R5, !PT ;  /* 0x0000000503047209 */ /* 0x004fe20007810000 */
        /* <DEDUP_REMOVED lines=17> */
[----:B--2---:R-:W-:-:S03]  /*12aa0*/  FFMA.FTZ R0, R11, c[0x0][0x2d0], -R2 ;  /* 0x0000b4000b007a23 */ /* 0x004fc60000010802 */
[----:B------:R-:W-:Y:S01]  /*12ab0*/  LDSM.16.MT88.4 R68, [R182+0x1800] ;  /* 0x00180000b644783b */ /* 0x000fe20000004200 */
[----:B------:R2:W-:Y:S03]  /*12ac0*/  MUFU.EX2 R108, R0 ;  /* 0x00000000006c7308 */ /* 0x0005e60000000800 */
[----:B------:R-:W-:Y:S01]  /*12ad0*/  LDSM.16.MT88.4 R72, [R179+0x2000] ;  /* 0x00200000b348783b */ /* 0x000fe20000004200 */
[----:B---3--:R-:W-:-:S03]  /*12ae0*/  FFMA.FTZ R3, R14, c[0x0][0x2d0], -R2 ;  /* 0x0000b4000e037a23 */ /* 0x008fc60000010802 */
[----:B------:R-:W-:Y:S01]  /*12af0*/  LDSM.16.MT88.4 R60, [R180+0x1000] ;  /* 0x00100000b43c783b */ /* 0x000fe20000004200 */
[----:B------:R-:W-:Y:S03]  /*12b00*/  MUFU.EX2 R118, R3 ;  /* 0x0000000300767308 */ /* 0x000fe60000000800 */
[----:B------:R-:W-:Y:S04]  /*12b10*/  LDSM.16.MT88.4 R64, [R181+0x1000] ;  /* 0x00100000b540783b */ /* 0x000fe80000004200 */
[----:B------:R-:W-:Y:S01]  /*12b20*/  LDSM.16.MT88.4 R80, [R181+0x1800] ;  /* 0x00180000b550783b */ /* 0x000fe20000004200 */
[----:B--2---:R-:W-:-:S03]  /*12b30*/  FFMA.FTZ R0, R12, c[0x0][0x2d0], -R2 ;  /* 0x0000b4000c007a23 */ /* 0x004fc60000010802 */
[----:B------:R-:W2:Y:S01]  /*12b40*/  LDSM.16.MT88.4 R12, [R179] ;  /* 0x00000000b30c783b */ /* 0x000ea20000004200 */
[----:B------:R3:W4:Y:S03]  /*12b50*/  MUFU.EX2 R109, R0 ;  /* 0x00000000006d7308 */ /* 0x0007260000000800 */
[----:B------:R-:W5:Y:S04]  /*12b60*/  LDSM.16.MT88.4 R84, [R180+0x2000] ;  /* 0x00200000b454783b */ /* 0x000f680000004200 */
[----:B------:R-:W-:Y:S04]  /*12b70*/  LDSM.16.MT88.4 R92, [R180+0x2800] ;  /* 0x00280000b45c783b */ /* 0x000fe80000004200 */
[----:B------:R-:W-:Y:S04]  /*12b80*/  LDSM.16.MT88.4 R96, [R181+0x2800] ;  /* 0x00280000b560783b */ /* 0x000fe80000004200 */
[----:B------:R-:W-:Y:S01]  /*12b90*/  LDSM.16.MT88.4 R112, [R180+0x3000] ;  /* 0x00300000b470783b */ /* 0x000fe20000004200 */
[----:B---3--:R-:W-:Y:S01]  /*12ba0*/  FMUL.FTZ R0, R4, c[0x0][0x2d0] ;  /* 0x0000b40004007a20 */ /* 0x008fe20000410000 */
[----:B----4-:R-:W-:-:S02]  /*12bb0*/  F2FP.BF16.PACK_AB R10, R119, R109 ;  /* 0x0000006d770a723e */ /* 0x010fc400000010ff */
[----:B------:R-:W-:Y:S02]  /*12bc0*/  LDSM.16.MT88.4 R120, [R182+0x3000] ;  /* 0x00300000b678783b */ /* 0x000fe40000004200 */
[----:B------:R-:W-:Y:S02]  /*12bd0*/  FSEL R0, R0, RZ, P0 ;  /* 0x000000ff00007208 */ /* 0x000fe40000000000 */
[----:B------:R-:W-:Y:S03]  /*12be0*/  LDSM.16.MT88.4 R48, [R180+0x1800] ;  /* 0x00180000b430783b */ /* 0x000fe60000004200 */
[--C-:B------:R-:W-:Y:S01]  /*12bf0*/  FFMA.FTZ R3, R6, c[0x0][0x2d0], -R0.reuse ;  /* 0x0000b40006037a23 */ /* 0x100fe20000010800 */
[----:B------:R-:W-:Y:S03]  /*12c00*/  LDSM.16.MT88.4 R88, [R182+0x2000] ;  /* 0x00200000b658783b */ /* 0x000fe60000004200 */
[----:B------:R3:W-:Y:S01]  /*12c10*/  MUFU.EX2 R6, R3 ;  /* 0x0000000300067308 */ /* 0x0007e20000000800 */
[----:B------:R-:W4:Y:S01]  /*12c20*/  LDSM.16.MT88.4 R104, [R179+0x3000] ;  /* 0x00300000b368783b */ /* 0x000f220000004200 */
[----:B---3--:R-:W-:-:S06]  /*12c30*/  FFMA.FTZ R3, R7, c[0x0][0x2d0], -R0 ;  /* 0x0000b40007037a23 */ /* 0x008fcc0000010800 */
[----:B-1----:R1:W3:Y:S02]  /*12c40*/  MUFU.EX2 R5, R3 ;  /* 0x0000000300057308 */ /* 0x0022e40000000800 */
[----:B-1----:R-:W-:Y:S01]  /*12c50*/  FFMA.FTZ R3, R8, c[0x0][0x2d0], -R0 ;  /* 0x0000b40008037a23 */ /* 0x002fe20000010800 */
[----:B------:R-:W-:-:S05]  /*12c60*/  F2FP.BF16.PACK_AB R8, R108, R110 ;  /* 0x0000006e6c08723e */ /* 0x000fca00000010ff */
[----:B------:R1:W-:Y:S02]  /*12c70*/  MUFU.EX2 R116, R3 ;  /* 0x0000000300747308 */ /* 0x0003e40000000800 */
[----:B-1----:R-:W-:Y:S01]  /*12c80*/  FFMA.FTZ R3, R9, c[0x0][0x2d0], -R0 ;  /* 0x0000b40009037a23 */ /* 0x002fe20000010800 */
[----:B---3--:R-:W-:-:S05]  /*12c90*/  F2FP.BF16.PACK_AB R9, R5, R6 ;  /* 0x000000060509723e */ /* 0x008fca00000010ff */
[----:B------:R1:W3:Y:S02]  /*12ca0*/  MUFU.EX2 R7, R3 ;  /* 0x0000000300077308 */ /* 0x0002e40000000800 */
[----:B-1----:R-:W-:Y:S01]  /*12cb0*/  FFMA.FTZ R3, R17, c[0x0][0x2d0], -R2 ;  /* 0x0000b40011037a23 */ /* 0x002fe20000010802 */
[----:B---3--:R-:W-:-:S05]  /*12cc0*/  F2FP.BF16.PACK_AB R11, R7, R116 ;  /* 0x00000074070b723e */ /* 0x008fca00000010ff */
[----:B------:R1:W3:Y:S02]  /*12cd0*/  MUFU.EX2 R124, R3 ;  /* 0x00000003007c7308 */ /* 0x0002e40000000800 */
[C---:B--2---:R-:W-:Y:S08]  /*12ce0*/  HMMA.16816.F32.BF16 R152, R8.reuse, R12, RZ ;  /* 0x0000000c0898723c */ /* 0x044ff000000418ff */
[C---:B------:R-:W-:Y:S01]  /*12cf0*/  HMMA.16816.F32.BF16 R12, R8.reuse, R14, RZ ;  /* 0x0000000e080c723c */ /* 0x040fe200000418ff */
[--C-:B-1----:R-:W-:Y:S01]  /*12d00*/  FFMA.FTZ R3, R16, c[0x0][0x2d0], -R2.reuse ;  /* 0x0000b40010037a23 */ /* 0x102fe20000010802 */
[----:B---3--:R-:W-:Y:S01]  /*12d10*/  F2FP.BF16.PACK_AB R128, R124, R118 ;  /* 0x000000767c80723e */ /* 0x008fe200000010ff */
        /* <DEDUP_REMOVED lines=8> */
[----:B---3--:R-:W-:Y:S01]  /*12da0*/  FFMA.FTZ R2, R27, c[0x0][0x2d0], -R0 ;  /* 0x0000b4001b027a23 */ /* 0x008fe20000010800 */
[----:B------:R-:W-:-:S06]  /*12db0*/  F2FP.BF16.PACK_AB R130, R205, R125 ;  /* 0x0000007dcd82723e */ /* 0x000fcc00000010ff */
[C---:B-----5:R-:W-:Y:S01]  /*12dc0*/  HMMA.16816.F32.BF16 R76, R8.reuse, R84, RZ ;  /* 0x00000054084c723c */ /* 0x060fe200000418ff */
[----:B------:R3:W-:Y:S07]  /*12dd0*/  MUFU.EX2 R3, R2 ;  /* 0x0000000200037308 */ /* 0x0007ee0000000800 */
[C---:B----4-:R-:W-:Y:S08]  /*12de0*/  HMMA.16816.F32.BF16 R100, R8.reuse, R104, RZ ;  /* 0x000000680864723c */ /* 0x050ff000000418ff */
        /* <DEDUP_REMOVED lines=108> */
.L_x_4108:
[----:B------:R-:W-:-:S04]  /*134b0*/  MOV R2, 0x1 ;  /* 0x0000000100027802 */ /* 0x000fc80000000f00 */
[----:B------:R-:W-:-:S13]  /*134c0*/  ISETP.NE.AND P0, PT, R2, c[0x0][0x32c], PT ;  /* 0x0000cb0002007a0c */ /* 0x000fda0003f05270 */
[----:B------:R-:W-:-:S05]  /*134d0*/  @P0 IMAD.HI.U32 R2, R3, c[0x0][0x330], RZ ;  /* 0x0000cc0003020a27 */ /* 0x000fca00078e00ff */
[----:B------:R-:W-:Y:S02]  /*134e0*/  @P0 SHF.R.U32.HI R3, RZ, c[0x0][0x334], R2 ;  /* 0x0000cd00ff030a19 */ /* 0x000fe40000011602 */
.L_x_4109:
[----:B------:R-:W-:Y:S05]  /*134f0*/  BSYNC B0 ;  /* 0x0000000000007941 */ /* 0x000fea0003800000 */
.L_x_4107:
[----:B------:R-:W-:-:S05]  /*13500*/  MOV R2, c[0x0][0x32c] ;  /* 0x0000cb0000027a02 */ /* 0x000fca0000000f00 */
[----:B------:R-:W-:-:S05]  /*13510*/  IMAD R3, R3, R2, c[0x0][0x32c] ;  /* 0x0000cb0003037624 */ /* 0x000fca00078e0202 */
[----:B------:R-:W-:-:S04]  /*13520*/  IMNMX R0, R0, R3, PT ;  /* 0x0000000300007217 */ /* 0x000fc80003800200 */
.L_x_4106:
        /* <DEDUP_REMOVED lines=12> */
.L_x_4131:
        /* <DEDUP_REMOVED lines=27> */
.L_x_4246:
[----:B------:R-:W-:-:S05]  /*137a0*/  BRA.DIV ~URZ, `(.L_x_4114) ;  /* 0x0000dc327f007947 */ /* 0x000fca000b800000 */
[----:B----4-:R4:W3:Y:S02]  /*137b0*/  SHFL.IDX PT, R0, R5, RZ, 0x181f ;  /* 0x00181fff05007589 */ /* 0x0108e400000e0000 */
.L_x_4247:
        /* <DEDUP_REMOVED lines=17> */
.L_x_4112:
[----:B------:R-:W-:Y:S05]  /*138d0*/  BSYNC B0 ;  /* 0x0000000000007941 */ /* 0x000fea0003800000 */
.L_x_4111:
        /* <DEDUP_REMOVED lines=20> */
[----:B------:R-:W1:Y:S05]  /*13a20*/  LDSM.16.M88.4 R160, [R176+-0x3000] ;  /* 0xffd00000b0a0783b */ /* 0x000e6a0000000200 */
[----:B------:R-:W2:Y:S02]  /*13a30*/  LDSM.16.M88.4 R168, [R176+-0x2800] ;  /* 0xffd80000b0a8783b */ /* 0x000ea40000000200 */
[C---:B-1----:R-:W-:Y:S08]  /*13a40*/  HMMA.16816.F32.BF16 R4, R164.reuse, R160, R4 ;  /* 0x000000a0a404723c */ /* 0x042ff00000041804 */
[C---:B------:R-:W-:Y:S01]  /*13a50*/  HMMA.16816.F32.BF16 R8, R164.reuse, R162, R8 ;  /* 0x000000a2a408723c */ /* 0x040fe20000041808 */
[----:B------:R-:W-:Y:S07]  /*13a60*/  LDSM.16.M88.4 R160, [R183+0x4000] ;  /* 0x00400000b7a0783b */ /* 0x000fee0000000200 */
[C---:B--2---:R-:W-:Y:S08]  /*13a70*/  HMMA.16816.F32.BF16 R12, R164.reuse, R168, R12 ;  /* 0x000000a8a40c723c */ /* 0x044ff0000004180c */
[----:B------:R-:W-:Y:S01]  /*13a80*/  HMMA.16816.F32.BF16 R16, R164, R170, R16 ;  /* 0x000000aaa410723c */ /* 0x000fe20000041810 */
[----:B------:R-:W1:Y:S05]  /*13a90*/  LDSM.16.M88.4 R164, [R178+0x1000] ;  /* 0x00100000b2a4783b */ /* 0x000e6a0000000200 */
[----:B------:R-:W2:Y:S02]  /*13aa0*/  LDSM.16.M88.4 R168, [R178+0x1800] ;  /* 0x00180000b2a8783b */ /* 0x000ea40000000200 */
[C---:B-1----:R-:W-:Y:S08]  /*13ab0*/  HMMA.16816.F32.BF16 R4, R160.reuse, R164, R4 ;  /* 0x000000a4a004723c */ /* 0x042ff00000041804 */
[C---:B------:R-:W-:Y:S01]  /*13ac0*/  HMMA.16816.F32.BF16 R8, R160.reuse, R166, R8 ;  /* 0x000000a6a008723c */ /* 0x040fe20000041808 */
[----:B------:R-:W-:Y:S07]  /*13ad0*/  LDSM.16.M88.4 R164, [R184+0x4000] ;  /* 0x00400000b8a4783b */ /* 0x000fee0000000200 */
[C---:B--2---:R-:W-:Y:S08]  /*13ae0*/  HMMA.16816.F32.BF16 R12, R160.reuse, R168, R12 ;  /* 0x000000a8a00c723c */ /* 0x044ff0000004180c */
[----:B------:R-:W-:Y:S01]  /*13af0*/  HMMA.16816.F32.BF16 R16, R160, R170, R16 ;  /* 0x000000aaa010723c */ /* 0x000fe20000041810 */
[----:B------:R-:W1:Y:S05]  /*13b00*/  LDSM.16.M88.4 R160, [R190] ;  /* 0x00000000bea0783b */ /* 0x000e6a0000000200 */
[----:B------:R-:W2:Y:S02]  /*13b10*/  LDSM.16.M88.4 R168, [R189] ;  /* 0x00000000bda8783b */ /* 0x000ea40000000200 */
        /* <DEDUP_REMOVED lines=69> */
[----:B------:R-:W2:Y:S02]  /*13f70*/  LDSM.16.M88.4 R168, [R176+0x800] ;  /* 0x00080000b0a8783b */ /* 0x000ea40000000200 */
[----:B------:R-:W-:Y:S04]  /*13f80*/  DEPBAR.LE SB0, 0x0 ;  /* 0x000080000000791a */ /* 0x000fe80000000000 */
[----:B------:R-:W-:Y:S01]  /*13f90*/  BAR.SYNC.DEFER_BLOCKING 0x0 ;  /* 0x0000000000007b1d */ /* 0x000fe20000010000 */
[C---:B-1----:R-:W-:Y:S08]  /*13fa0*/  HMMA.16816.F32.BF16 R4, R164.reuse, R160, R4 ;  /* 0x000000a0a404723c */ /* 0x042ff00000041804 */
[C---:B------:R-:W-:Y:S08]  /*13fb0*/  HMMA.16816.F32.BF16 R8, R164.reuse, R162, R8 ;  /* 0x000000a2a408723c */ /* 0x040ff00000041808 */
[C---:B--2---:R-:W-:Y:S08]  /*13fc0*/  HMMA.16816.F32.BF16 R12, R164.reuse, R168, R12 ;  /* 0x000000a8a40c723c */ /* 0x044ff0000004180c */
[----:B------:R-:W-:Y:S01]  /*13fd0*/  HMMA.16816.F32.BF16 R16, R164, R170, R16 ;  /* 0x000000aaa410723c */ /* 0x000fe20000041810 */
[----:B------:R-:W-:Y:S07]  /*13fe0*/  @!UPT UIADD3 URZ, URZ, URZ, URZ ;  /* 0x0000003f3f3ff290 */ /* 0x000fee000fffe03f */
[----:B------:R-:W-:-:S11]  /*13ff0*/  @!P0 BRA `(.L_x_4116) ;  /* 0x0000031000008947 */ /* 0x000fd60003800000 */
[----:B------:R-:W-:Y:S02]  /*14000*/  IMAD.MOV.U32 R0, RZ, RZ, c[0x0][0x2b8] ;  /* 0x0000ae00ff007624 */ /* 0x000fe400078e00ff */
[----:B------:R-:W-:Y:S02]  /*14010*/  IMAD.MOV.U32 R198, RZ, RZ, RZ ;  /* 0x000000ffffc67224 */ /* 0x000fe400078e00ff */
[----:B------:R-:W-:Y:S01]  /*14020*/  IMAD R2, R197, 0x20, R227 ;  /* 0x00000020c5027824 */ /* 0x000fe200078e02e3 */
        /* <DEDUP_REMOVED lines=12> */
[C---:B------:R-:W-:Y:S01]  /*140f0*/  IMAD.WIDE.U32 R2, R199.reuse, c[0x0][0x1e0], RZ ;  /* 0x00007800c7027a25 */ /* 0x040fe200078e00ff */
[----:B------:R-:W-:Y:S05]  /*14100*/  SHF.R.S32.HI R0, RZ, 0x1f, R199 ;  /* 0x0000001fff007819 */ /* 0x000fea00000114c7 */
[----:B------:R-:W-:Y:S04]  /*14110*/  IMAD R0, R0, c[0x0][0x1e0], RZ ;  /* 0x0000780000007a24 */ /* 0x000fe800078e02ff */
[----:B------:R-:W-:Y:S05]  /*14120*/  IMAD R0, R199, c[0x0][0x1e4], R0 ;  /* 0x00007900c7007a24 */ /* 0x000fea00078e0200 */
        /* <DEDUP_REMOVED lines=11> */
.L_x_4248:
[----:B------:R-:W-:-:S05]  /*141e0*/  BRA.DIV ~URZ, `(.L_x_4118) ;  /* 0x0000d2b27f007947 */ /* 0x000fca000b800000 */
[----:B-1----:R1:W3:Y:S02]  /*141f0*/  SHFL.IDX PT, R0, R133, RZ, 0x181f ;  /* 0x00181fff85007589 */ /* 0x0022e400000e0000 */
.L_x_4249:
        /* <DEDUP_REMOVED lines=17> */
.L_x_4116:
[----:B------:R-:W-:Y:S05]  /*14310*/  BSYNC B0 ;  /* 0x0000000000007941 */ /* 0x000fea0003800000 */
.L_x_4115:
[----:B------:R-:W-:Y:S01]  /*14320*/  IMAD.MOV.U32 R0, RZ, RZ, c[0x0][0x2c4] ;  /* 0x0000b100ff007624 */ /* 0x000fe200078e00ff */
[----:B------:R-:W0:Y:S01]  /*14330*/  LDGDEPBAR ;  /* 0x00000000000079af */ /* 0x000e220000000000 */
[----:B------:R-:W-:Y:S01]  /*14340*/  IMAD.IADD R132, R236, 0x1, R228 ;  /* 0x00000001ec847824 */ /* 0x000fe200078e02e4 */
[----:B------:R-:W-:Y:S01]  /*14350*/  ULDC UR4, c[0x0][0x324] ;  /* 0x0000c90000047ab9 */ /* 0x000fe20000000800 */
[----:B-1----:R-:W-:Y:S01]  /*14360*/  IMAD.SHL.U32 R133, R197, 0x20, RZ ;  /* 0x00000020c5857824 */ /* 0x002fe200078e00ff */
[----:B------:R-:W-:Y:S01]  /*14370*/  ISETP.NE.AND P0, PT, R0, 0x1, PT ;  /* 0x000000010000780c */ /* 0x000fe20003f05270 */
[----:B------:R-:W-:Y:S11]  /*14380*/  ULOP3.LUT UR4, URZ, UR4, URZ, 0x33, !UPT ;  /* 0x000000043f047292 */ /* 0x000ff6000f8e333f */
[----:B------:R-:W-:Y:S01]  /*14390*/  @!UPT UIADD3 URZ, URZ, URZ, URZ ;  /* 0x0000003f3f3ff290 */ /* 0x000fe2000fffe03f */
[----:B------:R-:W-:Y:S05]  /*143a0*/  @P0 IMAD.HI.U32 R0, R132, c[0x0][0x2c8], RZ ;  /* 0x0000b20084000a27 */ /* 0x000fea00078e00ff */
[----:B------:R-:W-:Y:S02]  /*143b0*/  @P0 SHF.R.U32.HI R132, RZ, c[0x0][0x2cc], R0 ;  /* 0x0000b300ff840a19 */ /* 0x000fe40000011600 */
[----:B------:R-:W-:Y:S04]  /*143c0*/  IADD3 R0, -R216, 0x1, -R133 ;  /* 0x00000001d8007810 */ /* 0x000fe80007ffe985 */
[----:B------:R-:W-:Y:S04]  /*143d0*/  IADD3 R0, -R211, R0, R210 ;  /* 0x00000000d3007210 */ /* 0x000fe80007ffe1d2 */
[C---:B--2---:R-:W-:Y:S02]  /*143e0*/  IADD3 R160, R0.reuse, UR4, RZ ;  /* 0x0000000400a07c10 */ /* 0x044fe4000fffe0ff */
[----:B------:R-:W-:Y:S01]  /*143f0*/  IADD3 R161, R0, c[0x0][0x328], RZ ;  /* 0x0000ca0000a17a10 */ /* 0x000fe20007ffe0ff */
[----:B------:R-:W-:-:S05]  /*14400*/  BRA.DIV ~URZ, `(.L_x_4119) ;  /* 0x0000d0f27f007947 */ /* 0x000fca000b800000 */
[----:B------:R1:W2:Y:S02]  /*14410*/  SHFL.IDX PT, R3, R132, RZ, 0x1c1f ;  /* 0x001c1fff84037589 */ /* 0x0002a400000e0000 */
.L_x_4250:
        /* <DEDUP_REMOVED lines=19> */
.L_x_4122:
[----:B------:R-:W-:Y:S04]  /*14550*/  MOV R162, c[0x0][0x32c] ;  /* 0x0000cb0000a27a02 */ /* 0x000fe80000000f00 */
[----:B------:R-:W-:Y:S11]  /*14560*/  ISETP.NE.AND P0, PT, R162, 0x1, PT ;  /* 0x00000001a200780c */ /* 0x000ff60003f05270 */
[----:B------:R-:W-:Y:S02]  /*14570*/  @!UPT UIADD3 URZ, URZ, URZ, URZ ;  /* 0x0000003f3f3ff290 */ /* 0x000fe4000fffe03f */
[----:B------:R-:W-:Y:S05]  /*14580*/  @P0 IMAD.HI.U32 R162, R3, c[0x0][0x330], RZ ;  /* 0x0000cc0003a20a27 */ /* 0x000fea00078e00ff */
[----:B------:R-:W-:Y:S02]  /*14590*/  @P0 SHF.R.U32.HI R3, RZ, c[0x0][0x334], R162 ;  /* 0x0000cd00ff030a19 */ /* 0x000fe400000116a2 */
.L_x_4123:
[----:B------:R-:W-:Y:S05]  /*145a0*/  BSYNC B0 ;  /* 0x0000000000007941 */ /* 0x000fea0003800000 */
.L_x_4121:
[----:B------:R-:W-:Y:S04]  /*145b0*/  IMAD R3, R3, c[0x0][0x32c], -R133 ;  /* 0x0000cb0003037a24 */ /* 0x000fe800078e0a85 */
[----:B------:R-:W-:Y:S05]  /*145c0*/  IMAD.IADD R3, R3, 0x1, -R216 ;  /* 0x0000000103037824 */ /* 0x000fea00078e0ad8 */
[----:B------:R-:W-:Y:S02]  /*145d0*/  IMNMX R0, R0, R3, !PT ;  /* 0x0000000300007217 */ /* 0x000fe40007800200 */
[----:B------:R-:W-:Y:S04]  /*145e0*/  IADD3 R3, R3, c[0x0][0x32c], RZ ;  /* 0x0000cb0003037a10 */ /* 0x000fe80007ffe0ff */
[----:B------:R-:W-:Y:S02]  /*145f0*/  IMNMX R2, R2, R3, PT ;  /* 0x0000000302027217 */ /* 0x000fe40003800200 */
.L_x_4120:
        /* <DEDUP_REMOVED lines=27> */
.L_x_4251:
        /* <DEDUP_REMOVED lines=19> */
.L_x_4127:
[----:B------:R-:W-:Y:S04]  /*148e0*/  MOV R4, c[0x0][0x32c] ;  /* 0x0000cb0000047a02 */ /* 0x000fe80000000f00 */
[----:B------:R-:W-:Y:S11]  /*148f0*/  ISETP.NE.AND P0, PT, R4, 0x1, PT ;  /* 0x000000010400780c */ /* 0x000ff60003f05270 */
[----:B------:R-:W-:Y:S02]  /*14900*/  @!UPT UIADD3 URZ, URZ, URZ, URZ ;  /* 0x0000003f3f3ff290 */ /* 0x000fe4000fffe03f */
[----:B------:R-:W-:Y:S05]  /*14910*/  @P0 IMAD.HI.U32 R4, R3, c[0x0][0x330], RZ ;  /* 0x0000cc0003040a27 */ /* 0x000fea00078e00ff */
[----:B------:R-:W-:Y:S02]  /*14920*/  @P0 SHF.R.U32.HI R3, RZ, c[0x0][0x334], R4 ;  /* 0x0000cd00ff030a19 */ /* 0x000fe40000011604 */
.L_x_4128:
[----:B------:R-:W-:Y:S05]  /*14930*/  BSYNC B0 ;  /* 0x0000000000007941 */ /* 0x000fea0003800000 */
.L_x_4126:
[----:B------:R-:W-:Y:S04]  /*14940*/  IMAD R133, R3, c[0x0][0x32c], -R133 ;  /* 0x0000cb0003857a24 */ /* 0x000fe800078e0a85 */
[----:B------:R-:W-:Y:S05]  /*14950*/  IMAD.IADD R3, R133, 0x1, -R216 ;  /* 0x0000000185037824 */ /* 0x000fea00078e0ad8 */
[----:B------:R-:W-:Y:S02]  /*14960*/  IMNMX R0, R0, R3, !PT ;  /* 0x0000000300007217 */ /* 0x000fe40007800200 */
[----:B------:R-:W-:Y:S04]  /*14970*/  IADD3 R3, R3, c[0x0][0x32c], RZ ;  /* 0x0000cb0003037a10 */ /* 0x000fe80007ffe0ff */
[----:B------:R-:W-:Y:S02]  /*14980*/  IMNMX R2, R2, R3, PT ;  /* 0x0000000302027217 */ /* 0x000fe40003800200 */
.L_x_4125:
        /* <DEDUP_REMOVED lines=42> */
.L_x_4252:
[----:B-12---:R-:W-:Y:S01]  /*14c30*/  FMNMX.FTZ R132, R132, R0, !PT ;  /* 0x0000000084847209 */ /* 0x006fe20007810000 */
[----:B------:R-:W-:-:S05]  /*14c40*/  BRA.DIV ~URZ, `(.L_x_4130) ;  /* 0x0000c9d27f007947 */ /* 0x000fca000b800000 */
[----:B------:R-:W1:Y:S02]  /*14c50*/  SHFL.BFLY PT, R0, R132, 0x1, 0x1f ;  /* 0x0c201f0084007f89 */ /* 0x000e6400000e0000 */
[----:B-1----:R-:W-:Y:S02]  /*14c60*/  FMNMX.FTZ R133, R132, R0, !PT ;  /* 0x0000000084857209 */ /* 0x002fe40007810000 */
[----:B------:R-:W1:Y:S02]  /*14c70*/  SHFL.BFLY PT, R0, R4, 0x2, 0x1f ;  /* 0x0c401f0004007f89 */ /* 0x000e6400000e0000 */
[----:B-1----:R-:W-:Y:S05]  /*14c80*/  FMNMX.FTZ R132, R4, R0, !PT ;  /* 0x0000000004847209 */ /* 0x002fea0007810000 */
[----:B------:R1:W2:Y:S02]  /*14c90*/  SHFL.BFLY PT, R0, R132, 0x1, 0x1f ;  /* 0x0c201f0084007f89 */ /* 0x0002a400000e0000 */
.L_x_4253:
[C---:B------:R-:W-:Y:S01]  /*14ca0*/  FSETP.NEU.FTZ.AND P0, PT, R133.reuse, -INF , PT ;  /* 0xff8000008500780b */ /* 0x040fe20003f1d000 */
[C---:B------:R-:W-:Y:S01]  /*14cb0*/  FMUL.FTZ R2, R133.reuse, c[0x0][0x2d0] ;  /* 0x0000b40085027a20 */ /* 0x040fe20000410000 */
[----:B--2---:R-:W-:Y:S01]  /*14cc0*/  FMNMX.FTZ R3, R0, R132, !PT ;  /* 0x0000008400037209 */ /* 0x004fe20007810000 */
[----:B------:R-:W-:Y:S01]  /*14cd0*/  WARPSYNC 0xffffffff ;  /* 0xffffffff00007948 */ /* 0x000fe20003800000 */
[----:B------:R-:W-:Y:S02]  /*14ce0*/  FSEL R0, R133, RZ, P0 ;  /* 0x000000ff85007208 */ /* 0x000fe40000000000 */
[----:B------:R-:W-:Y:S02]  /*14cf0*/  FSEL R2, R2, RZ, P0 ;  /* 0x000000ff02027208 */ /* 0x000fe40000000000 */
[----:B------:R-:W-:Y:S01]  /*14d00*/  FSETP.NEU.FTZ.AND P0, PT, R3, -INF , PT ;  /* 0xff8000000300780b */ /* 0x000fe20003f1d000 */
[----:B------:R-:W-:Y:S01]  /*14d10*/  FADD.FTZ R0, -R0, R136 ;  /* 0x0000008800007221 */ /* 0x000fe20000010100 */
[----:B------:R-:W-:Y:S01]  /*14d20*/  IADD3 R196, R197, -0x1, RZ ;  /* 0xffffffffc5c47810 */ /* 0x000fe20007ffe0ff */
        /* <DEDUP_REMOVED lines=10> */
[----:B------:R-:W-:Y:S09]  /*14dd0*/  FFMA.FTZ R169, R13, c[0x0][0x2d0], -R2 ;  /* 0x0000b4000da97a23 */ /* 0x000ff20000010802 */
[----:B------:R-:W-:Y:S10]  /*14de0*/  MUFU.EX2 R4, R14 ;  /* 0x0000000e00047308 */ /* 0x000ff40000000800 */
[----:B------:R-:W-:Y:S10]  /*14df0*/  MUFU.EX2 R17, R17 ;  /* 0x0000001100117308 */ /* 0x000ff40000000800 */
[----:B------:R-:W2:Y:S02]  /*14e00*/  MUFU.EX2 R15, R15 ;  /* 0x0000000f000f7308 */ /* 0x000ea40000000800 */
[----:B--2---:R-:W-:Y:S01]  /*14e10*/  F2FP.BF16.PACK_AB R162, R15, R17 ;  /* 0x000000110fa2723e */ /* 0x004fe200000010ff */
        /* <DEDUP_REMOVED lines=14> */
[--C-:B-1----:R-:W-:Y:S02]  /*14f00*/  FFMA.FTZ R132, R10, c[0x0][0x2d0], -R4.reuse ;  /* 0x0000b4000a847a23 */ /* 0x102fe40000010804 */
[----:B------:R-:W1:Y:S01]  /*14f10*/  MUFU.EX2 R2, R2 ;  /* 0x0000000200027308 */ /* 0x000e620000000800 */
[--C-:B------:R-:W-:Y:S02]  /*14f20*/  FFMA.FTZ R136, R11, c[0x0][0x2d0], -R4.reuse ;  /* 0x0000b4000b887a23 */ /* 0x100fe40000010804 */
[--C-:B------:R-:W-:Y:S02]  /*14f30*/  FFMA.FTZ R166, R9, c[0x0][0x2d0], -R4.reuse ;  /* 0x0000b40009a67a23 */ /* 0x100fe40000010804 */
[--C-:B------:R-:W-:Y:S02]  /*14f40*/  FFMA.FTZ R14, R12, c[0x0][0x2d0], -R4.reuse ;  /* 0x0000b4000c0e7a23 */ /* 0x100fe40000010804 */
[--C-:B------:R-:W-:Y:S02]  /*14f50*/  FFMA.FTZ R165, R7, c[0x0][0x2d0], -R4.reuse ;  /* 0x0000b40007a57a23 */ /* 0x100fe40000010804 */
[--C-:B------:R-:W-:Y:S01]  /*14f60*/  FFMA.FTZ R167, R6, c[0x0][0x2d0], -R4.reuse ;  /* 0x0000b40006a77a23 */ /* 0x100fe20000010804 */
[----:B------:R2:W-:Y:S01]  /*14f70*/  MUFU.EX2 R137, R8 ;  /* 0x0000000800897308 */ /* 0x0005e20000000800 */
[----:B------:R-:W-:Y:S02]  /*14f80*/  FFMA.FTZ R168, R5, c[0x0][0x2d0], -R4 ;  /* 0x0000b40005a87a23 */ /* 0x000fe40000010804 */
[----:B------:R-:W-:Y:S02]  /*14f90*/  FADD.FTZ R4, R17, R13 ;  /* 0x0000000d11047221 */ /* 0x000fe40000010000 */
[C---:B------:R-:W-:Y:S02]  /*14fa0*/  FMUL.FTZ R17, R0.reuse, R141 ;  /* 0x0000008d00117220 */ /* 0x040fe40000410000 */
[C---:B------:R-:W-:Y:S02]  /*14fb0*/  FMUL.FTZ R13, R0.reuse, R145 ;  /* 0x00000091000d7220 */ /* 0x040fe40000410000 */
[----:B------:R-:W-:Y:S01]  /*14fc0*/  FADD.FTZ R164, R15, R4 ;  /* 0x000000040fa47221 */ /* 0x000fe20000010000 */
[----:B------:R-:W-:Y:S01]  /*14fd0*/  MUFU.EX2 R145, R132 ;  /* 0x0000008400917308 */ /* 0x000fe20000000800 */
[C---:B------:R-:W-:Y:S02]  /*14fe0*/  FMUL.FTZ R4, R0.reuse, R152 ;  /* 0x0000009800047220 */ /* 0x040fe40000410000 */
[----:B------:R-:W-:Y:S02]  /*14ff0*/  FMUL.FTZ R5, R0, R153 ;  /* 0x0000009900057220 */ /* 0x000fe40000410000 */
[C---:B-1----:R-:W-:Y:S02]  /*15000*/  FMUL.FTZ R18, R2.reuse, R142 ;  /* 0x0000008e02127220 */ /* 0x042fe40000410000 */
[C---:B------:R-:W-:Y:S02]  /*15010*/  FMUL.FTZ R19, R2.reuse, R143 ;  /* 0x0000008f02137220 */ /* 0x040fe40000410000 */
[----:B------:R-:W1:Y:S01]  /*15020*/  LDSM.16.MT88.4 R140, [R179] ;  /* 0x00000000b38c783b */ /* 0x000e620000004200 */
[----:B------:R-:W3:Y:S01]  /*15030*/  MUFU.EX2 R152, R14 ;  /* 0x0000000e00987308 */ /* 0x000ee20000000800 */
[C---:B------:R-:W-:Y:S02]  /*15040*/  FMUL.FTZ R6, R2.reuse, R154 ;  /* 0x0000009a02067220 */ /* 0x040fe40000410000 */
[----:B------:R-:W-:Y:S02]  /*15050*/  FMUL.FTZ R7, R2, R155 ;  /* 0x0000009b02077220 */ /* 0x000fe40000410000 */
[C---:B--2---:R-:W-:Y:S02]  /*15060*/  FMUL.FTZ R8, R0.reuse, R148 ;  /* 0x0000009400087220 */ /* 0x044fe40000410000 */
[----:B------:R-:W-:Y:S02]  /*15070*/  FMUL.FTZ R9, R0, R149 ;  /* 0x0000009500097220 */ /* 0x000fe40000410000 */
[C---:B------:R-:W-:Y:S01]  /*15080*/  FMUL.FTZ R10, R2.reuse, R150 ;  /* 0x00000096020a7220 */ /* 0x040fe20000410000 */
[----:B------:R-:W2:Y:S01]  /*15090*/  MUFU.EX2 R173, R136 ;  /* 0x0000008800ad7308 */ /* 0x000ea20000000800 */
[----:B------:R-:W-:Y:S02]  /*150a0*/  FMUL.FTZ R11, R2, R151 ;  /* 0x00000097020b7220 */ /* 0x000fe40000410000 */
[----:B------:R-:W-:Y:S01]  /*150b0*/  FMUL.FTZ R12, R0, R144 ;  /* 0x00000090000c7220 */ /* 0x000fe20000410000 */
[----:B------:R-:W-:Y:S01]  /*150c0*/  LDSM.16.MT88.4 R148, [R179+0x800] ;  /* 0x00080000b394783b */ /* 0x000fe20000004200 */
[C---:B------:R-:W-:Y:S02]  /*150d0*/  FMUL.FTZ R15, R2.reuse, R147 ;  /* 0x00000093020f7220 */ /* 0x040fe40000410000 */
[C---:B------:R-:W-:Y:S02]  /*150e0*/  FMUL.FTZ R22, R2.reuse, R22 ;  /* 0x0000001602167220 */ /* 0x040fe40000410000 */
[----:B------:R-:W-:Y:S01]  /*150f0*/  FMUL.FTZ R23, R2, R23 ;  /* 0x0000001702177220 */ /* 0x000fe20000410000 */
[----:B------:R-:W4:Y:S01]  /*15100*/  MUFU.EX2 R132, R172 ;  /* 0x000000ac00847308 */ /* 0x000f220000000800 */
[C---:B------:R-:W-:Y:S02]  /*15110*/  FMUL.FTZ R24, R0.reuse, R24 ;  /* 0x0000001800187220 */ /* 0x040fe40000410000 */
[----:B------:R-:W-:Y:S01]  /*15120*/  FMUL.FTZ R25, R0, R25 ;  /* 0x0000001900197220 */ /* 0x000fe20000410000 */
[----:B---3--:R-:W-:Y:S01]  /*15130*/  F2FP.BF16.PACK_AB R161, R152, R137 ;  /* 0x0000008998a1723e */ /* 0x008fe200000010ff */
[C---:B------:R-:W-:Y:S02]  /*15140*/  FMUL.FTZ R14, R2.reuse, R146 ;  /* 0x00000092020e7220 */ /* 0x040fe40000410000 */
        /* <DEDUP_REMOVED lines=124> */
[----:B------:R-:W-:Y:S02]  /*15910*/  FFMA.FTZ R144, R2, R204, R137 ;  /* 0x000000cc02907223 */ /* 0x000fe40000010089 */
[----:B------:R-:W2:Y:S01]  /*15920*/  MUFU.EX2 R2, R171 ;  /* 0x000000ab00027308 */ /* 0x000ea20000000800 */
[----:B----4-:R-:W-:Y:S01]  /*15930*/  FADD.FTZ R0, R132, R164 ;  /* 0x000000a484007221 */ /* 0x010fe20000010000 */
[C---:B-1----:R-:W-:Y:S08]  /*15940*/  HMMA.16816.F32.BF16 R44, R160.reuse, R140, R44 ;  /* 0x0000008ca02c723c */ /* 0x042ff0000004182c */
[----:B------:R-:W1:Y:S01]  /*15950*/  MUFU.EX2 R137, R170 ;  /* 0x000000aa00897308 */ /* 0x000e620000000800 */
[C---:B------:R-:W-:Y:S01]  /*15960*/  HMMA.16816.F32.BF16 R48, R160.reuse, R142, R48 ;  /* 0x0000008ea030723c */ /* 0x040fe20000041830 */
[----:B------:R-:W3:Y:S08]  /*15970*/  LDSM.16.MT88.4 R140, [R182+0x1000] ;  /* 0x00100000b68c783b */ /* 0x000ef00000004200 */
[----:B------:R4:W5:Y:S03]  /*15980*/  MUFU.EX2 R170, R166 ;  /* 0x000000a600aa7308 */ /* 0x0009660000000800 */
[C---:B--2---:R-:W-:Y:S01]  /*15990*/  F2FP.BF16.PACK_AB R164, R2.reuse, R132 ;  /* 0x0000008402a4723e */ /* 0x044fe200000010ff */
[----:B------:R-:W-:Y:S02]  /*159a0*/  FADD.FTZ R0, R2, R0 ;  /* 0x0000000002007221 */ /* 0x000fe40000010000 */
[----:B------:R-:W-:Y:S04]  /*159b0*/  FADD.FTZ R2, R152, R144 ;  /* 0x0000009098027221 */ /* 0x000fe80000010000 */
[----:B------:R-:W-:Y:S01]  /*159c0*/  MUFU.EX2 R132, R168 ;  /* 0x000000a800847308 */ /* 0x000fe20000000800 */
[----:B-1----:R-:W-:Y:S04]  /*159d0*/  FADD.FTZ R0, R137, R0 ;  /* 0x0000000089007221 */ /* 0x002fe80000010000 */
[C---:B------:R-:W-:Y:S02]  /*159e0*/  FADD.FTZ R205, R136.reuse, R0 ;  /* 0x0000000088cd7221 */ /* 0x040fe40000010000 */
[----:B------:R-:W-:Y:S01]  /*159f0*/  FADD.FTZ R0, R145, R2 ;  /* 0x0000000291007221 */ /* 0x000fe20000010000 */
[----:B----4-:R-:W-:Y:S03]  /*15a00*/  F2FP.BF16.PACK_AB R166, R136, R137 ;  /* 0x0000008988a6723e */ /* 0x010fe600000010ff */
[----:B------:R-:W-:Y:S01]  /*15a10*/  FADD.FTZ R0, R173, R0 ;  /* 0x00000000ad007221 */ /* 0x000fe20000010000 */
[C---:B-----5:R-:W-:Y:S02]  /*15a20*/  F2FP.BF16.PACK_AB R165, R169.reuse, R170 ;  /* 0x000000aaa9a5723e */ /* 0x060fe400000010ff */
[----:B------:R-:W-:Y:S01]  /*15a30*/  MOV R136, R133 ;  /* 0x0000008500887202 */ /* 0x000fe20000000f00 */
[----:B------:R-:W-:Y:S01]  /*15a40*/  FADD.FTZ R0, R170, R0 ;  /* 0x00000000aa007221 */ /* 0x000fe20000010000 */
[-C--:B------:R-:W-:Y:S03]  /*15a50*/  MOV R137, R3.reuse ;  /* 0x0000000300897202 */ /* 0x080fe60000000f00 */
        /* <DEDUP_REMOVED lines=33> */
[----:B------:R-:W-:Y:S04]  /*15c70*/  FADD.FTZ R0, R160, R0 ;  /* 0x00000000a0007221 */ /* 0x000fe80000010000 */
[----:B------:R-:W-:Y:S02]  /*15c80*/  FADD.FTZ R204, R132, R0 ;  /* 0x0000000084cc7221 */ /* 0x000fe40000010000 */
        /* <DEDUP_REMOVED lines=48> */
.L_x_4110:
        /* <DEDUP_REMOVED lines=21> */
.L_x_4134:
[----:B------:R-:W-:-:S04]  /*160e0*/  MOV R3, 0x1 ;  /* 0x0000000100037802 */ /* 0x000fc80000000f00 */
[----:B------:R-:W-:-:S13]  /*160f0*/  ISETP.NE.AND P0, PT, R3, c[0x0][0x32c], PT ;  /* 0x0000cb0003007a0c */ /* 0x000fda0003f05270 */
[----:B------:R-:W-:-:S05]  /*16100*/  @P0 IMAD.HI.U32 R3, R0, c[0x0][0x330], RZ ;  /* 0x0000cc0000030a27 */ /* 0x000fca00078e00ff */
[----:B------:R-:W-:Y:S02]  /*16110*/  @P0 SHF.R.U32.HI R0, RZ, c[0x0][0x334], R3 ;  /* 0x0000cd00ff000a19 */ /* 0x000fe40000011603 */
.L_x_4135:
[----:B------:R-:W-:Y:S05]  /*16120*/  BSYNC B0 ;  /* 0x0000000000007941 */ /* 0x000fea0003800000 */
.L_x_4133:
[----:B------:R-:W-:-:S05]  /*16130*/  IMAD R0, R0, c[0x0][0x32c], RZ ;  /* 0x0000cb0000007a24 */ /* 0x000fca00078e02ff */
[----:B------:R-:W-:-:S04]  /*16140*/  IMNMX R2, R2, R0, !PT ;  /* 0x0000000002027217 */ /* 0x000fc80007800200 */
.L_x_4132:
        /* <DEDUP_REMOVED lines=9> */
.L_x_4147:
        /* <DEDUP_REMOVED lines=27> */
.L_x_4254:
[----:B------:R-:W-:-:S05]  /*16390*/  BRA.DIV ~URZ, `(.L_x_4140) ;  /* 0x0000b3b27f007947 */ /* 0x000fca000b800000 */
[----:B----4-:R4:W3:Y:S02]  /*163a0*/  SHFL.IDX PT, R0, R5, RZ, 0x181f ;  /* 0x00181fff05007589 */ /* 0x0108e400000e0000 */
.L_x_4255:
        /* <DEDUP_REMOVED lines=20> */
.L_x_4138:
[----:B------:R-:W-:Y:S05]  /*164f0*/  BSYNC B0 ;  /* 0x0000000000007941 */ /* 0x000fea0003800000 */
.L_x_4137:
        /* <DEDUP_REMOVED lines=144> */
.L_x_4256:
[----:B------:R-:W-:-:S05]  /*16e00*/  BRA.DIV ~URZ, `(.L_x_4144) ;  /* 0x0000aa027f007947 */ /* 0x000fca000b800000 */
[----:B-1----:R1:W3:Y:S02]  /*16e10*/  SHFL.IDX PT, R0, R133, RZ, 0x181f ;  /* 0x00181fff85007589 */ /* 0x0022e400000e0000 */
.L_x_4257:
        /* <DEDUP_REMOVED lines=20> */
.L_x_4142:
[----:B------:R-:W-:Y:S05]  /*16f60*/  BSYNC B0 ;  /* 0x0000000000007941 */ /* 0x000fea0003800000 */
.L_x_4141:
        /* <DEDUP_REMOVED lines=18> */
[----:B------:R2:W3:Y:S02]  /*17090*/  SHFL.BFLY PT, R0, R132, 0x2, 0x1f ;  /* 0x0c401f0084007f89 */ /* 0x0004e400000e0000 */
.L_x_4258:
[----:B--23--:R-:W-:Y:S01]  /*170a0*/  FMNMX.FTZ R132, R132, R0, !PT ;  /* 0x0000000084847209 */ /* 0x00cfe20007810000 */
[----:B------:R-:W-:-:S05]  /*170b0*/  BRA.DIV ~URZ, `(.L_x_4146) ;  /* 0x0000a7f27f007947 */ /* 0x000fca000b800000 */
[----:B------:R-:W2:Y:S02]  /*170c0*/  SHFL.BFLY PT, R0, R132, 0x1, 0x1f ;  /* 0x0c201f0084007f89 */ /* 0x000ea400000e0000 */
[----:B-12---:R-:W-:Y:S02]  /*170d0*/  FMNMX.FTZ R133, R132, R0, !PT ;  /* 0x0000000084857209 */ /* 0x006fe40007810000 */
[----:B------:R-:W1:Y:S02]  /*170e0*/  SHFL.BFLY PT, R0, R160, 0x2, 0x1f ;  /* 0x0c401f00a0007f89 */ /* 0x000e6400000e0000 */
[----:B-1----:R-:W-:Y:S05]  /*170f0*/  FMNMX.FTZ R132, R160, R0, !PT ;  /* 0x00000000a0847209 */ /* 0x002fea0007810000 */
[----:B------:R1:W2:Y:S02]  /*17100*/  SHFL.BFLY PT, R0, R132, 0x1, 0x1f ;  /* 0x0c201f0084007f89 */ /* 0x0002a400000e0000 */
.L_x_4259:
        /* <DEDUP_REMOVED lines=245> */
[----:B------:R-:W-:Y:S01]  /*18060*/  MOV R137, R3 ;  /* 0x0000000300897202 */ /* 0x000fe20000000f00 */
        /* <DEDUP_REMOVED lines=50> */
.L_x_4136:
[----:B------:R-:W-:-:S13]  /*18390*/  ISETP.GE.AND P0, PT, R196, R209, PT ;  /* 0x000000d1c400720c */ /* 0x000fda0003f06270 */
[----:B------:R-:W-:Y:S05]  /*183a0*/  @!P0 BRA `(.L_x_4148) ;  /* 0x0000294000008947 */ /* 0x000fea0003800000 */
[----:B------:R-:W-:Y:S02]  /*183b0*/  MOV R137, R4 ;  /* 0x0000000400897202 */ /* 0x000fe40000000f00 */
[----:B------:R-:W-:Y:S02]  /*183c0*/  MOV R136, R133 ;  /* 0x0000008500887202 */ /* 0x000fe40000000f00 */
.L_x_4166:
        /* <DEDUP_REMOVED lines=24> */
.L_x_4260:
[C---:B--23--:R-:W-:Y:S01]  /*18550*/  HMMA.16816.F32.BF16 R4, R16.reuse, R8, RZ ;  /* 0x000000081004723c */ /* 0x04cfe200000418ff */
[----:B------:R-:W2:Y:S01]  /*18560*/  SHFL.IDX PT, R2, R132, RZ, 0x181f ;  /* 0x00181fff84027589 */ /* 0x000ea200000e0000 */
[----:B------:R-:W-:Y:S01]  /*18570*/  BSSY B0, `(.L_x_4150) ;  /* 0x00000b1000007945 */ /* 0x000fe20003800000 */
[----:B------:R-:W-:Y:S02]  /*18580*/  ISETP.GE.AND P4, PT, R134, c[0x0][0x1d4], PT ;  /* 0x0000750086007a0c */ /* 0x000fe40003f86270 */
[C---:B------:R-:W-:Y:S02]  /*18590*/  ISETP.GE.AND P3, PT, R201.reuse, c[0x0][0x1d4], PT ;  /* 0x00007500c9007a0c */ /* 0x040fe40003f66270 */
[----:B------:R-:W-:Y:S01]  /*185a0*/  ISETP.GE.AND P2, PT, R200, c[0x0][0x1d4], PT ;  /* 0x00007500c8007a0c */ /* 0x000fe20003f46270 */
[C---:B------:R-:W-:Y:S08]  /*185b0*/  HMMA.16816.F32.BF16 R8, R16.reuse, R10, RZ ;  /* 0x0000000a1008723c */ /* 0x040ff000000418ff */
[C---:B----4-:R-:W-:Y:S08]  /*185c0*/  HMMA.16816.F32.BF16 R12, R16.reuse, R160, RZ ;  /* 0x000000a0100c723c */ /* 0x050ff000000418ff */
[----:B------:R-:W-:Y:S01]  /*185d0*/  HMMA.16816.F32.BF16 R16, R16, R162, RZ ;  /* 0x000000a21010723c */ /* 0x000fe200000418ff */
[CC--:B--2---:R-:W-:Y:S03]  /*185e0*/  LEA R132, P0, R134.reuse, R2.reuse, 0x1 ;  /* 0x0000000286847211 */ /* 0x0c4fe600078008ff */
[C---:B------:R-:W-:Y:S02]  /*185f0*/  LEA R160, P1, R201.reuse, R2, 0x1 ;  /* 0x00000002c9a07211 */ /* 0x040fe400078208ff */
[-C--:B------:R-:W-:Y:S02]  /*18600*/  LEA.HI.X R133, R134, R0.reuse, R135, 0x1, P0 ;  /* 0x0000000086857211 */ /* 0x080fe400000f0c87 */
[C---:B-1----:R-:W-:Y:S03]  /*18610*/  HMMA.16816.F32.BF16 R4, R164.reuse, R168, R4 ;  /* 0x000000a8a404723c */ /* 0x042fe60000041804 */
[----:B------:R-:W-:Y:S01]  /*18620*/  @!PT LDS RZ, [RZ] ;  /* 0x00000000fffff984 */ /* 0x000fe20000000800 */
[----:B------:R-:W-:Y:S01]  /*18630*/  @!PT LDS RZ, [RZ] ;  /* 0x00000000fffff984 */ /* 0x000fe20000000800 */
[----:B------:R1:W-:Y:S02]  /*18640*/  LDGSTS.E.BYPASS.LTC128B.128 [R220+0x8080], [R132.64], !P4 ;  /* 0x0808000084dc7fae */ /* 0x0003e4000e101d48 */
        /* <DEDUP_REMOVED lines=11> */
[----:B------:R2:W-:Y:S04]  /*18700*/  LDGSTS.E.BYPASS.LTC128B.128 [R220+0xa080], [R160.64], !P3 ;  /* 0x0a080000a0dc7fae */ /* 0x0005e8000d901d48 */
[----:B------:R1:W-:Y:S04]  /*18710*/  LDGSTS.E.BYPASS.LTC128B.128 [R220+0xb080], [R2.64], !P2 ;  /* 0x0b08000002dc7fae */ /* 0x0003e8000d101d48 */
[----:B------:R-:W-:Y:S04]  /*18720*/  LDSM.16.M88.4 R168, [R177] ;  /* 0x00000000b1a8783b */ /* 0x000fe80000000200 */
[----:B------:R-:W-:Y:S04]  /*18730*/  LDSM.16.M88.4 R164, [R177+0x800] ;  /* 0x00080000b1a4783b */ /* 0x000fe80000000200 */
[----:B------:R-:W-:Y:S04]  /*18740*/  LDSM.16.M88.4 R172, [R176+-0x3000] ;  /* 0xffd00000b0ac783b */ /* 0x000fe80000000200 */
[----:B------:R-:W0:Y:S04]  /*18750*/  LDGDEPBAR ;  /* 0x00000000000079af */ /* 0x000e280000000000 */
[----:B--2---:R-:W2:Y:S02]  /*18760*/  LDSM.16.M88.4 R160, [R186] ;  /* 0x00000000baa0783b */ /* 0x004ea40000000200 */
[C---:B--2---:R-:W-:Y:S08]  /*18770*/  HMMA.16816.F32.BF16 R4, R160.reuse, R168, R4 ;  /* 0x000000a8a004723c */ /* 0x044ff00000041804 */
[C---:B------:R-:W-:Y:S01]  /*18780*/  HMMA.16816.F32.BF16 R8, R160.reuse, R170, R8 ;  /* 0x000000aaa008723c */ /* 0x040fe20000041808 */
[----:B------:R-:W2:Y:S07]  /*18790*/  LDSM.16.M88.4 R168, [R185] ;  /* 0x00000000b9a8783b */ /* 0x000eae0000000200 */
[C---:B------:R-:W-:Y:S08]  /*187a0*/  HMMA.16816.F32.BF16 R12, R160.reuse, R164, R12 ;  /* 0x000000a4a00c723c */ /* 0x040ff0000004180c */
[----:B------:R-:W-:Y:S01]  /*187b0*/  HMMA.16816.F32.BF16 R16, R160, R166, R16 ;  /* 0x000000a6a010723c */ /* 0x000fe20000041810 */
[----:B------:R-:W3:Y:S04]  /*187c0*/  LDSM.16.M88.4 R160, [R176+-0x2800] ;  /* 0xffd80000b0a0783b */ /* 0x000ee80000000200 */
[----:B------:R-:W-:Y:S03]  /*187d0*/  LDSM.16.M88.4 R164, [R183+0x4000] ;  /* 0x00400000b7a4783b */ /* 0x000fe60000000200 */
[C---:B--2---:R-:W-:Y:S08]  /*187e0*/  HMMA.16816.F32.BF16 R4, R168.reuse, R172, R4 ;  /* 0x000000aca804723c */ /* 0x044ff00000041804 */
[C---:B------:R-:W-:Y:S01]  /*187f0*/  HMMA.16816.F32.BF16 R8, R168.reuse, R174, R8 ;  /* 0x000000aea808723c */ /* 0x040fe20000041808 */
[----:B------:R-:W2:Y:S07]  /*18800*/  LDSM.16.M88.4 R172, [R178+0x1000] ;  /* 0x00100000b2ac783b */ /* 0x000eae0000000200 */
[C---:B---3--:R-:W-:Y:S08]  /*18810*/  HMMA.16816.F32.BF16 R12, R168.reuse, R160, R12 ;  /* 0x000000a0a80c723c */ /* 0x048ff0000004180c */
[----:B------:R-:W-:Y:S01]  /*18820*/  HMMA.16816.F32.BF16 R16, R168, R162, R16 ;  /* 0x000000a2a810723c */ /* 0x000fe20000041810 */
[----:B------:R-:W3:Y:S04]  /*18830*/  LDSM.16.M88.4 R160, [R178+0x1800] ;  /* 0x00180000b2a0783b */ /* 0x000ee80000000200 */
[----:B------:R-:W-:Y:S03]  /*18840*/  LDSM.16.M88.4 R168, [R184+0x4000] ;  /* 0x00400000b8a8783b */ /* 0x000fe60000000200 */
[C---:B--2---:R-:W-:Y:S08]  /*18850*/  HMMA.16816.F32.BF16 R4, R164.reuse, R172, R4 ;  /* 0x000000aca404723c */ /* 0x044ff00000041804 */
[C---:B------:R-:W-:Y:S01]  /*18860*/  HMMA.16816.F32.BF16 R8, R164.reuse, R174, R8 ;  /* 0x000000aea408723c */ /* 0x040fe20000041808 */
[----:B------:R-:W2:Y:S07]  /*18870*/  LDSM.16.M88.4 R172, [R190] ;  /* 0x00000000beac783b */ /* 0x000eae0000000200 */
[C---:B---3--:R-:W-:Y:S08]  /*18880*/  HMMA.16816.F32.BF16 R12, R164.reuse, R160, R12 ;  /* 0x000000a0a40c723c */ /* 0x048ff0000004180c */
[----:B------:R-:W-:Y:S01]  /*18890*/  HMMA.16816.F32.BF16 R16, R164, R162, R16 ;  /* 0x000000a2a410723c */ /* 0x000fe20000041810 */
[----:B------:R-:W3:Y:S04]  /*188a0*/  LDSM.16.M88.4 R160, [R189] ;  /* 0x00000000bda0783b */ /* 0x000ee80000000200 */
        /* <DEDUP_REMOVED lines=10> */
[----:B------:R-:W2:Y:S07]  /*18950*/  LDSM.16.M88.4 R172, [R176+-0x2000] ;  /* 0xffe00000b0ac783b */ /* 0x000eae0000000200 */
[C---:B---3--:R-:W-:Y:S08]  /*18960*/  HMMA.16816.F32.BF16 R12, R164.reuse, R160, R12 ;  /* 0x000000a0a40c723c */ /* 0x048ff0000004180c */
        /* <DEDUP_REMOVED lines=57> */
[----:B------:R-:W3:Y:S01]  /*18d00*/  LDSM.16.M88.4 R160, [R176+0x800] ;  /* 0x00080000b0a0783b */ /* 0x000ee20000000200 */
[----:B------:R-:W-:Y:S04]  /*18d10*/  DEPBAR.LE SB0, 0x0 ;  /* 0x000080000000791a */ /* 0x000fe80000000000 */
[----:B------:R-:W-:Y:S02]  /*18d20*/  BAR.SYNC.DEFER_BLOCKING 0x0 ;  /* 0x0000000000007b1d */ /* 0x000fe40000010000 */
[C---:B--2---:R-:W-:Y:S08]  /*18d30*/  HMMA.16816.F32.BF16 R4, R168.reuse, R172, R4 ;  /* 0x000000aca804723c */ /* 0x044ff00000041804 */
[C---:B------:R-:W-:Y:S08]  /*18d40*/  HMMA.16816.F32.BF16 R8, R168.reuse, R174, R8 ;  /* 0x000000aea808723c */ /* 0x040ff00000041808 */
[C---:B---3--:R-:W-:Y:S08]  /*18d50*/  HMMA.16816.F32.BF16 R12, R168.reuse, R160, R12 ;  /* 0x000000a0a80c723c */ /* 0x048ff0000004180c */
[----:B------:R-:W-:Y:S01]  /*18d60*/  HMMA.16816.F32.BF16 R16, R168, R162, R16 ;  /* 0x000000a2a810723c */ /* 0x000fe20000041810 */
[----:B------:R-:W-:Y:S07]  /*18d70*/  @!UPT UIADD3 URZ, URZ, URZ, URZ ;  /* 0x0000003f3f3ff290 */ /* 0x000fee000fffe03f */
[----:B------:R-:W-:-:S11]  /*18d80*/  @!P0 BRA `(.L_x_4151) ;  /* 0x000002f000008947 */ /* 0x000fd60003800000 */
[----:B-1----:R-:W-:Y:S02]  /*18d90*/  IMAD.MOV.U32 R197, RZ, RZ, c[0x0][0x2b8] ;  /* 0x0000ae00ffc57624 */ /* 0x002fe400078e00ff */
        /* <DEDUP_REMOVED lines=29> */
.L_x_4261:
[----:B------:R-:W-:-:S05]  /*18f70*/  BRA.DIV ~URZ, `(.L_x_4153) ;  /* 0x00008ab27f007947 */ /* 0x000fca000b800000 */
[----:B-1----:R1:W3:Y:S02]  /*18f80*/  SHFL.IDX PT, R0, R133, RZ, 0x181f ;  /* 0x00181fff85007589 */ /* 0x0022e400000e0000 */
.L_x_4262:
        /* <DEDUP_REMOVED lines=15> */
.L_x_4151:
[----:B-1----:R-:W-:Y:S05]  /*19080*/  BSYNC B0 ;  /* 0x0000000000007941 */ /* 0x002fea0003800000 */
.L_x_4150:
[----:B------:R-:W-:Y:S01]  /*19090*/  LOP3.LUT R162, RZ, c[0x0][0x324], RZ, 0x33, !PT ;  /* 0x0000c900ffa27a12 */ /* 0x000fe200078e33ff */
[----:B------:R-:W-:Y:S01]  /*190a0*/  IMAD.MOV.U32 R0, RZ, RZ, c[0x0][0x2c4] ;  /* 0x0000b100ff007624 */ /* 0x000fe200078e00ff */
        /* <DEDUP_REMOVED lines=8> */
[----:B---3--:R-:W-:Y:S04]  /*19130*/  IADD3 R160, -R211, R0, R210 ;  /* 0x00000000d3a07210 */ /* 0x008fe80007ffe1d2 */
[----:B------:R-:W-:Y:S01]  /*19140*/  IADD3 R161, R160, c[0x0][0x328], RZ ;  /* 0x0000ca00a0a17a10 */ /* 0x000fe20007ffe0ff */
[----:B------:R-:W-:-:S05]  /*19150*/  BRA.DIV ~URZ, `(.L_x_4154) ;  /* 0x000089327f007947 */ /* 0x000fca000b800000 */
[----:B------:R1:W2:Y:S02]  /*19160*/  SHFL.IDX PT, R3, R132, RZ, 0x1c1f ;  /* 0x001c1fff84037589 */ /* 0x0002a400000e0000 */
.L_x_4263:
[-C--:B--2---:R-:W-:Y:S01]  /*19170*/  IADD3 R2, R161, R3.reuse, RZ ;  /* 0x00000003a1027210 */ /* 0x084fe20007ffe0ff */
        /* <DEDUP_REMOVED lines=18> */
.L_x_4157:
[----:B------:R-:W-:Y:S04]  /*192a0*/  MOV R162, c[0x0][0x32c] ;  /* 0x0000cb0000a27a02 */ /* 0x000fe80000000f00 */
[----:B------:R-:W-:Y:S11]  /*192b0*/  ISETP.NE.AND P0, PT, R162, 0x1, PT ;  /* 0x00000001a200780c */ /* 0x000ff60003f05270 */
[----:B------:R-:W-:Y:S02]  /*192c0*/  @!UPT UIADD3 URZ, URZ, URZ, URZ ;  /* 0x0000003f3f3ff290 */ /* 0x000fe4000fffe03f */
[----:B------:R-:W-:Y:S05]  /*192d0*/  @P0 IMAD.HI.U32 R162, R3, c[0x0][0x330], RZ ;  /* 0x0000cc0003a20a27 */ /* 0x000fea00078e00ff */
[----:B------:R-:W-:Y:S02]  /*192e0*/  @P0 SHF.R.U32.HI R3, RZ, c[0x0][0x334], R162 ;  /* 0x0000cd00ff030a19 */ /* 0x000fe400000116a2 */
.L_x_4158:
[----:B------:R-:W-:Y:S05]  /*192f0*/  BSYNC B0 ;  /* 0x0000000000007941 */ /* 0x000fea0003800000 */
.L_x_4156:
[----:B------:R-:W-:Y:S04]  /*19300*/  IMAD R3, R3, c[0x0][0x32c], -R133 ;  /* 0x0000cb0003037a24 */ /* 0x000fe800078e0a85 */
[----:B------:R-:W-:Y:S05]  /*19310*/  IMAD.IADD R3, R3, 0x1, -R216 ;  /* 0x0000000103037824 */ /* 0x000fea00078e0ad8 */
[----:B------:R-:W-:Y:S02]  /*19320*/  IMNMX R0, R0, R3, !PT ;  /* 0x0000000300007217 */ /* 0x000fe40007800200 */
[----:B------:R-:W-:Y:S04]  /*19330*/  IADD3 R3, R3, c[0x0][0x32c], RZ ;  /* 0x0000cb0003037a10 */ /* 0x000fe80007ffe0ff */
[----:B------:R-:W-:Y:S02]  /*19340*/  IMNMX R2, R2, R3, PT ;  /* 0x0000000302027217 */ /* 0x000fe40003800200 */
.L_x_4155:
        /* <DEDUP_REMOVED lines=27> */
.L_x_4264:
        /* <DEDUP_REMOVED lines=19> */
.L_x_4162:
[----:B------:R-:W-:Y:S04]  /*19630*/  MOV R4, c[0x0][0x32c] ;  /* 0x0000cb0000047a02 */ /* 0x000fe80000000f00 */
[----:B------:R-:W-:Y:S11]  /*19640*/  ISETP.NE.AND P0, PT, R4, 0x1, PT ;  /* 0x000000010400780c */ /* 0x000ff60003f05270 */
[----:B------:R-:W-:Y:S02]  /*19650*/  @!UPT UIADD3 URZ, URZ, URZ, URZ ;  /* 0x0000003f3f3ff290 */ /* 0x000fe4000fffe03f */
[----:B------:R-:W-:Y:S05]  /*19660*/  @P0 IMAD.HI.U32 R4, R3, c[0x0][0x330], RZ ;  /* 0x0000cc0003040a27 */ /* 0x000fea00078e00ff */
[----:B------:R-:W-:Y:S02]  /*19670*/  @P0 SHF.R.U32.HI R3, RZ, c[0x0][0x334], R4 ;  /* 0x0000cd00ff030a19 */ /* 0x000fe40000011604 */
.L_x_4163:
[----:B------:R-:W-:Y:S05]  /*19680*/  BSYNC B0 ;  /* 0x0000000000007941 */ /* 0x000fea0003800000 */
.L_x_4161:
[----:B------:R-:W-:Y:S04]  /*19690*/  IMAD R133, R3, c[0x0][0x32c], -R133 ;  /* 0x0000cb0003857a24 */ /* 0x000fe800078e0a85 */
[----:B------:R-:W-:Y:S05]  /*196a0*/  IMAD.IADD R3, R133, 0x1, -R216 ;  /* 0x0000000185037824 */ /* 0x000fea00078e0ad8 */
[----:B------:R-:W-:Y:S02]  /*196b0*/  IMNMX R0, R0, R3, !PT ;  /* 0x0000000300007217 */ /* 0x000fe40007800200 */
[----:B------:R-:W-:Y:S04]  /*196c0*/  IADD3 R3, R3, c[0x0][0x32c], RZ ;  /* 0x0000cb0003037a10 */ /* 0x000fe80007ffe0ff */
[----:B------:R-:W-:Y:S02]  /*196d0*/  IMNMX R2, R2, R3, PT ;  /* 0x0000000302027217 */ /* 0x000fe40003800200 */
.L_x_4160:
        /* <DEDUP_REMOVED lines=42> */
.L_x_4265:
[----:B-12---:R-:W-:Y:S01]  /*19980*/  FMNMX.FTZ R132, R132, R0, !PT ;  /* 0x0000000084847209 */ /* 0x006fe20007810000 */
[----:B------:R-:W-:-:S05]  /*19990*/  BRA.DIV ~URZ, `(.L_x_4165) ;  /* 0x000082127f007947 */ /* 0x000fca000b800000 */
[----:B------:R-:W1:Y:S02]  /*199a0*/  SHFL.BFLY PT, R0, R132, 0x1, 0x1f ;  /* 0x0c201f0084007f89 */ /* 0x000e6400000e0000 */
[----:B-1----:R-:W-:Y:S02]  /*199b0*/  FMNMX.FTZ R133, R132, R0, !PT ;  /* 0x0000000084857209 */ /* 0x002fe40007810000 */
[----:B------:R-:W1:Y:S02]  /*199c0*/  SHFL.BFLY PT, R0, R4, 0x2, 0x1f ;  /* 0x0c401f0004007f89 */ /* 0x000e6400000e0000 */
[----:B-1----:R-:W-:Y:S05]  /*199d0*/  FMNMX.FTZ R4, R4, R0, !PT ;  /* 0x0000000004047209 */ /* 0x002fea0007810000 */
[----:B------:R1:W2:Y:S02]  /*199e0*/  SHFL.BFLY PT, R0, R4, 0x1, 0x1f ;  /* 0x0c201f0004007f89 */ /* 0x0002a400000e0000 */
.L_x_4266:
        /* <DEDUP_REMOVED lines=18> */
[----:B------:R-:W-:Y:S09]  /*19b10*/  FFMA.FTZ R169, R13, c[0x0][0x2d0], -R2 ;  /* 0x0000b4000da97a23 */ /* 0x000ff20000010802 */
[----:B------:R-:W2:Y:S10]  /*19b20*/  MUFU.EX2 R4, R15 ;  /* 0x0000000f00047308 */ /* 0x000eb40000000800 */
[----:B------:R-:W-:Y:S10]  /*19b30*/  MUFU.EX2 R18, R14 ;  /* 0x0000000e00127308 */ /* 0x000ff40000000800 */
[----:B------:R1:W3:Y:S02]  /*19b40*/  MUFU.EX2 R15, R17 ;  /* 0x00000011000f7308 */ /* 0x0002e40000000800 */
[----:B-1----:R-:W-:Y:S01]  /*19b50*/  FMUL.FTZ R17, R0, R141 ;  /* 0x0000008d00117220 */ /* 0x002fe20000410000 */
[----:B--2---:R-:W-:Y:S01]  /*19b60*/  F2FP.BF16.PACK_AB R160, R4, R16 ;  /* 0x0000001004a0723e */ /* 0x004fe200000010ff */
[C---:B------:R-:W-:Y:S01]  /*19b70*/  FFMA.FTZ R2, R0.reuse, R205, R16 ;  /* 0x000000cd00027223 */ /* 0x040fe20000010010 */
[----:B---3--:R-:W-:Y:S01]  /*19b80*/  F2FP.BF16.PACK_AB R162, R15, R18 ;  /* 0x000000120fa2723e */ /* 0x008fe200000010ff */
        /* <DEDUP_REMOVED lines=33> */
[----:B--2---:R-:W-:Y:S02]  /*19da0*/  FMUL.FTZ R8, R0, R148 ;  /* 0x0000009400087220 */ /* 0x004fe40000410000 */
[C---:B------:R-:W-:Y:S02]  /*19db0*/  FMUL.FTZ R10, R2.reuse, R150 ;  /* 0x00000096020a7220 */ /* 0x040fe40000410000 */
[----:B------:R-:W-:Y:S01]  /*19dc0*/  FMUL.FTZ R11, R2, R151 ;  /* 0x00000097020b7220 */ /* 0x000fe20000410000 */
[----:B------:R-:W2:Y:S01]  /*19dd0*/  MUFU.EX2 R173, R136 ;  /* 0x0000008800ad7308 */ /* 0x000ea20000000800 */
[----:B------:R-:W-:Y:S01]  /*19de0*/  FMUL.FTZ R12, R0, R144 ;  /* 0x00000090000c7220 */ /* 0x000fe20000410000 */
[----:B------:R-:W-:Y:S01]  /*19df0*/  LDSM.16.MT88.4 R148, [R179+0x800] ;  /* 0x00080000b394783b */ /* 0x000fe20000004200 */
[C---:B------:R-:W-:Y:S02]  /*19e00*/  FMUL.FTZ R15, R2.reuse, R147 ;  /* 0x00000093020f7220 */ /* 0x040fe40000410000 */
[C---:B------:R-:W-:Y:S02]  /*19e10*/  FMUL.FTZ R22, R2.reuse, R22 ;  /* 0x0000001602167220 */ /* 0x040fe40000410000 */
[----:B------:R-:W-:Y:S02]  /*19e20*/  FMUL.FTZ R23, R2, R23 ;  /* 0x0000001702177220 */ /* 0x000fe40000410000 */
[C---:B------:R-:W-:Y:S01]  /*19e30*/  FMUL.FTZ R24, R0.reuse, R24 ;  /* 0x0000001800187220 */ /* 0x040fe20000410000 */
[----:B------:R-:W4:Y:S01]  /*19e40*/  MUFU.EX2 R132, R172 ;  /* 0x000000ac00847308 */ /* 0x000f220000000800 */
[----:B------:R-:W-:Y:S02]  /*19e50*/  FMUL.FTZ R25, R0, R25 ;  /* 0x0000001900197220 */ /* 0x000fe40000410000 */
[----:B------:R-:W-:Y:S01]  /*19e60*/  FMUL.FTZ R26, R2, R26 ;  /* 0x0000001a021a7220 */ /* 0x000fe20000410000 */
[----:B---3--:R-:W-:Y:S01]  /*19e70*/  F2FP.BF16.PACK_AB R161, R152, R137 ;  /* 0x0000008998a1723e */ /* 0x008fe200000010ff */
[C---:B------:R-:W-:Y:S02]  /*19e80*/  FMUL.FTZ R14, R2.reuse, R146 ;  /* 0x00000092020e7220 */ /* 0x040fe40000410000 */
[----:B------:R-:W-:Y:S02]  /*19e90*/  FMUL.FTZ R27, R2, R27 ;  /* 0x0000001b021b7220 */ /* 0x000fe40000410000 */
[C---:B------:R-:W-:Y:S01]  /*19ea0*/  FMUL.FTZ R28, R0.reuse, R28 ;  /* 0x0000001c001c7220 */ /* 0x040fe20000410000 */
[----:B------:R-:W-:Y:S01]  /*19eb0*/  MUFU.EX2 R136, R169 ;  /* 0x000000a900887308 */ /* 0x000fe20000000800 */
[----:B------:R-:W-:Y:S02]  /*19ec0*/  FMUL.FTZ R29, R0, R29 ;  /* 0x0000001d001d7220 */ /* 0x000fe40000410000 */
[C---:B------:R-:W-:Y:S01]  /*19ed0*/  FMUL.FTZ R30, R2.reuse, R30 ;  /* 0x0000001e021e7220 */ /* 0x040fe20000410000 */
[----:B--2---:R-:W-:Y:S01]  /*19ee0*/  F2FP.BF16.PACK_AB R163, R173, R145 ;  /* 0x00000091ada3723e */ /* 0x004fe200000010ff */
        /* <DEDUP_REMOVED lines=224> */
.L_x_4148:
[----:B------:R-:W-:Y:S05]  /*1acf0*/  BRA.DIV ~URZ, `(.L_x_4167) ;  /* 0x00006f927f007947 */ /* 0x000fea000b800000 */
[----:B------:R1:W2:Y:S02]  /*1ad00*/  SHFL.BFLY PT, R0, R205, 0x2, 0x1f ;  /* 0x0c401f00cd007f89 */ /* 0x0002a400000e0000 */
.L_x_4267:
[----:B--2---:R-:W-:Y:S01]  /*1ad10*/  FADD.FTZ R5, R0, R205 ;  /* 0x000000cd00057221 */ /* 0x004fe20000010000 */
[----:B------:R-:W-:Y:S05]  /*1ad20*/  BRA.DIV ~URZ, `(.L_x_4168) ;  /* 0x00006fb27f007947 */ /* 0x000fea000b800000 */
[----:B------:R-:W2:Y:S02]  /*1ad30*/  SHFL.BFLY PT, R0, R5, 0x1, 0x1f ;  /* 0x0c201f0005007f89 */ /* 0x000ea400000e0000 */
[----:B--2---:R-:W-:-:S02]  /*1ad40*/  FADD.FTZ R5, R5, R0 ;  /* 0x0000000005057221 */ /* 0x004fc40000010000 */
[----:B------:R-:W2:Y:S02]  /*1ad50*/  SHFL.BFLY PT, R0, R204, 0x2, 0x1f ;  /* 0x0c401f00cc007f89 */ /* 0x000ea400000e0000 */
[----:B--2---:R-:W-:-:S05]  /*1ad60*/  FADD.FTZ R6, R0, R204 ;  /* 0x000000cc00067221 */ /* 0x004fca0000010000 */
[----:B------:R2:W3:Y:S02]  /*1ad70*/  SHFL.BFLY PT, R3, R6, 0x1, 0x1f ;  /* 0x0c201f0006037f89 */ /* 0x0004e400000e0000 */
.L_x_4268:
        /* <DEDUP_REMOVED lines=148> */
.L_x_4013:
        /* <DEDUP_REMOVED lines=17> */
.L_x_4170:
[----:B------:R-:W-:Y:S05]  /*1b7d0*/  BSYNC B0 ;  /* 0x0000000000007941 */ /* 0x000fea0003800000 */
.L_x_4169:
        /* <DEDUP_REMOVED lines=154> */
.L_x_4173:
        /* <DEDUP_REMOVED lines=120> */
.L_x_4269:
[----:B------:R-:W-:Y:S05]  /*1c900*/  BRA.DIV ~URZ, `(.L_x_4176) ;  /* 0x000055427f007947 */ /* 0x000fea000b800000 */
[----:B------:R4:W2:Y:S02]  /*1c910*/  SHFL.IDX PT, R0, R14, RZ, 0x181f ;  /* 0x00181fff0e007589 */ /* 0x0008a400000e0000 */
.L_x_4270:
        /* <DEDUP_REMOVED lines=19> */
.L_x_4178:
[----:B------:R-:W-:Y:S05]  /*1ca50*/  BSYNC B0 ;  /* 0x0000000000007941 */ /* 0x000fea0003800000 */
.L_x_4177:
[----:B------:R-:W-:Y:S05]  /*1ca60*/  BRA.DIV ~URZ, `(.L_x_4179) ;  /* 0x000054427f007947 */ /* 0x000fea000b800000 */
[----:B---3--:R3:W4:Y:S04]  /*1ca70*/  SHFL.IDX PT, R4, R13, 0x1, 0x181f ;  /* 0x00381f000d047f89 */ /* 0x00872800000e0000 */
[----:B--2---:R3:W2:Y:S02]  /*1ca80*/  SHFL.IDX PT, R0, R14, 0x1, 0x181f ;  /* 0x00381f000e007f89 */ /* 0x0046a400000e0000 */
.L_x_4271:
        /* <DEDUP_REMOVED lines=20> */
.L_x_4181:
[----:B------:R-:W-:Y:S05]  /*1cbd0*/  BSYNC B0 ;  /* 0x0000000000007941 */ /* 0x000fea0003800000 */
.L_x_4180:
[----:B------:R-:W-:Y:S05]  /*1cbe0*/  BRA.DIV ~URZ, `(.L_x_4182) ;  /* 0x000053827f007947 */ /* 0x000fea000b800000 */
[----:B----4-:R4:W3:Y:S02]  /*1cbf0*/  SHFL.IDX PT, R4, R13, 0x2, 0x181f ;  /* 0x00581f000d047f89 */ /* 0x0108e400000e0000 */
.L_x_4272:
[----:B------:R-:W-:Y:S05]  /*1cc00*/  BRA.DIV ~URZ, `(.L_x_4183) ;  /* 0x000053d27f007947 */ /* 0x000fea000b800000 */
[----:B--2---:R2:W4:Y:S02]  /*1cc10*/  SHFL.IDX PT, R0, R14, 0x2, 0x181f ;  /* 0x00581f000e007f89 */ /* 0x00452400000e0000 */
.L_x_4273:
        /* <DEDUP_REMOVED lines=20> */
.L_x_4185:
[----:B------:R-:W-:Y:S05]  /*1cd60*/  BSYNC B0 ;  /* 0x0000000000007941 */ /* 0x000fea0003800000 */
.L_x_4184:
[----:B------:R-:W-:Y:S05]  /*1cd70*/  BRA.DIV ~URZ, `(.L_x_4186) ;  /* 0x000052c27f007947 */ /* 0x000fea000b800000 */
[----:B---3--:R3:W2:Y:S04]  /*1cd80*/  SHFL.IDX PT, R4, R13, 0x3, 0x181f ;  /* 0x00781f000d047f89 */ /* 0x0086a800000e0000 */
[----:B----4-:R3:W4:Y:S02]  /*1cd90*/  SHFL.IDX PT, R0, R14, 0x3, 0x181f ;  /* 0x00781f000e007f89 */ /* 0x01072400000e0000 */
.L_x_4274:
        /* <DEDUP_REMOVED lines=21> */
.L_x_4174:
        /* <DEDUP_REMOVED lines=33> */
.L_x_4275:
[----:B------:R-:W-:Y:S05]  /*1d100*/  BRA.DIV ~URZ, `(.L_x_4189) ;  /* 0x000050627f007947 */ /* 0x000fea000b800000 */
[----:B------:R3:W4:Y:S02]  /*1d110*/  SHFL.IDX PT, R0, R12, RZ, 0x1c1f ;  /* 0x001c1fff0c007589 */ /* 0x00072400000e0000 */
.L_x_4276:
        /* <DEDUP_REMOVED lines=9> */
[----:B----4-:R-:W-:Y:S02]  /*1d1b0*/  @!P0 LEA R2, P1, R216, R0, 0x2 ;  /* 0x00000000d8028211 */ /* 0x010fe400078210ff */
[----:B------:R-:W-:Y:S02]  /*1d1c0*/  ISETP.GE.AND P3, PT, R14, c[0x0][0x3c8], PT ;  /* 0x0000f2000e007a0c */ /* 0x000fe40003f66270 */
[C---:B--2---:R-:W-:Y:S02]  /*1d1d0*/  @!P0 LEA.HI.X R3, R216.reuse, R4, R6, 0x2, P1 ;  /* 0x00000004d8038211 */ /* 0x044fe400008f1406 */
[----:B------:R-:W-:-:S02]  /*1d1e0*/  IADD3 R6, R216, 0x18, RZ ;  /* 0x00000018d8067810 */ /* 0x000fc40007ffe0ff */
[----:B------:R-:W-:Y:S01]  /*1d1f0*/  IADD3 R11, R216, 0x70, RZ ;  /* 0x00000070d80b7810 */ /* 0x000fe20007ffe0ff */
[----:B------:R2:W-:Y:S01]  /*1d200*/  @!P0 ST.E.64 [R2.64], R132 ;  /* 0x0000008402008985 */ /* 0x0005e2000c101b08 */
[----:B------:R-:W-:Y:S02]  /*1d210*/  ISETP.GE.AND P0, PT, R8, c[0x0][0x3c8], PT ;  /* 0x0000f20008007a0c */ /* 0x000fe40003f06270 */
[----:B------:R-:W-:Y:S02]  /*1d220*/  ISETP.GE.AND P2, PT, R6, c[0x0][0x3c8], PT ;  /* 0x0000f20006007a0c */ /* 0x000fe40003f46270 */
[----:B------:R-:W-:Y:S02]  /*1d230*/  IADD3 R15, R216, 0x60, RZ ;  /* 0x00000060d80f7810 */ /* 0x000fe40007ffe0ff */
[----:B------:R-:W-:Y:S02]  /*1d240*/  ISETP.GE.AND P4, PT, R11, c[0x0][0x3c8], PT ;  /* 0x0000f2000b007a0c */ /* 0x000fe40003f86270 */
[----:B------:R-:W-:-:S02]  /*1d250*/  SHF.R.S32.HI R15, RZ, 0x1f, R15 ;  /* 0x0000001fff0f7819 */ /* 0x000fc4000001140f */
[C---:B------:R-:W-:Y:S02]  /*1d260*/  IADD3 R10, R216.reuse, 0x68, RZ ;  /* 0x00000068d80a7810 */ /* 0x040fe40007ffe0ff */
[----:B------:R-:W-:Y:S02]  /*1d270*/  IADD3 R16, R216, 0xa0, RZ ;  /* 0x000000a0d8107810 */ /* 0x000fe40007ffe0ff */
[----:B------:R-:W-:Y:S02]  /*1d280*/  SHF.R.S32.HI R10, RZ, 0x1f, R10 ;  /* 0x0000001fff0a7819 */ /* 0x000fe4000001140a */
        /* <DEDUP_REMOVED lines=80> */
[C---:B----4-:R-:W-:Y:S02]  /*1d790*/  @!P4 LEA R6, P5, R11.reuse, R0, 0x2 ;  /* 0x000000000b06c211 */ /* 0x050fe400078a10ff */
        /* <DEDUP_REMOVED lines=59> */
[----:B------:R-:W-:-:S02]  /*1db50*/  ISETP.GE.AND P1, PT, R14, c[0x0][0x3c8], PT ;  /* 0x0000f2000e007a0c */ /* 0x000fc40003f26270 */
[C---:B------:R-:W-:Y:S01]  /*1db60*/  IADD3 R15, R216.reuse, 0xc0, RZ ;  /* 0x000000c0d80f7810 */ /* 0x040fe20007ffe0ff */
[----:B------:R4:W-:Y:S01]  /*1db70*/  @!P4 ST.E.64 [R6.64], R92 ;  /* 0x0000005c0600c985 */ /* 0x0009e2000c101b08 */
[----:B------:R-:W-:Y:S02]  /*1db80*/  IADD3 R10, R216, 0xd0, RZ ;  /* 0x000000d0d80a7810 */ /* 0x000fe40007ffe0ff */
[----:B------:R-:W-:Y:S02]  /*1db90*/  SHF.R.S32.HI R15, RZ, 0x1f, R15 ;  /* 0x0000001fff0f7819 */ /* 0x000fe4000001140f */
[----:B------:R-:W-:Y:S02]  /*1dba0*/  ISETP.GE.AND P6, PT, R10, c[0x0][0x3c8], PT ;  /* 0x0000f2000a007a0c */ /* 0x000fe40003fc6270 */
[----:B------:R-:W-:Y:S02]  /*1dbb0*/  ISETP.GE.AND P5, PT, R252, c[0x0][0x3c8], PT ;  /* 0x0000f200fc007a0c */ /* 0x000fe40003fa6270 */
[----:B------:R-:W-:-:S02]  /*1dbc0*/  ISETP.GE.AND P4, PT, R251, c[0x0][0x3c8], PT ;  /* 0x0000f200fb007a0c */ /* 0x000fc40003f86270 */
[----:B------:R-:W-:Y:S02]  /*1dbd0*/  SHF.R.S32.HI R16, RZ, 0x1f, R250 ;  /* 0x0000001fff107819 */ /* 0x000fe400000114fa */
        /* <DEDUP_REMOVED lines=12> */
[----:B------:R-:W-:Y:S02]  /*1dca0*/  ISETP.GE.AND P0, PT, R248, c[0x0][0x3c8], PT ;  /* 0x0000f200f8007a0c */ /* 0x000fe40003f06270 */
        /* <DEDUP_REMOVED lines=25> */
.L_x_4191:
[----:B------:R-:W-:Y:S05]  /*1de40*/  BSYNC B0 ;  /* 0x0000000000007941 */ /* 0x000fea0003800000 */
.L_x_4190:
[----:B------:R-:W-:Y:S05]  /*1de50*/  BRA.DIV ~URZ, `(.L_x_4192) ;  /* 0x000043727f007947 */ /* 0x000fea000b800000 */
[----:B--2---:R2:W1:Y:S04]  /*1de60*/  SHFL.IDX PT, R4, R5, 0x1, 0x1c1f ;  /* 0x003c1f0005047f89 */ /* 0x00446800000e0000 */
[----:B----4-:R2:W4:Y:S02]  /*1de70*/  SHFL.IDX PT, R0, R12, 0x1, 0x1c1f ;  /* 0x003c1f000c007f89 */ /* 0x01052400000e0000 */
.L_x_4277:
[----:B------:R-:W-:-:S13]  /*1de80*/  ISETP.NE.AND P0, PT, R13, RZ, PT ;  /* 0x000000ff0d00720c */ /* 0x000fda0003f05270 */
[----:B------:R-:W-:Y:S05]  /*1de90*/  @P0 BRA `(.L_x_4187) ;  /* 0x00001ae000000947 */ /* 0x000fea0003800000 */
[C---:B------:R-:W-:Y:S02]  /*1dea0*/  ISETP.GE.AND P3, PT, R216.reuse, c[0x0][0x3c8], PT ;  /* 0x0000f200d8007a0c */ /* 0x040fe40003f66270 */
[C---:B------:R-:W-:Y:S02]  /*1deb0*/  IADD3 R11, R216.reuse, 0x8, RZ ;  /* 0x00000008d80b7810 */ /* 0x040fe40007ffe0ff */
[----:B------:R-:W-:Y:S02]  /*1dec0*/  SHF.R.S32.HI R6, RZ, 0x1f, R216 ;  /* 0x0000001fff067819 */ /* 0x000fe400000114d8 */
[----:B------:R-:W-:Y:S02]  /*1ded0*/  ISETP.GE.AND P2, PT, R11, c[0x0][0x3c8], PT ;  /* 0x0000f2000b007a0c */ /* 0x000fe40003f46270 */
[C---:B--23--:R-:W-:Y:S02]  /*1dee0*/  IADD3 R12, R216.reuse, 0x10, RZ ;  /* 0x00000010d80c7810 */ /* 0x04cfe40007ffe0ff */
[----:B------:R-:W-:-:S02]  /*1def0*/  IADD3 R14, R216, 0x8, RZ ;  /* 0x00000008d80e7810 */ /* 0x000fc40007ffe0ff */
[----:B------:R-:W-:Y:S02]  /*1df00*/  ISETP.GE.AND P1, PT, R12, c[0x0][0x3c8], PT ;  /* 0x0000f2000c007a0c */ /* 0x000fe40003f26270 */
[C---:B----4-:R-:W-:Y:S02]  /*1df10*/  @!P3 LEA R2, P4, R216.reuse, R0, 0x2 ;  /* 0x00000000d802b211 */ /* 0x050fe400078810ff */
[C---:B-1----:R-:W-:Y:S02]  /*1df20*/  IADD3 R5, R216.reuse, 0x18, RZ ;  /* 0x00000018d8057810 */ /* 0x042fe40007ffe0ff */
        /* <DEDUP_REMOVED lines=29> */
[----:B------:R-:W-:Y:S02]  /*1e100*/  ISETP.GE.AND P0, PT, R246, c[0x0][0x3c8], PT ;  /* 0x0000f200f6007a0c */ /* 0x000fe40003f06270 */
        /* <DEDUP_REMOVED lines=52> */
[----:B------:R-:W-:Y:S02]  /*1e450*/  @!P0 LEA R2, P6, R5, R0, 0x2 ;  /* 0x0000000005028211 */ /* 0x000fe400078c10ff */
        /* <DEDUP_REMOVED lines=19> */
[-C--:B--2---:R-:W-:Y:S02]  /*1e590*/  @!P4 LEA R6, P6, R14, R0.reuse, 0x2 ;  /* 0x000000000e06c211 */ /* 0x084fe400078c10ff */
        /* <DEDUP_REMOVED lines=63> */
[----:B------:R-:W-:Y:S02]  /*1e990*/  IADD3 R5, R216, 0xd0, RZ ;  /* 0x000000d0d8057810 */ /* 0x000fe40007ffe0ff */
        /* <DEDUP_REMOVED lines=14> */
[----:B------:R-:W-:Y:S01]  /*1ea80*/  IADD3 R10, R216, 0xd0, RZ ;  /* 0x000000d0d80a7810 */ /* 0x000fe20007ffe0ff */
[----:B------:R2:W-:Y:S01]  /*1ea90*/  @!P0 ST.E.64 [R2.64], R62 ;  /* 0x0000003e02008985 */ /* 0x0005e2000c101b08 */
[----:B------:R-:W-:Y:S02]  /*1eaa0*/  ISETP.GE.AND P1, PT, R250, c[0x0][0x3c8], PT ;  /* 0x0000f200fa007a0c */ /* 0x000fe40003f26270 */
[----:B------:R-:W-:Y:S02]  /*1eab0*/  SHF.R.S32.HI R10, RZ, 0x1f, R10 ;  /* 0x0000001fff0a7819 */ /* 0x000fe4000001140a */
        /* <DEDUP_REMOVED lines=8> */
[----:B------:R-:W-:Y:S01]  /*1eb40*/  SHF.R.S32.HI R5, RZ, 0x1f, R252 ;  /* 0x0000001fff057819 */ /* 0x000fe200000114fc */
[----:B------:R1:W-:Y:S01]  /*1eb50*/  @!P4 ST.E.64 [R2.64], R86 ;  /* 0x000000560200c985 */ /* 0x0003e2000c101b08 */
[----:B------:R-:W-:-:S02]  /*1eb60*/  @!P2 LEA R8, P6, R251, R0, 0x2 ;  /* 0x00000000fb08a211 */ /* 0x000fc400078c10ff */
[----:B------:R-:W-:Y:S02]  /*1eb70*/  SHF.R.S32.HI R12, RZ, 0x1f, R250 ;  /* 0x0000001fff0c7819 */ /* 0x000fe400000114fa */
[----:B------:R-:W-:-:S05]  /*1eb80*/  @!P2 LEA.HI.X R9, R251, R4, R13, 0x2, P6 ;  /* 0x00000004fb09a211 */ /* 0x000fca00030f140d */
[----:B-1----:R-:W-:Y:S02]  /*1eb90*/  P2R R2, PR, RZ, 0x20 ;  /* 0x00000020ff027803 */ /* 0x002fe40000000000 */
[----:B------:R-:W-:Y:S02]  /*1eba0*/  @!P1 LEA R6, P5, R250, R0, 0x2 ;  /* 0x00000000fa069211 */ /* 0x000fe400078a10ff */
        /* <DEDUP_REMOVED lines=17> */
.L_x_4172:
        /* <DEDUP_REMOVED lines=18> */
.L_x_4193:
        /* <DEDUP_REMOVED lines=56> */
.L_x_4195:
[----:B------:R-:W-:Y:S05]  /*1f160*/  BSYNC B0 ;  /* 0x0000000000007941 */ /* 0x000fea0003800000 */
.L_x_4194:
        /* <DEDUP_REMOVED lines=35> */
.L_x_4278:
[----:B------:R-:W-:Y:S05]  /*1f3a0*/  BRA.DIV ~URZ, `(.L_x_4197) ;  /* 0x00002f527f007947 */ /* 0x000fea000b800000 */
[----:B------:R3:W4:Y:S02]  /*1f3b0*/  SHFL.IDX PT, R0, R14, RZ, 0x181f ;  /* 0x00181fff0e007589 */ /* 0x00072400000e0000 */
.L_x_4279:
        /* <DEDUP_REMOVED lines=20> */
.L_x_4199:
[----:B------:R-:W-:Y:S05]  /*1f500*/  BSYNC B0 ;  /* 0x0000000000007941 */ /* 0x000fea0003800000 */
.L_x_4198:
[----:B------:R-:W-:Y:S05]  /*1f510*/  BRA.DIV ~URZ, `(.L_x_4200) ;  /* 0x00002e427f007947 */ /* 0x000fea000b800000 */
[----:B--2---:R2:W1:Y:S04]  /*1f520*/  SHFL.IDX PT, R4, R5, 0x1, 0x181f ;  /* 0x00381f0005047f89 */ /* 0x00446800000e0000 */
[----:B----4-:R2:W4:Y:S02]  /*1f530*/  SHFL.IDX PT, R0, R14, 0x1, 0x181f ;  /* 0x00381f000e007f89 */ /* 0x01052400000e0000 */
.L_x_4280:
        /* <DEDUP_REMOVED lines=20> */
.L_x_4202:
[----:B------:R-:W-:Y:S05]  /*1f680*/  BSYNC B0 ;  /* 0x0000000000007941 */ /* 0x000fea0003800000 */
.L_x_4201:
[----:B------:R-:W-:Y:S05]  /*1f690*/  BRA.DIV ~URZ, `(.L_x_4203) ;  /* 0x00002d827f007947 */ /* 0x000fea000b800000 */
[----:B-1----:R1:W2:Y:S02]  /*1f6a0*/  SHFL.IDX PT, R4, R5, 0x2, 0x181f ;  /* 0x00581f0005047f89 */ /* 0x0022a400000e0000 */
.L_x_4281:
[----:B------:R-:W-:Y:S05]  /*1f6b0*/  BRA.DIV ~URZ, `(.L_x_4204) ;  /* 0x00002dd27f007947 */ /* 0x000fea000b800000 */
[----:B----4-:R4:W1:Y:S02]  /*1f6c0*/  SHFL.IDX PT, R0, R14, 0x2, 0x181f ;  /* 0x00581f000e007f89 */ /* 0x01086400000e0000 */
.L_x_4282:
        /* <DEDUP_REMOVED lines=20> */
.L_x_4206:
[----:B------:R-:W-:Y:S05]  /*1f810*/  BSYNC B0 ;  /* 0x0000000000007941 */ /* 0x000fea0003800000 */
.L_x_4205:
[----:B------:R-:W-:Y:S05]  /*1f820*/  BRA.DIV ~URZ, `(.L_x_4207) ;  /* 0x00002cc27f007947 */ /* 0x000fea000b800000 */
[----:B--2---:R2:W3:Y:S04]  /*1f830*/  SHFL.IDX PT, R4, R5, 0x3, 0x181f ;  /* 0x00781f0005047f89 */ /* 0x0044e800000e0000 */
[----:B-1----:R2:W1:Y:S02]  /*1f840*/  SHFL.IDX PT, R0, R14, 0x3, 0x181f ;  /* 0x00781f000e007f89 */ /* 0x00246400000e0000 */
.L_x_4283:
        /* <DEDUP_REMOVED lines=19> */
.L_x_4187:
[----:B------:R-:W-:Y:S05]  /*1f980*/  BSYNC B1 ;  /* 0x0000000000017941 */ /* 0x000fea0003800000 */
.L_x_4171:
        /* <DEDUP_REMOVED lines=13> */
.L_x_4284:
[----:B------:R-:W-:Y:S05]  /*1fa60*/  BRA.DIV ~URZ, `(.L_x_4210) ;  /* 0x00002bb27f007947 */ /* 0x000fea000b800000 */
[----:B------:R3:W4:Y:S02]  /*1fa70*/  SHFL.IDX PT, R6, R96, 0x1, 0x1f ;  /* 0x00201f0060067f89 */ /* 0x00072400000e0000 */
.L_x_4285:
        /* <DEDUP_REMOVED lines=18> */
.L_x_4286:
        /* <DEDUP_REMOVED lines=16> */
.L_x_4287:
[----:B--2---:R-:W-:Y:S01]  /*1fca0*/  IMAD R0, R0, c[0x0][0x538], RZ ;  /* 0x00014e0000007a24 */ /* 0x004fe200078e02ff */
[----:B------:R-:W-:Y:S04]  /*1fcb0*/  BSSY B1, `(.L_x_4213) ;  /* 0x00000c8000017945 */ /* 0x000fe80003800000 */
[----:B----4-:R-:W-:-:S04]  /*1fcc0*/  IADD3 R6, R0, R6, RZ ;  /* 0x0000000600067210 */ /* 0x010fc80007ffe0ff */
[----:B------:R-:W-:-:S13]  /*1fcd0*/  ISETP.GT.AND P0, PT, R6, R9, PT ;  /* 0x000000090600720c */ /* 0x000fda0003f04270 */
[----:B------:R-:W-:Y:S05]  /*1fce0*/  @P0 BRA `(.L_x_4214) ;  /* 0x0000025000000947 */ /* 0x000fea0003800000 */
.L_x_4218:
        /* <DEDUP_REMOVED lines=17> */
.L_x_4288:
        /* <DEDUP_REMOVED lines=16> */
.L_x_4289:
[----:B--2---:R-:W-:-:S05]  /*1ff00*/  IMAD R0, R0, c[0x0][0x538], RZ ;  /* 0x00014e0000007a24 */ /* 0x004fca00078e02ff */
[----:B------:R-:W-:-:S04]  /*1ff10*/  IADD3 R6, R0, R6, RZ ;  /* 0x0000000600067210 */ /* 0x000fc80007ffe0ff */
[----:B------:R-:W-:-:S13]  /*1ff20*/  ISETP.GT.AND P0, PT, R6, R9, PT ;  /* 0x000000090600720c */ /* 0x000fda0003f04270 */
[----:B-1-3--:R-:W-:Y:S05]  /*1ff30*/  @!P0 BRA `(.L_x_4218) ;  /* 0xfffffdb000008947 */ /* 0x00afea000383ffff */
.L_x_4214:
[----:B------:R-:W-:-:S05]  /*1ff40*/  IADD3 R11, -R0, R6, RZ ;  /* 0x00000006000b7210 */ /* 0x000fca0007ffe1ff */
[----:B------:R-:W-:-:S05]  /*1ff50*/  IMAD R0, R4, c[0x0][0x538], R11 ;  /* 0x00014e0004007a24 */ /* 0x000fca00078e020b */
[----:B------:R-:W-:Y:S01]  /*1ff60*/  ISETP.GT.AND P0, PT, R0, R9, PT ;  /* 0x000000090000720c */ /* 0x000fe20003f04270 */
[----:B------:R-:W-:-:S12]  /*1ff70*/  BRA.DIV ~URZ, `(.L_x_4219) ;  /* 0x00002ae27f007947 */ /* 0x000fd8000b800000 */
[----:B------:R-:W-:-:S04]  /*1ff80*/  VOTE.ANY R10, PT, !P0 ;  /* 0x00000000000a7806 */ /* 0x000fc800040e0100 */
.L_x_4290:
[----:B------:R-:W2:Y:S02]  /*1ff90*/  POPC R6, R10 ;  /* 0x0000000a00067309 */ /* 0x000ea40000000000 */
[----:B--2---:R-:W-:Y:S01]  /*1ffa0*/  IADD3 R235, R6, R235, RZ ;  /* 0x000000eb06eb7210 */ /* 0x004fe20007ffe0ff */
[----:B------:R-:W-:Y:S05]  /*1ffb0*/  BRA.DIV ~URZ, `(.L_x_4220) ;  /* 0x00002af27f007947 */ /* 0x000fea000b800000 */
[----:B------:R2:W4:Y:S04]  /*1ffc0*/  SHFL.IDX PT, R7, R7, R6, 0x1f ;  /* 0x00001f0607077589 */ /* 0x00052800000e0000 */
[----:B------:R2:W1:Y:S02]  /*1ffd0*/  SHFL.IDX PT, R5, R8, R6, 0x1f ;  /* 0x00001f0608057589 */ /* 0x00046400000e0000 */
.L_x_4291:
[----:B------:R-:W-:Y:S01]  /*1ffe0*/  ISETP.NE.AND P0, PT, R10, RZ, PT ;  /* 0x000000ff0a00720c */ /* 0x000fe20003f05270 */
[----:B------:R-:W-:-:S12]  /*1fff0*/  BSSY B0, `(.L_x_4221) ;  /* 0x0000005000007945 */ /* 0x000fd80003800000 */
[----:B------:R-:W-:Y:S05]  /*20000*/  @!P0 BRA `(.L_x_4222) ;  /* 0x0000003000008947 */ /* 0x000fea0003800000 */
[----:B--2---:R-:W-:Y:S01]  /*20010*/  IADD3 R6, R6, -0x1, RZ ;  /* 0xffffffff06067810 */ /* 0x004fe20007ffe0ff */
[----:B------:R-:W-:Y:S05]  /*20020*/  BRA.DIV ~URZ, `(.L_x_4223) ;  /* 0x00002b527f007947 */ /* 0x000fea000b800000 */
[----:B------:R2:W3:Y:S02]  /*20030*/  SHFL.IDX PT, R12, R4, R6, 0x1f ;  /* 0x00001f06040c7589 */ /* 0x0004e400000e0000 */
.L_x_4222:
[----:B------:R-:W-:Y:S05]  /*20040*/  BSYNC B0 ;  /* 0x0000000000007941 */ /* 0x000fea0003800000 */
.L_x_4221:
        /* <DEDUP_REMOVED lines=67> */
.L_x_4225:
        /* <DEDUP_REMOVED lines=67> */
.L_x_4226:
[----:B------:R-:W-:Y:S05]  /*208b0*/  BSYNC B0 ;  /* 0x0000000000007941 */ /* 0x000fea0003800000 */
.L_x_4224:
[----:B------:R-:W-:-:S04]  /*208c0*/  LOP3.LUT R2, RZ, R2, RZ, 0x33, !PT ;  /* 0x00000002ff027212 */ /* 0x000fc800078e33ff */
[----:B------:R-:W-:Y:S01]  /*208d0*/  IADD3 R233, R2, R7, RZ ;  /* 0x0000000702e97210 */ /* 0x000fe20007ffe0ff */
[----:B------:R-:W-:Y:S05]  /*208e0*/  BRA `(.L_x_4227) ;  /* 0x0000004000007947 */ /* 0x000fea0003800000 */
.L_x_4215:
[----:B------:R-:W-:Y:S01]  /*208f0*/  IMAD.MOV.U32 R232, RZ, RZ, R9 ;  /* 0x000000ffffe87224 */ /* 0x000fe200078e0009 */
[----:B------:R-:W-:Y:S01]  /*20900*/  MOV R234, RZ ;  /* 0x000000ff00ea7202 */ /* 0x000fe20000000f00 */
[----:B------:R-:W-:Y:S01]  /*20910*/  IMAD.MOV.U32 R233, RZ, RZ, RZ ;  /* 0x000000ffffe97224 */ /* 0x000fe200078e00ff */
[----:B------:R-:W-:Y:S02]  /*20920*/  MOV R235, c[0x0][0x53c] ;  /* 0x00014f0000eb7a02 */ /* 0x000fe40000000f00 */
.L_x_4227:
[----:B------:R-:W-:Y:S05]  /*20930*/  BSYNC B1 ;  /* 0x0000000000017941 */ /* 0x000fea0003800000 */
.L_x_4213:
[----:B------:R-:W-:Y:S01]  /*20940*/  WARPSYNC 0xffffffff ;  /* 0xffffffff00007948 */ /* 0x000fe20003800000 */
[----:B------:R-:W-:Y:S01]  /*20950*/  BAR.SYNC.DEFER_BLOCKING 0x4, 0x100 ;  /* 0x0104000000007b1d */ /* 0x000fe20000010000 */
[----:B------:R-:W-:-:S13]  /*20960*/  ISETP.NE.AND P0, PT, R13, RZ, PT ;  /* 0x000000ff0d00720c */ /* 0x000fda0003f05270 */
[----:B------:R2:W-:Y:S04]  /*20970*/  @!P0 STS.128 [0x20080], R232 ;  /* 0x020080e8ff008388 */ /* 0x0005e80000000c00 */
[----:B------:R-:W-:Y:S06]  /*20980*/  BAR.ARV 0x5, 0x100 ;  /* 0x0144000000007b1d */ /* 0x000fec0000002000 */
.L_x_4208:
[----:B-1----:R-:W-:-:S13]  /*20990*/  ISETP.GE.AND P0, PT, R235, c[0x0][0x53c], PT ;  /* 0x00014f00eb007a0c */ /* 0x002fda0003f06270 */
[----:B--23--:R-:W-:Y:S01]  /*209a0*/  @P0 CALL.REL.NOINC `(.L_x_4228) ;  /* 0x0000001000000944 */ /* 0x00cfe20003c00000 */
[----:B------:R-:W-:Y:S05]  /*209b0*/  BRA `(.L_x_4229) ;  /* 0xfffe169000007947 */ /* 0x000fea000383ffff */
.L_x_4228:
[----:B------:R-:W-:Y:S05]  /*209c0*/  EXIT ;  /* 0x000000000000794d */ /* 0x000fea0003800000 */
.L_x_3958:
[----:B------:R-:W-:Y:S01]  /*209d0*/  IMAD.MOV.U32 R0, RZ, RZ, R5 ;  /* 0x000000ffff007224 */ /* 0x000fe200078e0005 */
[----:B------:R-:W-:Y:S02]  /*209e0*/  MOV R3, 0x1 ;  /* 0x0000000100037802 */ /* 0x000fe40000000f00 */
[----:B------:R-:W-:Y:S02]  /*209f0*/  MOV R2, 0x20a10 ;  /* 0x00020a1000027802 */ /* 0x000fe40000000f00 */
[----:B--2---:R-:W-:Y:S05]  /*20a00*/  CALL.REL.NOINC `($__internal_68_$__cuda_sm70_shflsync_up_p) ;  /* 0x000022c000007944 */ /* 0x004fea0003c00000 */
[----:B------:R-:W-:Y:S01]  /*20a10*/  MOV R0, R4 ;  /* 0x0000000400007202 */ /* 0x000fe20000000f00 */
[----:B------:R-:W-:Y:S05]  /*20a20*/  BRA `(.L_x_4230) ;  /* 0xfffdfa1000007947 */ /* 0x000fea000383ffff */
.L_x_3959:
[----:B------:R-:W-:Y:S01]  /*20a30*/  IMAD.MOV.U32 R0, RZ, RZ, R5 ;  /* 0x000000ffff007224 */ /* 0x000fe200078e0005 */
[----:B------:R-:W-:Y:S02]  /*20a40*/  MOV R3, 0x2 ;  /* 0x0000000200037802 */ /* 0x000fe40000000f00 */
[----:B------:R-:W-:Y:S02]  /*20a50*/  MOV R2, 0x20a70 ;  /* 0x00020a7000027802 */ /* 0x000fe40000000f00 */
[----:B--2---:R-:W-:Y:S05]  /*20a60*/  CALL.REL.NOINC `($__internal_68_$__cuda_sm70_shflsync_up_p) ;  /* 0x0000226000007944 */ /* 0x004fea0003c00000 */
[----:B------:R-:W-:Y:S01]  /*20a70*/  SEL R4, R4, RZ, P4 ;  /* 0x000000ff04047207 */ /* 0x000fe20002000000 */
[----:B------:R-:W-:Y:S01]  /*20a80*/  IMAD.MOV.U32 R3, RZ, RZ, 0x4 ;  /* 0x00000004ff037424 */ /* 0x000fe200078e00ff */
[----:B------:R-:W-:-:S03]  /*20a90*/  MOV R2, 0x20ac0 ;  /* 0x00020ac000027802 */ /* 0x000fc60000000f00 */
[----:B------:R-:W-:Y:S02]  /*20aa0*/  IMAD.IADD R0, R5, 0x1, R4 ;  /* 0x0000000105007824 */ /* 0x000fe400078e0204 */
[----:B------:R-:W-:Y:S05]  /*20ab0*/  CALL.REL.NOINC `($__internal_68_$__cuda_sm70_shflsync_up_p) ;  /* 0x0000221000007944 */ /* 0x000fea0003c00000 */
        /* <DEDUP_REMOVED lines=12> */
[----:B------:R-:W-:Y:S02]  /*20b80*/  MOV R203, 0x1f ;  /* 0x0000001f00cb7802 */ /* 0x000fe40000000f00 */
[----:B------:R-:W-:Y:S01]  /*20b90*/  MOV R3, 0x20bd0 ;  /* 0x00020bd000037802 */ /* 0x000fe20000000f00 */
[----:B------:R-:W-:-:S04]  /*20ba0*/  IMAD.IADD R4, R0, 0x1, R4 ;  /* 0x0000000100047824 */ /* 0x000fc800078e0204 */
[----:B------:R-:W-:Y:S02]  /*20bb0*/  IMAD.MOV.U32 R0, RZ, RZ, R4 ;  /* 0x000000ffff007224 */ /* 0x000fe400078e0004 */
[----:B------:R-:W-:Y:S05]  /*20bc0*/  CALL.REL.NOINC `($__internal_67_$__cuda_sm70_shflsync_idx_p) ;  /* 0x0000208000007944 */ /* 0x000fea0003c00000 */
[----:B-1---5:R-:W-:Y:S05]  /*20bd0*/  BRA `(.L_x_4231) ;  /* 0xfffdf96000007947 */ /* 0x022fea000383ffff */
.L_x_3961:
[----:B------:R-:W-:Y:S02]  /*20be0*/  SEL R0, RZ, 0x1, P0 ;  /* 0x00000001ff007807 */ /* 0x000fe40000000000 */
[----:B------:R-:W-:Y:S02]  /*20bf0*/  MOV R2, 0x20c10 ;  /* 0x00020c1000027802 */ /* 0x000fe40000000f00 */
[----:B--2---:R-:W-:Y:S05]  /*20c00*/  CALL.REL.NOINC `($__internal_69_$__cuda_sm70_votesync_ballot) ;  /* 0x0000212000007944 */ /* 0x004fea0003c00000 */
[----:B------:R-:W-:Y:S01]  /*20c10*/  MOV R10, R0 ;  /* 0x00000000000a7202 */ /* 0x000fe20000000f00 */
[----:B------:R-:W-:Y:S05]  /*20c20*/  BRA `(.L_x_4232) ;  /* 0xfffdf9a000007947 */ /* 0x000fea000383ffff */
.L_x_3962:
[----:B------:R-:W-:Y:S01]  /*20c30*/  IMAD.MOV.U32 R0, RZ, RZ, R9 ;  /* 0x000000ffff007224 */ /* 0x000fe200078e0009 */
[----:B------:R-:W-:Y:S01]  /*20c40*/  MOV R2, R5 ;  /* 0x0000000500027202 */ /* 0x000fe20000000f00 */
[----:B------:R-:W-:Y:S01]  /*20c50*/  IMAD.MOV.U32 R203, RZ, RZ, 0x1f ;  /* 0x0000001fffcb7424 */ /* 0x000fe200078e00ff */
[----:B------:R-:W-:Y:S02]  /*20c60*/  MOV R3, 0x20c80 ;  /* 0x00020c8000037802 */ /* 0x000fe40000000f00 */
[----:B------:R-:W-:Y:S05]  /*20c70*/  CALL.REL.NOINC `($__internal_67_$__cuda_sm70_shflsync_idx_p) ;  /* 0x00001fd000007944 */ /* 0x000fea0003c00000 */
[----:B------:R-:W-:Y:S01]  /*20c80*/  IMAD.MOV.U32 R12, RZ, RZ, R0 ;  /* 0x000000ffff0c7224 */ /* 0x000fe200078e0000 */
[----:B------:R-:W-:Y:S01]  /*20c90*/  MOV R0, R8 ;  /* 0x0000000800007202 */ /* 0x000fe20000000f00 */
[----:B------:R-:W-:Y:S01]  /*20ca0*/  IMAD.MOV.U32 R6, RZ, RZ, RZ ;  /* 0x000000ffff067224 */ /* 0x000fe200078e00ff */
[----:B------:R-:W-:Y:S01]  /*20cb0*/  MOV R2, R5 ;  /* 0x0000000500027202 */ /* 0x000fe20000000f00 */
[----:B------:R-:W-:Y:S01]  /*20cc0*/  IMAD.MOV.U32 R203, RZ, RZ, 0x1f ;  /* 0x0000001fffcb7424 */ /* 0x000fe200078e00ff */
[----:B------:R-:W-:-:S02]  /*20cd0*/  MOV R3, 0x20cf0 ;  /* 0x00020cf000037802 */ /* 0x000fc40000000f00 */
[----:B-1---5:R-:W-:Y:S05]  /*20ce0*/  CALL.REL.NOINC `($__internal_67_$__cuda_sm70_shflsync_idx_p) ;  /* 0x00001f6000007944 */ /* 0x022fea0003c00000 */
[----:B------:R-:W-:Y:S01]  /*20cf0*/  MOV R9, R0 ;  /* 0x0000000000097202 */ /* 0x000fe20000000f00 */
[----:B-1---5:R-:W-:Y:S05]  /*20d00*/  BRA `(.L_x_4233) ;  /* 0xfffdf92000007947 */ /* 0x022fea000383ffff */
.L_x_3965:
[----:B------:R-:W-:Y:S01]  /*20d10*/  IMAD.MOV.U32 R0, RZ, RZ, R4 ;  /* 0x000000ffff007224 */ /* 0x000fe200078e0004 */
[----:B------:R-:W-:-:S02]  /*20d20*/  MOV R203, 0x1f ;  /* 0x0000001f00cb7802 */ /* 0x000fc40000000f00 */
[----:B------:R-:W-:Y:S02]  /*20d30*/  MOV R3, 0x20d50 ;  /* 0x00020d5000037802 */ /* 0x000fe40000000f00 */
[----:B-123--:R-:W-:Y:S05]  /*20d40*/  CALL.REL.NOINC `($__internal_67_$__cuda_sm70_shflsync_idx_p) ;  /* 0x00001f0000007944 */ /* 0x00efea0003c00000 */
[----:B------:R-:W-:Y:S01]  /*20d50*/  MOV R6, R0 ;  /* 0x0000000000067202 */ /* 0x000fe20000000f00 */
[----:B-1---5:R-:W-:Y:S05]  /*20d60*/  BRA `(.L_x_3964) ;  /* 0xfffdf92000007947 */ /* 0x022fea000383ffff */
.L_x_4014:
[----:B------:R-:W-:Y:S01]  /*20d70*/  IMAD.MOV.U32 R0, RZ, RZ, R5 ;  /* 0x000000ffff007224 */ /* 0x000fe200078e0005 */
[----:B------:R-:W-:Y:S01]  /*20d80*/  MOV R2, RZ ;  /* 0x000000ff00027202 */ /* 0x000fe20000000f00 */
[----:B------:R-:W-:Y:S01]  /*20d90*/  IMAD.MOV.U32 R203, RZ, RZ, 0x181f ;  /* 0x0000181fffcb7424 */ /* 0x000fe200078e00ff */
[----:B------:R-:W-:Y:S02]  /*20da0*/  MOV R3, 0x20dc0 ;  /* 0x00020dc000037802 */ /* 0x000fe40000000f00 */
[----:B-----5:R-:W-:Y:S05]  /*20db0*/  CALL.REL.NOINC `($__internal_67_$__cuda_sm70_shflsync_idx_p) ;  /* 0x00001e9000007944 */ /* 0x020fea0003c00000 */
[----:B-----5:R-:W-:Y:S01]  /*20dc0*/  MOV R4, R0 ;  /* 0x0000000000047202 */ /* 0x020fe20000000f00 */
[----:B-1----:R-:W-:Y:S05]  /*20dd0*/  BRA `(.L_x_4234) ;  /* 0xfffe64e000007947 */ /* 0x002fea000383ffff */
.L_x_4015:
[----:B------:R-:W-:Y:S01]  /*20de0*/  IMAD.MOV.U32 R0, RZ, RZ, R12 ;  /* 0x000000ffff007224 */ /* 0x000fe200078e000c */
[----:B------:R-:W-:Y:S01]  /*20df0*/  MOV R2, RZ ;  /* 0x000000ff00027202 */ /* 0x000fe20000000f00 */
[----:B------:R-:W-:Y:S01]  /*20e00*/  IMAD.MOV.U32 R203, RZ, RZ, 0x181f ;  /* 0x0000181fffcb7424 */ /* 0x000fe200078e00ff */
[----:B------:R-:W-:Y:S02]  /*20e10*/  MOV R3, 0x20e30 ;  /* 0x00020e3000037802 */ /* 0x000fe40000000f00 */
[----:B-12--5:R-:W-:Y:S05]  /*20e20*/  CALL.REL.NOINC `($__internal_67_$__cuda_sm70_shflsync_idx_p) ;  /* 0x00001e2000007944 */ /* 0x026fea0003c00000 */
[----:B-1---5:R-:W-:Y:S05]  /*20e30*/  BRA `(.L_x_4235) ;  /* 0xfffe64a000007947 */ /* 0x022fea000383ffff */
.L_x_4018:
[----:B----4-:R-:W-:Y:S01]  /*20e40*/  IMAD.MOV.U32 R0, RZ, RZ, R5 ;  /* 0x000000ffff007224 */ /* 0x010fe200078e0005 */
[----:B--2---:R-:W-:Y:S01]  /*20e50*/  MOV R2, 0x1 ;  /* 0x0000000100027802 */ /* 0x004fe20000000f00 */
[----:B------:R-:W-:Y:S01]  /*20e60*/  IMAD.MOV.U32 R203, RZ, RZ, 0x181f ;  /* 0x0000181fffcb7424 */ /* 0x000fe200078e00ff */
[----:B------:R-:W-:-:S02]  /*20e70*/  MOV R3, 0x20e90 ;  /* 0x00020e9000037802 */ /* 0x000fc40000000f00 */
[----:B-1-3-5:R-:W-:Y:S05]  /*20e80*/  CALL.REL.NOINC `($__internal_67_$__cuda_sm70_shflsync_idx_p) ;  /* 0x00001dc000007944 */ /* 0x02afea0003c00000 */
[----:B-----5:R-:W-:Y:S01]  /*20e90*/  IMAD.MOV.U32 R4, RZ, RZ, R0 ;  /* 0x000000ffff047224 */ /* 0x020fe200078e0000 */
[----:B------:R-:W-:Y:S01]  /*20ea0*/  MOV R2, 0x1 ;  /* 0x0000000100027802 */ /* 0x000fe20000000f00 */
[----:B------:R-:W-:Y:S01]  /*20eb0*/  IMAD.MOV.U32 R0, RZ, RZ, R12 ;  /* 0x000000ffff007224 */ /* 0x000fe200078e000c */
[----:B------:R-:W-:-:S02]  /*20ec0*/  MOV R203, 0x181f ;  /* 0x0000181f00cb7802 */ /* 0x000fc40000000f00 */
[----:B------:R-:W-:Y:S02]  /*20ed0*/  MOV R3, 0x20ef0 ;  /* 0x00020ef000037802 */ /* 0x000fe40000000f00 */
[----:B-1----:R-:W-:Y:S05]  /*20ee0*/  CALL.REL.NOINC `($__internal_67_$__cuda_sm70_shflsync_idx_p) ;  /* 0x00001d6000007944 */ /* 0x002fea0003c00000 */
[----:B-1---5:R-:W-:Y:S05]  /*20ef0*/  BRA `(.L_x_4236) ;  /* 0xfffe657000007947 */ /* 0x022fea000383ffff */
.L_x_4021:
[----:B----4-:R-:W-:Y:S01]  /*20f00*/  IMAD.MOV.U32 R0, RZ, RZ, R5 ;  /* 0x000000ffff007224 */ /* 0x010fe200078e0005 */
[----:B-1----:R-:W-:Y:S01]  /*20f10*/  MOV R2, 0x2 ;  /* 0x0000000200027802 */ /* 0x002fe20000000f00 */
[----:B------:R-:W-:Y:S01]  /*20f20*/  IMAD.MOV.U32 R203, RZ, RZ, 0x181f ;  /* 0x0000181fffcb7424 */ /* 0x000fe200078e00ff */
[----:B------:R-:W-:Y:S02]  /*20f30*/  MOV R3, 0x20f50 ;  /* 0x00020f5000037802 */ /* 0x000fe40000000f00 */
[----:B--23-5:R-:W-:Y:S05]  /*20f40*/  CALL.REL.NOINC `($__internal_67_$__cuda_sm70_shflsync_idx_p) ;  /* 0x00001d0000007944 */ /* 0x02cfea0003c00000 */
[----:B-----5:R-:W-:Y:S01]  /*20f50*/  MOV R4, R0 ;  /* 0x0000000000047202 */ /* 0x020fe20000000f00 */
[----:B-1----:R-:W-:Y:S05]  /*20f60*/  BRA `(.L_x_4237) ;  /* 0xfffe668000007947 */ /* 0x002fea000383ffff */
.L_x_4022:
[----:B----4-:R-:W-:Y:S01]  /*20f70*/  IMAD.MOV.U32 R0, RZ, RZ, R12 ;  /* 0x000000ffff007224 */ /* 0x010fe200078e000c */
[----:B------:R-:W-:Y:S01]  /*20f80*/  MOV R2, 0x2 ;  /* 0x0000000200027802 */ /* 0x000fe20000000f00 */
[----:B------:R-:W-:Y:S01]  /*20f90*/  IMAD.MOV.U32 R203, RZ, RZ, 0x181f ;  /* 0x0000181fffcb7424 */ /* 0x000fe200078e00ff */
[----:B------:R-:W-:Y:S02]  /*20fa0*/  MOV R3, 0x20fc0 ;  /* 0x00020fc000037802 */ /* 0x000fe40000000f00 */
[----:B-123-5:R-:W-:Y:S05]  /*20fb0*/  CALL.REL.NOINC `($__internal_67_$__cuda_sm70_shflsync_idx_p) ;  /* 0x00001c9000007944 */ /* 0x02efea0003c00000 */
[----:B-1---5:R-:W-:Y:S05]  /*20fc0*/  BRA `(.L_x_4238) ;  /* 0xfffe664000007947 */ /* 0x022fea000383ffff */
.L_x_4025:
[----:B-1----:R-:W-:Y:S01]  /*20fd0*/  IMAD.MOV.U32 R0, RZ, RZ, R5 ;  /* 0x000000ffff007224 */ /* 0x002fe200078e0005 */
[----:B------:R-:W-:Y:S01]  /*20fe0*/  MOV R2, 0x3 ;  /* 0x0000000300027802 */ /* 0x000fe20000000f00 */
[----:B------:R-:W-:Y:S01]  /*20ff0*/  IMAD.MOV.U32 R203, RZ, RZ, 0x181f ;  /* 0x0000181fffcb7424 */ /* 0x000fe200078e00ff */
[----:B------:R-:W-:-:S02]  /*21000*/  MOV R3, 0x21020 ;  /* 0x0002102000037802 */ /* 0x000fc40000000f00 */
[----:B--2345:R-:W-:Y:S05]  /*21010*/  CALL.REL.NOINC `($__internal_67_$__cuda_sm70_shflsync_idx_p) ;  /* 0x00001c3000007944 */ /* 0x03cfea0003c00000 */
[----:B-----5:R-:W-:Y:S01]  /*21020*/  IMAD.MOV.U32 R4, RZ, RZ, R0 ;  /* 0x000000ffff047224 */ /* 0x020fe200078e0000 */
[----:B------:R-:W-:Y:S01]  /*21030*/  MOV R2, 0x3 ;  /* 0x0000000300027802 */ /* 0x000fe20000000f00 */
[----:B------:R-:W-:Y:S01]  /*21040*/  IMAD.MOV.U32 R0, RZ, RZ, R12 ;  /* 0x000000ffff007224 */ /* 0x000fe200078e000c */
[----:B------:R-:W-:-:S02]  /*21050*/  MOV R203, 0x181f ;  /* 0x0000181f00cb7802 */ /* 0x000fc40000000f00 */
[----:B------:R-:W-:Y:S02]  /*21060*/  MOV R3, 0x21080 ;  /* 0x0002108000037802 */ /* 0x000fe40000000f00 */
[----:B-1----:R-:W-:Y:S05]  /*21070*/  CALL.REL.NOINC `($__internal_67_$__cuda_sm70_shflsync_idx_p) ;  /* 0x00001bd000007944 */ /* 0x002fea0003c00000 */
[----:B-1---5:R-:W-:Y:S05]  /*21080*/  BRA `(.L_x_4239) ;  /* 0xfffe671000007947 */ /* 0x022fea000383ffff */
.L_x_4092:
[----:B------:R-:W-:Y:S01]  /*21090*/  IMAD.MOV.U32 R2, RZ, RZ, RZ ;  /* 0x000000ffff027224 */ /* 0x000fe200078e00ff */
[----:B------:R-:W-:Y:S02]  /*210a0*/  MOV R203, 0x181f ;  /* 0x0000181f00cb7802 */ /* 0x000fe40000000f00 */
[----:B------:R-:W-:Y:S02]  /*210b0*/  MOV R3, 0x210d0 ;  /* 0x000210d000037802 */ /* 0x000fe40000000f00 */
[----:B------:R-:W-:Y:S05]  /*210c0*/  CALL.REL.NOINC `($__internal_67_$__cuda_sm70_shflsync_idx_p) ;  /* 0x00001b8000007944 */ /* 0x000fea0003c00000 */
[----:B-----5:R-:W-:Y:S01]  /*210d0*/  MOV R4, R0 ;  /* 0x0000000000047202 */ /* 0x020fe20000000f00 */
[----:B-1----:R-:W-:Y:S05]  /*210e0*/  BRA `(.L_x_4240) ;  /* 0xffff0e0000007947 */ /* 0x002fea000383ffff */
.L_x_4093:
[----:B-1----:R-:W-:Y:S01]  /*210f0*/  IMAD.MOV.U32 R0, RZ, RZ, R5 ;  /* 0x000000ffff007224 */ /* 0x002fe200078e0005 */
[----:B------:R-:W-:Y:S01]  /*21100*/  MOV R2, RZ ;  /* 0x000000ff00027202 */ /* 0x000fe20000000f00 */
[----:B------:R-:W-:Y:S01]  /*21110*/  IMAD.MOV.U32 R203, RZ, RZ, 0x181f ;  /* 0x0000181fffcb7424 */ /* 0x000fe200078e00ff */
[----:B------:R-:W-:Y:S02]  /*21120*/  MOV R3, 0x21140 ;  /* 0x0002114000037802 */ /* 0x000fe40000000f00 */
[----:B--2---:R-:W-:Y:S05]  /*21130*/  CALL.REL.NOINC `($__internal_67_$__cuda_sm70_shflsync_idx_p) ;  /* 0x00001b1000007944 */ /* 0x004fea0003c00000 */
[----:B-1---5:R-:W-:Y:S05]  /*21140*/  BRA `(.L_x_4241) ;  /* 0xffff0dc000007947 */ /* 0x022fea000383ffff */
.L_x_4094:
[----:B------:R-:W-:Y:S01]  /*21150*/  IMAD.MOV.U32 R0, RZ, RZ, R4 ;  /* 0x000000ffff007224 */ /* 0x000fe200078e0004 */
[----:B------:R-:W-:Y:S01]  /*21160*/  MOV R2, RZ ;  /* 0x000000ff00027202 */ /* 0x000fe20000000f00 */
[----:B------:R-:W-:Y:S01]  /*21170*/  IMAD.MOV.U32 R203, RZ, RZ, 0x1c1f ;  /* 0x00001c1fffcb7424 */ /* 0x000fe200078e00ff */
[----:B------:R-:W-:-:S02]  /*21180*/  MOV R3, 0x211a0 ;  /* 0x000211a000037802 */ /* 0x000fc40000000f00 */
[----:B------:R-:W-:Y:S05]  /*21190*/  CALL.REL.NOINC `($__internal_67_$__cuda_sm70_shflsync_idx_p) ;  /* 0x00001ab000007944 */ /* 0x000fea0003c00000 */
[----:B------:R-:W-:Y:S01]  /*211a0*/  MOV R3, R0 ;  /* 0x0000000000037202 */ /* 0x000fe20000000f00 */
[----:B-1---5:R-:W-:Y:S05]  /*211b0*/  BRA `(.L_x_4242) ;  /* 0xffff0f9000007947 */ /* 0x022fea000383ffff */
.L_x_4099:
[----:B------:R-:W-:Y:S01]  /*211c0*/  IMAD.MOV.U32 R0, RZ, RZ, R4 ;  /* 0x000000ffff007224 */ /* 0x000fe200078e0004 */
[----:B------:R-:W-:Y:S01]  /*211d0*/  MOV R2, 0x1 ;  /* 0x0000000100027802 */ /* 0x000fe20000000f00 */
[----:B------:R-:W-:Y:S01]  /*211e0*/  IMAD.MOV.U32 R203, RZ, RZ, 0x1c1f ;  /* 0x00001c1fffcb7424 */ /* 0x000fe200078e00ff */
[----:B------:R-:W-:-:S02]  /*211f0*/  MOV R3, 0x21210 ;  /* 0x0002121000037802 */ /* 0x000fc40000000f00 */
[----:B-1----:R-:W-:Y:S05]  /*21200*/  CALL.REL.NOINC `($__internal_67_$__cuda_sm70_shflsync_idx_p) ;  /* 0x00001a4000007944 */ /* 0x002fea0003c00000 */
[----:B------:R-:W-:Y:S01]  /*21210*/  MOV R3, R0 ;  /* 0x0000000000037202 */ /* 0x000fe20000000f00 */
[----:B-1---5:R-:W-:Y:S05]  /*21220*/  BRA `(.L_x_4243) ;  /* 0xffff128000007947 */ /* 0x022fea000383ffff */
.L_x_4104:
[----:B------:R-:W-:Y:S01]  /*21230*/  IMAD.MOV.U32 R132, RZ, RZ, R4 ;  /* 0x000000ffff847224 */ /* 0x000fe200078e0004 */
[----:B------:R-:W-:-:S02]  /*21240*/  MOV R0, 0x2 ;  /* 0x0000000200007802 */ /* 0x000fc40000000f00 */
[----:B------:R-:W-:Y:S02]  /*21250*/  MOV R2, 0x21270 ;  /* 0x0002127000027802 */ /* 0x000fe40000000f00 */
[----:B------:R-:W-:Y:S05]  /*21260*/  CALL.REL.NOINC `($__internal_66_$__cuda_sm70_shflsync_bfly_p) ;  /* 0x0000198000007944 */ /* 0x000fea0003c00000 */
[----:B------:R-:W-:Y:S05]  /*21270*/  BRA `(.L_x_4244) ;  /* 0xffff166000007947 */ /* 0x000fea000383ffff */
.L_x_4105:
[----:B------:R-:W-:Y:S01]  /*21280*/  IMAD.MOV.U32 R132, RZ, RZ, R4 ;  /* 0x000000ffff847224 */ /* 0x000fe200078e0004 */
[----:B------:R-:W-:Y:S02]  /*21290*/  MOV R0, 0x1 ;  /* 0x0000000100007802 */ /* 0x000fe40000000f00 */
[----:B------:R-:W-:Y:S02]  /*212a0*/  MOV R2, 0x212c0 ;  /* 0x000212c000027802 */ /* 0x000fe40000000f00 */
[----:B------:R-:W-:Y:S05]  /*212b0*/  CALL.REL.NOINC `($__internal_66_$__cuda_sm70_shflsync_bfly_p) ;  /* 0x0000193000007944 */ /* 0x000fea0003c00000 */
[----:B------:R-:W-:Y:S01]  /*212c0*/  FMNMX.FTZ R133, R4, R0, !PT ;  /* 0x0000000004857209 */ /* 0x000fe20007810000 */
[----:B------:R-:W-:Y:S01]  /*212d0*/  IMAD.MOV.U32 R132, RZ, RZ, R5 ;  /* 0x000000ffff847224 */ /* 0x000fe200078e0005 */
[----:B------:R-:W-:Y:S01]  /*212e0*/  MOV R2, 0x21310 ;  /* 0x0002131000027802 */ /* 0x000fe20000000f00 */
[----:B------:R-:W-:Y:S02]  /*212f0*/  IMAD.MOV.U32 R0, RZ, RZ, 0x2 ;  /* 0x00000002ff007424 */ /* 0x000fe400078e00ff */
[----:B------:R-:W-:Y:S05]  /*21300*/  CALL.REL.NOINC `($__internal_66_$__cuda_sm70_shflsync_bfly_p) ;  /* 0x000018e000007944 */ /* 0x000fea0003c00000 */
[----:B------:R-:W-:Y:S01]  /*21310*/  FMNMX.FTZ R5, R5, R0, !PT ;  /* 0x0000000005057209 */ /* 0x000fe20007810000 */
[----:B------:R-:W-:Y:S01]  /*21320*/  IMAD.MOV.U32 R0, RZ, RZ, 0x1 ;  /* 0x00000001ff007424 */ /* 0x000fe200078e00ff */
[----:B------:R-:W-:-:S03]  /*21330*/  MOV R2, 0x21360 ;  /* 0x0002136000027802 */ /* 0x000fc60000000f00 */
[----:B------:R-:W-:Y:S02]  /*21340*/  IMAD.MOV.U32 R132, RZ, RZ, R5 ;  /* 0x000000ffff847224 */ /* 0x000fe400078e0005 */
[----:B------:R-:W-:Y:S05]  /*21350*/  CALL.REL.NOINC `($__internal_66_$__cuda_sm70_shflsync_bfly_p) ;  /* 0x0000189000007944 */ /* 0x000fea0003c00000 */
[----:B------:R-:W-:Y:S01]  /*21360*/  MOV R3, R0 ;  /* 0x0000000000037202 */ /* 0x000fe20000000f00 */
[----:B------:R-:W-:Y:S05]  /*21370*/  BRA `(.L_x_4245) ;  /* 0xffff15d000007947 */ /* 0x000fea000383ffff */
.L_x_4113:
[----:B------:R-:W-:Y:S01]  /*21380*/  MOV R203, 0x181f ;  /* 0x0000181f00cb7802 */ /* 0x000fe20000000f00 */
[----:B------:R-:W-:Y:S01]  /*21390*/  IMAD.MOV.U32 R2, RZ, RZ, RZ ;  /* 0x000000ffff027224 */ /* 0x000fe200078e00ff */
[----:B------:R-:W-:Y:S02]  /*213a0*/  MOV R3, 0x213c0 ;  /* 0x000213c000037802 */ /* 0x000fe40000000f00 */
[----:B-1234-:R-:W-:Y:S05]  /*213b0*/  CALL.REL.NOINC `($__internal_67_$__cuda_sm70_shflsync_idx_p) ;  /* 0x0000189000007944 */ /* 0x01efea0003c00000 */
[----:B-----5:R-:W-:Y:S01]  /*213c0*/  MOV R4, R0 ;  /* 0x0000000000047202 */ /* 0x020fe20000000f00 */
[----:B-1----:R-:W-:-:S05]  /*213d0*/  BRA `(.L_x_4246) ;  /* 0xffff23c000007947 */ /* 0x002fca000383ffff */
.L_x_4114:
[----:B------:R-:W-:Y:S01]  /*213e0*/  MOV R2, RZ ;  /* 0x000000ff00027202 */ /* 0x000fe20000000f00 */
[----:B----4-:R-:W-:Y:S01]  /*213f0*/  IMAD.MOV.U32 R0, RZ, RZ, R5 ;  /* 0x000000ffff007224 */ /* 0x010fe200078e0005 */
[----:B------:R-:W-:Y:S01]  /*21400*/  MOV R3, 0x21430 ;  /* 0x0002143000037802 */ /* 0x000fe20000000f00 */
[----:B------:R-:W-:Y:S02]  /*21410*/  IMAD.MOV.U32 R203, RZ, RZ, 0x181f ;  /* 0x0000181fffcb7424 */ /* 0x000fe400078e00ff */
[----:B-123--:R-:W-:Y:S05]  /*21420*/  CALL.REL.NOINC `($__internal_67_$__cuda_sm70_shflsync_idx_p) ;  /* 0x0000182000007944 */ /* 0x00efea0003c00000 */
[----:B-1---5:R-:W-:-:S05]  /*21430*/  BRA `(.L_x_4247) ;  /* 0xffff238000007947 */ /* 0x022fca000383ffff */
.L_x_4117:
[----:B------:R-:W-:Y:S01]  /*21440*/  MOV R203, 0x181f ;  /* 0x0000181f00cb7802 */ /* 0x000fe20000000f00 */
[----:B------:R-:W-:Y:S01]  /*21450*/  IMAD.MOV.U32 R2, RZ, RZ, RZ ;  /* 0x000000ffff027224 */ /* 0x000fe200078e00ff */
[----:B------:R-:W-:Y:S02]  /*21460*/  MOV R3, 0x21480 ;  /* 0x0002148000037802 */ /* 0x000fe40000000f00 */
[----:B------:R-:W-:Y:S05]  /*21470*/  CALL.REL.NOINC `($__internal_67_$__cuda_sm70_shflsync_idx_p) ;  /* 0x000017d000007944 */ /* 0x000fea0003c00000 */
[----:B------:R-:W-:Y:S01]  /*21480*/  MOV R132, R0 ;  /* 0x0000000000847202 */ /* 0x000fe20000000f00 */
[----:B-1---5:R-:W-:-:S05]  /*21490*/  BRA `(.L_x_4248) ;  /* 0xffff2d4000007947 */ /* 0x022fca000383ffff */
.L_x_4118:
[----:B------:R-:W-:Y:S01]  /*214a0*/  MOV R2, RZ ;  /* 0x000000ff00027202 */ /* 0x000fe20000000f00 */
[----:B-1----:R-:W-:Y:S01]  /*214b0*/  IMAD.MOV.U32 R0, RZ, RZ, R133 ;  /* 0x000000ffff007224 */ /* 0x002fe200078e0085 */
[----:B------:R-:W-:Y:S01]  /*214c0*/  MOV R3, 0x214f0 ;  /* 0x000214f000037802 */ /* 0x000fe20000000f00 */
[----:B------:R-:W-:Y:S02]  /*214d0*/  IMAD.MOV.U32 R203, RZ, RZ, 0x181f ;  /* 0x0000181fffcb7424 */ /* 0x000fe400078e00ff */
[----:B--2---:R-:W-:Y:S05]  /*214e0*/  CALL.REL.NOINC `($__internal_67_$__cuda_sm70_shflsync_idx_p) ;  /* 0x0000176000007944 */ /* 0x004fea0003c00000 */
[----:B-1---5:R-:W-:-:S05]  /*214f0*/  BRA `(.L_x_4249) ;  /* 0xffff2d0000007947 */ /* 0x022fca000383ffff */
.L_x_4119:
[----:B------:R-:W-:Y:S01]  /*21500*/  MOV R2, RZ ;  /* 0x000000ff00027202 */ /* 0x000fe20000000f00 */
[----:B------:R-:W-:Y:S01]  /*21510*/  IMAD.MOV.U32 R0, RZ, RZ, R132 ;  /* 0x000000ffff007224 */ /* 0x000fe200078e0084 */
[----:B------:R-:W-:Y:S01]  /*21520*/  MOV R3, 0x21550 ;  /* 0x0002155000037802 */ /* 0x000fe20000000f00 */
[----:B------:R-:W-:Y:S02]  /*21530*/  IMAD.MOV.U32 R203, RZ, RZ, 0x1c1f ;  /* 0x00001c1fffcb7424 */ /* 0x000fe400078e00ff */
[----:B------:R-:W-:Y:S05]  /*21540*/  CALL.REL.NOINC `($__internal_67_$__cuda_sm70_shflsync_idx_p) ;  /* 0x0000170000007944 */ /* 0x000fea0003c00000 */
[----:B------:R-:W-:Y:S01]  /*21550*/  MOV R3, R0 ;  /* 0x0000000000037202 */ /* 0x000fe20000000f00 */
[----:B-1---5:R-:W-:-:S05]  /*21560*/  BRA `(.L_x_4250) ;  /* 0xffff2eb000007947 */ /* 0x022fca000383ffff */
.L_x_4124:
[----:B------:R-:W-:Y:S01]  /*21570*/  MOV R2, 0x1 ;  /* 0x0000000100027802 */ /* 0x000fe20000000f00 */
[----:B------:R-:W-:Y:S01]  /*21580*/  IMAD.MOV.U32 R0, RZ, RZ, R132 ;  /* 0x000000ffff007224 */ /* 0x000fe200078e0084 */
[----:B------:R-:W-:Y:S01]  /*21590*/  MOV R3, 0x215c0 ;  /* 0x000215c000037802 */ /* 0x000fe20000000f00 */
[----:B------:R-:W-:Y:S02]  /*215a0*/  IMAD.MOV.U32 R203, RZ, RZ, 0x1c1f ;  /* 0x00001c1fffcb7424 */ /* 0x000fe400078e00ff */
[----:B-1----:R-:W-:Y:S05]  /*215b0*/  CALL.REL.NOINC `($__internal_67_$__cuda_sm70_shflsync_idx_p) ;  /* 0x0000169000007944 */ /* 0x002fea0003c00000 */
[----:B------:R-:W-:Y:S01]  /*215c0*/  MOV R3, R0 ;  /* 0x0000000000037202 */ /* 0x000fe20000000f00 */
[----:B-1---5:R-:W-:-:S05]  /*215d0*/  BRA `(.L_x_4251) ;  /* 0xffff31d000007947 */ /* 0x022fca000383ffff */
.L_x_4129:
[----:B------:R-:W-:Y:S02]  /*215e0*/  MOV R0, 0x2 ;  /* 0x0000000200007802 */ /* 0x000fe40000000f00 */
[----:B------:R-:W-:Y:S02]  /*215f0*/  MOV R2, 0x21610 ;  /* 0x0002161000027802 */ /* 0x000fe40000000f00 */
[----:B------:R-:W-:Y:S05]  /*21600*/  CALL.REL.NOINC `($__internal_66_$__cuda_sm70_shflsync_bfly_p) ;  /* 0x000015e000007944 */ /* 0x000fea0003c00000 */
[----:B------:R-:W-:-:S05]  /*21610*/  BRA `(.L_x_4252) ;  /* 0xffff361000007947 */ /* 0x000fca000383ffff */
.L_x_4130:
        /* <DEDUP_REMOVED lines=10> */
[----:B------:R-:W-:Y:S02]  /*216c0*/  MOV R2, 0x216e0 ;  /* 0x000216e000027802 */ /* 0x000fe40000000f00 */
[----:B------:R-:W-:Y:S05]  /*216d0*/  CALL.REL.NOINC `($__internal_66_$__cuda_sm70_shflsync_bfly_p) ;  /* 0x0000151000007944 */ /* 0x000fea0003c00000 */
[----:B------:R-:W-:-:S05]  /*216e0*/  BRA `(.L_x_4253) ;  /* 0xffff35b000007947 */ /* 0x000fca000383ffff */
.L_x_4139:
[----:B------:R-:W-:Y:S01]  /*216f0*/  MOV R203, 0x181f ;  /* 0x0000181f00cb7802 */ /* 0x000fe20000000f00 */
[----:B------:R-:W-:Y:S01]  /*21700*/  IMAD.MOV.U32 R2, RZ, RZ, RZ ;  /* 0x000000ffff027224 */ /* 0x000fe200078e00ff */
[----:B------:R-:W-:Y:S02]  /*21710*/  MOV R3, 0x21730 ;  /* 0x0002173000037802 */ /* 0x000fe40000000f00 */
[----:B-1234-:R-:W-:Y:S05]  /*21720*/  CALL.REL.NOINC `($__internal_67_$__cuda_sm70_shflsync_idx_p) ;  /* 0x0000152000007944 */ /* 0x01efea0003c00000 */
[----:B-----5:R-:W-:Y:S01]  /*21730*/  MOV R4, R0 ;  /* 0x0000000000047202 */ /* 0x020fe20000000f00 */
[----:B-1----:R-:W-:-:S05]  /*21740*/  BRA `(.L_x_4254) ;  /* 0xffff4c4000007947 */ /* 0x002fca000383ffff */
.L_x_4140:
[----:B------:R-:W-:Y:S01]  /*21750*/  MOV R2, RZ ;  /* 0x000000ff00027202 */ /* 0x000fe20000000f00 */
[----:B----4-:R-:W-:Y:S01]  /*21760*/  IMAD.MOV.U32 R0, RZ, RZ, R5 ;  /* 0x000000ffff007224 */ /* 0x010fe200078e0005 */
[----:B------:R-:W-:Y:S01]  /*21770*/  MOV R3, 0x217a0 ;  /* 0x000217a000037802 */ /* 0x000fe20000000f00 */
[----:B------:R-:W-:Y:S02]  /*21780*/  IMAD.MOV.U32 R203, RZ, RZ, 0x181f ;  /* 0x0000181fffcb7424 */ /* 0x000fe400078e00ff */
[----:B-123--:R-:W-:Y:S05]  /*21790*/  CALL.REL.NOINC `($__internal_67_$__cuda_sm70_shflsync_idx_p) ;  /* 0x000014b000007944 */ /* 0x00efea0003c00000 */
[----:B-1---5:R-:W-:-:S05]  /*217a0*/  BRA `(.L_x_4255) ;  /* 0xffff4c0000007947 */ /* 0x022fca000383ffff */
.L_x_4143:
[----:B------:R-:W-:Y:S01]  /*217b0*/  MOV R203, 0x181f ;  /* 0x0000181f00cb7802 */ /* 0x000fe20000000f00 */
[----:B------:R-:W-:Y:S01]  /*217c0*/  IMAD.MOV.U32 R2, RZ, RZ, RZ ;  /* 0x000000ffff027224 */ /* 0x000fe200078e00ff */
[----:B------:R-:W-:Y:S02]  /*217d0*/  MOV R3, 0x217f0 ;  /* 0x000217f000037802 */ /* 0x000fe40000000f00 */
[----:B------:R-:W-:Y:S05]  /*217e0*/  CALL.REL.NOINC `($__internal_67_$__cuda_sm70_shflsync_idx_p) ;  /* 0x0000146000007944 */ /* 0x000fea0003c00000 */
[----:B------:R-:W-:Y:S01]  /*217f0*/  MOV R132, R0 ;  /* 0x0000000000847202 */ /* 0x000fe20000000f00 */
[----:B-1---5:R-:W-:-:S05]  /*21800*/  BRA `(.L_x_4256) ;  /* 0xffff55f000007947 */ /* 0x022fca000383ffff */
.L_x_4144:
[----:B------:R-:W-:Y:S01]  /*21810*/  MOV R2, RZ ;  /* 0x000000ff00027202 */ /* 0x000fe20000000f00 */
[----:B-1----:R-:W-:Y:S01]  /*21820*/  IMAD.MOV.U32 R0, RZ, RZ, R133 ;  /* 0x000000ffff007224 */ /* 0x002fe200078e0085 */
[----:B------:R-:W-:Y:S01]  /*21830*/  MOV R3, 0x21860 ;  /* 0x0002186000037802 */ /* 0x000fe20000000f00 */
[----:B------:R-:W-:Y:S02]  /*21840*/  IMAD.MOV.U32 R203, RZ, RZ, 0x181f ;  /* 0x0000181fffcb7424 */ /* 0x000fe400078e00ff */
[----:B--2---:R-:W-:Y:S05]  /*21850*/  CALL.REL.NOINC `($__internal_67_$__cuda_sm70_shflsync_idx_p) ;  /* 0x000013f000007944 */ /* 0x004fea0003c00000 */
[----:B-1---5:R-:W-:-:S05]  /*21860*/  BRA `(.L_x_4257) ;  /* 0xffff55b000007947 */ /* 0x022fca000383ffff */
.L_x_4145:
[----:B------:R-:W-:Y:S02]  /*21870*/  MOV R0, 0x2 ;  /* 0x0000000200007802 */ /* 0x000fe40000000f00 */
[----:B------:R-:W-:Y:S02]  /*21880*/  MOV R2, 0x218a0 ;  /* 0x000218a000027802 */ /* 0x000fe40000000f00 */
[----:B-1----:R-:W-:Y:S05]  /*21890*/  CALL.REL.NOINC `($__internal_66_$__cuda_sm70_shflsync_bfly_p) ;  /* 0x0000135000007944 */ /* 0x002fea0003c00000 */
[----:B------:R-:W-:-:S05]  /*218a0*/  BRA `(.L_x_4258) ;  /* 0xffff57f000007947 */ /* 0x000fca000383ffff */
.L_x_4146:
[----:B------:R-:W-:Y:S02]  /*218b0*/  MOV R0, 0x1 ;  /* 0x0000000100007802 */ /* 0x000fe40000000f00 */
[----:B------:R-:W-:Y:S02]  /*218c0*/  MOV R2, 0x218e0 ;  /* 0x000218e000027802 */ /* 0x000fe40000000f00 */
[----:B-1----:R-:W-:Y:S05]  /*218d0*/  CALL.REL.NOINC `($__internal_66_$__cuda_sm70_shflsync_bfly_p) ;  /* 0x0000131000007944 */ /* 0x002fea0003c00000 */
        /* <DEDUP_REMOVED lines=10> */
.L_x_4149:
[----:B------:R-:W-:Y:S01]  /*21980*/  MOV R203, 0x181f ;  /* 0x0000181f00cb7802 */ /* 0x000fe20000000f00 */
[----:B------:R-:W-:Y:S01]  /*21990*/  IMAD.MOV.U32 R2, RZ, RZ, RZ ;  /* 0x000000ffff027224 */ /* 0x000fe200078e00ff */
[----:B------:R-:W-:Y:S02]  /*219a0*/  MOV R3, 0x219c0 ;  /* 0x000219c000037802 */ /* 0x000fe40000000f00 */
[----:B-1234-:R-:W-:Y:S05]  /*219b0*/  CALL.REL.NOINC `($__internal_67_$__cuda_sm70_shflsync_idx_p) ;  /* 0x0000129000007944 */ /* 0x01efea0003c00000 */
[----:B-1---5:R-:W-:-:S05]  /*219c0*/  BRA `(.L_x_4260) ;  /* 0xffff6b8000007947 */ /* 0x022fca000383ffff */
.L_x_4152:
[----:B------:R-:W-:Y:S01]  /*219d0*/  MOV R203, 0x181f ;  /* 0x0000181f00cb7802 */ /* 0x000fe20000000f00 */
[----:B------:R-:W-:Y:S01]  /*219e0*/  IMAD.MOV.U32 R2, RZ, RZ, RZ ;  /* 0x000000ffff027224 */ /* 0x000fe200078e00ff */
[----:B------:R-:W-:Y:S02]  /*219f0*/  MOV R3, 0x21a10 ;  /* 0x00021a1000037802 */ /* 0x000fe40000000f00 */
[----:B------:R-:W-:Y:S05]  /*21a00*/  CALL.REL.NOINC `($__internal_67_$__cuda_sm70_shflsync_idx_p) ;  /* 0x0000124000007944 */ /* 0x000fea0003c00000 */
[----:B------:R-:W-:Y:S01]  /*21a10*/  MOV R132, R0 ;  /* 0x0000000000847202 */ /* 0x000fe20000000f00 */
[----:B-1---5:R-:W-:-:S05]  /*21a20*/  BRA `(.L_x_4261) ;  /* 0xffff754000007947 */ /* 0x022fca000383ffff */
.L_x_4153:
[----:B------:R-:W-:Y:S01]  /*21a30*/  MOV R2, RZ ;  /* 0x000000ff00027202 */ /* 0x000fe20000000f00 */
[----:B-1----:R-:W-:Y:S01]  /*21a40*/  IMAD.MOV.U32 R0, RZ, RZ, R133 ;  /* 0x000000ffff007224 */ /* 0x002fe200078e0085 */
[----:B------:R-:W-:Y:S01]  /*21a50*/  MOV R3, 0x21a80 ;  /* 0x00021a8000037802 */ /* 0x000fe20000000f00 */
[----:B------:R-:W-:Y:S02]  /*21a60*/  IMAD.MOV.U32 R203, RZ, RZ, 0x181f ;  /* 0x0000181fffcb7424 */ /* 0x000fe400078e00ff */
[----:B--2---:R-:W-:Y:S05]  /*21a70*/  CALL.REL.NOINC `($__internal_67_$__cuda_sm70_shflsync_idx_p) ;  /* 0x000011d000007944 */ /* 0x004fea0003c00000 */
[----:B-1---5:R-:W-:-:S05]  /*21a80*/  BRA `(.L_x_4262) ;  /* 0xffff750000007947 */ /* 0x022fca000383ffff */
.L_x_4154:
[----:B------:R-:W-:Y:S01]  /*21a90*/  MOV R2, RZ ;  /* 0x000000ff00027202 */ /* 0x000fe20000000f00 */
[----:B------:R-:W-:Y:S01]  /*21aa0*/  IMAD.MOV.U32 R0, RZ, RZ, R132 ;  /* 0x000000ffff007224 */ /* 0x000fe200078e0084 */
[----:B------:R-:W-:Y:S01]  /*21ab0*/  MOV R3, 0x21ae0 ;  /* 0x00021ae000037802 */ /* 0x000fe20000000f00 */
[----:B------:R-:W-:Y:S02]  /*21ac0*/  IMAD.MOV.U32 R203, RZ, RZ, 0x1c1f ;  /* 0x00001c1fffcb7424 */ /* 0x000fe400078e00ff */
[----:B------:R-:W-:Y:S05]  /*21ad0*/  CALL.REL.NOINC `($__internal_67_$__cuda_sm70_shflsync_idx_p) ;  /* 0x0000117000007944 */ /* 0x000fea0003c00000 */
[----:B------:R-:W-:Y:S01]  /*21ae0*/  MOV R3, R0 ;  /* 0x0000000000037202 */ /* 0x000fe20000000f00 */
[----:B-1---5:R-:W-:-:S05]  /*21af0*/  BRA `(.L_x_4263) ;  /* 0xffff767000007947 */ /* 0x022fca000383ffff */
.L_x_4159:
[----:B------:R-:W-:Y:S01]  /*21b00*/  MOV R2, 0x1 ;  /* 0x0000000100027802 */ /* 0x000fe20000000f00 */
[----:B------:R-:W-:Y:S01]  /*21b10*/  IMAD.MOV.U32 R0, RZ, RZ, R132 ;  /* 0x000000ffff007224 */ /* 0x000fe200078e0084 */
[----:B------:R-:W-:Y:S01]  /*21b20*/  MOV R3, 0x21b50 ;  /* 0x00021b5000037802 */ /* 0x000fe20000000f00 */
[----:B------:R-:W-:Y:S02]  /*21b30*/  IMAD.MOV.U32 R203, RZ, RZ, 0x1c1f ;  /* 0x00001c1fffcb7424 */ /* 0x000fe400078e00ff */
[----:B-1----:R-:W-:Y:S05]  /*21b40*/  CALL.REL.NOINC `($__internal_67_$__cuda_sm70_shflsync_idx_p) ;  /* 0x0000110000007944 */ /* 0x002fea0003c00000 */
[----:B------:R-:W-:Y:S01]  /*21b50*/  MOV R3, R0 ;  /* 0x0000000000037202 */ /* 0x000fe20000000f00 */
[----:B-1---5:R-:W-:-:S05]  /*21b60*/  BRA `(.L_x_4264) ;  /* 0xffff799000007947 */ /* 0x022fca000383ffff */
.L_x_4164:
[----:B------:R-:W-:Y:S02]  /*21b70*/  MOV R0, 0x2 ;  /* 0x0000000200007802 */ /* 0x000fe40000000f00 */
[----:B------:R-:W-:Y:S02]  /*21b80*/  MOV R2, 0x21ba0 ;  /* 0x00021ba000027802 */ /* 0x000fe40000000f00 */
[----:B------:R-:W-:Y:S05]  /*21b90*/  CALL.REL.NOINC `($__internal_66_$__cuda_sm70_shflsync_bfly_p) ;  /* 0x0000105000007944 */ /* 0x000fea0003c00000 */
[----:B------:R-:W-:-:S05]  /*21ba0*/  BRA `(.L_x_4265) ;  /* 0xffff7dd000007947 */ /* 0x000fca000383ffff */
.L_x_4165:
        /* <DEDUP_REMOVED lines=10> */
[----:B------:R-:W-:Y:S03]  /*21c50*/  MOV R2, 0x21c80 ;  /* 0x00021c8000027802 */ /* 0x000fe60000000f00 */
[----:B------:R-:W-:Y:S02]  /*21c60*/  IMAD.MOV.U32 R132, RZ, RZ, R4 ;  /* 0x000000ffff847224 */ /* 0x000fe400078e0004 */
[----:B------:R-:W-:Y:S05]  /*21c70*/  CALL.REL.NOINC `($__internal_66_$__cuda_sm70_shflsync_bfly_p) ;  /* 0x00000f7000007944 */ /* 0x000fea0003c00000 */
[----:B------:R-:W-:-:S05]  /*21c80*/  BRA `(.L_x_4266) ;  /* 0xffff7d6000007947 */ /* 0x000fca000383ffff */
.L_x_4167:
[----:B------:R-:W-:Y:S01]  /*21c90*/  IMAD.MOV.U32 R132, RZ, RZ, R205 ;  /* 0x000000ffff847224 */ /* 0x000fe200078e00cd */
[----:B------:R-:W-:-:S02]  /*21ca0*/  MOV R0, 0x2 ;  /* 0x0000000200007802 */ /* 0x000fc40000000f00 */
[----:B------:R-:W-:Y:S02]  /*21cb0*/  MOV R2, 0x21cd0 ;  /* 0x00021cd000027802 */ /* 0x000fe40000000f00 */
[----:B------:R-:W-:Y:S05]  /*21cc0*/  CALL.REL.NOINC `($__internal_66_$__cuda_sm70_shflsync_bfly_p) ;  /* 0x00000f2000007944 */ /* 0x000fea0003c00000 */
[----:B------:R-:W-:Y:S05]  /*21cd0*/  BRA `(.L_x_4267) ;  /* 0xffff903000007947 */ /* 0x000fea000383ffff */
.L_x_4168:
[----:B------:R-:W-:Y:S01]  /*21ce0*/  IMAD.MOV.U32 R132, RZ, RZ, R5 ;  /* 0x000000ffff847224 */ /* 0x000fe200078e0005 */
[----:B------:R-:W-:Y:S02]  /*21cf0*/  MOV R0, 0x1 ;  /* 0x0000000100007802 */ /* 0x000fe40000000f00 */
[----:B------:R-:W-:Y:S02]  /*21d00*/  MOV R2, 0x21d20 ;  /* 0x00021d2000027802 */ /* 0x000fe40000000f00 */
[----:B-1----:R-:W-:Y:S05]  /*21d10*/  CALL.REL.NOINC `($__internal_66_$__cuda_sm70_shflsync_bfly_p) ;  /* 0x00000ed000007944 */ /* 0x002fea0003c00000 */
[----:B------:R-:W-:Y:S01]  /*21d20*/  FADD.FTZ R5, R5, R0 ;  /* 0x0000000005057221 */ /* 0x000fe20000010000 */
[----:B------:R-:W-:Y:S02]  /*21d30*/  MOV R132, R204 ;  /* 0x000000cc00847202 */ /* 0x000fe40000000f00 */
[----:B------:R-:W-:Y:S02]  /*21d40*/  MOV R0, 0x2 ;  /* 0x0000000200007802 */ /* 0x000fe40000000f00 */
[----:B------:R-:W-:Y:S02]  /*21d50*/  MOV R2, 0x21d70 ;  /* 0x00021d7000027802 */ /* 0x000fe40000000f00 */
[----:B------:R-:W-:Y:S05]  /*21d60*/  CALL.REL.NOINC `($__internal_66_$__cuda_sm70_shflsync_bfly_p) ;  /* 0x00000e8000007944 */ /* 0x000fea0003c00000 */
[----:B------:R-:W-:Y:S01]  /*21d70*/  FADD.FTZ R6, R204, R0 ;  /* 0x00000000cc067221 */ /* 0x000fe20000010000 */
[----:B------:R-:W-:Y:S02]  /*21d80*/  MOV R0, 0x1 ;  /* 0x0000000100007802 */ /* 0x000fe40000000f00 */
[----:B------:R-:W-:-:S02]  /*21d90*/  MOV R2, 0x21dc0 ;  /* 0x00021dc000027802 */ /* 0x000fc40000000f00 */
[----:B------:R-:W-:Y:S02]  /*21da0*/  MOV R132, R6 ;  /* 0x0000000600847202 */ /* 0x000fe40000000f00 */
[----:B------:R-:W-:Y:S05]  /*21db0*/  CALL.REL.NOINC `($__internal_66_$__cuda_sm70_shflsync_bfly_p) ;  /* 0x00000e3000007944 */ /* 0x000fea0003c00000 */
[----:B------:R-:W-:Y:S01]  /*21dc0*/  MOV R3, R0 ;  /* 0x0000000000037202 */ /* 0x000fe20000000f00 */
[----:B------:R-:W-:Y:S05]  /*21dd0*/  BRA `(.L_x_4268) ;  /* 0xffff8fa000007947 */ /* 0x000fea000383ffff */
.L_x_4175:
[----:B--234-:R-:W-:Y:S01]  /*21de0*/  IMAD.MOV.U32 R0, RZ, RZ, R13 ;  /* 0x000000ffff007224 */ /* 0x01cfe200078e000d */
[----:B------:R-:W-:Y:S01]  /*21df0*/  MOV R2, RZ ;  /* 0x000000ff00027202 */ /* 0x000fe20000000f00 */
[----:B------:R-:W-:Y:S01]  /*21e00*/  IMAD.MOV.U32 R203, RZ, RZ, 0x181f ;  /* 0x0000181fffcb7424 */ /* 0x000fe200078e00ff */
[----:B------:R-:W-:Y:S02]  /*21e10*/  MOV R3, 0x21e30 ;  /* 0x00021e3000037802 */ /* 0x000fe40000000f00 */
[----:B-1----:R-:W-:Y:S05]  /*21e20*/  CALL.REL.NOINC `($__internal_67_$__cuda_sm70_shflsync_idx_p) ;  /* 0x00000e2000007944 */ /* 0x002fea0003c00000 */
[----:B-----5:R-:W-:Y:S01]  /*21e30*/  MOV R4, R0 ;  /* 0x0000000000047202 */ /* 0x020fe20000000f00 */
[----:B-1----:R-:W-:Y:S05]  /*21e40*/  BRA `(.L_x_4269) ;  /* 0xffffaab000007947 */ /* 0x002fea000383ffff */
.L_x_4176:
[----:B------:R-:W-:Y:S01]  /*21e50*/  IMAD.MOV.U32 R0, RZ, RZ, R14 ;  /* 0x000000ffff007224 */ /* 0x000fe200078e000e */
[----:B------:R-:W-:Y:S01]  /*21e60*/  MOV R2, RZ ;  /* 0x000000ff00027202 */ /* 0x000fe20000000f00 */
[----:B------:R-:W-:Y:S01]  /*21e70*/  IMAD.MOV.U32 R203, RZ, RZ, 0x181f ;  /* 0x0000181fffcb7424 */ /* 0x000fe200078e00ff */
[----:B------:R-:W-:Y:S02]  /*21e80*/  MOV R3, 0x21ea0 ;  /* 0x00021ea000037802 */ /* 0x000fe40000000f00 */
[----:B-123--:R-:W-:Y:S05]  /*21e90*/  CALL.REL.NOINC `($__internal_67_$__cuda_sm70_shflsync_idx_p) ;  /* 0x00000db000007944 */ /* 0x00efea0003c00000 */
[----:B-1---5:R-:W-:Y:S05]  /*21ea0*/  BRA `(.L_x_4270) ;  /* 0xffffaa7000007947 */ /* 0x022fea000383ffff */
.L_x_4179:
[----:B--2---:R-:W-:Y:S01]  /*21eb0*/  IMAD.MOV.U32 R0, RZ, RZ, R13 ;  /* 0x000000ffff007224 */ /* 0x004fe200078e000d */
[----:B------:R-:W-:Y:S01]  /*21ec0*/  MOV R2, 0x1 ;  /* 0x0000000100027802 */ /* 0x000fe20000000f00 */
[----:B------:R-:W-:Y:S01]  /*21ed0*/  IMAD.MOV.U32 R203, RZ, RZ, 0x181f ;  /* 0x0000181fffcb7424 */ /* 0x000fe200078e00ff */
[----:B------:R-:W-:-:S02]  /*21ee0*/  MOV R3, 0x21f00 ;  /* 0x00021f0000037802 */ /* 0x000fc40000000f00 */
[----:B-1-34-:R-:W-:Y:S05]  /*21ef0*/  CALL.REL.NOINC `($__internal_67_$__cuda_sm70_shflsync_idx_p) ;  /* 0x00000d5000007944 */ /* 0x01afea0003c00000 */
[----:B-----5:R-:W-:Y:S01]  /*21f00*/  IMAD.MOV.U32 R4, RZ, RZ, R0 ;  /* 0x000000ffff047224 */ /* 0x020fe200078e0000 */
[----:B------:R-:W-:Y:S01]  /*21f10*/  MOV R2, 0x1 ;  /* 0x0000000100027802 */ /* 0x000fe20000000f00 */
[----:B------:R-:W-:Y:S01]  /*21f20*/  IMAD.MOV.U32 R0, RZ, RZ, R14 ;  /* 0x000000ffff007224 */ /* 0x000fe200078e000e */
[----:B------:R-:W-:-:S02]  /*21f30*/  MOV R203, 0x181f ;  /* 0x0000181f00cb7802 */ /* 0x000fc40000000f00 */
[----:B------:R-:W-:Y:S02]  /*21f40*/  MOV R3, 0x21f60 ;  /* 0x00021f6000037802 */ /* 0x000fe40000000f00 */
[----:B-1----:R-:W-:Y:S05]  /*21f50*/  CALL.REL.NOINC `($__internal_67_$__cuda_sm70_shflsync_idx_p) ;  /* 0x00000cf000007944 */ /* 0x002fea0003c00000 */
[----:B-1---5:R-:W-:Y:S05]  /*21f60*/  BRA `(.L_x_4271) ;  /* 0xffffab2000007947 */ /* 0x022fea000383ffff */
.L_x_4182:
[----:B--2---:R-:W-:Y:S01]  /*21f70*/  IMAD.MOV.U32 R0, RZ, RZ, R13 ;  /* 0x000000ffff007224 */ /* 0x004fe200078e000d */
[----:B------:R-:W-:Y:S01]  /*21f80*/  MOV R2, 0x2 ;  /* 0x0000000200027802 */ /* 0x000fe20000000f00 */
[----:B------:R-:W-:Y:S01]  /*21f90*/  IMAD.MOV.U32 R203, RZ, RZ, 0x181f ;  /* 0x0000181fffcb7424 */ /* 0x000fe200078e00ff */
[----:B------:R-:W-:Y:S02]  /*21fa0*/  MOV R3, 0x21fc0 ;  /* 0x00021fc000037802 */ /* 0x000fe40000000f00 */
[----:B-1-34-:R-:W-:Y:S05]  /*21fb0*/  CALL.REL.NOINC `($__internal_67_$__cuda_sm70_shflsync_idx_p) ;  /* 0x00000c9000007944 */ /* 0x01afea0003c00000 */
[----:B-----5:R-:W-:Y:S01]  /*21fc0*/  MOV R4, R0 ;  /* 0x0000000000047202 */ /* 0x020fe20000000f00 */
[----:B-1----:R-:W-:Y:S05]  /*21fd0*/  BRA `(.L_x_4272) ;  /* 0xffffac2000007947 */ /* 0x002fea000383ffff */
.L_x_4183:
[----:B--2---:R-:W-:Y:S01]  /*21fe0*/  IMAD.MOV.U32 R0, RZ, RZ, R14 ;  /* 0x000000ffff007224 */ /* 0x004fe200078e000e */
[----:B------:R-:W-:Y:S01]  /*21ff0*/  MOV R2, 0x2 ;  /* 0x0000000200027802 */ /* 0x000fe20000000f00 */
[----:B------:R-:W-:Y:S01]  /*22000*/  IMAD.MOV.U32 R203, RZ, RZ, 0x181f ;  /* 0x0000181fffcb7424 */ /* 0x000fe200078e00ff */
[----:B------:R-:W-:Y:S02]  /*22010*/  MOV R3, 0x22030 ;  /* 0x0002203000037802 */ /* 0x000fe40000000f00 */
[----:B-1-34-:R-:W-:Y:S05]  /*22020*/  CALL.REL.NOINC `($__internal_67_$__cuda_sm70_shflsync_idx_p) ;  /* 0x00000c2000007944 */ /* 0x01afea0003c00000 */
[----:B-1---5:R-:W-:Y:S05]  /*22030*/  BRA `(.L_x_4273) ;  /* 0xffffabe000007947 */ /* 0x022fea000383ffff */
.L_x_4186:
[----:B----4-:R-:W-:Y:S01]  /*22040*/  IMAD.MOV.U32 R0, RZ, RZ, R13 ;  /* 0x000000ffff007224 */ /* 0x010fe200078e000d */
[----:B---3--:R-:W-:Y:S01]  /*22050*/  MOV R2, 0x3 ;  /* 0x0000000300027802 */ /* 0x008fe20000000f00 */
[----:B------:R-:W-:Y:S01]  /*22060*/  IMAD.MOV.U32 R203, RZ, RZ, 0x181f ;  /* 0x0000181fffcb7424 */ /* 0x000fe200078e00ff */
[----:B------:R-:W-:-:S02]  /*22070*/  MOV R3, 0x22090 ;  /* 0x0002209000037802 */ /* 0x000fc40000000f00 */
[----:B-12---:R-:W-:Y:S05]  /*22080*/  CALL.REL.NOINC `($__internal_67_$__cuda_sm70_shflsync_idx_p) ;  /* 0x00000bc000007944 */ /* 0x006fea0003c00000 */
[----:B-----5:R-:W-:Y:S01]  /*22090*/  IMAD.MOV.U32 R4, RZ, RZ, R0 ;  /* 0x000000ffff047224 */ /* 0x020fe200078e0000 */
[----:B------:R-:W-:Y:S01]  /*220a0*/  MOV R2, 0x3 ;  /* 0x0000000300027802 */ /* 0x000fe20000000f00 */
[----:B------:R-:W-:Y:S01]  /*220b0*/  IMAD.MOV.U32 R0, RZ, RZ, R14 ;  /* 0x000000ffff007224 */ /* 0x000fe200078e000e */
[----:B------:R-:W-:-:S02]  /*220c0*/  MOV R203, 0x181f ;  /* 0x0000181f00cb7802 */ /* 0x000fc40000000f00 */
[----:B------:R-:W-:Y:S02]  /*220d0*/  MOV R3, 0x220f0 ;  /* 0x000220f000037802 */ /* 0x000fe40000000f00 */
[----:B-1----:R-:W-:Y:S05]  /*220e0*/  CALL.REL.NOINC `($__internal_67_$__cuda_sm70_shflsync_idx_p) ;  /* 0x00000b6000007944 */ /* 0x002fea0003c00000 */
[----:B-1---5:R-:W-:Y:S05]  /*220f0*/  BRA `(.L_x_4274) ;  /* 0xffffaca000007947 */ /* 0x022fea000383ffff */
.L_x_4188:
[----:B------:R-:W-:Y:S01]  /*22100*/  IMAD.MOV.U32 R0, RZ, RZ, R5 ;  /* 0x000000ffff007224 */ /* 0x000fe200078e0005 */
[----:B------:R-:W-:Y:S01]  /*22110*/  MOV R2, RZ ;  /* 0x000000ff00027202 */ /* 0x000fe20000000f00 */
[----:B------:R-:W-:Y:S01]  /*22120*/  IMAD.MOV.U32 R203, RZ, RZ, 0x1c1f ;  /* 0x00001c1fffcb7424 */ /* 0x000fe200078e00ff */
[----:B------:R-:W-:Y:S02]  /*22130*/  MOV R3, 0x22150 ;  /* 0x0002215000037802 */ /* 0x000fe40000000f00 */
[----:B------:R-:W-:Y:S05]  /*22140*/  CALL.REL.NOINC `($__internal_67_$__cuda_sm70_shflsync_idx_p) ;  /* 0x00000b0000007944 */ /* 0x000fea0003c00000 */
[----:B-----5:R-:W-:Y:S01]  /*22150*/  MOV R4, R0 ;  /* 0x0000000000047202 */ /* 0x020fe20000000f00 */
[----:B-1----:R-:W-:Y:S05]  /*22160*/  BRA `(.L_x_4275) ;  /* 0xffffaf9000007947 */ /* 0x002fea000383ffff */
.L_x_4189:
[----:B------:R-:W-:Y:S01]  /*22170*/  IMAD.MOV.U32 R0, RZ, RZ, R12 ;  /* 0x000000ffff007224 */ /* 0x000fe200078e000c */
[----:B------:R-:W-:Y:S01]  /*22180*/  MOV R2, RZ ;  /* 0x000000ff00027202 */ /* 0x000fe20000000f00 */
[----:B------:R-:W-:Y:S01]  /*22190*/  IMAD.MOV.U32 R203, RZ, RZ, 0x1c1f ;  /* 0x00001c1fffcb7424 */ /* 0x000fe200078e00ff */
[----:B------:R-:W-:Y:S02]  /*221a0*/  MOV R3, 0x221c0 ;  /* 0x000221c000037802 */ /* 0x000fe40000000f00 */
[----:B-12---:R-:W-:Y:S05]  /*221b0*/  CALL.REL.NOINC `($__internal_67_$__cuda_sm70_shflsync_idx_p) ;  /* 0x00000a9000007944 */ /* 0x006fea0003c00000 */
[----:B-1---5:R-:W-:Y:S05]  /*221c0*/  BRA `(.L_x_4276) ;  /* 0xffffaf5000007947 */ /* 0x022fea000383ffff */
.L_x_4192:
[----:B----4-:R-:W-:Y:S01]  /*221d0*/  IMAD.MOV.U32 R0, RZ, RZ, R5 ;  /* 0x000000ffff007224 */ /* 0x010fe200078e0005 */
[----:B------:R-:W-:Y:S01]  /*221e0*/  MOV R2, 0x1 ;  /* 0x0000000100027802 */ /* 0x000fe20000000f00 */
[----:B------:R-:W-:Y:S01]  /*221f0*/  IMAD.MOV.U32 R203, RZ, RZ, 0x1c1f ;  /* 0x00001c1fffcb7424 */ /* 0x000fe200078e00ff */
[----:B------:R-:W-:-:S02]  /*22200*/  MOV R3, 0x22220 ;  /* 0x0002222000037802 */ /* 0x000fc40000000f00 */
[----:B-123--:R-:W-:Y:S05]  /*22210*/  CALL.REL.NOINC `($__internal_67_$__cuda_sm70_shflsync_idx_p) ;  /* 0x00000a3000007944 */ /* 0x00efea0003c00000 */
[----:B-----5:R-:W-:Y:S01]  /*22220*/  IMAD.MOV.U32 R4, RZ, RZ, R0 ;  /* 0x000000ffff047224 */ /* 0x020fe200078e0000 */
[----:B------:R-:W-:Y:S01]  /*22230*/  MOV R2, 0x1 ;  /* 0x0000000100027802 */ /* 0x000fe20000000f00 */
[----:B------:R-:W-:Y:S01]  /*22240*/  IMAD.MOV.U32 R0, RZ, RZ, R12 ;  /* 0x000000ffff007224 */ /* 0x000fe200078e000c */
[----:B------:R-:W-:-:S02]  /*22250*/  MOV R203, 0x1c1f ;  /* 0x00001c1f00cb7802 */ /* 0x000fc40000000f00 */
[----:B------:R-:W-:Y:S02]  /*22260*/  MOV R3, 0x22280 ;  /* 0x0002228000037802 */ /* 0x000fe40000000f00 */
[----:B-1----:R-:W-:Y:S05]  /*22270*/  CALL.REL.NOINC `($__internal_67_$__cuda_sm70_shflsync_idx_p) ;  /* 0x000009d000007944 */ /* 0x002fea0003c00000 */
[----:B-1---5:R-:W-:Y:S05]  /*22280*/  BRA `(.L_x_4277) ;  /* 0xffffbbf000007947 */ /* 0x022fea000383ffff */
.L_x_4196:
[----:B------:R-:W-:Y:S01]  /*22290*/  IMAD.MOV.U32 R0, RZ, RZ, R5 ;  /* 0x000000ffff007224 */ /* 0x000fe200078e0005 */
[----:B------:R-:W-:Y:S01]  /*222a0*/  MOV R2, RZ ;  /* 0x000000ff00027202 */ /* 0x000fe20000000f00 */
[----:B------:R-:W-:Y:S01]  /*222b0*/  IMAD.MOV.U32 R203, RZ, RZ, 0x181f ;  /* 0x0000181fffcb7424 */ /* 0x000fe200078e00ff */
[----:B------:R-:W-:Y:S02]  /*222c0*/  MOV R3, 0x222e0 ;  /* 0x000222e000037802 */ /* 0x000fe40000000f00 */
[----:B------:R-:W-:Y:S05]  /*222d0*/  CALL.REL.NOINC `($__internal_67_$__cuda_sm70_shflsync_idx_p) ;  /* 0x0000097000007944 */ /* 0x000fea0003c00000 */
[----:B-----5:R-:W-:Y:S01]  /*222e0*/  MOV R4, R0 ;  /* 0x0000000000047202 */ /* 0x020fe20000000f00 */
[----:B-1----:R-:W-:Y:S05]  /*222f0*/  BRA `(.L_x_4278) ;  /* 0xffffd0a000007947 */ /* 0x002fea000383ffff */
.L_x_4197:
[----:B------:R-:W-:Y:S01]  /*22300*/  IMAD.MOV.U32 R0, RZ, RZ, R14 ;  /* 0x000000ffff007224 */ /* 0x000fe200078e000e */
[----:B------:R-:W-:Y:S01]  /*22310*/  MOV R2, RZ ;  /* 0x000000ff00027202 */ /* 0x000fe20000000f00 */
[----:B------:R-:W-:Y:S01]  /*22320*/  IMAD.MOV.U32 R203, RZ, RZ, 0x181f ;  /* 0x0000181fffcb7424 */ /* 0x000fe200078e00ff */
[----:B------:R-:W-:Y:S02]  /*22330*/  MOV R3, 0x22350 ;  /* 0x0002235000037802 */ /* 0x000fe40000000f00 */
[----:B-12---:R-:W-:Y:S05]  /*22340*/  CALL.REL.NOINC `($__internal_67_$__cuda_sm70_shflsync_idx_p) ;  /* 0x0000090000007944 */ /* 0x006fea0003c00000 */
[----:B-1---5:R-:W-:Y:S05]  /*22350*/  BRA `(.L_x_4279) ;  /* 0xffffd06000007947 */ /* 0x022fea000383ffff */
.L_x_4200:
[----:B----4-:R-:W-:Y:S01]  /*22360*/  IMAD.MOV.U32 R0, RZ, RZ, R5 ;  /* 0x000000ffff007224 */ /* 0x010fe200078e0005 */
[----:B--2---:R-:W-:Y:S01]  /*22370*/  MOV R2, 0x1 ;  /* 0x0000000100027802 */ /* 0x004fe20000000f00 */
[----:B------:R-:W-:Y:S01]  /*22380*/  IMAD.MOV.U32 R203, RZ, RZ, 0x181f ;  /* 0x0000181fffcb7424 */ /* 0x000fe200078e00ff */
[----:B------:R-:W-:-:S02]  /*22390*/  MOV R3, 0x223b0 ;  /* 0x000223b000037802 */ /* 0x000fc40000000f00 */
[----:B-1-3--:R-:W-:Y:S05]  /*223a0*/  CALL.REL.NOINC `($__internal_67_$__cuda_sm70_shflsync_idx_p) ;  /* 0x000008a000007944 */ /* 0x00afea0003c00000 */
[----:B-----5:R-:W-:Y:S01]  /*223b0*/  IMAD.MOV.U32 R4, RZ, RZ, R0 ;  /* 0x000000ffff047224 */ /* 0x020fe200078e0000 */
[----:B------:R-:W-:Y:S01]  /*223c0*/  MOV R2, 0x1 ;  /* 0x0000000100027802 */ /* 0x000fe20000000f00 */
[----:B------:R-:W-:Y:S01]  /*223d0*/  IMAD.MOV.U32 R0, RZ, RZ, R14 ;  /* 0x000000ffff007224 */ /* 0x000fe200078e000e */
[----:B------:R-:W-:-:S02]  /*223e0*/  MOV R203, 0x181f ;  /* 0x0000181f00cb7802 */ /* 0x000fc40000000f00 */
[----:B------:R-:W-:Y:S02]  /*223f0*/  MOV R3, 0x22410 ;  /* 0x0002241000037802 */ /* 0x000fe40000000f00 */
[----:B-1----:R-:W-:Y:S05]  /*22400*/  CALL.REL.NOINC `($__internal_67_$__cuda_sm70_shflsync_idx_p) ;  /* 0x0000084000007944 */ /* 0x002fea0003c00000 */
[----:B-1---5:R-:W-:Y:S05]  /*22410*/  BRA `(.L_x_4280) ;  /* 0xffffd12000007947 */ /* 0x022fea000383ffff */
.L_x_4203:
[----:B----4-:R-:W-:Y:S01]  /*22420*/  IMAD.MOV.U32 R0, RZ, RZ, R5 ;  /* 0x000000ffff007224 */ /* 0x010fe200078e0005 */
[----:B-1----:R-:W-:Y:S01]  /*22430*/  MOV R2, 0x2 ;  /* 0x0000000200027802 */ /* 0x002fe20000000f00 */
[----:B------:R-:W-:Y:S01]  /*22440*/  IMAD.MOV.U32 R203, RZ, RZ, 0x181f ;  /* 0x0000181fffcb7424 */ /* 0x000fe200078e00ff */
[----:B------:R-:W-:Y:S02]  /*22450*/  MOV R3, 0x22470 ;  /* 0x0002247000037802 */ /* 0x000fe40000000f00 */
[----:B--23--:R-:W-:Y:S05]  /*22460*/  CALL.REL.NOINC `($__internal_67_$__cuda_sm70_shflsync_idx_p) ;  /* 0x000007e000007944 */ /* 0x00cfea0003c00000 */
[----:B-----5:R-:W-:Y:S01]  /*22470*/  MOV R4, R0 ;  /* 0x0000000000047202 */ /* 0x020fe20000000f00 */
[----:B-1----:R-:W-:Y:S05]  /*22480*/  BRA `(.L_x_4281) ;  /* 0xffffd22000007947 */ /* 0x002fea000383ffff */
.L_x_4204:
[----:B----4-:R-:W-:Y:S01]  /*22490*/  IMAD.MOV.U32 R0, RZ, RZ, R14 ;  /* 0x000000ffff007224 */ /* 0x010fe200078e000e */
[----:B------:R-:W-:Y:S01]  /*224a0*/  MOV R2, 0x2 ;  /* 0x0000000200027802 */ /* 0x000fe20000000f00 */
[----:B------:R-:W-:Y:S01]  /*224b0*/  IMAD.MOV.U32 R203, RZ, RZ, 0x181f ;  /* 0x0000181fffcb7424 */ /* 0x000fe200078e00ff */
[----:B------:R-:W-:Y:S02]  /*224c0*/  MOV R3, 0x224e0 ;  /* 0x000224e000037802 */ /* 0x000fe40000000f00 */
[----:B-123--:R-:W-:Y:S05]  /*224d0*/  CALL.REL.NOINC `($__internal_67_$__cuda_sm70_shflsync_idx_p) ;  /* 0x0000077000007944 */ /* 0x00efea0003c00000 */
[----:B-1---5:R-:W-:Y:S05]  /*224e0*/  BRA `(.L_x_4282) ;  /* 0xffffd1e000007947 */ /* 0x022fea000383ffff */
.L_x_4207:
[----:B-1----:R-:W-:Y:S01]  /*224f0*/  IMAD.MOV.U32 R0, RZ, RZ, R5 ;  /* 0x000000ffff007224 */ /* 0x002fe200078e0005 */
[----:B------:R-:W-:Y:S01]  /*22500*/  MOV R2, 0x3 ;  /* 0x0000000300027802 */ /* 0x000fe20000000f00 */
[----:B------:R-:W-:Y:S01]  /*22510*/  IMAD.MOV.U32 R203, RZ, RZ, 0x181f ;  /* 0x0000181fffcb7424 */ /* 0x000fe200078e00ff */
[----:B------:R-:W-:-:S02]  /*22520*/  MOV R3, 0x22540 ;  /* 0x0002254000037802 */ /* 0x000fc40000000f00 */
[----:B--234-:R-:W-:Y:S05]  /*22530*/  CALL.REL.NOINC `($__internal_67_$__cuda_sm70_shflsync_idx_p) ;  /* 0x0000071000007944 */ /* 0x01cfea0003c00000 */
[----:B-----5:R-:W-:Y:S01]  /*22540*/  IMAD.MOV.U32 R4, RZ, RZ, R0 ;  /* 0x000000ffff047224 */ /* 0x020fe200078e0000 */
[----:B------:R-:W-:Y:S01]  /*22550*/  MOV R2, 0x3 ;  /* 0x0000000300027802 */ /* 0x000fe20000000f00 */
[----:B------:R-:W-:Y:S01]  /*22560*/  IMAD.MOV.U32 R0, RZ, RZ, R14 ;  /* 0x000000ffff007224 */ /* 0x000fe200078e000e */
[----:B------:R-:W-:-:S02]  /*22570*/  MOV R203, 0x181f ;  /* 0x0000181f00cb7802 */ /* 0x000fc40000000f00 */
[----:B------:R-:W-:Y:S02]  /*22580*/  MOV R3, 0x225a0 ;  /* 0x000225a000037802 */ /* 0x000fe40000000f00 */
[----:B-1----:R-:W-:Y:S05]  /*22590*/  CALL.REL.NOINC `($__internal_67_$__cuda_sm70_shflsync_idx_p) ;  /* 0x000006b000007944 */ /* 0x002fea0003c00000 */
[----:B-1---5:R-:W-:Y:S05]  /*225a0*/  BRA `(.L_x_4283) ;  /* 0xffffd2a000007947 */ /* 0x022fea000383ffff */
.L_x_4209:
[----:B------:R-:W-:Y:S01]  /*225b0*/  IMAD.MOV.U32 R0, RZ, RZ, R96 ;  /* 0x000000ffff007224 */ /* 0x000fe200078e0060 */
[----:B------:R-:W-:Y:S01]  /*225c0*/  MOV R2, RZ ;  /* 0x000000ff00027202 */ /* 0x000fe20000000f00 */
[----:B------:R-:W-:Y:S01]  /*225d0*/  IMAD.MOV.U32 R203, RZ, RZ, 0x1f ;  /* 0x0000001fffcb7424 */ /* 0x000fe200078e00ff */
[----:B------:R-:W-:Y:S02]  /*225e0*/  MOV R3, 0x22600 ;  /* 0x0002260000037802 */ /* 0x000fe40000000f00 */
[----:B-12---:R-:W-:Y:S05]  /*225f0*/  CALL.REL.NOINC `($__internal_67_$__cuda_sm70_shflsync_idx_p) ;  /* 0x0000065000007944 */ /* 0x006fea0003c00000 */
[----:B------:R-:W-:Y:S01]  /*22600*/  MOV R9, R0 ;  /* 0x0000000000097202 */ /* 0x000fe20000000f00 */
[----:B-1---5:R-:W-:Y:S05]  /*22610*/  BRA `(.L_x_4284) ;  /* 0xffffd44000007947 */ /* 0x022fea000383ffff */
.L_x_4210:
[----:B------:R-:W-:Y:S01]  /*22620*/  IMAD.MOV.U32 R0, RZ, RZ, R96 ;  /* 0x000000ffff007224 */ /* 0x000fe200078e0060 */
[----:B------:R-:W-:Y:S01]  /*22630*/  MOV R2, 0x1 ;  /* 0x0000000100027802 */ /* 0x000fe20000000f00 */
[----:B------:R-:W-:Y:S01]  /*22640*/  IMAD.MOV.U32 R203, RZ, RZ, 0x1f ;  /* 0x0000001fffcb7424 */ /* 0x000fe200078e00ff */
[----:B------:R-:W-:Y:S02]  /*22650*/  MOV R3, 0x22670 ;  /* 0x0002267000037802 */ /* 0x000fe40000000f00 */
[----:B-1234-:R-:W-:Y:S05]  /*22660*/  CALL.REL.NOINC `($__internal_67_$__cuda_sm70_shflsync_idx_p) ;  /* 0x000005e000007944 */ /* 0x01efea0003c00000 */
[----:B------:R-:W-:Y:S01]  /*22670*/  MOV R6, R0 ;  /* 0x0000000000067202 */ /* 0x000fe20000000f00 */
[----:B-1---5:R-:W-:Y:S05]  /*22680*/  BRA `(.L_x_4285) ;  /* 0xffffd3f000007947 */ /* 0x022fea000383ffff */
.L_x_4211:
[----:B------:R-:W-:Y:S02]  /*22690*/  MOV R3, 0x1 ;  /* 0x0000000100037802 */ /* 0x000fe40000000f00 */
[----:B------:R-:W-:-:S02]  /*226a0*/  MOV R2, 0x226c0 ;  /* 0x000226c000027802 */ /* 0x000fc40000000f00 */
[----:B---34-:R-:W-:Y:S05]  /*226b0*/  CALL.REL.NOINC `($__internal_68_$__cuda_sm70_shflsync_up_p) ;  /* 0x0000061000007944 */ /* 0x018fea0003c00000 */
[----:B------:R-:W-:Y:S05]  /*226c0*/  BRA `(.L_x_4286) ;  /* 0xffffd4d000007947 */ /* 0x000fea000383ffff */
.L_x_4212:
[----:B------:R-:W-:Y:S02]  /*226d0*/  MOV R3, 0x2 ;  /* 0x0000000200037802 */ /* 0x000fe40000000f00 */
[----:B------:R-:W-:-:S02]  /*226e0*/  MOV R2, 0x22700 ;  /* 0x0002270000027802 */ /* 0x000fc40000000f00 */
[----:B---34-:R-:W-:Y:S05]  /*226f0*/  CALL.REL.NOINC `($__internal_68_$__cuda_sm70_shflsync_up_p) ;  /* 0x000005d000007944 */ /* 0x018fea0003c00000 */
[----:B------:R-:W-:Y:S02]  /*22700*/  SEL R3, R4, RZ, P1 ;  /* 0x000000ff04037207 */ /* 0x000fe40000800000 */
[----:B------:R-:W-:-:S03]  /*22710*/  MOV R2, 0x22750 ;  /* 0x0002275000027802 */ /* 0x000fc60000000f00 */
[----:B------:R-:W-:Y:S02]  /*22720*/  IMAD.IADD R0, R0, 0x1, R3 ;  /* 0x0000000100007824 */ /* 0x000fe400078e0203 */
[----:B------:R-:W-:Y:S02]  /*22730*/  IMAD.MOV.U32 R3, RZ, RZ, 0x4 ;  /* 0x00000004ff037424 */ /* 0x000fe400078e00ff */
        /* <DEDUP_REMOVED lines=19> */
.L_x_4216:
[----:B------:R-:W-:Y:S02]  /*22870*/  MOV R3, 0x1 ;  /* 0x0000000100037802 */ /* 0x000fe40000000f00 */
[----:B------:R-:W-:Y:S02]  /*22880*/  MOV R2, 0x228a0 ;  /* 0x000228a000027802 */ /* 0x000fe40000000f00 */
[----:B---3--:R-:W-:Y:S05]  /*22890*/  CALL.REL.NOINC `($__internal_68_$__cuda_sm70_shflsync_up_p) ;  /* 0x0000043000007944 */ /* 0x008fea0003c00000 */
[----:B------:R-:W-:Y:S01]  /*228a0*/  MOV R2, R4 ;  /* 0x0000000400027202 */ /* 0x000fe20000000f00 */
[----:B------:R-:W-:Y:S05]  /*228b0*/  BRA `(.L_x_4288) ;  /* 0xffffd54000007947 */ /* 0x000fea000383ffff */
.L_x_4217:
[----:B------:R-:W-:Y:S02]  /*228c0*/  MOV R3, 0x2 ;  /* 0x0000000200037802 */ /* 0x000fe40000000f00 */
[----:B------:R-:W-:Y:S02]  /*228d0*/  MOV R2, 0x228f0 ;  /* 0x000228f000027802 */ /* 0x000fe40000000f00 */
[----:B---3--:R-:W-:Y:S05]  /*228e0*/  CALL.REL.NOINC `($__internal_68_$__cuda_sm70_shflsync_up_p) ;  /* 0x000003e000007944 */ /* 0x008fea0003c00000 */
        /* <DEDUP_REMOVED lines=23> */
.L_x_4219:
[----:B------:R-:W-:Y:S02]  /*22a60*/  SEL R0, RZ, 0x1, P0 ;  /* 0x00000001ff007807 */ /* 0x000fe40000000000 */
[----:B------:R-:W-:Y:S02]  /*22a70*/  MOV R2, 0x22a90 ;  /* 0x00022a9000027802 */ /* 0x000fe40000000f00 */
[----:B-1-3--:R-:W-:Y:S05]  /*22a80*/  CALL.REL.NOINC `($__internal_69_$__cuda_sm70_votesync_ballot) ;  /* 0x000002a000007944 */ /* 0x00afea0003c00000 */
[----:B------:R-:W-:Y:S01]  /*22a90*/  MOV R10, R0 ;  /* 0x00000000000a7202 */ /* 0x000fe20000000f00 */
[----:B------:R-:W-:Y:S05]  /*22aa0*/  BRA `(.L_x_4290) ;  /* 0xffffd4e000007947 */ /* 0x000fea000383ffff */
.L_x_4220:
[----:B------:R-:W-:Y:S01]  /*22ab0*/  IMAD.MOV.U32 R0, RZ, RZ, R7 ;  /* 0x000000ffff007224 */ /* 0x000fe200078e0007 */
[----:B------:R-:W-:Y:S01]  /*22ac0*/  MOV R2, R6 ;  /* 0x0000000600027202 */ /* 0x000fe20000000f00 */
[----:B------:R-:W-:Y:S01]  /*22ad0*/  IMAD.MOV.U32 R203, RZ, RZ, 0x1f ;  /* 0x0000001fffcb7424 */ /* 0x000fe200078e00ff */
[----:B------:R-:W-:Y:S02]  /*22ae0*/  MOV R3, 0x22b00 ;  /* 0x00022b0000037802 */ /* 0x000fe40000000f00 */
[----:B-1-3--:R-:W-:Y:S05]  /*22af0*/  CALL.REL.NOINC `($__internal_67_$__cuda_sm70_shflsync_idx_p) ;  /* 0x0000015000007944 */ /* 0x00afea0003c00000 */
[----:B------:R-:W-:Y:S01]  /*22b00*/  IMAD.MOV.U32 R7, RZ, RZ, R0 ;  /* 0x000000ffff077224 */ /* 0x000fe200078e0000 */
[----:B------:R-:W-:Y:S01]  /*22b10*/  MOV R2, R6 ;  /* 0x0000000600027202 */ /* 0x000fe20000000f00 */
[----:B------:R-:W-:Y:S01]  /*22b20*/  IMAD.MOV.U32 R0, RZ, RZ, R8 ;  /* 0x000000ffff007224 */ /* 0x000fe200078e0008 */
[----:B------:R-:W-:Y:S02]  /*22b30*/  MOV R203, 0x1f ;  /* 0x0000001f00cb7802 */ /* 0x000fe40000000f00 */
[----:B------:R-:W-:-:S02]  /*22b40*/  MOV R3, 0x22b60 ;  /* 0x00022b6000037802 */ /* 0x000fc40000000f00 */
[----:B-1---5:R-:W-:Y:S05]  /*22b50*/  CALL.REL.NOINC `($__internal_67_$__cuda_sm70_shflsync_idx_p) ;  /* 0x000000f000007944 */ /* 0x022fea0003c00000 */
[----:B------:R-:W-:Y:S01]  /*22b60*/  MOV R5, R0 ;  /* 0x0000000000057202 */ /* 0x000fe20000000f00 */
[----:B-1---5:R-:W-:Y:S05]  /*22b70*/  BRA `(.L_x_4291) ;  /* 0xffffd46000007947 */ /* 0x022fea000383ffff */
.L_x_4223:
[----:B------:R-:W-:Y:S01]  /*22b80*/  IMAD.MOV.U32 R0, RZ, RZ, R4 ;  /* 0x000000ffff007224 */ /* 0x000fe200078e0004 */
[----:B------:R-:W-:Y:S01]  /*22b90*/  MOV R2, R6 ;  /* 0x0000000600027202 */ /* 0x000fe20000000f00 */
[----:B------:R-:W-:Y:S01]  /*22ba0*/  IMAD.MOV.U32 R203, RZ, RZ, 0x1f ;  /* 0x0000001fffcb7424 */ /* 0x000fe200078e00ff */
[----:B------:R-:W-:-:S02]  /*22bb0*/  MOV R3, 0x22bd0 ;  /* 0x00022bd000037802 */ /* 0x000fc40000000f00 */
[----:B-1-34-:R-:W-:Y:S05]  /*22bc0*/  CALL.REL.NOINC `($__internal_67_$__cuda_sm70_shflsync_idx_p) ;  /* 0x0000008000007944 */ /* 0x01afea0003c00000 */
[----:B------:R-:W-:Y:S01]  /*22bd0*/  MOV R12, R0 ;  /* 0x00000000000c7202 */ /* 0x000fe20000000f00 */
[----:B-1---5:R-:W-:Y:S05]  /*22be0*/  BRA `(.L_x_4222) ;  /* 0xffffd45000007947 */ /* 0x022fea000383ffff */
        .weak           $__internal_66_$__cuda_sm70_shflsync_bfly_p
        .type           $__internal_66_$__cuda_sm70_shflsync_bfly_p,@function
        .size           $__internal_66_$__cuda_sm70_shflsync_bfly_p,($__internal_67_$__cuda_sm70_shflsync_idx_p - $__internal_66_$__cuda_sm70_shflsync_bfly_p)
$__internal_66_$__cuda_sm70_shflsync_bfly_p:
[----:B------:R-:W-:Y:S02]  /*22bf0*/  MOV R161, 0xffffffff ;  /* 0xffffffff00a17802 */ /* 0x000fe40000000f00 */
[----:B------:R-:W-:-:S02]  /*22c00*/  MOV R3, 0x1f ;  /* 0x0000001f00037802 */ /* 0x000fc40000000f00 */
[----:B------:R-:W-:Y:S04]  /*22c10*/  WARPSYNC R161 ;  /* 0x000000a100007348 */ /* 0x000fe80003800000 */
[----:B------:R1:W2:Y:S02]  /*22c20*/  SHFL.BFLY PT, R0, R132, R0, R3 ;  /* 0x0c00000084007389 */ /* 0x0002a400000e0003 */
[----:B-1----:R-:W-:-:S04]  /*22c30*/  MOV R3, 0x0 ;  /* 0x0000000000037802 */ /* 0x002fc80000000f00 */
[----:B--2---:R-:W-:Y:S05]  /*22c40*/  RET.REL.NODEC R2 `(_ZN7cutlass13device_kernelIN5flash19enable_sm80_to_sm89INS1_16FlashAttnFwdSm80INS1_25CollectiveMainloopFwdSm80ILi8ELi1ELb0EN4cute5tupleIJNS5_1CILi128EEENS7_ILi32EEENS7_ILi256EEEEEELi256ENS_10bfloat16_tEfNS_4arch4Sm80ELb0ELb1ELb0ELb1ELb1ELb1ELb1ELb1EEENS1_21CollectiveEpilogueFwdINS6_IJS8_SA_S9_EEENS6_IJNS7_ILi1EEESI_SI_EEESC_SE_Li256ELb1ELb1ELb1ELb0EEENS1_36VarlenDynamicPersistentTileSchedulerILi128ELi32ELi256ELi256ELb1ELb1ELb0ELb1ELb0ELb1EEEEEEEEEvNT_6ParamsE) ;  /* 0xfffdd3b002007950 */ /* 0x004fea0003c3ffff */
        .weak           $__internal_67_$__cuda_sm70_shflsync_idx_p
        .type           $__internal_67_$__cuda_sm70_shflsync_idx_p,@function
        .size           $__internal_67_$__cuda_sm70_shflsync_idx_p,($__internal_68_$__cuda_sm70_shflsync_up_p - $__internal_67_$__cuda_sm70_shflsync_idx_p)
$__internal_67_$__cuda_sm70_shflsync_idx_p:
[----:B------:R1:W-:Y:S02]  /*22c50*/  STL [R1+0x44], R4 ;  /* 0x0000440401007387 */ /* 0x0003e40000100800 */
[----:B-1----:R-:W-:-:S04]  /*22c60*/  MOV R4, 0xffffffff ;  /* 0xffffffff00047802 */ /* 0x002fc80000000f00 */
[----:B------:R-:W-:Y:S04]  /*22c70*/  WARPSYNC R4 ;  /* 0x0000000400007348 */ /* 0x000fe80003800000 */
[----:B------:R1:W2:Y:S04]  /*22c80*/  SHFL.IDX PT, R0, R0, R2, R203 ;  /* 0x0000000200007389 */ /* 0x0002a800000e00cb */
[----:B-1----:R1:W5:Y:S01]  /*22c90*/  LDL.LU R4, [R1+0x44] ;  /* 0x0000440001047983 */ /* 0x0023620000300800 */
[----:B------:R-:W-:Y:S02]  /*22ca0*/  MOV R2, R3 ;  /* 0x0000000300027202 */ /* 0x000fe40000000f00 */
[----:B------:R-:W-:-:S04]  /*22cb0*/  MOV R3, 0x0 ;  /* 0x0000000000037802 */ /* 0x000fc80000000f00 */
[----:B--2---:R-:W-:Y:S05]  /*22cc0*/  RET.REL.NODEC R2 `(_ZN7cutlass13device_kernelIN5flash19enable_sm80_to_sm89INS1_16FlashAttnFwdSm80INS1_25CollectiveMainloopFwdSm80ILi8ELi1ELb0EN4cute5tupleIJNS5_1CILi128EEENS7_ILi32EEENS7_ILi256EEEEEELi256ENS_10bfloat16_tEfNS_4arch4Sm80ELb0ELb1ELb0ELb1ELb1ELb1ELb1ELb1EEENS1_21CollectiveEpilogueFwdINS6_IJS8_SA_S9_EEENS6_IJNS7_ILi1EEESI_SI_EEESC_SE_Li256ELb1ELb1ELb1ELb0EEENS1_36VarlenDynamicPersistentTileSchedulerILi128ELi32ELi256ELi256ELb1ELb1ELb0ELb1ELb0ELb1EEEEEEEEEvNT_6ParamsE) ;  /* 0xfffdd33002007950 */ /* 0x004fea0003c3ffff */
        .weak           $__internal_68_$__cuda_sm70_shflsync_up_p
        .type           $__internal_68_$__cuda_sm70_shflsync_up_p,@function
        .size           $__internal_68_$__cuda_sm70_shflsync_up_p,($__internal_69_$__cuda_sm70_votesync_ballot - $__internal_68_$__cuda_sm70_shflsync_up_p)
$__internal_68_$__cuda_sm70_shflsync_up_p:
[----:B------:R-:W-:Y:S02]  /*22cd0*/  MOV R4, RZ ;  /* 0x000000ff00047202 */ /* 0x000fe40000000f00 */
[----:B------:R-:W-:-:S04]  /*22ce0*/  MOV R10, 0xffffffff ;  /* 0xffffffff000a7802 */ /* 0x000fc80000000f00 */
[----:B------:R-:W-:Y:S04]  /*22cf0*/  WARPSYNC R10 ;  /* 0x0000000a00007348 */ /* 0x000fe80003800000 */
[----:B------:R1:W2:Y:S02]  /*22d00*/  SHFL.UP PT, R4, R0, R3, R4 ;  /* 0x0400000300047389 */ /* 0x0002a400000e0004 */
[----:B-1----:R-:W-:-:S04]  /*22d10*/  MOV R3, 0x0 ;  /* 0x0000000000037802 */ /* 0x002fc80000000f00 */
[----:B--2---:R-:W-:Y:S05]  /*22d20*/  RET.REL.NODEC R2 `(_ZN7cutlass13device_kernelIN5flash19enable_sm80_to_sm89INS1_16FlashAttnFwdSm80INS1_25CollectiveMainloopFwdSm80ILi8ELi1ELb0EN4cute5tupleIJNS5_1CILi128EEENS7_ILi32EEENS7_ILi256EEEEEELi256ENS_10bfloat16_tEfNS_4arch4Sm80ELb0ELb1ELb0ELb1ELb1ELb1ELb1ELb1EEENS1_21CollectiveEpilogueFwdINS6_IJS8_SA_S9_EEENS6_IJNS7_ILi1EEESI_SI_EEESC_SE_Li256ELb1ELb1ELb1ELb0EEENS1_36VarlenDynamicPersistentTileSchedulerILi128ELi32ELi256ELi256ELb1ELb1ELb0ELb1ELb0ELb1EEEEEEEEEvNT_6ParamsE) ;  /* 0xfffdd2d002007950 */ /* 0x004fea0003c3ffff */
        .weak           $__internal_69_$__cuda_sm70_votesync_ballot
        .type           $__internal_69_$__cuda_sm70_votesync_ballot,@function
        .size           $__internal_69_$__cuda_sm70_votesync_ballot,(.L_x_6576 - $__internal_69_$__cuda_sm70_votesync_ballot)
$__internal_69_$__cuda_sm70_votesync_ballot:
[----:B------:R-:W-:Y:S01]  /*22d30*/  ISETP.NE.U32.AND P0, PT, R0, 0x1, PT ;  /* 0x000000010000780c */ /* 0x000fe20003f05070 */
[----:B------:R-:W-:-:S04]  /*22d40*/  IMAD.MOV.U32 R3, RZ, RZ, -0x1 ;  /* 0xffffffffff037424 */ /* 0x000fc800078e00ff */
[----:B------:R-:W-:Y:S08]  /*22d50*/  WARPSYNC R3 ;  /* 0x0000000300007348 */ /* 0x000ff00003800000 */
[----:B------:R-:W-:-:S04]  /*22d60*/  VOTE.ANY R0, PT, !P0 ;  /* 0x0000000000007806 */ /* 0x000fc800040e0100 */
[----:B------:R-:W-:Y:S01]  /*22d70*/  LOP3.LUT R0, R0, R3, RZ, 0xc0, !PT ;  /* 0x0000000300007212 */ /* 0x000fe200078ec0ff */
[----:B------:R-:W-:-:S04]  /*22d80*/  IMAD.MOV.U32 R3, RZ, RZ, 0x0 ;  /* 0x00000000ff037424 */ /* 0x000fc800078e00ff */
[----:B------:R-:W-:Y:S05]  /*22d90*/  RET.REL.NODEC R2 `(_ZN7cutlass13device_kernelIN5flash19enable_sm80_to_sm89INS1_16FlashAttnFwdSm80INS1_25CollectiveMainloopFwdSm80ILi8ELi1ELb0EN4cute5tupleIJNS5_1CILi128EEENS7_ILi32EEENS7_ILi256EEEEEELi256ENS_10bfloat16_tEfNS_4arch4Sm80ELb0ELb1ELb0ELb1ELb1ELb1ELb1ELb1EEENS1_21CollectiveEpilogueFwdINS6_IJS8_SA_S9_EEENS6_IJNS7_ILi1EEESI_SI_EEESC_SE_Li256ELb1ELb1ELb1ELb0EEENS1_36VarlenDynamicPersistentTileSchedulerILi128ELi32ELi256ELi256ELb1ELb1ELb0ELb1ELb0ELb1EEEEEEEEEvNT_6ParamsE) ;  /* 0xfffdd26002007950 */ /* 0x000fea0003c3ffff */
.L_x_4292:
        /* <DEDUP_REMOVED lines=14> */
.L_x_6576:


//--------------------- .text._ZN7cutlass13device_kernelIN5flash19enable_sm80_to_sm89INS1_16FlashAttnFwdSm80INS1_25CollectiveMainloopFwdSm80ILi8ELi1ELb1EN4cute5tupleIJNS5_1CILi128EEENS7_ILi64EEENS7_ILi256EEEEEELi256ENS_10bfloat16_tEfNS_4arch4Sm80ELb1ELb0ELb0ELb0ELb1ELb0ELb1ELb1EEENS1_21CollectiveEpilogueFwdINS6_IJS8_SA_S9_EEENS6_IJNS7_ILi1EEESI_SI_EEESC_SE_Li256ELb0ELb1ELb1ELb0EEENS1_30DynamicPersistentTileSchedulerILi256ELi256ELb1ELb1ELb0EEEEEEEEEvNT_6ParamsE --------------------------
	.section	.text._ZN7cutlass13device_kernelIN5flash19enable_sm80_to_sm89INS1_16FlashAttnFwdSm80INS1_25CollectiveMainloopFwdSm80ILi8ELi1ELb1EN4cute5tupleIJNS5_1CILi128EEENS7_ILi64EEENS7_ILi256EEEEEELi256ENS_10bfloat16_tEfNS_4arch4Sm80ELb1ELb0ELb0ELb0ELb1ELb0ELb1ELb1EEENS1_21CollectiveEpilogueFwdINS6_IJS8_SA_S9_EEENS6_IJNS7_ILi1EEESI_SI_EEESC_SE_Li256ELb0ELb1ELb1ELb0EEENS1_30DynamicPersistentTileSchedulerILi256ELi256ELb1ELb1ELb0EEEEEEEEEvNT_6ParamsE,"ax",@progbits
	.sectioninfo	@"SHI_REGISTERS=255"
	.align	128
.text._ZN7cutlass13device_kernelIN5flash19enable_sm80_to_sm89INS1_16FlashAttnFwdSm80INS1_25CollectiveMainloopFwdSm80ILi8ELi1ELb1EN4cute5tupleIJNS5_1CILi128EEENS7_ILi64EEENS7_ILi256EEEEEELi256ENS_10bfloat16_tEfNS_4arch4Sm80ELb1ELb0ELb0ELb0ELb1ELb0ELb1ELb1EEENS1_21CollectiveEpilogueFwdINS6_IJS8_SA_S9_EEENS6_IJNS7_ILi1EEESI_SI_EEESC_SE_Li256ELb0ELb1ELb1ELb0EEENS1_30DynamicPersistentTileSchedulerILi256ELi256ELb1ELb1ELb0EEEEEEEEEvNT_6ParamsE:
        .type           _ZN7cutlass13device_kernelIN5flash19enable_sm80_to_sm89INS1_16FlashAttnFwdSm80INS1_25CollectiveMainloopFwdSm80ILi8ELi1ELb1EN4cute5tupleIJNS5_1CILi128EEENS7_ILi64EEENS7_ILi256EEEEEELi256ENS_10bfloat16_tEfNS_4arch4Sm80ELb1ELb0ELb0ELb0ELb1ELb0ELb1ELb1EEENS1_21CollectiveEpilogueFwdINS6_IJS8_SA_S9_EEENS6_IJNS7_ILi1EEESI_SI_EEESC_SE_Li256ELb0ELb1ELb1ELb0EEENS1_30DynamicPersistentTileSchedulerILi256ELi256ELb1ELb1ELb0EEEEEEEEEvNT_6ParamsE,@function
        .size           _ZN7cutlass13device_kernelIN5flash19enable_sm80_to_sm89INS1_16FlashAttnFwdSm80INS1_25CollectiveMainloopFwdSm80ILi8ELi1ELb1EN4cute5tupleIJNS5_1CILi128EEENS7_ILi64EEENS7_ILi256EEEEEELi256ENS_10bfloat16_tEfNS_4arch4Sm80ELb1ELb0ELb0ELb0ELb1ELb0ELb1ELb1EEENS1_21CollectiveEpilogueFwdINS6_IJS8_SA_S9_EEENS6_IJNS7_ILi1EEESI_SI_EEESC_SE_Li256ELb0ELb1ELb1ELb0EEENS1_30DynamicPersistentTileSchedulerILi256ELi256ELb1ELb1ELb0EEEEEEEEEvNT_6ParamsE,(.L_x_6581 - _ZN7cutlass13device_kernelIN5flash19enable_sm80_to_sm89INS1_16FlashAttnFwdSm80INS1_25CollectiveMainloopFwdSm80ILi8ELi1ELb1EN4cute5tupleIJNS5_1CILi128EEENS7_ILi64EEENS7_ILi256EEEEEELi256ENS_10bfloat16_tEfNS_4arch4Sm80ELb1ELb0ELb0ELb0ELb1ELb0ELb1ELb1EEENS1_21CollectiveEpilogueFwdINS6_IJS8_SA_S9_EEENS6_IJNS7_ILi1EEESI_SI_EEESC_SE_Li256ELb0ELb1ELb1ELb0EEENS1_30DynamicPersistentTileSchedulerILi256ELi256ELb1ELb1ELb0EEEEEEEEEvNT_6ParamsE)
        .other          _ZN7cutlass13device_kernelIN5flash19enable_sm80_to_sm89INS1_16FlashAttnFwdSm80INS1_25CollectiveMainloopFwdSm80ILi8ELi1ELb1EN4cute5tupleIJNS5_1CILi128EEENS7_ILi64EEENS7_ILi256EEEEEELi256ENS_10bfloat16_tEfNS_4arch4Sm80ELb1ELb0ELb0ELb0ELb1ELb0ELb1ELb1EEENS1_21CollectiveEpilogueFwdINS6_IJS8_SA_S9_EEENS6_IJNS7_ILi1EEESI_SI_EEESC_SE_Li256ELb0ELb1ELb1ELb0EEENS1_30DynamicPersistentTileSchedulerILi256ELi256ELb1ELb1ELb0EEEEEEEEEvNT_6ParamsE,@"STO_CUDA_ENTRY STV_DEFAULT"
_ZN7cutlass13device_kernelIN5flash19enable_sm80_to_sm89INS1_16FlashAttnFwdSm80INS1_25CollectiveMainloopFwdSm80ILi8ELi1ELb1EN4cute5tupleIJNS5_1CILi128EEENS7_ILi64EEENS7_ILi256EEEEEELi256ENS_10bfloat16_tEfNS_4arch4Sm80ELb1ELb0ELb0ELb0ELb1ELb0ELb1ELb1EEENS1_21CollectiveEpilogueFwdINS6_IJS8_SA_S9_EEENS6_IJNS7_ILi1EEESI_SI_EEESC_SE_Li256ELb0ELb1ELb1ELb0EEENS1_30DynamicPersistentTileSchedulerILi256ELi256ELb1ELb1ELb0EEEEEEEEEvNT_6ParamsE:
        /* <DEDUP_REMOVED lines=20> */
[----:B------:R-:W-:-:S05]  /*0140*/  LOP3.LUT R0, R0, 0xfffffffe, RZ, 0xc0, !PT ;  /* 0xfffffffe00007812 */ /* 0x000fca00078ec0ff */
[----:B------:R-:W-:Y:S01]  /*0150*/  IMAD.IADD R8, R3, 0x1, -R0 ;  /* 0x0000000103087824 */ /* 0x000fe200078e0a00 */
[----:B------:R-:W-:Y:S02]  /*0160*/  LOP3.LUT R0, R2, 0xfffffff0, RZ, 0xc0, !PT ;  /* 0xfffffff002007812 */ /* 0x000fe400078ec0ff */
[----:B------:R-:W-:Y:S02]  /*0170*/  LOP3.LUT R3, R9, 0xfffffff8, RZ, 0xc0, !PT ;  /* 0xfffffff809037812 */ /* 0x000fe400078ec0ff */
[----:B------:R-:W-:Y:S01]  /*0180*/  LOP3.LUT R2, R4, 0xfffffffc, RZ, 0xc0, !PT ;  /* 0xfffffffc04027812 */ /* 0x000fe200078ec0ff */
[----:B------:R-:W-:Y:S02]  /*0190*/  IMAD.SHL.U32 R4, R5, 0x40, RZ ;  /* 0x0000004005047824 */ /* 0x000fe400078e00ff */
[C---:B------:R-:W-:Y:S02]  /*01a0*/  IMAD.IADD R5, R17.reuse, 0x1, -R3 ;  /* 0x0000000111057824 */ /* 0x040fe400078e0a03 */
[----:B------:R-:W-:Y:S01]  /*01b0*/  IMAD.IADD R3, R17, 0x1, -R2 ;  /* 0x0000000111037824 */ /* 0x000fe200078e0a02 */
[----:B------:R-:W-:Y:S01]  /*01c0*/  LOP3.LUT R2, R4, 0x1c0, RZ, 0xc0, !PT ;  /* 0x000001c004027812 */ /* 0x000fe200078ec0ff */
[----:B------:R-:W-:-:S02]  /*01d0*/  IMAD.SHL.U32 R16, R5, 0x8, RZ ;  /* 0x0000000805107824 */ /* 0x000fc400078e00ff */
[----:B------:R-:W-:Y:S01]  /*01e0*/  IMAD.IADD R0, R17, 0x1, -R0 ;  /* 0x0000000111007824 */ /* 0x000fe200078e0a00 */
[----:B------:R-:W-:Y:S01]  /*01f0*/  LEA.HI R4, R3, R3, RZ, 0x1 ;  /* 0x0000000303047211 */ /* 0x000fe200078f08ff */
[----:B------:R-:W-:Y:S01]  /*0200*/  IMAD.SHL.U32 R6, R5, 0x40, RZ ;  /* 0x0000004005067824 */ /* 0x000fe200078e00ff */
[----:B------:R-:W-:Y:S01]  /*0210*/  SHF.R.U32.HI R7, RZ, 0x3, R2 ;  /* 0x00000003ff077819 */ /* 0x000fe20000011602 */
[----:B------:R-:W-:Y:S01]  /*0220*/  STL [R1+0x64], R16 ;  /* 0x0000641001007387 */ /* 0x000fe20000100800 */
[----:B------:R-:W-:Y:S02]  /*0230*/  LOP3.LUT R4, R4, 0x1ffffffe, RZ, 0xc0, !PT ;  /* 0x1ffffffe04047812 */ /* 0x000fe400078ec0ff */
[----:B------:R-:W-:Y:S02]  /*0240*/  LOP3.LUT R5, R2, 0x38, R16, 0xf8, !PT ;  /* 0x0000003802057812 */ /* 0x000fe400078ef810 */
[----:B------:R-:W-:Y:S01]  /*0250*/  SHF.R.S32.HI R251, RZ, 0x1f, R0 ;  /* 0x0000001ffffb7819 */ /* 0x000fe20000011400 */
[----:B------:R-:W-:Y:S01]  /*0260*/  IMAD.IADD R10, R3, 0x1, -R4 ;  /* 0x00000001030a7824 */ /* 0x000fe200078e0a04 */
[----:B------:R-:W-:-:S02]  /*0270*/  LOP3.LUT R2, R6, 0x1c0, RZ, 0xc0, !PT ;  /* 0x000001c006027812 */ /* 0x000fc400078ec0ff */
[----:B------:R-:W-:Y:S02]  /*0280*/  LEA.HI R251, R251, R0, RZ, 0x3 ;  /* 0x00000000fbfb7211 */ /* 0x000fe400078f18ff */
[----:B------:R-:W-:Y:S01]  /*0290*/  LOP3.LUT R4, R2, 0x8, R9, 0xf8, !PT ;  /* 0x0000000802047812 */ /* 0x000fe200078ef809 */
[----:B------:R-:W-:Y:S01]  /*02a0*/  IMAD.MOV.U32 R9, RZ, RZ, 0x20 ;  /* 0x00000020ff097424 */ /* 0x000fe200078e00ff */
[----:B------:R-:W-:Y:S02]  /*02b0*/  LOP3.LUT R5, R5, R7, RZ, 0x3c, !PT ;  /* 0x0000000705057212 */ /* 0x000fe400078e3cff */
[----:B------:R-:W-:Y:S02]  /*02c0*/  SHF.R.U32.HI R2, RZ, 0x3, R2 ;  /* 0x00000003ff027819 */ /* 0x000fe40000011602 */
[-C--:B------:R-:W-:Y:S02]  /*02d0*/  LEA.HI R7, R11, R17.reuse, RZ, 0x5 ;  /* 0x000000110b077211 */ /* 0x080fe400078f28ff */
[C---:B------:R-:W-:Y:S01]  /*02e0*/  LOP3.LUT R3, R251.reuse, 0xfffffff8, RZ, 0xc0, !PT ;  /* 0xfffffff8fb037812 */ /* 0x040fe200078ec0ff */
[----:B------:R-:W-:Y:S01]  /*02f0*/  IMAD.SHL.U32 R251, R251, 0x40, RZ ;  /* 0x00000040fbfb7824 */ /* 0x000fe200078e00ff */
[----:B------:R-:W-:-:S02]  /*0300*/  LEA.HI R6, R11, R17, RZ, 0x6 ;  /* 0x000000110b067211 */ /* 0x000fc400078f30ff */
[----:B------:R-:W-:Y:S01]  /*0310*/  LOP3.LUT R248, R4, R2, RZ, 0x3c, !PT ;  /* 0x0000000204f87212 */ /* 0x000fe200078e3cff */
[----:B------:R-:W-:Y:S01]  /*0320*/  IMAD.IADD R0, R0, 0x1, -R3 ;  /* 0x0000000100007824 */ /* 0x000fe200078e0a03 */
[----:B------:R-:W-:Y:S01]  /*0330*/  LOP3.LUT R2, R7, 0xffffffe0, RZ, 0xc0, !PT ;  /* 0xffffffe007027812 */ /* 0x000fe200078ec0ff */
[----:B------:R-:W-:Y:S01]  /*0340*/  IMAD.SHL.U32 R4, R6, 0x8, RZ ;  /* 0x0000000806047824 */ /* 0x000fe200078e00ff */
[--C-:B------:R-:W-:Y:S01]  /*0350*/  SHF.R.S32.HI R6, RZ, 0x5, R7.reuse ;  /* 0x00000005ff067819 */ /* 0x100fe20000011407 */
[C---:B------:R-:W-:Y:S01]  /*0360*/  IMAD R248, R8.reuse, 0x200, R248 ;  /* 0x0000020008f87824 */ /* 0x040fe200078e02f8 */
[----:B------:R-:W-:Y:S01]  /*0370*/  SHF.R.S32.HI R3, RZ, 0x1f, R7 ;  /* 0x0000001fff037819 */ /* 0x000fe20000011407 */
[----:B------:R-:W-:Y:S01]  /*0380*/  IMAD.IADD R15, R17, 0x1, -R2 ;  /* 0x00000001110f7824 */ /* 0x000fe200078e0a02 */
[----:B------:R-:W-:Y:S01]  /*0390*/  LOP3.LUT R7, R5, 0x7ffffe00, R4, 0xf8, !PT ;  /* 0x7ffffe0005077812 */ /* 0x000fe200078ef804 */
[----:B------:R-:W-:Y:S01]  /*03a0*/  IMAD.SHL.U32 R4, R8, 0x8, RZ ;  /* 0x0000000808047824 */ /* 0x000fe200078e00ff */
[----:B------:R-:W-:-:S02]  /*03b0*/  LEA.HI R2, R3, R6, RZ, 0x3 ;  /* 0x0000000603027211 */ /* 0x000fc400078f18ff */
[----:B------:R-:W-:Y:S01]  /*03c0*/  SHF.R.S32.HI R5, RZ, 0x1f, R15 ;  /* 0x0000001fff057819 */ /* 0x000fe2000001140f */
[----:B------:R-:W-:Y:S01]  /*03d0*/  IMAD.SHL.U32 R7, R7, 0x2, RZ ;  /* 0x0000000207077824 */ /* 0x000fe200078e00ff */
[----:B------:R-:W-:Y:S02]  /*03e0*/  LOP3.LUT R2, R2, 0xffffff8, RZ, 0xc0, !PT ;  /* 0x0ffffff802027812 */ /* 0x000fe400078ec0ff */
[C---:B------:R-:W-:Y:S01]  /*03f0*/  R2P PR, R0.reuse, 0x6 ;  /* 0x0000000600007804 */ /* 0x040fe20000000000 */
[----:B------:R-:W-:Y:S01]  /*0400*/  IMAD.SHL.U32 R0, R0, 0x40, RZ ;  /* 0x0000004000007824 */ /* 0x000fe200078e00ff */
[----:B------:R-:W-:Y:S01]  /*0410*/  LEA.HI R5, R5, R15, RZ, 0x2 ;  /* 0x0000000f05057211 */ /* 0x000fe200078f10ff */
[----:B------:R-:W-:Y:S01]  /*0420*/  IMAD.IADD R3, R6, 0x1, -R2 ;  /* 0x0000000106037824 */ /* 0x000fe200078e0a02 */
[----:B------:R-:W-:Y:S02]  /*0430*/  IADD3 R8, R16, 0x80, RZ ;  /* 0x0000008010087810 */ /* 0x000fe40007ffe0ff */
[----:B------:R-:W-:-:S02]  /*0440*/  SHF.R.S32.HI R2, RZ, 0x2, R5 ;  /* 0x00000002ff027819 */ /* 0x000fc40000011405 */
[----:B------:R-:W-:Y:S02]  /*0450*/  LOP3.LUT R0, R0, 0x1c0, RZ, 0xc0, !PT ;  /* 0x000001c000007812 */ /* 0x000fe400078ec0ff */
[----:B------:R-:W-:Y:S01]  /*0460*/  LEA R248, R248, 0x10100, 0x1 ;  /* 0x00010100f8f87811 */ /* 0x000fe200078e08ff */
[----:B------:R-:W-:Y:S01]  /*0470*/  IMAD R14, R3, 0x10, R2 ;  /* 0x00000010030e7824 */ /* 0x000fe200078e0202 */
[----:B------:R-:W-:Y:S02]  /*0480*/  LOP3.LUT R4, R0, 0x8, R4, 0xf8, !PT ;  /* 0x0000000800047812 */ /* 0x000fe400078ef804 */
[----:B------:R-:W-:Y:S02]  /*0490*/  SEL R2, R12, 0xfffffff0, !P1 ;  /* 0xfffffff00c027807 */ /* 0x000fe40004800000 */
[----:B------:R-:W-:Y:S01]  /*04a0*/  SEL R3, R9, 0xffffffe0, !P2 ;  /* 0xffffffe009037807 */ /* 0x000fe20005000000 */
[----:B------:R-:W-:Y:S01]  /*04b0*/  STL [R1+0x1ec], R14 ;  /* 0x0001ec0e01007387 */ /* 0x000fe20000100800 */
[----:B------:R-:W-:-:S03]  /*04c0*/  SHF.R.U32.HI R0, RZ, 0x3, R0 ;  /* 0x00000003ff007819 */ /* 0x000fc60000011600 */
[----:B------:R-:W-:Y:S01]  /*04d0*/  IMAD.IADD R3, R2, 0x1, R3 ;  /* 0x0000000102037824 */ /* 0x000fe200078e0203 */
[----:B------:R-:W-:Y:S01]  /*04e0*/  LOP3.LUT R0, R4, R0, RZ, 0x3c, !PT ;  /* 0x0000000004007212 */ /* 0x000fe200078e3cff */
[----:B------:R-:W-:Y:S01]  /*04f0*/  STL [R1+0xd8], R13 ;  /* 0x0000d80d01007387 */ /* 0x000fe20000100800 */
[----:B------:R-:W-:Y:S01]  /*0500*/  LEA.HI R2, R11, R17, RZ, 0x7 ;  /* 0x000000110b027211 */ /* 0x000fe200078f38ff */
[----:B------:R-:W-:Y:S01]  /*0510*/  IMAD.MOV.U32 R4, RZ, RZ, 0x40 ;  /* 0x00000040ff047424 */ /* 0x000fe200078e00ff */
[----:B------:R-:W-:Y:S02]  /*0520*/  LOP3.LUT R251, R0, 0x7ffffe00, R251, 0xf8, !PT ;  /* 0x7ffffe0000fb7812 */ /* 0x000fe400078ef8fb */
[----:B------:R-:W-:Y:S02]  /*0530*/  SHF.R.S32.HI R0, RZ, 0x7, R2 ;  /* 0x00000007ff007819 */ /* 0x000fe40000011402 */
[----:B------:R-:W-:Y:S02]  /*0540*/  IADD3 R11, R16, 0x40, RZ ;  /* 0x00000040100b7810 */ /* 0x000fe40007ffe0ff */
[----:B------:R-:W-:-:S02]  /*0550*/  SHF.R.S32.HI R2, RZ, 0x1f, R16 ;  /* 0x0000001fff027819 */ /* 0x000fc40000011410 */
[----:B------:R-:W-:Y:S02]  /*0560*/  LOP3.LUT R0, R5, 0x7ffffffc, RZ, 0xc0, !PT ;  /* 0x7ffffffc05007812 */ /* 0x000fe400078ec0ff */
[----:B------:R-:W-:Y:S01]  /*0570*/  SHF.R.S32.HI R5, RZ, 0x1f, R11 ;  /* 0x0000001fff057819 */ /* 0x000fe2000001140b */
[----:B------:R1:W-:Y:S01]  /*0580*/  STL [R1+0x164], R2 ;  /* 0x0001640201007387 */ /* 0x0003e20000100800 */
[----:B------:R-:W-:Y:S01]  /*0590*/  LEA R251, R251, 0x100, 0x1 ;  /* 0x00000100fbfb7811 */ /* 0x000fe200078e08ff */
[----:B------:R-:W-:Y:S02]  /*05a0*/  IMAD.IADD R0, R15, 0x1, -R0 ;  /* 0x000000010f007824 */ /* 0x000fe400078e0a00 */
[----:B------:R-:W-:Y:S02]  /*05b0*/  STL [R1+0x84], R11 ;  /* 0x0000840b01007387 */ /* 0x000fe40000100800 */
[----:B------:R-:W-:Y:S02]  /*05c0*/  IMAD R3, R3, 0x2, R251 ;  /* 0x0000000203037824 */ /* 0x000fe400078e02fb */
[----:B------:R-:W-:Y:S04]  /*05d0*/  STL [R1+0x80], R8 ;  /* 0x0000800801007387 */ /* 0x000fe80000100800 */
[----:B------:R2:W-:Y:S01]  /*05e0*/  STL [R1+0x160], R5 ;  /* 0x0001600501007387 */ /* 0x0005e20000100800 */
[----:B-1----:R-:W-:-:S05]  /*05f0*/  IADD3 R2, R16, 0xc0, RZ ;  /* 0x000000c010027810 */ /* 0x002fca0007ffe0ff */
[----:B------:R1:W-:Y:S01]  /*0600*/  STL [R1+0x7c], R2 ;  /* 0x00007c0201007387 */ /* 0x0003e20000100800 */
[----:B--2---:R-:W-:-:S05]  /*0610*/  SHF.R.S32.HI R5, RZ, 0x1f, R8 ;  /* 0x0000001fff057819 */ /* 0x004fca0000011408 */
[----:B------:R2:W-:Y:S01]  /*0620*/  STL [R1+0x15c], R5 ;  /* 0x00015c0501007387 */ /* 0x0005e20000100800 */
[----:B-1----:R-:W-:-:S05]  /*0630*/  SHF.R.S32.HI R2, RZ, 0x1f, R2 ;  /* 0x0000001fff027819 */ /* 0x002fca0000011402 */
[----:B------:R1:W-:Y:S04]  /*0640*/  STL [R1+0x158], R2 ;  /* 0x0001580201007387 */ /* 0x0003e80000100800 */
[----:B------:R-:W-:Y:S01]  /*0650*/  STL [R1+0x58], R7 ;  /* 0x0000580701007387 */ /* 0x000fe20000100800 */
[----:B--2---:R-:W-:Y:S01]  /*0660*/  IMAD.SHL.U32 R5, R0, 0x2, RZ ;  /* 0x0000000200057824 */ /* 0x004fe200078e00ff */
[----:B------:R-:W-:-:S04]  /*0670*/  SEL R0, R9, 0xffffffe0, !P1 ;  /* 0xffffffe009007807 */ /* 0x000fc80004800000 */
[C---:B------:R-:W-:Y:S02]  /*0680*/  IADD3 R38, R5.reuse, 0x8, RZ ;  /* 0x0000000805267810 */ /* 0x040fe40007ffe0ff */
[C---:B------:R-:W-:Y:S02]  /*0690*/  IADD3 R37, R5.reuse, 0x10, RZ ;  /* 0x0000001005257810 */ /* 0x040fe40007ffe0ff */
[C---:B------:R-:W-:Y:S02]  /*06a0*/  IADD3 R36, R5.reuse, 0x18, RZ ;  /* 0x0000001805247810 */ /* 0x040fe40007ffe0ff */
[C---:B------:R-:W-:Y:S02]  /*06b0*/  IADD3 R35, R5.reuse, 0x20, RZ ;  /* 0x0000002005237810 */ /* 0x040fe40007ffe0ff */
[C---:B------:R-:W-:Y:S02]  /*06c0*/  IADD3 R34, R5.reuse, 0x28, RZ ;  /* 0x0000002805227810 */ /* 0x040fe40007ffe0ff */
[----:B------:R-:W-:-:S02]  /*06d0*/  IADD3 R33, R5, 0x30, RZ ;  /* 0x0000003005217810 */ /* 0x000fc40007ffe0ff */
[C---:B------:R-:W-:Y:S01]  /*06e0*/  IADD3 R32, R5.reuse, 0x38, RZ ;  /* 0x0000003805207810 */ /* 0x040fe20007ffe0ff */
[----:B-1----:R-:W-:Y:S01]  /*06f0*/  IMAD R2, R10, 0x8, R14 ;  /* 0x000000080a027824 */ /* 0x002fe200078e020e */
        /* <DEDUP_REMOVED lines=31> */
[----:B-1----:R-:W-:Y:S01]  /*08f0*/  SEL R2, R4, 0xffffffc0, !P2 ;  /* 0xffffffc004027807 */ /* 0x002fe20005000000 */
[----:B------:R-:W-:Y:S01]  /*0900*/  STL [R1+0x134], R30 ;  /* 0x0001341e01007387 */ /* 0x000fe20000100800 */
[----:B------:R-:W-:-:S02]  /*0910*/  IADD3 R8, R5, 0xe8, RZ ;  /* 0x000000e805087810 */ /* 0x000fc40007ffe0ff */
[----:B------:R-:W-:Y:S01]  /*0920*/  SHF.R.S32.HI R4, RZ, 0x1f, R38 ;  /* 0x0000001fff047819 */ /* 0x000fe20000011426 */
[----:B------:R-:W-:Y:S01]  /*0930*/  STL [R1+0x130], R29 ;  /* 0x0001301d01007387 */ /* 0x000fe20000100800 */
[----:B------:R-:W-:Y:S01]  /*0940*/  IADD3 R7, R5, 0xf0, RZ ;  /* 0x000000f005077810 */ /* 0x000fe20007ffe0ff */
[----:B------:R-:W-:Y:S01]  /*0950*/  IMAD.IADD R252, R251, 0x1, R2 ;  /* 0x00000001fbfc7824 */ /* 0x000fe200078e0202 */
[----:B------:R-:W-:Y:S01]  /*0960*/  SHF.R.S32.HI R9, RZ, 0x1f, R37 ;  /* 0x0000001fff097819 */ /* 0x000fe20000011425 */
[----:B------:R-:W-:Y:S01]  /*0970*/  STL [R1+0x12c], R28 ;  /* 0x00012c1c01007387 */ /* 0x000fe20000100800 */
[----:B--2---:R-:W-:Y:S02]  /*0980*/  IADD3 R5, R5, 0xf8, RZ ;  /* 0x000000f805057810 */ /* 0x004fe40007ffe0ff */
[----:B------:R-:W-:Y:S01]  /*0990*/  SHF.R.S32.HI R10, RZ, 0x1f, R35 ;  /* 0x0000001fff0a7819 */ /* 0x000fe20000011423 */
        /* <DEDUP_REMOVED lines=24> */
[----:B---3--:R-:W-:-:S03]  /*0b20*/  SHF.R.S32.HI R7, RZ, 0x1f, R7 ;  /* 0x0000001fff077819 */ /* 0x008fc60000011407 */
[----:B------:R1:W-:Y:S01]  /*0b30*/  STL [R1+0x1d8], R4 ;  /* 0x0001d80401007387 */ /* 0x0003e20000100800 */
[----:B----4-:R-:W-:-:S03]  /*0b40*/  SHF.R.S32.HI R9, RZ, 0x1f, R33 ;  /* 0x0000001fff097819 */ /* 0x010fc60000011421 */
        /* <DEDUP_REMOVED lines=45> */
[----:B------:R-:W-:Y:S01]  /*0e20*/  STL [R1+0x178], R9 ;  /* 0x0001780901007387 */ /* 0x000fe20000100800 */
[----:B-1----:R-:W-:-:S05]  /*0e30*/  SHF.R.S32.HI R4, RZ, 0x1f, R11 ;  /* 0x0000001fff047819 */ /* 0x002fca000001140b */
[----:B------:R1:W-:Y:S04]  /*0e40*/  STL [R1+0x174], R4 ;  /* 0x0001740401007387 */ /* 0x0003e80000100800 */
[----:B------:R-:W-:Y:S04]  /*0e50*/  STL [R1+0x170], R8 ;  /* 0x0001700801007387 */ /* 0x000fe80000100800 */
[----:B------:R-:W-:Y:S01]  /*0e60*/  STL [R1+0x16c], R7 ;  /* 0x00016c0701007387 */ /* 0x000fe20000100800 */
[----:B-1----:R-:W-:Y:S01]  /*0e70*/  IMAD R4, R6, 0x800, R251 ;  /* 0x0000080006047824 */ /* 0x002fe200078e02fb */
[----:B------:R-:W-:Y:S01]  /*0e80*/  SHF.R.S32.HI R6, RZ, 0x1f, R5 ;  /* 0x0000001fff067819 */ /* 0x000fe20000011405 */
[----:B------:R-:W-:-:S04]  /*0e90*/  IMAD.IADD R5, R251, 0x1, R0 ;  /* 0x00000001fb057824 */ /* 0x000fc800078e0200 */
[----:B------:R-:W-:Y:S04]  /*0ea0*/  STL [R1+0x168], R6 ;  /* 0x0001680601007387 */ /* 0x000fe80000100800 */
[----:B------:R1:W-:Y:S04]  /*0eb0*/  STL [R1+0x3c], R3 ;  /* 0x00003c0301007387 */ /* 0x0003e80000100800 */
[----:B------:R-:W-:Y:S01]  /*0ec0*/  STL [R1], R5 ;  /* 0x0000000501007387 */ /* 0x000fe20000100800 */
[----:B-1----:R-:W-:Y:S01]  /*0ed0*/  IMAD.IADD R3, R0, 0x1, R4 ;  /* 0x0000000100037824 */ /* 0x002fe200078e0204 */
[C---:B------:R-:W-:Y:S01]  /*0ee0*/  IADD3 R0, R2.reuse, R251, R0 ;  /* 0x000000fb02007210 */ /* 0x040fe20007ffe000 */
[----:B------:R-:W-:-:S04]  /*0ef0*/  IMAD.IADD R4, R2, 0x1, R4 ;  /* 0x0000000102047824 */ /* 0x000fc800078e0204 */
[----:B------:R1:W-:Y:S04]  /*0f00*/  STL [R1+0x4], R0 ;  /* 0x0000040001007387 */ /* 0x0003e80000100800 */
[----:B------:R2:W-:Y:S04]  /*0f10*/  STL [R1+0x4c], R3 ;  /* 0x00004c0301007387 */ /* 0x0005e80000100800 */
[----:B------:R2:W-:Y:S01]  /*0f20*/  STL [R1+0x54], R4 ;  /* 0x0000540401007387 */ /* 0x0005e20000100800 */
[----:B-1----:R-:W-:-:S05]  /*0f30*/  IMAD.IADD R0, R2, 0x1, R3 ;  /* 0x0000000102007824 */ /* 0x002fca00078e0203 */
[----:B------:R2:W-:Y:S02]  /*0f40*/  STL [R1+0x50], R0 ;  /* 0x0000500001007387 */ /* 0x0005e40000100800 */
.L_x_4338:
        /* <DEDUP_REMOVED lines=19> */
.L_x_4294:
[----:B------:R-:W-:-:S04]  /*1080*/  MOV R0, c[0x0][0x554] ;  /* 0x0001550000007a02 */ /* 0x000fc80000000f00 */
[----:B------:R-:W-:Y:S02]  /*1090*/  ISETP.NE.AND P0, PT, R0, 0x1, PT ;  /* 0x000000010000780c */ /* 0x000fe40003f05270 */
[----:B------:R-:W-:-:S11]  /*10a0*/  MOV R0, R2 ;  /* 0x0000000200007202 */ /* 0x000fd60000000f00 */
[----:B------:R-:W-:-:S05]  /*10b0*/  @P0 IMAD.HI.U32 R4, R2, c[0x0][0x558], RZ ;  /* 0x0001560002040a27 */ /* 0x000fca00078e00ff */
[----:B------:R-:W-:-:S05]  /*10c0*/  @P0 SHF.R.U32.HI R0, RZ, c[0x0][0x55c], R4 ;  /* 0x00015700ff000a19 */ /* 0x000fca0000011604 */
[----:B------:R-:W-:Y:S02]  /*10d0*/  IMAD R4, R0, c[0x0][0x554], RZ ;  /* 0x0001550000047a24 */ /* 0x000fe400078e02ff */
.L_x_4295:
[----:B------:R-:W-:Y:S05]  /*10e0*/  BSYNC B0 ;  /* 0x0000000000007941 */ /* 0x000fea0003800000 */
.L_x_4293:
        /* <DEDUP_REMOVED lines=87> */
.L_x_4297:
[----:B------:R-:W-:Y:S05]  /*1660*/  BSYNC B0 ;  /* 0x0000000000007941 */ /* 0x000fea0003800000 */
.L_x_4296:
        /* <DEDUP_REMOVED lines=549> */
[----:B------:R-:W2:Y:S07]  /*38c0*/  LDSM.16.M88.4 R16, [R248+0x7000] ;  /* 0x00700000f810783b */ /* 0x000eae0000000200 */
[C---:B---3--:R-:W-:Y:S01]  /*38d0*/  HMMA.16816.F32.BF16 R32, R228.reuse, R12, R24 ;  /* 0x0000000ce420723c */ /* 0x048fe20000041818 */
[----:B------:R-:W3:Y:S07]  /*38e0*/  LDSM.16.M88.4 R24, [R248+0x6000] ;  /* 0x00600000f818783b */ /* 0x000eee0000000200 */
[C---:B------:R-:W-:Y:S01]  /*38f0*/  HMMA.16816.F32.BF16 R28, R228.reuse, R14, R8 ;  /* 0x0000000ee41c723c */ /* 0x040fe20000041808 */
[----:B------:R-:W4:Y:S07]  /*3900*/  LDSM.16.M88.4 R12, [R248+0x7800] ;  /* 0x00780000f80c783b */ /* 0x000f2e0000000200 */
[C---:B------:R-:W-:Y:S08]  /*3910*/  HMMA.16816.F32.BF16 R8, R228.reuse, R40, R4 ;  /* 0x00000028e408723c */ /* 0x040ff00000041804 */
[----:B------:R-:W-:Y:S01]  /*3920*/  HMMA.16816.F32.BF16 R4, R228, R42, R56 ;  /* 0x0000002ae404723c */ /* 0x000fe20000041838 */
[----:B------:R-:W-:Y:S04]  /*3930*/  STL [R1+0x2c], R64 ;  /* 0x00002c4001007387 */ /* 0x000fe80000100800 */
[----:B------:R3:W-:Y:S03]  /*3940*/  STL [R1+0x20], R3 ;  /* 0x0000200301007387 */ /* 0x0007e60000100800 */
[C---:B-1----:R-:W-:Y:S01]  /*3950*/  HMMA.16816.F32.BF16 R40, R232.reuse, R20, R44 ;  /* 0x00000014e828723c */ /* 0x042fe2000004182c */
[----:B------:R1:W-:Y:S04]  /*3960*/  STL [R1+0x24], R2 ;  /* 0x0000240201007387 */ /* 0x0003e80000100800 */
[----:B------:R4:W-:Y:S03]  /*3970*/  STL [R1+0x28], R0 ;  /* 0x0000280001007387 */ /* 0x0009e60000100800 */
[C---:B------:R-:W-:Y:S01]  /*3980*/  HMMA.16816.F32.BF16 R36, R232.reuse, R22, R36 ;  /* 0x00000016e824723c */ /* 0x040fe20000041824 */
[----:B------:R-:W4:Y:S07]  /*3990*/  LDSM.16.M88.4 R20, [R91] ;  /* 0x000000005b14783b */ /* 0x000f2e0000000200 */
[----:B--2---:R-:W-:Y:S01]  /*39a0*/  HMMA.16816.F32.BF16 R32, R232, R16, R32 ;  /* 0x00000010e820723c */ /* 0x004fe20000041820 */
[----:B---3--:R-:W-:-:S07]  /*39b0*/  IADD3 R3, R90, 0x6800, RZ ;  /* 0x000068005a037810 */ /* 0x008fce0007ffe0ff */
[----:B------:R-:W-:Y:S01]  /*39c0*/  HMMA.16816.F32.BF16 R28, R232, R18, R28 ;  /* 0x00000012e81c723c */ /* 0x000fe2000004181c */
[C---:B-1----:R-:W-:Y:S01]  /*39d0*/  IADD3 R2, R90.reuse, 0x7000, RZ ;  /* 0x000070005a027810 */ /* 0x042fe20007ffe0ff */
[----:B------:R-:W1:Y:S01]  /*39e0*/  LDSM.16.M88.4 R16, [R3] ;  /* 0x000000000310783b */ /* 0x000e620000000200 */
[----:B----4-:R-:W-:-:S05]  /*39f0*/  IADD3 R0, R90, 0x7800, RZ ;  /* 0x000078005a007810 */ /* 0x010fca0007ffe0ff */
[C---:B------:R-:W-:Y:S08]  /*3a00*/  HMMA.16816.F32.BF16 R52, R232.reuse, R24, R52 ;  /* 0x00000018e834723c */ /* 0x040ff00000041834 */
[C---:B------:R-:W-:Y:S08]  /*3a10*/  HMMA.16816.F32.BF16 R48, R232.reuse, R26, R48 ;  /* 0x0000001ae830723c */ /* 0x040ff00000041830 */
[C---:B------:R-:W-:Y:S01]  /*3a20*/  HMMA.16816.F32.BF16 R24, R232.reuse, R12, R8 ;  /* 0x0000000ce818723c */ /* 0x040fe20000041808 */
[----:B------:R-:W2:Y:S07]  /*3a30*/  LDSM.16.M88.4 R8, [R0] ;  /* 0x000000000008783b */ /* 0x000eae0000000200 */
[----:B------:R-:W-:Y:S01]  /*3a40*/  HMMA.16816.F32.BF16 R4, R232, R14, R4 ;  /* 0x0000000ee804723c */ /* 0x000fe20000041804 */
[----:B------:R-:W3:Y:S07]  /*3a50*/  LDSM.16.M88.4 R12, [R2] ;  /* 0x00000000020c783b */ /* 0x000eee0000000200 */
[C---:B------:R-:W-:Y:S08]  /*3a60*/  HMMA.16816.F32.BF16 R52, R236.reuse, R20, R52 ;  /* 0x00000014ec34723c */ /* 0x040ff00000041834 */
[C---:B------:R-:W-:Y:S01]  /*3a70*/  HMMA.16816.F32.BF16 R44, R236.reuse, R22, R48 ;  /* 0x00000016ec2c723c */ /* 0x040fe20000041830 */
[----:B------:R-:W4:Y:S07]  /*3a80*/  LDSM.16.M88.4 R20, [R250+0x6000] ;  /* 0x00600000fa14783b */ /* 0x000f2e0000000200 */
[C---:B-1----:R-:W-:Y:S08]  /*3a90*/  HMMA.16816.F32.BF16 R40, R236.reuse, R16, R40 ;  /* 0x00000010ec28723c */ /* 0x042ff00000041828 */
[C---:B------:R-:W-:Y:S01]  /*3aa0*/  HMMA.16816.F32.BF16 R36, R236.reuse, R18, R36 ;  /* 0x00000012ec24723c */ /* 0x040fe20000041824 */
[----:B------:R-:W1:Y:S07]  /*3ab0*/  LDSM.16.M88.4 R16, [R250+0x6800] ;  /* 0x00680000fa10783b */ /* 0x000e6e0000000200 */
[C---:B--2---:R-:W-:Y:S08]  /*3ac0*/  HMMA.16816.F32.BF16 R24, R236.reuse, R8, R24 ;  /* 0x00000008ec18723c */ /* 0x044ff00000041818 */
[C---:B---3--:R-:W-:Y:S08]  /*3ad0*/  HMMA.16816.F32.BF16 R32, R236.reuse, R12, R32 ;  /* 0x0000000cec20723c */ /* 0x048ff00000041820 */
[C---:B------:R-:W-:Y:S01]  /*3ae0*/  HMMA.16816.F32.BF16 R28, R236.reuse, R14, R28 ;  /* 0x0000000eec1c723c */ /* 0x040fe2000004181c */
[----:B------:R-:W2:Y:S07]  /*3af0*/  LDSM.16.M88.4 R12, [R250+0x7000] ;  /* 0x00700000fa0c783b */ /* 0x000eae0000000200 */
[----:B------:R-:W-:Y:S01]  /*3b00*/  HMMA.16816.F32.BF16 R4, R236, R10, R4 ;  /* 0x0000000aec04723c */ /* 0x000fe20000041804 */
[----:B------:R-:W3:Y:S07]  /*3b10*/  LDSM.16.M88.4 R8, [R250+0x7800] ;  /* 0x00780000fa08783b */ /* 0x000eee0000000200 */
[C---:B----4-:R-:W-:Y:S08]  /*3b20*/  HMMA.16816.F32.BF16 R48, R240.reuse, R20, R52 ;  /* 0x00000014f030723c */ /* 0x050ff00000041834 */
[C---:B------:R-:W-:Y:S01]  /*3b30*/  HMMA.16816.F32.BF16 R44, R240.reuse, R22, R44 ;  /* 0x00000016f02c723c */ /* 0x040fe2000004182c */
[----:B------:R-:W4:Y:S07]  /*3b40*/  LDSM.16.M88.4 R20, [R249] ;  /* 0x00000000f914783b */ /* 0x000f2e0000000200 */
        /* <DEDUP_REMOVED lines=8> */
[----:B------:R-:W3:Y:S01]  /*3bd0*/  LDSM.16.M88.4 R8, [R249+0x1800] ;  /* 0x00180000f908783b */ /* 0x000ee20000000200 */
[----:B------:R-:W-:Y:S01]  /*3be0*/  ISETP.GT.AND P0, PT, R72, R133, PT ;  /* 0x000000854800720c */ /* 0x000fe20003f04270 */
[----:B------:R-:W-:-:S04]  /*3bf0*/  DEPBAR.LE SB0, 0x0 ;  /* 0x000080000000791a */ /* 0x000fc80000000000 */
[----:B------:R1:W-:Y:S04]  /*3c00*/  STL [R1+0x30], R3 ;  /* 0x0000300301007387 */ /* 0x0003e80000100800 */
[----:B------:R2:W-:Y:S04]  /*3c10*/  STL [R1+0x34], R2 ;  /* 0x0000340201007387 */ /* 0x0005e80000100800 */
[----:B------:R4:W-:Y:S01]  /*3c20*/  STL [R1+0x38], R0 ;  /* 0x0000380001007387 */ /* 0x0009e20000100800 */
[C---:B-1----:R-:W-:Y:S02]  /*3c30*/  IADD3 R3, R90.reuse, 0x1800, RZ ;  /* 0x000018005a037810 */ /* 0x042fe40007ffe0ff */
[----:B--2---:R-:W-:-:S02]  /*3c40*/  IADD3 R2, R90, 0x1000, RZ ;  /* 0x000010005a027810 */ /* 0x004fc40007ffe0ff */
[----:B----4-:R-:W-:Y:S01]  /*3c50*/  IADD3 R0, R90, 0x800, RZ ;  /* 0x000008005a007810 */ /* 0x010fe20007ffe0ff */
[----:B------:R1:W-:Y:S04]  /*3c60*/  STL [R1+0x48], R3 ;  /* 0x0000480301007387 */ /* 0x0003e80000100800 */
[----:B------:R1:W-:Y:S04]  /*3c70*/  STL [R1+0x40], R0 ;  /* 0x0000400001007387 */ /* 0x0003e80000100800 */
[----:B------:R1:W-:Y:S01]  /*3c80*/  STL [R1+0x44], R2 ;  /* 0x0000440201007387 */ /* 0x0003e20000100800 */
[C---:B------:R-:W-:Y:S01]  /*3c90*/  HMMA.16816.F32.BF16 R52, R244.reuse, R20, R48 ;  /* 0x00000014f434723c */ /* 0x040fe20000041830 */
[----:B------:R-:W-:Y:S07]  /*3ca0*/  BSSY B0, `(.L_x_4299) ;  /* 0x0000064000007945 */ /* 0x000fee0003800000 */
[----:B------:R-:W-:Y:S01]  /*3cb0*/  HMMA.16816.F32.BF16 R48, R244, R22, R44 ;  /* 0x00000016f430723c */ /* 0x000fe2000004182c */
[----:B------:R-:W-:Y:S01]  /*3cc0*/  BAR.SYNC.DEFER_BLOCKING 0x0 ;  /* 0x0000000000007b1d */ /* 0x000fe20000010000 */
[----:B------:R-:W-:-:S06]  /*3cd0*/  ISETP.GT.AND P6, PT, R77, 0x3f, PT ;  /* 0x0000003f4d00780c */ /* 0x000fcc0003fc4270 */
[C---:B------:R-:W-:Y:S08]  /*3ce0*/  HMMA.16816.F32.BF16 R44, R244.reuse, R16, R40 ;  /* 0x00000010f42c723c */ /* 0x040ff00000041828 */
[C---:B------:R-:W-:Y:S08]  /*3cf0*/  HMMA.16816.F32.BF16 R40, R244.reuse, R18, R36 ;  /* 0x00000012f428723c */ /* 0x040ff00000041824 */
[C---:B------:R-:W-:Y:S08]  /*3d00*/  HMMA.16816.F32.BF16 R36, R244.reuse, R12, R32 ;  /* 0x0000000cf424723c */ /* 0x040ff00000041820 */
[C---:B------:R-:W-:Y:S08]  /*3d10*/  HMMA.16816.F32.BF16 R32, R244.reuse, R14, R28 ;  /* 0x0000000ef420723c */ /* 0x040ff0000004181c */
[C---:B---3--:R-:W-:Y:S08]  /*3d20*/  HMMA.16816.F32.BF16 R24, R244.reuse, R8, R24 ;  /* 0x00000008f418723c */ /* 0x048ff00000041818 */
[----:B------:R-:W-:Y:S01]  /*3d30*/  HMMA.16816.F32.BF16 R20, R244, R10, R4 ;  /* 0x0000000af414723c */ /* 0x000fe20000041804 */
[----:B------:R-:W-:Y:S07]  /*3d40*/  @!UPT UIADD3 URZ, URZ, URZ, URZ ;  /* 0x0000003f3f3ff290 */ /* 0x000fee000fffe03f */
[----:B------:R-:W-:Y:S11]  /*3d50*/  @!P0 BRA `(.L_x_4300) ;  /* 0x0000058000008947 */ /* 0x000ff60003800000 */
[----:B-1----:R-:W-:Y:S01]  /*3d60*/  ISETP.NE.AND P2, PT, R87, 0x1, PT ;  /* 0x000000015700780c */ /* 0x002fe20003f45270 */
[----:B------:R-:W-:-:S02]  /*3d70*/  IMAD R2, R72, 0x40, R132 ;  /* 0x0000004048027824 */ /* 0x000fc400078e0284 */
        /* <DEDUP_REMOVED lines=29> */
.L_x_4339:
        /* <DEDUP_REMOVED lines=29> */
.L_x_4340:
[----:B-1----:R-:W2:Y:S01]  /*4120*/  LDL R15, [R1+0x58] ;  /* 0x00005800010f7983 */ /* 0x002ea20000100800 */
[----:B---3--:R-:W-:-:S02]  /*4130*/  IADD3 R2, -R14, 0x10, RZ ;  /* 0x000000100e027810 */ /* 0x008fc40007ffe1ff */
[----:B------:R-:W-:Y:S02]  /*4140*/  IADD3 R3, -R13, 0x10, RZ ;  /* 0x000000100d037810 */ /* 0x000fe40007ffe1ff */
[----:B------:R-:W-:Y:S02]  /*4150*/  LOP3.LUT R2, R2, 0xf, RZ, 0xc0, !PT ;  /* 0x0000000f02027812 */ /* 0x000fe400078ec0ff */
[----:B------:R-:W-:Y:S02]  /*4160*/  LOP3.LUT R3, R3, 0xf, RZ, 0xc0, !PT ;  /* 0x0000000f03037812 */ /* 0x000fe400078ec0ff */
[----:B------:R-:W-:Y:S02]  /*4170*/  IADD3 R10, P1, P0, R2, R0, R80 ;  /* 0x00000000020a7210 */ /* 0x000fe4000783e050 */
[----:B------:R-:W-:Y:S02]  /*4180*/  IADD3 R2, -R12, 0x10, RZ ;  /* 0x000000100c027810 */ /* 0x000fe40007ffe1ff */
[----:B----4-:R-:W-:-:S02]  /*4190*/  IADD3.X R11, RZ, R4, R73, P1, P0 ;  /* 0x00000004ff0b7210 */ /* 0x010fc40000fe0449 */
[----:B------:R-:W-:Y:S02]  /*41a0*/  LOP3.LUT R2, R2, 0xf, RZ, 0xc0, !PT ;  /* 0x0000000f02027812 */ /* 0x000fe400078ec0ff */
[-C--:B------:R-:W-:Y:S02]  /*41b0*/  IADD3 R8, P5, P4, R3, R0.reuse, R79 ;  /* 0x0000000003087210 */ /* 0x080fe40007cbe04f */
[----:B------:R-:W-:Y:S02]  /*41c0*/  IADD3 R6, P3, P2, R2, R0, R81 ;  /* 0x0000000002067210 */ /* 0x000fe40007a7e051 */
[----:B------:R-:W-:Y:S02]  /*41d0*/  IADD3 R2, -R5, 0x10, RZ ;  /* 0x0000001005027810 */ /* 0x000fe40007ffe1ff */
[----:B------:R-:W-:Y:S02]  /*41e0*/  IADD3.X R7, RZ, R4, R75, P3, P2 ;  /* 0x00000004ff077210 */ /* 0x000fe40001fe444b */
[----:B------:R-:W-:-:S02]  /*41f0*/  LOP3.LUT R2, R2, 0xf, RZ, 0xc0, !PT ;  /* 0x0000000f02027812 */ /* 0x000fc400078ec0ff */
[----:B------:R-:W-:Y:S02]  /*4200*/  ISETP.NE.U32.AND P3, PT, R14, RZ, PT ;  /* 0x000000ff0e00720c */ /* 0x000fe40003f65070 */
[----:B------:R-:W-:Y:S02]  /*4210*/  IADD3 R2, P1, P0, R2, R0, R82 ;  /* 0x0000000002027210 */ /* 0x000fe4000783e052 */
[----:B------:R-:W-:Y:S02]  /*4220*/  ISETP.NE.U32.AND P2, PT, R13, RZ, PT ;  /* 0x000000ff0d00720c */ /* 0x000fe40003f45070 */
[----:B------:R-:W-:Y:S02]  /*4230*/  IADD3.X R3, RZ, R4, R76, P1, P0 ;  /* 0x00000004ff037210 */ /* 0x000fe40000fe044c */
[----:B------:R-:W-:Y:S02]  /*4240*/  ISETP.NE.U32.AND P1, PT, R12, RZ, PT ;  /* 0x000000ff0c00720c */ /* 0x000fe40003f25070 */
[----:B------:R-:W-:-:S02]  /*4250*/  ISETP.NE.U32.AND P0, PT, R5, RZ, PT ;  /* 0x000000ff0500720c */ /* 0x000fc40003f05070 */
[----:B------:R-:W-:Y:S01]  /*4260*/  IADD3.X R9, RZ, R4, R74, P5, P4 ;  /* 0x00000004ff097210 */ /* 0x000fe20002fe844a */
[----:B------:R-:W-:Y:S01]  /*4270*/  @!PT LDS RZ, [RZ] ;  /* 0x00000000fffff984 */ /* 0x000fe20000000800 */
[----:B------:R-:W-:Y:S01]  /*4280*/  @!PT LDS RZ, [RZ] ;  /* 0x00000000fffff984 */ /* 0x000fe20000000800 */
[----:B------:R-:W-:Y:S01]  /*4290*/  @!PT LDS RZ, [RZ] ;  /* 0x00000000fffff984 */ /* 0x000fe20000000800 */
[----:B--2---:R1:W-:Y:S04]  /*42a0*/  LDGSTS.E.BYPASS.LTC128B.128.ZFILL [R15+0x11100], [R10.64], P3 ;  /* 0x111000000a0f7fae */ /* 0x0043e80009941d46 */
[----:B------:R1:W-:Y:S04]  /*42b0*/  LDGSTS.E.BYPASS.LTC128B.128.ZFILL [R15+0x13100], [R8.64], P2 ;  /* 0x13100000080f7fae */ /* 0x0003e80009141d46 */
[----:B------:R1:W-:Y:S04]  /*42c0*/  LDGSTS.E.BYPASS.LTC128B.128.ZFILL [R15+0x15100], [R6.64], P1 ;  /* 0x15100000060f7fae */ /* 0x0003e80008941d46 */
[----:B------:R1:W-:Y:S02]  /*42d0*/  LDGSTS.E.BYPASS.LTC128B.128.ZFILL [R15+0x17100], [R2.64], P0 ;  /* 0x17100000020f7fae */ /* 0x0003e40008141d46 */
.L_x_4300:
[----:B-1----:R-:W-:Y:S05]  /*42e0*/  BSYNC B0 ;  /* 0x0000000000007941 */ /* 0x002fea0003800000 */
.L_x_4299:
[----:B------:R-:W2:Y:S04]  /*42f0*/  LDL R3, [R1+0xd4] ;  /* 0x0000d40001037983 */ /* 0x000ea80000100800 */
        /* <DEDUP_REMOVED lines=17> */
.L_x_4341:
        /* <DEDUP_REMOVED lines=50> */
[----:B-1----:R-:W-:Y:S02]  /*4730*/  FSEL R4, R55, -INF , P0 ;  /* 0xff80000037047808 */ /* 0x002fe40000000000 */
[----:B------:R-:W-:Y:S02]  /*4740*/  ISETP.GT.AND P0, PT, R0, 0x9, PT ;  /* 0x000000090000780c */ /* 0x000fe40003f04270 */
[----:B------:R-:W-:Y:S02]  /*4750*/  FSEL R7, R50, -INF , P2 ;  /* 0xff80000032077808 */ /* 0x000fe40001000000 */
[----:B------:R-:W-:Y:S02]  /*4760*/  FMNMX.FTZ R3, R5, R4, !PT ;  /* 0x0000000405037209 */ /* 0x000fe40007810000 */
[----:B------:R-:W-:-:S02]  /*4770*/  FSEL R6, R51, -INF , P0 ;  /* 0xff80000033067808 */ /* 0x000fc40000000000 */
[C---:B------:R-:W-:Y:S02]  /*4780*/  ISETP.GT.AND P1, PT, R0.reuse, 0x10, PT ;  /* 0x000000100000780c */ /* 0x040fe40003f24270 */
[----:B------:R-:W-:Y:S02]  /*4790*/  FMNMX.FTZ R3, R7, R3, !PT ;  /* 0x0000000307037209 */ /* 0x000fe40007810000 */
        /* <DEDUP_REMOVED lines=15> */
[----:B------:R-:W-:-:S02]  /*4890*/  FMNMX.FTZ R2, R86, R2, !PT ;  /* 0x0000000256027209 */ /* 0x000fc40007810000 */
[----:B------:R-:W-:Y:S02]  /*48a0*/  FSEL R78, R39, -INF , P0 ;  /* 0xff800000274e7808 */ /* 0x000fe40000000000 */
[C---:B------:R-:W-:Y:S02]  /*48b0*/  ISETP.GT.AND P1, PT, R0.reuse, 0x28, PT ;  /* 0x000000280000780c */ /* 0x040fe40003f24270 */
[----:B------:R-:W-:Y:S02]  /*48c0*/  FMNMX.FTZ R3, R79, R3, !PT ;  /* 0x000000034f037209 */ /* 0x000fe40007810000 */
[----:B------:R-:W-:Y:S02]  /*48d0*/  FMNMX.FTZ R2, R85, R2, !PT ;  /* 0x0000000255027209 */ /* 0x000fe40007810000 */
[----:B------:R-:W-:Y:S02]  /*48e0*/  ISETP.GT.AND P0, PT, R0, 0x29, PT ;  /* 0x000000290000780c */ /* 0x000fe40003f04270 */
[----:B------:R-:W-:-:S02]  /*48f0*/  FSEL R77, R34, -INF , P1 ;  /* 0xff800000224d7808 */ /* 0x000fc40000800000 */
[----:B------:R-:W-:Y:S02]  /*4900*/  FMNMX.FTZ R3, R78, R3, !PT ;  /* 0x000000034e037209 */ /* 0x000fe40007810000 */
[----:B------:R-:W-:Y:S02]  /*4910*/  FMNMX.FTZ R2, R84, R2, !PT ;  /* 0x0000000254027209 */ /* 0x000fe40007810000 */
[----:B------:R-:W-:Y:S02]  /*4920*/  FSEL R76, R35, -INF , P0 ;  /* 0xff800000234c7808 */ /* 0x000fe40000000000 */
[----:B------:R-:W-:Y:S02]  /*4930*/  ISETP.GT.AND P1, PT, R0, 0x30, PT ;  /* 0x000000300000780c */ /* 0x000fe40003f24270 */
[----:B------:R-:W-:Y:S02]  /*4940*/  FMNMX.FTZ R3, R77, R3, !PT ;  /* 0x000000034d037209 */ /* 0x000fe40007810000 */
[----:B------:R-:W-:-:S02]  /*4950*/  FMNMX.FTZ R2, R83, R2, !PT ;  /* 0x0000000253027209 */ /* 0x000fc40007810000 */
[----:B------:R-:W-:Y:S02]  /*4960*/  ISETP.GT.AND P0, PT, R0, 0x31, PT ;  /* 0x000000310000780c */ /* 0x000fe40003f04270 */
[----:B------:R-:W-:Y:S02]  /*4970*/  FSEL R75, R26, -INF , P1 ;  /* 0xff8000001a4b7808 */ /* 0x000fe40000800000 */
[----:B------:R-:W-:Y:S02]  /*4980*/  FMNMX.FTZ R3, R76, R3, !PT ;  /* 0x000000034c037209 */ /* 0x000fe40007810000 */
[----:B------:R-:W-:Y:S02]  /*4990*/  FMNMX.FTZ R2, R82, R2, !PT ;  /* 0x0000000252027209 */ /* 0x000fe40007810000 */
[----:B------:R-:W-:Y:S02]  /*49a0*/  FSEL R74, R27, -INF , P0 ;  /* 0xff8000001b4a7808 */ /* 0x000fe40000000000 */
[----:B------:R-:W-:-:S02]  /*49b0*/  ISETP.GT.AND P1, PT, R0, 0x38, PT ;  /* 0x000000380000780c */ /* 0x000fc40003f24270 */
        /* <DEDUP_REMOVED lines=15> */
[----:B-1----:R-:W-:-:S03]  /*4ab0*/  FMNMX.FTZ R133, R0, R133, !PT ;  /* 0x0000008500857209 */ /* 0x002fc60007810000 */
.L_x_4342:
[----:B------:R-:W4:Y:S04]  /*4ac0*/  LDL R92, [R1] ;  /* 0x00000000015c7983 */ /* 0x000f280000100800 */
[----:B------:R-:W5:Y:S04]  /*4ad0*/  LDL R56, [R1+0x3c] ;  /* 0x00003c0001387983 */ /* 0x000f680000100800 */
[----:B--2---:R-:W2:Y:S01]  /*4ae0*/  LDL R93, [R1+0x4] ;  /* 0x00000400015d7983 */ /* 0x004ea20000100800 */
[C---:B------:R-:W-:Y:S01]  /*4af0*/  FMUL.FTZ R2, R133.reuse, c[0x0][0x2d0] ;  /* 0x0000b40085027a20 */ /* 0x040fe20000410000 */
[----:B------:R-:W-:-:S02]  /*4b00*/  FSETP.NEU.FTZ.AND P0, PT, R133, -INF , PT ;  /* 0xff8000008500780b */ /* 0x000fc40003f1d000 */
[----:B---3--:R-:W-:Y:S02]  /*4b10*/  FMNMX.FTZ R16, R3, R16, !PT ;  /* 0x0000001003107209 */ /* 0x008fe40007810000 */
[----:B------:R-:W-:Y:S02]  /*4b20*/  FSEL R2, R2, RZ, P0 ;  /* 0x000000ff02027208 */ /* 0x000fe40000000000 */
[C---:B------:R-:W-:Y:S01]  /*4b30*/  FSETP.NEU.FTZ.AND P0, PT, R16.reuse, -INF , PT ;  /* 0xff8000001000780b */ /* 0x040fe20003f1d000 */
[----:B------:R-:W-:Y:S02]  /*4b40*/  FMUL.FTZ R0, R16, c[0x0][0x2d0] ;  /* 0x0000b40010007a20 */ /* 0x000fe40000410000 */
[----:B------:R-:W-:-:S03]  /*4b50*/  FFMA.FTZ R3, R14, c[0x0][0x2d0], -R2 ;  /* 0x0000b4000e037a23 */ /* 0x000fc60000010802 */
[----:B------:R-:W-:Y:S01]  /*4b60*/  FSEL R0, R0, RZ, P0 ;  /* 0x000000ff00007208 */ /* 0x000fe20000000000 */
[----:B------:R1:W-:Y:S02]  /*4b70*/  MUFU.EX2 R117, R3 ;  /* 0x0000000300757308 */ /* 0x0003e40000000800 */
[----:B-1----:R-:W-:-:S06]  /*4b80*/  FFMA.FTZ R3, R15, c[0x0][0x2d0], -R2 ;  /* 0x0000b4000f037a23 */ /* 0x002fcc0000010802 */
[----:B------:R1:W3:Y:S01]  /*4b90*/  MUFU.EX2 R122, R3 ;  /* 0x00000003007a7308 */ /* 0x0002e20000000800 */
[----:B------:R-:W-:Y:S01]  /*4ba0*/  WARPSYNC 0xffffffff ;  /* 0xffffffff00007948 */ /* 0x000fe20003800000 */
[----:B------:R-:W3:Y:S01]  /*4bb0*/  LDSM.16.MT88.4 R24, [R251] ;  /* 0x00000000fb18783b */ /* 0x000ee20000004200 */
[----:B------:R-:W-:Y:S02]  /*4bc0*/  FFMA.FTZ R5, R5, c[0x0][0x2d0], -R0 ;  /* 0x0000b40005057a23 */ /* 0x000fe40000010800 */
[----:B------:R-:W-:Y:S01]  /*4bd0*/  FFMA.FTZ R13, R13, c[0x0][0x2d0], -R2 ;  /* 0x0000b4000d0d7a23 */ /* 0x000fe20000010802 */
[----:B------:R-:W-:Y:S01]  /*4be0*/  LDSM.16.MT88.4 R44, [R251+0x800] ;  /* 0x00080000fb2c783b */ /* 0x000fe20000004200 */
[----:B-1----:R-:W-:Y:S02]  /*4bf0*/  FFMA.FTZ R3, R4, c[0x0][0x2d0], -R0 ;  /* 0x0000b40004037a23 */ /* 0x002fe40000010800 */
[----:B------:R-:W-:Y:S01]  /*4c00*/  FFMA.FTZ R12, R12, c[0x0][0x2d0], -R2 ;  /* 0x0000b4000c0c7a23 */ /* 0x000fe20000010802 */
[----:B---3--:R-:W-:Y:S01]  /*4c10*/  F2FP.BF16.PACK_AB R14, R122, R117 ;  /* 0x000000757a0e723e */ /* 0x008fe200000010ff */
[----:B------:R1:W-:Y:S01]  /*4c20*/  MUFU.EX2 R119, R3 ;  /* 0x0000000300777308 */ /* 0x0003e20000000800 */
[----:B------:R-:W-:Y:S04]  /*4c30*/  LDSM.16.MT88.4 R32, [R252+0x800] ;  /* 0x00080000fc20783b */ /* 0x000fe80000004200 */
[----:B------:R-:W-:Y:S04]  /*4c40*/  LDSM.16.MT88.4 R60, [R252+0x2800] ;  /* 0x00280000fc3c783b */ /* 0x000fe80000004200 */
[----:B------:R-:W-:Y:S01]  /*4c50*/  LDSM.16.MT88.4 R68, [R251+0x4000] ;  /* 0x00400000fb44783b */ /* 0x000fe20000004200 */
[----:B-1----:R-:W-:-:S04]  /*4c60*/  FFMA.FTZ R3, R7, c[0x0][0x2d0], -R0 ;  /* 0x0000b40007037a23 */ /* 0x002fc80000010800 */
[----:B------:R1:W-:Y:S02]  /*4c70*/  MUFU.EX2 R128, R3 ;  /* 0x0000000300807308 */ /* 0x0003e40000000800 */
[----:B-1----:R-:W-:-:S06]  /*4c80*/  FFMA.FTZ R3, R6, c[0x0][0x2d0], -R0 ;  /* 0x0000b40006037a23 */ /* 0x002fcc0000010800 */
[----:B------:R1:W-:Y:S02]  /*4c90*/  MUFU.EX2 R129, R3 ;  /* 0x0000000300817308 */ /* 0x0003e40000000800 */
[----:B-1----:R-:W-:-:S06]  /*4ca0*/  FFMA.FTZ R3, R17, c[0x0][0x2d0], -R2 ;  /* 0x0000b40011037a23 */ /* 0x002fcc0000010802 */
[----:B------:R1:W-:Y:S08]  /*4cb0*/  MUFU.EX2 R121, R3 ;  /* 0x0000000300797308 */ /* 0x0003f00000000800 */
[----:B------:R3:W-:Y:S01]  /*4cc0*/  MUFU.EX2 R120, R5 ;  /* 0x0000000500787308 */ /* 0x0007e20000000800 */
[----:B-1----:R-:W-:-:S07]  /*4cd0*/  FFMA.FTZ R3, R18, c[0x0][0x2d0], -R2 ;  /* 0x0000b40012037a23 */ /* 0x002fce0000010802 */
[----:B------:R1:W-:Y:S01]  /*4ce0*/  MUFU.EX2 R130, R3 ;  /* 0x0000000300827308 */ /* 0x0003e20000000800 */
[----:B---3--:R-:W-:Y:S07]  /*4cf0*/  LDSM.16.MT88.4 R4, [R252] ;  /* 0x00000000fc04783b */ /* 0x008fee0000004200 */
[----:B------:R-:W-:Y:S01]  /*4d00*/  MUFU.EX2 R118, R13 ;  /* 0x0000000d00767308 */ /* 0x000fe20000000800 */
[----:B-1----:R-:W-:-:S07]  /*4d10*/  FFMA.FTZ R3, R19, c[0x0][0x2d0], -R2 ;  /* 0x0000b40013037a23 */ /* 0x002fce0000010802 */
[----:B------:R-:W1:Y:S08]  /*4d20*/  MUFU.EX2 R116, R12 ;  /* 0x0000000c00747308 */ /* 0x000e700000000800 */
[----:B------:R3:W-:Y:S02]  /*4d30*/  MUFU.EX2 R134, R3 ;  /* 0x0000000300867308 */ /* 0x0007e40000000800 */
[----:B---3--:R-:W-:-:S06]  /*4d40*/  FFMA.FTZ R3, R28, c[0x0][0x2d0], -R2 ;  /* 0x0000b4001c037a23 */ /* 0x008fcc0000010802 */
[----:B------:R3:W2:Y:S01]  /*4d50*/  MUFU.EX2 R96, R3 ;  /* 0x0000000300607308 */ /* 0x0006a20000000800 */
[----:B-1----:R-:W-:Y:S02]  /*4d60*/  F2FP.BF16.PACK_AB R12, R116, R118 ;  /* 0x00000076740c723e */ /* 0x002fe400000010ff */
[----:B------:R-:W-:Y:S02]  /*4d70*/  F2FP.BF16.PACK_AB R13, R119, R120 ;  /* 0x00000078770d723e */ /* 0x000fe400000010ff */
[----:B------:R-:W-:Y:S01]  /*4d80*/  F2FP.BF16.PACK_AB R15, R129, R128 ;  /* 0x00000080810f723e */ /* 0x000fe200000010ff */
[----:B---3--:R-:W-:-:S04]  /*4d90*/  FFMA.FTZ R3, R11, c[0x0][0x2d0], -R0 ;  /* 0x0000b4000b037a23 */ /* 0x008fc80000010800 */
[----:B------:R1:W-:Y:S02]  /*4da0*/  MUFU.EX2 R123, R3 ;  /* 0x00000003007b7308 */ /* 0x0003e40000000800 */
[----:B------:R-:W-:Y:S01]  /*4db0*/  HMMA.16816.F32.BF16 R48, R12, R26, RZ ;  /* 0x0000001a0c30723c */ /* 0x000fe200000418ff */
[----:B-1----:R-:W-:-:S05]  /*4dc0*/  FFMA.FTZ R3, R10, c[0x0][0x2d0], -R0 ;  /* 0x0000b4000a037a23 */ /* 0x002fca0000010800 */
[----:B------:R1:W3:Y:S02]  /*4dd0*/  MUFU.EX2 R131, R3 ;  /* 0x0000000300837308 */ /* 0x0002e40000000800 */
[----:B------:R-:W-:Y:S01]  /*4de0*/  HMMA.16816.F32.BF16 R52, R12, R24, RZ ;  /* 0x000000180c34723c */ /* 0x000fe200000418ff */
[----:B-1----:R-:W-:-:S05]  /*4df0*/  FFMA.FTZ R3, R9, c[0x0][0x2d0], -R0 ;  /* 0x0000b40009037a23 */ /* 0x002fca0000010800 */
[----:B------:R1:W-:Y:S02]  /*4e00*/  MUFU.EX2 R135, R3 ;  /* 0x0000000300877308 */ /* 0x0003e40000000800 */
[----:B-1----:R-:W-:Y:S01]  /*4e10*/  FFMA.FTZ R3, R8, c[0x0][0x2d0], -R0 ;  /* 0x0000b40008037a23 */ /* 0x002fe20000010800 */
[----:B----4-:R-:W1:Y:S04]  /*4e20*/  LDSM.16.MT88.4 R20, [R92] ;  /* 0x000000005c14783b */ /* 0x010e680000004200 */
[----:B------:R-:W4:Y:S01]  /*4e30*/  LDSM.16.MT88.4 R40, [R92+0x800] ;  /* 0x000800005c28783b */ /* 0x000f220000004200 */
[----:B------:R-:W3:Y:S03]  /*4e40*/  MUFU.EX2 R132, R3 ;  /* 0x0000000300847308 */ /* 0x000ee60000000800 */
[----:B-----5:R-:W5:Y:S01]  /*4e50*/  LDSM.16.MT88.4 R24, [R56] ;  /* 0x000000003818783b */ /* 0x020f620000004200 */
[----:B------:R-:W-:-:S02]  /*4e60*/  F2FP.BF16.PACK_AB R8, R130, R121 ;  /* 0x000000798208723e */ /* 0x000fc400000010ff */
[----:B--2---:R-:W-:Y:S01]  /*4e70*/  F2FP.BF16.PACK_AB R10, R96, R134 ;  /* 0x00000086600a723e */ /* 0x004fe200000010ff */
[----:B------:R-:W2:Y:S01]  /*4e80*/  LDSM.16.MT88.4 R56, [R251+0x2000] ;  /* 0x00200000fb38783b */ /* 0x000ea20000004200 */
[----:B---3--:R-:W-:-:S03]  /*4e90*/  F2FP.BF16.PACK_AB R9, R131, R123 ;  /* 0x0000007b8309723e */ /* 0x008fc600000010ff */
[----:B------:R-:W-:Y:S01]  /*4ea0*/  LDSM.16.MT88.4 R64, [R92+0x2000] ;  /* 0x002000005c40783b */ /* 0x000fe20000004200 */
[----:B------:R-:W-:Y:S01]  /*4eb0*/  F2FP.BF16.PACK_AB R11, R132, R135 ;  /* 0x00000087840b723e */ /* 0x000fe200000010ff */
[C---:B-1----:R-:W-:Y:S08]  /*4ec0*/  HMMA.16816.F32.BF16 R28, R12.reuse, R22, RZ ;  /* 0x000000160c1c723c */ /* 0x042ff000000418ff */
[C---:B------:R-:W-:Y:S08]  /*4ed0*/  HMMA.16816.F32.BF16 R36, R12.reuse, R20, RZ ;  /* 0x000000140c24723c */ /* 0x040ff000000418ff */
[C---:B------:R-:W-:Y:S08]  /*4ee0*/  HMMA.16816.F32.BF16 R20, R12.reuse, R4, RZ ;  /* 0x000000040c14723c */ /* 0x040ff000000418ff */
[----:B------:R-:W-:Y:S08]  /*4ef0*/  HMMA.16816.F32.BF16 R4, R12, R6, RZ ;  /* 0x000000060c04723c */ /* 0x000ff000000418ff */
[C---:B------:R-:W-:Y:S08]  /*4f00*/  HMMA.16816.F32.BF16 R48, R8.reuse, R46, R48 ;  /* 0x0000002e0830723c */ /* 0x040ff00000041830 */
[C---:B------:R-:W-:Y:S01]  /*4f10*/  HMMA.16816.F32.BF16 R164, R8.reuse, R44, R52 ;  /* 0x0000002c08a4723c */ /* 0x040fe20000041834 */
[----:B------:R-:W1:Y:S07]  /*4f20*/  LDSM.16.MT88.4 R52, [R93+0x800] ;  /* 0x000800005d34783b */ /* 0x000e6e0000004200 */
[C---:B----4-:R-:W-:Y:S08]  /*4f30*/  HMMA.16816.F32.BF16 R28, R8.reuse, R42, R28 ;  /* 0x0000002a081c723c */ /* 0x050ff0000004181c */
[----:B------:R-:W-:Y:S01]  /*4f40*/  HMMA.16816.F32.BF16 R148, R8, R32, R20 ;  /* 0x000000200894723c */ /* 0x000fe20000041814 */
[----:B------:R-:W-:-:S07]  /*4f50*/  MOV R98, R51 ;  /* 0x0000003300627202 */ /* 0x000fce0000000f00 */
[----:B------:R-:W-:Y:S01]  /*4f60*/  HMMA.16816.F32.BF16 R4, R8, R34, R4 ;  /* 0x000000220804723c */ /* 0x000fe20000041804 */
[----:B------:R-:W-:Y:S01]  /*4f70*/  MOV R97, R48 ;  /* 0x0000003000617202 */ /* 0x000fe20000000f00 */
[----:B------:R-:W-:-:S06]  /*4f80*/  IMAD.MOV.U32 R94, RZ, RZ, R49 ;  /* 0x000000ffff5e7224 */ /* 0x000fcc00078e0031 */
[----:B-----5:R-:W-:Y:S01]  /*4f90*/  HMMA.16816.F32.BF16 R32, R12, R26, RZ ;  /* 0x0000001a0c20723c */ /* 0x020fe200000418ff */
[----:B------:R-:W-:Y:S02]  /*4fa0*/  MOV R95, R50 ;  /* 0x00000032005f7202 */ /* 0x000fe40000000f00 */
[----:B------:R-:W3:Y:S05]  /*4fb0*/  LDSM.16.MT88.4 R48, [R252+0x2000] ;  /* 0x00200000fc30783b */ /* 0x000eea0000004200 */
[----:B------:R-:W-:Y:S01]  /*4fc0*/  HMMA.16816.F32.BF16 R156, R8, R40, R36 ;  /* 0x00000028089c723c */ /* 0x000fe20000041824 */
[----:B------:R-:W4:Y:S01]  /*4fd0*/  LDSM.16.MT88.4 R40, [R251+0x2800] ;  /* 0x00280000fb28783b */ /* 0x000f220000004200 */
[----:B------:R-:W-:Y:S01]  /*4fe0*/  MOV R91, R31 ;  /* 0x0000001f005b7202 */ /* 0x000fe20000000f00 */
[----:B------:R-:W-:Y:S01]  /*4ff0*/  IMAD.MOV.U32 R88, RZ, RZ, R29 ;  /* 0x000000ffff587224 */ /* 0x000fe200078e001d */
[----:B------:R-:W-:Y:S01]  /*5000*/  MOV R90, R28 ;  /* 0x0000001c005a7202 */ /* 0x000fe20000000f00 */
[----:B------:R-:W5:Y:S01]  /*5010*/  LDSM.16.MT88.4 R36, [R92+0x2800] ;  /* 0x002800005c24783b */ /* 0x000f620000004200 */
[----:B------:R-:W-:-:S02]  /*5020*/  MOV R89, R30 ;  /* 0x0000001e00597202 */ /* 0x000fc40000000f00 */
[C---:B------:R-:W-:Y:S08]  /*5030*/  HMMA.16816.F32.BF16 R44, R12.reuse, R24, RZ ;  /* 0x000000180c2c723c */ /* 0x040ff000000418ff */
[C---:B--2---:R-:W-:Y:S08]  /*5040*/  HMMA.16816.F32.BF16 R28, R12.reuse, R56, RZ ;  /* 0x000000380c1c723c */ /* 0x044ff000000418ff */
[----:B------:R-:W-:Y:S01]  /*5050*/  HMMA.16816.F32.BF16 R24, R12, R58, RZ ;  /* 0x0000003a0c18723c */ /* 0x000fe200000418ff */
[----:B------:R-:W2:Y:S01]  /*5060*/  LDSM.16.MT88.4 R56, [R93+0x2000] ;  /* 0x002000005d38783b */ /* 0x000ea20000004200 */
[----:B------:R-:W-:-:S06]  /*5070*/  MOV R19, R4 ;  /* 0x0000000400137202 */ /* 0x000fcc0000000f00 */
[----:B-1----:R-:W-:Y:S01]  /*5080*/  HMMA.16816.F32.BF16 R100, R8, R54, R32 ;  /* 0x000000360864723c */ /* 0x002fe20000041820 */
[----:B------:R-:W-:Y:S01]  /*5090*/  MOV R18, R6 ;  /* 0x0000000600127202 */ /* 0x000fe20000000f00 */
[----:B------:R-:W-:Y:S01]  /*50a0*/  IMAD.MOV.U32 R3, RZ, RZ, R5 ;  /* 0x000000ffff037224 */ /* 0x000fe200078e0005 */
[----:B------:R-:W-:-:S05]  /*50b0*/  MOV R17, R7 ;  /* 0x0000000700117202 */ /* 0x000fca0000000f00 */
[C---:B------:R-:W-:Y:S08]  /*50c0*/  HMMA.16816.F32.BF16 R4, R12.reuse, R66, RZ ;  /* 0x000000420c04723c */ /* 0x040ff000000418ff */
[----:B------:R-:W-:Y:S01]  /*50d0*/  HMMA.16816.F32.BF16 R20, R12, R64, RZ ;  /* 0x000000400c14723c */ /* 0x000fe200000418ff */
[----:B------:R-:W1:Y:S07]  /*50e0*/  LDSM.16.MT88.4 R64, [R93+0x2800] ;  /* 0x002800005d40783b */ /* 0x000e6e0000004200 */
[----:B------:R-:W-:Y:S01]  /*50f0*/  HMMA.16816.F32.BF16 R140, R8, R52, R44 ;  /* 0x00000034088c723c */ /* 0x000fe2000004182c */
[----:B------:R-:W-:-:S02]  /*5100*/  MOV R33, R102 ;  /* 0x0000006600217202 */ /* 0x000fc40000000f00 */
[----:B------:R-:W-:-:S05]  /*5110*/  MOV R32, R101 ;  /* 0x0000006500207202 */ /* 0x000fca0000000f00 */
[----:B---3--:R-:W-:Y:S07]  /*5120*/  HMMA.16816.F32.BF16 R44, R12, R48, RZ ;  /* 0x000000300c2c723c */ /* 0x008fee00000418ff */
[----:B------:R-:W-:Y:S01]  /*5130*/  MOV R49, R103 ;  /* 0x0000006700317202 */ /* 0x000fe20000000f00 */
[----:B------:R-:W-:Y:S02]  /*5140*/  IMAD.MOV.U32 R48, RZ, RZ, R100 ;  /* 0x000000ffff307224 */ /* 0x000fe400078e0064 */
[C---:B----4-:R-:W-:Y:S08]  /*5150*/  HMMA.16816.F32.BF16 R100, R8.reuse, R42, R24 ;  /* 0x0000002a0864723c */ /* 0x050ff00000041818 */
[----:B-----5:R-:W-:Y:S08]  /*5160*/  HMMA.16816.F32.BF16 R188, R8, R38, R4 ;  /* 0x0000002608bc723c */ /* 0x020ff00000041804 */
[----:B--2---:R-:W-:Y:S08]  /*5170*/  HMMA.16816.F32.BF16 R4, R12, R56, RZ ;  /* 0x000000380c04723c */ /* 0x004ff000000418ff */
[C---:B------:R-:W-:Y:S08]  /*5180*/  HMMA.16816.F32.BF16 R184, R8.reuse, R36, R20 ;  /* 0x0000002408b8723c */ /* 0x040ff00000041814 */
[----:B------:R-:W-:Y:S01]  /*5190*/  HMMA.16816.F32.BF16 R52, R8, R40, R28 ;  /* 0x000000280834723c */ /* 0x000fe2000004181c */
[----:B------:R-:W2:Y:S01]  /*51a0*/  LDSM.16.MT88.4 R40, [R251+0x4800] ;  /* 0x00480000fb28783b */ /* 0x000ea20000004200 */
[----:B------:R-:W-:Y:S01]  /*51b0*/  MOV R26, R102 ;  /* 0x00000066001a7202 */ /* 0x000fe20000000f00 */
[----:B------:R-:W-:Y:S01]  /*51c0*/  IMAD.MOV.U32 R24, RZ, RZ, R101 ;  /* 0x000000ffff187224 */ /* 0x000fe200078e0065 */
[----:B------:R-:W-:Y:S01]  /*51d0*/  MOV R27, R100 ;  /* 0x00000064001b7202 */ /* 0x000fe20000000f00 */
[----:B------:R-:W-:Y:S03]  /*51e0*/  LDSM.16.MT88.4 R28, [R92+0x4800] ;  /* 0x004800005c1c783b */ /* 0x000fe60000004200 */
[----:B------:R-:W-:Y:S01]  /*51f0*/  HMMA.16816.F32.BF16 R20, R12, R50, RZ ;  /* 0x000000320c14723c */ /* 0x000fe200000418ff */
[----:B------:R-:W-:Y:S01]  /*5200*/  MOV R25, R103 ;  /* 0x0000006700197202 */ /* 0x000fe20000000f00 */
[----:B------:R-:W-:Y:S05]  /*5210*/  LDSM.16.MT88.4 R36, [R252+0x4000] ;  /* 0x00400000fc24783b */ /* 0x000fea0000004200 */
[----:B------:R-:W-:-:S02]  /*5220*/  MOV R51, R33 ;  /* 0x0000002100337202 */ /* 0x000fc40000000f00 */
[----:B------:R-:W-:Y:S02]  /*5230*/  MOV R50, R32 ;  /* 0x0000002000327202 */ /* 0x000fe40000000f00 */
[----:B------:R-:W3:Y:S01]  /*5240*/  LDSM.16.MT88.4 R32, [R92+0x4000] ;  /* 0x004000005c20783b */ /* 0x000ee20000004200 */
[----:B------:R-:W-:Y:S01]  /*5250*/  HMMA.16816.F32.BF16 R160, R8, R60, R44 ;  /* 0x0000003c08a0723c */ /* 0x000fe2000004182c */
[----:B------:R-:W-:Y:S02]  /*5260*/  MOV R56, R27 ;  /* 0x0000001b00387202 */ /* 0x000fe40000000f00 */
[----:B------:R-:W-:-:S04]  /*5270*/  MOV R57, R24 ;  /* 0x0000001800397202 */ /* 0x000fc80000000f00 */
[----:B------:R-:W-:Y:S01]  /*5280*/  IMAD.MOV.U32 R60, RZ, RZ, R26 ;  /* 0x000000ffff3c7224 */ /* 0x000fe200078e001a */
[----:B------:R-:W-:Y:S01]  /*5290*/  MOV R61, R25 ;  /* 0x00000019003d7202 */ /* 0x000fe20000000f00 */
[----:B-1----:R-:W-:Y:S08]  /*52a0*/  HMMA.16816.F32.BF16 R144, R8, R64, R4 ;  /* 0x000000400890723c */ /* 0x002ff00000041804 */
[C---:B------:R-:W-:Y:S08]  /*52b0*/  HMMA.16816.F32.BF16 R24, R12.reuse, R58, RZ ;  /* 0x0000003a0c18723c */ /* 0x040ff000000418ff */
[----:B------:R-:W-:Y:S01]  /*52c0*/  HMMA.16816.F32.BF16 R4, R12, R68, RZ ;  /* 0x000000440c04723c */ /* 0x000fe200000418ff */
[----:B------:R-:W-:-:S02]  /*52d0*/  MOV R64, R91 ;  /* 0x0000005b00407202 */ /* 0x000fc40000000f00 */
[----:B------:R-:W-:-:S05]  /*52e0*/  MOV R65, R90 ;  /* 0x0000005a00417202 */ /* 0x000fca0000000f00 */
[C---:B------:R-:W-:Y:S08]  /*52f0*/  HMMA.16816.F32.BF16 R152, R8.reuse, R62, R20 ;  /* 0x0000003e0898723c */ /* 0x040ff00000041814 */
[----:B------:R-:W-:Y:S07]  /*5300*/  HMMA.16816.F32.BF16 R136, R8, R66, R24 ;  /* 0x000000420888723c */ /* 0x000fee0000041818 */
[----:B------:R-:W-:Y:S01]  /*5310*/  MOV R67, R89 ;  /* 0x0000005900437202 */ /* 0x000fe20000000f00 */
[----:B------:R-:W-:Y:S01]  /*5320*/  IMAD.MOV.U32 R66, RZ, RZ, R88 ;  /* 0x000000ffff427224 */ /* 0x000fe200078e0058 */
[----:B------:R-:W-:Y:S08]  /*5330*/  HMMA.16816.F32.BF16 R24, R12, R70, RZ ;  /* 0x000000460c18723c */ /* 0x000ff000000418ff */
[----:B--2---:R-:W-:Y:S08]  /*5340*/  HMMA.16816.F32.BF16 R88, R8, R40, R4 ;  /* 0x000000280858723c */ /* 0x004ff00000041804 */
[C---:B---3--:R-:W-:Y:S08]  /*5350*/  HMMA.16816.F32.BF16 R20, R12.reuse, R32, RZ ;  /* 0x000000200c14723c */ /* 0x048ff000000418ff */
[----:B------:R-:W-:Y:S01]  /*5360*/  HMMA.16816.F32.BF16 R4, R12, R34, RZ ;  /* 0x000000220c04723c */ /* 0x000fe200000418ff */
[----:B------:R-:W-:-:S05]  /*5370*/  IMAD.MOV.U32 R70, RZ, RZ, R93 ;  /* 0x000000ffff467224 */ /* 0x000fca00078e005d */
[----:B------:R-:W1:Y:S01]  /*5380*/  LDSM.16.MT88.4 R44, [R70+0x4000] ;  /* 0x00400000462c783b */ /* 0x000e620000004200 */
[----:B------:R-:W-:Y:S01]  /*5390*/  IMAD.MOV.U32 R63, RZ, RZ, R95 ;  /* 0x000000ffff3f7224 */ /* 0x000fe200078e005f */
[----:B------:R-:W-:Y:S02]  /*53a0*/  MOV R62, R94 ;  /* 0x0000005e003e7202 */ /* 0x000fe40000000f00 */
[----:B------:R-:W-:Y:S01]  /*53b0*/  MOV R71, R92 ;  /* 0x0000005c00477202 */ /* 0x000fe20000000f00 */
[----:B------:R-:W-:Y:S01]  /*53c0*/  LDSM.16.MT88.4 R32, [R70+0x4800] ;  /* 0x004800004620783b */ /* 0x000fe20000004200 */
[----:B------:R-:W-:Y:S01]  /*53d0*/  HMMA.16816.F32.BF16 R92, R8, R42, R24 ;  /* 0x0000002a085c723c */ /* 0x000fe20000041818 */
[----:B------:R-:W-:Y:S02]  /*53e0*/  MOV R58, R98 ;  /* 0x00000062003a7202 */ /* 0x000fe40000000f00 */
[----:B------:R-:W-:-:S04]  /*53f0*/  MOV R59, R97 ;  /* 0x00000061003b7202 */ /* 0x000fc80000000f00 */
[----:B------:R-:W-:Y:S02]  /*5400*/  MOV R43, R96 ;  /* 0x00000060002b7202 */ /* 0x000fe40000000f00 */
[C---:B------:R-:W-:Y:S08]  /*5410*/  HMMA.16816.F32.BF16 R96, R8.reuse, R28, R20 ;  /* 0x0000001c0860723c */ /* 0x040ff00000041814 */
[----:B------:R-:W-:Y:S01]  /*5420*/  HMMA.16816.F32.BF16 R100, R8, R30, R4 ;  /* 0x0000001e0864723c */ /* 0x000fe20000041804 */
[----:B------:R-:W2:Y:S07]  /*5430*/  LDSM.16.MT88.4 R28, [R252+0x4800] ;  /* 0x00480000fc1c783b */ /* 0x000eae0000004200 */
[C---:B------:R-:W-:Y:S08]  /*5440*/  HMMA.16816.F32.BF16 R24, R12.reuse, R36, RZ ;  /* 0x000000240c18723c */ /* 0x040ff000000418ff */
[C---:B-1----:R-:W-:Y:S08]  /*5450*/  HMMA.16816.F32.BF16 R4, R12.reuse, R44, RZ ;  /* 0x0000002c0c04723c */ /* 0x042ff000000418ff */
[----:B------:R-:W-:Y:S08]  /*5460*/  HMMA.16816.F32.BF16 R20, R12, R38, RZ ;  /* 0x000000260c14723c */ /* 0x000ff000000418ff */
[C---:B--2---:R-:W-:Y:S01]  /*5470*/  HMMA.16816.F32.BF16 R104, R8.reuse, R28, R24 ;  /* 0x0000001c0868723c */ /* 0x044fe20000041818 */
[----:B------:R-:W1:Y:S07]  /*5480*/  LDSM.16.MT88.4 R24, [R251+0x6000] ;  /* 0x00600000fb18783b */ /* 0x000e6e0000004200 */
[----:B------:R-:W-:Y:S08]  /*5490*/  HMMA.16816.F32.BF16 R112, R8, R32, R4 ;  /* 0x000000200870723c */ /* 0x000ff00000041804 */
[----:B------:R-:W-:Y:S08]  /*54a0*/  HMMA.16816.F32.BF16 R4, R12, R46, RZ ;  /* 0x0000002e0c04723c */ /* 0x000ff000000418ff */
[C---:B------:R-:W-:Y:S01]  /*54b0*/  HMMA.16816.F32.BF16 R108, R8.reuse, R30, R20 ;  /* 0x0000001e086c723c */ /* 0x040fe20000041814 */
[----:B------:R-:W2:Y:S11]  /*54c0*/  LDSM.16.MT88.4 R20, [R251+0x6800] ;  /* 0x00680000fb14783b */ /* 0x000eb60000004200 */
[----:B------:R-:W-:Y:S04]  /*54d0*/  @!UPT UIADD3 URZ, URZ, URZ, URZ ;  /* 0x0000003f3f3ff290 */ /* 0x000fe8000fffe03f */
[----:B------:R-:W-:Y:S08]  /*54e0*/  HMMA.16816.F32.BF16 R180, R8, R34, R4 ;  /* 0x0000002208b4723c */ /* 0x000ff00000041804 */
[----:B-1----:R-:W-:Y:S11]  /*54f0*/  HMMA.16816.F32.BF16 R4, R12, R24, RZ ;  /* 0x000000180c04723c */ /* 0x002ff600000418ff */
[----:B------:R-:W-:Y:S11]  /*5500*/  @!UPT UIADD3 URZ, URZ, URZ, URZ ;  /* 0x0000003f3f3ff290 */ /* 0x000ff6000fffe03f */
[----:B------:R-:W-:Y:S02]  /*5510*/  @!UPT UIADD3 URZ, URZ, URZ, URZ ;  /* 0x0000003f3f3ff290 */ /* 0x000fe4000fffe03f */
[----:B--2---:R-:W-:Y:S08]  /*5520*/  HMMA.16816.F32.BF16 R176, R8, R20, R4 ;  /* 0x0000001408b0723c */ /* 0x004ff00000041804 */
[----:B------:R-:W-:Y:S01]  /*5530*/  HMMA.16816.F32.BF16 R4, R12, R26, RZ ;  /* 0x0000001a0c04723c */ /* 0x000fe200000418ff */
[----:B------:R-:W-:Y:S01]  /*5540*/  MOV R69, R3 ;  /* 0x0000000300457202 */ /* 0x000fe20000000f00 */
[----:B------:R-:W-:Y:S11]  /*5550*/  LDSM.16.MT88.4 R24, [R71+0x6800] ;  /* 0x006800004718783b */ /* 0x000ff60000004200 */
[----:B------:R-:W-:Y:S11]  /*5560*/  @!UPT UIADD3 URZ, URZ, URZ, URZ ;  /* 0x0000003f3f3ff290 */ /* 0x000ff6000fffe03f */
[----:B------:R-:W-:Y:S01]  /*5570*/  HMMA.16816.F32.BF16 R124, R8, R22, R4 ;  /* 0x00000016087c723c */ /* 0x000fe20000041804 */
[----:B------:R-:W1:Y:S01]  /*5580*/  LDSM.16.MT88.4 R20, [R71+0x6000] ;  /* 0x006000004714783b */ /* 0x000e620000004200 */
[----:B------:R-:W-:Y:S01]  /*5590*/  FADD.FTZ R3, R118, R116 ;  /* 0x0000007476037221 */ /* 0x000fe20000010000 */
[----:B------:R-:W-:Y:S01]  /*55a0*/  MOV R41, R17 ;  /* 0x0000001100297202 */ /* 0x000fe20000000f00 */
[----:B------:R-:W-:Y:S02]  /*55b0*/  FADD.FTZ R17, R120, R119 ;  /* 0x0000007778117221 */ /* 0x000fe40000010000 */
[----:B------:R-:W-:Y:S02]  /*55c0*/  FADD.FTZ R3, R117, R3 ;  /* 0x0000000375037221 */ /* 0x000fe40000010000 */
[----:B------:R-:W-:Y:S02]  /*55d0*/  FADD.FTZ R4, R128, R17 ;  /* 0x0000001180047221 */ /* 0x000fe40000010000 */
[----:B------:R-:W-:Y:S01]  /*55e0*/  FADD.FTZ R3, R122, R3 ;  /* 0x000000037a037221 */ /* 0x000fe20000010000 */
[----:B------:R-:W-:Y:S01]  /*55f0*/  MOV R68, R19 ;  /* 0x0000001300447202 */ /* 0x000fe20000000f00 */
[----:B------:R-:W-:-:S02]  /*5600*/  FADD.FTZ R4, R129, R4 ;  /* 0x0000000481047221 */ /* 0x000fc40000010000 */
[----:B------:R-:W-:Y:S01]  /*5610*/  FADD.FTZ R3, R121, R3 ;  /* 0x0000000379037221 */ /* 0x000fe20000010000 */
[----:B------:R-:W-:Y:S01]  /*5620*/  MOV R40, R18 ;  /* 0x0000001200287202 */ /* 0x000fe20000000f00 */
[--C-:B------:R-:W-:Y:S02]  /*5630*/  FFMA.FTZ R18, R87, c[0x0][0x2d0], -R2.reuse ;  /* 0x0000b40057127a23 */ /* 0x100fe40000010802 */
[--C-:B------:R-:W-:Y:S02]  /*5640*/  FFMA.FTZ R17, R86, c[0x0][0x2d0], -R2.reuse ;  /* 0x0000b40056117a23 */ /* 0x100fe40000010802 */
[--C-:B------:R-:W-:Y:S02]  /*5650*/  FFMA.FTZ R19, R85, c[0x0][0x2d0], -R2.reuse ;  /* 0x0000b40055137a23 */ /* 0x100fe40000010802 */
[--C-:B------:R-:W-:Y:S02]  /*5660*/  FFMA.FTZ R28, R84, c[0x0][0x2d0], -R2.reuse ;  /* 0x0000b400541c7a23 */ /* 0x100fe40000010802 */
[----:B------:R-:W-:-:S02]  /*5670*/  FFMA.FTZ R38, R83, c[0x0][0x2d0], -R2 ;  /* 0x0000b40053267a23 */ /* 0x000fc40000010802 */
[--C-:B------:R-:W-:Y:S02]  /*5680*/  FFMA.FTZ R37, R82, c[0x0][0x2d0], -R2.reuse ;  /* 0x0000b40052257a23 */ /* 0x100fe40000010802 */
[--C-:B------:R-:W-:Y:S02]  /*5690*/  FFMA.FTZ R36, R81, c[0x0][0x2d0], -R2.reuse ;  /* 0x0000b40051247a23 */ /* 0x100fe40000010802 */
[----:B------:R-:W-:Y:S02]  /*56a0*/  FFMA.FTZ R34, R80, c[0x0][0x2d0], -R2 ;  /* 0x0000b40050227a23 */ /* 0x000fe40000010802 */
[----:B------:R-:W-:Y:S02]  /*56b0*/  FADD.FTZ R2, R130, R3 ;  /* 0x0000000382027221 */ /* 0x000fe40000010000 */
[----:B------:R-:W-:Y:S02]  /*56c0*/  FADD.FTZ R3, R123, R4 ;  /* 0x000000047b037221 */ /* 0x000fe40000010000 */
[----:B-1----:R-:W-:Y:S11]  /*56d0*/  HMMA.16816.F32.BF16 R4, R12, R20, RZ ;  /* 0x000000140c04723c */ /* 0x002ff600000418ff */
[----:B------:R-:W-:Y:S11]  /*56e0*/  @!UPT UIADD3 URZ, URZ, URZ, URZ ;  /* 0x0000003f3f3ff290 */ /* 0x000ff6000fffe03f */
[----:B------:R-:W-:Y:S02]  /*56f0*/  @!UPT UIADD3 URZ, URZ, URZ, URZ ;  /* 0x0000003f3f3ff290 */ /* 0x000fe4000fffe03f */
[----:B------:R-:W-:Y:S08]  /*5700*/  HMMA.16816.F32.BF16 R120, R8, R24, R4 ;  /* 0x000000180878723c */ /* 0x000ff00000041804 */
[----:B------:R-:W-:Y:S01]  /*5710*/  HMMA.16816.F32.BF16 R4, R12, R22, RZ ;  /* 0x000000160c04723c */ /* 0x000fe200000418ff */
[----:B------:R1:W2:Y:S01]  /*5720*/  MUFU.EX2 R22, R18 ;  /* 0x0000001200167308 */ /* 0x0002a20000000800 */
[----:B------:R-:W-:Y:S11]  /*5730*/  FADD.FTZ R2, R134, R2 ;  /* 0x0000000286027221 */ /* 0x000ff60000010000 */
[----:B------:R-:W-:Y:S11]  /*5740*/  @!UPT UIADD3 URZ, URZ, URZ, URZ ;  /* 0x0000003f3f3ff290 */ /* 0x000ff6000fffe03f */
[----:B------:R-:W-:Y:S01]  /*5750*/  HMMA.16816.F32.BF16 R116, R8, R26, R4 ;  /* 0x0000001a0874723c */ /* 0x000fe20000041804 */
[----:B------:R3:W-:Y:S01]  /*5760*/  MUFU.EX2 R6, R28 ;  /* 0x0000001c00067308 */ /* 0x0007e20000000800 */
[--C-:B-1----:R-:W-:Y:S01]  /*5770*/  FFMA.FTZ R18, R76, c[0x0][0x2d0], -R0.reuse ;  /* 0x0000b4004c127a23 */ /* 0x102fe20000010800 */
[----:B------:R-:W-:Y:S04]  /*5780*/  LDSM.16.MT88.4 R24, [R252+0x6800] ;  /* 0x00680000fc18783b */ /* 0x000fe80000004200 */
[----:B---3--:R-:W1:Y:S02]  /*5790*/  LDSM.16.MT88.4 R28, [R252+0x6000] ;  /* 0x00600000fc1c783b */ /* 0x008e640000004200 */
[----:B------:R3:W4:Y:S01]  /*57a0*/  MUFU.EX2 R21, R17 ;  /* 0x0000001100157308 */ /* 0x0007220000000800 */
[----:B------:R-:W-:-:S02]  /*57b0*/  FFMA.FTZ R7, R78, c[0x0][0x2d0], -R0 ;  /* 0x0000b4004e077a23 */ /* 0x000fc40000010800 */
[--C-:B------:R-:W-:Y:S02]  /*57c0*/  FFMA.FTZ R5, R77, c[0x0][0x2d0], -R0.reuse ;  /* 0x0000b4004d057a23 */ /* 0x100fe40000010800 */
[----:B------:R-:W-:-:S03]  /*57d0*/  FFMA.FTZ R33, R75, c[0x0][0x2d0], -R0 ;  /* 0x0000b4004b217a23 */ /* 0x000fc60000010800 */
[----:B------:R5:W2:Y:S01]  /*57e0*/  MUFU.EX2 R20, R19 ;  /* 0x0000001300147308 */ /* 0x000aa20000000800 */
[--C-:B------:R-:W-:Y:S02]  /*57f0*/  FFMA.FTZ R32, R74, c[0x0][0x2d0], -R0.reuse ;  /* 0x0000b4004a207a23 */ /* 0x100fe40000010800 */
[--C-:B------:R-:W-:Y:S02]  /*5800*/  FFMA.FTZ R35, R72, c[0x0][0x2d0], -R0.reuse ;  /* 0x0000b40048237a23 */ /* 0x100fe40000010800 */
[--C-:B---3--:R-:W-:Y:S02]  /*5810*/  FFMA.FTZ R17, R79, c[0x0][0x2d0], -R0.reuse ;  /* 0x0000b4004f117a23 */ /* 0x108fe40000010800 */
[----:B-----5:R-:W-:Y:S02]  /*5820*/  FFMA.FTZ R19, R73, c[0x0][0x2d0], -R0 ;  /* 0x0000b40049137a23 */ /* 0x020fe40000010800 */
[----:B------:R-:W-:-:S04]  /*5830*/  FADD.FTZ R0, R43, R2 ;  /* 0x000000022b007221 */ /* 0x000fc80000010000 */
[----:B--2---:R-:W-:-:S04]  /*5840*/  FADD.FTZ R0, R22, R0 ;  /* 0x0000000016007221 */ /* 0x004fc80000010000 */
[----:B----4-:R-:W-:-:S04]  /*5850*/  FADD.FTZ R0, R21, R0 ;  /* 0x0000000015007221 */ /* 0x010fc80000010000 */
[----:B------:R-:W-:Y:S01]  /*5860*/  FADD.FTZ R0, R20, R0 ;  /* 0x0000000014007221 */ /* 0x000fe20000010000 */
[----:B------:R-:W-:-:S03]  /*5870*/  F2FP.BF16.PACK_AB R4, R21, R22 ;  /* 0x000000161504723e */ /* 0x000fc600000010ff */
[C---:B------:R-:W-:Y:S01]  /*5880*/  FADD.FTZ R0, R6.reuse, R0 ;  /* 0x0000000006007221 */ /* 0x040fe20000010000 */
[----:B------:R-:W-:Y:S02]  /*5890*/  F2FP.BF16.PACK_AB R6, R6, R20 ;  /* 0x000000140606723e */ /* 0x000fe400000010ff */
[----:B-1----:R-:W-:Y:S01]  /*58a0*/  HMMA.16816.F32.BF16 R20, R12, R28, RZ ;  /* 0x0000001c0c14723c */ /* 0x002fe200000418ff */
[----:B------:R-:W-:Y:S01]  /*58b0*/  FADD.FTZ R3, R131, R3 ;  /* 0x0000000383037221 */ /* 0x000fe20000010000 */
[----:B------:R-:W-:Y:S01]  /*58c0*/  MOV R134, R70 ;  /* 0x0000004600867202 */ /* 0x000fe20000000f00 */
[----:B------:R-:W-:Y:S02]  /*58d0*/  IMAD.MOV.U32 R70, RZ, RZ, R40 ;  /* 0x000000ffff467224 */ /* 0x000fe400078e0028 */
[----:B------:R-:W-:Y:S01]  /*58e0*/  FADD.FTZ R2, R135, R3 ;  /* 0x0000000387027221 */ /* 0x000fe20000010000 */
[----:B------:R-:W-:Y:S01]  /*58f0*/  MOV R135, R71 ;  /* 0x0000004700877202 */ /* 0x000fe20000000f00 */
[----:B------:R-:W-:Y:S01]  /*5900*/  IMAD.MOV.U32 R40, RZ, RZ, R65 ;  /* 0x000000ffff287224 */ /* 0x000fe200078e0041 */
[----:B------:R-:W-:-:S02]  /*5910*/  MOV R71, R41 ;  /* 0x0000002900477202 */ /* 0x000fc40000000f00 */
[----:B------:R-:W-:Y:S02]  /*5920*/  MOV R41, R66 ;  /* 0x0000004200297202 */ /* 0x000fe40000000f00 */
[----:B------:R-:W-:Y:S02]  /*5930*/  MOV R42, R67 ;  /* 0x00000043002a7202 */ /* 0x000fe40000000f00 */
[----:B------:R-:W-:-:S10]  /*5940*/  MOV R43, R64 ;  /* 0x00000040002b7202 */ /* 0x000fd40000000f00 */
[----:B------:R-:W-:Y:S08]  /*5950*/  HMMA.16816.F32.BF16 R64, R8, R24, R20 ;  /* 0x000000180840723c */ /* 0x000ff00000041814 */
[----:B------:R-:W-:Y:S01]  /*5960*/  HMMA.16816.F32.BF16 R20, R12, R30, RZ ;  /* 0x0000001e0c14723c */ /* 0x000fe200000418ff */
[----:B------:R-:W-:Y:S01]  /*5970*/  MOV R39, R58 ;  /* 0x0000003a00277202 */ /* 0x000fe20000000f00 */
[----:B------:R-:W-:Y:S01]  /*5980*/  IMAD.MOV.U32 R58, RZ, RZ, R60 ;  /* 0x000000ffff3a7224 */ /* 0x000fe200078e003c */
[----:B------:R-:W-:Y:S01]  /*5990*/  MOV R44, R59 ;  /* 0x0000003b002c7202 */ /* 0x000fe20000000f00 */
[----:B------:R-:W-:Y:S01]  /*59a0*/  IMAD.MOV.U32 R60, RZ, RZ, R48 ;  /* 0x000000ffff3c7224 */ /* 0x000fe200078e0030 */
[----:B------:R-:W-:-:S02]  /*59b0*/  MOV R45, R62 ;  /* 0x0000003e002d7202 */ /* 0x000fc40000000f00 */
[----:B------:R-:W-:Y:S02]  /*59c0*/  MOV R47, R63 ;  /* 0x0000003f002f7202 */ /* 0x000fe40000000f00 */
[----:B------:R-:W-:Y:S02]  /*59d0*/  MOV R59, R61 ;  /* 0x0000003d003b7202 */ /* 0x000fe40000000f00 */
[----:B------:R-:W-:Y:S02]  /*59e0*/  MOV R61, R50 ;  /* 0x00000032003d7202 */ /* 0x000fe40000000f00 */
[----:B------:R-:W-:Y:S02]  /*59f0*/  MOV R62, R51 ;  /* 0x00000033003e7202 */ /* 0x000fe40000000f00 */
[----:B------:R-:W-:-:S09]  /*5a00*/  MOV R63, R49 ;  /* 0x00000031003f7202 */ /* 0x000fd20000000f00 */
[----:B------:R-:W-:Y:S01]  /*5a10*/  HMMA.16816.F32.BF16 R48, R8, R26, R20 ;  /* 0x0000001a0830723c */ /* 0x000fe20000041814 */
[----:B------:R-:W1:Y:S01]  /*5a20*/  LDSM.16.MT88.4 R20, [R134+0x6000] ;  /* 0x006000008614783b */ /* 0x000e620000004200 */
[----:B------:R-:W2:Y:S08]  /*5a30*/  MUFU.EX2 R25, R38 ;  /* 0x0000002600197308 */ /* 0x000eb00000000800 */
[----:B------:R-:W3:Y:S01]  /*5a40*/  MUFU.EX2 R24, R37 ;  /* 0x0000002500187308 */ /* 0x000ee20000000800 */
[----:B--2---:R-:W-:-:S04]  /*5a50*/  FADD.FTZ R0, R25, R0 ;  /* 0x0000000019007221 */ /* 0x004fc80000010000 */
[C---:B---3--:R-:W-:Y:S01]  /*5a60*/  FADD.FTZ R0, R24.reuse, R0 ;  /* 0x0000000018007221 */ /* 0x048fe20000010000 */
[----:B------:R-:W-:Y:S02]  /*5a70*/  F2FP.BF16.PACK_AB R128, R24, R25 ;  /* 0x000000191880723e */ /* 0x000fe400000010ff */
[----:B------:R-:W2:Y:S01]  /*5a80*/  MUFU.EX2 R30, R36 ;  /* 0x00000024001e7308 */ /* 0x000ea20000000800 */
[C---:B-1----:R-:W-:Y:S08]  /*5a90*/  HMMA.16816.F32.BF16 R24, R12.reuse, R20, RZ ;  /* 0x000000140c18723c */ /* 0x042ff000000418ff */
[----:B------:R-:W-:Y:S01]  /*5aa0*/  HMMA.16816.F32.BF16 R20, R12, R22, RZ ;  /* 0x000000160c14723c */ /* 0x000fe200000418ff */
[----:B------:R-:W1:Y:S01]  /*5ab0*/  LDSM.16.MT88.4 R12, [R134+0x6800] ;  /* 0x00680000860c783b */ /* 0x000e620000004200 */
[----:B------:R-:W3:Y:S08]  /*5ac0*/  MUFU.EX2 R29, R17 ;  /* 0x00000011001d7308 */ /* 0x000ef00000000800 */
[----:B------:R-:W4:Y:S08]  /*5ad0*/  MUFU.EX2 R28, R34 ;  /* 0x00000022001c7308 */ /* 0x000f300000000800 */
[----:B------:R-:W5:Y:S01]  /*5ae0*/  MUFU.EX2 R7, R7 ;  /* 0x0000000700077308 */ /* 0x000f620000000800 */
[----:B------:R-:W-:-:S07]  /*5af0*/  FADD.FTZ R2, R132, R2 ;  /* 0x0000000284027221 */ /* 0x000fce0000010000 */
[----:B------:R1:W-:Y:S01]  /*5b00*/  MUFU.EX2 R17, R5 ;  /* 0x0000000500117308 */ /* 0x0003e20000000800 */
[----:B--2---:R-:W-:Y:S02]  /*5b10*/  FADD.FTZ R0, R30, R0 ;  /* 0x000000001e007221 */ /* 0x004fe40000010000 */
[----:B---3--:R-:W-:-:S05]  /*5b20*/  FADD.FTZ R2, R29, R2 ;  /* 0x000000021d027221 */ /* 0x008fca0000010000 */
[----:B------:R-:W2:Y:S01]  /*5b30*/  MUFU.EX2 R3, R18 ;  /* 0x0000001200037308 */ /* 0x000ea20000000800 */
[----:B----4-:R-:W-:Y:S02]  /*5b40*/  FADD.FTZ R0, R28, R0 ;  /* 0x000000001c007221 */ /* 0x010fe40000010000 */
[----:B-----5:R-:W-:-:S03]  /*5b50*/  FADD.FTZ R2, R7, R2 ;  /* 0x0000000207027221 */ /* 0x020fc60000010000 */
[----:B------:R3:W-:Y:S01]  /*5b60*/  STL [R1+0x78], R0 ;  /* 0x0000780001007387 */ /* 0x0007e20000100800 */
[----:B-1----:R-:W-:Y:S02]  /*5b70*/  F2FP.BF16.PACK_AB R5, R7, R29 ;  /* 0x0000001d0705723e */ /* 0x002fe400000010ff */
[----:B--2---:R-:W-:Y:S01]  /*5b80*/  F2FP.BF16.PACK_AB R7, R3, R17 ;  /* 0x000000110307723e */ /* 0x004fe200000010ff */
[----:B---3--:R-:W-:Y:S02]  /*5b90*/  FADD.FTZ R0, R17, R2 ;  /* 0x0000000211007221 */ /* 0x008fe40000010000 */
[----:B------:R-:W1:Y:S02]  /*5ba0*/  MUFU.EX2 R17, R33 ;  /* 0x0000002100117308 */ /* 0x000e640000000800 */
[----:B------:R-:W-:-:S06]  /*5bb0*/  FADD.FTZ R0, R3, R0 ;  /* 0x0000000003007221 */ /* 0x000fcc0000010000 */
[----:B------:R-:W2:Y:S08]  /*5bc0*/  MUFU.EX2 R3, R32 ;  /* 0x0000002000037308 */ /* 0x000eb00000000800 */
[----:B------:R3:W-:Y:S02]  /*5bd0*/  MUFU.EX2 R2, R35 ;  /* 0x0000002300027308 */ /* 0x0007e40000000800 */
[C---:B---3--:R-:W-:Y:S08]  /*5be0*/  HMMA.16816.F32.BF16 R32, R8.reuse, R12, R24 ;  /* 0x0000000c0820723c */ /* 0x048ff00000041818 */
[----:B------:R-:W-:Y:S01]  /*5bf0*/  HMMA.16816.F32.BF16 R24, R8, R14, R20 ;  /* 0x0000000e0818723c */ /* 0x000fe20000041814 */
[----:B------:R-:W3:Y:S01]  /*5c00*/  LDSM.16.MT88.4 R12, [R135+0x1000] ;  /* 0x00100000870c783b */ /* 0x000ee20000004200 */
[----:B------:R-:W-:-:S02]  /*5c10*/  MOV R46, R47 ;  /* 0x0000002f002e7202 */ /* 0x000fc40000000f00 */
[----:B------:R-:W-:Y:S01]  /*5c20*/  MOV R47, R39 ;  /* 0x00000027002f7202 */ /* 0x000fe20000000f00 */
[----:B------:R-:W4:Y:S01]  /*5c30*/  LDSM.16.MT88.4 R8, [R251+0x1000] ;  /* 0x00100000fb08783b */ /* 0x000f220000004200 */
[----:B------:R-:W-:Y:S01]  /*5c40*/  F2FP.BF16.PACK_AB R130, R28, R30 ;  /* 0x0000001e1c82723e */ /* 0x000fe200000010ff */
[----:B------:R-:W5:Y:S01]  /*5c50*/  MUFU.EX2 R19, R19 ;  /* 0x0000001300137308 */ /* 0x000f620000000800 */
[----:B-1----:R-:W-:Y:S01]  /*5c60*/  FADD.FTZ R0, R17, R0 ;  /* 0x0000000011007221 */ /* 0x002fe20000010000 */
[C---:B--2---:R-:W-:Y:S01]  /*5c70*/  F2FP.BF16.PACK_AB R129, R3.reuse, R17 ;  /* 0x000000110381723e */ /* 0x044fe200000010ff */
[----:B------:R-:W-:Y:S01]  /*5c80*/  LDSM.16.MT88.4 R20, [R135+0x7000] ;  /* 0x007000008714783b */ /* 0x000fe20000004200 */
[C---:B---3--:R-:W-:Y:S08]  /*5c90*/  HMMA.16816.F32.BF16 R156, R4.reuse, R12, R156 ;  /* 0x0000000c049c723c */ /* 0x048ff0000004189c */
[C---:B------:R-:W-:Y:S01]  /*5ca0*/  HMMA.16816.F32.BF16 R36, R4.reuse, R14, R40 ;  /* 0x0000000e0424723c */ /* 0x040fe20000041828 */
[----:B------:R-:W1:Y:S07]  /*5cb0*/  LDSM.16.MT88.4 R12, [R134+0x1000] ;  /* 0x00100000860c783b */ /* 0x000e6e0000004200 */
[C---:B----4-:R-:W-:Y:S08]  /*5cc0*/  HMMA.16816.F32.BF16 R164, R4.reuse, R8, R164 ;  /* 0x0000000804a4723c */ /* 0x050ff000000418a4 */
[C---:B------:R-:W-:Y:S01]  /*5cd0*/  HMMA.16816.F32.BF16 R28, R4.reuse, R10, R44 ;  /* 0x0000000a041c723c */ /* 0x040fe2000004182c */
[----:B------:R-:W2:Y:S07]  /*5ce0*/  LDSM.16.MT88.4 R8, [R252+0x1000] ;  /* 0x00100000fc08783b */ /* 0x000eae0000004200 */
[C---:B-1----:R-:W-:Y:S08]  /*5cf0*/  HMMA.16816.F32.BF16 R140, R4.reuse, R12, R140 ;  /* 0x0000000c048c723c */ /* 0x042ff0000004188c */
[C---:B------:R-:W-:Y:S01]  /*5d00*/  HMMA.16816.F32.BF16 R44, R4.reuse, R14, R60 ;  /* 0x0000000e042c723c */ /* 0x040fe2000004183c */
[----:B------:R-:W1:Y:S07]  /*5d10*/  LDSM.16.MT88.4 R12, [R135+0x3000] ;  /* 0x00300000870c783b */ /* 0x000e6e0000004200 */
[----:B--2---:R-:W-:Y:S01]  /*5d20*/  HMMA.16816.F32.BF16 R40, R4, R10, R68 ;  /* 0x0000000a0428723c */ /* 0x004fe20000041844 */
[----:B------:R-:W-:-:S04]  /*5d30*/  FADD.FTZ R0, R3, R0 ;  /* 0x0000000003007221 */ /* 0x000fc80000010000 */
[----:B-----5:R-:W-:-:S04]  /*5d40*/  FADD.FTZ R0, R19, R0 ;  /* 0x0000000013007221 */ /* 0x020fc80000010000 */
[C---:B------:R-:W-:Y:S01]  /*5d50*/  FADD.FTZ R0, R2.reuse, R0 ;  /* 0x0000000002007221 */ /* 0x040fe20000010000 */
[C---:B-1----:R-:W-:Y:S08]  /*5d60*/  HMMA.16816.F32.BF16 R60, R4.reuse, R12, R184 ;  /* 0x0000000c043c723c */ /* 0x042ff000000418b8 */
[C---:B------:R-:W-:Y:S01]  /*5d70*/  HMMA.16816.F32.BF16 R68, R4.reuse, R14, R188 ;  /* 0x0000000e0444723c */ /* 0x040fe200000418bc */
[----:B------:R-:W1:Y:S04]  /*5d80*/  LDSM.16.MT88.4 R12, [R134+0x3000] ;  /* 0x00300000860c783b */ /* 0x000e680000004200 */
[----:B------:R2:W-:Y:S04]  /*5d90*/  STL [R1+0x88], R0 ;  /* 0x0000880001007387 */ /* 0x0005e80000100800 */
[----:B--2---:R-:W2:Y:S04]  /*5da0*/  LDL R0, [R1+0xd4] ;  /* 0x0000d40001007983 */ /* 0x004ea80000100800 */
[----:B------:R-:W3:Y:S04]  /*5db0*/  LDL.LU R3, [R1+0x74] ;  /* 0x0000740001037983 */ /* 0x000ee80000300800 */
[----:B------:R-:W4:Y:S01]  /*5dc0*/  LDL R17, [R1+0x8c] ;  /* 0x00008c0001117983 */ /* 0x000f220000100800 */
[C---:B-1----:R-:W-:Y:S03]  /*5dd0*/  HMMA.16816.F32.BF16 R80, R4.reuse, R12, R144 ;  /* 0x0000000c0450723c */ /* 0x042fe60000041890 */
[----:B------:R-:W-:Y:S05]  /*5de0*/  LDSM.16.MT88.4 R144, [R252+0x1800] ;  /* 0x00180000fc90783b */ /* 0x000fea0000004200 */
[----:B------:R-:W-:Y:S01]  /*5df0*/  HMMA.16816.F32.BF16 R84, R4, R14, R136 ;  /* 0x0000000e0454723c */ /* 0x000fe20000041888 */
[----:B------:R-:W1:Y:S01]  /*5e00*/  LDSM.16.MT88.4 R12, [R135+0x5000] ;  /* 0x00500000870c783b */ /* 0x000e620000004200 */
[----:B------:R-:W-:-:S03]  /*5e10*/  F2FP.BF16.PACK_AB R131, R2, R19 ;  /* 0x000000130283723e */ /* 0x000fc600000010ff */
[----:B------:R-:W-:Y:S03]  /*5e20*/  LDSM.16.MT88.4 R136, [R134+0x1800] ;  /* 0x001800008688783b */ /* 0x000fe60000004200 */
[C---:B------:R-:W-:Y:S01]  /*5e30*/  HMMA.16816.F32.BF16 R148, R4.reuse, R8, R148 ;  /* 0x000000080494723c */ /* 0x040fe20000041894 */
[----:B------:R-:W5:Y:S07]  /*5e40*/  LDSM.16.MT88.4 R8, [R251+0x3000] ;  /* 0x00300000fb08783b */ /* 0x000f6e0000004200 */
[C---:B-1----:R-:W-:Y:S08]  /*5e50*/  HMMA.16816.F32.BF16 R96, R4.reuse, R12, R96 ;  /* 0x0000000c0460723c */ /* 0x042ff00000041860 */
[C---:B------:R-:W-:Y:S01]  /*5e60*/  HMMA.16816.F32.BF16 R100, R4.reuse, R14, R100 ;  /* 0x0000000e0464723c */ /* 0x040fe20000041864 */
[----:B------:R-:W1:Y:S07]  /*5e70*/  LDSM.16.MT88.4 R12, [R134+0x5000] ;  /* 0x00500000860c783b */ /* 0x000e6e0000004200 */
[C---:B-----5:R-:W-:Y:S08]  /*5e80*/  HMMA.16816.F32.BF16 R52, R4.reuse, R8, R52 ;  /* 0x000000080434723c */ /* 0x060ff00000041834 */
[C---:B------:R-:W-:Y:S01]  /*5e90*/  HMMA.16816.F32.BF16 R56, R4.reuse, R10, R56 ;  /* 0x0000000a0438723c */ /* 0x040fe20000041838 */
[----:B------:R-:W5:Y:S07]  /*5ea0*/  LDSM.16.MT88.4 R8, [R252+0x3000] ;  /* 0x00300000fc08783b */ /* 0x000f6e0000004200 */
[C---:B-1----:R-:W-:Y:S08]  /*5eb0*/  HMMA.16816.F32.BF16 R112, R4.reuse, R12, R112 ;  /* 0x0000000c0470723c */ /* 0x042ff00000041870 */
[C---:B------:R-:W-:Y:S01]  /*5ec0*/  HMMA.16816.F32.BF16 R180, R4.reuse, R14, R180 ;  /* 0x0000000e04b4723c */ /* 0x040fe200000418b4 */
[----:B------:R-:W1:Y:S07]  /*5ed0*/  LDSM.16.MT88.4 R12, [R252+0x7000] ;  /* 0x00700000fc0c783b */ /* 0x000e6e0000004200 */
[C---:B-----5:R-:W-:Y:S01]  /*5ee0*/  HMMA.16816.F32.BF16 R76, R4.reuse, R10, R152 ;  /* 0x0000000a044c723c */ /* 0x060fe20000041898 */
[----:B------:R-:W5:Y:S07]  /*5ef0*/  LDSM.16.MT88.4 R152, [R135+0x1800] ;  /* 0x001800008798783b */ /* 0x000f6e0000004200 */
[----:B------:R-:W-:Y:S08]  /*5f00*/  HMMA.16816.F32.BF16 R120, R4, R20, R120 ;  /* 0x000000140478723c */ /* 0x000ff00000041878 */
[----:B------:R-:W-:Y:S08]  /*5f10*/  HMMA.16816.F32.BF16 R148, R128, R144, R148 ;  /* 0x000000908094723c */ /* 0x000ff00000041894 */
[----:B------:R-:W-:Y:S08]  /*5f20*/  HMMA.16816.F32.BF16 R20, R4, R22, R116 ;  /* 0x000000160414723c */ /* 0x000ff00000041874 */
[----:B------:R-:W-:Y:S01]  /*5f30*/  HMMA.16816.F32.BF16 R144, R128, R146, R40 ;  /* 0x000000928090723c */ /* 0x000fe20000041828 */
[----:B------:R-:W5:Y:S07]  /*5f40*/  LDSM.16.MT88.4 R40, [R251+0x3800] ;  /* 0x00380000fb28783b */ /* 0x000f6e0000004200 */
        /* <DEDUP_REMOVED lines=9> */
[C---:B-----5:R-:W-:Y:S08]  /*5fe0*/  HMMA.16816.F32.BF16 R156, R128.reuse, R152, R156 ;  /* 0x00000098809c723c */ /* 0x060ff0000004189c */
[C---:B------:R-:W-:Y:S08]  /*5ff0*/  HMMA.16816.F32.BF16 R152, R128.reuse, R154, R36 ;  /* 0x0000009a8098723c */ /* 0x040ff00000041824 */
[C---:B------:R-:W-:Y:S08]  /*6000*/  HMMA.16816.F32.BF16 R140, R128.reuse, R136, R140 ;  /* 0x00000088808c723c */ /* 0x040ff0000004188c */
[C---:B------:R-:W-:Y:S08]  /*6010*/  HMMA.16816.F32.BF16 R36, R128.reuse, R40, R52 ;  /* 0x000000288024723c */ /* 0x040ff00000041834 */
[C---:B------:R-:W-:Y:S08]  /*6020*/  HMMA.16816.F32.BF16 R136, R128.reuse, R138, R44 ;  /* 0x0000008a8088723c */ /* 0x040ff0000004182c */
[C---:B------:R-:W-:Y:S01]  /*6030*/  HMMA.16816.F32.BF16 R40, R128.reuse, R42, R56 ;  /* 0x0000002a8028723c */ /* 0x040fe20000041838 */
[----:B------:R-:W5:Y:S07]  /*6040*/  LDSM.16.MT88.4 R56, [R252+0x3800] ;  /* 0x00380000fc38783b */ /* 0x000f6e0000004200 */
[C---:B-1----:R-:W-:Y:S08]  /*6050*/  HMMA.16816.F32.BF16 R44, R128.reuse, R48, R60 ;  /* 0x00000030802c723c */ /* 0x042ff0000004183c */
[----:B------:R-:W-:Y:S01]  /*6060*/  HMMA.16816.F32.BF16 R60, R128, R64, R80 ;  /* 0x00000040803c723c */ /* 0x000fe20000041850 */
[----:B------:R-:W1:Y:S07]  /*6070*/  LDSM.16.MT88.4 R80, [R135+0x5800] ;  /* 0x005800008750783b */ /* 0x000e6e0000004200 */
[C---:B------:R-:W-:Y:S08]  /*6080*/  HMMA.16816.F32.BF16 R88, R4.reuse, R8, R88 ;  /* 0x000000080458723c */ /* 0x040ff00000041858 */
[----:B------:R-:W-:Y:S01]  /*6090*/  HMMA.16816.F32.BF16 R92, R4, R10, R92 ;  /* 0x0000000a045c723c */ /* 0x000fe2000004185c */
[----:B------:R-:W2:Y:S07]  /*60a0*/  LDSM.16.MT88.4 R8, [R252+0x5000] ;  /* 0x00500000fc08783b */ /* 0x000eae0000004200 */
[C---:B-----5:R-:W-:Y:S01]  /*60b0*/  HMMA.16816.F32.BF16 R52, R128.reuse, R56, R72 ;  /* 0x000000388034723c */ /* 0x060fe20000041848 */
[----:B------:R-:W5:Y:S07]  /*60c0*/  LDSM.16.MT88.4 R72, [R251+0x5800] ;  /* 0x00580000fb48783b */ /* 0x000f6e0000004200 */
[C---:B------:R-:W-:Y:S08]  /*60d0*/  HMMA.16816.F32.BF16 R56, R128.reuse, R58, R76 ;  /* 0x0000003a8038723c */ /* 0x040ff0000004184c */
[----:B-1----:R-:W-:Y:S01]  /*60e0*/  HMMA.16816.F32.BF16 R76, R128, R80, R96 ;  /* 0x00000050804c723c */ /* 0x002fe20000041860 */
[----:B------:R-:W1:Y:S07]  /*60f0*/  LDSM.16.MT88.4 R96, [R134+0x5800] ;  /* 0x005800008660783b */ /* 0x000e6e0000004200 */
[C---:B--2---:R-:W-:Y:S08]  /*6100*/  HMMA.16816.F32.BF16 R104, R4.reuse, R8, R104 ;  /* 0x000000080468723c */ /* 0x044ff00000041868 */
[----:B------:R-:W-:Y:S01]  /*6110*/  HMMA.16816.F32.BF16 R108, R4, R10, R108 ;  /* 0x0000000a046c723c */ /* 0x000fe2000004186c */
[----:B------:R-:W2:Y:S07]  /*6120*/  LDSM.16.MT88.4 R8, [R251+0x7000] ;  /* 0x00700000fb08783b */ /* 0x000eae0000004200 */
[C---:B------:R-:W-:Y:S08]  /*6130*/  HMMA.16816.F32.BF16 R48, R128.reuse, R50, R68 ;  /* 0x000000328030723c */ /* 0x040ff00000041844 */
[C---:B-----5:R-:W-:Y:S01]  /*6140*/  HMMA.16816.F32.BF16 R68, R128.reuse, R72, R88 ;  /* 0x000000488044723c */ /* 0x060fe20000041858 */
[----:B------:R-:W5:Y:S07]  /*6150*/  LDSM.16.MT88.4 R88, [R252+0x5800] ;  /* 0x00580000fc58783b */ /* 0x000f6e0000004200 */
[C---:B------:R-:W-:Y:S08]  /*6160*/  HMMA.16816.F32.BF16 R72, R128.reuse, R74, R92 ;  /* 0x0000004a8048723c */ /* 0x040ff0000004185c */
[----:B-1----:R-:W-:Y:S01]  /*6170*/  HMMA.16816.F32.BF16 R92, R128, R96, R112 ;  /* 0x00000060805c723c */ /* 0x002fe20000041870 */
[----:B------:R-:W1:Y:S07]  /*6180*/  LDSM.16.MT88.4 R112, [R135+0x7800] ;  /* 0x007800008770783b */ /* 0x000e6e0000004200 */
[C---:B--2---:R-:W-:Y:S08]  /*6190*/  HMMA.16816.F32.BF16 R176, R4.reuse, R8, R176 ;  /* 0x0000000804b0723c */ /* 0x044ff000000418b0 */
[----:B------:R-:W-:Y:S01]  /*61a0*/  HMMA.16816.F32.BF16 R124, R4, R10, R124 ;  /* 0x0000000a047c723c */ /* 0x000fe2000004187c */
[----:B------:R-:W2:Y:S01]  /*61b0*/  LDSM.16.MT88.4 R8, [R134+0x7000] ;  /* 0x007000008608783b */ /* 0x000ea20000004200 */
[----:B------:R-:W-:Y:S01]  /*61c0*/  ISETP.NE.AND P1, PT, R2, 0x1, PT ;  /* 0x000000010200780c */ /* 0x000fe20003f25270 */
[----:B------:R-:W-:-:S05]  /*61d0*/  IMAD R18, R18, c[0x0][0x1d0], RZ ;  /* 0x0000740012127a24 */ /* 0x000fca00078e02ff */
[C---:B------:R-:W-:Y:S07]  /*61e0*/  HMMA.16816.F32.BF16 R64, R128.reuse, R66, R84 ;  /* 0x000000428040723c */ /* 0x040fee0000041854 */
[----:B------:R-:W-:Y:S01]  /*61f0*/  @P1 IMAD.HI.U32 R2, R0, c[0x0][0x2c8], RZ ;  /* 0x0000b20000021a27 */ /* 0x000fe200078e00ff */
[----:B-----5:R-:W-:Y:S01]  /*6200*/  HMMA.16816.F32.BF16 R84, R128, R88, R104 ;  /* 0x000000588054723c */ /* 0x020fe20000041868 */
[----:B------:R-:W5:Y:S03]  /*6210*/  LDSM.16.MT88.4 R104, [R251+0x7800] ;  /* 0x00780000fb68783b */ /* 0x000f660000004200 */
[----:B------:R-:W-:-:S04]  /*6220*/  @P1 SHF.R.U32.HI R0, RZ, c[0x0][0x2cc], R2 ;  /* 0x0000b300ff001a19 */ /* 0x000fc80000011602 */
[----:B------:R-:W-:Y:S01]  /*6230*/  HMMA.16816.F32.BF16 R88, R128, R90, R108 ;  /* 0x0000005a8058723c */ /* 0x000fe2000004186c */
[----:B------:R-:W-:-:S07]  /*6240*/  IADD3 R0, R0, -c[0x0][0x168], R18 ;  /* 0x80005a0000007a10 */ /* 0x000fce0007ffe012 */
[----:B-1----:R-:W-:Y:S01]  /*6250*/  HMMA.16816.F32.BF16 R108, R128, R112, R120 ;  /* 0x00000070806c723c */ /* 0x002fe20000041878 */
[----:B------:R-:W1:Y:S07]  /*6260*/  LDSM.16.MT88.4 R120, [R252+0x7800] ;  /* 0x00780000fc78783b */ /* 0x000e6e0000004200 */
[C---:B--2---:R-:W-:Y:S08]  /*6270*/  HMMA.16816.F32.BF16 R32, R4.reuse, R8, R32 ;  /* 0x000000080420723c */ /* 0x044ff00000041820 */
[----:B------:R-:W-:Y:S01]  /*6280*/  HMMA.16816.F32.BF16 R24, R4, R10, R24 ;  /* 0x0000000a0418723c */ /* 0x000fe20000041818 */
[----:B------:R-:W2:Y:S01]  /*6290*/  LDSM.16.MT88.4 R4, [R134+0x7800] ;  /* 0x007800008604783b */ /* 0x000ea20000004200 */
[----:B------:R-:W-:-:S04]  /*62a0*/  SHF.R.S32.HI R2, RZ, 0x1f, R0 ;  /* 0x0000001fff027819 */ /* 0x000fc80000011400 */
[----:B------:R-:W-:-:S04]  /*62b0*/  LEA.HI R0, R2, R0, RZ, 0x6 ;  /* 0x0000000002007211 */ /* 0x000fc800078f30ff */
[----:B------:R-:W-:Y:S02]  /*62c0*/  SHF.R.S32.HI R0, RZ, 0x6, R0 ;  /* 0x00000006ff007819 */ /* 0x000fe40000011400 */
[----:B---3--:R-:W-:Y:S02]  /*62d0*/  IADD3 R3, R3, -0x2, RZ ;  /* 0xfffffffe03037810 */ /* 0x008fe40007ffe0ff */
[----:B----4-:R-:W-:-:S03]  /*62e0*/  IMNMX R0, R17, R0, !PT ;  /* 0x0000000011007217 */ /* 0x010fc60007800200 */
[----:B------:R3:W-:Y:S04]  /*62f0*/  STL [R1+0x6c], R3 ;  /* 0x00006c0301007387 */ /* 0x0007e80000100800 */
[----:B------:R3:W-:Y:S01]  /*6300*/  STL [R1+0x94], R0 ;  /* 0x0000940001007387 */ /* 0x0007e20000100800 */
[----:B------:R-:W-:Y:S01]  /*6310*/  ISETP.GE.AND P0, PT, R3, R0, PT ;  /* 0x000000000300720c */ /* 0x000fe20003f06270 */
[C---:B------:R-:W-:Y:S08]  /*6320*/  HMMA.16816.F32.BF16 R80, R128.reuse, R82, R100 ;  /* 0x000000528050723c */ /* 0x040ff00000041864 */
[C---:B-----5:R-:W-:Y:S08]  /*6330*/  HMMA.16816.F32.BF16 R100, R128.reuse, R104, R176 ;  /* 0x000000688064723c */ /* 0x060ff000000418b0 */
[C---:B------:R-:W-:Y:S08]  /*6340*/  HMMA.16816.F32.BF16 R164, R128.reuse, R160, R164 ;  /* 0x000000a080a4723c */ /* 0x040ff000000418a4 */
[C---:B------:R-:W-:Y:S08]  /*6350*/  HMMA.16816.F32.BF16 R104, R128.reuse, R106, R124 ;  /* 0x0000006a8068723c */ /* 0x040ff0000004187c */
[C---:B-1----:R-:W-:Y:S08]  /*6360*/  HMMA.16816.F32.BF16 R116, R128.reuse, R120, R116 ;  /* 0x000000788074723c */ /* 0x042ff00000041874 */
[C---:B------:R-:W-:Y:S08]  /*6370*/  HMMA.16816.F32.BF16 R160, R128.reuse, R162, R28 ;  /* 0x000000a280a0723c */ /* 0x040ff0000004181c */
[C---:B------:R-:W-:Y:S08]  /*6380*/  HMMA.16816.F32.BF16 R96, R128.reuse, R98, R180 ;  /* 0x000000628060723c */ /* 0x040ff000000418b4 */
[C---:B------:R-:W-:Y:S08]  /*6390*/  HMMA.16816.F32.BF16 R112, R128.reuse, R114, R20 ;  /* 0x000000728070723c */ /* 0x040ff00000041814 */
[C---:B------:R-:W-:Y:S08]  /*63a0*/  HMMA.16816.F32.BF16 R120, R128.reuse, R122, R12 ;  /* 0x0000007a8078723c */ /* 0x040ff0000004180c */
[C---:B--2---:R-:W-:Y:S08]  /*63b0*/  HMMA.16816.F32.BF16 R124, R128.reuse, R4, R32 ;  /* 0x00000004807c723c */ /* 0x044ff00000041820 */
[----:B------:R-:W-:Y:S01]  /*63c0*/  HMMA.16816.F32.BF16 R128, R128, R6, R24 ;  /* 0x000000068080723c */ /* 0x000fe20000041818 */
[----:B------:R-:W-:Y:S01]  /*63d0*/  @!UPT UIADD3 URZ, URZ, URZ, URZ ;  /* 0x0000003f3f3ff290 */ /* 0x000fe2000fffe03f */
[----:B------:R-:W-:Y:S11]  /*63e0*/  @!P0 BRA `(.L_x_4305) ;  /* 0x000042f000008947 */ /* 0x000ff60003800000 */
[----:B---3--:R-:W-:Y:S02]  /*63f0*/  MOV R0, R3 ;  /* 0x0000000300007202 */ /* 0x008fe40000000f00 */
[----:B------:R-:W-:-:S02]  /*6400*/  MOV R135, R16 ;  /* 0x0000001000877202 */ /* 0x000fc40000000f00 */
[----:B------:R-:W-:Y:S01]  /*6410*/  MOV R134, R133 ;  /* 0x0000008500867202 */ /* 0x000fe20000000f00 */
[----:B------:R1:W-:Y:S06]  /*6420*/  STL [R1+0x5c], R0 ;  /* 0x00005c0001007387 */ /* 0x0003ec0000100800 */
.L_x_4316:
        /* <DEDUP_REMOVED lines=54> */
[----:B------:R2:W3:Y:S02]  /*6790*/  SHFL.IDX PT, R4, R5, RZ, 0x181f ;  /* 0x00181fff05047589 */ /* 0x0004e400000e0000 */
.L_x_4343:
        /* <DEDUP_REMOVED lines=18> */
[----:B------:R-:W-:Y:S03]  /*68c0*/  SEL R20, RZ, 0x10, P3 ;  /* 0x00000010ff147807 */ /* 0x000fe60001800000 */
[----:B------:R-:W-:Y:S03]  /*68d0*/  IMAD.X R7, R4, 0x1, R29, P2 ;  /* 0x0000000104077824 */ /* 0x000fe600010e061d */
[----:B------:R2:W-:Y:S01]  /*68e0*/  LDGSTS.E.BYPASS.LTC128B.128 [R14+0x2100], [R12.64], !P3 ;  /* 0x021000000c0e7fae */ /* 0x0005e2000d901d46 */
[----:B-1----:R-:W-:Y:S03]  /*68f0*/  IADD3 R2, P0, R0, R132, RZ ;  /* 0x0000008400027210 */ /* 0x002fe60007f1e0ff */
[----:B------:R-:W1:Y:S02]  /*6900*/  SHFL.IDX PT, R0, R21, 0x1, 0x181f ;  /* 0x00381f0015007f89 */ /* 0x000e6400000e0000 */
[----:B------:R-:W-:Y:S01]  /*6910*/  IMAD.X R3, R4, 0x1, R28, P0 ;  /* 0x0000000104037824 */ /* 0x000fe200000e061c */
[----:B------:R-:W-:Y:S01]  /*6920*/  ISETP.GE.AND P0, PT, R15, c[0x0][0x1d4], PT ;  /* 0x000075000f007a0c */ /* 0x000fe20003f06270 */
[----:B------:R3:W4:Y:S01]  /*6930*/  SHFL.IDX PT, R4, R5, 0x1, 0x181f ;  /* 0x00381f0005047f89 */ /* 0x00072200000e0000 */
[----:B------:R-:W-:Y:S03]  /*6940*/  SEL R15, RZ, 0x10, P1 ;  /* 0x00000010ff0f7807 */ /* 0x000fe60000800000 */
[----:B------:R2:W-:Y:S08]  /*6950*/  LDGSTS.E.BYPASS.LTC128B.128 [R14+0x4100], [R2.64], !P1 ;  /* 0x04100000020e7fae */ /* 0x0005f0000c901d46 */
[----:B------:R2:W-:Y:S01]  /*6960*/  LDGSTS.E.BYPASS.LTC128B.128 [R14+0x6100], [R6.64], !P0 ;  /* 0x06100000060e7fae */ /* 0x0005e2000c101d46 */
[----:B---3--:R-:W-:Y:S02]  /*6970*/  SEL R5, RZ, 0x10, P4 ;  /* 0x00000010ff057807 */ /* 0x008fe40002000000 */
[----:B--2---:R-:W-:Y:S02]  /*6980*/  SEL R14, RZ, 0x10, P0 ;  /* 0x00000010ff0e7807 */ /* 0x004fe40000000000 */
.L_x_4344:
[C---:B-1--4-:R-:W-:Y:S01]  /*6990*/  ISETP.NE.U32.AND P2, PT, R5.reuse, RZ, PT ;  /* 0x000000ff0500720c */ /* 0x052fe20003f45070 */
[----:B------:R-:W2:Y:S01]  /*69a0*/  LDL R21, [R1+0x58] ;  /* 0x0000580001157983 */ /* 0x000ea20000100800 */
[----:B------:R-:W-:Y:S02]  /*69b0*/  IADD3 R5, -R5, 0x10, RZ ;  /* 0x0000001005057810 */ /* 0x000fe40007ffe1ff */
[----:B------:R-:W-:Y:S02]  /*69c0*/  IADD3 R6, -R15, 0x10, RZ ;  /* 0x000000100f067810 */ /* 0x000fe40007ffe1ff */
[----:B------:R-:W-:Y:S02]  /*69d0*/  LOP3.LUT R5, R5, 0xf, RZ, 0xc0, !PT ;  /* 0x0000000f05057812 */ /* 0x000fe400078ec0ff */
[----:B------:R-:W-:Y:S02]  /*69e0*/  IADD3 R12, -R20, 0x10, RZ ;  /* 0x00000010140c7810 */ /* 0x000fe40007ffe1ff */
[----:B------:R-:W-:Y:S02]  /*69f0*/  IADD3 R2, P1, P0, R5, R0, R30 ;  /* 0x0000000005027210 */ /* 0x000fe4000783e01e */
[----:B------:R-:W-:Y:S02]  /*6a00*/  LOP3.LUT R6, R6, 0xf, RZ, 0xc0, !PT ;  /* 0x0000000f06067812 */ /* 0x000fe400078ec0ff */
        /* <DEDUP_REMOVED lines=21> */
.L_x_4307:
[----:B------:R-:W-:Y:S05]  /*6b60*/  BSYNC B0 ;  /* 0x0000000000007941 */ /* 0x000fea0003800000 */
.L_x_4306:
[----:B------:R-:W5:Y:S06]  /*6b70*/  LDL R132, [R1+0x1c] ;  /* 0x00001c0001847983 */ /* 0x000f6c0000100800 */
[----:B------:R-:W0:Y:S01]  /*6b80*/  LDGDEPBAR ;  /* 0x00000000000079af */ /* 0x000e220000000000 */
[----:B------:R-:W-:Y:S01]  /*6b90*/  WARPSYNC 0xffffffff ;  /* 0xffffffff00007948 */ /* 0x000fe20003800000 */
[C---:B-12---:R-:W-:Y:S01]  /*6ba0*/  HMMA.16816.F32.BF16 R4, R168.reuse, R8, RZ ;  /* 0x00000008a804723c */ /* 0x046fe200000418ff */
[----:B------:R-:W-:Y:S03]  /*6bb0*/  BSSY B0, `(.L_x_4310) ;  /* 0x0000144000007945 */ /* 0x000fe60003800000 */
[----:B------:R-:W2:Y:S04]  /*6bc0*/  LDL R2, [R1+0x14] ;  /* 0x0000140001027983 */ /* 0x000ea80000100800 */
[C---:B------:R-:W-:Y:S02]  /*6bd0*/  HMMA.16816.F32.BF16 R8, R168.reuse, R10, RZ ;  /* 0x0000000aa808723c */ /* 0x040fe400000418ff */
[----:B----4-:R-:W4:Y:S06]  /*6be0*/  LDL R0, [R1+0x18] ;  /* 0x0000180001007983 */ /* 0x010f2c0000100800 */
[C---:B------:R-:W-:Y:S01]  /*6bf0*/  HMMA.16816.F32.BF16 R12, R168.reuse, R16, RZ ;  /* 0x00000010a80c723c */ /* 0x040fe200000418ff */
[----:B---3--:R-:W3:Y:S07]  /*6c00*/  LDL R3, [R1+0x10] ;  /* 0x0000100001037983 */ /* 0x008eee0000100800 */
        /* <DEDUP_REMOVED lines=44> */
[C---:B------:R-:W-:Y:S08]  /*6ed0*/  HMMA.16816.F32.BF16 R16, R200.reuse, R182, R16 ;  /* 0x000000b6c810723c */ /* 0x040ff00000041810 */
[C---:B-----5:R-:W-:Y:S01]  /*6ee0*/  HMMA.16816.F32.BF16 R20, R200.reuse, R184, R20 ;  /* 0x000000b8c814723c */ /* 0x060fe20000041814 */
[----:B------:R1:W5:Y:S07]  /*6ef0*/  LDSM.16.M88.4 R176, [R132] ;  /* 0x0000000084b0783b */ /* 0x00036e0000000200 */
[C---:B------:R-:W-:Y:S08]  /*6f00*/  HMMA.16816.F32.BF16 R24, R200.reuse, R186, R24 ;  /* 0x000000bac818723c */ /* 0x040ff00000041818 */
[C---:B--2---:R-:W-:Y:S01]  /*6f10*/  HMMA.16816.F32.BF16 R28, R200.reuse, R188, R28 ;  /* 0x000000bcc81c723c */ /* 0x044fe2000004181c */
[----:B------:R2:W-:Y:S07]  /*6f20*/  LDSM.16.M88.4 R184, [R2] ;  /* 0x0000000002b8783b */ /* 0x0005ee0000000200 */
[----:B------:R-:W-:Y:S01]  /*6f30*/  HMMA.16816.F32.BF16 R32, R200, R190, R32 ;  /* 0x000000bec820723c */ /* 0x000fe20000041820 */
[----:B----4-:R5:W-:Y:S06]  /*6f40*/  LDSM.16.M88.4 R188, [R0] ;  /* 0x0000000000bc783b */ /* 0x010bec0000000200 */
[----:B-1----:R-:W4:Y:S06]  /*6f50*/  LDL R132, [R1+0x2c] ;  /* 0x00002c0001847983 */ /* 0x002f2c0000100800 */
[----:B---3--:R1:W3:Y:S06]  /*6f60*/  LDSM.16.M88.4 R180, [R3] ;  /* 0x0000000003b4783b */ /* 0x0082ec0000000200 */
[----:B--2---:R-:W2:Y:S01]  /*6f70*/  LDL R2, [R1+0x24] ;  /* 0x0000240001027983 */ /* 0x004ea20000100800 */
[C---:B-----5:R-:W-:Y:S05]  /*6f80*/  HMMA.16816.F32.BF16 R4, R204.reuse, R176, R4 ;  /* 0x000000b0cc04723c */ /* 0x060fea0000041804 */
[----:B------:R-:W5:Y:S03]  /*6f90*/  LDL R0, [R1+0x28] ;  /* 0x0000280001007983 */ /* 0x000f660000100800 */
[C---:B------:R-:W-:Y:S03]  /*6fa0*/  HMMA.16816.F32.BF16 R8, R204.reuse, R178, R8 ;  /* 0x000000b2cc08723c */ /* 0x040fe60000041808 */
[----:B------:R-:W3:Y:S06]  /*6fb0*/  LDSM.16.M88.4 R176, [R250+0x2000] ;  /* 0x00200000fab0783b */ /* 0x000eec0000000200 */
[----:B-1----:R-:W5:Y:S01]  /*6fc0*/  LDL R3, [R1+0x20] ;  /* 0x0000200001037983 */ /* 0x002f620000100800 */
[C---:B---3--:R-:W-:Y:S08]  /*6fd0*/  HMMA.16816.F32.BF16 R12, R204.reuse, R180, R12 ;  /* 0x000000b4cc0c723c */ /* 0x048ff0000004180c */
[C---:B------:R-:W-:Y:S01]  /*6fe0*/  HMMA.16816.F32.BF16 R16, R204.reuse, R182, R16 ;  /* 0x000000b6cc10723c */ /* 0x040fe20000041810 */
[----:B------:R-:W1:Y:S07]  /*6ff0*/  LDSM.16.M88.4 R180, [R250+0x2800] ;  /* 0x00280000fab4783b */ /* 0x000e6e0000000200 */
[C---:B------:R-:W-:Y:S08]  /*7000*/  HMMA.16816.F32.BF16 R20, R204.reuse, R184, R20 ;  /* 0x000000b8cc14723c */ /* 0x040ff00000041814 */
[C---:B------:R-:W-:Y:S01]  /*7010*/  HMMA.16816.F32.BF16 R24, R204.reuse, R186, R24 ;  /* 0x000000bacc18723c */ /* 0x040fe20000041818 */
[----:B------:R-:W3:Y:S07]  /*7020*/  LDSM.16.M88.4 R184, [R250+0x3000] ;  /* 0x00300000fab8783b */ /* 0x000eee0000000200 */
[C---:B------:R-:W-:Y:S08]  /*7030*/  HMMA.16816.F32.BF16 R28, R204.reuse, R188, R28 ;  /* 0x000000bccc1c723c */ /* 0x040ff0000004181c */
        /* <DEDUP_REMOVED lines=8> */
[C---:B---3--:R-:W-:Y:S08]  /*70c0*/  HMMA.16816.F32.BF16 R20, R208.reuse, R184, R20 ;  /* 0x000000b8d014723c */ /* 0x048ff00000041814 */
[C---:B------:R-:W-:Y:S01]  /*70d0*/  HMMA.16816.F32.BF16 R24, R208.reuse, R186, R24 ;  /* 0x000000bad018723c */ /* 0x040fe20000041818 */
[----:B------:R-:W3:Y:S07]  /*70e0*/  LDSM.16.M88.4 R184, [R249+-0x3000] ;  /* 0xffd00000f9b8783b */ /* 0x000eee0000000200 */
[C---:B------:R-:W-:Y:S08]  /*70f0*/  HMMA.16816.F32.BF16 R28, R208.reuse, R188, R28 ;  /* 0x000000bcd01c723c */ /* 0x040ff0000004181c */
        /* <DEDUP_REMOVED lines=8> */
[C---:B---3--:R-:W-:Y:S08]  /*7180*/  HMMA.16816.F32.BF16 R20, R212.reuse, R184, R20 ;  /* 0x000000b8d414723c */ /* 0x048ff00000041814 */
[C---:B------:R-:W-:Y:S01]  /*7190*/  HMMA.16816.F32.BF16 R24, R212.reuse, R186, R24 ;  /* 0x000000bad418723c */ /* 0x040fe20000041818 */
[----:B------:R-:W-:Y:S07]  /*71a0*/  LDSM.16.M88.4 R184, [R248+0x5800] ;  /* 0x00580000f8b8783b */ /* 0x000fee0000000200 */
[C---:B------:R-:W-:Y:S08]  /*71b0*/  HMMA.16816.F32.BF16 R28, R212.reuse, R176, R28 ;  /* 0x000000b0d41c723c */ /* 0x040ff0000004181c */
        /* <DEDUP_REMOVED lines=10> */
[----:B----4-:R1:W3:Y:S06]  /*7260*/  LDSM.16.M88.4 R188, [R132] ;  /* 0x0000000084bc783b */ /* 0x0102ec0000000200 */
[----:B--2---:R2:W-:Y:S06]  /*7270*/  LDSM.16.M88.4 R180, [R2] ;  /* 0x0000000002b4783b */ /* 0x0045ec0000000200 */
[----:B-----5:R4:W-:Y:S06]  /*7280*/  LDSM.16.M88.4 R184, [R0] ;  /* 0x0000000000b8783b */ /* 0x0209ec0000000200 */
[----:B-1----:R-:W5:Y:S06]  /*7290*/  LDL R132, [R1+0xc] ;  /* 0x00000c0001847983 */ /* 0x002f6c0000100800 */
[----:B------:R1:W1:Y:S06]  /*72a0*/  LDSM.16.M88.4 R176, [R3] ;  /* 0x0000000003b0783b */ /* 0x00026c0000000200 */
[----:B--2---:R-:W2:Y:S01]  /*72b0*/  LDL R2, [R1+0x34] ;  /* 0x0000340001027983 */ /* 0x004ea20000100800 */
[C---:B---3--:R-:W-:Y:S05]  /*72c0*/  HMMA.16816.F32.BF16 R4, R220.reuse, R188, R4 ;  /* 0x000000bcdc04723c */ /* 0x048fea0000041804 */
[----:B----4-:R-:W3:Y:S03]  /*72d0*/  LDL R0, [R1+0x38] ;  /* 0x0000380001007983 */ /* 0x010ee60000100800 */
[C---:B------:R-:W-:Y:S03]  /*72e0*/  HMMA.16816.F32.BF16 R8, R220.reuse, R190, R8 ;  /* 0x000000bedc08723c */ /* 0x040fe60000041808 */
[----:B------:R-:W-:Y:S06]  /*72f0*/  LDSM.16.M88.4 R188, [R250+0x4800] ;  /* 0x00480000fabc783b */ /* 0x000fec0000000200 */
[----:B-1----:R-:W4:Y:S01]  /*7300*/  LDL R3, [R1+0x30] ;  /* 0x0000300001037983 */ /* 0x002f220000100800 */
        /* <DEDUP_REMOVED lines=41> */
[----:B------:R-:W-:Y:S06]  /*75a0*/  LDSM.16.M88.4 R180, [R250+0x6000] ;  /* 0x00600000fab4783b */ /* 0x000fec0000000200 */
[----:B-----5:R-:W1:Y:S06]  /*75b0*/  LDSM.16.M88.4 R176, [R132] ;  /* 0x0000000084b0783b */ /* 0x020e6c0000000200 */
[----:B--2---:R2:W-:Y:S06]  /*75c0*/  LDSM.16.M88.4 R188, [R2] ;  /* 0x0000000002bc783b */ /* 0x0045ec0000000200 */
[----:B----4-:R-:W4:Y:S06]  /*75d0*/  LDSM.16.M88.4 R184, [R3] ;  /* 0x0000000003b8783b */ /* 0x010f2c0000000200 */
[----:B--2---:R-:W2:Y:S01]  /*75e0*/  LDL R2, [R1+0x5c] ;  /* 0x00005c0001027983 */ /* 0x004ea20000100800 */
[C---:B-1----:R-:W-:Y:S08]  /*75f0*/  HMMA.16816.F32.BF16 R4, R236.reuse, R176, R4 ;  /* 0x000000b0ec04723c */ /* 0x042ff00000041804 */
[C---:B------:R-:W-:Y:S01]  /*7600*/  HMMA.16816.F32.BF16 R8, R236.reuse, R178, R8 ;  /* 0x000000b2ec08723c */ /* 0x040fe20000041808 */
[----:B---3--:R1:W3:Y:S07]  /*7610*/  LDSM.16.M88.4 R176, [R0] ;  /* 0x0000000000b0783b */ /* 0x0082ee0000000200 */
[C---:B----4-:R-:W-:Y:S01]  /*7620*/  HMMA.16816.F32.BF16 R12, R236.reuse, R184, R12 ;  /* 0x000000b8ec0c723c */ /* 0x050fe2000004180c */
[----:B-1----:R-:W2:Y:S07]  /*7630*/  LDL R0, [R1+0x8c] ;  /* 0x00008c0001007983 */ /* 0x002eae0000100800 */
[C---:B------:R-:W-:Y:S01]  /*7640*/  HMMA.16816.F32.BF16 R16, R236.reuse, R186, R16 ;  /* 0x000000baec10723c */ /* 0x040fe20000041810 */
[----:B------:R-:W1:Y:S07]  /*7650*/  LDSM.16.M88.4 R184, [R250+0x6800] ;  /* 0x00680000fab8783b */ /* 0x000e6e0000000200 */
[C---:B------:R-:W-:Y:S08]  /*7660*/  HMMA.16816.F32.BF16 R20, R236.reuse, R188, R20 ;  /* 0x000000bcec14723c */ /* 0x040ff00000041814 */
[C---:B------:R-:W-:Y:S01]  /*7670*/  HMMA.16816.F32.BF16 R24, R236.reuse, R190, R24 ;  /* 0x000000beec18723c */ /* 0x040fe20000041818 */
[----:B------:R-:W-:Y:S07]  /*7680*/  LDSM.16.M88.4 R188, [R249] ;  /* 0x00000000f9bc783b */ /* 0x000fee0000000200 */
[C---:B---3--:R-:W-:Y:S08]  /*7690*/  HMMA.16816.F32.BF16 R28, R236.reuse, R176, R28 ;  /* 0x000000b0ec1c723c */ /* 0x048ff0000004181c */
[----:B------:R-:W-:Y:S01]  /*76a0*/  HMMA.16816.F32.BF16 R32, R236, R178, R32 ;  /* 0x000000b2ec20723c */ /* 0x000fe20000041820 */
[----:B------:R-:W3:Y:S07]  /*76b0*/  LDSM.16.M88.4 R176, [R250+0x7000] ;  /* 0x00700000fab0783b */ /* 0x000eee0000000200 */
[C---:B------:R-:W-:Y:S08]  /*76c0*/  HMMA.16816.F32.BF16 R4, R240.reuse, R180, R4 ;  /* 0x000000b4f004723c */ /* 0x040ff00000041804 */
[C---:B------:R-:W-:Y:S01]  /*76d0*/  HMMA.16816.F32.BF16 R8, R240.reuse, R182, R8 ;  /* 0x000000b6f008723c */ /* 0x040fe20000041808 */
[----:B------:R-:W4:Y:S07]  /*76e0*/  LDSM.16.M88.4 R180, [R250+0x7800] ;  /* 0x00780000fab4783b */ /* 0x000f2e0000000200 */
[C---:B-1----:R-:W-:Y:S08]  /*76f0*/  HMMA.16816.F32.BF16 R12, R240.reuse, R184, R12 ;  /* 0x000000b8f00c723c */ /* 0x042ff0000004180c */
[C---:B------:R-:W-:Y:S01]  /*7700*/  HMMA.16816.F32.BF16 R16, R240.reuse, R186, R16 ;  /* 0x000000baf010723c */ /* 0x040fe20000041810 */
[----:B------:R-:W-:Y:S07]  /*7710*/  LDSM.16.M88.4 R184, [R249+0x1800] ;  /* 0x00180000f9b8783b */ /* 0x000fee0000000200 */
[C---:B---3--:R-:W-:Y:S08]  /*7720*/  HMMA.16816.F32.BF16 R20, R240.reuse, R176, R20 ;  /* 0x000000b0f014723c */ /* 0x048ff00000041814 */
[C---:B------:R-:W-:Y:S01]  /*7730*/  HMMA.16816.F32.BF16 R24, R240.reuse, R178, R24 ;  /* 0x000000b2f018723c */ /* 0x040fe20000041818 */
[----:B------:R-:W1:Y:S07]  /*7740*/  LDSM.16.M88.4 R176, [R249+0x800] ;  /* 0x00080000f9b0783b */ /* 0x000e6e0000000200 */
[C---:B----4-:R-:W-:Y:S08]  /*7750*/  HMMA.16816.F32.BF16 R28, R240.reuse, R180, R28 ;  /* 0x000000b4f01c723c */ /* 0x050ff0000004181c */
[----:B------:R-:W-:Y:S01]  /*7760*/  HMMA.16816.F32.BF16 R32, R240, R182, R32 ;  /* 0x000000b6f020723c */ /* 0x000fe20000041820 */
[----:B------:R-:W3:Y:S01]  /*7770*/  LDSM.16.M88.4 R180, [R249+0x1000] ;  /* 0x00100000f9b4783b */ /* 0x000ee20000000200 */
[----:B------:R-:W-:Y:S05]  /*7780*/  DEPBAR.LE SB0, 0x0 ;  /* 0x000080000000791a */ /* 0x000fea0000000000 */
[----:B------:R-:W-:Y:S01]  /*7790*/  BAR.SYNC.DEFER_BLOCKING 0x0 ;  /* 0x0000000000007b1d */ /* 0x000fe20000010000 */
[C---:B------:R-:W-:Y:S08]  /*77a0*/  HMMA.16816.F32.BF16 R4, R244.reuse, R188, R4 ;  /* 0x000000bcf404723c */ /* 0x040ff00000041804 */
[C---:B------:R-:W-:Y:S08]  /*77b0*/  HMMA.16816.F32.BF16 R8, R244.reuse, R190, R8 ;  /* 0x000000bef408723c */ /* 0x040ff00000041808 */
[C---:B-1----:R-:W-:Y:S08]  /*77c0*/  HMMA.16816.F32.BF16 R12, R244.reuse, R176, R12 ;  /* 0x000000b0f40c723c */ /* 0x042ff0000004180c */
[C---:B------:R-:W-:Y:S08]  /*77d0*/  HMMA.16816.F32.BF16 R16, R244.reuse, R178, R16 ;  /* 0x000000b2f410723c */ /* 0x040ff00000041810 */
[C---:B---3--:R-:W-:Y:S08]  /*77e0*/  HMMA.16816.F32.BF16 R20, R244.reuse, R180, R20 ;  /* 0x000000b4f414723c */ /* 0x048ff00000041814 */
[C---:B------:R-:W-:Y:S08]  /*77f0*/  HMMA.16816.F32.BF16 R24, R244.reuse, R182, R24 ;  /* 0x000000b6f418723c */ /* 0x040ff00000041818 */
[C---:B------:R-:W-:Y:S08]  /*7800*/  HMMA.16816.F32.BF16 R28, R244.reuse, R184, R28 ;  /* 0x000000b8f41c723c */ /* 0x040ff0000004181c */
[----:B------:R-:W-:Y:S03]  /*7810*/  HMMA.16816.F32.BF16 R32, R244, R186, R32 ;  /* 0x000000baf420723c */ /* 0x000fe60000041820 */
[----:B--2---:R-:W-:Y:S11]  /*7820*/  ISETP.GT.AND P0, PT, R2, R0, PT ;  /* 0x000000000200720c */ /* 0x004ff60003f04270 */
[----:B------:R-:W-:Y:S02]  /*7830*/  @!UPT UIADD3 URZ, URZ, URZ, URZ ;  /* 0x0000003f3f3ff290 */ /* 0x000fe4000fffe03f */
[----:B------:R-:W-:-:S05]  /*7840*/  @!P0 BRA `(.L_x_4311) ;  /* 0x000007a000008947 */ /* 0x000fca0003800000 */
[----:B------:R-:W1:Y:S01]  /*7850*/  S2R R132, SR_TID.X ;  /* 0x0000000000847919 */ /* 0x000e620000002100 */
[----:B------:R-:W-:Y:S02]  /*7860*/  IMAD.MOV.U32 R189, RZ, RZ, c[0x0][0x2b8] ;  /* 0x0000ae00ffbd7624 */ /* 0x000fe400078e00ff */
[----:B------:R-:W-:Y:S01]  /*7870*/  IMAD.MOV.U32 R182, RZ, RZ, RZ ;  /* 0x000000ffffb67224 */ /* 0x000fe200078e00ff */
[----:B------:R-:W2:Y:S02]  /*7880*/  LDL R3, [R1+0xa0] ;  /* 0x0000a00001037983 */ /* 0x000ea40000100800 */
[----:B------:R-:W-:Y:S02]  /*7890*/  ISETP.NE.AND P1, PT, R189, 0x1, PT ;  /* 0x00000001bd00780c */ /* 0x000fe40003f25270 */
[----:B------:R-:W3:Y:S04]  /*78a0*/  LDL.64 R176, [R1+0xa8] ;  /* 0x0000a80001b07983 */ /* 0x000ee80000100a00 */
[----:B------:R-:W4:Y:S04]  /*78b0*/  LDL.64 R180, [R1+0x98] ;  /* 0x0000980001b47983 */ /* 0x000f280000100a00 */
[----:B------:R-:W5:Y:S04]  /*78c0*/  LDL R179, [R1+0xa4] ;  /* 0x0000a40001b37983 */ /* 0x000f680000100800 */
[----:B------:R-:W4:Y:S04]  /*78d0*/  LDL R178, [R1+0x158] ;  /* 0x0001580001b27983 */ /* 0x000f280000100800 */
[----:B------:R-:W4:Y:S01]  /*78e0*/  LDL R191, [R1+0x7c] ;  /* 0x00007c0001bf7983 */ /* 0x000f220000100800 */
[--C-:B-1----:R-:W-:Y:S02]  /*78f0*/  SHF.R.S32.HI R0, RZ, 0x1f, R132.reuse ;  /* 0x0000001fff007819 */ /* 0x102fe40000011484 */
[----:B------:R-:W-:Y:S01]  /*7900*/  SHF.R.S32.HI R133, RZ, 0x1f, R132 ;  /* 0x0000001fff857819 */ /* 0x000fe20000011484 */
[----:B------:R-:W5:Y:S01]  /*7910*/  LDL R190, [R1+0x80] ;  /* 0x0000800001be7983 */ /* 0x000f620000100800 */
[-C--:B------:R-:W-:Y:S02]  /*7920*/  LEA.HI R0, R0, R132.reuse, RZ, 0x3 ;  /* 0x0000008400007211 */ /* 0x080fe400078f18ff */
[----:B------:R-:W-:Y:S01]  /*7930*/  LEA.HI R133, R133, R132, RZ, 0x3 ;  /* 0x0000008485857211 */ /* 0x000fe200078f18ff */
[----:B------:R-:W5:Y:S01]  /*7940*/  LDL R189, [R1+0x84] ;  /* 0x0000840001bd7983 */ /* 0x000f620000100800 */
[----:B------:R-:W-:Y:S02]  /*7950*/  LOP3.LUT R0, R0, 0xfffffff8, RZ, 0xc0, !PT ;  /* 0xfffffff800007812 */ /* 0x000fe400078ec0ff */
[----:B------:R-:W-:Y:S01]  /*7960*/  SHF.R.S32.HI R133, RZ, 0x3, R133 ;  /* 0x00000003ff857819 */ /* 0x000fe20000011485 */
[----:B------:R-:W5:Y:S02]  /*7970*/  LDL R188, [R1+0x64] ;  /* 0x0000640001bc7983 */ /* 0x000f640000100800 */
[----:B------:R-:W-:Y:S02]  /*7980*/  IMAD.IADD R0, R132, 0x1, -R0 ;  /* 0x0000000184007824 */ /* 0x000fe400078e0a00 */
[----:B------:R-:W5:Y:S02]  /*7990*/  LDL R132, [R1+0xb8] ;  /* 0x0000b80001847983 */ /* 0x000f640000100800 */
[----:B------:R-:W-:Y:S02]  /*79a0*/  IMAD R0, R0, 0x20, R133 ;  /* 0x0000002000007824 */ /* 0x000fe400078e0285 */
[----:B--2---:R-:W-:Y:S01]  /*79b0*/  IMAD R2, R2, 0x40, R3 ;  /* 0x0000004002027824 */ /* 0x004fe200078e0203 */
[----:B---3--:R-:W2:Y:S04]  /*79c0*/  LDL R177, [R1+0x15c] ;  /* 0x00015c0001b17983 */ /* 0x008ea80000100800 */
[----:B------:R-:W-:Y:S05]  /*79d0*/  IADD3 R2, R2, -0x40, R0 ;  /* 0xffffffc002027810 */ /* 0x000fea0007ffe000 */
[----:B------:R-:W-:Y:S04]  /*79e0*/  @P1 IMAD.HI.U32 R3, R2, c[0x0][0x2bc], RZ ;  /* 0x0000af0002031a27 */ /* 0x000fe800078e00ff */
[----:B------:R-:W-:Y:S01]  /*79f0*/  IMAD.MOV.U32 R0, RZ, RZ, R2 ;  /* 0x000000ffff007224 */ /* 0x000fe200078e0002 */
[----:B------:R-:W-:Y:S04]  /*7a00*/  @P1 SHF.R.U32.HI R0, RZ, c[0x0][0x2c0], R3 ;  /* 0x0000b000ff001a19 */ /* 0x000fe80000011603 */
[C---:B------:R-:W-:Y:S02]  /*7a10*/  @!P6 IADD3 R3, P0, R0.reuse, R176, RZ ;  /* 0x000000b00003e210 */ /* 0x040fe40007f1e0ff */
[----:B------:R-:W3:Y:S01]  /*7a20*/  LDL R176, [R1+0x160] ;  /* 0x0001600001b07983 */ /* 0x000ee20000100800 */
[C---:B----4-:R-:W-:Y:S01]  /*7a30*/  SHF.L.U64.HI R187, R191.reuse, 0x1, R178 ;  /* 0x00000001bfbb7819 */ /* 0x050fe200000102b2 */
[----:B------:R-:W-:Y:S01]  /*7a40*/  IMAD.SHL.U32 R191, R191, 0x2, RZ ;  /* 0x00000002bfbf7824 */ /* 0x000fe200078e00ff */
[----:B-----5:R-:W-:Y:S01]  /*7a50*/  @!P6 LEA.HI.X.SX32 R133, R0, R132, 0x1, P0 ;  /* 0x000000840085e211 */ /* 0x020fe200000f0eff */
[----:B------:R-:W-:Y:S01]  /*7a60*/  IMAD.MOV R0, RZ, RZ, -R0 ;  /* 0x000000ffff007224 */ /* 0x000fe200078e0a00 */
[C---:B------:R-:W-:Y:S03]  /*7a70*/  @!P6 LEA R132, P0, R3.reuse, c[0x0][0x2a0], 0x2 ;  /* 0x0000a8000384ea11 */ /* 0x040fe600078010ff */
[----:B------:R-:W-:Y:S01]  /*7a80*/  IMAD R183, R0, c[0x0][0x2b8], R2 ;  /* 0x0000ae0000b77a24 */ /* 0x000fe200078e0202 */
[----:B------:R-:W-:Y:S03]  /*7a90*/  @!P6 LEA.HI.X R133, R3, c[0x0][0x2a4], R133, 0x2, P0 ;  /* 0x0000a9000385ea11 */ /* 0x000fe600000f1485 */
[C---:B------:R-:W-:Y:S01]  /*7aa0*/  IMAD.WIDE.U32 R2, R183.reuse, c[0x0][0x1e0], RZ ;  /* 0x00007800b7027a25 */ /* 0x040fe200078e00ff */
[----:B------:R1:W-:Y:S01]  /*7ab0*/  STL [R1+0x68], R183 ;  /* 0x000068b701007387 */ /* 0x0003e20000100800 */
[----:B------:R-:W-:Y:S03]  /*7ac0*/  SHF.R.S32.HI R0, RZ, 0x1f, R183 ;  /* 0x0000001fff007819 */ /* 0x000fe600000114b7 */
[----:B------:R4:W5:Y:S02]  /*7ad0*/  @!P6 LDG.E R182, [R132.64] ;  /* 0x0000000684b6e981 */ /* 0x000964000c1e1900 */
[----:B------:R-:W-:Y:S04]  /*7ae0*/  IMAD R0, R0, c[0x0][0x1e0], RZ ;  /* 0x0000780000007a24 */ /* 0x000fe800078e02ff */
[----:B------:R-:W-:Y:S04]  /*7af0*/  IMAD R0, R183, c[0x0][0x1e4], R0 ;  /* 0x00007900b7007a24 */ /* 0x000fe800078e0200 */
[----:B------:R-:W-:Y:S01]  /*7b00*/  IMAD.IADD R3, R3, 0x1, R0 ;  /* 0x0000000103037824 */ /* 0x000fe200078e0200 */
[----:B----4-:R-:W4:Y:S01]  /*7b10*/  LDL R132, [R1+0x164] ;  /* 0x0001640001847983 */ /* 0x010f220000100800 */
[C---:B--2---:R-:W-:Y:S01]  /*7b20*/  SHF.L.U64.HI R186, R190.reuse, 0x1, R177 ;  /* 0x00000001beba7819 */ /* 0x044fe200000102b1 */
[----:B------:R-:W-:Y:S01]  /*7b30*/  IMAD.SHL.U32 R190, R190, 0x2, RZ ;  /* 0x00000002bebe7824 */ /* 0x000fe200078e00ff */
[C---:B---3--:R-:W-:Y:S01]  /*7b40*/  SHF.L.U64.HI R185, R189.reuse, 0x1, R176 ;  /* 0x00000001bdb97819 */ /* 0x048fe200000102b0 */
[----:B------:R-:W-:Y:S01]  /*7b50*/  IMAD.SHL.U32 R189, R189, 0x2, RZ ;  /* 0x00000002bdbd7824 */ /* 0x000fe200078e00ff */
[----:B-----5:R-:W-:Y:S01]  /*7b60*/  SHF.R.S32.HI R133, RZ, 0x1f, R182 ;  /* 0x0000001fff857819 */ /* 0x020fe200000114b6 */
[----:B------:R2:W-:Y:S01]  /*7b70*/  STL [R1+0x60], R182 ;  /* 0x000060b601007387 */ /* 0x0005e20000100800 */
[----:B------:R-:W-:Y:S04]  /*7b80*/  IMAD.WIDE.U32 R2, R182, c[0x0][0x1f0], R2 ;  /* 0x00007c00b6027a25 */ /* 0x000fe800078e0002 */
[----:B------:R-:W-:Y:S01]  /*7b90*/  IMAD R133, R133, c[0x0][0x1f0], RZ ;  /* 0x00007c0085857a24 */ /* 0x000fe200078e02ff */
[----:B------:R-:W-:Y:S03]  /*7ba0*/  IADD3 R0, P0, R180, R2, RZ ;  /* 0x00000002b4007210 */ /* 0x000fe60007f1e0ff */
[----:B------:R-:W-:Y:S05]  /*7bb0*/  IMAD R133, R182, c[0x0][0x1f4], R133 ;  /* 0x00007d00b6857a24 */ /* 0x000fea00078e0285 */
[----:B------:R-:W-:Y:S02]  /*7bc0*/  IADD3.X R133, R179, R3, R133, P0, !PT ;  /* 0x00000003b3857210 */ /* 0x000fe400007fe485 */
[C---:B-1----:R-:W-:Y:S04]  /*7bd0*/  LEA R183, P0, R0.reuse, c[0x0][0x1c8], 0x1 ;  /* 0x0000720000b77a11 */ /* 0x042fe800078008ff */
[----:B------:R-:W-:Y:S02]  /*7be0*/  LEA.HI.X R133, R0, c[0x0][0x1cc], R133, 0x1, P0 ;  /* 0x0000730000857a11 */ /* 0x000fe400000f0c85 */
[C---:B----4-:R-:W-:Y:S01]  /*7bf0*/  SHF.L.U64.HI R184, R188.reuse, 0x1, R132 ;  /* 0x00000001bcb87819 */ /* 0x050fe20000010284 */
[----:B------:R-:W-:Y:S01]  /*7c00*/  IMAD.SHL.U32 R188, R188, 0x2, RZ ;  /* 0x00000002bcbc7824 */ /* 0x000fe200078e00ff */
[----:B------:R-:W-:-:S05]  /*7c10*/  BRA.DIV ~URZ, `(.L_x_4312) ;  /* 0x00009e227f007947 */ /* 0x000fca000b800000 */
[----:B--2---:R1:W2:Y:S02]  /*7c20*/  SHFL.IDX PT, R132, R133, RZ, 0x181f ;  /* 0x00181fff85847589 */ /* 0x0042a400000e0000 */
.L_x_4345:
[----:B------:R-:W-:-:S05]  /*7c30*/  BRA.DIV ~URZ, `(.L_x_4313) ;  /* 0x00009e727f007947 */ /* 0x000fca000b800000 */
[----:B------:R-:W3:Y:S04]  /*7c40*/  LDL R2, [R1+0x64] ;  /* 0x0000640001027983 */ /* 0x000ee80000100800 */
[----:B------:R-:W4:Y:S04]  /*7c50*/  LDL R180, [R1+0x58] ;  /* 0x0000580001b47983 */ /* 0x000f280000100800 */
[----:B------:R-:W5:Y:S04]  /*7c60*/  LDL R176, [R1+0x84] ;  /* 0x0000840001b07983 */ /* 0x000f680000100800 */
[----:B--2---:R-:W2:Y:S04]  /*7c70*/  LDL R182, [R1+0x80] ;  /* 0x0000800001b67983 */ /* 0x004ea80000100800 */
[----:B------:R-:W4:Y:S04]  /*7c80*/  LDL R181, [R1+0x7c] ;  /* 0x00007c0001b57983 */ /* 0x000f280000100800 */
[----:B------:R-:W1:Y:S01]  /*7c90*/  SHFL.IDX PT, R0, R183, RZ, 0x181f ;  /* 0x00181fffb7007589 */ /* 0x000e6200000e0000 */
[----:B---3--:R-:W-:Y:S02]  /*7ca0*/  ISETP.GE.AND P4, PT, R2, c[0x0][0x1d4], PT ;  /* 0x0000750002007a0c */ /* 0x008fe40003f86270 */
[----:B-1----:R-:W-:Y:S05]  /*7cb0*/  IADD3 R2, P0, R0, R188, RZ ;  /* 0x000000bc00027210 */ /* 0x002fea0007f1e0ff */
[----:B------:R-:W-:Y:S01]  /*7cc0*/  IMAD.X R3, R132, 0x1, R184, P0 ;  /* 0x0000000184037824 */ /* 0x000fe200000e06b8 */
[----:B------:R-:W-:Y:S02]  /*7cd0*/  IADD3 R178, P0, R0, R189, RZ ;  /* 0x000000bd00b27210 */ /* 0x000fe40007f1e0ff */
[----:B-----5:R-:W-:Y:S02]  /*7ce0*/  ISETP.GE.AND P3, PT, R176, c[0x0][0x1d4], PT ;  /* 0x00007500b0007a0c */ /* 0x020fe40003f66270 */
[----:B--2---:R-:W-:Y:S01]  /*7cf0*/  ISETP.GE.AND P1, PT, R182, c[0x0][0x1d4], PT ;  /* 0x00007500b6007a0c */ /* 0x004fe20003f26270 */
[----:B------:R-:W-:Y:S01]  /*7d00*/  @!PT LDS RZ, [RZ] ;  /* 0x00000000fffff984 */ /* 0x000fe20000000800 */
[----:B------:R-:W-:Y:S01]  /*7d10*/  @!PT LDS RZ, [RZ] ;  /* 0x00000000fffff984 */ /* 0x000fe20000000800 */
[----:B----4-:R1:W-:Y:S01]  /*7d20*/  LDGSTS.E.BYPASS.LTC128B.128 [R180+0x10100], [R2.64], !P4 ;  /* 0x1010000002b47fae */ /* 0x0103e2000e101d46 */
        /* <DEDUP_REMOVED lines=15> */
.L_x_4346:
        /* <DEDUP_REMOVED lines=29> */
.L_x_4311:
[----:B------:R-:W-:Y:S05]  /*7ff0*/  BSYNC B0 ;  /* 0x0000000000007941 */ /* 0x000fea0003800000 */
.L_x_4310:
[----:B------:R-:W3:Y:S01]  /*8000*/  LDL R132, [R1+0x90] ;  /* 0x0000900001847983 */ /* 0x000ee20000100800 */
[----:B------:R-:W-:Y:S02]  /*8010*/  IMAD.MOV.U32 R0, RZ, RZ, c[0x0][0x2c4] ;  /* 0x0000b100ff007624 */ /* 0x000fe400078e00ff */
[----:B------:R-:W-:Y:S01]  /*8020*/  IMAD.MOV.U32 R133, RZ, RZ, 0x1 ;  /* 0x00000001ff857424 */ /* 0x000fe200078e00ff */
[----:B--2---:R-:W2:Y:S02]  /*8030*/  LDL R3, [R1+0x5c] ;  /* 0x00005c0001037983 */ /* 0x004ea40000100800 */
[----:B------:R-:W-:Y:S02]  /*8040*/  ISETP.NE.AND P0, PT, R0, 0x1, PT ;  /* 0x000000010000780c */ /* 0x000fe40003f05270 */
[----:B------:R-:W4:Y:S04]  /*8050*/  LDL R2, [R1+0xc0] ;  /* 0x0000c00001027983 */ /* 0x000f280000100800 */
[----:B------:R-:W0:Y:S07]  /*8060*/  LDGDEPBAR ;  /* 0x00000000000079af */ /* 0x000e2e0000000000 */
[----:B---3--:R-:W-:Y:S04]  /*8070*/  @P0 IMAD.HI.U32 R0, R132, c[0x0][0x2c8], RZ ;  /* 0x0000b20084000a27 */ /* 0x008fe800078e00ff */
[----:B--2---:R-:W-:Y:S01]  /*8080*/  IMAD R133, R3, -0x40, R133 ;  /* 0xffffffc003857824 */ /* 0x004fe200078e0285 */
[----:B------:R-:W-:Y:S02]  /*8090*/  @P0 SHF.R.U32.HI R132, RZ, c[0x0][0x2cc], R0 ;  /* 0x0000b300ff840a19 */ /* 0x000fe40000011600 */
[----:B------:R-:W-:Y:S02]  /*80a0*/  MOV R0, c[0x0][0x2ac] ;  /* 0x0000ab0000007a02 */ /* 0x000fe40000000f00 */
[----:B----4-:R-:W-:Y:S05]  /*80b0*/  IADD3 R133, -R2, R133, RZ ;  /* 0x0000008502857210 */ /* 0x010fea0007ffe1ff */
[----:B------:R-:W-:Y:S05]  /*80c0*/  IMAD R133, R0, c[0x0][0x1d0], R133 ;  /* 0x0000740000857a24 */ /* 0x000fea00078e0285 */
[----:B------:R-:W-:Y:S01]  /*80d0*/  IADD3 R133, R133, -c[0x0][0x168], RZ ;  /* 0x80005a0085857a10 */ /* 0x000fe20007ffe0ff */
[----:B------:R-:W-:-:S05]  /*80e0*/  BRA.DIV ~URZ, `(.L_x_4314) ;  /* 0x00009cb27f007947 */ /* 0x000fca000b800000 */
[----:B------:R1:W2:Y:S02]  /*80f0*/  SHFL.IDX PT, R0, R132, RZ, 0x1c1f ;  /* 0x001c1fff84007589 */ /* 0x0002a400000e0000 */
.L_x_4347:
[----:B--2---:R-:W-:Y:S05]  /*8100*/  IMAD.IADD R0, R133, 0x1, R0 ;  /* 0x0000000185007824 */ /* 0x004fea00078e0200 */
[C---:B------:R-:W-:Y:S02]  /*8110*/  ISETP.GT.AND P0, PT, R0.reuse, RZ, PT ;  /* 0x000000ff0000720c */ /* 0x040fe40003f04270 */
[C---:B------:R-:W-:Y:S02]  /*8120*/  ISETP.GT.AND P2, PT, R0.reuse, 0x1, PT ;  /* 0x000000010000780c */ /* 0x040fe40003f44270 */
[C---:B------:R-:W-:Y:S02]  /*8130*/  ISETP.GT.AND P3, PT, R0.reuse, 0x8, PT ;  /* 0x000000080000780c */ /* 0x040fe40003f64270 */
        /* <DEDUP_REMOVED lines=37> */
[----:B------:R-:W-:Y:S02]  /*8390*/  FSEL R7, R7, -INF , P2 ;  /* 0xff80000007077808 */ /* 0x000fe40001000000 */
[----:B------:R-:W-:Y:S02]  /*83a0*/  FSEL R10, R10, -INF , P1 ;  /* 0xff8000000a0a7808 */ /* 0x000fe40000800000 */
[----:B------:R-:W-:Y:S02]  /*83b0*/  FSEL R11, R11, -INF , P0 ;  /* 0xff8000000b0b7808 */ /* 0x000fe40000000000 */
[C---:B------:R-:W-:Y:S02]  /*83c0*/  ISETP.GT.AND P3, PT, R0.reuse, 0x10, PT ;  /* 0x000000100000780c */ /* 0x040fe40003f64270 */
        /* <DEDUP_REMOVED lines=40> */
[----:B--2---:R-:W-:Y:S06]  /*8650*/  FMNMX.FTZ R0, R2, R0, !PT ;  /* 0x0000000002007209 */ /* 0x004fec0007810000 */
        /* <DEDUP_REMOVED lines=13> */
[----:B-1----:R-:W-:Y:S04]  /*8730*/  FMNMX.FTZ R132, R27, R0, !PT ;  /* 0x000000001b847209 */ /* 0x002fe80007810000 */
[----:B------:R-:W-:Y:S04]  /*8740*/  FMNMX.FTZ R132, R30, R132, !PT ;  /* 0x000000841e847209 */ /* 0x000fe80007810000 */
[----:B------:R-:W-:Y:S04]  /*8750*/  FMNMX.FTZ R132, R31, R132, !PT ;  /* 0x000000841f847209 */ /* 0x000fe80007810000 */
[----:B------:R-:W-:Y:S04]  /*8760*/  FMNMX.FTZ R132, R34, R132, !PT ;  /* 0x0000008422847209 */ /* 0x000fe80007810000 */
[----:B------:R-:W-:Y:S05]  /*8770*/  FMNMX.FTZ R132, R35, R132, !PT ;  /* 0x0000008423847209 */ /* 0x000fea0007810000 */
[----:B------:R-:W1:Y:S02]  /*8780*/  SHFL.BFLY PT, R0, R132, 0x2, 0x1f ;  /* 0x0c401f0084007f89 */ /* 0x000e6400000e0000 */
[----:B-1----:R-:W-:Y:S06]  /*8790*/  FMNMX.FTZ R132, R132, R0, !PT ;  /* 0x0000000084847209 */ /* 0x002fec0007810000 */
[----:B------:R1:W2:Y:S02]  /*87a0*/  SHFL.BFLY PT, R0, R132, 0x1, 0x1f ;  /* 0x0c201f0084007f89 */ /* 0x0002a400000e0000 */
.L_x_4348:
        /* <DEDUP_REMOVED lines=28> */
[----:B------:R-:W-:Y:S01]  /*8970*/  FFMA.FTZ R29, R29, c[0x0][0x2d0], -R2 ;  /* 0x0000b4001d1d7a23 */ /* 0x000fe20000010802 */
[----:B------:R-:W-:Y:S02]  /*8980*/  MOV R28, R24 ;  /* 0x00000018001c7202 */ /* 0x000fe40000000f00 */
[----:B------:R-:W-:Y:S10]  /*8990*/  MUFU.EX2 R8, R8 ;  /* 0x0000000800087308 */ /* 0x000ff40000000800 */
[----:B------:R-:W2:Y:S01]  /*89a0*/  MUFU.EX2 R9, R9 ;  /* 0x0000000900097308 */ /* 0x000ea20000000800 */
[C---:B---3--:R-:W-:Y:S01]  /*89b0*/  FFMA.FTZ R2, R0.reuse, R177, R4 ;  /* 0x000000b100027223 */ /* 0x048fe20000010004 */
[----:B--2---:R-:W-:Y:S01]  /*89c0*/  F2FP.BF16.PACK_AB R178, R9, R8 ;  /* 0x0000000809b2723e */ /* 0x004fe200000010ff */
[----:B------:R-:W-:Y:S02]  /*89d0*/  FMUL.FTZ R16, R0, R152 ;  /* 0x0000009800107220 */ /* 0x000fe40000410000 */
[C---:B------:R-:W-:Y:S01]  /*89e0*/  FADD.FTZ R5, R176.reuse, R2 ;  /* 0x00000002b0057221 */ /* 0x040fe20000010000 */
[----:B------:R-:W-:Y:S01]  /*89f0*/  F2FP.BF16.PACK_AB R176, R176, R4 ;  /* 0x00000004b0b0723e */ /* 0x000fe200000010ff */
[C---:B------:R-:W-:Y:S01]  /*8a00*/  FMUL.FTZ R4, R3.reuse, c[0x0][0x2d0] ;  /* 0x0000b40003047a20 */ /* 0x040fe20000410000 */
[----:B------:R-:W-:Y:S01]  /*8a10*/  FSEL R2, R3, RZ, P0 ;  /* 0x000000ff03027208 */ /* 0x000fe20000000000 */
[C---:B------:R-:W-:Y:S02]  /*8a20*/  FMUL.FTZ R12, R0.reuse, R156 ;  /* 0x0000009c000c7220 */ /* 0x040fe40000410000 */
[----:B------:R-:W-:Y:S01]  /*8a30*/  FMUL.FTZ R17, R0, R153 ;  /* 0x0000009900117220 */ /* 0x000fe20000410000 */
[----:B------:R-:W-:Y:S01]  /*8a40*/  FSEL R4, R4, RZ, P0 ;  /* 0x000000ff04047208 */ /* 0x000fe20000000000 */
[----:B------:R-:W-:Y:S01]  /*8a50*/  FADD.FTZ R2, -R2, R135 ;  /* 0x0000008702027221 */ /* 0x000fe20000010100 */
[----:B------:R-:W-:Y:S01]  /*8a60*/  MOV R135, R20 ;  /* 0x0000001400877202 */ /* 0x000fe20000000f00 */
[----:B------:R-:W-:Y:S01]  /*8a70*/  FMUL.FTZ R20, R0, R148 ;  /* 0x0000009400147220 */ /* 0x000fe20000410000 */
[----:B------:R-:W-:Y:S01]  /*8a80*/  MOV R148, R179 ;  /* 0x000000b300947202 */ /* 0x000fe20000000f00 */
[--C-:B------:R-:W-:Y:S02]  /*8a90*/  FFMA.FTZ R7, R7, c[0x0][0x2d0], -R4.reuse ;  /* 0x0000b40007077a23 */ /* 0x100fe40000010804 */
[--C-:B-1----:R-:W-:Y:S01]  /*8aa0*/  FFMA.FTZ R132, R10, c[0x0][0x2d0], -R4.reuse ;  /* 0x0000b4000a847a23 */ /* 0x102fe20000010804 */
[----:B------:R-:W-:Y:S01]  /*8ab0*/  MOV R10, R29 ;  /* 0x0000001d000a7202 */ /* 0x000fe20000000f00 */
[--C-:B------:R-:W-:Y:S01]  /*8ac0*/  FFMA.FTZ R181, R15, c[0x0][0x2d0], -R4.reuse ;  /* 0x0000b4000fb57a23 */ /* 0x100fe20000010804 */
[----:B------:R-:W-:Y:S01]  /*8ad0*/  MOV R29, R25 ;  /* 0x00000019001d7202 */ /* 0x000fe20000000f00 */
[--C-:B------:R-:W-:Y:S01]  /*8ae0*/  FFMA.FTZ R189, R23, c[0x0][0x2d0], -R4.reuse ;  /* 0x0000b40017bd7a23 */ /* 0x100fe20000010804 */
[----:B------:R-:W-:Y:S01]  /*8af0*/  MOV R25, R21 ;  /* 0x0000001500197202 */ /* 0x000fe20000000f00 */
        /* <DEDUP_REMOVED lines=9> */
[--C-:B------:R-:W-:Y:S01]  /*8b90*/  FFMA.FTZ R134, R11, c[0x0][0x2d0], -R4.reuse ;  /* 0x0000b4000b867a23 */ /* 0x100fe20000010804 */
[----:B------:R-:W-:Y:S01]  /*8ba0*/  MOV R11, R32 ;  /* 0x00000020000b7202 */ /* 0x000fe20000000f00 */
[--C-:B------:R-:W-:Y:S01]  /*8bb0*/  FFMA.FTZ R182, R14, c[0x0][0x2d0], -R4.reuse ;  /* 0x0000b4000eb67a23 */ /* 0x100fe20000010804 */
[----:B------:R-:W-:Y:S01]  /*8bc0*/  MOV R14, R33 ;  /* 0x00000021000e7202 */ /* 0x000fe20000000f00 */
[--C-:B------:R-:W-:Y:S02]  /*8bd0*/  FFMA.FTZ R183, R18, c[0x0][0x2d0], -R4.reuse ;  /* 0x0000b40012b77a23 */ /* 0x100fe40000010804 */
[--C-:B------:R-:W-:Y:S01]  /*8be0*/  FFMA.FTZ R184, R19, c[0x0][0x2d0], -R4.reuse ;  /* 0x0000b40013b87a23 */ /* 0x100fe20000010804 */
[----:B------:R-:W-:Y:S01]  /*8bf0*/  MUFU.EX2 R177, R6 ;  /* 0x0000000600b17308 */ /* 0x000fe20000000800 */
[----:B------:R-:W-:Y:S02]  /*8c00*/  FFMA.FTZ R190, R22, c[0x0][0x2d0], -R4 ;  /* 0x0000b40016be7a23 */ /* 0x000fe40000010804 */
[----:B------:R-:W-:Y:S02]  /*8c10*/  FADD.FTZ R4, R8, R5 ;  /* 0x0000000508047221 */ /* 0x000fe40000010000 */
[C---:B------:R-:W-:Y:S02]  /*8c20*/  FMUL.FTZ R32, R0.reuse, R136 ;  /* 0x0000008800207220 */ /* 0x040fe40000410000 */
[----:B------:R-:W-:Y:S02]  /*8c30*/  FADD.FTZ R180, R9, R4 ;  /* 0x0000000409b47221 */ /* 0x000fe40000010000 */
[----:B------:R-:W-:Y:S01]  /*8c40*/  FMUL.FTZ R4, R0, R164 ;  /* 0x000000a400047220 */ /* 0x000fe20000410000 */
[----:B------:R1:W-:Y:S01]  /*8c50*/  MUFU.EX2 R132, R188 ;  /* 0x000000bc00847308 */ /* 0x0003e20000000800 */
[----:B------:R-:W2:Y:S01]  /*8c60*/  LDL R164, [R1] ;  /* 0x0000000001a47983 */ /* 0x000ea20000100800 */
[----:B------:R-:W-:Y:S02]  /*8c70*/  FMUL.FTZ R2, R2, c[0x0][0x2d0] ;  /* 0x0000b40002027a20 */ /* 0x000fe40000410000 */
[C---:B------:R-:W-:Y:S01]  /*8c80*/  FMUL.FTZ R21, R0.reuse, R149 ;  /* 0x0000009500157220 */ /* 0x040fe20000410000 */
[----:B------:R-:W3:Y:S01]  /*8c90*/  LDL.LU R136, [R1+0x88] ;  /* 0x0000880001887983 */ /* 0x000ee20000300800 */
[----:B------:R-:W-:Y:S01]  /*8ca0*/  MOV R149, R10 ;  /* 0x0000000a00957202 */ /* 0x000fe20000000f00 */
[C---:B------:R-:W-:Y:S02]  /*8cb0*/  FMUL.FTZ R33, R0.reuse, R137 ;  /* 0x0000008900217220 */ /* 0x040fe40000410000 */
[C---:B------:R-:W-:Y:S01]  /*8cc0*/  FMUL.FTZ R5, R0.reuse, R165 ;  /* 0x000000a500057220 */ /* 0x040fe20000410000 */
[----:B------:R-:W4:Y:S01]  /*8cd0*/  MUFU.EX2 R2, R2 ;  /* 0x0000000200027308 */ /* 0x000f220000000800 */
[C---:B------:R-:W-:Y:S01]  /*8ce0*/  FMUL.FTZ R8, R0.reuse, R160 ;  /* 0x000000a000087220 */ /* 0x040fe20000410000 */
[----:B------:R-:W-:Y:S01]  /*8cf0*/  MOV R160, R34 ;  /* 0x0000002200a07202 */ /* 0x000fe20000000f00 */
[C---:B------:R-:W-:Y:S01]  /*8d00*/  FMUL.FTZ R13, R0.reuse, R157 ;  /* 0x0000009d000d7220 */ /* 0x040fe20000410000 */
[----:B------:R-:W-:Y:S01]  /*8d10*/  MOV R165, R35 ;  /* 0x0000002300a57202 */ /* 0x000fe20000000f00 */
[----:B------:R-:W5:Y:S01]  /*8d20*/  LDL R157, [R1+0x4] ;  /* 0x00000400019d7983 */ /* 0x000f620000100800 */
        /* <DEDUP_REMOVED lines=11> */
[----:B-1----:R-:W5:Y:S01]  /*8de0*/  LDL R188, [R1+0x94] ;  /* 0x0000940001bc7983 */ /* 0x002f620000100800 */
[C---:B------:R-:W-:Y:S01]  /*8df0*/  FMUL.FTZ R37, R0.reuse, R37 ;  /* 0x0000002500257220 */ /* 0x040fe20000410000 */
[----:B------:R-:W-:Y:S01]  /*8e00*/  MUFU.EX2 R190, R190 ;  /* 0x000000be00be7308 */ /* 0x000fe20000000800 */
[C---:B------:R-:W-:Y:S02]  /*8e10*/  FMUL.FTZ R40, R0.reuse, R40 ;  /* 0x0000002800287220 */ /* 0x040fe40000410000 */
[----:B------:R-:W-:Y:S02]  /*8e20*/  FMUL.FTZ R41, R0, R41 ;  /* 0x0000002900297220 */ /* 0x000fe40000410000 */
[C---:B----4-:R-:W-:Y:S02]  /*8e30*/  FMUL.FTZ R10, R2.reuse, R162 ;  /* 0x000000a2020a7220 */ /* 0x050fe40000410000 */
[----:B------:R-:W4:Y:S01]  /*8e40*/  LDL R162, [R1+0x3c] ;  /* 0x00003c0001a27983 */ /* 0x000f220000100800 */
[C---:B------:R-:W-:Y:S02]  /*8e50*/  FMUL.FTZ R34, R2.reuse, R138 ;  /* 0x0000008a02227220 */ /* 0x040fe40000410000 */
[C---:B------:R-:W-:Y:S01]  /*8e60*/  FMUL.FTZ R35, R2.reuse, R139 ;  /* 0x0000008b02237220 */ /* 0x040fe20000410000 */
[----:B------:R-:W-:Y:S01]  /*8e70*/  MUFU.EX2 R189, R189 ;  /* 0x000000bd00bd7308 */ /* 0x000fe20000000800 */
[C---:B------:R-:W-:Y:S01]  /*8e80*/  FMUL.FTZ R6, R2.reuse, R166 ;  /* 0x000000a602067220 */ /* 0x040fe20000410000 */
[----:B------:R-:W-:Y:S01]  /*8e90*/  MOV R166, R14 ;  /* 0x0000000e00a67202 */ /* 0x000fe20000000f00 */
[C---:B------:R-:W-:Y:S02]  /*8ea0*/  FMUL.FTZ R14, R2.reuse, R158 ;  /* 0x0000009e020e7220 */ /* 0x040fe40000410000 */
[C---:B------:R-:W-:Y:S01]  /*8eb0*/  FMUL.FTZ R7, R2.reuse, R167 ;  /* 0x000000a702077220 */ /* 0x040fe20000410000 */
[----:B------:R-:W-:Y:S01]  /*8ec0*/  MOV R167, R11 ;  /* 0x0000000b00a77202 */ /* 0x000fe20000000f00 */
[C---:B------:R-:W-:Y:S01]  /*8ed0*/  FMUL.FTZ R11, R2.reuse, R163 ;  /* 0x000000a3020b7220 */ /* 0x040fe20000410000 */
[----:B------:R-:W-:Y:S01]  /*8ee0*/  MOV R163, R141 ;  /* 0x0000008d00a37202 */ /* 0x000fe20000000f00 */
[C---:B------:R-:W-:Y:S01]  /*8ef0*/  FMUL.FTZ R15, R2.reuse, R159 ;  /* 0x0000009f020f7220 */ /* 0x040fe20000410000 */
[----:B------:R-:W1:Y:S01]  /*8f00*/  MUFU.EX2 R158, R134 ;  /* 0x00000086009e7308 */ /* 0x000e620000000800 */
        /* <DEDUP_REMOVED lines=11> */
[----:B------:R-:W-:Y:S02]  /*8fc0*/  FMUL.FTZ R31, R2, R143 ;  /* 0x0000008f021f7220 */ /* 0x000fe40000410000 */
        /* <DEDUP_REMOVED lines=52> */
[C---:B------:R-:W-:Y:S02]  /*9310*/  FMUL.FTZ R128, R0.reuse, R128 ;  /* 0x0000008000807220 */ /* 0x040fe40000410000 */
[----:B------:R-:W-:Y:S01]  /*9320*/  FMUL.FTZ R129, R0, R129 ;  /* 0x0000008100817220 */ /* 0x000fe20000410000 */
[----:B------:R-:W-:Y:S01]  /*9330*/  MOV R0, R30 ;  /* 0x0000001e00007202 */ /* 0x000fe20000000f00 */
        /* <DEDUP_REMOVED lines=50> */
[----:B--2---:R-:W-:Y:S01]  /*9660*/  LDSM.16.MT88.4 R144, [R164+0x800] ;  /* 0x00080000a490783b */ /* 0x004fe20000004200 */
[----:B---3--:R-:W-:Y:S01]  /*9670*/  FFMA.FTZ R152, R2, R136, R177 ;  /* 0x0000008802987223 */ /* 0x008fe200000100b1 */
[----:B------:R-:W-:Y:S01]  /*9680*/  F2FP.BF16.PACK_AB R177, R153, R177 ;  /* 0x000000b199b1723e */ /* 0x000fe200000010ff */
[----:B------:R1:W2:Y:S05]  /*9690*/  MUFU.EX2 R2, R187 ;  /* 0x000000bb00027308 */ /* 0x0002aa0000000800 */
[----:B------:R-:W3:Y:S08]  /*96a0*/  LDSM.16.MT88.4 R136, [R251] ;  /* 0x00000000fb88783b */ /* 0x000ef00000004200 */
[----:B-1----:R-:W5:Y:S01]  /*96b0*/  LDL.LU R187, [R1+0x5c] ;  /* 0x00005c0001bb7983 */ /* 0x002f620000300800 */
[C---:B---3--:R-:W-:Y:S08]  /*96c0*/  HMMA.16816.F32.BF16 R4, R176.reuse, R136, R4 ;  /* 0x00000088b004723c */ /* 0x048ff00000041804 */
[C---:B------:R-:W-:Y:S01]  /*96d0*/  HMMA.16816.F32.BF16 R8, R176.reuse, R138, R8 ;  /* 0x0000008ab008723c */ /* 0x040fe20000041808 */
[----:B------:R-:W1:Y:S07]  /*96e0*/  LDSM.16.MT88.4 R136, [R164] ;  /* 0x00000000a488783b */ /* 0x000e6e0000004200 */
[C---:B-1----:R-:W-:Y:S08]  /*96f0*/  HMMA.16816.F32.BF16 R12, R176.reuse, R136, R12 ;  /* 0x00000088b00c723c */ /* 0x042ff0000004180c */
[C---:B------:R-:W-:Y:S01]  /*9700*/  HMMA.16816.F32.BF16 R16, R176.reuse, R138, R16 ;  /* 0x0000008ab010723c */ /* 0x040fe20000041810 */
[----:B------:R-:W1:Y:S07]  /*9710*/  LDSM.16.MT88.4 R136, [R252] ;  /* 0x00000000fc88783b */ /* 0x000e6e0000004200 */
[C---:B-1----:R-:W-:Y:S08]  /*9720*/  HMMA.16816.F32.BF16 R20, R176.reuse, R136, R20 ;  /* 0x00000088b014723c */ /* 0x042ff00000041814 */
[C---:B------:R-:W-:Y:S01]  /*9730*/  HMMA.16816.F32.BF16 R24, R176.reuse, R138, R24 ;  /* 0x0000008ab018723c */ /* 0x040fe20000041818 */
[----:B----4-:R1:W3:Y:S03]  /*9740*/  LDSM.16.MT88.4 R136, [R162] ;  /* 0x00000000a288783b */ /* 0x0102e60000004200 */
[----:B-1----:R-:W-:Y:S02]  /*9750*/  MOV R162, R167 ;  /* 0x000000a700a27202 */ /* 0x002fe40000000f00 */
[----:B------:R-:W-:Y:S02]  /*9760*/  MOV R167, R166 ;  /* 0x000000a600a77202 */ /* 0x000fe40000000f00 */
[----:B------:R-:W-:Y:S01]  /*9770*/  MOV R166, R0 ;  /* 0x0000000000a67202 */ /* 0x000fe20000000f00 */
[----:B------:R-:W-:Y:S03]  /*9780*/  FADD.FTZ R0, R132, R180 ;  /* 0x000000b484007221 */ /* 0x000fe60000010000 */
[----:B------:R-:W1:Y:S01]  /*9790*/  MUFU.EX2 R180, R166 ;  /* 0x000000a600b47308 */ /* 0x000e620000000800 */
[----:B--2---:R-:W-:Y:S04]  /*97a0*/  FADD.FTZ R0, R2, R0 ;  /* 0x0000000002007221 */ /* 0x004fe80000010000 */
[----:B------:R-:W-:Y:S01]  /*97b0*/  FADD.FTZ R0, R135, R0 ;  /* 0x0000000087007221 */ /* 0x000fe20000010000 */
[C---:B---3--:R-:W-:Y:S03]  /*97c0*/  HMMA.16816.F32.BF16 R28, R176.reuse, R136, R28 ;  /* 0x00000088b01c723c */ /* 0x048fe6000004181c */
[----:B------:R-:W-:Y:S05]  /*97d0*/  FADD.FTZ R0, R134, R0 ;  /* 0x0000000086007221 */ /* 0x000fea0000010000 */
[C---:B------:R-:W-:Y:S01]  /*97e0*/  HMMA.16816.F32.BF16 R32, R176.reuse, R138, R32 ;  /* 0x0000008ab020723c */ /* 0x040fe20000041820 */
[----:B------:R-:W2:Y:S07]  /*97f0*/  LDSM.16.MT88.4 R136, [R251+0x2000] ;  /* 0x00200000fb88783b */ /* 0x000eae0000004200 */
[C---:B--2---:R-:W-:Y:S08]  /*9800*/  HMMA.16816.F32.BF16 R36, R176.reuse, R136, R36 ;  /* 0x00000088b024723c */ /* 0x044ff00000041824 */
[C---:B------:R-:W-:Y:S01]  /*9810*/  HMMA.16816.F32.BF16 R40, R176.reuse, R138, R40 ;  /* 0x0000008ab028723c */ /* 0x040fe20000041828 */
[----:B------:R-:W2:Y:S07]  /*9820*/  LDSM.16.MT88.4 R136, [R164+0x2000] ;  /* 0x00200000a488783b */ /* 0x000eae0000004200 */
[C---:B--2---:R-:W-:Y:S08]  /*9830*/  HMMA.16816.F32.BF16 R44, R176.reuse, R136, R44 ;  /* 0x00000088b02c723c */ /* 0x044ff0000004182c */
[C---:B------:R-:W-:Y:S01]  /*9840*/  HMMA.16816.F32.BF16 R48, R176.reuse, R138, R48 ;  /* 0x0000008ab030723c */ /* 0x040fe20000041830 */
[----:B------:R-:W2:Y:S02]  /*9850*/  LDSM.16.MT88.4 R136, [R252+0x2000] ;  /* 0x00200000fc88783b */ /* 0x000ea40000004200 */
[----:B-----5:R-:W-:Y:S05]  /*9860*/  ISETP.GT.AND P0, PT, R187, R188, PT ;  /* 0x000000bcbb00720c */ /* 0x020fea0003f04270 */
        /* <DEDUP_REMOVED lines=31> */
[----:B------:R-:W-:Y:S03]  /*9a60*/  F2FP.BF16.PACK_AB R137, R185, R186 ;  /* 0x000000bab989723e */ /* 0x000fe600000010ff */
[----:B------:R-:W-:Y:S02]  /*9a70*/  F2FP.BF16.PACK_AB R138, R134, R135 ;  /* 0x00000087868a723e */ /* 0x000fe400000010ff */
[----:B------:R-:W-:Y:S02]  /*9a80*/  F2FP.BF16.PACK_AB R139, R184, R183 ;  /* 0x000000b7b88b723e */ /* 0x000fe400000010ff */
[----:B------:R-:W3:Y:S01]  /*9a90*/  MUFU.EX2 R2, R155 ;  /* 0x0000009b00027308 */ /* 0x000ee20000000800 */
[----:B-1----:R-:W-:Y:S04]  /*9aa0*/  F2FP.BF16.PACK_AB R177, R181, R180 ;  /* 0x000000b4b5b1723e */ /* 0x002fe800000010ff */
[C---:B------:R-:W-:Y:S05]  /*9ab0*/  HMMA.16816.F32.BF16 R4, R136.reuse, R140, R4 ;  /* 0x0000008c8804723c */ /* 0x040fea0000041804 */
[----:B------:R-:W1:Y:S03]  /*9ac0*/  MUFU.EX2 R135, R154 ;  /* 0x0000009a00877308 */ /* 0x000e660000000800 */
[C---:B------:R-:W-:Y:S01]  /*9ad0*/  HMMA.16816.F32.BF16 R8, R136.reuse, R142, R8 ;  /* 0x0000008e8808723c */ /* 0x040fe20000041808 */
[----:B------:R-:W4:Y:S03]  /*9ae0*/  LDSM.16.MT88.4 R140, [R252+0x800] ;  /* 0x00080000fc8c783b */ /* 0x000f260000004200 */
[----:B--2---:R-:W-:Y:S03]  /*9af0*/  FADD.FTZ R0, R132, R0 ;  /* 0x0000000084007221 */ /* 0x004fe60000010000 */
[----:B------:R-:W-:Y:S01]  /*9b00*/  MUFU.EX2 R176, R163 ;  /* 0x000000a300b07308 */ /* 0x000fe20000000800 */
[C---:B------:R-:W-:Y:S04]  /*9b10*/  HMMA.16816.F32.BF16 R12, R136.reuse, R144, R12 ;  /* 0x00000090880c723c */ /* 0x040fe8000004180c */
[----:B---3--:R-:W-:Y:S04]  /*9b20*/  FADD.FTZ R0, R2, R0 ;  /* 0x0000000002007221 */ /* 0x008fe80000010000 */
[C---:B------:R-:W-:Y:S01]  /*9b30*/  HMMA.16816.F32.BF16 R16, R136.reuse, R146, R16 ;  /* 0x000000928810723c */ /* 0x040fe20000041810 */
[----:B------:R-:W2:Y:S01]  /*9b40*/  LDSM.16.MT88.4 R144, [R157+0x800] ;  /* 0x000800009d90783b */ /* 0x000ea20000004200 */
[----:B------:R3:W5:Y:S02]  /*9b50*/  MUFU.EX2 R134, R159 ;  /* 0x0000009f00867308 */ /* 0x0007640000000800 */
[----:B-1----:R-:W-:Y:S08]  /*9b60*/  FADD.FTZ R0, R135, R0 ;  /* 0x0000000087007221 */ /* 0x002ff00000010000 */
[----:B------:R-:W-:Y:S01]  /*9b70*/  MUFU.EX2 R178, R167 ;  /* 0x000000a700b27308 */ /* 0x000fe20000000800 */
[C---:B----4-:R-:W-:Y:S03]  /*9b80*/  HMMA.16816.F32.BF16 R20, R136.reuse, R140, R20 ;  /* 0x0000008c8814723c */ /* 0x050fe60000041814 */
[----:B---3--:R-:W-:Y:S01]  /*9b90*/  MOV R159, R148 ;  /* 0x00000094009f7202 */ /* 0x008fe20000000f00 */
[----:B-----5:R-:W-:Y:S01]  /*9ba0*/  FADD.FTZ R0, R134, R0 ;  /* 0x0000000086007221 */ /* 0x020fe20000010000 */
[----:B------:R-:W-:Y:S03]  /*9bb0*/  LDSM.16.MT88.4 R148, [R252+0x1000] ;  /* 0x00100000fc94783b */ /* 0x000fe60000004200 */
[C---:B------:R-:W-:Y:S05]  /*9bc0*/  HMMA.16816.F32.BF16 R24, R136.reuse, R142, R24 ;  /* 0x0000008e8818723c */ /* 0x040fea0000041818 */
[----:B------:R-:W1:Y:S03]  /*9bd0*/  LDSM.16.MT88.4 R140, [R251+0x2800] ;  /* 0x00280000fb8c783b */ /* 0x000e660000004200 */
        /* <DEDUP_REMOVED lines=40> */
[----:B------:R-:W-:Y:S01]  /*9e60*/  F2FP.BF16.PACK_AB R138, R134, R135 ;  /* 0x00000087868a723e */ /* 0x000fe200000010ff */
[----:B------:R-:W-:Y:S02]  /*9e70*/  MUFU.EX2 R132, R162 ;  /* 0x000000a200847308 */ /* 0x000fe40000000800 */
[----:B------:R-:W-:Y:S02]  /*9e80*/  F2FP.BF16.PACK_AB R137, R189, R190 ;  /* 0x000000bebd89723e */ /* 0x000fe400000010ff */
[----:B------:R-:W-:Y:S06]  /*9e90*/  F2FP.BF16.PACK_AB R139, R182, R191 ;  /* 0x000000bfb68b723e */ /* 0x000fec00000010ff */
[----:B------:R3:W-:Y:S01]  /*9ea0*/  MUFU.EX2 R135, R160 ;  /* 0x000000a000877308 */ /* 0x0007e20000000800 */
[C---:B-1----:R-:W-:Y:S09]  /*9eb0*/  HMMA.16816.F32.BF16 R4, R136.reuse, R140, R4 ;  /* 0x0000008c8804723c */ /* 0x042ff20000041804 */
[----:B------:R-:W1:Y:S01]  /*9ec0*/  MUFU.EX2 R2, R159 ;  /* 0x0000009f00027308 */ /* 0x000e620000000800 */
[C---:B------:R-:W-:Y:S01]  /*9ed0*/  HMMA.16816.F32.BF16 R8, R136.reuse, R142, R8 ;  /* 0x0000008e8808723c */ /* 0x040fe20000041808 */
[----:B------:R-:W4:Y:S08]  /*9ee0*/  LDSM.16.MT88.4 R140, [R157+0x1000] ;  /* 0x001000009d8c783b */ /* 0x000f300000004200 */
[----:B------:R-:W5:Y:S01]  /*9ef0*/  MUFU.EX2 R134, R165 ;  /* 0x000000a500867308 */ /* 0x000f620000000800 */
[C---:B--2---:R-:W-:Y:S01]  /*9f00*/  HMMA.16816.F32.BF16 R12, R136.reuse, R144, R12 ;  /* 0x00000090880c723c */ /* 0x044fe2000004180c */
[----:B---3--:R-:W-:Y:S07]  /*9f10*/  LDSM.16.MT88.4 R160, [R251+0x1800] ;  /* 0x00180000fba0783b */ /* 0x008fee0000004200 */
[C---:B------:R-:W-:Y:S01]  /*9f20*/  HMMA.16816.F32.BF16 R16, R136.reuse, R146, R16 ;  /* 0x000000928810723c */ /* 0x040fe20000041810 */
[----:B------:R-:W2:Y:S03]  /*9f30*/  LDSM.16.MT88.4 R144, [R251+0x3000] ;  /* 0x00300000fb90783b */ /* 0x000ea60000004200 */
[----:B-1----:R-:W-:Y:S04]  /*9f40*/  FADD.FTZ R0, R2, R0 ;  /* 0x0000000002007221 */ /* 0x002fe80000010000 */
[C---:B------:R-:W-:Y:S04]  /*9f50*/  HMMA.16816.F32.BF16 R20, R136.reuse, R148, R20 ;  /* 0x000000948814723c */ /* 0x040fe80000041814 */
[C---:B------:R-:W-:Y:S01]  /*9f60*/  FADD.FTZ R0, R176.reuse, R0 ;  /* 0x00000000b0007221 */ /* 0x040fe20000010000 */
[----:B------:R-:W-:Y:S01]  /*9f70*/  F2FP.BF16.PACK_AB R176, R176, R2 ;  /* 0x00000002b0b0723e */ /* 0x000fe200000010ff */
[----:B------:R-:W-:Y:S01]  /*9f80*/  FADD.FTZ R2, R153, R152 ;  /* 0x0000009899027221 */ /* 0x000fe20000010000 */
[----:B-----5:R-:W-:Y:S01]  /*9f90*/  F2FP.BF16.PACK_AB R179, R134, R135 ;  /* 0x0000008786b3723e */ /* 0x020fe200000010ff */
[C---:B------:R-:W-:Y:S01]  /*9fa0*/  HMMA.16816.F32.BF16 R24, R136.reuse, R150, R24 ;  /* 0x000000968818723c */ /* 0x040fe20000041818 */
[----:B------:R-:W1:Y:S03]  /*9fb0*/  LDSM.16.MT88.4 R148, [R164+0x3000] ;  /* 0x00300000a494783b */ /* 0x000e660000004200 */
[----:B------:R-:W-:Y:S04]  /*9fc0*/  FADD.FTZ R0, R132, R0 ;  /* 0x0000000084007221 */ /* 0x000fe80000010000 */
[C---:B------:R-:W-:Y:S01]  /*9fd0*/  FADD.FTZ R0, R178.reuse, R0 ;  /* 0x00000000b2007221 */ /* 0x040fe20000010000 */
[C---:B----4-:R-:W-:Y:S01]  /*9fe0*/  HMMA.16816.F32.BF16 R28, R136.reuse, R140, R28 ;  /* 0x0000008c881c723c */ /* 0x050fe2000004181c */
[----:B------:R-:W-:Y:S02]  /*9ff0*/  LDSM.16.MT88.4 R152, [R164+0x1800] ;  /* 0x00180000a498783b */ /* 0x000fe40000004200 */
[----:B------:R-:W-:Y:S02]  /*a000*/  F2FP.BF16.PACK_AB R178, R178, R132 ;  /* 0x00000084b2b2723e */ /* 0x000fe400000010ff */
[----:B------:R-:W-:Y:S03]  /*a010*/  MOV R132, R158 ;  /* 0x0000009e00847202 */ /* 0x000fe60000000f00 */
[C---:B------:R-:W-:Y:S01]  /*a020*/  HMMA.16816.F32.BF16 R32, R136.reuse, R142, R32 ;  /* 0x0000008e8820723c */ /* 0x040fe20000041820 */
[----:B------:R-:W3:Y:S08]  /*a030*/  LDSM.16.MT88.4 R140, [R252+0x3000] ;  /* 0x00300000fc8c783b */ /* 0x000ef00000004200 */
[----:B------:R4:W-:Y:S01]  /*a040*/  STL [R1+0x78], R0 ;  /* 0x0000780001007387 */ /* 0x0009e20000100800 */
[C---:B--2---:R-:W-:Y:S08]  /*a050*/  HMMA.16816.F32.BF16 R36, R136.reuse, R144, R36 ;  /* 0x000000908824723c */ /* 0x044ff00000041824 */
[C---:B------:R-:W-:Y:S01]  /*a060*/  HMMA.16816.F32.BF16 R40, R136.reuse, R146, R40 ;  /* 0x000000928828723c */ /* 0x040fe20000041828 */
[----:B------:R-:W2:Y:S07]  /*a070*/  LDSM.16.MT88.4 R144, [R157+0x3000] ;  /* 0x003000009d90783b */ /* 0x000eae0000004200 */
[C---:B-1----:R-:W-:Y:S08]  /*a080*/  HMMA.16816.F32.BF16 R44, R136.reuse, R148, R44 ;  /* 0x00000094882c723c */ /* 0x042ff0000004182c */
[C---:B------:R-:W-:Y:S01]  /*a090*/  HMMA.16816.F32.BF16 R48, R136.reuse, R150, R48 ;  /* 0x000000968830723c */ /* 0x040fe20000041830 */
[----:B------:R-:W1:Y:S03]  /*a0a0*/  LDSM.16.MT88.4 R148, [R251+0x5000] ;  /* 0x00500000fb94783b */ /* 0x000e660000004200 */
[----:B----4-:R-:W-:Y:S01]  /*a0b0*/  FADD.FTZ R0, R156, R2 ;  /* 0x000000029c007221 */ /* 0x010fe20000010000 */
[----:B------:R-:W-:Y:S03]  /*a0c0*/  MOV R2, R157 ;  /* 0x0000009d00027202 */ /* 0x000fe60000000f00 */
[C---:B---3--:R-:W-:Y:S04]  /*a0d0*/  HMMA.16816.F32.BF16 R52, R136.reuse, R140, R52 ;  /* 0x0000008c8834723c */ /* 0x048fe80000041834 */
        /* <DEDUP_REMOVED lines=23> */
[----:B------:R-:W-:Y:S01]  /*a250*/  FADD.FTZ R0, R135, R0 ;  /* 0x0000000087007221 */ /* 0x000fe20000010000 */
[----:B------:R-:W-:Y:S03]  /*a260*/  MOV R135, R3 ;  /* 0x0000000300877202 */ /* 0x000fe60000000f00 */
[----:B------:R-:W-:Y:S01]  /*a270*/  FADD.FTZ R0, R134, R0 ;  /* 0x0000000086007221 */ /* 0x000fe20000010000 */
[C---:B------:R-:W-:Y:S01]  /*a280*/  HMMA.16816.F32.BF16 R88, R136.reuse, R146, R88 ;  /* 0x000000928858723c */ /* 0x040fe20000041858 */
[----:B------:R-:W2:Y:S03]  /*a290*/  LDSM.16.MT88.4 R144, [R164+0x7000] ;  /* 0x00700000a490783b */ /* 0x000ea60000004200 */
[----:B------:R-:W-:Y:S04]  /*a2a0*/  MOV R134, R133 ;  /* 0x0000008500867202 */ /* 0x000fe80000000f00 */
        /* <DEDUP_REMOVED lines=13> */
[----:B------:R-:W-:Y:S01]  /*a380*/  HMMA.16816.F32.BF16 R128, R136, R142, R128 ;  /* 0x0000008e8880723c */ /* 0x000fe20000041880 */
[----:B------:R-:W1:Y:S07]  /*a390*/  LDSM.16.MT88.4 R136, [R2+0x1800] ;  /* 0x001800000288783b */ /* 0x000e6e0000004200 */
[C---:B------:R-:W-:Y:S01]  /*a3a0*/  HMMA.16816.F32.BF16 R164, R176.reuse, R160, R4 ;  /* 0x000000a0b0a4723c */ /* 0x040fe20000041804 */
[----:B------:R-:W3:Y:S07]  /*a3b0*/  LDSM.16.MT88.4 R4, [R251+0x3800] ;  /* 0x00380000fb04783b */ /* 0x000eee0000004200 */
[C---:B------:R-:W-:Y:S01]  /*a3c0*/  HMMA.16816.F32.BF16 R160, R176.reuse, R162, R8 ;  /* 0x000000a2b0a0723c */ /* 0x040fe20000041808 */
[----:B------:R1:W4:Y:S07]  /*a3d0*/  LDSM.16.MT88.4 R8, [R141+0x3800] ;  /* 0x003800008d08783b */ /* 0x00032e0000004200 */
[C---:B------:R-:W-:Y:S01]  /*a3e0*/  HMMA.16816.F32.BF16 R156, R176.reuse, R152, R12 ;  /* 0x00000098b09c723c */ /* 0x040fe2000004180c */
[----:B------:R-:W5:Y:S07]  /*a3f0*/  LDSM.16.MT88.4 R12, [R252+0x3800] ;  /* 0x00380000fc0c783b */ /* 0x000f6e0000004200 */
[C---:B------:R-:W-:Y:S01]  /*a400*/  HMMA.16816.F32.BF16 R152, R176.reuse, R154, R16 ;  /* 0x0000009ab098723c */ /* 0x040fe20000041810 */
[----:B------:R-:W4:Y:S07]  /*a410*/  LDSM.16.MT88.4 R16, [R2+0x3800] ;  /* 0x003800000210783b */ /* 0x000f2e0000004200 */
[C---:B--2---:R-:W-:Y:S07]  /*a420*/  HMMA.16816.F32.BF16 R148, R176.reuse, R144, R20 ;  /* 0x00000090b094723c */ /* 0x044fee0000041814 */
[----:B------:R-:W-:Y:S01]  /*a430*/  MOV R23, R141 ;  /* 0x0000008d00177202 */ /* 0x000fe20000000f00 */
[C---:B------:R-:W-:Y:S08]  /*a440*/  HMMA.16816.F32.BF16 R144, R176.reuse, R146, R24 ;  /* 0x00000092b090723c */ /* 0x040ff00000041818 */
[C---:B-1----:R-:W-:Y:S08]  /*a450*/  HMMA.16816.F32.BF16 R140, R176.reuse, R136, R28 ;  /* 0x00000088b08c723c */ /* 0x042ff0000004181c */
        /* <DEDUP_REMOVED lines=24> */
[----:B------:R4:W5:Y:S07]  /*a5e0*/  LDSM.16.MT88.4 R16, [R2+0x7800] ;  /* 0x007800000210783b */ /* 0x00096e0000004200 */
[C---:B-1----:R-:W-:Y:S08]  /*a5f0*/  HMMA.16816.F32.BF16 R100, R176.reuse, R4, R100 ;  /* 0x00000004b064723c */ /* 0x042ff00000041864 */
[C---:B------:R-:W-:Y:S08]  /*a600*/  HMMA.16816.F32.BF16 R104, R176.reuse, R6, R104 ;  /* 0x00000006b068723c */ /* 0x040ff00000041868 */
[C---:B--2---:R-:W-:Y:S04]  /*a610*/  HMMA.16816.F32.BF16 R108, R176.reuse, R8, R108 ;  /* 0x00000008b06c723c */ /* 0x044fe8000004186c */
[----:B----4-:R-:W-:Y:S04]  /*a620*/  IADD3 R2, R187, -0x1, RZ ;  /* 0xffffffffbb027810 */ /* 0x010fe80007ffe0ff */
[C---:B------:R-:W-:Y:S01]  /*a630*/  HMMA.16816.F32.BF16 R112, R176.reuse, R10, R112 ;  /* 0x0000000ab070723c */ /* 0x040fe20000041870 */
[----:B------:R-:W-:Y:S04]  /*a640*/  STL [R1+0x6c], R2 ;  /* 0x00006c0201007387 */ /* 0x000fe80000100800 */
[----:B------:R1:W-:Y:S03]  /*a650*/  STL [R1+0x88], R0 ;  /* 0x0000880001007387 */ /* 0x0003e60000100800 */
[C---:B---3--:R-:W-:Y:S08]  /*a660*/  HMMA.16816.F32.BF16 R116, R176.reuse, R12, R116 ;  /* 0x0000000cb074723c */ /* 0x048ff00000041874 */
[C---:B------:R-:W-:Y:S08]  /*a670*/  HMMA.16816.F32.BF16 R120, R176.reuse, R14, R120 ;  /* 0x0000000eb078723c */ /* 0x040ff00000041878 */
[C---:B-----5:R-:W-:Y:S04]  /*a680*/  HMMA.16816.F32.BF16 R124, R176.reuse, R16, R124 ;  /* 0x00000010b07c723c */ /* 0x060fe8000004187c */
[----:B-1----:R-:W-:Y:S04]  /*a690*/  MOV R0, R2 ;  /* 0x0000000200007202 */ /* 0x002fe80000000f00 */
[----:B------:R-:W-:Y:S01]  /*a6a0*/  HMMA.16816.F32.BF16 R128, R176, R18, R128 ;  /* 0x00000012b080723c */ /* 0x000fe20000041880 */
[----:B------:R1:W-:Y:S03]  /*a6b0*/  STL [R1+0x5c], R0 ;  /* 0x00005c0001007387 */ /* 0x0003e60000100800 */
[----:B------:R-:W-:Y:S04]  /*a6c0*/  MOV R16, R3 ;  /* 0x0000000300107202 */ /* 0x000fe80000000f00 */
[----:B-1----:R-:W-:-:S05]  /*a6d0*/  @P0 BRA `(.L_x_4316) ;  /* 0xffffbd5000000947 */ /* 0x002fca000383ffff */
.L_x_4305:
[----:B---3--:R-:W2:Y:S04]  /*a6e0*/  LDL R2, [R1+0x8c] ;  /* 0x00008c0001027983 */ /* 0x008ea80000100800 */
[----:B------:R-:W2:Y:S02]  /*a6f0*/  LDL R0, [R1+0x6c] ;  /* 0x00006c0001007983 */ /* 0x000ea40000100800 */
[----:B--2---:R-:W-:-:S13]  /*a700*/  ISETP.GE.AND P0, PT, R0, R2, PT ;  /* 0x000000020000720c */ /* 0x004fda0003f06270 */
[----:B------:R-:W-:Y:S05]  /*a710*/  @!P0 BRA `(.L_x_4317) ;  /* 0x00003b8000008947 */ /* 0x000fea0003800000 */
[----:B------:R-:W-:Y:S02]  /*a720*/  MOV R135, R16 ;  /* 0x0000001000877202 */ /* 0x000fe40000000f00 */
[----:B------:R-:W-:Y:S02]  /*a730*/  MOV R134, R133 ;  /* 0x0000008500867202 */ /* 0x000fe40000000f00 */
.L_x_4324:
[----:B------:R-:W2:Y:S01]  /*a740*/  LDL R12, [R1+0x8] ;  /* 0x00000800010c7983 */ /* 0x000ea20000100800 */
[----:B------:R-:W-:Y:S04]  /*a750*/  DEPBAR.LE SB0, 0x0 ;  /* 0x000080000000791a */ /* 0x000fe80000000000 */
[----:B------:R-:W3:Y:S01]  /*a760*/  LDL R28, [R1+0x60] ;  /* 0x00006000011c7983 */ /* 0x000ee20000100800 */
[----:B------:R-:W-:Y:S03]  /*a770*/  WARPSYNC 0xffffffff ;  /* 0xffffffff00007948 */ /* 0x000fe60003800000 */
[----:B------:R-:W4:Y:S04]  /*a780*/  LDL R7, [R1+0x40] ;  /* 0x0000400001077983 */ /* 0x000f280000100800 */
[----:B------:R-:W5:Y:S04]  /*a790*/  LDL.64 R22, [R1+0xb0] ;  /* 0x0000b00001167983 */ /* 0x000f680000100a00 */
[----:B------:R-:W3:Y:S04]  /*a7a0*/  LDL R4, [R1+0x48] ;  /* 0x0000480001047983 */ /* 0x000ee80000100800 */
[----:B------:R-:W5:Y:S04]  /*a7b0*/  LDL R6, [R1+0xbc] ;  /* 0x0000bc0001067983 */ /* 0x000f680000100800 */
[----:B------:R-:W5:Y:S04]  /*a7c0*/  LDL R8, [R1+0x68] ;  /* 0x0000680001087983 */ /* 0x000f680000100800 */
[----:B------:R-:W5:Y:S04]  /*a7d0*/  LDL R21, [R1+0x158] ;  /* 0x0001580001157983 */ /* 0x000f680000100800 */
[----:B------:R-:W5:Y:S04]  /*a7e0*/  LDL R5, [R1+0x44] ;  /* 0x0000440001057983 */ /* 0x000f680000100800 */
[----:B------:R-:W5:Y:S04]  /*a7f0*/  LDL R20, [R1+0x7c] ;  /* 0x00007c0001147983 */ /* 0x000f680000100800 */
[----:B------:R-:W5:Y:S04]  /*a800*/  LDL R15, [R1+0x15c] ;  /* 0x00015c00010f7983 */ /* 0x000f680000100800 */
[----:B------:R-:W5:Y:S04]  /*a810*/  LDL R14, [R1+0x80] ;  /* 0x00008000010e7983 */ /* 0x000f680000100800 */
[----:B------:R-:W5:Y:S04]  /*a820*/  LDL R13, [R1+0x160] ;  /* 0x00016000010d7983 */ /* 0x000f680000100800 */
[----:B------:R-:W-:Y:S06]  /*a830*/  BAR.SYNC.DEFER_BLOCKING 0x0 ;  /* 0x0000000000007b1d */ /* 0x000fec0000010000 */
[----:B------:R-:W1:Y:S04]  /*a840*/  LDSM.16.M88.4 R16, [R248+0x800] ;  /* 0x00080000f810783b */ /* 0x000e680000000200 */
[----:B------:R-:W1:Y:S04]  /*a850*/  LDSM.16.M88.4 R24, [R248+0x1000] ;  /* 0x00100000f818783b */ /* 0x000e680000000200 */
[----:B------:R-:W1:Y:S04]  /*a860*/  LDSM.16.M88.4 R32, [R248+0x1800] ;  /* 0x00180000f820783b */ /* 0x000e680000000200 */
[----:B--2---:R2:W1:Y:S04]  /*a870*/  LDSM.16.M88.4 R176, [R12] ;  /* 0x000000000cb0783b */ /* 0x0044680000000200 */
[----:B----4-:R4:W1:Y:S04]  /*a880*/  LDSM.16.M88.4 R180, [R7] ;  /* 0x0000000007b4783b */ /* 0x0108680000000200 */
[----:B---3--:R3:W1:Y:S04]  /*a890*/  LDSM.16.M88.4 R188, [R4] ;  /* 0x0000000004bc783b */ /* 0x0086680000000200 */
[----:B--2---:R-:W2:Y:S01]  /*a8a0*/  LDL R12, [R1+0x84] ;  /* 0x00008400010c7983 */ /* 0x004ea20000100800 */
[----:B-----5:R-:W-:Y:S01]  /*a8b0*/  SHF.R.S32.HI R0, RZ, 0x1f, R8 ;  /* 0x0000001fff007819 */ /* 0x020fe20000011408 */
[----:B------:R-:W-:Y:S04]  /*a8c0*/  IMAD.WIDE.U32 R2, R8, c[0x0][0x208], RZ ;  /* 0x0000820008027a25 */ /* 0x000fe800078e00ff */
[----:B------:R-:W-:Y:S01]  /*a8d0*/  IMAD R0, R0, c[0x0][0x208], RZ ;  /* 0x0000820000007a24 */ /* 0x000fe200078e02ff */
[----:B----4-:R-:W4:Y:S03]  /*a8e0*/  LDL R7, [R1+0x164] ;  /* 0x0001640001077983 */ /* 0x010f260000100800 */
[----:B------:R-:W-:Y:S01]  /*a8f0*/  IMAD R0, R8, c[0x0][0x20c], R0 ;  /* 0x0000830008007a24 */ /* 0x000fe200078e0200 */
[----:B------:R5:W1:Y:S01]  /*a900*/  LDSM.16.M88.4 R184, [R5] ;  /* 0x0000000005b8783b */ /* 0x000a620000000200 */
[C---:B------:R-:W-:Y:S02]  /*a910*/  SHF.L.U64.HI R29, R20.reuse, 0x1, R21 ;  /* 0x00000001141d7819 */ /* 0x040fe40000010215 */
[----:B------:R-:W-:Y:S01]  /*a920*/  IMAD.IADD R3, R3, 0x1, R0 ;  /* 0x0000000103037824 */ /* 0x000fe200078e0200 */
[----:B---3--:R-:W4:Y:S01]  /*a930*/  LDL R4, [R1+0x64] ;  /* 0x0000640001047983 */ /* 0x008f220000100800 */
[----:B------:R-:W-:Y:S02]  /*a940*/  IMAD.SHL.U32 R132, R20, 0x2, RZ ;  /* 0x0000000214847824 */ /* 0x000fe400078e00ff */
[----:B------:R-:W-:Y:S01]  /*a950*/  IMAD.WIDE.U32 R2, R28, c[0x0][0x218], R2 ;  /* 0x000086001c027a25 */ /* 0x000fe200078e0002 */
[----:B------:R3:W1:Y:S01]  /*a960*/  LDSM.16.M88.4 R8, [R248] ;  /* 0x00000000f808783b */ /* 0x0006620000000200 */
[----:B------:R-:W-:Y:S03]  /*a970*/  SHF.L.U32 R31, R14, 0x1, RZ ;  /* 0x000000010e1f7819 */ /* 0x000fe600000006ff */
[----:B------:R-:W-:Y:S02]  /*a980*/  IADD3 R0, P0, R22, R2, RZ ;  /* 0x0000000216007210 */ /* 0x000fe40007f1e0ff */
[----:B-----5:R-:W-:Y:S05]  /*a990*/  SHF.R.S32.HI R5, RZ, 0x1f, R28 ;  /* 0x0000001fff057819 */ /* 0x020fea000001141c */
[----:B------:R-:W-:Y:S04]  /*a9a0*/  IMAD R5, R5, c[0x0][0x218], RZ ;  /* 0x0000860005057a24 */ /* 0x000fe800078e02ff */
[----:B------:R-:W-:Y:S01]  /*a9b0*/  IMAD R5, R28, c[0x0][0x21c], R5 ;  /* 0x000087001c057a24 */ /* 0x000fe200078e0205 */
[----:B------:R-:W-:Y:S04]  /*a9c0*/  SHF.L.U64.HI R28, R14, 0x1, R15 ;  /* 0x000000010e1c7819 */ /* 0x000fe8000001020f */
[----:B------:R-:W-:Y:S02]  /*a9d0*/  IADD3.X R5, R6, R3, R5, P0, !PT ;  /* 0x0000000306057210 */ /* 0x000fe400007fe405 */
[C---:B------:R-:W-:Y:S04]  /*a9e0*/  LEA R6, P0, R0.reuse, c[0x0][0x1f8], 0x1 ;  /* 0x00007e0000067a11 */ /* 0x040fe800078008ff */
[----:B------:R-:W-:Y:S02]  /*a9f0*/  LEA.HI.X R5, R0, c[0x0][0x1fc], R5, 0x1, P0 ;  /* 0x00007f0000057a11 */ /* 0x000fe400000f0c05 */
[C---:B--2---:R-:W-:Y:S01]  /*aa00*/  SHF.L.U64.HI R15, R12.reuse, 0x1, R13 ;  /* 0x000000010c0f7819 */ /* 0x044fe2000001020d */
[----:B------:R-:W-:Y:S01]  /*aa10*/  IMAD.SHL.U32 R23, R12, 0x2, RZ ;  /* 0x000000020c177824 */ /* 0x000fe200078e00ff */
[C---:B----4-:R-:W-:Y:S02]  /*aa20*/  SHF.L.U64.HI R14, R4.reuse, 0x1, R7 ;  /* 0x00000001040e7819 */ /* 0x050fe40000010207 */
[----:B------:R-:W-:Y:S01]  /*aa30*/  SHF.L.U32 R20, R4, 0x1, RZ ;  /* 0x0000000104147819 */ /* 0x000fe200000006ff */
[----:B------:R-:W-:-:S05]  /*aa40*/  BRA.DIV ~URZ, `(.L_x_4318) ;  /* 0x000079327f007947 */ /* 0x000fca000b800000 */
[----:B-1-3--:R1:W2:Y:S02]  /*aa50*/  SHFL.IDX PT, R0, R5, RZ, 0x181f ;  /* 0x00181fff05007589 */ /* 0x00a2a400000e0000 */
.L_x_4349:
[----:B------:R-:W3:Y:S01]  /*aa60*/  LDL R2, [R1+0x64] ;  /* 0x0000640001027983 */ /* 0x000ee20000100800 */
[----:B------:R-:W-:Y:S04]  /*aa70*/  BSSY B0, `(.L_x_4319) ;  /* 0x000016f000007945 */ /* 0x000fe80003800000 */
[----:B------:R-:W4:Y:S05]  /*aa80*/  LDL R12, [R1+0x84] ;  /* 0x00008400010c7983 */ /* 0x000f2a0000100800 */
[----:B--2---:R-:W2:Y:S05]  /*aa90*/  LDL R7, [R1+0x80] ;  /* 0x0000800001077983 */ /* 0x004eaa0000100800 */
[----:B------:R-:W2:Y:S05]  /*aaa0*/  LDL R21, [R1+0x7c] ;  /* 0x00007c0001157983 */ /* 0x000eaa0000100800 */
[----:B------:R-:W-:Y:S05]  /*aab0*/  STL [R1+0x1f0], R36 ;  /* 0x0001f02401007387 */ /* 0x000fea0000100800 */
[----:B------:R-:W2:Y:S05]  /*aac0*/  LDL R133, [R1+0x58] ;  /* 0x0000580001857983 */ /* 0x000eaa0000100800 */
[----:B------:R-:W1:Y:S01]  /*aad0*/  SHFL.IDX PT, R4, R6, RZ, 0x181f ;  /* 0x00181fff06047589 */ /* 0x000e6200000e0000 */
[----:B---3--:R-:W-:Y:S02]  /*aae0*/  ISETP.GE.AND P1, PT, R2, c[0x0][0x1d4], PT ;  /* 0x0000750002007a0c */ /* 0x008fe40003f26270 */
[----:B-1----:R-:W-:Y:S02]  /*aaf0*/  IADD3 R2, P0, R4, R20, RZ ;  /* 0x0000001404027210 */ /* 0x002fe40007f1e0ff */
[----:B------:R-:W-:Y:S02]  /*ab00*/  SEL R36, RZ, 0x10, P1 ;  /* 0x00000010ff247807 */ /* 0x000fe40000800000 */
[----:B----4-:R-:W-:Y:S01]  /*ab10*/  ISETP.GE.AND P5, PT, R12, c[0x0][0x1d4], PT ;  /* 0x000075000c007a0c */ /* 0x010fe20003fa6270 */
[----:B------:R-:W-:Y:S01]  /*ab20*/  IMAD.X R3, R0, 0x1, R14, P0 ;  /* 0x0000000100037824 */ /* 0x000fe200000e060e */
[----:B------:R-:W-:Y:S01]  /*ab30*/  IADD3 R12, P0, R4, R23, RZ ;  /* 0x00000017040c7210 */ /* 0x000fe20007f1e0ff */
[----:B------:R-:W-:Y:S01]  /*ab40*/  STL [R1+0x5c], R36 ;  /* 0x00005c2401007387 */ /* 0x000fe20000100800 */
[----:B--2---:R-:W-:Y:S03]  /*ab50*/  ISETP.GE.AND P4, PT, R7, c[0x0][0x1d4], PT ;  /* 0x0000750007007a0c */ /* 0x004fe60003f86270 */
[----:B------:R-:W-:Y:S01]  /*ab60*/  IMAD.X R13, R0, 0x1, R15, P0 ;  /* 0x00000001000d7824 */ /* 0x000fe200000e060f */
[----:B------:R-:W-:Y:S02]  /*ab70*/  ISETP.GE.AND P3, PT, R21, c[0x0][0x1d4], PT ;  /* 0x0000750015007a0c */ /* 0x000fe40003f66270 */
[----:B------:R-:W-:Y:S04]  /*ab80*/  SEL R21, RZ, 0x10, P4 ;  /* 0x00000010ff157807 */ /* 0x000fe80002000000 */
[C---:B------:R-:W-:Y:S01]  /*ab90*/  IADD3 R30, -R21.reuse, 0x10, RZ ;  /* 0x00000010151e7810 */ /* 0x040fe20007ffe1ff */
[----:B------:R-:W-:Y:S01]  /*aba0*/  @!PT LDS RZ, [RZ] ;  /* 0x00000000fffff984 */ /* 0x000fe20000000800 */
[----:B------:R-:W-:Y:S01]  /*abb0*/  @!PT LDS RZ, [RZ] ;  /* 0x00000000fffff984 */ /* 0x000fe20000000800 */
[----:B------:R1:W-:Y:S03]  /*abc0*/  LDGSTS.E.BYPASS.LTC128B.128 [R133+0x100], [R2.64], !P1 ;  /* 0x0010000002857fae */ /* 0x0003e6000c901d46 */
[----:B------:R-:W-:Y:S02]  /*abd0*/  LOP3.LUT R30, R30, 0xf, RZ, 0xc0, !PT ;  /* 0x0000000f1e1e7812 */ /* 0x000fe400078ec0ff */
        /* <DEDUP_REMOVED lines=9> */
[----:B----4-:R-:W-:Y:S01]  /*ac70*/  IMAD.X R5, R0, 0x1, R29, P0 ;  /* 0x0000000100057824 */ /* 0x010fe200000e061d */
[----:B------:R-:W-:Y:S02]  /*ac80*/  SEL R0, RZ, 0x10, P5 ;  /* 0x00000010ff007807 */ /* 0x000fe40002800000 */
[-C--:B---3--:R-:W-:Y:S02]  /*ac90*/  IADD3 R12, P1, P0, R12, R2.reuse, R20 ;  /* 0x000000020c0c7210 */ /* 0x088fe4000783e014 */
[----:B------:R2:W-:Y:S01]  /*aca0*/  LDGSTS.E.BYPASS.LTC128B.128 [R133+0x6100], [R4.64], !P3 ;  /* 0x0610000004857fae */ /* 0x0005e2000d901d46 */
[----:B------:R-:W-:Y:S02]  /*acb0*/  IADD3 R22, -R0, 0x10, RZ ;  /* 0x0000001000167810 */ /* 0x000fe40007ffe1ff */
[----:B------:R-:W-:Y:S02]  /*acc0*/  SEL R20, RZ, 0x10, P3 ;  /* 0x00000010ff147807 */ /* 0x000fe40001800000 */
[----:B------:R-:W-:Y:S02]  /*acd0*/  LOP3.LUT R22, R22, 0xf, RZ, 0xc0, !PT ;  /* 0x0000000f16167812 */ /* 0x000fe400078ec0ff */
[-C--:B------:R-:W-:Y:S02]  /*ace0*/  IADD3.X R13, RZ, R3.reuse, R14, P1, P0 ;  /* 0x00000003ff0d7210 */ /* 0x080fe40000fe040e */
[-C--:B------:R-:W-:Y:S04]  /*acf0*/  IADD3 R22, P1, P0, R22, R2.reuse, R23 ;  /* 0x0000000216167210 */ /* 0x080fe8000783e017 */
[-C--:B------:R-:W-:Y:S02]  /*ad00*/  IADD3.X R23, RZ, R3.reuse, R15, P1, P0 ;  /* 0x00000003ff177210 */ /* 0x080fe40000fe040f */
[-C--:B------:R-:W-:Y:S04]  /*ad10*/  IADD3 R30, P1, P0, R30, R2.reuse, R31 ;  /* 0x000000021e1e7210 */ /* 0x080fe8000783e01f */
[-C--:B------:R-:W-:Y:S02]  /*ad20*/  IADD3.X R31, RZ, R3.reuse, R28, P1, P0 ;  /* 0x00000003ff1f7210 */ /* 0x080fe40000fe041c */
[----:B--2---:R-:W-:Y:S04]  /*ad30*/  IADD3 R4, -R20, 0x10, RZ ;  /* 0x0000001014047810 */ /* 0x004fe80007ffe1ff */
[----:B------:R-:W-:Y:S04]  /*ad40*/  LOP3.LUT R4, R4, 0xf, RZ, 0xc0, !PT ;  /* 0x0000000f04047812 */ /* 0x000fe800078ec0ff */
[----:B------:R-:W-:Y:S02]  /*ad50*/  IADD3 R2, P1, P0, R4, R2, R132 ;  /* 0x0000000204027210 */ /* 0x000fe4000783e084 */
[C---:B-1----:R-:W-:Y:S03]  /*ad60*/  HMMA.16816.F32.BF16 R4, R168.reuse, R8, RZ ;  /* 0x00000008a804723c */ /* 0x042fe600000418ff */
[----:B------:R-:W-:Y:S02]  /*ad70*/  IADD3.X R3, RZ, R3, R29, P1, P0 ;  /* 0x00000003ff037210 */ /* 0x000fe40000fe041d */
[----:B------:R-:W-:Y:S02]  /*ad80*/  ISETP.NE.U32.AND P1, PT, R36, RZ, PT ;  /* 0x000000ff2400720c */ /* 0x000fe40003f25070 */
[----:B------:R1:W5:Y:S01]  /*ad90*/  LDL.LU R36, [R1+0x1f0] ;  /* 0x0001f00001247983 */ /* 0x0003620000300800 */
[C---:B------:R-:W-:Y:S01]  /*ada0*/  HMMA.16816.F32.BF16 R8, R168.reuse, R10, RZ ;  /* 0x0000000aa808723c */ /* 0x040fe200000418ff */
[----:B------:R-:W-:Y:S03]  /*adb0*/  ISETP.NE.U32.AND P0, PT, R0, RZ, PT ;  /* 0x000000ff0000720c */ /* 0x000fe60003f05070 */
[----:B------:R-:W2:Y:S05]  /*adc0*/  LDL R132, [R1+0x14] ;  /* 0x0000140001847983 */ /* 0x000eaa0000100800 */
[----:B------:R-:W3:Y:S05]  /*add0*/  LDL R0, [R1+0x18] ;  /* 0x0000180001007983 */ /* 0x000eea0000100800 */
[----:B------:R4:W-:Y:S01]  /*ade0*/  LDGSTS.E.BYPASS.LTC128B.128.ZFILL [R133+0x1100], [R12.64], P1 ;  /* 0x011000000c857fae */ /* 0x0009e20008941d46 */
[----:B------:R-:W-:Y:S04]  /*adf0*/  ISETP.NE.U32.AND P1, PT, R21, RZ, PT ;  /* 0x000000ff1500720c */ /* 0x000fe80003f25070 */
[----:B------:R1:W-:Y:S01]  /*ae00*/  LDGSTS.E.BYPASS.LTC128B.128.ZFILL [R133+0x3100], [R22.64], P0 ;  /* 0x0310000016857fae */ /* 0x0003e20008141d46 */
[----:B------:R-:W-:Y:S08]  /*ae10*/  ISETP.NE.U32.AND P0, PT, R20, RZ, PT ;  /* 0x000000ff1400720c */ /* 0x000ff00003f05070 */
[----:B------:R1:W-:Y:S05]  /*ae20*/  LDGSTS.E.BYPASS.LTC128B.128.ZFILL [R133+0x5100], [R30.64], P1 ;  /* 0x051000001e857fae */ /* 0x0003ea0008941d46 */
[----:B------:R1:W-:Y:S05]  /*ae30*/  LDGSTS.E.BYPASS.LTC128B.128.ZFILL [R133+0x7100], [R2.64], P0 ;  /* 0x0710000002857fae */ /* 0x0003ea0008141d46 */
[----:B------:R-:W0:Y:S01]  /*ae40*/  LDGDEPBAR ;  /* 0x00000000000079af */ /* 0x000e220000000000 */
[C---:B----4-:R-:W-:Y:S08]  /*ae50*/  HMMA.16816.F32.BF16 R12, R168.reuse, R16, RZ ;  /* 0x00000010a80c723c */ /* 0x050ff000000418ff */
[C---:B------:R-:W-:Y:S08]  /*ae60*/  HMMA.16816.F32.BF16 R16, R168.reuse, R18, RZ ;  /* 0x00000012a810723c */ /* 0x040ff000000418ff */
[C---:B-1----:R-:W-:Y:S01]  /*ae70*/  HMMA.16816.F32.BF16 R20, R168.reuse, R24, RZ ;  /* 0x00000018a814723c */ /* 0x042fe200000418ff */
[----:B------:R-:W4:Y:S07]  /*ae80*/  LDL R3, [R1+0x1c] ;  /* 0x00001c0001037983 */ /* 0x000f2e0000100800 */
[C---:B------:R-:W-:Y:S01]  /*ae90*/  HMMA.16816.F32.BF16 R24, R168.reuse, R26, RZ ;  /* 0x0000001aa818723c */ /* 0x040fe200000418ff */
[----:B------:R-:W4:Y:S05]  /*aea0*/  LDL R133, [R1+0x10] ;  /* 0x0000100001857983 */ /* 0x000f2a0000100800 */
[----:B------:R-:W4:Y:S02]  /*aeb0*/  LDL R2, [R1+0x24] ;  /* 0x0000240001027983 */ /* 0x000f240000100800 */
        /* <DEDUP_REMOVED lines=39> */
[C---:B------:R-:W-:Y:S08]  /*b130*/  HMMA.16816.F32.BF16 R8, R200.reuse, R178, R8 ;  /* 0x000000b2c808723c */ /* 0x040ff00000041808 */
[C---:B------:R-:W-:Y:S08]  /*b140*/  HMMA.16816.F32.BF16 R12, R200.reuse, R180, R12 ;  /* 0x000000b4c80c723c */ /* 0x040ff0000004180c */
[C---:B------:R-:W-:Y:S08]  /*b150*/  HMMA.16816.F32.BF16 R16, R200.reuse, R182, R16 ;  /* 0x000000b6c810723c */ /* 0x040ff00000041810 */
[C---:B--2---:R-:W-:Y:S08]  /*b160*/  HMMA.16816.F32.BF16 R20, R200.reuse, R184, R20 ;  /* 0x000000b8c814723c */ /* 0x044ff00000041814 */
[C---:B------:R-:W-:Y:S01]  /*b170*/  HMMA.16816.F32.BF16 R24, R200.reuse, R186, R24 ;  /* 0x000000bac818723c */ /* 0x040fe20000041818 */
[----:B------:R1:W-:Y:S07]  /*b180*/  LDSM.16.M88.4 R184, [R132] ;  /* 0x0000000084b8783b */ /* 0x0003ee0000000200 */
[C---:B---3--:R-:W-:Y:S08]  /*b190*/  HMMA.16816.F32.BF16 R28, R200.reuse, R188, R28 ;  /* 0x000000bcc81c723c */ /* 0x048ff0000004181c */
[----:B------:R-:W-:Y:S01]  /*b1a0*/  HMMA.16816.F32.BF16 R32, R200, R190, R32 ;  /* 0x000000bec820723c */ /* 0x000fe20000041820 */
[----:B------:R2:W-:Y:S05]  /*b1b0*/  LDSM.16.M88.4 R188, [R0] ;  /* 0x0000000000bc783b */ /* 0x0005ea0000000200 */
[----:B-1----:R-:W3:Y:S05]  /*b1c0*/  LDL R132, [R1+0x2c] ;  /* 0x00002c0001847983 */ /* 0x002eea0000100800 */
[----:B----4-:R1:W4:Y:S05]  /*b1d0*/  LDSM.16.M88.4 R176, [R3] ;  /* 0x0000000003b0783b */ /* 0x01032a0000000200 */
[----:B--2---:R-:W2:Y:S05]  /*b1e0*/  LDL R0, [R1+0x28] ;  /* 0x0000280001007983 */ /* 0x004eaa0000100800 */
[----:B------:R-:W4:Y:S05]  /*b1f0*/  LDSM.16.M88.4 R180, [R133] ;  /* 0x0000000085b4783b */ /* 0x000f2a0000000200 */
[----:B-1----:R-:W2:Y:S01]  /*b200*/  LDL R3, [R1+0x20] ;  /* 0x0000200001037983 */ /* 0x002ea20000100800 */
[C---:B----4-:R-:W-:Y:S08]  /*b210*/  HMMA.16816.F32.BF16 R4, R204.reuse, R176, R4 ;  /* 0x000000b0cc04723c */ /* 0x050ff00000041804 */
[C---:B------:R-:W-:Y:S01]  /*b220*/  HMMA.16816.F32.BF16 R8, R204.reuse, R178, R8 ;  /* 0x000000b2cc08723c */ /* 0x040fe20000041808 */
[----:B------:R-:W1:Y:S07]  /*b230*/  LDSM.16.M88.4 R176, [R250+0x2000] ;  /* 0x00200000fab0783b */ /* 0x000e6e0000000200 */
[C---:B------:R-:W-:Y:S08]  /*b240*/  HMMA.16816.F32.BF16 R12, R204.reuse, R180, R12 ;  /* 0x000000b4cc0c723c */ /* 0x040ff0000004180c */
[C---:B------:R-:W-:Y:S01]  /*b250*/  HMMA.16816.F32.BF16 R16, R204.reuse, R182, R16 ;  /* 0x000000b6cc10723c */ /* 0x040fe20000041810 */
[----:B------:R-:W4:Y:S07]  /*b260*/  LDSM.16.M88.4 R180, [R250+0x2800] ;  /* 0x00280000fab4783b */ /* 0x000f2e0000000200 */
[C---:B------:R-:W-:Y:S08]  /*b270*/  HMMA.16816.F32.BF16 R20, R204.reuse, R184, R20 ;  /* 0x000000b8cc14723c */ /* 0x040ff00000041814 */
[C---:B------:R-:W-:Y:S01]  /*b280*/  HMMA.16816.F32.BF16 R24, R204.reuse, R186, R24 ;  /* 0x000000bacc18723c */ /* 0x040fe20000041818 */
[----:B------:R-:W4:Y:S07]  /*b290*/  LDSM.16.M88.4 R184, [R250+0x3000] ;  /* 0x00300000fab8783b */ /* 0x000f2e0000000200 */
[C---:B------:R-:W-:Y:S08]  /*b2a0*/  HMMA.16816.F32.BF16 R28, R204.reuse, R188, R28 ;  /* 0x000000bccc1c723c */ /* 0x040ff0000004181c */
[----:B------:R-:W-:Y:S01]  /*b2b0*/  HMMA.16816.F32.BF16 R32, R204, R190, R32 ;  /* 0x000000becc20723c */ /* 0x000fe20000041820 */
[----:B------:R-:W4:Y:S07]  /*b2c0*/  LDSM.16.M88.4 R188, [R250+0x3800] ;  /* 0x00380000fabc783b */ /* 0x000f2e0000000200 */
[C---:B-1----:R-:W-:Y:S08]  /*b2d0*/  HMMA.16816.F32.BF16 R4, R208.reuse, R176, R4 ;  /* 0x000000b0d004723c */ /* 0x042ff00000041804 */
[C---:B------:R-:W-:Y:S01]  /*b2e0*/  HMMA.16816.F32.BF16 R8, R208.reuse, R178, R8 ;  /* 0x000000b2d008723c */ /* 0x040fe20000041808 */
[----:B------:R-:W1:Y:S07]  /*b2f0*/  LDSM.16.M88.4 R176, [R249+-0x4000] ;  /* 0xffc00000f9b0783b */ /* 0x000e6e0000000200 */
[C---:B----4-:R-:W-:Y:S08]  /*b300*/  HMMA.16816.F32.BF16 R12, R208.reuse, R180, R12 ;  /* 0x000000b4d00c723c */ /* 0x050ff0000004180c */
[C---:B------:R-:W-:Y:S01]  /*b310*/  HMMA.16816.F32.BF16 R16, R208.reuse, R182, R16 ;  /* 0x000000b6d010723c */ /* 0x040fe20000041810 */
[----:B------:R-:W4:Y:S07]  /*b320*/  LDSM.16.M88.4 R180, [R249+-0x3800] ;  /* 0xffc80000f9b4783b */ /* 0x000f2e0000000200 */
[C---:B------:R-:W-:Y:S08]  /*b330*/  HMMA.16816.F32.BF16 R20, R208.reuse, R184, R20 ;  /* 0x000000b8d014723c */ /* 0x040ff00000041814 */
[C---:B------:R-:W-:Y:S01]  /*b340*/  HMMA.16816.F32.BF16 R24, R208.reuse, R186, R24 ;  /* 0x000000bad018723c */ /* 0x040fe20000041818 */
[----:B------:R-:W4:Y:S07]  /*b350*/  LDSM.16.M88.4 R184, [R249+-0x3000] ;  /* 0xffd00000f9b8783b */ /* 0x000f2e0000000200 */
[C---:B------:R-:W-:Y:S08]  /*b360*/  HMMA.16816.F32.BF16 R28, R208.reuse, R188, R28 ;  /* 0x000000bcd01c723c */ /* 0x040ff0000004181c */
[----:B------:R-:W-:Y:S01]  /*b370*/  HMMA.16816.F32.BF16 R32, R208, R190, R32 ;  /* 0x000000bed020723c */ /* 0x000fe20000041820 */
[----:B------:R-:W-:Y:S07]  /*b380*/  LDSM.16.M88.4 R188, [R248+0x4000] ;  /* 0x00400000f8bc783b */ /* 0x000fee0000000200 */
[C---:B-1----:R-:W-:Y:S08]  /*b390*/  HMMA.16816.F32.BF16 R4, R212.reuse, R176, R4 ;  /* 0x000000b0d404723c */ /* 0x042ff00000041804 */
[C---:B------:R-:W-:Y:S01]  /*b3a0*/  HMMA.16816.F32.BF16 R8, R212.reuse, R178, R8 ;  /* 0x000000b2d408723c */ /* 0x040fe20000041808 */
[----:B------:R-:W1:Y:S07]  /*b3b0*/  LDSM.16.M88.4 R176, [R249+-0x2800] ;  /* 0xffd80000f9b0783b */ /* 0x000e6e0000000200 */
[C---:B----4-:R-:W-:Y:S08]  /*b3c0*/  HMMA.16816.F32.BF16 R12, R212.reuse, R180, R12 ;  /* 0x000000b4d40c723c */ /* 0x050ff0000004180c */
[C---:B------:R-:W-:Y:S01]  /*b3d0*/  HMMA.16816.F32.BF16 R16, R212.reuse, R182, R16 ;  /* 0x000000b6d410723c */ /* 0x040fe20000041810 */
[----:B------:R-:W4:Y:S07]  /*b3e0*/  LDSM.16.M88.4 R180, [R248+0x4800] ;  /* 0x00480000f8b4783b */ /* 0x000f2e0000000200 */
[C---:B------:R-:W-:Y:S08]  /*b3f0*/  HMMA.16816.F32.BF16 R20, R212.reuse, R184, R20 ;  /* 0x000000b8d414723c */ /* 0x040ff00000041814 */
[C---:B------:R-:W-:Y:S01]  /*b400*/  HMMA.16816.F32.BF16 R24, R212.reuse, R186, R24 ;  /* 0x000000bad418723c */ /* 0x040fe20000041818 */
[----:B------:R-:W-:Y:S07]  /*b410*/  LDSM.16.M88.4 R184, [R248+0x5800] ;  /* 0x00580000f8b8783b */ /* 0x000fee0000000200 */
[C---:B-1----:R-:W-:Y:S08]  /*b420*/  HMMA.16816.F32.BF16 R28, R212.reuse, R176, R28 ;  /* 0x000000b0d41c723c */ /* 0x042ff0000004181c */
[----:B------:R-:W-:Y:S01]  /*b430*/  HMMA.16816.F32.BF16 R32, R212, R178, R32 ;  /* 0x000000b2d420723c */ /* 0x000fe20000041820 */
[----:B------:R-:W1:Y:S07]  /*b440*/  LDSM.16.M88.4 R176, [R248+0x5000] ;  /* 0x00500000f8b0783b */ /* 0x000e6e0000000200 */
[C---:B------:R-:W-:Y:S08]  /*b450*/  HMMA.16816.F32.BF16 R4, R216.reuse, R188, R4 ;  /* 0x000000bcd804723c */ /* 0x040ff00000041804 */
[C---:B------:R-:W-:Y:S08]  /*b460*/  HMMA.16816.F32.BF16 R8, R216.reuse, R190, R8 ;  /* 0x000000bed808723c */ /* 0x040ff00000041808 */
[C---:B----4-:R-:W-:Y:S08]  /*b470*/  HMMA.16816.F32.BF16 R12, R216.reuse, R180, R12 ;  /* 0x000000b4d80c723c */ /* 0x050ff0000004180c */
[C---:B------:R-:W-:Y:S01]  /*b480*/  HMMA.16816.F32.BF16 R16, R216.reuse, R182, R16 ;  /* 0x000000b6d810723c */ /* 0x040fe20000041810 */
[----:B------:R4:W-:Y:S07]  /*b490*/  LDSM.16.M88.4 R180, [R2] ;  /* 0x0000000002b4783b */ /* 0x0009ee0000000200 */
[C---:B-1----:R-:W-:Y:S08]  /*b4a0*/  HMMA.16816.F32.BF16 R20, R216.reuse, R176, R20 ;  /* 0x000000b0d814723c */ /* 0x042ff00000041814 */
[C---:B------:R-:W-:Y:S01]  /*b4b0*/  HMMA.16816.F32.BF16 R24, R216.reuse, R178, R24 ;  /* 0x000000b2d818723c */ /* 0x040fe20000041818 */
[----:B----4-:R-:W4:Y:S07]  /*b4c0*/  LDL R2, [R1+0x34] ;  /* 0x0000340001027983 */ /* 0x010f2e0000100800 */
[C---:B------:R-:W-:Y:S01]  /*b4d0*/  HMMA.16816.F32.BF16 R28, R216.reuse, R184, R28 ;  /* 0x000000b8d81c723c */ /* 0x040fe2000004181c */
[----:B---3--:R1:W3:Y:S07]  /*b4e0*/  LDSM.16.M88.4 R188, [R132] ;  /* 0x0000000084bc783b */ /* 0x0082ee0000000200 */
[----:B------:R-:W-:Y:S01]  /*b4f0*/  HMMA.16816.F32.BF16 R32, R216, R186, R32 ;  /* 0x000000bad820723c */ /* 0x000fe20000041820 */
[----:B--2---:R2:W-:Y:S05]  /*b500*/  LDSM.16.M88.4 R184, [R0] ;  /* 0x0000000000b8783b */ /* 0x0045ea0000000200 */
[----:B-1----:R-:W4:Y:S05]  /*b510*/  LDL R132, [R1+0xc] ;  /* 0x00000c0001847983 */ /* 0x002f2a0000100800 */
[----:B------:R1:W1:Y:S01]  /*b520*/  LDSM.16.M88.4 R176, [R3] ;  /* 0x0000000003b0783b */ /* 0x0002620000000200 */
[C---:B---3--:R-:W-:Y:S04]  /*b530*/  HMMA.16816.F32.BF16 R4, R220.reuse, R188, R4 ;  /* 0x000000bcdc04723c */ /* 0x048fe80000041804 */
[----:B--2---:R-:W2:Y:S04]  /*b540*/  LDL R0, [R1+0x38] ;  /* 0x0000380001007983 */ /* 0x004ea80000100800 */
[C---:B------:R-:W-:Y:S01]  /*b550*/  HMMA.16816.F32.BF16 R8, R220.reuse, R190, R8 ;  /* 0x000000bedc08723c */ /* 0x040fe20000041808 */
[----:B------:R-:W-:Y:S05]  /*b560*/  LDSM.16.M88.4 R188, [R250+0x4800] ;  /* 0x00480000fabc783b */ /* 0x000fea0000000200 */
[----:B-1----:R-:W3:Y:S02]  /*b570*/  LDL R3, [R1+0x30] ;  /* 0x0000300001037983 */ /* 0x002ee40000100800 */
        /* <DEDUP_REMOVED lines=32> */
[----:B------:R-:W4:Y:S07]  /*b780*/  LDSM.16.M88.4 R180, [R248+0x7800] ;  /* 0x00780000f8b4783b */ /* 0x000f2e0000000200 */
[C---:B------:R-:W-:Y:S08]  /*b790*/  HMMA.16816.F32.BF16 R4, R232.reuse, R184, R4 ;  /* 0x000000b8e804723c */ /* 0x040ff00000041804 */
[C---:B------:R-:W-:Y:S08]  /*b7a0*/  HMMA.16816.F32.BF16 R8, R232.reuse, R186, R8 ;  /* 0x000000bae808723c */ /* 0x040ff00000041808 */
[C---:B-1----:R-:W-:Y:S08]  /*b7b0*/  HMMA.16816.F32.BF16 R12, R232.reuse, R176, R12 ;  /* 0x000000b0e80c723c */ /* 0x042ff0000004180c */
[C---:B------:R-:W-:Y:S08]  /*b7c0*/  HMMA.16816.F32.BF16 R16, R232.reuse, R178, R16 ;  /* 0x000000b2e810723c */ /* 0x040ff00000041810 */
[C---:B------:R-:W-:Y:S08]  /*b7d0*/  HMMA.16816.F32.BF16 R20, R232.reuse, R188, R20 ;  /* 0x000000bce814723c */ /* 0x040ff00000041814 */
[C---:B------:R-:W-:Y:S01]  /*b7e0*/  HMMA.16816.F32.BF16 R24, R232.reuse, R190, R24 ;  /* 0x000000bee818723c */ /* 0x040fe20000041818 */
[----:B----4-:R1:W-:Y:S07]  /*b7f0*/  LDSM.16.M88.4 R188, [R2] ;  /* 0x0000000002bc783b */ /* 0x0103ee0000000200 */
[C---:B------:R-:W-:Y:S08]  /*b800*/  HMMA.16816.F32.BF16 R28, R232.reuse, R180, R28 ;  /* 0x000000b4e81c723c */ /* 0x040ff0000004181c */
[----:B------:R-:W-:Y:S01]  /*b810*/  HMMA.16816.F32.BF16 R32, R232, R182, R32 ;  /* 0x000000b6e820723c */ /* 0x000fe20000041820 */
[----:B------:R-:W-:Y:S05]  /*b820*/  LDSM.16.M88.4 R180, [R250+0x6000] ;  /* 0x00600000fab4783b */ /* 0x000fea0000000200 */
[----:B-1----:R-:W4:Y:S05]  /*b830*/  LDL R2, [R1+0x6c] ;  /* 0x00006c0001027983 */ /* 0x002f2a0000100800 */
[----:B------:R-:W1:Y:S05]  /*b840*/  LDSM.16.M88.4 R176, [R132] ;  /* 0x0000000084b0783b */ /* 0x000e6a0000000200 */
[----:B---3--:R-:W3:Y:S01]  /*b850*/  LDSM.16.M88.4 R184, [R3] ;  /* 0x0000000003b8783b */ /* 0x008ee20000000200 */
[C---:B-1----:R-:W-:Y:S08]  /*b860*/  HMMA.16816.F32.BF16 R4, R236.reuse, R176, R4 ;  /* 0x000000b0ec04723c */ /* 0x042ff00000041804 */
[C---:B------:R-:W-:Y:S01]  /*b870*/  HMMA.16816.F32.BF16 R8, R236.reuse, R178, R8 ;  /* 0x000000b2ec08723c */ /* 0x040fe20000041808 */
[----:B--2---:R1:W2:Y:S05]  /*b880*/  LDSM.16.M88.4 R176, [R0] ;  /* 0x0000000000b0783b */ /* 0x0042aa0000000200 */
[----:B-1----:R-:W4:Y:S02]  /*b890*/  LDL R0, [R1+0x8c] ;  /* 0x00008c0001007983 */ /* 0x002f240000100800 */
[C---:B---3--:R-:W-:Y:S08]  /*b8a0*/  HMMA.16816.F32.BF16 R12, R236.reuse, R184, R12 ;  /* 0x000000b8ec0c723c */ /* 0x048ff0000004180c */
[C---:B------:R-:W-:Y:S01]  /*b8b0*/  HMMA.16816.F32.BF16 R16, R236.reuse, R186, R16 ;  /* 0x000000baec10723c */ /* 0x040fe20000041810 */
[----:B------:R-:W1:Y:S07]  /*b8c0*/  LDSM.16.M88.4 R184, [R250+0x6800] ;  /* 0x00680000fab8783b */ /* 0x000e6e0000000200 */
[C---:B------:R-:W-:Y:S08]  /*b8d0*/  HMMA.16816.F32.BF16 R20, R236.reuse, R188, R20 ;  /* 0x000000bcec14723c */ /* 0x040ff00000041814 */
[C---:B------:R-:W-:Y:S01]  /*b8e0*/  HMMA.16816.F32.BF16 R24, R236.reuse, R190, R24 ;  /* 0x000000beec18723c */ /* 0x040fe20000041818 */
[----:B------:R-:W-:Y:S07]  /*b8f0*/  LDSM.16.M88.4 R188, [R249] ;  /* 0x00000000f9bc783b */ /* 0x000fee0000000200 */
[C---:B--2---:R-:W-:Y:S08]  /*b900*/  HMMA.16816.F32.BF16 R28, R236.reuse, R176, R28 ;  /* 0x000000b0ec1c723c */ /* 0x044ff0000004181c */
[----:B------:R-:W-:Y:S01]  /*b910*/  HMMA.16816.F32.BF16 R32, R236, R178, R32 ;  /* 0x000000b2ec20723c */ /* 0x000fe20000041820 */
[----:B------:R-:W2:Y:S07]  /*b920*/  LDSM.16.M88.4 R176, [R250+0x7000] ;  /* 0x00700000fab0783b */ /* 0x000eae0000000200 */
[C---:B------:R-:W-:Y:S08]  /*b930*/  HMMA.16816.F32.BF16 R4, R240.reuse, R180, R4 ;  /* 0x000000b4f004723c */ /* 0x040ff00000041804 */
[C---:B------:R-:W-:Y:S01]  /*b940*/  HMMA.16816.F32.BF16 R8, R240.reuse, R182, R8 ;  /* 0x000000b6f008723c */ /* 0x040fe20000041808 */
[----:B------:R-:W3:Y:S07]  /*b950*/  LDSM.16.M88.4 R180, [R250+0x7800] ;  /* 0x00780000fab4783b */ /* 0x000eee0000000200 */
        /* <DEDUP_REMOVED lines=8> */
[----:B------:R-:W2:Y:S01]  /*b9e0*/  LDSM.16.M88.4 R180, [R249+0x1000] ;  /* 0x00100000f9b4783b */ /* 0x000ea20000000200 */
[----:B------:R-:W-:Y:S04]  /*b9f0*/  DEPBAR.LE SB0, 0x0 ;  /* 0x000080000000791a */ /* 0x000fe80000000000 */
[----:B------:R-:W-:Y:S02]  /*ba00*/  BAR.SYNC.DEFER_BLOCKING 0x0 ;  /* 0x0000000000007b1d */ /* 0x000fe40000010000 */
[C---:B------:R-:W-:Y:S08]  /*ba10*/  HMMA.16816.F32.BF16 R4, R244.reuse, R188, R4 ;  /* 0x000000bcf404723c */ /* 0x040ff00000041804 */
[C---:B------:R-:W-:Y:S08]  /*ba20*/  HMMA.16816.F32.BF16 R8, R244.reuse, R190, R8 ;  /* 0x000000bef408723c */ /* 0x040ff00000041808 */
[C---:B-1----:R-:W-:Y:S08]  /*ba30*/  HMMA.16816.F32.BF16 R12, R244.reuse, R176, R12 ;  /* 0x000000b0f40c723c */ /* 0x042ff0000004180c */
[C---:B------:R-:W-:Y:S08]  /*ba40*/  HMMA.16816.F32.BF16 R16, R244.reuse, R178, R16 ;  /* 0x000000b2f410723c */ /* 0x040ff00000041810 */
[C---:B--2---:R-:W-:Y:S08]  /*ba50*/  HMMA.16816.F32.BF16 R20, R244.reuse, R180, R20 ;  /* 0x000000b4f414723c */ /* 0x044ff00000041814 */
[C---:B------:R-:W-:Y:S08]  /*ba60*/  HMMA.16816.F32.BF16 R24, R244.reuse, R182, R24 ;  /* 0x000000b6f418723c */ /* 0x040ff00000041818 */
[C---:B------:R-:W-:Y:S08]  /*ba70*/  HMMA.16816.F32.BF16 R28, R244.reuse, R184, R28 ;  /* 0x000000b8f41c723c */ /* 0x040ff0000004181c */
[----:B------:R-:W-:Y:S03]  /*ba80*/  HMMA.16816.F32.BF16 R32, R244, R186, R32 ;  /* 0x000000baf420723c */ /* 0x000fe60000041820 */
[----:B----4-:R-:W-:Y:S11]  /*ba90*/  ISETP.GT.AND P0, PT, R2, R0, PT ;  /* 0x000000000200720c */ /* 0x010ff60003f04270 */
        /* <DEDUP_REMOVED lines=9> */
[----:B------:R-:W4:Y:S04]  /*bb30*/  LDL R178, [R1+0xa4] ;  /* 0x0000a40001b27983 */ /* 0x000f280000100800 */
[----:B------:R-:W4:Y:S04]  /*bb40*/  LDL R179, [R1+0x158] ;  /* 0x0001580001b37983 */ /* 0x000f280000100800 */
        /* <DEDUP_REMOVED lines=13> */
[----:B--2---:R-:W-:Y:S01]  /*bc20*/  IMAD R2, R2, 0x40, R3 ;  /* 0x0000004002027824 */ /* 0x004fe200078e0203 */
[----:B---3--:R-:W2:Y:S04]  /*bc30*/  LDL R177, [R1+0x15c] ;  /* 0x00015c0001b17983 */ /* 0x008ea80000100800 */
[----:B------:R-:W-:Y:S05]  /*bc40*/  IADD3 R2, R2, -0x40, R0 ;  /* 0xffffffc002027810 */ /* 0x000fea0007ffe000 */
[----:B------:R-:W-:Y:S04]  /*bc50*/  @P2 IMAD.HI.U32 R3, R2, c[0x0][0x2bc], RZ ;  /* 0x0000af0002032a27 */ /* 0x000fe800078e00ff */
[----:B------:R-:W-:Y:S01]  /*bc60*/  IMAD.MOV.U32 R0, RZ, RZ, R2 ;  /* 0x000000ffff007224 */ /* 0x000fe200078e0002 */
[----:B------:R-:W-:Y:S04]  /*bc70*/  @P2 SHF.R.U32.HI R0, RZ, c[0x0][0x2c0], R3 ;  /* 0x0000b000ff002a19 */ /* 0x000fe80000011603 */
[----:B------:R-:W-:Y:S01]  /*bc80*/  @!P6 IADD3 R3, P0, R0, R176, RZ ;  /* 0x000000b00003e210 */ /* 0x000fe20007f1e0ff */
[----:B----4-:R-:W-:Y:S01]  /*bc90*/  IMAD.SHL.U32 R186, R190, 0x2, RZ ;  /* 0x00000002beba7824 */ /* 0x010fe200078e00ff */
[----:B------:R-:W3:Y:S01]  /*bca0*/  LDL R176, [R1+0x160] ;  /* 0x0001600001b07983 */ /* 0x000ee20000100800 */
[----:B------:R-:W-:Y:S02]  /*bcb0*/  IMAD.SHL.U32 R185, R191, 0x2, RZ ;  /* 0x00000002bfb97824 */ /* 0x000fe400078e00ff */
[----:B------:R-:W-:Y:S01]  /*bcc0*/  IMAD.SHL.U32 R184, R188, 0x2, RZ ;  /* 0x00000002bcb87824 */ /* 0x000fe200078e00ff */
[----:B------:R-:W-:Y:S01]  /*bcd0*/  @!P6 LEA.HI.X.SX32 R133, R0, R132, 0x1, P0 ;  /* 0x000000840085e211 */ /* 0x000fe200000f0eff */
[----:B------:R-:W-:Y:S01]  /*bce0*/  IMAD.MOV R0, RZ, RZ, -R0 ;  /* 0x000000ffff007224 */ /* 0x000fe200078e0a00 */
[C---:B------:R-:W-:Y:S03]  /*bcf0*/  @!P6 LEA R132, P0, R3.reuse, c[0x0][0x2a0], 0x2 ;  /* 0x0000a8000384ea11 */ /* 0x040fe600078010ff */
[----:B------:R-:W-:Y:S01]  /*bd00*/  IMAD R183, R0, c[0x0][0x2b8], R2 ;  /* 0x0000ae0000b77a24 */ /* 0x000fe200078e0202 */
[----:B------:R-:W-:Y:S03]  /*bd10*/  @!P6 LEA.HI.X R133, R3, c[0x0][0x2a4], R133, 0x2, P0 ;  /* 0x0000a9000385ea11 */ /* 0x000fe600000f1485 */
[C---:B------:R-:W-:Y:S01]  /*bd20*/  IMAD.WIDE.U32 R2, R183.reuse, c[0x0][0x1e0], RZ ;  /* 0x00007800b7027a25 */ /* 0x040fe200078e00ff */
[----:B------:R-:W-:Y:S01]  /*bd30*/  SHF.R.S32.HI R0, RZ, 0x1f, R183 ;  /* 0x0000001fff007819 */ /* 0x000fe200000114b7 */
[----:B------:R1:W4:Y:S04]  /*bd40*/  @!P6 LDG.E R182, [R132.64] ;  /* 0x0000000684b6e981 */ /* 0x000328000c1e1900 */
[----:B------:R1:W-:Y:S01]  /*bd50*/  STL [R1+0x68], R183 ;  /* 0x000068b701007387 */ /* 0x0003e20000100800 */
[----:B------:R-:W-:Y:S04]  /*bd60*/  IMAD R0, R0, c[0x0][0x1e0], RZ ;  /* 0x0000780000007a24 */ /* 0x000fe800078e02ff */
[----:B------:R-:W-:Y:S04]  /*bd70*/  IMAD R0, R183, c[0x0][0x1e4], R0 ;  /* 0x00007900b7007a24 */ /* 0x000fe800078e0200 */
[----:B------:R-:W-:Y:S01]  /*bd80*/  IMAD.IADD R3, R3, 0x1, R0 ;  /* 0x0000000103037824 */ /* 0x000fe200078e0200 */
[----:B-1----:R-:W3:Y:S01]  /*bd90*/  LDL R132, [R1+0x164] ;  /* 0x0001640001847983 */ /* 0x002ee20000100800 */
[----:B------:R-:W-:Y:S01]  /*bda0*/  IMAD.SHL.U32 R183, R189, 0x2, RZ ;  /* 0x00000002bdb77824 */ /* 0x000fe200078e00ff */
[----:B--2---:R-:W-:Y:S02]  /*bdb0*/  SHF.L.U64.HI R181, R191, 0x1, R177 ;  /* 0x00000001bfb57819 */ /* 0x004fe400000102b1 */
[----:B----4-:R-:W-:Y:S01]  /*bdc0*/  SHF.R.S32.HI R133, RZ, 0x1f, R182 ;  /* 0x0000001fff857819 */ /* 0x010fe200000114b6 */
[----:B------:R1:W-:Y:S01]  /*bdd0*/  STL [R1+0x60], R182 ;  /* 0x000060b601007387 */ /* 0x0003e20000100800 */
[----:B------:R-:W-:Y:S04]  /*bde0*/  IMAD.WIDE.U32 R2, R182, c[0x0][0x1f0], R2 ;  /* 0x00007c00b6027a25 */ /* 0x000fe800078e0002 */
[----:B------:R-:W-:Y:S01]  /*bdf0*/  IMAD R133, R133, c[0x0][0x1f0], RZ ;  /* 0x00007c0085857a24 */ /* 0x000fe200078e02ff */
[----:B------:R-:W-:Y:S02]  /*be00*/  IADD3 R0, P0, R180, R2, RZ ;  /* 0x00000002b4007210 */ /* 0x000fe40007f1e0ff */
[----:B---3--:R-:W-:Y:S01]  /*be10*/  SHF.L.U64.HI R180, R188, 0x1, R176 ;  /* 0x00000001bcb47819 */ /* 0x008fe200000102b0 */
[----:B------:R-:W-:Y:S05]  /*be20*/  IMAD R133, R182, c[0x0][0x1f4], R133 ;  /* 0x00007d00b6857a24 */ /* 0x000fea00078e0285 */
[----:B------:R-:W-:Y:S02]  /*be30*/  IADD3.X R133, R178, R3, R133, P0, !PT ;  /* 0x00000003b2857210 */ /* 0x000fe400007fe485 */
[C---:B------:R-:W-:Y:S04]  /*be40*/  LEA R178, P0, R0.reuse, c[0x0][0x1c8], 0x1 ;  /* 0x0000720000b27a11 */ /* 0x040fe800078008ff */
[----:B------:R-:W-:Y:S02]  /*be50*/  LEA.HI.X R133, R0, c[0x0][0x1cc], R133, 0x1, P0 ;  /* 0x0000730000857a11 */ /* 0x000fe400000f0c85 */
[----:B-1----:R-:W-:Y:S02]  /*be60*/  SHF.L.U64.HI R182, R190, 0x1, R179 ;  /* 0x00000001beb67819 */ /* 0x002fe400000102b3 */
[----:B------:R-:W-:Y:S01]  /*be70*/  SHF.L.U64.HI R179, R189, 0x1, R132 ;  /* 0x00000001bdb37819 */ /* 0x000fe20000010284 */
[----:B------:R-:W-:-:S05]  /*be80*/  BRA.DIV ~URZ, `(.L_x_4321) ;  /* 0x000065527f007947 */ /* 0x000fca000b800000 */
[----:B------:R1:W2:Y:S02]  /*be90*/  SHFL.IDX PT, R132, R133, RZ, 0x181f ;  /* 0x00181fff85847589 */ /* 0x0002a400000e0000 */
.L_x_4350:
[----:B------:R-:W-:-:S05]  /*bea0*/  BRA.DIV ~URZ, `(.L_x_4322) ;  /* 0x000065a27f007947 */ /* 0x000fca000b800000 */
[----:B------:R-:W3:Y:S04]  /*beb0*/  LDL R176, [R1+0x5c] ;  /* 0x00005c0001b07983 */ /* 0x000ee80000100800 */
[----:B------:R-:W4:Y:S04]  /*bec0*/  LDL R187, [R1+0x58] ;  /* 0x0000580001bb7983 */ /* 0x000f280000100800 */
[----:B------:R-:W1:Y:S01]  /*bed0*/  SHFL.IDX PT, R0, R178, RZ, 0x181f ;  /* 0x00181fffb2007589 */ /* 0x000e6200000e0000 */
[----:B---3--:R-:W-:Y:S04]  /*bee0*/  IADD3 R2, -R176, 0x10, RZ ;  /* 0x00000010b0027810 */ /* 0x008fe80007ffe1ff */
[----:B------:R-:W-:Y:S04]  /*bef0*/  LOP3.LUT R2, R2, 0xf, RZ, 0xc0, !PT ;  /* 0x0000000f02027812 */ /* 0x000fe800078ec0ff */
[----:B-1----:R-:W-:Y:S04]  /*bf00*/  IADD3 R2, P1, P0, R2, R0, R183 ;  /* 0x0000000002027210 */ /* 0x002fe8000783e0b7 */
[----:B--2---:R-:W-:Y:S02]  /*bf10*/  IADD3.X R3, RZ, R132, R179, P1, P0 ;  /* 0x00000084ff037210 */ /* 0x004fe40000fe04b3 */
[----:B------:R-:W-:Y:S11]  /*bf20*/  ISETP.NE.U32.AND P0, PT, R176, RZ, PT ;  /* 0x000000ffb000720c */ /* 0x000ff60003f05070 */
[----:B------:R-:W-:Y:S02]  /*bf30*/  @!UPT UIADD3 URZ, URZ, URZ, URZ ;  /* 0x0000003f3f3ff290 */ /* 0x000fe4000fffe03f */
[----:B------:R-:W-:Y:S01]  /*bf40*/  @!PT LDS RZ, [RZ] ;  /* 0x00000000fffff984 */ /* 0x000fe20000000800 */
[----:B------:R-:W-:Y:S01]  /*bf50*/  @!PT LDS RZ, [RZ] ;  /* 0x00000000fffff984 */ /* 0x000fe20000000800 */
[----:B----4-:R1:W-:Y:S02]  /*bf60*/  LDGSTS.E.BYPASS.LTC128B.128.ZFILL [R187+0x10100], [R2.64], P0 ;  /* 0x1010000002bb7fae */ /* 0x0103e40008141d46 */
[----:B-1----:R-:W-:Y:S05]  /*bf70*/  IADD3 R2, P0, R0, R184, RZ ;  /* 0x000000b800027210 */ /* 0x002fea0007f1e0ff */
[----:B------:R-:W-:Y:S05]  /*bf80*/  IMAD.X R3, R132, 0x1, R180, P0 ;  /* 0x0000000184037824 */ /* 0x000fea00000e06b4 */
[----:B------:R1:W-:Y:S02]  /*bf90*/  LDGSTS.E.BYPASS.LTC128B.128 [R187+0x12100], [R2.64], !P5 ;  /* 0x1210000002bb7fae */ /* 0x0003e4000e901d46 */
[----:B-1----:R-:W-:Y:S05]  /*bfa0*/  IADD3 R2, P0, R0, R185, RZ ;  /* 0x000000b900027210 */ /* 0x002fea0007f1e0ff */
[----:B------:R-:W-:Y:S01]  /*bfb0*/  IMAD.X R3, R132, 0x1, R181, P0 ;  /* 0x0000000184037824 */ /* 0x000fe200000e06b5 */
[----:B------:R-:W-:Y:S02]  /*bfc0*/  IADD3 R176, P0, R0, R186, RZ ;  /* 0x000000ba00b07210 */ /* 0x000fe40007f1e0ff */
[----:B------:R1:W2:Y:S03]  /*bfd0*/  SHFL.IDX PT, R0, R178, 0x1, 0x181f ;  /* 0x00381f00b2007f89 */ /* 0x0002a600000e0000 */
[----:B------:R-:W-:Y:S01]  /*bfe0*/  IMAD.X R177, R132, 0x1, R182, P0 ;  /* 0x0000000184b17824 */ /* 0x000fe200000e06b6 */
[----:B------:R1:W-:Y:S04]  /*bff0*/  LDGSTS.E.BYPASS.LTC128B.128 [R187+0x14100], [R2.64], !P4 ;  /* 0x1410000002bb7fae */ /* 0x0003e8000e101d46 */
[----:B------:R1:W3:Y:S04]  /*c000*/  SHFL.IDX PT, R132, R133, 0x1, 0x181f ;  /* 0x00381f0085847f89 */ /* 0x0002e800000e0000 */
[----:B------:R1:W-:Y:S02]  /*c010*/  LDGSTS.E.BYPASS.LTC128B.128 [R187+0x16100], [R176.64], !P3 ;  /* 0x16100000b0bb7fae */ /* 0x0003e4000d901d46 */
.L_x_4351:
[----:B-1----:R-:W4:Y:S04]  /*c020*/  LDL.LU R2, [R1+0x5c] ;  /* 0x00005c0001027983 */ /* 0x002f280000300800 */
[----:B---3--:R-:W3:Y:S01]  /*c030*/  LDL R133, [R1+0x58] ;  /* 0x0000580001857983 */ /* 0x008ee20000100800 */
[C---:B----4-:R-:W-:Y:S02]  /*c040*/  ISETP.NE.U32.AND P0, PT, R2.reuse, RZ, PT ;  /* 0x000000ff0200720c */ /* 0x050fe40003f05070 */
[----:B------:R-:W-:Y:S04]  /*c050*/  IADD3 R2, -R2, 0x10, RZ ;  /* 0x0000001002027810 */ /* 0x000fe80007ffe1ff */
[----:B------:R-:W-:Y:S04]  /*c060*/  LOP3.LUT R2, R2, 0xf, RZ, 0xc0, !PT ;  /* 0x0000000f02027812 */ /* 0x000fe800078ec0ff */
[----:B--2---:R-:W-:Y:S04]  /*c070*/  IADD3 R2, P2, P1, R2, R0, R183 ;  /* 0x0000000002027210 */ /* 0x004fe8000795e0b7 */
[----:B------:R-:W-:Y:S02]  /*c080*/  IADD3.X R3, RZ, R132, R179, P2, P1 ;  /* 0x00000084ff037210 */ /* 0x000fe400017e24b3 */
[C---:B------:R-:W-:Y:S03]  /*c090*/  IADD3 R176, P1, R0.reuse, R185, RZ ;  /* 0x000000b900b07210 */ /* 0x040fe60007f3e0ff */
[----:B------:R-:W-:Y:S01]  /*c0a0*/  @!PT LDS RZ, [RZ] ;  /* 0x00000000fffff984 */ /* 0x000fe20000000800 */
[----:B------:R-:W-:Y:S01]  /*c0b0*/  @!PT LDS RZ, [RZ] ;  /* 0x00000000fffff984 */ /* 0x000fe20000000800 */
[----:B------:R-:W-:Y:S01]  /*c0c0*/  @!PT LDS RZ, [RZ] ;  /* 0x00000000fffff984 */ /* 0x000fe20000000800 */
[----:B---3--:R1:W-:Y:S01]  /*c0d0*/  LDGSTS.E.BYPASS.LTC128B.128.ZFILL [R133+0x11100], [R2.64], P0 ;  /* 0x1110000002857fae */ /* 0x0083e20008141d46 */
        /* <DEDUP_REMOVED lines=8> */
.L_x_4320:
[----:B------:R-:W-:Y:S05]  /*c160*/  BSYNC B0 ;  /* 0x0000000000007941 */ /* 0x000fea0003800000 */
.L_x_4319:
        /* <DEDUP_REMOVED lines=41> */
.L_x_4352:
        /* <DEDUP_REMOVED lines=25> */
[----:B------:R-:W-:Y:S01]  /*c590*/  FFMA.FTZ R132, R33, c[0x0][0x2d0], -R132 ;  /* 0x0000b40021847a23 */ /* 0x000fe20000010884 */
[----:B------:R-:W-:Y:S02]  /*c5a0*/  MOV R33, R29 ;  /* 0x0000001d00217202 */ /* 0x000fe40000000f00 */
[----:B------:R-:W-:Y:S01]  /*c5b0*/  MOV R29, R25 ;  /* 0x00000019001d7202 */ /* 0x000fe20000000f00 */
[----:B------:R-:W-:Y:S01]  /*c5c0*/  MUFU.EX2 R8, R8 ;  /* 0x0000000800087308 */ /* 0x000fe20000000800 */
[----:B------:R-:W-:Y:S09]  /*c5d0*/  MOV R25, R20 ;  /* 0x0000001400197202 */ /* 0x000ff20000000f00 */
[----:B------:R-:W1:Y:S10]  /*c5e0*/  MUFU.EX2 R9, R9 ;  /* 0x0000000900097308 */ /* 0x000e740000000800 */
[----:B------:R-:W-:Y:S01]  /*c5f0*/  MUFU.EX2 R132, R132 ;  /* 0x0000008400847308 */ /* 0x000fe20000000800 */
[C---:B---3--:R-:W-:Y:S01]  /*c600*/  FFMA.FTZ R0, R2.reuse, R177, R4 ;  /* 0x000000b102007223 */ /* 0x048fe20000010004 */
[----:B-1----:R-:W-:Y:S01]  /*c610*/  F2FP.BF16.PACK_AB R178, R9, R8 ;  /* 0x0000000809b2723e */ /* 0x002fe200000010ff */
[----:B------:R-:W-:Y:S02]  /*c620*/  FMUL.FTZ R17, R2, R153 ;  /* 0x0000009902117220 */ /* 0x000fe40000410000 */
[C---:B------:R-:W-:Y:S01]  /*c630*/  FADD.FTZ R5, R176.reuse, R0 ;  /* 0x00000000b0057221 */ /* 0x040fe20000010000 */
[----:B------:R-:W-:Y:S01]  /*c640*/  F2FP.BF16.PACK_AB R176, R176, R4 ;  /* 0x00000004b0b0723e */ /* 0x000fe200000010ff */
[C---:B------:R-:W-:Y:S02]  /*c650*/  FMUL.FTZ R4, R3.reuse, c[0x0][0x2d0] ;  /* 0x0000b40003047a20 */ /* 0x040fe40000410000 */
[----:B------:R-:W-:Y:S02]  /*c660*/  FADD.FTZ R0, -R3, R135 ;  /* 0x0000008703007221 */ /* 0x000fe40000010100 */
[--C-:B------:R-:W-:Y:S02]  /*c670*/  FFMA.FTZ R6, R6, c[0x0][0x2d0], -R4.reuse ;  /* 0x0000b40006067a23 */ /* 0x100fe40000010804 */
[--C-:B------:R-:W-:Y:S02]  /*c680*/  FFMA.FTZ R7, R7, c[0x0][0x2d0], -R4.reuse ;  /* 0x0000b40007077a23 */ /* 0x100fe40000010804 */
        /* <DEDUP_REMOVED lines=19> */
[C---:B------:R-:W-:Y:S02]  /*c7c0*/  FMUL.FTZ R4, R2.reuse, R164 ;  /* 0x000000a402047220 */ /* 0x040fe40000410000 */
[----:B------:R-:W2:Y:S01]  /*c7d0*/  LDL R164, [R1] ;  /* 0x0000000001a47983 */ /* 0x000ea20000100800 */
[----:B------:R-:W-:Y:S02]  /*c7e0*/  FMUL.FTZ R32, R2, R136 ;  /* 0x0000008802207220 */ /* 0x000fe40000410000 */
[----:B------:R-:W-:Y:S01]  /*c7f0*/  FMUL.FTZ R0, R0, c[0x0][0x2d0] ;  /* 0x0000b40000007a20 */ /* 0x000fe20000410000 */
[----:B------:R-:W3:Y:S01]  /*c800*/  LDL.LU R136, [R1+0x88] ;  /* 0x0000880001887983 */ /* 0x000ee20000300800 */
[C---:B------:R-:W-:Y:S01]  /*c810*/  FMUL.FTZ R24, R2.reuse, R144 ;  /* 0x0000009002187220 */ /* 0x040fe20000410000 */
[----:B------:R-:W-:Y:S01]  /*c820*/  MOV R144, R25 ;  /* 0x0000001900907202 */ /* 0x000fe20000000f00 */
[----:B------:R-:W-:Y:S01]  /*c830*/  FMUL.FTZ R25, R2, R145 ;  /* 0x0000009102197220 */ /* 0x000fe20000410000 */
[----:B------:R-:W-:Y:S01]  /*c840*/  MOV R145, R10 ;  /* 0x0000000a00917202 */ /* 0x000fe20000000f00 */
[----:B------:R-:W1:Y:S01]  /*c850*/  MUFU.EX2 R0, R0 ;  /* 0x0000000000007308 */ /* 0x000e620000000800 */
[----:B------:R-:W-:Y:S01]  /*c860*/  MOV R10, R33 ;  /* 0x00000021000a7202 */ /* 0x000fe20000000f00 */
[----:B------:R-:W-:Y:S02]  /*c870*/  FADD.FTZ R5, R8, R5 ;  /* 0x0000000508057221 */ /* 0x000fe40000010000 */
[C---:B------:R-:W-:Y:S02]  /*c880*/  FMUL.FTZ R33, R2.reuse, R137 ;  /* 0x0000008902217220 */ /* 0x040fe40000410000 */
        /* <DEDUP_REMOVED lines=8> */
[C---:B------:R-:W-:Y:S01]  /*c910*/  FMUL.FTZ R21, R2.reuse, R149 ;  /* 0x0000009502157220 */ /* 0x040fe20000410000 */
[----:B------:R-:W-:Y:S01]  /*c920*/  MOV R149, R179 ;  /* 0x000000b300957202 */ /* 0x000fe20000000f00 */
[C---:B------:R-:W-:Y:S02]  /*c930*/  FMUL.FTZ R13, R2.reuse, R157 ;  /* 0x0000009d020d7220 */ /* 0x040fe40000410000 */
[----:B------:R-:W4:Y:S01]  /*c940*/  LDL R157, [R1+0x4] ;  /* 0x00000400019d7983 */ /* 0x000f220000100800 */
[----:B------:R-:W-:Y:S01]  /*c950*/  FMUL.FTZ R9, R2, R161 ;  /* 0x000000a102097220 */ /* 0x000fe20000410000 */
[----:B------:R-:W-:Y:S01]  /*c960*/  MOV R161, R31 ;  /* 0x0000001f00a17202 */ /* 0x000fe20000000f00 */
[----:B------:R-:W-:Y:S01]  /*c970*/  MUFU.EX2 R156, R134 ;  /* 0x00000086009c7308 */ /* 0x000fe20000000800 */
[C---:B-1----:R-:W-:Y:S01]  /*c980*/  FMUL.FTZ R7, R0.reuse, R167 ;  /* 0x000000a700077220 */ /* 0x042fe20000410000 */
[----:B------:R-:W-:Y:S01]  /*c990*/  MOV R167, R10 ;  /* 0x0000000a00a77202 */ /* 0x000fe20000000f00 */
[C---:B------:R-:W-:Y:S02]  /*c9a0*/  FMUL.FTZ R10, R0.reuse, R162 ;  /* 0x000000a2000a7220 */ /* 0x040fe40000410000 */
[----:B------:R-:W2:Y:S01]  /*c9b0*/  LDL R162, [R1+0x3c] ;  /* 0x00003c0001a27983 */ /* 0x000ea20000100800 */
[C---:B------:R-:W-:Y:S02]  /*c9c0*/  FMUL.FTZ R34, R0.reuse, R138 ;  /* 0x0000008a00227220 */ /* 0x040fe40000410000 */
[C---:B------:R-:W-:Y:S02]  /*c9d0*/  FMUL.FTZ R35, R0.reuse, R139 ;  /* 0x0000008b00237220 */ /* 0x040fe40000410000 */
[C---:B------:R-:W-:Y:S01]  /*c9e0*/  FMUL.FTZ R14, R0.reuse, R158 ;  /* 0x0000009e000e7220 */ /* 0x040fe20000410000 */
[----:B------:R-:W-:Y:S01]  /*c9f0*/  MUFU.EX2 R134, R187 ;  /* 0x000000bb00867308 */ /* 0x000fe20000000800 */
[C---:B------:R-:W-:Y:S01]  /*ca00*/  FMUL.FTZ R6, R0.reuse, R166 ;  /* 0x000000a600067220 */ /* 0x040fe20000410000 */
[----:B------:R-:W-:Y:S01]  /*ca10*/  MOV R166, R11 ;  /* 0x0000000b00a67202 */ /* 0x000fe20000000f00 */
[C---:B------:R-:W-:Y:S02]  /*ca20*/  FMUL.FTZ R11, R0.reuse, R163 ;  /* 0x000000a3000b7220 */ /* 0x040fe40000410000 */
[C---:B------:R-:W-:Y:S02]  /*ca30*/  FMUL.FTZ R15, R0.reuse, R159 ;  /* 0x0000009f000f7220 */ /* 0x040fe40000410000 */
[C---:B------:R-:W-:Y:S01]  /*ca40*/  FMUL.FTZ R18, R0.reuse, R154 ;  /* 0x0000009a00127220 */ /* 0x040fe20000410000 */
[----:B------:R-:W-:Y:S01]  /*ca50*/  MOV R154, R145 ;  /* 0x00000091009a7202 */ /* 0x000fe20000000f00 */
[C---:B------:R-:W-:Y:S01]  /*ca60*/  FMUL.FTZ R19, R0.reuse, R155 ;  /* 0x0000009b00137220 */ /* 0x040fe20000410000 */
[----:B------:R-:W1:Y:S01]  /*ca70*/  MUFU.EX2 R158, R135 ;  /* 0x00000087009e7308 */ /* 0x000e620000000800 */
[C---:B------:R-:W-:Y:S01]  /*ca80*/  FMUL.FTZ R22, R0.reuse, R150 ;  /* 0x0000009600167220 */ /* 0x040fe20000410000 */
[----:B------:R-:W-:Y:S01]  /*ca90*/  MOV R155, R144 ;  /* 0x00000090009b7202 */ /* 0x000fe20000000f00 */
[----:B------:R-:W-:Y:S02]  /*caa0*/  FMUL.FTZ R23, R0, R151 ;  /* 0x0000009700177220 */ /* 0x000fe40000410000 */
[----:B------:R-:W-:Y:S01]  /*cab0*/  FMUL.FTZ R20, R2, R148 ;  /* 0x0000009402147220 */ /* 0x000fe20000410000 */
[----:B------:R-:W-:Y:S01]  /*cac0*/  MOV R148, R28 ;  /* 0x0000001c00947202 */ /* 0x000fe20000000f00 */
[----:B------:R-:W-:Y:S02]  /*cad0*/  FMUL.FTZ R26, R0, R146 ;  /* 0x00000092001a7220 */ /* 0x000fe40000410000 */
[C---:B------:R-:W-:Y:S01]  /*cae0*/  FMUL.FTZ R28, R2.reuse, R140 ;  /* 0x0000008c021c7220 */ /* 0x040fe20000410000 */
[----:B------:R-:W-:Y:S01]  /*caf0*/  MOV R140, R29 ;  /* 0x0000001d008c7202 */ /* 0x000fe20000000f00 */
[----:B------:R-:W-:Y:S01]  /*cb00*/  FMUL.FTZ R29, R2, R141 ;  /* 0x0000008d021d7220 */ /* 0x000fe20000410000 */
[----:B------:R-:W-:Y:S01]  /*cb10*/  MOV R141, R27 ;  /* 0x0000001b008d7202 */ /* 0x000fe20000000f00 */
[C---:B------:R-:W-:Y:S01]  /*cb20*/  FMUL.FTZ R27, R0.reuse, R147 ;  /* 0x00000093001b7220 */ /* 0x040fe20000410000 */
[----:B------:R-:W-:Y:S01]  /*cb30*/  MUFU.EX2 R144, R185 ;  /* 0x000000b900907308 */ /* 0x000fe20000000800 */
[----:B------:R-:W-:Y:S01]  /*cb40*/  FMUL.FTZ R31, R0, R143 ;  /* 0x0000008f001f7220 */ /* 0x000fe20000410000 */
[----:B------:R-:W-:Y:S01]  /*cb50*/  MOV R163, R141 ;  /* 0x0000008d00a37202 */ /* 0x000fe20000000f00 */
[C---:B-----5:R-:W-:Y:S01]  /*cb60*/  FMUL.FTZ R36, R2.reuse, R36 ;  /* 0x0000002402247220 */ /* 0x060fe20000410000 */
[----:B------:R-:W-:Y:S01]  /*cb70*/  MOV R159, R140 ;  /* 0x0000008c009f7202 */ /* 0x000fe20000000f00 */
[C---:B------:R-:W-:Y:S02]  /*cb80*/  FMUL.FTZ R37, R2.reuse, R37 ;  /* 0x0000002502257220 */ /* 0x040fe40000410000 */
[C---:B------:R-:W-:Y:S02]  /*cb90*/  FMUL.FTZ R40, R2.reuse, R40 ;  /* 0x0000002802287220 */ /* 0x040fe40000410000 */
[----:B------:R-:W-:Y:S01]  /*cba0*/  FMUL.FTZ R41, R2, R41 ;  /* 0x0000002902297220 */ /* 0x000fe20000410000 */
[----:B-1----:R-:W-:Y:S01]  /*cbb0*/  F2FP.BF16.PACK_AB R179, R158, R156 ;  /* 0x0000009c9eb3723e */ /* 0x002fe200000010ff */
        /* <DEDUP_REMOVED lines=103> */
[----:B---3--:R-:W-:Y:S01]  /*d230*/  FFMA.FTZ R152, R0, R136, R177 ;  /* 0x0000008800987223 */ /* 0x008fe200000100b1 */
[----:B------:R-:W-:Y:S01]  /*d240*/  F2FP.BF16.PACK_AB R177, R153, R177 ;  /* 0x000000b199b1723e */ /* 0x000fe200000010ff */
[----:B------:R-:W1:Y:S01]  /*d250*/  LDSM.16.MT88.4 R136, [R251] ;  /* 0x00000000fb88783b */ /* 0x000e620000004200 */
[----:B------:R-:W-:Y:S07]  /*d260*/  FADD.FTZ R0, R134, R188 ;  /* 0x000000bc86007221 */ /* 0x000fee0000010000 */
[----:B------:R-:W3:Y:S04]  /*d270*/  LDL R188, [R1+0x8c] ;  /* 0x00008c0001bc7983 */ /* 0x000ee80000100800 */
[----:B------:R-:W3:Y:S01]  /*d280*/  LDL.LU R187, [R1+0x6c] ;  /* 0x00006c0001bb7983 */ /* 0x000ee20000300800 */
[C---:B-1----:R-:W-:Y:S08]  /*d290*/  HMMA.16816.F32.BF16 R4, R176.reuse, R136, R4 ;  /* 0x00000088b004723c */ /* 0x042ff00000041804 */
[C---:B------:R-:W-:Y:S01]  /*d2a0*/  HMMA.16816.F32.BF16 R8, R176.reuse, R138, R8 ;  /* 0x0000008ab008723c */ /* 0x040fe20000041808 */
[----:B--2---:R-:W1:Y:S07]  /*d2b0*/  LDSM.16.MT88.4 R136, [R164] ;  /* 0x00000000a488783b */ /* 0x004e6e0000004200 */
[C---:B-1----:R-:W-:Y:S08]  /*d2c0*/  HMMA.16816.F32.BF16 R12, R176.reuse, R136, R12 ;  /* 0x00000088b00c723c */ /* 0x042ff0000004180c */
[C---:B------:R-:W-:Y:S01]  /*d2d0*/  HMMA.16816.F32.BF16 R16, R176.reuse, R138, R16 ;  /* 0x0000008ab010723c */ /* 0x040fe20000041810 */
[----:B------:R-:W1:Y:S07]  /*d2e0*/  LDSM.16.MT88.4 R136, [R252] ;  /* 0x00000000fc88783b */ /* 0x000e6e0000004200 */
[C---:B-1----:R-:W-:Y:S08]  /*d2f0*/  HMMA.16816.F32.BF16 R20, R176.reuse, R136, R20 ;  /* 0x00000088b014723c */ /* 0x042ff00000041814 */
[C---:B------:R-:W-:Y:S01]  /*d300*/  HMMA.16816.F32.BF16 R24, R176.reuse, R138, R24 ;  /* 0x0000008ab018723c */ /* 0x040fe20000041818 */
[----:B------:R1:W2:Y:S03]  /*d310*/  LDSM.16.MT88.4 R136, [R162] ;  /* 0x00000000a288783b */ /* 0x0002a60000004200 */
[----:B-1----:R-:W-:Y:S02]  /*d320*/  MOV R162, R167 ;  /* 0x000000a700a27202 */ /* 0x002fe40000000f00 */
[----:B------:R-:W-:Y:S02]  /*d330*/  MOV R167, R166 ;  /* 0x000000a600a77202 */ /* 0x000fe40000000f00 */
[----:B------:R-:W-:Y:S02]  /*d340*/  MOV R166, R2 ;  /* 0x0000000200a67202 */ /* 0x000fe40000000f00 */
[----:B------:R-:W1:Y:S10]  /*d350*/  MUFU.EX2 R2, R186 ;  /* 0x000000ba00027308 */ /* 0x000e740000000800 */
[----:B------:R-:W3:Y:S01]  /*d360*/  MUFU.EX2 R186, R181 ;  /* 0x000000b500ba7308 */ /* 0x000ee20000000800 */
[C---:B--2---:R-:W-:Y:S08]  /*d370*/  HMMA.16816.F32.BF16 R28, R176.reuse, R136, R28 ;  /* 0x00000088b01c723c */ /* 0x044ff0000004181c */
[C---:B------:R-:W-:Y:S01]  /*d380*/  HMMA.16816.F32.BF16 R32, R176.reuse, R138, R32 ;  /* 0x0000008ab020723c */ /* 0x040fe20000041820 */
[----:B------:R-:W2:Y:S01]  /*d390*/  LDSM.16.MT88.4 R136, [R251+0x2000] ;  /* 0x00200000fb88783b */ /* 0x000ea20000004200 */
[----:B------:R-:W-:Y:S02]  /*d3a0*/  MUFU.EX2 R181, R161 ;  /* 0x000000a100b57308 */ /* 0x000fe40000000800 */
[----:B-1----:R-:W-:Y:S04]  /*d3b0*/  FADD.FTZ R0, R2, R0 ;  /* 0x0000000002007221 */ /* 0x002fe80000010000 */
[----:B------:R-:W-:Y:S04]  /*d3c0*/  FADD.FTZ R0, R144, R0 ;  /* 0x0000000090007221 */ /* 0x000fe80000010000 */
[----:B------:R-:W1:Y:S01]  /*d3d0*/  MUFU.EX2 R180, R166 ;  /* 0x000000a600b47308 */ /* 0x000e620000000800 */
[----:B------:R-:W-:Y:S01]  /*d3e0*/  FADD.FTZ R0, R135, R0 ;  /* 0x0000000087007221 */ /* 0x000fe20000010000 */
[C---:B--2---:R-:W-:Y:S08]  /*d3f0*/  HMMA.16816.F32.BF16 R36, R176.reuse, R136, R36 ;  /* 0x00000088b024723c */ /* 0x044ff00000041824 */
[C---:B------:R-:W-:Y:S01]  /*d400*/  HMMA.16816.F32.BF16 R40, R176.reuse, R138, R40 ;  /* 0x0000008ab028723c */ /* 0x040fe20000041828 */
[----:B------:R-:W2:Y:S07]  /*d410*/  LDSM.16.MT88.4 R136, [R164+0x2000] ;  /* 0x00200000a488783b */ /* 0x000eae0000004200 */
[C---:B--2---:R-:W-:Y:S08]  /*d420*/  HMMA.16816.F32.BF16 R44, R176.reuse, R136, R44 ;  /* 0x00000088b02c723c */ /* 0x044ff0000004182c */
[C---:B------:R-:W-:Y:S01]  /*d430*/  HMMA.16816.F32.BF16 R48, R176.reuse, R138, R48 ;  /* 0x0000008ab030723c */ /* 0x040fe20000041830 */
[----:B------:R-:W2:Y:S02]  /*d440*/  LDSM.16.MT88.4 R136, [R252+0x2000] ;  /* 0x00200000fc88783b */ /* 0x000ea40000004200 */
[----:B---3--:R-:W-:Y:S05]  /*d450*/  ISETP.GT.AND P0, PT, R187, R188, PT ;  /* 0x000000bcbb00720c */ /* 0x008fea0003f04270 */
[C---:B--2---:R-:W-:Y:S08]  /*d460*/  HMMA.16816.F32.BF16 R52, R176.reuse, R136, R52 ;  /* 0x00000088b034723c */ /* 0x044ff00000041834 */
[C---:B------:R-:W-:Y:S01]  /*d470*/  HMMA.16816.F32.BF16 R56, R176.reuse, R138, R56 ;  /* 0x0000008ab038723c */ /* 0x040fe20000041838 */
[----:B----4-:R-:W2:Y:S07]  /*d480*/  LDSM.16.MT88.4 R136, [R157+0x2000] ;  /* 0x002000009d88783b */ /* 0x010eae0000004200 */
        /* <DEDUP_REMOVED lines=30> */
[----:B------:R-:W3:Y:S02]  /*d670*/  LDSM.16.MT88.4 R144, [R164+0x800] ;  /* 0x00080000a490783b */ /* 0x000ee40000004200 */
[----:B------:R-:W4:Y:S01]  /*d680*/  MUFU.EX2 R2, R154 ;  /* 0x0000009a00027308 */ /* 0x000f220000000800 */
[----:B------:R-:W-:Y:S02]  /*d690*/  F2FP.BF16.PACK_AB R139, R183, R184 ;  /* 0x000000b8b78b723e */ /* 0x000fe400000010ff */
[----:B-1----:R-:W-:Y:S05]  /*d6a0*/  F2FP.BF16.PACK_AB R177, R181, R180 ;  /* 0x000000b4b5b1723e */ /* 0x002fea00000010ff */
[C---:B------:R-:W-:Y:S02]  /*d6b0*/  HMMA.16816.F32.BF16 R4, R136.reuse, R140, R4 ;  /* 0x0000008c8804723c */ /* 0x040fe40000041804 */
[----:B------:R-:W-:Y:S03]  /*d6c0*/  MUFU.EX2 R176, R162 ;  /* 0x000000a200b07308 */ /* 0x000fe60000000800 */
[----:B--2---:R-:W-:Y:S03]  /*d6d0*/  FADD.FTZ R0, R134, R0 ;  /* 0x0000000086007221 */ /* 0x004fe60000010000 */
[C---:B------:R-:W-:Y:S01]  /*d6e0*/  HMMA.16816.F32.BF16 R8, R136.reuse, R142, R8 ;  /* 0x0000008e8808723c */ /* 0x040fe20000041808 */
[----:B------:R-:W1:Y:S03]  /*d6f0*/  LDSM.16.MT88.4 R140, [R252+0x800] ;  /* 0x00080000fc8c783b */ /* 0x000e660000004200 */
[----:B------:R-:W2:Y:S01]  /*d700*/  MUFU.EX2 R135, R159 ;  /* 0x0000009f00877308 */ /* 0x000ea20000000800 */
[----:B----4-:R-:W-:Y:S04]  /*d710*/  FADD.FTZ R0, R2, R0 ;  /* 0x0000000002007221 */ /* 0x010fe80000010000 */
[----:B------:R-:W-:Y:S05]  /*d720*/  FADD.FTZ R0, R148, R0 ;  /* 0x0000000094007221 */ /* 0x000fea0000010000 */
[----:B------:R-:W-:Y:S01]  /*d730*/  MUFU.EX2 R178, R167 ;  /* 0x000000a700b27308 */ /* 0x000fe20000000800 */
[C---:B---3--:R-:W-:Y:S03]  /*d740*/  HMMA.16816.F32.BF16 R12, R136.reuse, R144, R12 ;  /* 0x00000090880c723c */ /* 0x048fe6000004180c */
[C---:B--2---:R-:W-:Y:S05]  /*d750*/  FADD.FTZ R0, R135.reuse, R0 ;  /* 0x0000000087007221 */ /* 0x044fea0000010000 */
        /* <DEDUP_REMOVED lines=50> */
[----:B------:R4:W4:Y:S03]  /*da80*/  MUFU.EX2 R2, R163 ;  /* 0x000000a300027308 */ /* 0x0009260000000800 */
[C---:B-1----:R-:W-:Y:S07]  /*da90*/  HMMA.16816.F32.BF16 R4, R136.reuse, R140, R4 ;  /* 0x0000008c8804723c */ /* 0x042fee0000041804 */
[----:B------:R-:W1:Y:S01]  /*daa0*/  MUFU.EX2 R134, R165 ;  /* 0x000000a500867308 */ /* 0x000e620000000800 */
[C---:B------:R-:W-:Y:S01]  /*dab0*/  HMMA.16816.F32.BF16 R8, R136.reuse, R142, R8 ;  /* 0x0000008e8808723c */ /* 0x040fe20000041808 */
[----:B------:R-:W3:Y:S07]  /*dac0*/  LDSM.16.MT88.4 R140, [R157+0x1000] ;  /* 0x001000009d8c783b */ /* 0x000eee0000004200 */
[C---:B--2---:R-:W-:Y:S01]  /*dad0*/  HMMA.16816.F32.BF16 R12, R136.reuse, R144, R12 ;  /* 0x00000090880c723c */ /* 0x044fe2000004180c */
[----:B----4-:R-:W-:Y:S03]  /*dae0*/  LDSM.16.MT88.4 R160, [R251+0x1800] ;  /* 0x00180000fba0783b */ /* 0x010fe60000004200 */
[----:B------:R-:W-:Y:S04]  /*daf0*/  FADD.FTZ R0, R2, R0 ;  /* 0x0000000002007221 */ /* 0x000fe80000010000 */
[C---:B------:R-:W-:Y:S01]  /*db00*/  HMMA.16816.F32.BF16 R16, R136.reuse, R146, R16 ;  /* 0x000000928810723c */ /* 0x040fe20000041810 */
[----:B------:R-:W2:Y:S03]  /*db10*/  LDSM.16.MT88.4 R144, [R251+0x3000] ;  /* 0x00300000fb90783b */ /* 0x000ea60000004200 */
[C---:B------:R-:W-:Y:S01]  /*db20*/  FADD.FTZ R0, R176.reuse, R0 ;  /* 0x00000000b0007221 */ /* 0x040fe20000010000 */
[----:B------:R-:W-:Y:S01]  /*db30*/  F2FP.BF16.PACK_AB R176, R176, R2 ;  /* 0x00000002b0b0723e */ /* 0x000fe200000010ff */
[----:B------:R-:W-:Y:S01]  /*db40*/  FADD.FTZ R2, R153, R152 ;  /* 0x0000009899027221 */ /* 0x000fe20000010000 */
[----:B-1----:R-:W-:Y:S01]  /*db50*/  F2FP.BF16.PACK_AB R179, R134, R135 ;  /* 0x0000008786b3723e */ /* 0x002fe200000010ff */
[C---:B---3--:R-:W-:Y:S01]  /*db60*/  HMMA.16816.F32.BF16 R20, R136.reuse, R148, R20 ;  /* 0x000000948814723c */ /* 0x048fe20000041814 */
[----:B------:R-:W-:Y:S03]  /*db70*/  LDSM.16.MT88.4 R152, [R164+0x1800] ;  /* 0x00180000a498783b */ /* 0x000fe60000004200 */
[----:B------:R-:W-:Y:S01]  /*db80*/  FADD.FTZ R0, R178, R0 ;  /* 0x00000000b2007221 */ /* 0x000fe20000010000 */
[C---:B------:R-:W-:Y:S03]  /*db90*/  F2FP.BF16.PACK_AB R178, R132.reuse, R178 ;  /* 0x000000b284b2723e */ /* 0x040fe600000010ff */
[C---:B------:R-:W-:Y:S01]  /*dba0*/  HMMA.16816.F32.BF16 R24, R136.reuse, R150, R24 ;  /* 0x000000968818723c */ /* 0x040fe20000041818 */
[----:B------:R-:W1:Y:S03]  /*dbb0*/  LDSM.16.MT88.4 R148, [R164+0x3000] ;  /* 0x00300000a494783b */ /* 0x000e660000004200 */
[----:B------:R-:W-:Y:S01]  /*dbc0*/  FADD.FTZ R0, R132, R0 ;  /* 0x0000000084007221 */ /* 0x000fe20000010000 */
[----:B------:R-:W-:Y:S03]  /*dbd0*/  MOV R132, R158 ;  /* 0x0000009e00847202 */ /* 0x000fe60000000f00 */
[C---:B------:R-:W-:Y:S01]  /*dbe0*/  HMMA.16816.F32.BF16 R28, R136.reuse, R140, R28 ;  /* 0x0000008c881c723c */ /* 0x040fe2000004181c */
[----:B------:R3:W-:Y:S07]  /*dbf0*/  STL [R1+0x78], R0 ;  /* 0x0000780001007387 */ /* 0x0007ee0000100800 */
[C---:B------:R-:W-:Y:S01]  /*dc00*/  HMMA.16816.F32.BF16 R32, R136.reuse, R142, R32 ;  /* 0x0000008e8820723c */ /* 0x040fe20000041820 */
[----:B------:R-:W4:Y:S07]  /*dc10*/  LDSM.16.MT88.4 R140, [R252+0x3000] ;  /* 0x00300000fc8c783b */ /* 0x000f2e0000004200 */
        /* <DEDUP_REMOVED lines=10> */
[C---:B----4-:R-:W-:Y:S04]  /*dcc0*/  HMMA.16816.F32.BF16 R52, R136.reuse, R140, R52 ;  /* 0x0000008c8834723c */ /* 0x050fe80000041834 */
        /* <DEDUP_REMOVED lines=43> */
[----:B------:R-:W3:Y:S07]  /*df80*/  LDSM.16.MT88.4 R12, [R252+0x3800] ;  /* 0x00380000fc0c783b */ /* 0x000eee0000004200 */
        /* <DEDUP_REMOVED lines=13> */
[C---:B------:R-:W-:Y:S08]  /*e060*/  HMMA.16816.F32.BF16 R52, R176.reuse, R12, R52 ;  /* 0x0000000cb034723c */ /* 0x040ff00000041834 */
        /* <DEDUP_REMOVED lines=16> */
[----:B------:R4:W3:Y:S07]  /*e170*/  LDSM.16.MT88.4 R16, [R2+0x7800] ;  /* 0x007800000210783b */ /* 0x0008ee0000004200 */
[C---:B-1----:R-:W-:Y:S08]  /*e180*/  HMMA.16816.F32.BF16 R100, R176.reuse, R4, R100 ;  /* 0x00000004b064723c */ /* 0x042ff00000041864 */
[C---:B------:R-:W-:Y:S08]  /*e190*/  HMMA.16816.F32.BF16 R104, R176.reuse, R6, R104 ;  /* 0x00000006b068723c */ /* 0x040ff00000041868 */
[C---:B--2---:R-:W-:Y:S04]  /*e1a0*/  HMMA.16816.F32.BF16 R108, R176.reuse, R8, R108 ;  /* 0x00000008b06c723c */ /* 0x044fe8000004186c */
[----:B----4-:R-:W-:Y:S01]  /*e1b0*/  FADD.FTZ R2, R135, R0 ;  /* 0x0000000087027221 */ /* 0x010fe20000010000 */
[----:B------:R-:W-:Y:S02]  /*e1c0*/  IADD3 R0, R187, -0x1, RZ ;  /* 0xffffffffbb007810 */ /* 0x000fe40007ffe0ff */
[----:B------:R-:W-:Y:S01]  /*e1d0*/  MOV R135, R3 ;  /* 0x0000000300877202 */ /* 0x000fe20000000f00 */
[C---:B------:R-:W-:Y:S02]  /*e1e0*/  HMMA.16816.F32.BF16 R112, R176.reuse, R10, R112 ;  /* 0x0000000ab070723c */ /* 0x040fe40000041870 */
[----:B------:R1:W-:Y:S02]  /*e1f0*/  STL [R1+0x6c], R0 ;  /* 0x00006c0001007387 */ /* 0x0003e40000100800 */
[----:B------:R-:W-:Y:S01]  /*e200*/  FADD.FTZ R2, R134, R2 ;  /* 0x0000000286027221 */ /* 0x000fe20000010000 */
[----:B------:R-:W-:Y:S03]  /*e210*/  MOV R134, R133 ;  /* 0x0000008500867202 */ /* 0x000fe60000000f00 */
[C---:B---3--:R-:W-:Y:S01]  /*e220*/  HMMA.16816.F32.BF16 R116, R176.reuse, R12, R116 ;  /* 0x0000000cb074723c */ /* 0x048fe20000041874 */
[----:B------:R1:W-:Y:S07]  /*e230*/  STL [R1+0x88], R2 ;  /* 0x0000880201007387 */ /* 0x0003ee0000100800 */
[C---:B------:R-:W-:Y:S08]  /*e240*/  HMMA.16816.F32.BF16 R120, R176.reuse, R14, R120 ;  /* 0x0000000eb078723c */ /* 0x040ff00000041878 */
[C---:B------:R-:W-:Y:S07]  /*e250*/  HMMA.16816.F32.BF16 R124, R176.reuse, R16, R124 ;  /* 0x00000010b07c723c */ /* 0x040fee000004187c */
[----:B------:R-:W-:Y:S01]  /*e260*/  MOV R16, R3 ;  /* 0x0000000300107202 */ /* 0x000fe20000000f00 */
[----:B------:R-:W-:Y:S01]  /*e270*/  HMMA.16816.F32.BF16 R128, R176, R18, R128 ;  /* 0x00000012b080723c */ /* 0x000fe20000041880 */
[----:B------:R-:W-:Y:S07]  /*e280*/  @!UPT UIADD3 URZ, URZ, URZ, URZ ;  /* 0x0000003f3f3ff290 */ /* 0x000fee000fffe03f */
[----:B-1----:R-:W-:-:S11]  /*e290*/  @P0 BRA `(.L_x_4324) ;  /* 0xffffc4a000000947 */ /* 0x002fd6000383ffff */
.L_x_4317:
[----:B------:R-:W-:Y:S05]  /*e2a0*/  BRA.DIV ~URZ, `(.L_x_4325) ;  /* 0x000045327f007947 */ /* 0x000fea000b800000 */
[----:B------:R-:W2:Y:S04]  /*e2b0*/  LDL R0, [R1+0x78] ;  /* 0x0000780001007983 */ /* 0x000ea80000100800 */
[----:B--2---:R1:W2:Y:S02]  /*e2c0*/  SHFL.BFLY PT, R4, R0, 0x2, 0x1f ;  /* 0x0c401f0000047f89 */ /* 0x0042a400000e0000 */
.L_x_4353:
        /* <DEDUP_REMOVED lines=9> */
.L_x_4354:
[----:B------:R-:W-:Y:S01]  /*e360*/  FSETP.NE.FTZ.AND P1, PT, R4, RZ, PT ;  /* 0x000000ff0400720b */ /* 0x000fe20003f35000 */
[----:B--2---:R-:W-:Y:S01]  /*e370*/  FADD.FTZ R3, R3, R5 ;  /* 0x0000000503037221 */ /* 0x004fe20000010000 */
[----:B------:R-:W-:Y:S02]  /*e380*/  MOV R2, RZ ;  /* 0x000000ff00027202 */ /* 0x000fe40000000f00 */
[----:B------:R-:W-:Y:S02]  /*e390*/  MOV R0, RZ ;  /* 0x000000ff00007202 */ /* 0x000fe40000000f00 */
[----:B------:R-:W-:Y:S02]  /*e3a0*/  FSETP.NE.FTZ.AND P0, PT, R3, RZ, PT ;  /* 0x000000ff0300720b */ /* 0x000fe40003f15000 */
[----:B------:R-:W-:Y:S02]  /*e3b0*/  MOV R13, 0xff800000 ;  /* 0xff800000000d7802 */ /* 0x000fe40000000f00 */
[----:B------:R-:W-:-:S03]  /*e3c0*/  MOV R12, 0xff800000 ;  /* 0xff800000000c7802 */ /* 0x000fc60000000f00 */
[----:B------:R-:W2:Y:S08]  /*e3d0*/  @P1 MUFU.RCP R2, R4 ;  /* 0x0000000400021308 */ /* 0x000eb00000001000 */
[----:B------:R3:W4:Y:S01]  /*e3e0*/  @P1 MUFU.LG2 R6, R4 ;  /* 0x0000000400061308 */ /* 0x0007220000000c00 */
[----:B--2---:R-:W-:-:S07]  /*e3f0*/  FMUL.FTZ R164, R2, R164 ;  /* 0x000000a402a47220 */ /* 0x004fce0000410000 */
[----:B------:R-:W2:Y:S01]  /*e400*/  @P0 MUFU.RCP R0, R3 ;  /* 0x0000000300000308 */ /* 0x000ea20000001000 */
[C---:B------:R-:W-:Y:S02]  /*e410*/  FMUL.FTZ R165, R2.reuse, R165 ;  /* 0x000000a502a57220 */ /* 0x040fe40000410000 */
[C---:B------:R-:W-:Y:S02]  /*e420*/  FMUL.FTZ R160, R2.reuse, R160 ;  /* 0x000000a002a07220 */ /* 0x040fe40000410000 */
[C---:B------:R-:W-:Y:S02]  /*e430*/  FMUL.FTZ R161, R2.reuse, R161 ;  /* 0x000000a102a17220 */ /* 0x040fe40000410000 */
[C---:B------:R-:W-:Y:S01]  /*e440*/  FMUL.FTZ R156, R2.reuse, R156 ;  /* 0x0000009c029c7220 */ /* 0x040fe20000410000 */
[----:B---3--:R-:W-:Y:S01]  /*e450*/  @P1 MOV R4, 0x3f317218 ;  /* 0x3f31721800041802 */ /* 0x008fe20000000f00 */
        /* <DEDUP_REMOVED lines=59> */
[----:B------:R3:W5:Y:S01]  /*e810*/  @P0 MUFU.LG2 R2, R3 ;  /* 0x0000000300020308 */ /* 0x0007620000000c00 */
[----:B----4-:R-:W-:Y:S02]  /*e820*/  @P1 FMUL.FTZ R6, R6, 0.69314718246459960938 ;  /* 0x3f31721806061820 */ /* 0x010fe40000410000 */
[----:B------:R-:W-:Y:S02]  /*e830*/  @P1 FMUL.FTZ R4, R4, c[0x0][0x2d0] ;  /* 0x0000b40004041a20 */ /* 0x000fe40000410000 */
[----:B--2---:R-:W-:-:S02]  /*e840*/  FMUL.FTZ R166, R0, R166 ;  /* 0x000000a600a67220 */ /* 0x004fc40000410000 */
[----:B------:R-:W-:Y:S01]  /*e850*/  @P1 FFMA.FTZ R13, R4, R133, R6 ;  /* 0x00000085040d1223 */ /* 0x000fe20000010006 */
[----:B------:R-:W-:Y:S01]  /*e860*/  MOV R4, 0x1 ;  /* 0x0000000100047802 */ /* 0x000fe20000000f00 */
[C---:B------:R-:W-:Y:S02]  /*e870*/  FMUL.FTZ R167, R0.reuse, R167 ;  /* 0x000000a700a77220 */ /* 0x040fe40000410000 */
[C---:B------:R-:W-:Y:S02]  /*e880*/  FMUL.FTZ R162, R0.reuse, R162 ;  /* 0x000000a200a27220 */ /* 0x040fe40000410000 */
[C---:B------:R-:W-:Y:S02]  /*e890*/  FMUL.FTZ R163, R0.reuse, R163 ;  /* 0x000000a300a37220 */ /* 0x040fe40000410000 */
[----:B------:R-:W-:Y:S01]  /*e8a0*/  FMUL.FTZ R158, R0, R158 ;  /* 0x0000009e009e7220 */ /* 0x000fe20000410000 */
[----:B---3--:R-:W-:Y:S01]  /*e8b0*/  @P0 MOV R3, 0x3f317218 ;  /* 0x3f31721800030802 */ /* 0x008fe20000000f00 */
[----:B-----5:R-:W-:-:S02]  /*e8c0*/  @P0 FMUL.FTZ R2, R2, 0.69314718246459960938 ;  /* 0x3f31721802020820 */ /* 0x020fc40000410000 */
[C---:B------:R-:W-:Y:S02]  /*e8d0*/  FMUL.FTZ R159, R0.reuse, R159 ;  /* 0x0000009f009f7220 */ /* 0x040fe40000410000 */
        /* <DEDUP_REMOVED lines=59> */
[----:B------:R-:W-:Y:S01]  /*ec90*/  PRMT R0, R4, 0x7610, R0 ;  /* 0x0000761004007816 */ /* 0x000fe20000000000 */
[----:B------:R-:W-:-:S02]  /*eca0*/  @P0 FFMA.FTZ R12, R3, R16, R2 ;  /* 0x00000010030c0223 */ /* 0x000fc40000010002 */
.L_x_4298:
        /* <DEDUP_REMOVED lines=23> */
.L_x_4328:
[----:B------:R-:W-:Y:S05]  /*ee20*/  BSYNC B0 ;  /* 0x0000000000007941 */ /* 0x000fea0003800000 */
.L_x_4327:
        /* <DEDUP_REMOVED lines=8> */
[----:B------:R2:W-:Y:S01]  /*eeb0*/  STL [R1+0x70], RZ ;  /* 0x000070ff01007387 */ /* 0x0005e20000100800 */
[----:B---3--:R-:W-:Y:S01]  /*eec0*/  SHF.R.S32.HI R2, RZ, 0x1f, R6 ;  /* 0x0000001fff027819 */ /* 0x008fe20000011406 */
[----:B------:R-:W-:-:S03]  /*eed0*/  IMAD.MOV.U32 R3, RZ, RZ, 0x1f ;  /* 0x0000001fff037424 */ /* 0x000fc600078e00ff */
[----:B------:R-:W-:-:S04]  /*eee0*/  LEA.HI R2, R2, R6, RZ, 0x7 ;  /* 0x0000000602027211 */ /* 0x000fc800078f38ff */
[----:B------:R-:W-:-:S05]  /*eef0*/  SHF.R.S32.HI R2, RZ, 0x7, R2 ;  /* 0x00000007ff027819 */ /* 0x000fca0000011402 */
[----:B------:R-:W-:Y:S01]  /*ef00*/  IMAD.MOV.U32 R0, RZ, RZ, R2 ;  /* 0x000000ffff007224 */ /* 0x000fe200078e0002 */
[----:B------:R-:W-:Y:S02]  /*ef10*/  MOV R2, 0xef30 ;  /* 0x0000ef3000027802 */ /* 0x000fe40000000f00 */
[----:B-12---:R-:W-:Y:S05]  /*ef20*/  CALL.REL.NOINC `($__internal_71_$__cuda_sm70_shflsync_idx_p) ;  /* 0x00003ae000007944 */ /* 0x006fea0003c00000 */
.L_x_4331:
[----:B------:R-:W2:Y:S04]  /*ef30*/  LDL R6, [R1+0x1e4] ;  /* 0x0001e40001067983 */ /* 0x000ea80000100800 */
[----:B------:R-:W4:Y:S04]  /*ef40*/  LDL.LU R18, [R1+0xc8] ;  /* 0x0000c80001127983 */ /* 0x000f280000300800 */
[----:B---3--:R-:W3:Y:S04]  /*ef50*/  LDL.LU R16, [R1+0xc4] ;  /* 0x0000c40001107983 */ /* 0x008ee80000300800 */
[----:B------:R-:W2:Y:S04]  /*ef60*/  LDL.LU R15, [R1+0xcc] ;  /* 0x0000cc00010f7983 */ /* 0x000ea80000300800 */
[----:B------:R-:W2:Y:S01]  /*ef70*/  LDL.LU R17, [R1+0xd4] ;  /* 0x0000d40001117983 */ /* 0x000ea20000300800 */
        /* <DEDUP_REMOVED lines=67> */
[----:B------:R-:W-:Y:S01]  /*f3b0*/  IMAD R4, R10, c[0x0][0x4d8], RZ ;  /* 0x000136000a047a24 */ /* 0x000fe200078e02ff */
        /* <DEDUP_REMOVED lines=210> */
.L_x_4333:
[----:B------:R-:W-:Y:S05]  /*100e0*/  BSYNC B0 ;  /* 0x0000000000007941 */ /* 0x000fea0003800000 */
.L_x_4332:
[----:B------:R-:W-:Y:S01]  /*100f0*/  ISETP.NE.AND P0, PT, R0, RZ, PT ;  /* 0x000000ff0000720c */ /* 0x000fe20003f05270 */
[----:B---3--:R3:W4:Y:S04]  /*10100*/  SHFL.IDX PT, R3, R10, 0x1, 0x1c1f ;  /* 0x003c1f000a037f89 */ /* 0x00872800000e0000 */
[----:B-1----:R3:W1:Y:S08]  /*10110*/  SHFL.IDX PT, R2, R11, 0x1, 0x1c1f ;  /* 0x003c1f000b027f89 */ /* 0x00267000000e0000 */
        /* <DEDUP_REMOVED lines=130> */
.L_x_4330:
        /* <DEDUP_REMOVED lines=44> */
.L_x_4334:
[----:B------:R-:W-:Y:S05]  /*10c00*/  BSYNC B1 ;  /* 0x0000000000017941 */ /* 0x000fea0003800000 */
.L_x_4329:
        /* <DEDUP_REMOVED lines=10> */
.L_x_4355:
[----:B---3--:R-:W3:Y:S01]  /*10cb0*/  S2R R2, SR_TID.X ;  /* 0x0000000000027919 */ /* 0x008ee20000002100 */
[----:B------:R-:W-:Y:S03]  /*10cc0*/  WARPSYNC 0xffffffff ;  /* 0xffffffff00007948 */ /* 0x000fe60003800000 */
[----:B------:R-:W-:Y:S06]  /*10cd0*/  BAR.SYNC.DEFER_BLOCKING 0x4, 0x100 ;  /* 0x0104000000007b1d */ /* 0x000fec0000010000 */
[----:B--2---:R2:W-:Y:S01]  /*10ce0*/  STL [R1+0xd8], R0 ;  /* 0x0000d80001007387 */ /* 0x0045e20000100800 */
[----:B---3--:R-:W-:-:S13]  /*10cf0*/  LOP3.LUT P0, RZ, R2, 0xff, RZ, 0xc0, !PT ;  /* 0x000000ff02ff7812 */ /* 0x008fda000780c0ff */
[----:B------:R2:W-:Y:S04]  /*10d00*/  @!P0 STS [0x18100], R14 ;  /* 0x0181000eff008388 */ /* 0x0005e80000000800 */
[----:B------:R-:W-:Y:S06]  /*10d10*/  BAR.ARV 0x5, 0x100 ;  /* 0x0144000000007b1d */ /* 0x000fec0000002000 */
.L_x_4335:
[----:B-12---:R-:W2:Y:S02]  /*10d20*/  LDL R0, [R1+0xd8] ;  /* 0x0000d80001007983 */ /* 0x006ea40000100800 */
[----:B--2---:R-:W-:-:S13]  /*10d30*/  ISETP.GE.AND P0, PT, R0, c[0x0][0x538], PT ;  /* 0x00014e0000007a0c */ /* 0x004fda0003f06270 */
[----:B---345:R-:W-:Y:S01]  /*10d40*/  @P0 CALL.REL.NOINC `(.L_x_4337) ;  /* 0x0000001000000944 */ /* 0x038fe20003c00000 */
[----:B------:R-:W-:Y:S05]  /*10d50*/  BRA `(.L_x_4338) ;  /* 0xffff01f000007947 */ /* 0x000fea000383ffff */
.L_x_4337:
[----:B------:R-:W-:Y:S05]  /*10d60*/  EXIT ;  /* 0x000000000000794d */ /* 0x000fea0003800000 */
.L_x_4301:
[----:B------:R2:W-:Y:S01]  /*10d70*/  STL [R1+0x70], RZ ;  /* 0x000070ff01007387 */ /* 0x0005e20000100800 */
[----:B------:R-:W-:Y:S01]  /*10d80*/  IMAD.MOV.U32 R0, RZ, RZ, R5 ;  /* 0x000000ffff007224 */ /* 0x000fe200078e0005 */
[----:B------:R-:W-:Y:S02]  /*10d90*/  MOV R3, 0x181f ;  /* 0x0000181f00037802 */ /* 0x000fe40000000f00 */
[----:B------:R-:W-:Y:S02]  /*10da0*/  MOV R2, 0x10dc0 ;  /* 0x00010dc000027802 */ /* 0x000fe40000000f00 */
[----:B-12---:R-:W-:Y:S05]  /*10db0*/  CALL.REL.NOINC `($__internal_71_$__cuda_sm70_shflsync_idx_p) ;  /* 0x00001c5000007944 */ /* 0x006fea0003c00000 */
[----:B-----5:R-:W-:Y:S01]  /*10dc0*/  MOV R4, R0 ;  /* 0x0000000000047202 */ /* 0x020fe20000000f00 */
[----:B-1----:R-:W-:Y:S05]  /*10dd0*/  BRA `(.L_x_4339) ;  /* 0xffff317000007947 */ /* 0x002fea000383ffff */
.L_x_4302:
[----:B------:R4:W-:Y:S01]  /*10de0*/  STL [R1+0x70], RZ ;  /* 0x000070ff01007387 */ /* 0x0009e20000100800 */
[----:B------:R-:W-:Y:S01]  /*10df0*/  IMAD.MOV.U32 R0, RZ, RZ, R15 ;  /* 0x000000ffff007224 */ /* 0x000fe200078e000f */
[----:B------:R-:W-:Y:S02]  /*10e00*/  MOV R3, 0x181f ;  /* 0x0000181f00037802 */ /* 0x000fe40000000f00 */
[----:B------:R-:W-:Y:S02]  /*10e10*/  MOV R2, 0x10e30 ;  /* 0x00010e3000027802 */ /* 0x000fe40000000f00 */
[----:B-1234-:R-:W-:Y:S05]  /*10e20*/  CALL.REL.NOINC `($__internal_71_$__cuda_sm70_shflsync_idx_p) ;  /* 0x00001be000007944 */ /* 0x01efea0003c00000 */
        /* <DEDUP_REMOVED lines=21> */
[----:B--2---:R-:W-:-:S05]  /*10f80*/  IADD3 R2, P0, R0, R82, RZ ;  /* 0x0000005200027210 */ /* 0x004fca0007f1e0ff */
[----:B------:R-:W-:Y:S01]  /*10f90*/  IMAD.X R3, R4, 0x1, R76, P0 ;  /* 0x0000000104037824 */ /* 0x000fe200000e064c */
[----:B------:R-:W-:Y:S01]  /*10fa0*/  ISETP.GE.AND P0, PT, R7, c[0x0][0x1d4], PT ;  /* 0x0000750007007a0c */ /* 0x000fe20003f06270 */
[----:B------:R-:W-:Y:S01]  /*10fb0*/  IMAD.MOV.U32 R0, RZ, RZ, R5 ;  /* 0x000000ffff007224 */ /* 0x000fe200078e0005 */
[----:B------:R-:W-:Y:S02]  /*10fc0*/  SEL R13, RZ, 0x10, P2 ;  /* 0x00000010ff0d7807 */ /* 0x000fe40001000000 */
[----:B------:R-:W-:Y:S02]  /*10fd0*/  SEL R12, RZ, 0x10, P1 ;  /* 0x00000010ff0c7807 */ /* 0x000fe40000800000 */
[----:B------:R-:W-:-:S07]  /*10fe0*/  SEL R5, RZ, 0x10, P0 ;  /* 0x00000010ff057807 */ /* 0x000fce0000000000 */
[----:B------:R2:W-:Y:S02]  /*10ff0*/  LDGSTS.E.BYPASS.LTC128B.128 [R6+0x16100], [R2.64], !P0 ;  /* 0x1610000002067fae */ /* 0x0005e4000c101d46 */
[----:B--2---:R-:W-:Y:S02]  /*11000*/  IMAD.MOV.U32 R2, RZ, RZ, 0x1 ;  /* 0x00000001ff027424 */ /* 0x004fe400078e00ff */
[----:B------:R-:W-:-:S03]  /*11010*/  IMAD.MOV.U32 R3, RZ, RZ, 0x181f ;  /* 0x0000181fff037424 */ /* 0x000fc600078e00ff */
[----:B------:R2:W-:Y:S02]  /*11020*/  STL [R1+0x70], R2 ;  /* 0x0000700201007387 */ /* 0x0005e40000100800 */
[----:B--2---:R-:W-:Y:S02]  /*11030*/  MOV R2, 0x11050 ;  /* 0x0001105000027802 */ /* 0x004fe40000000f00 */
[----:B-1----:R-:W-:Y:S05]  /*11040*/  CALL.REL.NOINC `($__internal_71_$__cuda_sm70_shflsync_idx_p) ;  /* 0x000019c000007944 */ /* 0x002fea0003c00000 */
[----:B------:R-:W-:Y:S01]  /*11050*/  MOV R2, 0x1 ;  /* 0x0000000100027802 */ /* 0x000fe20000000f00 */
[----:B-----5:R-:W-:Y:S01]  /*11060*/  IMAD.MOV.U32 R4, RZ, RZ, R0 ;  /* 0x000000ffff047224 */ /* 0x020fe200078e0000 */
[----:B------:R-:W-:Y:S01]  /*11070*/  MOV R3, 0x181f ;  /* 0x0000181f00037802 */ /* 0x000fe20000000f00 */
[----:B------:R-:W-:Y:S02]  /*11080*/  IMAD.MOV.U32 R0, RZ, RZ, R15 ;  /* 0x000000ffff007224 */ /* 0x000fe400078e000f */
[----:B------:R2:W-:Y:S02]  /*11090*/  STL [R1+0x70], R2 ;  /* 0x0000700201007387 */ /* 0x0005e40000100800 */
[----:B--2---:R-:W-:Y:S02]  /*110a0*/  MOV R2, 0x110c0 ;  /* 0x000110c000027802 */ /* 0x004fe40000000f00 */
[----:B-1----:R-:W-:Y:S05]  /*110b0*/  CALL.REL.NOINC `($__internal_71_$__cuda_sm70_shflsync_idx_p) ;  /* 0x0000195000007944 */ /* 0x002fea0003c00000 */
[----:B-1---5:R-:W-:Y:S05]  /*110c0*/  BRA `(.L_x_4340) ;  /* 0xffff305000007947 */ /* 0x022fea000383ffff */
.L_x_4303:
[----:B------:R1:W-:Y:S01]  /*110d0*/  STL [R1+0x70], RZ ;  /* 0x000070ff01007387 */ /* 0x0003e20000100800 */
[----:B------:R-:W-:Y:S01]  /*110e0*/  IMAD.MOV.U32 R0, RZ, RZ, R4 ;  /* 0x000000ffff007224 */ /* 0x000fe200078e0004 */
[----:B------:R-:W-:-:S02]  /*110f0*/  MOV R3, 0x1c1f ;  /* 0x00001c1f00037802 */ /* 0x000fc40000000f00 */
[----:B------:R-:W-:Y:S02]  /*11100*/  MOV R2, 0x11120 ;  /* 0x0001112000027802 */ /* 0x000fe40000000f00 */
[----:B-1----:R-:W-:Y:S05]  /*11110*/  CALL.REL.NOINC `($__internal_71_$__cuda_sm70_shflsync_idx_p) ;  /* 0x000018f000007944 */ /* 0x002fea0003c00000 */
[----:B-1---5:R-:W-:Y:S05]  /*11120*/  BRA `(.L_x_4341) ;  /* 0xffff32e000007947 */ /* 0x022fea000383ffff */
.L_x_4304:
[----:B------:R-:W-:Y:S01]  /*11130*/  MOV R2, 0x1 ;  /* 0x0000000100027802 */ /* 0x000fe20000000f00 */
[----:B------:R-:W-:Y:S02]  /*11140*/  IMAD.MOV.U32 R0, RZ, RZ, R4 ;  /* 0x000000ffff007224 */ /* 0x000fe400078e0004 */
[----:B------:R-:W-:Y:S02]  /*11150*/  IMAD.MOV.U32 R3, RZ, RZ, 0x1c1f ;  /* 0x00001c1fff037424 */ /* 0x000fe400078e00ff */
[----:B------:R2:W-:Y:S02]  /*11160*/  STL [R1+0x70], R2 ;  /* 0x0000700201007387 */ /* 0x0005e40000100800 */
[----:B--2---:R-:W-:Y:S02]  /*11170*/  MOV R2, 0x11190 ;  /* 0x0001119000027802 */ /* 0x004fe40000000f00 */
[----:B-1----:R-:W-:Y:S05]  /*11180*/  CALL.REL.NOINC `($__internal_71_$__cuda_sm70_shflsync_idx_p) ;  /* 0x0000188000007944 */ /* 0x002fea0003c00000 */
[----:B-----5:R-:W-:-:S05]  /*11190*/  IMAD.IADD R0, R5, 0x1, R0 ;  /* 0x0000000105007824 */ /* 0x020fca00078e0200 */
        /* <DEDUP_REMOVED lines=50> */
[----:B------:R-:W-:Y:S02]  /*114c0*/  FSEL R75, R26, -INF , P3 ;  /* 0xff8000001a4b7808 */ /* 0x000fe40001800000 */
[----:B------:R-:W-:Y:S02]  /*114d0*/  FMNMX.FTZ R0, R83, R0, !PT ;  /* 0x0000000053007209 */ /* 0x000fe40007810000 */
        /* <DEDUP_REMOVED lines=11> */
[----:B------:R-:W-:Y:S01]  /*11590*/  IMAD.MOV.U32 R132, RZ, RZ, R133 ;  /* 0x000000ffff847224 */ /* 0x000fe200078e0085 */
[----:B------:R-:W-:Y:S02]  /*115a0*/  MOV R2, 0x115d0 ;  /* 0x000115d000027802 */ /* 0x000fe40000000f00 */
[----:B------:R-:W-:Y:S02]  /*115b0*/  FMNMX.FTZ R16, R72, R16, !PT ;  /* 0x0000001048107209 */ /* 0x000fe40007810000 */
[----:B-1----:R-:W-:Y:S05]  /*115c0*/  CALL.REL.NOINC `($__internal_70_$__cuda_sm70_shflsync_bfly_p) ;  /* 0x000013e000007944 */ /* 0x002fea0003c00000 */
[----:B------:R-:W-:Y:S01]  /*115d0*/  FMNMX.FTZ R133, R133, R0, !PT ;  /* 0x0000000085857209 */ /* 0x000fe20007810000 */
[----:B------:R-:W-:Y:S01]  /*115e0*/  IMAD.MOV.U32 R0, RZ, RZ, 0x1 ;  /* 0x00000001ff007424 */ /* 0x000fe200078e00ff */
[----:B------:R-:W-:-:S03]  /*115f0*/  MOV R2, 0x11620 ;  /* 0x0001162000027802 */ /* 0x000fc60000000f00 */
[----:B------:R-:W-:Y:S02]  /*11600*/  IMAD.MOV.U32 R132, RZ, RZ, R133 ;  /* 0x000000ffff847224 */ /* 0x000fe400078e0085 */
[----:B------:R-:W-:Y:S05]  /*11610*/  CALL.REL.NOINC `($__internal_70_$__cuda_sm70_shflsync_bfly_p) ;  /* 0x0000139000007944 */ /* 0x000fea0003c00000 */
[----:B------:R-:W-:Y:S01]  /*11620*/  FMNMX.FTZ R133, R133, R0, !PT ;  /* 0x0000000085857209 */ /* 0x000fe20007810000 */
[----:B------:R-:W-:Y:S01]  /*11630*/  IMAD.MOV.U32 R132, RZ, RZ, R16 ;  /* 0x000000ffff847224 */ /* 0x000fe200078e0010 */
[----:B------:R-:W-:Y:S01]  /*11640*/  MOV R2, 0x11670 ;  /* 0x0001167000027802 */ /* 0x000fe20000000f00 */
[----:B------:R-:W-:Y:S02]  /*11650*/  IMAD.MOV.U32 R0, RZ, RZ, 0x2 ;  /* 0x00000002ff007424 */ /* 0x000fe400078e00ff */
[----:B------:R-:W-:Y:S05]  /*11660*/  CALL.REL.NOINC `($__internal_70_$__cuda_sm70_shflsync_bfly_p) ;  /* 0x0000134000007944 */ /* 0x000fea0003c00000 */
[----:B------:R-:W-:Y:S01]  /*11670*/  FMNMX.FTZ R16, R16, R0, !PT ;  /* 0x0000000010107209 */ /* 0x000fe20007810000 */
[----:B------:R-:W-:Y:S01]  /*11680*/  IMAD.MOV.U32 R0, RZ, RZ, 0x1 ;  /* 0x00000001ff007424 */ /* 0x000fe200078e00ff */
[----:B------:R-:W-:-:S03]  /*11690*/  MOV R2, 0x116c0 ;  /* 0x000116c000027802 */ /* 0x000fc60000000f00 */
[----:B------:R-:W-:Y:S02]  /*116a0*/  IMAD.MOV.U32 R132, RZ, RZ, R16 ;  /* 0x000000ffff847224 */ /* 0x000fe400078e0010 */
[----:B------:R-:W-:Y:S05]  /*116b0*/  CALL.REL.NOINC `($__internal_70_$__cuda_sm70_shflsync_bfly_p) ;  /* 0x000012f000007944 */ /* 0x000fea0003c00000 */
[----:B------:R-:W-:Y:S01]  /*116c0*/  MOV R3, R0 ;  /* 0x0000000000037202 */ /* 0x000fe20000000f00 */
[----:B------:R-:W-:Y:S05]  /*116d0*/  BRA `(.L_x_4342) ;  /* 0xffff33e000007947 */ /* 0x000fea000383ffff */
.L_x_4308:
[----:B------:R-:W-:Y:S01]  /*116e0*/  MOV R3, 0x181f ;  /* 0x0000181f00037802 */ /* 0x000fe20000000f00 */
[----:B------:R2:W-:Y:S01]  /*116f0*/  STL [R1+0x70], RZ ;  /* 0x000070ff01007387 */ /* 0x0005e20000100800 */
[----:B------:R-:W-:Y:S01]  /*11700*/  MOV R2, 0x11730 ;  /* 0x0001173000027802 */ /* 0x000fe20000000f00 */
[----:B------:R-:W-:Y:S02]  /*11710*/  IMAD.MOV.U32 R0, RZ, RZ, R5 ;  /* 0x000000ffff007224 */ /* 0x000fe400078e0005 */
[----:B-12---:R-:W-:Y:S05]  /*11720*/  CALL.REL.NOINC `($__internal_71_$__cuda_sm70_shflsync_idx_p) ;  /* 0x000012e000007944 */ /* 0x006fea0003c00000 */
[----:B-----5:R-:W-:Y:S01]  /*11730*/  MOV R4, R0 ;  /* 0x0000000000047202 */ /* 0x020fe20000000f00 */
[----:B-1----:R-:W-:-:S05]  /*11740*/  BRA `(.L_x_4343) ;  /* 0xffff505000007947 */ /* 0x002fca000383ffff */
.L_x_4309:
[----:B------:R-:W-:Y:S01]  /*11750*/  MOV R3, 0x181f ;  /* 0x0000181f00037802 */ /* 0x000fe20000000f00 */
[----:B------:R4:W-:Y:S01]  /*11760*/  STL [R1+0x70], RZ ;  /* 0x000070ff01007387 */ /* 0x0009e20000100800 */
[----:B------:R-:W-:Y:S01]  /*11770*/  MOV R2, 0x117a0 ;  /* 0x000117a000027802 */ /* 0x000fe20000000f00 */
[----:B------:R-:W-:Y:S02]  /*11780*/  IMAD.MOV.U32 R0, RZ, RZ, R21 ;  /* 0x000000ffff007224 */ /* 0x000fe400078e0015 */
[----:B-1234-:R-:W-:Y:S05]  /*11790*/  CALL.REL.NOINC `($__internal_71_$__cuda_sm70_shflsync_idx_p) ;  /* 0x0000127000007944 */ /* 0x01efea0003c00000 */
        /* <DEDUP_REMOVED lines=18> */
[----:B------:R3:W-:Y:S02]  /*118c0*/  LDGSTS.E.BYPASS.LTC128B.128 [R12+0x2100], [R2.64], !P2 ;  /* 0x02100000020c7fae */ /* 0x0007e4000d101d46 */
[----:B---3--:R-:W-:Y:S05]  /*118d0*/  IADD3 R2, P0, R0, R132, RZ ;  /* 0x0000008400027210 */ /* 0x008fea0007f1e0ff */
[----:B------:R-:W-:Y:S05]  /*118e0*/  IMAD.X R3, R4, 0x1, R28, P0 ;  /* 0x0000000104037824 */ /* 0x000fea00000e061c */
[----:B------:R3:W-:Y:S02]  /*118f0*/  LDGSTS.E.BYPASS.LTC128B.128 [R12+0x4100], [R2.64], !P1 ;  /* 0x04100000020c7fae */ /* 0x0007e4000c901d46 */
[----:B---3--:R-:W-:Y:S01]  /*11900*/  IADD3 R2, P0, R0, R133, RZ ;  /* 0x0000008500027210 */ /* 0x008fe20007f1e0ff */
[----:B------:R-:W-:Y:S01]  /*11910*/  IMAD.MOV.U32 R0, RZ, RZ, R5 ;  /* 0x000000ffff007224 */ /* 0x000fe200078e0005 */
[----:B------:R-:W-:Y:S03]  /*11920*/  SEL R5, RZ, 0x10, P3 ;  /* 0x00000010ff057807 */ /* 0x000fe60001800000 */
[----:B------:R-:W-:Y:S01]  /*11930*/  IMAD.X R3, R4, 0x1, R29, P0 ;  /* 0x0000000104037824 */ /* 0x000fe200000e061d */
[----:B------:R-:W-:Y:S04]  /*11940*/  ISETP.GE.AND P0, PT, R13, c[0x0][0x1d4], PT ;  /* 0x000075000d007a0c */ /* 0x000fe80003f06270 */
[----:B------:R-:W-:Y:S09]  /*11950*/  SEL R14, RZ, 0x10, P0 ;  /* 0x00000010ff0e7807 */ /* 0x000ff20000000000 */
[----:B------:R3:W-:Y:S02]  /*11960*/  LDGSTS.E.BYPASS.LTC128B.128 [R12+0x6100], [R2.64], !P0 ;  /* 0x06100000020c7fae */ /* 0x0007e4000c101d46 */
[----:B---3--:R-:W-:Y:S02]  /*11970*/  IMAD.MOV.U32 R2, RZ, RZ, 0x1 ;  /* 0x00000001ff027424 */ /* 0x008fe400078e00ff */
[----:B------:R-:W-:Y:S03]  /*11980*/  IMAD.MOV.U32 R3, RZ, RZ, 0x181f ;  /* 0x0000181fff037424 */ /* 0x000fe600078e00ff */
[----:B------:R3:W-:Y:S02]  /*11990*/  STL [R1+0x70], R2 ;  /* 0x0000700201007387 */ /* 0x0007e40000100800 */
[----:B---3--:R-:W-:Y:S02]  /*119a0*/  MOV R2, 0x119c0 ;  /* 0x000119c000027802 */ /* 0x008fe40000000f00 */
[----:B-12---:R-:W-:Y:S05]  /*119b0*/  CALL.REL.NOINC `($__internal_71_$__cuda_sm70_shflsync_idx_p) ;  /* 0x0000105000007944 */ /* 0x006fea0003c00000 */
[----:B------:R-:W-:Y:S01]  /*119c0*/  MOV R2, 0x1 ;  /* 0x0000000100027802 */ /* 0x000fe20000000f00 */
[----:B-----5:R-:W-:Y:S01]  /*119d0*/  IMAD.MOV.U32 R4, RZ, RZ, R0 ;  /* 0x000000ffff047224 */ /* 0x020fe200078e0000 */
[----:B------:R-:W-:Y:S01]  /*119e0*/  MOV R3, 0x181f ;  /* 0x0000181f00037802 */ /* 0x000fe20000000f00 */
[----:B------:R-:W-:Y:S02]  /*119f0*/  IMAD.MOV.U32 R0, RZ, RZ, R21 ;  /* 0x000000ffff007224 */ /* 0x000fe400078e0015 */
[----:B------:R2:W-:Y:S02]  /*11a00*/  STL [R1+0x70], R2 ;  /* 0x0000700201007387 */ /* 0x0005e40000100800 */
[----:B--2---:R-:W-:Y:S02]  /*11a10*/  MOV R2, 0x11a30 ;  /* 0x00011a3000027802 */ /* 0x004fe40000000f00 */
[----:B-1----:R-:W-:Y:S05]  /*11a20*/  CALL.REL.NOINC `($__internal_71_$__cuda_sm70_shflsync_idx_p) ;  /* 0x00000fe000007944 */ /* 0x002fea0003c00000 */
[----:B-1---5:R-:W-:-:S05]  /*11a30*/  BRA `(.L_x_4344) ;  /* 0xffff4f5000007947 */ /* 0x022fca000383ffff */
.L_x_4312:
[----:B--2---:R-:W-:Y:S01]  /*11a40*/  MOV R3, 0x181f ;  /* 0x0000181f00037802 */ /* 0x004fe20000000f00 */
[----:B------:R1:W-:Y:S01]  /*11a50*/  STL [R1+0x70], RZ ;  /* 0x000070ff01007387 */ /* 0x0003e20000100800 */
[----:B------:R-:W-:Y:S01]  /*11a60*/  MOV R2, 0x11a90 ;  /* 0x00011a9000027802 */ /* 0x000fe20000000f00 */
[----:B------:R-:W-:Y:S02]  /*11a70*/  IMAD.MOV.U32 R0, RZ, RZ, R133 ;  /* 0x000000ffff007224 */ /* 0x000fe400078e0085 */
[----:B-1----:R-:W-:Y:S05]  /*11a80*/  CALL.REL.NOINC `($__internal_71_$__cuda_sm70_shflsync_idx_p) ;  /* 0x00000f8000007944 */ /* 0x002fea0003c00000 */
[----:B------:R-:W-:Y:S01]  /*11a90*/  MOV R132, R0 ;  /* 0x0000000000847202 */ /* 0x000fe20000000f00 */
[----:B-1---5:R-:W-:-:S05]  /*11aa0*/  BRA `(.L_x_4345) ;  /* 0xffff618000007947 */ /* 0x022fca000383ffff */
.L_x_4313:
[----:B------:R-:W-:Y:S01]  /*11ab0*/  MOV R3, 0x181f ;  /* 0x0000181f00037802 */ /* 0x000fe20000000f00 */
[----:B------:R3:W-:Y:S01]  /*11ac0*/  STL [R1+0x70], RZ ;  /* 0x000070ff01007387 */ /* 0x0007e20000100800 */
[----:B------:R-:W-:Y:S01]  /*11ad0*/  MOV R2, 0x11b00 ;  /* 0x00011b0000027802 */ /* 0x000fe20000000f00 */
[----:B------:R-:W-:Y:S02]  /*11ae0*/  IMAD.MOV.U32 R0, RZ, RZ, R183 ;  /* 0x000000ffff007224 */ /* 0x000fe400078e00b7 */
[----:B-123--:R-:W-:Y:S05]  /*11af0*/  CALL.REL.NOINC `($__internal_71_$__cuda_sm70_shflsync_idx_p) ;  /* 0x00000f1000007944 */ /* 0x00efea0003c00000 */
[----:B------:R-:W2:Y:S01]  /*11b00*/  LDL R3, [R1+0x64] ;  /* 0x0000640001037983 */ /* 0x000ea20000100800 */
[----:B------:R-:W-:Y:S03]  /*11b10*/  IADD3 R176, P0, R0, R188, RZ ;  /* 0x000000bc00b07210 */ /* 0x000fe60007f1e0ff */
[----:B------:R-:W3:Y:S02]  /*11b20*/  LDL R2, [R1+0x84] ;  /* 0x0000840001027983 */ /* 0x000ee40000100800 */
[----:B------:R-:W-:Y:S02]  /*11b30*/  IMAD.X R177, R132, 0x1, R184, P0 ;  /* 0x0000000184b17824 */ /* 0x000fe400000e06b8 */
        /* <DEDUP_REMOVED lines=29> */
[----:B-12--5:R-:W-:Y:S05]  /*11d10*/  CALL.REL.NOINC `($__internal_71_$__cuda_sm70_shflsync_idx_p) ;  /* 0x00000cf000007944 */ /* 0x026fea0003c00000 */
[----:B------:R-:W-:Y:S01]  /*11d20*/  MOV R2, 0x1 ;  /* 0x0000000100027802 */ /* 0x000fe20000000f00 */
[----:B------:R-:W-:Y:S01]  /*11d30*/  IMAD.MOV.U32 R132, RZ, RZ, R0 ;  /* 0x000000ffff847224 */ /* 0x000fe200078e0000 */
[----:B------:R-:W-:Y:S01]  /*11d40*/  MOV R3, 0x181f ;  /* 0x0000181f00037802 */ /* 0x000fe20000000f00 */
[----:B------:R-:W-:Y:S02]  /*11d50*/  IMAD.MOV.U32 R0, RZ, RZ, R183 ;  /* 0x000000ffff007224 */ /* 0x000fe400078e00b7 */
[----:B------:R2:W-:Y:S02]  /*11d60*/  STL [R1+0x70], R2 ;  /* 0x0000700201007387 */ /* 0x0005e40000100800 */
[----:B--2---:R-:W-:Y:S02]  /*11d70*/  MOV R2, 0x11d90 ;  /* 0x00011d9000027802 */ /* 0x004fe40000000f00 */
[----:B-1---5:R-:W-:Y:S05]  /*11d80*/  CALL.REL.NOINC `($__internal_71_$__cuda_sm70_shflsync_idx_p) ;  /* 0x00000c8000007944 */ /* 0x022fea0003c00000 */
[----:B-1---5:R-:W-:-:S05]  /*11d90*/  BRA `(.L_x_4346) ;  /* 0xffff608000007947 */ /* 0x022fca000383ffff */
.L_x_4314:
[----:B------:R-:W-:Y:S01]  /*11da0*/  MOV R3, 0x1c1f ;  /* 0x00001c1f00037802 */ /* 0x000fe20000000f00 */
[----:B------:R1:W-:Y:S01]  /*11db0*/  STL [R1+0x70], RZ ;  /* 0x000070ff01007387 */ /* 0x0003e20000100800 */
[----:B------:R-:W-:Y:S01]  /*11dc0*/  MOV R2, 0x11df0 ;  /* 0x00011df000027802 */ /* 0x000fe20000000f00 */
[----:B------:R-:W-:Y:S02]  /*11dd0*/  IMAD.MOV.U32 R0, RZ, RZ, R132 ;  /* 0x000000ffff007224 */ /* 0x000fe400078e0084 */
[----:B-1----:R-:W-:Y:S05]  /*11de0*/  CALL.REL.NOINC `($__internal_71_$__cuda_sm70_shflsync_idx_p) ;  /* 0x00000c2000007944 */ /* 0x002fea0003c00000 */
[----:B-1---5:R-:W-:-:S05]  /*11df0*/  BRA `(.L_x_4347) ;  /* 0xffff630000007947 */ /* 0x022fca000383ffff */
.L_x_4315:
[----:B------:R-:W-:Y:S01]  /*11e00*/  MOV R2, 0x1 ;  /* 0x0000000100027802 */ /* 0x000fe20000000f00 */
[----:B------:R-:W-:Y:S02]  /*11e10*/  IMAD.MOV.U32 R0, RZ, RZ, R132 ;  /* 0x000000ffff007224 */ /* 0x000fe400078e0084 */
[----:B------:R-:W-:Y:S02]  /*11e20*/  IMAD.MOV.U32 R3, RZ, RZ, 0x1c1f ;  /* 0x00001c1fff037424 */ /* 0x000fe400078e00ff */
[----:B------:R2:W-:Y:S02]  /*11e30*/  STL [R1+0x70], R2 ;  /* 0x0000700201007387 */ /* 0x0005e40000100800 */
[----:B--2---:R-:W-:Y:S02]  /*11e40*/  MOV R2, 0x11e60 ;  /* 0x00011e6000027802 */ /* 0x004fe40000000f00 */
[----:B-1----:R-:W-:Y:S05]  /*11e50*/  CALL.REL.NOINC `($__internal_71_$__cuda_sm70_shflsync_idx_p) ;  /* 0x00000bb000007944 */ /* 0x002fea0003c00000 */
[----:B------:R-:W-:Y:S05]  /*11e60*/  IMAD.IADD R0, R133, 0x1, R0 ;  /* 0x0000000185007824 */ /* 0x000fea00078e0200 */
        /* <DEDUP_REMOVED lines=66> */
[----:B-1----:R-:W-:Y:S05]  /*12290*/  CALL.REL.NOINC `($__internal_70_$__cuda_sm70_shflsync_bfly_p) ;  /* 0x0000071000007944 */ /* 0x002fea0003c00000 */
[----:B------:R-:W-:Y:S01]  /*122a0*/  FMNMX.FTZ R132, R132, R0, !PT ;  /* 0x0000000084847209 */ /* 0x000fe20007810000 */
[----:B------:R-:W-:Y:S01]  /*122b0*/  IMAD.MOV.U32 R0, RZ, RZ, 0x1 ;  /* 0x00000001ff007424 */ /* 0x000fe200078e00ff */
[----:B------:R-:W-:Y:S02]  /*122c0*/  MOV R2, 0x122e0 ;  /* 0x000122e000027802 */ /* 0x000fe40000000f00 */
        /* <DEDUP_REMOVED lines=8> */
[----:B------:R-:W-:Y:S02]  /*12350*/  MOV R2, 0x12370 ;  /* 0x0001237000027802 */ /* 0x000fe40000000f00 */
[----:B------:R-:W-:Y:S05]  /*12360*/  CALL.REL.NOINC `($__internal_70_$__cuda_sm70_shflsync_bfly_p) ;  /* 0x0000064000007944 */ /* 0x000fea0003c00000 */
[----:B------:R-:W-:-:S05]  /*12370*/  BRA `(.L_x_4348) ;  /* 0xffff643000007947 */ /* 0x000fca000383ffff */
.L_x_4318:
[----:B-1-3--:R-:W-:Y:S01]  /*12380*/  MOV R3, 0x181f ;  /* 0x0000181f00037802 */ /* 0x00afe20000000f00 */
[----:B------:R1:W-:Y:S01]  /*12390*/  STL [R1+0x70], RZ ;  /* 0x000070ff01007387 */ /* 0x0003e20000100800 */
[----:B------:R-:W-:Y:S01]  /*123a0*/  MOV R2, 0x123d0 ;  /* 0x000123d000027802 */ /* 0x000fe20000000f00 */
[----:B------:R-:W-:Y:S02]  /*123b0*/  IMAD.MOV.U32 R0, RZ, RZ, R5 ;  /* 0x000000ffff007224 */ /* 0x000fe400078e0005 */
[----:B-1----:R-:W-:Y:S05]  /*123c0*/  CALL.REL.NOINC `($__internal_71_$__cuda_sm70_shflsync_idx_p) ;  /* 0x0000064000007944 */ /* 0x002fea0003c00000 */
[----:B-1---5:R-:W-:-:S05]  /*123d0*/  BRA `(.L_x_4349) ;  /* 0xffff868000007947 */ /* 0x022fca000383ffff */
.L_x_4321:
[----:B------:R-:W-:Y:S01]  /*123e0*/  MOV R3, 0x181f ;  /* 0x0000181f00037802 */ /* 0x000fe20000000f00 */
[----:B------:R1:W-:Y:S01]  /*123f0*/  STL [R1+0x70], RZ ;  /* 0x000070ff01007387 */ /* 0x0003e20000100800 */
[----:B------:R-:W-:Y:S01]  /*12400*/  MOV R2, 0x12430 ;  /* 0x0001243000027802 */ /* 0x000fe20000000f00 */
[----:B------:R-:W-:Y:S02]  /*12410*/  IMAD.MOV.U32 R0, RZ, RZ, R133 ;  /* 0x000000ffff007224 */ /* 0x000fe400078e0085 */
[----:B-1---5:R-:W-:Y:S05]  /*12420*/  CALL.REL.NOINC `($__internal_71_$__cuda_sm70_shflsync_idx_p) ;  /* 0x000005e000007944 */ /* 0x022fea0003c00000 */
[----:B------:R-:W-:Y:S01]  /*12430*/  MOV R132, R0 ;  /* 0x0000000000847202 */ /* 0x000fe20000000f00 */
[----:B-1---5:R-:W-:-:S05]  /*12440*/  BRA `(.L_x_4350) ;  /* 0xffff9a5000007947 */ /* 0x022fca000383ffff */
.L_x_4322:
[----:B------:R-:W-:Y:S01]  /*12450*/  MOV R3, 0x181f ;  /* 0x0000181f00037802 */ /* 0x000fe20000000f00 */
[----:B------:R3:W-:Y:S01]  /*12460*/  STL [R1+0x70], RZ ;  /* 0x000070ff01007387 */ /* 0x0007e20000100800 */
[----:B------:R-:W-:Y:S01]  /*12470*/  MOV R2, 0x124a0 ;  /* 0x000124a000027802 */ /* 0x000fe20000000f00 */
[----:B------:R-:W-:Y:S02]  /*12480*/  IMAD.MOV.U32 R0, RZ, RZ, R178 ;  /* 0x000000ffff007224 */ /* 0x000fe400078e00b2 */
[----:B-123-5:R-:W-:Y:S05]  /*12490*/  CALL.REL.NOINC `($__internal_71_$__cuda_sm70_shflsync_idx_p) ;  /* 0x0000057000007944 */ /* 0x02efea0003c00000 */
[----:B------:R-:W2:Y:S04]  /*124a0*/  LDL R176, [R1+0x5c] ;  /* 0x00005c0001b07983 */ /* 0x000ea80000100800 */
[----:B------:R-:W3:Y:S01]  /*124b0*/  LDL R187, [R1+0x58] ;  /* 0x0000580001bb7983 */ /* 0x000ee20000100800 */
[----:B--2---:R-:W-:Y:S04]  /*124c0*/  IADD3 R2, -R176, 0x10, RZ ;  /* 0x00000010b0027810 */ /* 0x004fe80007ffe1ff */
        /* <DEDUP_REMOVED lines=8> */
[----:B---3--:R2:W-:Y:S02]  /*12550*/  LDGSTS.E.BYPASS.LTC128B.128.ZFILL [R187+0x10100], [R2.64], P0 ;  /* 0x1010000002bb7fae */ /* 0x0085e40008141d46 */
        /* <DEDUP_REMOVED lines=10> */
[----:B--2---:R-:W-:Y:S02]  /*12600*/  IMAD.MOV.U32 R2, RZ, RZ, 0x1 ;  /* 0x00000001ff027424 */ /* 0x004fe400078e00ff */
[----:B------:R-:W-:Y:S03]  /*12610*/  IMAD.MOV.U32 R3, RZ, RZ, 0x181f ;  /* 0x0000181fff037424 */ /* 0x000fe600078e00ff */
[----:B------:R2:W-:Y:S02]  /*12620*/  STL [R1+0x70], R2 ;  /* 0x0000700201007387 */ /* 0x0005e40000100800 */
[----:B--2---:R-:W-:Y:S02]  /*12630*/  MOV R2, 0x12650 ;  /* 0x0001265000027802 */ /* 0x004fe40000000f00 */
[----:B-1-3-5:R-:W-:Y:S05]  /*12640*/  CALL.REL.NOINC `($__internal_71_$__cuda_sm70_shflsync_idx_p) ;  /* 0x000003c000007944 */ /* 0x02afea0003c00000 */
        /* <DEDUP_REMOVED lines=8> */
.L_x_4323:
[----:B------:R-:W-:Y:S02]  /*126d0*/  MOV R0, 0x2 ;  /* 0x0000000200007802 */ /* 0x000fe40000000f00 */
[----:B------:R-:W-:Y:S02]  /*126e0*/  MOV R2, 0x12700 ;  /* 0x0001270000027802 */ /* 0x000fe40000000f00 */
[----:B-----5:R-:W-:Y:S05]  /*126f0*/  CALL.REL.NOINC `($__internal_70_$__cuda_sm70_shflsync_bfly_p) ;  /* 0x000002b000007944 */ /* 0x020fea0003c00000 */
        /* <DEDUP_REMOVED lines=14> */
.L_x_4325:
[----:B------:R1:W5:Y:S01]  /*127e0*/  LDL R132, [R1+0x78] ;  /* 0x0000780001847983 */ /* 0x0003620000100800 */
[----:B------:R-:W-:-:S02]  /*127f0*/  MOV R0, 0x2 ;  /* 0x0000000200007802 */ /* 0x000fc40000000f00 */
[----:B------:R-:W-:Y:S02]  /*12800*/  MOV R2, 0x12820 ;  /* 0x0001282000027802 */ /* 0x000fe40000000f00 */
[----:B-1---5:R-:W-:Y:S05]  /*12810*/  CALL.REL.NOINC `($__internal_70_$__cuda_sm70_shflsync_bfly_p) ;  /* 0x0000019000007944 */ /* 0x022fea0003c00000 */
[----:B------:R-:W-:Y:S01]  /*12820*/  MOV R4, R0 ;  /* 0x0000000000047202 */ /* 0x000fe20000000f00 */
[----:B------:R-:W-:Y:S05]  /*12830*/  BRA `(.L_x_4353) ;  /* 0xffffba9000007947 */ /* 0x000fea000383ffff */
.L_x_4326:
[----:B------:R-:W-:Y:S01]  /*12840*/  IMAD.MOV.U32 R132, RZ, RZ, R4 ;  /* 0x000000ffff847224 */ /* 0x000fe200078e0004 */
[----:B------:R-:W-:Y:S02]  /*12850*/  MOV R0, 0x1 ;  /* 0x0000000100007802 */ /* 0x000fe40000000f00 */
[----:B------:R-:W-:Y:S02]  /*12860*/  MOV R2, 0x12880 ;  /* 0x0001288000027802 */ /* 0x000fe40000000f00 */
[----:B------:R-:W-:Y:S05]  /*12870*/  CALL.REL.NOINC `($__internal_70_$__cuda_sm70_shflsync_bfly_p) ;  /* 0x0000013000007944 */ /* 0x000fea0003c00000 */
[----:B------:R1:W5:Y:S01]  /*12880*/  LDL R132, [R1+0x88] ;  /* 0x0000880001847983 */ /* 0x0003620000100800 */
[----:B------:R-:W-:Y:S01]  /*12890*/  FADD.FTZ R4, R4, R0 ;  /* 0x0000000004047221 */ /* 0x000fe20000010000 */
[----:B------:R-:W-:Y:S02]  /*128a0*/  MOV R0, 0x2 ;  /* 0x0000000200007802 */ /* 0x000fe40000000f00 */
[----:B------:R-:W-:Y:S02]  /*128b0*/  MOV R2, 0x128d0 ;  /* 0x000128d000027802 */ /* 0x000fe40000000f00 */
[----:B-1---5:R-:W-:Y:S05]  /*128c0*/  CALL.REL.NOINC `($__internal_70_$__cuda_sm70_shflsync_bfly_p) ;  /* 0x000000e000007944 */ /* 0x022fea0003c00000 */
[----:B------:R-:W2:Y:S02]  /*128d0*/  LDL.LU R2, [R1+0x88] ;  /* 0x0000880001027983 */ /* 0x000ea40000300800 */
[----:B--2---:R-:W-:Y:S01]  /*128e0*/  FADD.FTZ R5, R2, R0 ;  /* 0x0000000002057221 */ /* 0x004fe20000010000 */
[----:B------:R-:W-:-:S02]  /*128f0*/  MOV R0, 0x1 ;  /* 0x0000000100007802 */ /* 0x000fc40000000f00 */
[----:B------:R-:W-:Y:S02]  /*12900*/  MOV R2, 0x12930 ;  /* 0x0001293000027802 */ /* 0x000fe40000000f00 */
[----:B------:R-:W-:Y:S02]  /*12910*/  MOV R132, R5 ;  /* 0x0000000500847202 */ /* 0x000fe40000000f00 */
[----:B------:R-:W-:Y:S05]  /*12920*/  CALL.REL.NOINC `($__internal_70_$__cuda_sm70_shflsync_bfly_p) ;  /* 0x0000008000007944 */ /* 0x000fea0003c00000 */
[----:B------:R-:W-:Y:S01]  /*12930*/  MOV R3, R0 ;  /* 0x0000000000037202 */ /* 0x000fe20000000f00 */
[----:B------:R-:W-:Y:S05]  /*12940*/  BRA `(.L_x_4354) ;  /* 0xffffba1000007947 */ /* 0x000fea000383ffff */
.L_x_4336:
[----:B------:R2:W-:Y:S01]  /*12950*/  STL [R1+0x70], RZ ;  /* 0x000070ff01007387 */ /* 0x0005e20000100800 */
[----:B-1----:R-:W-:Y:S01]  /*12960*/  IMAD.MOV.U32 R0, RZ, RZ, R14 ;  /* 0x000000ffff007224 */ /* 0x002fe200078e000e */
[----:B----4-:R-:W-:Y:S02]  /*12970*/  MOV R3, 0x1f ;  /* 0x0000001f00037802 */ /* 0x010fe40000000f00 */
[----:B---3--:R-:W-:Y:S02]  /*12980*/  MOV R2, 0x129a0 ;  /* 0x000129a000027802 */ /* 0x008fe40000000f00 */
[----:B--2--5:R-:W-:Y:S05]  /*12990*/  CALL.REL.NOINC `($__internal_71_$__cuda_sm70_shflsync_idx_p) ;  /* 0x0000007000007944 */ /* 0x024fea0003c00000 */
[----:B-1---5:R-:W-:Y:S05]  /*129a0*/  BRA `(.L_x_4355) ;  /* 0xffffe30000007947 */ /* 0x022fea000383ffff */
        .weak           $__internal_70_$__cuda_sm70_shflsync_bfly_p
        .type           $__internal_70_$__cuda_sm70_shflsync_bfly_p,@function
        .size           $__internal_70_$__cuda_sm70_shflsync_bfly_p,($__internal_71_$__cuda_sm70_shflsync_idx_p - $__internal_70_$__cuda_sm70_shflsync_bfly_p)
$__internal_70_$__cuda_sm70_shflsync_bfly_p:
[----:B------:R-:W-:Y:S02]  /*129b0*/  MOV R177, 0xffffffff ;  /* 0xffffffff00b17802 */ /* 0x000fe40000000f00 */
[----:B------:R-:W-:Y:S02]  /*129c0*/  MOV R3, 0x1f ;  /* 0x0000001f00037802 */ /* 0x000fe40000000f00 */
[----:B------:R-:W-:Y:S04]  /*129d0*/  WARPSYNC R177 ;  /* 0x000000b100007348 */ /* 0x000fe80003800000 */
[----:B------:R1:W2:Y:S02]  /*129e0*/  SHFL.BFLY PT, R0, R132, R0, R3 ;  /* 0x0c00000084007389 */ /* 0x0002a400000e0003 */
[----:B-1----:R-:W-:-:S04]  /*129f0*/  MOV R3, 0x0 ;  /* 0x0000000000037802 */ /* 0x002fc80000000f00 */
[----:B--2---:R-:W-:Y:S05]  /*12a00*/  RET.REL.NODEC R2 `(_ZN7cutlass13device_kernelIN5flash19enable_sm80_to_sm89INS1_16FlashAttnFwdSm80INS1_25CollectiveMainloopFwdSm80ILi8ELi1ELb1EN4cute5tupleIJNS5_1CILi128EEENS7_ILi64EEENS7_ILi256EEEEEELi256ENS_10bfloat16_tEfNS_4arch4Sm80ELb1ELb0ELb0ELb0ELb1ELb0ELb1ELb1EEENS1_21CollectiveEpilogueFwdINS6_IJS8_SA_S9_EEENS6_IJNS7_ILi1EEESI_SI_EEESC_SE_Li256ELb0ELb1ELb1ELb0EEENS1_30DynamicPersistentTileSchedulerILi256ELi256ELb1ELb1ELb0EEEEEEEEEvNT_6ParamsE) ;  /* 0xfffed5f002007950 */ /* 0x004fea0003c3ffff */
        .weak           $__internal_71_$__cuda_sm70_shflsync_idx_p
        .type           $__internal_71_$__cuda_sm70_shflsync_idx_p,@function
        .size           $__internal_71_$__cuda_sm70_shflsync_idx_p,(.L_x_6581 - $__internal_71_$__cuda_sm70_shflsync_idx_p)
$__internal_71_$__cuda_sm70_shflsync_idx_p:
        /* <DEDUP_REMOVED lines=9> */
[----:B--2---:R-:W-:Y:S05]  /*12aa0*/  RET.REL.NODEC R2 `(_ZN7cutlass13device_kernelIN5flash19enable_sm80_to_sm89INS1_16FlashAttnFwdSm80INS1_25CollectiveMainloopFwdSm80ILi8ELi1ELb1EN4cute5tupleIJNS5_1CILi128EEENS7_ILi64EEENS7_ILi256EEEEEELi256ENS_10bfloat16_tEfNS_4arch4Sm80ELb1ELb0ELb0ELb0ELb1ELb0ELb1ELb1EEENS1_21CollectiveEpilogueFwdINS6_IJS8_SA_S9_EEENS6_IJNS7_ILi1EEESI_SI_EEESC_SE_Li256ELb0ELb1ELb1ELb0EEENS1_30DynamicPersistentTileSchedulerILi256ELi256ELb1ELb1ELb0EEEEEEEEEvNT_6ParamsE) ;  /* 0xfffed55002007950 */ /* 0x004fea0003c3ffff */
.L_x_4356:
        /* <DEDUP_REMOVED lines=13> */
.L_x_6581:


//--------------------- .text._ZN7cutlass13device_kernelIN5flash19enable_sm80_to_sm89INS1_16FlashAttnFwdSm80INS1_25CollectiveMainloopFwdSm80ILi8ELi1ELb1EN4cute5tupleIJNS5_1CILi128EEENS7_ILi48EEENS7_ILi256EEEEEELi256ENS_10bfloat16_tEfNS_4arch4Sm80ELb1ELb0ELb0ELb1ELb1ELb0ELb1ELb1EEENS1_21CollectiveEpilogueFwdINS6_IJS8_SA_S9_EEENS6_IJNS7_ILi1EEESI_SI_EEESC_SE_Li256ELb1ELb1ELb1ELb0EEENS1_36VarlenDynamicPersistentTileSchedulerILi128ELi48ELi256ELi256ELb1ELb1ELb0ELb1ELb1ELb1EEEEEEEEEvNT_6ParamsE --------------------------
	.section	.text._ZN7cutlass13device_kernelIN5flash19enable_sm80_to_sm89INS1_16FlashAttnFwdSm80INS1_25CollectiveMainloopFwdSm80ILi8ELi1ELb1EN4cute5tupleIJNS5_1CILi128EEENS7_ILi48EEENS7_ILi256EEEEEELi256ENS_10bfloat16_tEfNS_4arch4Sm80ELb1ELb0ELb0ELb1ELb1ELb0ELb1ELb1EEENS1_21CollectiveEpilogueFwdINS6_IJS8_SA_S9_EEENS6_IJNS7_ILi1EEESI_SI_EEESC_SE_Li256ELb1ELb1ELb1ELb0EEENS1_36VarlenDynamicPersistentTileSchedulerILi128ELi48ELi256ELi256ELb1ELb1ELb0ELb1ELb1ELb1EEEEEEEEEvNT_6ParamsE,"ax",@progbits
	.sectioninfo	@"SHI_REGISTERS=255"
	.align	128
.text._ZN7cutlass13device_kernelIN5flash19enable_sm80_to_sm89INS1_16FlashAttnFwdSm80INS1_25CollectiveMainloopFwdSm80ILi8ELi1ELb1EN4cute5tupleIJNS5_1CILi128EEENS7_ILi48EEENS7_ILi256EEEEEELi256ENS_10bfloat16_tEfNS_4arch4Sm80ELb1ELb0ELb0ELb1ELb1ELb0ELb1ELb1EEENS1_21CollectiveEpilogueFwdINS6_IJS8_SA_S9_EEENS6_IJNS7_ILi1EEESI_SI_EEESC_SE_Li256ELb1ELb1ELb1ELb0EEENS1_36VarlenDynamicPersistentTileSchedulerILi128ELi48ELi256ELi256ELb1ELb1ELb0ELb1ELb1ELb1EEEEEEEEEvNT_6ParamsE:
        .type           _ZN7cutlass13device_kernelIN5flash19enable_sm80_to_sm89INS1_16FlashAttnFwdSm80INS1_25CollectiveMainloopFwdSm80ILi8ELi1ELb1EN4cute5tupleIJNS5_1CILi128EEENS7_ILi48EEENS7_ILi256EEEEEELi256ENS_10bfloat16_tEfNS_4arch4Sm80ELb1ELb0ELb0ELb1ELb1ELb0ELb1ELb1EEENS1_21CollectiveEpilogueFwdINS6_IJS8_SA_S9_EEENS6_IJNS7_ILi1EEESI_SI_EEESC_SE_Li256ELb1ELb1ELb1ELb0EEENS1_36VarlenDynamicPersistentTileSchedulerILi128ELi48ELi256ELi256ELb1ELb1ELb0ELb1ELb1ELb1EEEEEEEEEvNT_6ParamsE,@function
        .size           _ZN7cutlass13device_kernelIN5flash19enable_sm80_to_sm89INS1_16FlashAttnFwdSm80INS1_25CollectiveMainloopFwdSm80ILi8ELi1ELb1EN4cute5tupleIJNS5_1CILi128EEENS7_ILi48EEENS7_ILi256EEEEEELi256ENS_10bfloat16_tEfNS_4arch4Sm80ELb1ELb0ELb0ELb1ELb1ELb0ELb1ELb1EEENS1_21CollectiveEpilogueFwdINS6_IJS8_SA_S9_EEENS6_IJNS7_ILi1EEESI_SI_EEESC_SE_Li256ELb1ELb1ELb1ELb0EEENS1_36VarlenDynamicPersistentTileSchedulerILi128ELi48ELi256ELi256ELb1ELb1ELb0ELb1ELb1ELb1EEEEEEEEEvNT_6ParamsE,(.L_x_6584 - _ZN7cutlass13device_kernelIN5flash19enable_sm80_to_sm89INS1_16FlashAttnFwdSm80INS1_25CollectiveMainloopFwdSm80ILi8ELi1ELb1EN4cute5tupleIJNS5_1CILi128EEENS7_ILi48EEENS7_ILi256EEEEEELi256ENS_10bfloat16_tEfNS_4arch4Sm80ELb1ELb0ELb0ELb1ELb1ELb0ELb1ELb1EEENS1_21CollectiveEpilogueFwdINS6_IJS8_SA_S9_EEENS6_IJNS7_ILi1EEESI_SI_EEESC_SE_Li256ELb1ELb1ELb1ELb0EEENS1_36VarlenDynamicPersistentTileSchedulerILi128ELi48ELi256ELi256ELb1ELb1ELb0ELb1ELb1ELb1EEEEEEEEEvNT_6ParamsE)
        .other          _ZN7cutlass13device_kernelIN5flash19enable_sm80_to_sm89INS1_16FlashAttnFwdSm80INS1_25CollectiveMainloopFwdSm80ILi8ELi1ELb1EN4cute5tupleIJNS5_1CILi128EEENS7_ILi48EEENS7_ILi256EEEEEELi256ENS_10bfloat16_tEfNS_4arch4Sm80ELb1ELb0ELb0ELb1ELb1ELb0ELb1ELb1EEENS1_21CollectiveEpilogueFwdINS6_IJS8_SA_S9_EEENS6_IJNS7_ILi1EEESI_SI_EEESC_SE_Li256ELb1ELb1ELb1ELb0EEENS1_36VarlenDynamicPersistentTileSchedulerILi128ELi48ELi256ELi256ELb1ELb1ELb0ELb1ELb1ELb1EEEEEEEEEvNT_6ParamsE,@"STO_CUDA_ENTRY STV_DEFAULT"
_ZN7cutlass13device_kernelIN5flash19enable_sm80_to_sm89INS1_16FlashAttnFwdSm80INS1_25CollectiveMainloopFwdSm80ILi8ELi1ELb1EN4cute5tupleIJNS5_1CILi128EEENS7_ILi48EEENS7_ILi256EEEEEELi256ENS_10bfloat16_tEfNS_4arch4Sm80ELb1ELb0ELb0ELb1ELb1ELb0ELb1ELb1EEENS1_21CollectiveEpilogueFwdINS6_IJS8_SA_S9_EEENS6_IJNS7_ILi1EEESI_SI_EEESC_SE_Li256ELb1ELb1ELb1ELb0EEENS1_36VarlenDynamicPersistentTileSchedulerILi128ELi48ELi256ELi256ELb1ELb1ELb0ELb1ELb1ELb1EEEEEEEEEvNT_6ParamsE:
        /* <DEDUP_REMOVED lines=54> */
.L_x_4362:
        /* <DEDUP_REMOVED lines=16> */
.L_x_4480:
        /* <DEDUP_REMOVED lines=16> */
.L_x_4481:
[----:B--2---:R-:W-:-:S05]  /*0560*/  IMAD R0, R0, c[0x0][0x538], RZ ;  /* 0x00014e0000007a24 */ /* 0x004fca00078e02ff */
[----:B------:R-:W-:-:S04]  /*0570*/  IADD3 R6, R0, R6, RZ ;  /* 0x0000000600067210 */ /* 0x000fc80007ffe0ff */
[----:B------:R-:W-:-:S13]  /*0580*/  ISETP.GT.AND P0, PT, R6, UR4, PT ;  /* 0x0000000406007c0c */ /* 0x000fda000bf04270 */
[----:B-1----:R-:W-:Y:S05]  /*0590*/  @!P0 BRA `(.L_x_4362) ;  /* 0xfffffdc000008947 */ /* 0x002fea000383ffff */
.L_x_4358:
[----:B------:R-:W-:-:S05]  /*05a0*/  IADD3 R11, -R0, R6, RZ ;  /* 0x00000006000b7210 */ /* 0x000fca0007ffe1ff */
[----:B------:R-:W-:-:S05]  /*05b0*/  IMAD R0, R4, c[0x0][0x538], R11 ;  /* 0x00014e0004007a24 */ /* 0x000fca00078e020b */
[----:B------:R-:W-:Y:S01]  /*05c0*/  ISETP.GT.AND P0, PT, R0, UR4, PT ;  /* 0x0000000400007c0c */ /* 0x000fe2000bf04270 */
[----:B------:R-:W-:-:S12]  /*05d0*/  BRA.DIV ~URZ, `(.L_x_4363) ;  /* 0x000136027f007947 */ /* 0x000fd8000b800000 */
[----:B------:R-:W-:-:S04]  /*05e0*/  VOTE.ANY R10, PT, !P0 ;  /* 0x00000000000a7806 */ /* 0x000fc800040e0100 */
.L_x_4482:
[----:B------:R-:W1:Y:S02]  /*05f0*/  POPC R5, R10 ;  /* 0x0000000a00057309 */ /* 0x000e640000000000 */
[----:B-1----:R-:W-:-:S05]  /*0600*/  IADD3 R0, R5, R7, RZ ;  /* 0x0000000705007210 */ /* 0x002fca0007ffe0ff */
[----:B------:R1:W-:Y:S01]  /*0610*/  STL [R1+0xb4], R0 ;  /* 0x0000b40001007387 */ /* 0x0003e20000100800 */
[----:B------:R-:W-:Y:S05]  /*0620*/  BRA.DIV ~URZ, `(.L_x_4364) ;  /* 0x000136027f007947 */ /* 0x000fea000b800000 */
[----:B------:R2:W3:Y:S01]  /*0630*/  SHFL.IDX PT, R12, R9, R5, 0x1f ;  /* 0x00001f05090c7589 */ /* 0x0004e200000e0000 */
[----:B------:R-:W-:-:S03]  /*0640*/  MOV R6, RZ ;  /* 0x000000ff00067202 */ /* 0x000fc60000000f00 */
[----:B------:R2:W4:Y:S04]  /*0650*/  SHFL.IDX PT, R9, R8, R5, 0x1f ;  /* 0x00001f0508097589 */ /* 0x00052800000e0000 */
.L_x_4483:
[----:B------:R-:W-:Y:S01]  /*0660*/  ISETP.NE.AND P0, PT, R10, RZ, PT ;  /* 0x000000ff0a00720c */ /* 0x000fe20003f05270 */
[----:B------:R-:W-:-:S12]  /*0670*/  BSSY B0, `(.L_x_4365) ;  /* 0x0000005000007945 */ /* 0x000fd80003800000 */
[----:B------:R-:W-:Y:S05]  /*0680*/  @!P0 BRA `(.L_x_4366) ;  /* 0x0000003000008947 */ /* 0x000fea0003800000 */
[----:B-1----:R-:W-:Y:S01]  /*0690*/  IADD3 R0, R5, -0x1, RZ ;  /* 0xffffffff05007810 */ /* 0x002fe20007ffe0ff */
[----:B------:R-:W-:Y:S05]  /*06a0*/  BRA.DIV ~URZ, `(.L_x_4367) ;  /* 0x000136627f007947 */ /* 0x000fea000b800000 */
[----:B------:R1:W2:Y:S02]  /*06b0*/  SHFL.IDX PT, R6, R4, R0, 0x1f ;  /* 0x00001f0004067589 */ /* 0x0002a400000e0000 */
.L_x_4366:
[----:B------:R-:W-:Y:S05]  /*06c0*/  BSYNC B0 ;  /* 0x0000000000007941 */ /* 0x000fea0003800000 */
.L_x_4365:
        /* <DEDUP_REMOVED lines=69> */
.L_x_4369:
        /* <DEDUP_REMOVED lines=70> */
.L_x_4370:
[----:B------:R-:W-:Y:S05]  /*0f80*/  BSYNC B0 ;  /* 0x0000000000007941 */ /* 0x000fea0003800000 */
.L_x_4368:
[----:B------:R-:W-:-:S04]  /*0f90*/  LOP3.LUT R0, RZ, R0, RZ, 0x33, !PT ;  /* 0x00000000ff007212 */ /* 0x000fc800078e33ff */
[----:B------:R-:W-:-:S05]  /*0fa0*/  IADD3 R0, R0, R12, RZ ;  /* 0x0000000c00007210 */ /* 0x000fca0007ffe0ff */
[----:B------:R2:W-:Y:S01]  /*0fb0*/  STL [R1+0xac], R0 ;  /* 0x0000ac0001007387 */ /* 0x0005e20000100800 */
[----:B------:R-:W-:Y:S05]  /*0fc0*/  BRA `(.L_x_4371) ;  /* 0x0000006000007947 */ /* 0x000fea0003800000 */
.L_x_4359:
[----:B------:R-:W-:Y:S01]  /*0fd0*/  MOV R0, UR4 ;  /* 0x0000000400007c02 */ /* 0x000fe20008000f00 */
[----:B------:R-:W-:Y:S04]  /*0fe0*/  STL [R1+0xac], RZ ;  /* 0x0000acff01007387 */ /* 0x000fe80000100800 */
[----:B------:R-:W-:Y:S04]  /*0ff0*/  STL [R1+0xb0], RZ ;  /* 0x0000b0ff01007387 */ /* 0x000fe80000100800 */
[----:B------:R1:W-:Y:S02]  /*1000*/  STL [R1+0xa8], R0 ;  /* 0x0000a80001007387 */ /* 0x0003e40000100800 */
[----:B-1----:R-:W-:-:S05]  /*1010*/  MOV R0, c[0x0][0x53c] ;  /* 0x00014f0000007a02 */ /* 0x002fca0000000f00 */
[----:B------:R1:W-:Y:S02]  /*1020*/  STL [R1+0xb4], R0 ;  /* 0x0000b40001007387 */ /* 0x0003e40000100800 */
.L_x_4371:
        /* <DEDUP_REMOVED lines=8> */
.L_x_4357:
        /* <DEDUP_REMOVED lines=63> */
[----:B------:R-:W-:Y:S01]  /*14a0*/  IMAD.SHL.U32 R2, R6, 0x40, RZ ;  /* 0x0000004006027824 */ /* 0x000fe200078e00ff */
        /* <DEDUP_REMOVED lines=206> */
.L_x_4479:
        /* <DEDUP_REMOVED lines=39> */
.L_x_4372:
[----:B------:R-:W-:-:S04]  /*2400*/  ISETP.NE.U32.AND P0, PT, RZ, c[0x0][0x368], PT ;  /* 0x0000da00ff007a0c */ /* 0x000fc80003f05070 */
[----:B------:R-:W-:-:S13]  /*2410*/  ISETP.NE.AND.EX P0, PT, RZ, c[0x0][0x36c], PT, P0 ;  /* 0x0000db00ff007a0c */ /* 0x000fda0003f05300 */
[----:B------:R-:W-:Y:S05]  /*2420*/  @!P0 BRA `(.L_x_4373) ;  /* 0x0000004000008947 */ /* 0x000fea0003800000 */
[----:B-1----:R-:W-:-:S04]  /*2430*/  IADD3 R2, P0, R114, c[0x0][0x368], RZ ;  /* 0x0000da0072027a10 */ /* 0x002fc80007f1e0ff */
[----:B------:R-:W-:-:S05]  /*2440*/  IADD3.X R3, R107, c[0x0][0x36c], RZ, P0, !PT ;  /* 0x0000db006b037a10 */ /* 0x000fca00007fe4ff */
[----:B------:R1:W5:Y:S01]  /*2450*/  LDG.E R0, [R2.64] ;  /* 0x0000000602007981 */ /* 0x000362000c1e1900 */
[----:B------:R-:W-:Y:S05]  /*2460*/  BRA `(.L_x_4374) ;  /* 0x0000008000007947 */ /* 0x000fea0003800000 */
.L_x_4373:
        /* <DEDUP_REMOVED lines=8> */
.L_x_4374:
        /* <DEDUP_REMOVED lines=70> */
.L_x_4376:
[----:B------:R-:W-:Y:S05]  /*2950*/  BSYNC B0 ;  /* 0x0000000000007941 */ /* 0x000fea0003800000 */
.L_x_4375:
        /* <DEDUP_REMOVED lines=402> */
.L_x_4484:
        /* <DEDUP_REMOVED lines=30> */
.L_x_4379:
[----:B----4-:R-:W-:Y:S05]  /*4460*/  BSYNC B0 ;  /* 0x0000000000007941 */ /* 0x010fea0003800000 */
.L_x_4378:
        /* <DEDUP_REMOVED lines=9> */
[----:B------:R-:W-:-:S05]  /*4500*/  LOP3.LUT R0, R0, 0xfffffff8, RZ, 0xc0, !PT ;  /* 0xfffffff800007812 */ /* 0x000fca00078ec0ff */
[----:B------:R-:W-:Y:S02]  /*4510*/  IMAD.IADD R0, R2, 0x1, -R0 ;  /* 0x0000000102007824 */ /* 0x000fe400078e0a00 */
[----:B------:R-:W-:Y:S01]  /*4520*/  HMMA.16816.F32.BF16 R32, R168, R34, R4 ;  /* 0x00000022a820723c */ /* 0x000fe20000041804 */
[----:B------:R-:W2:Y:S02]  /*4530*/  LDL R2, [R1+0x64] ;  /* 0x0000640001027983 */ /* 0x000ea40000100800 */
[----:B------:R-:W-:-:S05]  /*4540*/  LOP3.LUT P0, RZ, R0, 0x4, RZ, 0xc0, !PT ;  /* 0x0000000400ff7812 */ /* 0x000fca000780c0ff */
[C---:B------:R-:W-:Y:S08]  /*4550*/  HMMA.16816.F32.BF16 R8, R164.reuse, R20, RZ ;  /* 0x00000014a408723c */ /* 0x040ff000000418ff */
[----:B------:R-:W-:Y:S01]  /*4560*/  HMMA.16816.F32.BF16 R4, R164, R22, RZ ;  /* 0x00000016a404723c */ /* 0x000fe200000418ff */
[----:B------:R-:W-:-:S05]  /*4570*/  IMAD.MOV.U32 R0, RZ, RZ, 0x40 ;  /* 0x00000040ff007424 */ /* 0x000fca00078e00ff */
[----:B------:R-:W-:-:S05]  /*4580*/  SEL R0, R0, 0xffffffc0, !P0 ;  /* 0xffffffc000007807 */ /* 0x000fca0004000000 */
[----:B------:R-:W-:-:S05]  /*4590*/  IMAD.IADD R242, R240, 0x1, R0 ;  /* 0x00000001f0f27824 */ /* 0x000fca00078e0200 */
[C---:B------:R-:W-:Y:S01]  /*45a0*/  HMMA.16816.F32.BF16 R28, R168.reuse, R24, R8 ;  /* 0x00000018a81c723c */ /* 0x040fe20000041808 */
[----:B------:R-:W1:Y:S07]  /*45b0*/  LDSM.16.M88.4 R8, [R242] ;  /* 0x00000000f208783b */ /* 0x000e6e0000000200 */
[C---:B------:R-:W-:Y:S01]  /*45c0*/  HMMA.16816.F32.BF16 R16, R168.reuse, R26, R4 ;  /* 0x0000001aa810723c */ /* 0x040fe20000041804 */
[----:B------:R-:W3:Y:S04]  /*45d0*/  LDSM.16.M88.4 R4, [R242+0x800] ;  /* 0x00080000f204783b */ /* 0x000ee80000000200 */
[----:B------:R-:W4:Y:S03]  /*45e0*/  LDSM.16.M88.4 R24, [R242+0x1000] ;  /* 0x00100000f218783b */ /* 0x000f260000000200 */
[----:B------:R-:W-:Y:S08]  /*45f0*/  HMMA.16816.F32.BF16 R20, R168, R52, R12 ;  /* 0x00000034a814723c */ /* 0x000ff0000004180c */
[----:B------:R-:W-:Y:S01]  /*4600*/  HMMA.16816.F32.BF16 R12, R164, R42, RZ ;  /* 0x0000002aa40c723c */ /* 0x000fe200000418ff */
[----:B------:R-:W-:-:S07]  /*4610*/  IMAD.IADD R241, R247, 0x1, R0 ;  /* 0x00000001f7f17824 */ /* 0x000fce00078e0200 */
[C---:B-1----:R-:W-:Y:S08]  /*4620*/  HMMA.16816.F32.BF16 R48, R184.reuse, R8, R36 ;  /* 0x00000008b830723c */ /* 0x042ff00000041824 */
[C---:B---3--:R-:W-:Y:S01]  /*4630*/  HMMA.16816.F32.BF16 R40, R184.reuse, R4, R28 ;  /* 0x00000004b828723c */ /* 0x048fe2000004181c */
[----:B------:R-:W-:Y:S07]  /*4640*/  LDSM.16.M88.4 R28, [R240+0x1800] ;  /* 0x00180000f01c783b */ /* 0x000fee0000000200 */
[----:B------:R-:W-:Y:S08]  /*4650*/  HMMA.16816.F32.BF16 R36, R184, R6, R16 ;  /* 0x00000006b824723c */ /* 0x000ff00000041810 */
[----:B------:R-:W-:Y:S08]  /*4660*/  HMMA.16816.F32.BF16 R4, R168, R54, R12 ;  /* 0x00000036a804723c */ /* 0x000ff0000004180c */
[C---:B------:R-:W-:Y:S01]  /*4670*/  HMMA.16816.F32.BF16 R44, R184.reuse, R10, R32 ;  /* 0x0000000ab82c723c */ /* 0x040fe20000041820 */
[----:B------:R-:W1:Y:S07]  /*4680*/  LDSM.16.M88.4 R8, [R241] ;  /* 0x00000000f108783b */ /* 0x000e6e0000000200 */
[C---:B----4-:R-:W-:Y:S01]  /*4690*/  HMMA.16816.F32.BF16 R32, R184.reuse, R24, R20 ;  /* 0x00000018b820723c */ /* 0x050fe20000041814 */
        /* <DEDUP_REMOVED lines=48> */
[----:B------:R-:W2:Y:S03]  /*49a0*/  LDSM.16.M88.4 R16, [R247+0x3000] ;  /* 0x00300000f710783b */ /* 0x000ea60000000200 */
[C---:B-----5:R-:W-:Y:S08]  /*49b0*/  HMMA.16816.F32.BF16 R32, R208.reuse, R28, R4 ;  /* 0x0000001cd020723c */ /* 0x060ff00000041804 */
[C---:B-1----:R-:W-:Y:S08]  /*49c0*/  HMMA.16816.F32.BF16 R4, R208.reuse, R8, R48 ;  /* 0x00000008d004723c */ /* 0x042ff00000041830 */
[C---:B------:R-:W-:Y:S08]  /*49d0*/  HMMA.16816.F32.BF16 R12, R208.reuse, R30, R12 ;  /* 0x0000001ed00c723c */ /* 0x040ff0000004180c */
[----:B------:R-:W-:Y:S08]  /*49e0*/  HMMA.16816.F32.BF16 R8, R208, R10, R44 ;  /* 0x0000000ad008723c */ /* 0x000ff0000004182c */
[----:B---3--:R-:W-:Y:S01]  /*49f0*/  HMMA.16816.F32.BF16 R28, R212, R24, R4 ;  /* 0x00000018d41c723c */ /* 0x008fe20000041804 */
[----:B------:R-:W1:Y:S07]  /*4a00*/  LDSM.16.M88.4 R4, [R247+0x4000] ;  /* 0x00400000f704783b */ /* 0x000e6e0000000200 */
[C---:B----4-:R-:W-:Y:S08]  /*4a10*/  HMMA.16816.F32.BF16 R44, R208.reuse, R20, R40 ;  /* 0x00000014d02c723c */ /* 0x050ff00000041828 */
[----:B------:R-:W-:Y:S01]  /*4a20*/  HMMA.16816.F32.BF16 R40, R208, R22, R36 ;  /* 0x00000016d028723c */ /* 0x000fe20000041824 */
[----:B------:R-:W3:Y:S07]  /*4a30*/  LDSM.16.M88.4 R20, [R242+0x3000] ;  /* 0x00300000f214783b */ /* 0x000eee0000000200 */
[C---:B--2---:R-:W-:Y:S08]  /*4a40*/  HMMA.16816.F32.BF16 R36, R212.reuse, R16, R32 ;  /* 0x00000010d424723c */ /* 0x044ff00000041820 */
[C---:B------:R-:W-:Y:S01]  /*4a50*/  HMMA.16816.F32.BF16 R32, R212.reuse, R18, R12 ;  /* 0x00000012d420723c */ /* 0x040fe2000004180c */
[----:B------:R-:W2:Y:S07]  /*4a60*/  LDSM.16.M88.4 R16, [R242+0x3800] ;  /* 0x00380000f210783b */ /* 0x000eae0000000200 */
[C---:B------:R-:W-:Y:S01]  /*4a70*/  HMMA.16816.F32.BF16 R12, R212.reuse, R26, R8 ;  /* 0x0000001ad40c723c */ /* 0x040fe20000041808 */
[----:B------:R-:W4:Y:S07]  /*4a80*/  LDSM.16.M88.4 R24, [R242+0x4000] ;  /* 0x00400000f218783b */ /* 0x000f2e0000000200 */
[C---:B-1----:R-:W-:Y:S08]  /*4a90*/  HMMA.16816.F32.BF16 R8, R212.reuse, R4, R44 ;  /* 0x00000004d408723c */ /* 0x042ff0000004182c */
[----:B------:R-:W-:Y:S08]  /*4aa0*/  HMMA.16816.F32.BF16 R4, R212, R6, R40 ;  /* 0x00000006d404723c */ /* 0x000ff00000041828 */
[C---:B---3--:R-:W-:Y:S08]  /*4ab0*/  HMMA.16816.F32.BF16 R44, R216.reuse, R20, R36 ;  /* 0x00000014d82c723c */ /* 0x048ff00000041824 */
[C---:B------:R-:W-:Y:S01]  /*4ac0*/  HMMA.16816.F32.BF16 R40, R216.reuse, R22, R32 ;  /* 0x00000016d828723c */ /* 0x040fe20000041820 */
[----:B------:R-:W1:Y:S07]  /*4ad0*/  LDSM.16.M88.4 R20, [R241+0x3000] ;  /* 0x00300000f114783b */ /* 0x000e6e0000000200 */
[C---:B--2---:R-:W-:Y:S01]  /*4ae0*/  HMMA.16816.F32.BF16 R32, R216.reuse, R18, R12 ;  /* 0x00000012d820723c */ /* 0x044fe2000004180c */
[----:B------:R-:W2:Y:S07]  /*4af0*/  LDSM.16.M88.4 R12, [R241+0x4000] ;  /* 0x00400000f10c783b */ /* 0x000eae0000000200 */
[C---:B------:R-:W-:Y:S01]  /*4b00*/  HMMA.16816.F32.BF16 R36, R216.reuse, R16, R28 ;  /* 0x00000010d824723c */ /* 0x040fe2000004181c */
[----:B------:R-:W3:Y:S07]  /*4b10*/  LDSM.16.M88.4 R16, [R241+0x3800] ;  /* 0x00380000f110783b */ /* 0x000eee0000000200 */
[C---:B----4-:R-:W-:Y:S08]  /*4b20*/  HMMA.16816.F32.BF16 R28, R216.reuse, R24, R8 ;  /* 0x00000018d81c723c */ /* 0x050ff00000041808 */
[----:B------:R-:W-:Y:S01]  /*4b30*/  HMMA.16816.F32.BF16 R8, R216, R26, R4 ;  /* 0x0000001ad808723c */ /* 0x000fe20000041804 */
[----:B------:R-:W4:Y:S07]  /*4b40*/  LDSM.16.M88.4 R24, [R240+0x4800] ;  /* 0x00480000f018783b */ /* 0x000f2e0000000200 */
[C---:B-1----:R-:W-:Y:S08]  /*4b50*/  HMMA.16816.F32.BF16 R4, R220.reuse, R20, R44 ;  /* 0x00000014dc04723c */ /* 0x042ff0000004182c */
[C---:B------:R-:W-:Y:S08]  /*4b60*/  HMMA.16816.F32.BF16 R20, R220.reuse, R22, R40 ;  /* 0x00000016dc14723c */ /* 0x040ff00000041828 */
[C---:B--2---:R-:W-:Y:S08]  /*4b70*/  HMMA.16816.F32.BF16 R40, R220.reuse, R12, R28 ;  /* 0x0000000cdc28723c */ /* 0x044ff0000004181c */
[C---:B------:R-:W-:Y:S01]  /*4b80*/  HMMA.16816.F32.BF16 R28, R220.reuse, R14, R8 ;  /* 0x0000000edc1c723c */ /* 0x040fe20000041808 */
[----:B------:R-:W1:Y:S07]  /*4b90*/  LDSM.16.M88.4 R8, [R240+0x5000] ;  /* 0x00500000f008783b */ /* 0x000e6e0000000200 */
[C---:B---3--:R-:W-:Y:S01]  /*4ba0*/  HMMA.16816.F32.BF16 R44, R220.reuse, R16, R36 ;  /* 0x00000010dc2c723c */ /* 0x048fe20000041824 */
[----:B------:R-:W-:Y:S07]  /*4bb0*/  LDSM.16.M88.4 R36, [R247+0x5000] ;  /* 0x00500000f724783b */ /* 0x000fee0000000200 */
[----:B------:R-:W-:Y:S08]  /*4bc0*/  HMMA.16816.F32.BF16 R32, R220, R18, R32 ;  /* 0x00000012dc20723c */ /* 0x000ff00000041820 */
[C---:B----4-:R-:W-:Y:S08]  /*4bd0*/  HMMA.16816.F32.BF16 R16, R224.reuse, R24, R4 ;  /* 0x00000018e010723c */ /* 0x050ff00000041804 */
[C---:B------:R-:W-:Y:S01]  /*4be0*/  HMMA.16816.F32.BF16 R12, R224.reuse, R26, R20 ;  /* 0x0000001ae00c723c */ /* 0x040fe20000041814 */
[----:B------:R-:W2:Y:S04]  /*4bf0*/  LDSM.16.M88.4 R24, [R240+0x5800] ;  /* 0x00580000f018783b */ /* 0x000ea80000000200 */
[----:B------:R-:W3:Y:S03]  /*4c00*/  LDSM.16.M88.4 R20, [R247+0x4800] ;  /* 0x00480000f714783b */ /* 0x000ee60000000200 */
[C---:B-1----:R-:W-:Y:S08]  /*4c10*/  HMMA.16816.F32.BF16 R4, R224.reuse, R8, R44 ;  /* 0x00000008e004723c */ /* 0x042ff0000004182c */
[C---:B------:R-:W-:Y:S01]  /*4c20*/  HMMA.16816.F32.BF16 R32, R224.reuse, R10, R32 ;  /* 0x0000000ae020723c */ /* 0x040fe20000041820 */
[----:B------:R-:W1:Y:S07]  /*4c30*/  LDSM.16.M88.4 R8, [R247+0x5800] ;  /* 0x00580000f708783b */ /* 0x000e6e0000000200 */
[C---:B--2---:R-:W-:Y:S08]  /*4c40*/  HMMA.16816.F32.BF16 R48, R224.reuse, R24, R40 ;  /* 0x00000018e030723c */ /* 0x044ff00000041828 */
[----:B------:R-:W-:Y:S01]  /*4c50*/  HMMA.16816.F32.BF16 R44, R224, R26, R28 ;  /* 0x0000001ae02c723c */ /* 0x000fe2000004181c */
[----:B------:R-:W2:Y:S07]  /*4c60*/  LDSM.16.M88.4 R24, [R242+0x4800] ;  /* 0x00480000f218783b */ /* 0x000eae0000000200 */
[C---:B---3--:R-:W-:Y:S08]  /*4c70*/  HMMA.16816.F32.BF16 R40, R228.reuse, R20, R16 ;  /* 0x00000014e428723c */ /* 0x048ff00000041810 */
[C---:B------:R-:W-:Y:S01]  /*4c80*/  HMMA.16816.F32.BF16 R28, R228.reuse, R22, R12 ;  /* 0x00000016e41c723c */ /* 0x040fe2000004180c */
[----:B------:R-:W3:Y:S07]  /*4c90*/  LDSM.16.M88.4 R20, [R242+0x5000] ;  /* 0x00500000f214783b */ /* 0x000eee0000000200 */
[C---:B------:R-:W-:Y:S08]  /*4ca0*/  HMMA.16816.F32.BF16 R16, R228.reuse, R36, R4 ;  /* 0x00000024e410723c */ /* 0x040ff00000041804 */
[C---:B------:R-:W-:Y:S01]  /*4cb0*/  HMMA.16816.F32.BF16 R12, R228.reuse, R38, R32 ;  /* 0x00000026e40c723c */ /* 0x040fe20000041820 */
[----:B------:R-:W4:Y:S07]  /*4cc0*/  LDSM.16.M88.4 R36, [R242+0x5800] ;  /* 0x00580000f224783b */ /* 0x000f2e0000000200 */
[C---:B-1----:R-:W-:Y:S08]  /*4cd0*/  HMMA.16816.F32.BF16 R4, R228.reuse, R8, R48 ;  /* 0x00000008e404723c */ /* 0x042ff00000041830 */
[----:B------:R-:W-:Y:S08]  /*4ce0*/  HMMA.16816.F32.BF16 R44, R228, R10, R44 ;  /* 0x0000000ae42c723c */ /* 0x000ff0000004182c */
[C---:B--2---:R-:W-:Y:S08]  /*4cf0*/  HMMA.16816.F32.BF16 R40, R232.reuse, R24, R40 ;  /* 0x00000018e828723c */ /* 0x044ff00000041828 */
[C---:B------:R-:W-:Y:S08]  /*4d00*/  HMMA.16816.F32.BF16 R32, R232.reuse, R26, R28 ;  /* 0x0000001ae820723c */ /* 0x040ff0000004181c */
[C---:B---3--:R-:W-:Y:S01]  /*4d10*/  HMMA.16816.F32.BF16 R28, R232.reuse, R20, R16 ;  /* 0x00000014e81c723c */ /* 0x048fe20000041810 */
[----:B------:R-:W-:Y:S07]  /*4d20*/  LDSM.16.M88.4 R16, [R241+0x5000] ;  /* 0x00500000f110783b */ /* 0x000fee0000000200 */
[----:B------:R-:W-:Y:S01]  /*4d30*/  HMMA.16816.F32.BF16 R24, R232, R22, R12 ;  /* 0x00000016e818723c */ /* 0x000fe2000004180c */
[----:B------:R-:W1:Y:S04]  /*4d40*/  LDSM.16.M88.4 R20, [R241+0x4800] ;  /* 0x00480000f114783b */ /* 0x000e680000000200 */
[----:B------:R-:W2:Y:S01]  /*4d50*/  LDSM.16.M88.4 R12, [R241+0x5800] ;  /* 0x00580000f10c783b */ /* 0x000ea20000000200 */
[----:B------:R-:W-:Y:S01]  /*4d60*/  IADD3 R0, R247, 0x4800, RZ ;  /* 0x00004800f7007810 */ /* 0x000fe20007ffe0ff */
[----:B------:R-:W-:-:S04]  /*4d70*/  DEPBAR.LE SB0, 0x0 ;  /* 0x000080000000791a */ /* 0x000fc80000000000 */
[----:B----4-:R-:W-:Y:S01]  /*4d80*/  HMMA.16816.F32.BF16 R8, R232, R36, R4 ;  /* 0x00000024e808723c */ /* 0x010fe20000041804 */
[----:B------:R-:W-:Y:S01]  /*4d90*/  ISETP.GT.AND P0, PT, R57, R2, PT ;  /* 0x000000023900720c */ /* 0x000fe20003f04270 */
[----:B------:R3:W-:Y:S01]  /*4da0*/  STL [R1+0xc], R0 ;  /* 0x00000c0001007387 */ /* 0x0007e20000100800 */
[C---:B------:R-:W-:Y:S02]  /*4db0*/  IADD3 R3, R247.reuse, 0x5800, RZ ;  /* 0x00005800f7037810 */ /* 0x040fe40007ffe0ff */
[----:B------:R-:W-:-:S03]  /*4dc0*/  IADD3 R2, R247, 0x5000, RZ ;  /* 0x00005000f7027810 */ /* 0x000fc60007ffe0ff */
[----:B------:R-:W-:Y:S01]  /*4dd0*/  HMMA.16816.F32.BF16 R4, R232, R38, R44 ;  /* 0x00000026e804723c */ /* 0x000fe2000004182c */
[----:B------:R4:W-:Y:S04]  /*4de0*/  STL [R1+0x8], R3 ;  /* 0x0000080301007387 */ /* 0x0009e80000100800 */
[----:B------:R4:W-:Y:S01]  /*4df0*/  STL [R1+0x4], R2 ;  /* 0x0000040201007387 */ /* 0x0009e20000100800 */
[----:B---3--:R-:W-:-:S05]  /*4e00*/  IADD3 R0, R247, 0x3000, RZ ;  /* 0x00003000f7007810 */ /* 0x008fca0007ffe0ff */
[----:B------:R4:W-:Y:S01]  /*4e10*/  STL [R1], R0 ;  /* 0x0000000001007387 */ /* 0x0009e20000100800 */
[----:B-1----:R-:W-:Y:S01]  /*4e20*/  HMMA.16816.F32.BF16 R40, R236, R20, R40 ;  /* 0x00000014ec28723c */ /* 0x002fe20000041828 */
[----:B------:R-:W-:Y:S01]  /*4e30*/  BSSY B1, `(.L_x_4381) ;  /* 0x0000084000017945 */ /* 0x000fe20003800000 */
[----:B------:R-:W-:-:S06]  /*4e40*/  IADD3 R252, R247, 0x4000, RZ ;  /* 0x00004000f7fc7810 */ /* 0x000fcc0007ffe0ff */
[----:B------:R-:W-:Y:S01]  /*4e50*/  HMMA.16816.F32.BF16 R36, R236, R22, R32 ;  /* 0x00000016ec24723c */ /* 0x000fe20000041820 */
[C---:B------:R-:W-:Y:S02]  /*4e60*/  IADD3 R251, R247.reuse, 0x3800, RZ ;  /* 0x00003800f7fb7810 */ /* 0x040fe40007ffe0ff */
[----:B------:R-:W-:-:S05]  /*4e70*/  IADD3 R250, R247, 0x1800, RZ ;  /* 0x00001800f7fa7810 */ /* 0x000fca0007ffe0ff */
[----:B------:R-:W-:Y:S01]  /*4e80*/  HMMA.16816.F32.BF16 R32, R236, R16, R28 ;  /* 0x00000010ec20723c */ /* 0x000fe2000004181c */
[C---:B------:R-:W-:Y:S02]  /*4e90*/  IADD3 R249, R247.reuse, 0x2800, RZ ;  /* 0x00002800f7f97810 */ /* 0x040fe40007ffe0ff */
[----:B------:R-:W-:-:S05]  /*4ea0*/  IADD3 R248, R247, 0x2000, RZ ;  /* 0x00002000f7f87810 */ /* 0x000fca0007ffe0ff */
[C---:B------:R-:W-:Y:S08]  /*4eb0*/  HMMA.16816.F32.BF16 R20, R236.reuse, R18, R24 ;  /* 0x00000012ec14723c */ /* 0x040ff00000041818 */
[C---:B--2---:R-:W-:Y:S08]  /*4ec0*/  HMMA.16816.F32.BF16 R28, R236.reuse, R12, R8 ;  /* 0x0000000cec1c723c */ /* 0x044ff00000041808 */
[----:B------:R-:W-:Y:S01]  /*4ed0*/  HMMA.16816.F32.BF16 R24, R236, R14, R4 ;  /* 0x0000000eec18723c */ /* 0x000fe20000041804 */
[----:B------:R-:W-:Y:S06]  /*4ee0*/  BAR.SYNC.DEFER_BLOCKING 0x0 ;  /* 0x0000000000007b1d */ /* 0x000fec0000010000 */
[----:B------:R-:W-:Y:S01]  /*4ef0*/  @!UPT UIADD3 URZ, URZ, URZ, URZ ;  /* 0x0000003f3f3ff290 */ /* 0x000fe2000fffe03f */
[----:B------:R-:W-:Y:S11]  /*4f00*/  @!P0 BRA `(.L_x_4382) ;  /* 0x0000076000008947 */ /* 0x000ff60003800000 */
[----:B----4-:R-:W2:Y:S04]  /*4f10*/  LDL R3, [R1+0x70] ;  /* 0x0000700001037983 */ /* 0x010ea80000100800 */
        /* <DEDUP_REMOVED lines=43> */
.L_x_4485:
[----:B------:R-:W-:Y:S05]  /*51d0*/  BRA.DIV ~URZ, `(.L_x_4384) ;  /* 0x0000ecc27f007947 */ /* 0x000fea000b800000 */
[----:B------:R4:W1:Y:S02]  /*51e0*/  SHFL.IDX PT, R0, R6, RZ, 0x181f ;  /* 0x00181fff06007589 */ /* 0x00086400000e0000 */
.L_x_4486:
        /* <DEDUP_REMOVED lines=34> */
.L_x_4386:
[----:B------:R-:W-:Y:S05]  /*5410*/  BSYNC B0 ;  /* 0x0000000000007941 */ /* 0x000fea0003800000 */
.L_x_4385:
[----:B------:R-:W-:Y:S01]  /*5420*/  ISETP.GE.AND P0, PT, R7, 0x21, PT ;  /* 0x000000210700780c */ /* 0x000fe20003f06270 */
[----:B------:R-:W-:Y:S06]  /*5430*/  BRA.DIV ~URZ, `(.L_x_4387) ;  /* 0x0000eac27f007947 */ /* 0x000fec000b800000 */
[----:B---3--:R3:W2:Y:S04]  /*5440*/  SHFL.IDX PT, R4, R5, 0x1, 0x181f ;  /* 0x00381f0005047f89 */ /* 0x0086a800000e0000 */
[----:B-1----:R3:W1:Y:S02]  /*5450*/  SHFL.IDX PT, R0, R6, 0x1, 0x181f ;  /* 0x00381f0006007f89 */ /* 0x00266400000e0000 */
.L_x_4487:
        /* <DEDUP_REMOVED lines=33> */
.L_x_4382:
[----:B----4-:R-:W-:Y:S05]  /*5670*/  BSYNC B1 ;  /* 0x0000000000017941 */ /* 0x010fea0003800000 */
.L_x_4381:
[----:B-1----:R-:W4:Y:S01]  /*5680*/  LDL R2, [R1+0xa0] ;  /* 0x0000a00001027983 */ /* 0x002f220000100800 */
[----:B--2---:R-:W-:-:S03]  /*5690*/  IMAD.MOV.U32 R4, RZ, RZ, c[0x0][0x2c4] ;  /* 0x0000b100ff047624 */ /* 0x004fc600078e00ff */
[----:B------:R-:W4:Y:S04]  /*56a0*/  LDL R0, [R1+0xb8] ;  /* 0x0000b80001007983 */ /* 0x000f280000100800 */
[----:B---3--:R-:W2:Y:S04]  /*56b0*/  LDL R5, [R1+0xa4] ;  /* 0x0000a40001057983 */ /* 0x008ea80000100800 */
[----:B------:R-:W3:Y:S01]  /*56c0*/  LDL R3, [R1+0x98] ;  /* 0x0000980001037983 */ /* 0x000ee20000100800 */
[----:B------:R-:W-:-:S03]  /*56d0*/  ISETP.NE.AND P0, PT, R4, 0x1, PT ;  /* 0x000000010400780c */ /* 0x000fc60003f05270 */
[----:B------:R-:W0:Y:S01]  /*56e0*/  LDGDEPBAR ;  /* 0x00000000000079af */ /* 0x000e220000000000 */
[----:B----4-:R-:W-:Y:S02]  /*56f0*/  IADD3 R0, R0, R2, RZ ;  /* 0x0000000200007210 */ /* 0x010fe40007ffe0ff */
[----:B--2---:R-:W-:-:S07]  /*5700*/  IADD3 R6, -R5, R56, RZ ;  /* 0x0000003805067210 */ /* 0x004fce0007ffe1ff */
[----:B------:R-:W-:-:S04]  /*5710*/  @P0 IMAD.HI.U32 R2, R0, c[0x0][0x2c8], RZ ;  /* 0x0000b20000020a27 */ /* 0x000fc800078e00ff */
[----:B------:R-:W-:Y:S01]  /*5720*/  IMAD.MOV.U32 R4, RZ, RZ, R0 ;  /* 0x000000ffff047224 */ /* 0x000fe200078e0000 */
[----:B------:R-:W-:Y:S02]  /*5730*/  IADD3 R0, -R5, 0x1, R56 ;  /* 0x0000000105007810 */ /* 0x000fe40007ffe138 */
[----:B------:R-:W-:-:S03]  /*5740*/  @P0 SHF.R.U32.HI R4, RZ, c[0x0][0x2cc], R2 ;  /* 0x0000b300ff040a19 */ /* 0x000fc60000011602 */
[----:B---3--:R-:W-:Y:S01]  /*5750*/  IMAD.IADD R5, R0, 0x1, -R3 ;  /* 0x0000000100057824 */ /* 0x008fe200078e0a03 */
[----:B------:R-:W-:Y:S05]  /*5760*/  BRA.DIV ~URZ, `(.L_x_4388) ;  /* 0x0000e8527f007947 */ /* 0x000fea000b800000 */
[----:B------:R1:W2:Y:S02]  /*5770*/  SHFL.IDX PT, R0, R4, RZ, 0x1c1f ;  /* 0x001c1fff04007589 */ /* 0x0002a400000e0000 */
.L_x_4488:
        /* <DEDUP_REMOVED lines=83> */
.L_x_4489:
[----:B------:R-:W4:Y:S01]  /*5cb0*/  LDL R44, [R1+0x10] ;  /* 0x00001000012c7983 */ /* 0x000f220000100800 */
        /* <DEDUP_REMOVED lines=89> */
[----:B------:R-:W4:Y:S01]  /*6250*/  LDSM.16.MT88.4 R48, [R246+0x2000] ;  /* 0x00200000f630783b */ /* 0x000f220000004200 */
[----:B------:R-:W-:-:S03]  /*6260*/  MOV R148, R79 ;  /* 0x0000004f00947202 */ /* 0x000fc60000000f00 */
[----:B------:R-:W-:Y:S01]  /*6270*/  HMMA.16816.F32.BF16 R40, R8, R56, RZ ;  /* 0x000000380828723c */ /* 0x000fe200000418ff */
[----:B------:R-:W-:Y:S01]  /*6280*/  IMAD.MOV.U32 R81, RZ, RZ, R26 ;  /* 0x000000ffff517224 */ /* 0x000fe200078e001a */
[----:B------:R-:W-:Y:S01]  /*6290*/  MOV R80, R27 ;  /* 0x0000001b00507202 */ /* 0x000fe20000000f00 */
[----:B------:R-:W-:Y:S01]  /*62a0*/  IMAD.MOV.U32 R78, RZ, RZ, R24 ;  /* 0x000000ffff4e7224 */ /* 0x000fe200078e0018 */
[----:B------:R-:W-:-:S04]  /*62b0*/  MOV R79, R25 ;  /* 0x00000019004f7202 */ /* 0x000fc80000000f00 */
[----:B------:R-:W-:Y:S01]  /*62c0*/  HMMA.16816.F32.BF16 R16, R4, R32, R16 ;  /* 0x000000200410723c */ /* 0x000fe20000041810 */
[----:B------:R-:W-:Y:S01]  /*62d0*/  MOV R77, R22 ;  /* 0x00000016004d7202 */ /* 0x000fe20000000f00 */
[----:B------:R-:W-:Y:S01]  /*62e0*/  IMAD.MOV.U32 R92, RZ, RZ, R21 ;  /* 0x000000ffff5c7224 */ /* 0x000fe200078e0015 */
[----:B------:R-:W-:Y:S02]  /*62f0*/  MOV R76, R23 ;  /* 0x00000017004c7202 */ /* 0x000fe40000000f00 */
[----:B------:R-:W-:-:S03]  /*6300*/  MOV R87, R20 ;  /* 0x0000001400577202 */ /* 0x000fc60000000f00 */
[----:B------:R-:W-:Y:S01]  /*6310*/  HMMA.16816.F32.BF16 R12, R4, R34, R12 ;  /* 0x00000022040c723c */ /* 0x000fe2000004180c */
[----:B------:R-:W-:Y:S07]  /*6320*/  LDSM.16.MT88.4 R32, [R245+0x3800] ;  /* 0x00380000f520783b */ /* 0x000fee0000004200 */
[C---:B------:R-:W-:Y:S08]  /*6330*/  HMMA.16816.F32.BF16 R28, R8.reuse, R58, RZ ;  /* 0x0000003a081c723c */ /* 0x040ff000000418ff */
[----:B--2---:R-:W-:Y:S01]  /*6340*/  HMMA.16816.F32.BF16 R24, R8, R44, RZ ;  /* 0x0000002c0818723c */ /* 0x004fe200000418ff */
[----:B------:R-:W-:Y:S01]  /*6350*/  MOV R135, R16 ;  /* 0x0000001000877202 */ /* 0x000fe20000000f00 */
[----:B------:R-:W-:Y:S01]  /*6360*/  IMAD.MOV.U32 R132, RZ, RZ, R17 ;  /* 0x000000ffff847224 */ /* 0x000fe200078e0011 */
[----:B------:R-:W-:-:S02]  /*6370*/  MOV R131, R18 ;  /* 0x0000001200837202 */ /* 0x000fc40000000f00 */
[----:B------:R-:W-:-:S03]  /*6380*/  MOV R130, R19 ;  /* 0x0000001300827202 */ /* 0x000fc60000000f00 */
[----:B------:R-:W-:Y:S01]  /*6390*/  HMMA.16816.F32.BF16 R20, R8, R46, RZ ;  /* 0x0000002e0814723c */ /* 0x000fe200000418ff */
[----:B------:R-:W2:Y:S01]  /*63a0*/  LDSM.16.MT88.4 R44, [R245+0x3000] ;  /* 0x00300000f52c783b */ /* 0x000ea20000004200 */
[----:B------:R-:W-:Y:S01]  /*63b0*/  IMAD.MOV.U32 R86, RZ, RZ, R13 ;  /* 0x000000ffff567224 */ /* 0x000fe200078e000d */
[----:B------:R-:W-:Y:S01]  /*63c0*/  MOV R85, R14 ;  /* 0x0000000e00557202 */ /* 0x000fe20000000f00 */
[----:B------:R-:W-:Y:S01]  /*63d0*/  IMAD.MOV.U32 R3, RZ, RZ, R12 ;  /* 0x000000ffff037224 */ /* 0x000fe200078e000c */
[----:B------:R-:W-:-:S03]  /*63e0*/  MOV R84, R15 ;  /* 0x0000000f00547202 */ /* 0x000fc60000000f00 */
[----:B------:R-:W-:Y:S01]  /*63f0*/  HMMA.16816.F32.BF16 R56, R4, R64, R40 ;  /* 0x000000400438723c */ /* 0x000fe20000041828 */
[----:B------:R-:W5:Y:S07]  /*6400*/  LDSM.16.MT88.4 R40, [R243+0x3800] ;  /* 0x00380000f328783b */ /* 0x000f6e0000004200 */
[C---:B------:R-:W-:Y:S08]  /*6410*/  HMMA.16816.F32.BF16 R16, R8.reuse, R52, RZ ;  /* 0x000000340810723c */ /* 0x040ff000000418ff */
[----:B------:R-:W-:Y:S01]  /*6420*/  HMMA.16816.F32.BF16 R12, R8, R54, RZ ;  /* 0x00000036080c723c */ /* 0x000fe200000418ff */
[----:B------:R-:W2:Y:S07]  /*6430*/  LDSM.16.MT88.4 R52, [R244+0x3000] ;  /* 0x00300000f434783b */ /* 0x000eae0000004200 */
[C---:B------:R-:W-:Y:S08]  /*6440*/  HMMA.16816.F32.BF16 R180, R4.reuse, R66, R28 ;  /* 0x0000004204b4723c */ /* 0x040ff0000004181c */
[----:B---3--:R-:W-:Y:S08]  /*6450*/  HMMA.16816.F32.BF16 R64, R4, R60, R24 ;  /* 0x0000003c0440723c */ /* 0x008ff00000041818 */
[C---:B-1----:R-:W-:Y:S08]  /*6460*/  HMMA.16816.F32.BF16 R28, R8.reuse, R36, RZ ;  /* 0x00000024081c723c */ /* 0x042ff000000418ff */
[----:B------:R-:W-:Y:S01]  /*6470*/  HMMA.16816.F32.BF16 R24, R8, R38, RZ ;  /* 0x000000260818723c */ /* 0x000fe200000418ff */
[----:B------:R-:W1:Y:S07]  /*6480*/  LDSM.16.MT88.4 R36, [R246+0x3000] ;  /* 0x00300000f624783b */ /* 0x000e6e0000004200 */
[C---:B------:R-:W-:Y:S08]  /*6490*/  HMMA.16816.F32.BF16 R176, R4.reuse, R62, R20 ;  /* 0x0000003e04b0723c */ /* 0x040ff00000041814 */
[C---:B----4-:R-:W-:Y:S08]  /*64a0*/  HMMA.16816.F32.BF16 R60, R4.reuse, R48, R16 ;  /* 0x00000030043c723c */ /* 0x050ff00000041810 */
[----:B------:R-:W-:Y:S01]  /*64b0*/  HMMA.16816.F32.BF16 R172, R4, R50, R12 ;  /* 0x0000003204ac723c */ /* 0x000fe2000004180c */
[----:B------:R-:W3:Y:S07]  /*64c0*/  LDSM.16.MT88.4 R48, [R244+0x3800] ;  /* 0x00380000f430783b */ /* 0x000eee0000004200 */
[----:B--2---:R-:W-:Y:S07]  /*64d0*/  HMMA.16816.F32.BF16 R16, R8, R46, RZ ;  /* 0x0000002e0810723c */ /* 0x004fee00000418ff */
[----:B------:R-:W-:Y:S01]  /*64e0*/  MOV R46, R85 ;  /* 0x00000055002e7202 */ /* 0x000fe20000000f00 */
[----:B-----5:R-:W-:Y:S01]  /*64f0*/  HMMA.16816.F32.BF16 R88, R4, R42, R24 ;  /* 0x0000002a0458723c */ /* 0x020fe20000041818 */
[----:B------:R-:W2:Y:S01]  /*6500*/  LDSM.16.MT88.4 R24, [R246+0x3800] ;  /* 0x00380000f618783b */ /* 0x000ea20000004200 */
[----:B------:R-:W-:-:S05]  /*6510*/  MOV R47, R84 ;  /* 0x00000054002f7202 */ /* 0x000fca0000000f00 */
[----:B------:R-:W-:Y:S01]  /*6520*/  MOV R42, R77 ;  /* 0x0000004d002a7202 */ /* 0x000fe20000000f00 */
[----:B------:R-:W-:Y:S01]  /*6530*/  HMMA.16816.F32.BF16 R20, R8, R44, RZ ;  /* 0x0000002c0814723c */ /* 0x000fe200000418ff */
[----:B------:R-:W-:-:S06]  /*6540*/  MOV R43, R76 ;  /* 0x0000004c002b7202 */ /* 0x000fcc0000000f00 */
[----:B------:R-:W-:Y:S01]  /*6550*/  MOV R45, R86 ;  /* 0x00000056002d7202 */ /* 0x000fe20000000f00 */
[----:B------:R-:W-:Y:S01]  /*6560*/  HMMA.16816.F32.BF16 R12, R8, R52, RZ ;  /* 0x00000034080c723c */ /* 0x000fe200000418ff */
        /* <DEDUP_REMOVED lines=8> */
[----:B------:R-:W-:Y:S01]  /*65f0*/  HMMA.16816.F32.BF16 R80, R4, R40, R28 ;  /* 0x000000280450723c */ /* 0x000fe2000004181c */
[----:B------:R-:W4:Y:S01]  /*6600*/  LDSM.16.MT88.4 R28, [R243+0x4800] ;  /* 0x00480000f31c783b */ /* 0x000f220000004200 */
[----:B------:R-:W-:-:S05]  /*6610*/  MOV R35, R156 ;  /* 0x0000009c00237202 */ /* 0x000fca0000000f00 */
[----:B------:R-:W-:Y:S01]  /*6620*/  MOV R41, R79 ;  /* 0x0000004f00297202 */ /* 0x000fe20000000f00 */
[----:B-1----:R-:W-:Y:S01]  /*6630*/  HMMA.16816.F32.BF16 R16, R8, R36, RZ ;  /* 0x000000240810723c */ /* 0x002fe200000418ff */
[----:B------:R-:W-:-:S07]  /*6640*/  IMAD.MOV.U32 R40, RZ, RZ, R78 ;  /* 0x000000ffff287224 */ /* 0x000fce00078e004e */
[C---:B------:R-:W-:Y:S07]  /*6650*/  HMMA.16816.F32.BF16 R76, R4.reuse, R32, R20 ;  /* 0x00000020044c723c */ /* 0x040fee0000041814 */
[----:B------:R-:W-:Y:S01]  /*6660*/  IMAD.MOV.U32 R32, RZ, RZ, R87 ;  /* 0x000000ffff207224 */ /* 0x000fe200078e0057 */
[----:B------:R-:W-:Y:S01]  /*6670*/  MOV R33, R92 ;  /* 0x0000005c00217202 */ /* 0x000fe20000000f00 */
[----:B---3--:R-:W-:Y:S03]  /*6680*/  HMMA.16816.F32.BF16 R84, R4, R48, R12 ;  /* 0x000000300454723c */ /* 0x008fe6000004180c */
[----:B------:R-:W-:-:S02]  /*6690*/  MOV R36, R32 ;  /* 0x0000002000247202 */ /* 0x000fc40000000f00 */
[----:B------:R-:W-:Y:S01]  /*66a0*/  MOV R37, R33 ;  /* 0x0000002100257202 */ /* 0x000fe20000000f00 */
[----:B------:R-:W-:Y:S01]  /*66b0*/  IMAD.MOV.U32 R33, RZ, RZ, R158 ;  /* 0x000000ffff217224 */ /* 0x000fe200078e009e */
[----:B------:R-:W-:Y:S01]  /*66c0*/  MOV R48, R151 ;  /* 0x0000009700307202 */ /* 0x000fe20000000f00 */
[----:B------:R-:W-:Y:S01]  /*66d0*/  HMMA.16816.F32.BF16 R12, R8, R38, RZ ;  /* 0x00000026080c723c */ /* 0x000fe200000418ff */
[----:B------:R-:W-:Y:S01]  /*66e0*/  IMAD.MOV.U32 R49, RZ, RZ, R150 ;  /* 0x000000ffff317224 */ /* 0x000fe200078e0096 */
[----:B------:R-:W-:Y:S02]  /*66f0*/  MOV R32, R159 ;  /* 0x0000009f00207202 */ /* 0x000fe40000000f00 */
[----:B------:R-:W-:Y:S03]  /*6700*/  LDSM.16.MT88.4 R156, [R243+0x1000] ;  /* 0x00100000f39c783b */ /* 0x000fe60000004200 */
[----:B------:R-:W-:Y:S01]  /*6710*/  MOV R38, R42 ;  /* 0x0000002a00267202 */ /* 0x000fe20000000f00 */
[----:B--2---:R-:W-:Y:S01]  /*6720*/  HMMA.16816.F32.BF16 R92, R4, R24, R16 ;  /* 0x00000018045c723c */ /* 0x004fe20000041810 */
[----:B------:R-:W1:Y:S01]  /*6730*/  LDSM.16.MT88.4 R16, [R243+0x5000] ;  /* 0x00500000f310783b */ /* 0x000e620000004200 */
[----:B------:R-:W-:Y:S01]  /*6740*/  IMAD.MOV.U32 R39, RZ, RZ, R43 ;  /* 0x000000ffff277224 */ /* 0x000fe200078e002b */
[----:B------:R-:W-:-:S02]  /*6750*/  MOV R42, R52 ;  /* 0x00000034002a7202 */ /* 0x000fc40000000f00 */
[----:B------:R-:W-:Y:S01]  /*6760*/  MOV R43, R53 ;  /* 0x00000035002b7202 */ /* 0x000fe20000000f00 */
[----:B------:R-:W-:Y:S01]  /*6770*/  IMAD.MOV.U32 R53, RZ, RZ, R132 ;  /* 0x000000ffff357224 */ /* 0x000fe200078e0084 */
[----:B------:R-:W-:Y:S01]  /*6780*/  MOV R52, R135 ;  /* 0x0000008700347202 */ /* 0x000fe20000000f00 */
[----:B------:R-:W-:Y:S01]  /*6790*/  HMMA.16816.F32.BF16 R20, R8, R54, RZ ;  /* 0x000000360814723c */ /* 0x000fe200000418ff */
[----:B------:R-:W-:-:S06]  /*67a0*/  FADD.FTZ R25, R117, R3 ;  /* 0x0000000375197221 */ /* 0x000fcc0000010000 */
[----:B------:R-:W-:Y:S01]  /*67b0*/  MOV R55, R130 ;  /* 0x0000008200377202 */ /* 0x000fe20000000f00 */
[----:B------:R-:W-:Y:S01]  /*67c0*/  HMMA.16816.F32.BF16 R112, R4, R26, R12 ;  /* 0x0000001a0470723c */ /* 0x000fe2000004180c */
[----:B------:R-:W-:-:S06]  /*67d0*/  MOV R54, R131 ;  /* 0x0000008300367202 */ /* 0x000fcc0000000f00 */
[--C-:B------:R-:W-:Y:S01]  /*67e0*/  FFMA.FTZ R27, R74, c[0x0][0x2d0], -R2.reuse ;  /* 0x0000b4004a1b7a23 */ /* 0x100fe20000010802 */
[----:B----4-:R-:W-:Y:S01]  /*67f0*/  HMMA.16816.F32.BF16 R12, R8, R28, RZ ;  /* 0x0000001c080c723c */ /* 0x010fe200000418ff */
[----:B------:R-:W-:-:S06]  /*6800*/  FFMA.FTZ R26, R73, c[0x0][0x2d0], -R2 ;  /* 0x0000b400491a7a23 */ /* 0x000fcc0000010802 */
[----:B------:R-:W-:Y:S01]  /*6810*/  FFMA.FTZ R28, R75, c[0x0][0x2d0], -R2 ;  /* 0x0000b4004b1c7a23 */ /* 0x000fe20000010802 */
[----:B------:R-:W-:Y:S01]  /*6820*/  HMMA.16816.F32.BF16 R104, R4, R50, R20 ;  /* 0x000000320468723c */ /* 0x000fe20000041814 */
[----:B------:R-:W2:Y:S01]  /*6830*/  LDSM.16.MT88.4 R20, [R245+0x4800] ;  /* 0x00480000f514783b */ /* 0x000ea20000004200 */
[----:B------:R-:W-:-:S05]  /*6840*/  FFMA.FTZ R29, R70, c[0x0][0x2d0], -R0 ;  /* 0x0000b400461d7a23 */ /* 0x000fca0000010800 */
[----:B------:R-:W-:Y:S02]  /*6850*/  MOV R50, R149 ;  /* 0x0000009500327202 */ /* 0x000fe40000000f00 */
[----:B------:R-:W-:Y:S02]  /*6860*/  MOV R51, R148 ;  /* 0x0000009400337202 */ /* 0x000fe40000000f00 */
[----:B------:R-:W-:Y:S05]  /*6870*/  LDSM.16.MT88.4 R148, [R245+0x1000] ;  /* 0x00100000f594783b */ /* 0x000fea0000004200 */
        /* <DEDUP_REMOVED lines=72> */
[C---:B----4-:R-:W-:Y:S01]  /*6d00*/  HMMA.16816.F32.BF16 R16, R4.reuse, R8, R16 ;  /* 0x000000080410723c */ /* 0x050fe20000041810 */
[----:B------:R-:W2:Y:S07]  /*6d10*/  LDL R9, [R1+0x9c] ;  /* 0x00009c0001097983 */ /* 0x000eae0000100800 */
[----:B------:R-:W-:Y:S01]  /*6d20*/  HMMA.16816.F32.BF16 R12, R4, R10, R12 ;  /* 0x0000000a040c723c */ /* 0x000fe2000004180c */
[----:B------:R-:W2:Y:S04]  /*6d30*/  LDL R10, [R1+0x98] ;  /* 0x00009800010a7983 */ /* 0x000ea80000100800 */
[----:B------:R-:W4:Y:S03]  /*6d40*/  LDL.LU R8, [R1+0x34] ;  /* 0x0000340001087983 */ /* 0x000f260000300800 */
[C---:B------:R-:W-:Y:S01]  /*6d50*/  HMMA.16816.F32.BF16 R72, R128.reuse, R74, R88 ;  /* 0x0000004a8048723c */ /* 0x040fe20000041858 */
[----:B------:R-:W4:Y:S04]  /*6d60*/  LDL R3, [R1+0x64] ;  /* 0x0000640001037983 */ /* 0x000f280000100800 */
[----:B------:R-:W1:Y:S03]  /*6d70*/  LDSM.16.MT88.4 R88, [R244+0x4000] ;  /* 0x00400000f458783b */ /* 0x000e660000004200 */
[----:B------:R-:W-:Y:S01]  /*6d80*/  HMMA.16816.F32.BF16 R140, R128, R142, R48 ;  /* 0x0000008e808c723c */ /* 0x000fe20000041830 */
[----:B------:R-:W1:Y:S01]  /*6d90*/  LDSM.16.MT88.4 R48, [R245+0x2800] ;  /* 0x00280000f530783b */ /* 0x000e620000004200 */
[----:B------:R-:W-:-:S03]  /*6da0*/  MOV R2, c[0x0][0x2c4] ;  /* 0x0000b10000027a02 */ /* 0x000fc60000000f00 */
[----:B------:R-:W-:Y:S03]  /*6db0*/  LDSM.16.MT88.4 R4, [R246+0x5800] ;  /* 0x00580000f604783b */ /* 0x000fe60000004200 */
        /* <DEDUP_REMOVED lines=10> */
[----:B------:R-:W3:Y:S01]  /*6e60*/  LDSM.16.MT88.4 R56, [R244+0x2800] ;  /* 0x00280000f438783b */ /* 0x000ee20000004200 */
[----:B------:R-:W-:-:S06]  /*6e70*/  ISETP.NE.AND P1, PT, R2, 0x1, PT ;  /* 0x000000010200780c */ /* 0x000fcc0003f25270 */
[C---:B-1----:R-:W-:Y:S08]  /*6e80*/  HMMA.16816.F32.BF16 R100, R128.reuse, R104, R100 ;  /* 0x000000688064723c */ /* 0x042ff00000041864 */
[C---:B---3--:R-:W-:Y:S08]  /*6e90*/  HMMA.16816.F32.BF16 R92, R128.reuse, R96, R92 ;  /* 0x00000060805c723c */ /* 0x048ff0000004185c */
[C---:B------:R-:W-:Y:S01]  /*6ea0*/  HMMA.16816.F32.BF16 R104, R128.reuse, R106, R120 ;  /* 0x0000006a8068723c */ /* 0x040fe20000041878 */
[----:B------:R-:W1:Y:S07]  /*6eb0*/  LDSM.16.MT88.4 R120, [R244+0x5800] ;  /* 0x00580000f478783b */ /* 0x000e6e0000004200 */
[C---:B------:R-:W-:Y:S01]  /*6ec0*/  HMMA.16816.F32.BF16 R52, R128.reuse, R56, R64 ;  /* 0x000000388034723c */ /* 0x040fe20000041840 */
[----:B------:R-:W3:Y:S07]  /*6ed0*/  LDSM.16.MT88.4 R64, [R246+0x2800] ;  /* 0x00280000f640783b */ /* 0x000eee0000004200 */
[C---:B------:R-:W-:Y:S01]  /*6ee0*/  HMMA.16816.F32.BF16 R96, R128.reuse, R98, R112 ;  /* 0x000000628060723c */ /* 0x040fe20000041870 */
[----:B------:R-:W3:Y:S07]  /*6ef0*/  LDSM.16.MT88.4 R112, [R245+0x5800] ;  /* 0x00580000f570783b */ /* 0x000eee0000004200 */
[C---:B------:R-:W-:Y:S08]  /*6f00*/  HMMA.16816.F32.BF16 R48, R128.reuse, R50, R180 ;  /* 0x000000328030723c */ /* 0x040ff000000418b4 */
[C---:B------:R-:W-:Y:S08]  /*6f10*/  HMMA.16816.F32.BF16 R56, R128.reuse, R58, R176 ;  /* 0x0000003a8038723c */ /* 0x040ff000000418b0 */
[C---:B-1----:R-:W-:Y:S08]  /*6f20*/  HMMA.16816.F32.BF16 R116, R128.reuse, R120, R116 ;  /* 0x000000788074723c */ /* 0x042ff00000041874 */
        /* <DEDUP_REMOVED lines=8> */
[----:B------:R-:W-:-:S04]  /*6fb0*/  @P1 SHF.R.U32.HI R0, RZ, c[0x0][0x2cc], R2 ;  /* 0x0000b300ff001a19 */ /* 0x000fc80000011602 */
[----:B--2---:R-:W-:-:S05]  /*6fc0*/  IADD3 R0, R0, R9, -R10 ;  /* 0x0000000900007210 */ /* 0x004fca0007ffe80a */
[----:B------:R-:W-:-:S05]  /*6fd0*/  IMAD.HI R0, R0, 0x2aaaaaab, RZ ;  /* 0x2aaaaaab00007827 */ /* 0x000fca00078e02ff */
[----:B------:R-:W-:-:S04]  /*6fe0*/  SHF.R.U32.HI R2, RZ, 0x1f, R0 ;  /* 0x0000001fff027819 */ /* 0x000fc80000011600 */
[----:B------:R-:W-:-:S04]  /*6ff0*/  LEA.HI.SX32 R0, R0, R2, 0x1d ;  /* 0x0000000200007211 */ /* 0x000fc800078feaff */
[----:B----4-:R-:W-:Y:S02]  /*7000*/  IMNMX R0, R3, R0, !PT ;  /* 0x0000000003007217 */ /* 0x010fe40007800200 */
[----:B------:R-:W-:-:S03]  /*7010*/  IADD3 R180, R8, -0x2, RZ ;  /* 0xfffffffe08b47810 */ /* 0x000fc60007ffe0ff */
[----:B------:R1:W-:Y:S01]  /*7020*/  STL [R1+0x6c], R0 ;  /* 0x00006c0001007387 */ /* 0x0003e20000100800 */
[----:B------:R-:W-:Y:S11]  /*7030*/  ISETP.GE.AND P0, PT, R180, R0, PT ;  /* 0x00000000b400720c */ /* 0x000ff60003f06270 */
[----:B------:R-:W-:Y:S02]  /*7040*/  @!UPT UIADD3 URZ, URZ, URZ, URZ ;  /* 0x0000003f3f3ff290 */ /* 0x000fe4000fffe03f */
[----:B------:R-:W-:Y:S05]  /*7050*/  @!P0 BRA `(.L_x_4390) ;  /* 0x0000367000008947 */ /* 0x000fea0003800000 */
[----:B------:R2:W-:Y:S01]  /*7060*/  STL [R1+0x34], R180 ;  /* 0x000034b401007387 */ /* 0x0005e20000100800 */
[----:B------:R-:W-:Y:S02]  /*7070*/  MOV R136, R133 ;  /* 0x0000008500887202 */ /* 0x000fe40000000f00 */
[----:B------:R-:W-:Y:S02]  /*7080*/  MOV R135, R134 ;  /* 0x0000008600877202 */ /* 0x000fe40000000f00 */
.L_x_4403:
[----:B------:R-:W3:Y:S01]  /*7090*/  LDL R4, [R1+0x14] ;  /* 0x0000140001047983 */ /* 0x000ee20000100800 */
[----:B------:R-:W-:Y:S04]  /*70a0*/  DEPBAR.LE SB0, 0x0 ;  /* 0x000080000000791a */ /* 0x000fe80000000000 */
[----:B------:R-:W4:Y:S01]  /*70b0*/  LDL R2, [R1+0x34] ;  /* 0x0000340001027983 */ /* 0x000f220000100800 */
[----:B------:R-:W-:Y:S01]  /*70c0*/  WARPSYNC 0xffffffff ;  /* 0xffffffff00007948 */ /* 0x000fe20003800000 */
[----:B------:R-:W-:Y:S02]  /*70d0*/  BSSY B0, `(.L_x_4391) ;  /* 0x0000061000007945 */ /* 0x000fe40003800000 */
[----:B------:R-:W5:Y:S04]  /*70e0*/  LDL R3, [R1+0x18] ;  /* 0x0000180001037983 */ /* 0x000f680000100800 */
[----:B-1----:R-:W4:Y:S04]  /*70f0*/  LDL R0, [R1+0x64] ;  /* 0x0000640001007983 */ /* 0x002f280000100800 */
[----:B------:R-:W-:Y:S06]  /*7100*/  BAR.SYNC.DEFER_BLOCKING 0x0 ;  /* 0x0000000000007b1d */ /* 0x000fec0000010000 */
[----:B------:R1:W2:Y:S04]  /*7110*/  LDSM.16.M88.4 R8, [R240] ;  /* 0x00000000f008783b */ /* 0x0002a80000000200 */
[----:B------:R1:W1:Y:S04]  /*7120*/  LDSM.16.M88.4 R16, [R240+0x800] ;  /* 0x00080000f010783b */ /* 0x0002680000000200 */
[----:B------:R1:W1:Y:S04]  /*7130*/  LDSM.16.M88.4 R24, [R240+0x1000] ;  /* 0x00100000f018783b */ /* 0x0002680000000200 */
[----:B------:R1:W1:Y:S04]  /*7140*/  LDSM.16.M88.4 R172, [R247] ;  /* 0x00000000f7ac783b */ /* 0x0002680000000200 */
[----:B---3--:R3:W1:Y:S04]  /*7150*/  LDSM.16.M88.4 R176, [R4] ;  /* 0x0000000004b0783b */ /* 0x0086680000000200 */
[----:B--2--5:R3:W2:Y:S01]  /*7160*/  LDSM.16.M88.4 R180, [R3] ;  /* 0x0000000003b4783b */ /* 0x0246a20000000200 */
[----:B----4-:R-:W-:Y:S11]  /*7170*/  ISETP.GT.AND P0, PT, R0, R2, PT ;  /* 0x000000020000720c */ /* 0x010ff60003f04270 */
[----:B------:R-:W-:Y:S02]  /*7180*/  @!UPT UIADD3 URZ, URZ, URZ, URZ ;  /* 0x0000003f3f3ff290 */ /* 0x000fe4000fffe03f */
[----:B------:R-:W-:-:S05]  /*7190*/  @P0 BRA `(.L_x_4392) ;  /* 0x0000054000000947 */ /* 0x000fca0003800000 */
[----:B---3--:R-:W3:Y:S04]  /*71a0*/  LDL R4, [R1+0x30] ;  /* 0x0000300001047983 */ /* 0x008ee80000100800 */
[----:B------:R-:W4:Y:S04]  /*71b0*/  LDL R12, [R1+0x2c] ;  /* 0x00002c00010c7983 */ /* 0x000f280000100800 */
[----:B------:R-:W5:Y:S04]  /*71c0*/  LDL.64 R6, [R1+0x88] ;  /* 0x0000880001067983 */ /* 0x000f680000100a00 */
[----:B--2---:R-:W2:Y:S01]  /*71d0*/  LDL R5, [R1+0x94] ;  /* 0x0000940001057983 */ /* 0x004ea20000100800 */
[----:B---3--:R-:W-:Y:S01]  /*71e0*/  IMAD.WIDE.U32 R2, R4, c[0x0][0x208], RZ ;  /* 0x0000820004027a25 */ /* 0x008fe200078e00ff */
[----:B------:R-:W-:Y:S05]  /*71f0*/  SHF.R.S32.HI R0, RZ, 0x1f, R4 ;  /* 0x0000001fff007819 */ /* 0x000fea0000011404 */
[----:B------:R-:W-:Y:S04]  /*7200*/  IMAD R0, R0, c[0x0][0x208], RZ ;  /* 0x0000820000007a24 */ /* 0x000fe800078e02ff */
[----:B------:R-:W-:Y:S05]  /*7210*/  IMAD R0, R4, c[0x0][0x20c], R0 ;  /* 0x0000830004007a24 */ /* 0x000fea00078e0200 */
[----:B------:R-:W-:Y:S02]  /*7220*/  IADD3 R3, R3, R0, RZ ;  /* 0x0000000003037210 */ /* 0x000fe40007ffe0ff */
[----:B----4-:R-:W-:Y:S03]  /*7230*/  SHF.R.S32.HI R0, RZ, 0x1f, R12 ;  /* 0x0000001fff007819 */ /* 0x010fe6000001140c */
[----:B------:R-:W-:Y:S04]  /*7240*/  IMAD.WIDE.U32 R2, R12, c[0x0][0x218], R2 ;  /* 0x000086000c027a25 */ /* 0x000fe800078e0002 */
[----:B------:R-:W-:Y:S01]  /*7250*/  IMAD R4, R0, c[0x0][0x218], RZ ;  /* 0x0000860000047a24 */ /* 0x000fe200078e02ff */
[----:B-----5:R-:W-:Y:S03]  /*7260*/  IADD3 R0, P0, R6, R2, RZ ;  /* 0x0000000206007210 */ /* 0x020fe60007f1e0ff */
[----:B------:R-:W-:Y:S05]  /*7270*/  IMAD R4, R12, c[0x0][0x21c], R4 ;  /* 0x000087000c047a24 */ /* 0x000fea00078e0204 */
[----:B--2---:R-:W-:Y:S02]  /*7280*/  IADD3.X R2, R5, R3, R4, P0, !PT ;  /* 0x0000000305027210 */ /* 0x004fe400007fe404 */
[C---:B------:R-:W-:Y:S04]  /*7290*/  LEA R12, P0, R0.reuse, c[0x0][0x1f8], 0x1 ;  /* 0x00007e00000c7a11 */ /* 0x040fe800078008ff */
[----:B------:R-:W-:Y:S01]  /*72a0*/  LEA.HI.X R5, R0, c[0x0][0x1fc], R2, 0x1, P0 ;  /* 0x00007f0000057a11 */ /* 0x000fe200000f0c02 */
[----:B------:R-:W-:-:S06]  /*72b0*/  BRA.DIV ~URZ, `(.L_x_4393) ;  /* 0x0000d2027f007947 */ /* 0x000fcc000b800000 */
[----:B------:R2:W3:Y:S02]  /*72c0*/  SHFL.IDX PT, R4, R5, RZ, 0x181f ;  /* 0x00181fff05047589 */ /* 0x0004e400000e0000 */
.L_x_4490:
[----:B------:R-:W-:-:S05]  /*72d0*/  BRA.DIV ~URZ, `(.L_x_4394) ;  /* 0x0000d2527f007947 */ /* 0x000fca000b800000 */
[----:B------:R4:W2:Y:S02]  /*72e0*/  SHFL.IDX PT, R0, R12, RZ, 0x181f ;  /* 0x00181fff0c007589 */ /* 0x0008a400000e0000 */
.L_x_4491:
        /* <DEDUP_REMOVED lines=39> */
.L_x_4492:
        /* <DEDUP_REMOVED lines=24> */
.L_x_4392:
[----:B--2---:R-:W-:Y:S05]  /*76e0*/  BSYNC B0 ;  /* 0x0000000000007941 */ /* 0x004fea0003800000 */
.L_x_4391:
[----:B------:R-:W0:Y:S01]  /*76f0*/  LDGDEPBAR ;  /* 0x00000000000079af */ /* 0x000e220000000000 */
[----:B------:R-:W-:Y:S01]  /*7700*/  WARPSYNC 0xffffffff ;  /* 0xffffffff00007948 */ /* 0x000fe20003800000 */
[C---:B---3--:R-:W-:Y:S01]  /*7710*/  HMMA.16816.F32.BF16 R4, R164.reuse, R8, RZ ;  /* 0x00000008a404723c */ /* 0x048fe200000418ff */
        /* <DEDUP_REMOVED lines=156> */
[----:B------:R-:W5:Y:S04]  /*80e0*/  LDL R134, [R1+0x74] ;  /* 0x0000740001867983 */ /* 0x000f680000100800 */
[----:B------:R-:W1:Y:S01]  /*80f0*/  S2R R137, SR_TID.X ;  /* 0x0000000000897919 */ /* 0x000e620000002100 */
[----:B--2---:R-:W-:Y:S05]  /*8100*/  IMAD R2, R2, 0x30, R3 ;  /* 0x0000003002027824 */ /* 0x004fea00078e0203 */
[----:B---3--:R-:W-:Y:S05]  /*8110*/  IADD3 R2, R2, -0x30, R0 ;  /* 0xffffffd002027810 */ /* 0x008fea0007ffe000 */
        /* <DEDUP_REMOVED lines=33> */
.L_x_4493:
[----:B------:R-:W-:-:S05]  /*8330*/  BRA.DIV ~URZ, `(.L_x_4399) ;  /* 0x0000c3827f007947 */ /* 0x000fca000b800000 */
[----:B------:R3:W4:Y:S02]  /*8340*/  SHFL.IDX PT, R0, R137, RZ, 0x181f ;  /* 0x00181fff89007589 */ /* 0x00072400000e0000 */
.L_x_4494:
        /* <DEDUP_REMOVED lines=36> */
.L_x_4495:
        /* <DEDUP_REMOVED lines=32> */
.L_x_4397:
[----:B------:R-:W-:Y:S05]  /*8790*/  BSYNC B0 ;  /* 0x0000000000007941 */ /* 0x000fea0003800000 */
.L_x_4396:
[----:B------:R-:W2:Y:S01]  /*87a0*/  LDL R132, [R1+0xa0] ;  /* 0x0000a00001847983 */ /* 0x000ea20000100800 */
[----:B------:R-:W-:Y:S03]  /*87b0*/  IMAD.MOV.U32 R137, RZ, RZ, c[0x0][0x2c4] ;  /* 0x0000b100ff897624 */ /* 0x000fe600078e00ff */
[----:B------:R-:W2:Y:S02]  /*87c0*/  LDL R0, [R1+0xb8] ;  /* 0x0000b80001007983 */ /* 0x000ea40000100800 */
[----:B------:R-:W-:Y:S02]  /*87d0*/  ISETP.NE.AND P0, PT, R137, 0x1, PT ;  /* 0x000000018900780c */ /* 0x000fe40003f05270 */
[----:B------:R-:W3:Y:S04]  /*87e0*/  LDL R134, [R1+0x34] ;  /* 0x0000340001867983 */ /* 0x000ee80000100800 */
[----:B-1----:R-:W4:Y:S04]  /*87f0*/  LDL R133, [R1+0xa4] ;  /* 0x0000a40001857983 */ /* 0x002f280000100800 */
[----:B------:R-:W5:Y:S04]  /*8800*/  LDL R3, [R1+0x9c] ;  /* 0x00009c0001037983 */ /* 0x000f680000100800 */
[----:B------:R-:W5:Y:S04]  /*8810*/  LDL R2, [R1+0x98] ;  /* 0x0000980001027983 */ /* 0x000f680000100800 */
[----:B------:R-:W0:Y:S01]  /*8820*/  LDGDEPBAR ;  /* 0x00000000000079af */ /* 0x000e220000000000 */
[----:B--2---:R-:W-:Y:S04]  /*8830*/  IMAD.IADD R132, R0, 0x1, R132 ;  /* 0x0000000100847824 */ /* 0x004fe800078e0284 */
[----:B------:R-:W-:Y:S05]  /*8840*/  @P0 IMAD.HI.U32 R0, R132, c[0x0][0x2c8], RZ ;  /* 0x0000b20084000a27 */ /* 0x000fea00078e00ff */
[----:B------:R-:W-:Y:S01]  /*8850*/  @P0 SHF.R.U32.HI R132, RZ, c[0x0][0x2cc], R0 ;  /* 0x0000b300ff840a19 */ /* 0x000fe20000011600 */
[----:B---3--:R-:W-:Y:S05]  /*8860*/  IMAD R0, R134, -0x30, RZ ;  /* 0xffffffd086007824 */ /* 0x008fea00078e02ff */
[----:B----4-:R-:W-:Y:S04]  /*8870*/  IADD3 R0, -R133, 0x1, R0 ;  /* 0x0000000185007810 */ /* 0x010fe80007ffe100 */
[----:B-----5:R-:W-:Y:S01]  /*8880*/  IADD3 R133, -R2, R0, R3 ;  /* 0x0000000002857210 */ /* 0x020fe20007ffe103 */
[----:B------:R-:W-:-:S05]  /*8890*/  BRA.DIV ~URZ, `(.L_x_4401) ;  /* 0x0000bf427f007947 */ /* 0x000fca000b800000 */
[----:B------:R1:W2:Y:S02]  /*88a0*/  SHFL.IDX PT, R0, R132, RZ, 0x1c1f ;  /* 0x001c1fff84007589 */ /* 0x0002a400000e0000 */
.L_x_4496:
        /* <DEDUP_REMOVED lines=81> */
[----:B-12---:R-:W-:Y:S06]  /*8dc0*/  FMNMX.FTZ R132, R0, R2, !PT ;  /* 0x0000000200847209 */ /* 0x006fec0007810000 */
[----:B------:R1:W2:Y:S02]  /*8dd0*/  SHFL.BFLY PT, R0, R132, 0x1, 0x1f ;  /* 0x0c201f0084007f89 */ /* 0x0002a400000e0000 */
.L_x_4497:
[----:B------:R-:W3:Y:S01]  /*8de0*/  LDL.LU R23, [R1+0x54] ;  /* 0x0000540001177983 */ /* 0x000ee20000300800 */
        /* <DEDUP_REMOVED lines=23> */
[----:B------:R-:W2:Y:S10]  /*8f60*/  MUFU.EX2 R4, R18 ;  /* 0x0000001200047308 */ /* 0x000eb40000000800 */
[----:B------:R-:W-:Y:S01]  /*8f70*/  MUFU.EX2 R135, R135 ;  /* 0x0000008700877308 */ /* 0x000fe20000000800 */
[----:B---3--:R-:W-:Y:S01]  /*8f80*/  FFMA.FTZ R2, R0, R23, R20 ;  /* 0x0000001700027223 */ /* 0x008fe20000010014 */
[----:B--2---:R-:W-:Y:S01]  /*8f90*/  F2FP.BF16.PACK_AB R172, R4, R20 ;  /* 0x0000001404ac723e */ /* 0x004fe200000010ff */
[----:B------:R-:W-:Y:S07]  /*8fa0*/  FMUL.FTZ R21, R0, R145 ;  /* 0x0000009100157220 */ /* 0x000fee0000410000 */
[----:B------:R-:W-:Y:S01]  /*8fb0*/  MUFU.EX2 R20, R19 ;  /* 0x0000001300147308 */ /* 0x000fe20000000800 */
        /* <DEDUP_REMOVED lines=8> */
[----:B------:R-:W2:Y:S01]  /*9040*/  LDL.LU R136, [R1+0x50] ;  /* 0x0000500001887983 */ /* 0x000ea20000300800 */
[----:B------:R-:W3:Y:S01]  /*9050*/  MUFU.EX2 R19, R22 ;  /* 0x0000001600137308 */ /* 0x000ee20000000800 */
[----:B------:R-:W-:Y:S01]  /*9060*/  FMUL.FTZ R25, R0, R141 ;  /* 0x0000008d00197220 */ /* 0x000fe20000410000 */
[----:B------:R-:W-:Y:S01]  /*9070*/  MOV R141, R27 ;  /* 0x0000001b008d7202 */ /* 0x000fe20000000f00 */
[--C-:B------:R-:W-:Y:S02]  /*9080*/  FFMA.FTZ R12, R12, c[0x0][0x2d0], -R4.reuse ;  /* 0x0000b4000c0c7a23 */ /* 0x100fe40000010804 */
[--C-:B------:R-:W-:Y:S02]  /*9090*/  FFMA.FTZ R18, R17, c[0x0][0x2d0], -R4.reuse ;  /* 0x0000b40011127a23 */ /* 0x100fe40000010804 */
[--C-:B-1----:R-:W-:Y:S02]  /*90a0*/  FFMA.FTZ R132, R16, c[0x0][0x2d0], -R4.reuse ;  /* 0x0000b40010847a23 */ /* 0x102fe40000010804 */
[--C-:B------:R-:W-:Y:S01]  /*90b0*/  FFMA.FTZ R133, R13, c[0x0][0x2d0], -R4.reuse ;  /* 0x0000b4000d857a23 */ /* 0x100fe20000010804 */
        /* <DEDUP_REMOVED lines=18> */
[C---:B-1----:R-:W-:Y:S02]  /*91e0*/  FMUL.FTZ R12, R0.reuse, R152 ;  /* 0x00000098000c7220 */ /* 0x042fe40000410000 */
        /* <DEDUP_REMOVED lines=70> */
[----:B------:R-:W3:Y:S01]  /*9650*/  LDL R0, [R1+0x10] ;  /* 0x0000100001007983 */ /* 0x000ee20000100800 */
        /* <DEDUP_REMOVED lines=66> */
[C---:B--2---:R-:W-:Y:S01]  /*9a80*/  FFMA.FTZ R148, R2.reuse, R136, R173 ;  /* 0x0000008802947223 */ /* 0x044fe200000100ad */
        /* <DEDUP_REMOVED lines=8> */
[----:B------:R-:W2:Y:S10]  /*9b10*/  MUFU.EX2 R2, R182 ;  /* 0x000000b600027308 */ /* 0x000eb40000000800 */
        /* <DEDUP_REMOVED lines=10> */
[----:B---3--:R1:W3:Y:S03]  /*9bc0*/  LDSM.16.MT88.4 R136, [R0] ;  /* 0x000000000088783b */ /* 0x0082e60000004200 */
[----:B-1----:R-:W-:Y:S02]  /*9bd0*/  FADD.FTZ R0, R132, R177 ;  /* 0x000000b184007221 */ /* 0x002fe40000010000 */
[----:B------:R-:W1:Y:S02]  /*9be0*/  MUFU.EX2 R177, R160 ;  /* 0x000000a000b17308 */ /* 0x000e640000000800 */
[C---:B--2---:R-:W-:Y:S04]  /*9bf0*/  FADD.FTZ R0, R2.reuse, R0 ;  /* 0x0000000002007221 */ /* 0x044fe80000010000 */
[----:B------:R-:W-:Y:S04]  /*9c00*/  FADD.FTZ R0, R135, R0 ;  /* 0x0000000087007221 */ /* 0x000fe80000010000 */
[C---:B------:R-:W-:Y:S01]  /*9c10*/  FADD.FTZ R0, R133.reuse, R0 ;  /* 0x0000000085007221 */ /* 0x040fe20000010000 */
[C---:B---3--:R-:W-:Y:S08]  /*9c20*/  HMMA.16816.F32.BF16 R28, R172.reuse, R136, R28 ;  /* 0x00000088ac1c723c */ /* 0x048ff0000004181c */
        /* <DEDUP_REMOVED lines=134> */
[C---:B---3--:R-:W-:Y:S01]  /*a490*/  HMMA.16816.F32.BF16 R44, R172.reuse, R12, R44 ;  /* 0x0000000cac2c723c */ /* 0x048fe2000004182c */
[----:B------:R-:W-:Y:S07]  /*a4a0*/  STL [R1+0x50], R0 ;  /* 0x0000500001007387 */ /* 0x000fee0000100800 */
        /* <DEDUP_REMOVED lines=32> */
[----:B------:R1:W-:Y:S10]  /*a6b0*/  STL [R1+0x34], R180 ;  /* 0x000034b401007387 */ /* 0x0003f40000100800 */
[----:B-1----:R-:W-:-:S05]  /*a6c0*/  @P0 BRA `(.L_x_4403) ;  /* 0xffffc9c000000947 */ /* 0x002fca000383ffff */
.L_x_4390:
[----:B-1----:R-:W2:Y:S02]  /*a6d0*/  LDL R0, [R1+0x64] ;  /* 0x0000640001007983 */ /* 0x002ea40000100800 */
[----:B--2---:R-:W-:-:S13]  /*a6e0*/  ISETP.GE.AND P0, PT, R180, R0, PT ;  /* 0x00000000b400720c */ /* 0x004fda0003f06270 */
[----:B------:R-:W-:Y:S05]  /*a6f0*/  @!P0 BRA `(.L_x_4404) ;  /* 0x0000305000008947 */ /* 0x000fea0003800000 */
.L_x_4416:
        /* <DEDUP_REMOVED lines=31> */
.L_x_4498:
        /* <DEDUP_REMOVED lines=39> */
.L_x_4499:
        /* <DEDUP_REMOVED lines=24> */
.L_x_4407:
[----:B------:R-:W-:Y:S05]  /*ace0*/  BSYNC B0 ;  /* 0x0000000000007941 */ /* 0x000fea0003800000 */
.L_x_4406:
[----:B------:R-:W0:Y:S01]  /*acf0*/  LDGDEPBAR ;  /* 0x00000000000079af */ /* 0x000e220000000000 */
[----:B------:R-:W-:Y:S01]  /*ad00*/  WARPSYNC 0xffffffff ;  /* 0xffffffff00007948 */ /* 0x000fe20003800000 */
[C---:B-123--:R-:W-:Y:S01]  /*ad10*/  HMMA.16816.F32.BF16 R4, R164.reuse, R8, RZ ;  /* 0x00000008a404723c */ /* 0x04efe200000418ff */
[----:B------:R-:W-:Y:S03]  /*ad20*/  BSSY B0, `(.L_x_4409) ;  /* 0x00000f6000007945 */ /* 0x000fe60003800000 */
[----:B------:R-:W2:Y:S04]  /*ad30*/  LDL R0, [R1] ;  /* 0x0000000001007983 */ /* 0x000ea80000100800 */
[C---:B------:R-:W-:Y:S02]  /*ad40*/  HMMA.16816.F32.BF16 R8, R164.reuse, R10, RZ ;  /* 0x0000000aa408723c */ /* 0x040fe400000418ff */
[----:B------:R-:W3:Y:S06]  /*ad50*/  LDL R3, [R1+0x4] ;  /* 0x0000040001037983 */ /* 0x000eec0000100800 */
[C---:B------:R-:W-:Y:S01]  /*ad60*/  HMMA.16816.F32.BF16 R12, R164.reuse, R16, RZ ;  /* 0x00000010a40c723c */ /* 0x040fe200000418ff */
[----:B------:R-:W4:Y:S07]  /*ad70*/  LDL R2, [R1+0x8] ;  /* 0x0000080001027983 */ /* 0x000f2e0000100800 */
        /* <DEDUP_REMOVED lines=8> */
[----:B------:R-:W5:Y:S07]  /*ae00*/  LDSM.16.M88.4 R172, [R242+0x800] ;  /* 0x00080000f2ac783b */ /* 0x000f6e0000000200 */
[C---:B------:R-:W-:Y:S08]  /*ae10*/  HMMA.16816.F32.BF16 R20, R168.reuse, R176, R20 ;  /* 0x000000b0a814723c */ /* 0x040ff00000041814 */
[----:B------:R-:W-:Y:S01]  /*ae20*/  HMMA.16816.F32.BF16 R24, R168, R178, R24 ;  /* 0x000000b2a818723c */ /* 0x000fe20000041818 */
[----:B------:R-:W5:Y:S07]  /*ae30*/  LDSM.16.M88.4 R176, [R242+0x1000] ;  /* 0x00100000f2b0783b */ /* 0x000f6e0000000200 */
[C---:B-1----:R-:W-:Y:S08]  /*ae40*/  HMMA.16816.F32.BF16 R4, R184.reuse, R136, R4 ;  /* 0x00000088b804723c */ /* 0x042ff00000041804 */
[C---:B------:R-:W-:Y:S01]  /*ae50*/  HMMA.16816.F32.BF16 R8, R184.reuse, R138, R8 ;  /* 0x0000008ab808723c */ /* 0x040fe20000041808 */
[----:B------:R-:W1:Y:S07]  /*ae60*/  LDSM.16.M88.4 R136, [R241] ;  /* 0x00000000f188783b */ /* 0x000e6e0000000200 */
[C---:B-----5:R-:W-:Y:S08]  /*ae70*/  HMMA.16816.F32.BF16 R12, R184.reuse, R172, R12 ;  /* 0x000000acb80c723c */ /* 0x060ff0000004180c */
[C---:B------:R-:W-:Y:S01]  /*ae80*/  HMMA.16816.F32.BF16 R16, R184.reuse, R174, R16 ;  /* 0x000000aeb810723c */ /* 0x040fe20000041810 */
[----:B------:R-:W5:Y:S07]  /*ae90*/  LDSM.16.M88.4 R172, [R241+0x800] ;  /* 0x00080000f1ac783b */ /* 0x000f6e0000000200 */
[C---:B------:R-:W-:Y:S08]  /*aea0*/  HMMA.16816.F32.BF16 R20, R184.reuse, R176, R20 ;  /* 0x000000b0b814723c */ /* 0x040ff00000041814 */
[----:B------:R-:W-:Y:S01]  /*aeb0*/  HMMA.16816.F32.BF16 R24, R184, R178, R24 ;  /* 0x000000b2b818723c */ /* 0x000fe20000041818 */
[----:B------:R-:W5:Y:S07]  /*aec0*/  LDSM.16.M88.4 R176, [R241+0x1000] ;  /* 0x00100000f1b0783b */ /* 0x000f6e0000000200 */
[C---:B-1----:R-:W-:Y:S08]  /*aed0*/  HMMA.16816.F32.BF16 R4, R188.reuse, R136, R4 ;  /* 0x00000088bc04723c */ /* 0x042ff00000041804 */
[C---:B------:R-:W-:Y:S01]  /*aee0*/  HMMA.16816.F32.BF16 R8, R188.reuse, R138, R8 ;  /* 0x0000008abc08723c */ /* 0x040fe20000041808 */
[----:B------:R-:W1:Y:S07]  /*aef0*/  LDSM.16.M88.4 R136, [R240+0x1800] ;  /* 0x00180000f088783b */ /* 0x000e6e0000000200 */
        /* <DEDUP_REMOVED lines=11> */
[----:B------:R-:W5:Y:S07]  /*afb0*/  LDSM.16.M88.4 R172, [R248] ;  /* 0x00000000f8ac783b */ /* 0x000f6e0000000200 */
[C---:B------:R-:W-:Y:S08]  /*afc0*/  HMMA.16816.F32.BF16 R20, R192.reuse, R176, R20 ;  /* 0x000000b0c014723c */ /* 0x040ff00000041814 */
[----:B------:R-:W-:Y:S01]  /*afd0*/  HMMA.16816.F32.BF16 R24, R192, R178, R24 ;  /* 0x000000b2c018723c */ /* 0x000fe20000041818 */
[----:B------:R-:W5:Y:S07]  /*afe0*/  LDSM.16.M88.4 R176, [R249] ;  /* 0x00000000f9b0783b */ /* 0x000f6e0000000200 */
        /* <DEDUP_REMOVED lines=8> */
[----:B------:R-:W2:Y:S07]  /*b070*/  LDSM.16.M88.4 R176, [R242+0x2800] ;  /* 0x00280000f2b0783b */ /* 0x000eae0000000200 */
[C---:B-1----:R-:W-:Y:S08]  /*b080*/  HMMA.16816.F32.BF16 R4, R200.reuse, R136, R4 ;  /* 0x00000088c804723c */ /* 0x042ff00000041804 */
[C---:B------:R-:W-:Y:S01]  /*b090*/  HMMA.16816.F32.BF16 R8, R200.reuse, R138, R8 ;  /* 0x0000008ac808723c */ /* 0x040fe20000041808 */
[----:B------:R-:W1:Y:S07]  /*b0a0*/  LDSM.16.M88.4 R136, [R241+0x1800] ;  /* 0x00180000f188783b */ /* 0x000e6e0000000200 */
[C---:B-----5:R-:W-:Y:S08]  /*b0b0*/  HMMA.16816.F32.BF16 R12, R200.reuse, R172, R12 ;  /* 0x000000acc80c723c */ /* 0x060ff0000004180c */
[C---:B------:R-:W-:Y:S01]  /*b0c0*/  HMMA.16816.F32.BF16 R16, R200.reuse, R174, R16 ;  /* 0x000000aec810723c */ /* 0x040fe20000041810 */
[----:B------:R-:W5:Y:S07]  /*b0d0*/  LDSM.16.M88.4 R172, [R241+0x2000] ;  /* 0x00200000f1ac783b */ /* 0x000f6e0000000200 */
[C---:B--2---:R-:W-:Y:S08]  /*b0e0*/  HMMA.16816.F32.BF16 R20, R200.reuse, R176, R20 ;  /* 0x000000b0c814723c */ /* 0x044ff00000041814 */
        /* <DEDUP_REMOVED lines=13> */
[----:B------:R1:W3:Y:S07]  /*b1c0*/  LDSM.16.M88.4 R136, [R0] ;  /* 0x000000000088783b */ /* 0x0002ee0000000200 */
[C---:B-----5:R-:W-:Y:S08]  /*b1d0*/  HMMA.16816.F32.BF16 R12, R208.reuse, R172, R12 ;  /* 0x000000acd00c723c */ /* 0x060ff0000004180c */
[C---:B------:R-:W-:Y:S01]  /*b1e0*/  HMMA.16816.F32.BF16 R16, R208.reuse, R174, R16 ;  /* 0x000000aed010723c */ /* 0x040fe20000041810 */
[----:B------:R-:W5:Y:S07]  /*b1f0*/  LDSM.16.M88.4 R172, [R251] ;  /* 0x00000000fbac783b */ /* 0x000f6e0000000200 */
[C---:B--2---:R-:W-:Y:S01]  /*b200*/  HMMA.16816.F32.BF16 R20, R208.reuse, R176, R20 ;  /* 0x000000b0d014723c */ /* 0x044fe20000041814 */
[----:B-1----:R-:W2:Y:S07]  /*b210*/  LDL R0, [R1+0xc] ;  /* 0x00000c0001007983 */ /* 0x002eae0000100800 */
[----:B------:R-:W-:Y:S01]  /*b220*/  HMMA.16816.F32.BF16 R24, R208, R178, R24 ;  /* 0x000000b2d018723c */ /* 0x000fe20000041818 */
[----:B------:R-:W1:Y:S07]  /*b230*/  LDSM.16.M88.4 R176, [R252] ;  /* 0x00000000fcb0783b */ /* 0x000e6e0000000200 */
[C---:B---3--:R-:W-:Y:S08]  /*b240*/  HMMA.16816.F32.BF16 R4, R212.reuse, R136, R4 ;  /* 0x00000088d404723c */ /* 0x048ff00000041804 */
[C---:B------:R-:W-:Y:S01]  /*b250*/  HMMA.16816.F32.BF16 R8, R212.reuse, R138, R8 ;  /* 0x0000008ad408723c */ /* 0x040fe20000041808 */
[----:B------:R-:W3:Y:S07]  /*b260*/  LDSM.16.M88.4 R136, [R242+0x3000] ;  /* 0x00300000f288783b */ /* 0x000eee0000000200 */
        /* <DEDUP_REMOVED lines=22> */
[----:B------:R-:W-:Y:S08]  /*b3d0*/  HMMA.16816.F32.BF16 R24, R220, R178, R24 ;  /* 0x000000b2dc18723c */ /* 0x000ff00000041818 */
[C---:B---3--:R-:W-:Y:S08]  /*b3e0*/  HMMA.16816.F32.BF16 R4, R224.reuse, R136, R4 ;  /* 0x00000088e004723c */ /* 0x048ff00000041804 */
[C---:B------:R-:W-:Y:S01]  /*b3f0*/  HMMA.16816.F32.BF16 R8, R224.reuse, R138, R8 ;  /* 0x0000008ae008723c */ /* 0x040fe20000041808 */
[----:B------:R-:W1:Y:S07]  /*b400*/  LDSM.16.M88.4 R136, [R240+0x5800] ;  /* 0x00580000f088783b */ /* 0x000e6e0000000200 */
[C---:B-----5:R-:W-:Y:S08]  /*b410*/  HMMA.16816.F32.BF16 R12, R224.reuse, R172, R12 ;  /* 0x000000ace00c723c */ /* 0x060ff0000004180c */
[C---:B------:R-:W-:Y:S01]  /*b420*/  HMMA.16816.F32.BF16 R16, R224.reuse, R174, R16 ;  /* 0x000000aee010723c */ /* 0x040fe20000041810 */
[----:B----4-:R-:W-:Y:S07]  /*b430*/  LDSM.16.M88.4 R172, [R2] ;  /* 0x0000000002ac783b */ /* 0x010fee0000000200 */
[C---:B-1----:R-:W-:Y:S08]  /*b440*/  HMMA.16816.F32.BF16 R20, R224.reuse, R136, R20 ;  /* 0x00000088e014723c */ /* 0x042ff00000041814 */
[----:B------:R-:W-:Y:S01]  /*b450*/  HMMA.16816.F32.BF16 R24, R224, R138, R24 ;  /* 0x0000008ae018723c */ /* 0x000fe20000041818 */
[----:B------:R-:W-:Y:S06]  /*b460*/  LDSM.16.M88.4 R136, [R3] ;  /* 0x000000000388783b */ /* 0x000fec0000000200 */
[----:B--2---:R1:W2:Y:S06]  /*b470*/  LDSM.16.M88.4 R176, [R0] ;  /* 0x0000000000b0783b */ /* 0x0042ac0000000200 */
        /* <DEDUP_REMOVED lines=31> */
[----:B------:R-:W-:Y:S02]  /*b670*/  IMAD.MOV.U32 R136, RZ, RZ, RZ ;  /* 0x000000ffff887224 */ /* 0x000fe400078e00ff */
[----:B------:R-:W-:Y:S01]  /*b680*/  IMAD.MOV.U32 R3, RZ, RZ, c[0x0][0x2b8] ;  /* 0x0000ae00ff037624 */ /* 0x000fe200078e00ff */
[----:B------:R-:W3:Y:S04]  /*b690*/  LDL R0, [R1+0x68] ;  /* 0x0000680001007983 */ /* 0x000ee80000100800 */
[----:B------:R-:W-:Y:S01]  /*b6a0*/  ISETP.NE.AND P1, PT, R3, 0x1, PT ;  /* 0x000000010300780c */ /* 0x000fe20003f25270 */
[----:B------:R-:W4:Y:S04]  /*b6b0*/  LDL.64 R172, [R1+0x80] ;  /* 0x0000800001ac7983 */ /* 0x000f280000100a00 */
[----:B------:R-:W5:Y:S04]  /*b6c0*/  LDL R181, [R1+0x90] ;  /* 0x0000900001b57983 */ /* 0x000f680000100800 */
[----:B------:R-:W4:Y:S04]  /*b6d0*/  LDL.64 R182, [R1+0x78] ;  /* 0x0000780001b67983 */ /* 0x000f280000100a00 */
[----:B------:R-:W5:Y:S01]  /*b6e0*/  LDL R137, [R1+0x74] ;  /* 0x0000740001897983 */ /* 0x000f620000100800 */
        /* <DEDUP_REMOVED lines=10> */
[----:B------:R-:W1:Y:S03]  /*b790*/  S2R R181, SR_TID.X ;  /* 0x0000000000b57919 */ /* 0x000e660000002100 */
        /* <DEDUP_REMOVED lines=24> */
.L_x_4500:
[----:B------:R-:W-:-:S05]  /*b920*/  BRA.DIV ~URZ, `(.L_x_4412) ;  /* 0x000095127f007947 */ /* 0x000fca000b800000 */
[----:B------:R3:W4:Y:S02]  /*b930*/  SHFL.IDX PT, R0, R172, RZ, 0x181f ;  /* 0x00181fffac007589 */ /* 0x00072400000e0000 */
.L_x_4501:
        /* <DEDUP_REMOVED lines=28> */
.L_x_4502:
[----:B--2---:R-:W2:Y:S04]  /*bb00*/  LDL R2, [R1+0x104] ;  /* 0x0001040001027983 */ /* 0x004ea80000100800 */
[----:B------:R-:W5:Y:S04]  /*bb10*/  LDL R175, [R1+0x3c] ;  /* 0x00003c0001af7983 */ /* 0x000f680000100800 */
[----:B---3--:R-:W3:Y:S04]  /*bb20*/  LDL R138, [R1+0x28] ;  /* 0x00002800018a7983 */ /* 0x008ee80000100800 */
[----:B----4-:R-:W4:Y:S04]  /*bb30*/  LDL R174, [R1+0x108] ;  /* 0x0001080001ae7983 */ /* 0x010f280000100800 */
[----:B-1----:R-:W4:Y:S04]  /*bb40*/  LDL R137, [R1+0x40] ;  /* 0x0000400001897983 */ /* 0x002f280000100800 */
[----:B------:R-:W4:Y:S04]  /*bb50*/  LDL R136, [R1+0x100] ;  /* 0x0001000001887983 */ /* 0x000f280000100800 */
[----:B------:R-:W4:Y:S04]  /*bb60*/  LDL R173, [R1+0x44] ;  /* 0x0000440001ad7983 */ /* 0x000f280000100800 */
[----:B------:R-:W4:Y:S04]  /*bb70*/  LDL R172, [R1+0xfc] ;  /* 0x0000fc0001ac7983 */ /* 0x000f280000100800 */
[----:B------:R-:W4:Y:S01]  /*bb80*/  LDL R139, [R1+0x48] ;  /* 0x00004800018b7983 */ /* 0x000f220000100800 */
        /* <DEDUP_REMOVED lines=15> */
.L_x_4410:
[----:B------:R-:W-:Y:S05]  /*bc80*/  BSYNC B0 ;  /* 0x0000000000007941 */ /* 0x000fea0003800000 */
.L_x_4409:
        /* <DEDUP_REMOVED lines=27> */
.L_x_4503:
[----:B-12---:R-:W-:Y:S01]  /*be40*/  FMNMX.FTZ R132, R132, R0, !PT ;  /* 0x0000000084847209 */ /* 0x006fe20007810000 */
[----:B------:R-:W-:-:S05]  /*be50*/  BRA.DIV ~URZ, `(.L_x_4415) ;  /* 0x000091427f007947 */ /* 0x000fca000b800000 */
[----:B------:R-:W1:Y:S02]  /*be60*/  SHFL.BFLY PT, R0, R132, 0x1, 0x1f ;  /* 0x0c201f0084007f89 */ /* 0x000e6400000e0000 */
[----:B-1----:R-:W-:Y:S02]  /*be70*/  FMNMX.FTZ R134, R132, R0, !PT ;  /* 0x0000000084867209 */ /* 0x002fe40007810000 */
[----:B------:R-:W1:Y:S02]  /*be80*/  SHFL.BFLY PT, R0, R136, 0x2, 0x1f ;  /* 0x0c401f0088007f89 */ /* 0x000e6400000e0000 */
[----:B-1----:R-:W-:Y:S05]  /*be90*/  FMNMX.FTZ R132, R136, R0, !PT ;  /* 0x0000000088847209 */ /* 0x002fea0007810000 */
[----:B------:R1:W2:Y:S02]  /*bea0*/  SHFL.BFLY PT, R0, R132, 0x1, 0x1f ;  /* 0x0c201f0084007f89 */ /* 0x0002a400000e0000 */
.L_x_4504:
[----:B------:R-:W3:Y:S01]  /*beb0*/  LDL.LU R137, [R1+0x54] ;  /* 0x0000540001897983 */ /* 0x000ee20000300800 */
[----:B--2---:R-:W-:Y:S01]  /*bec0*/  FMNMX.FTZ R3, R0, R132, !PT ;  /* 0x0000008400037209 */ /* 0x004fe20007810000 */
[C---:B------:R-:W-:Y:S01]  /*bed0*/  FADD.FTZ R0, -R134.reuse, R135 ;  /* 0x0000008786007221 */ /* 0x040fe20000010100 */
[----:B------:R-:W-:Y:S01]  /*bee0*/  WARPSYNC 0xffffffff ;  /* 0xffffffff00007948 */ /* 0x000fe20003800000 */
[----:B-1----:R-:W-:Y:S02]  /*bef0*/  FMUL.FTZ R132, R134, c[0x0][0x2d0] ;  /* 0x0000b40086847a20 */ /* 0x002fe40000410000 */
        /* <DEDUP_REMOVED lines=15> */
[----:B------:R-:W-:Y:S09]  /*bff0*/  FFMA.FTZ R132, R25, c[0x0][0x2d0], -R132 ;  /* 0x0000b40019847a23 */ /* 0x000ff20000010884 */
[----:B------:R-:W-:Y:S10]  /*c000*/  MUFU.EX2 R13, R5 ;  /* 0x00000005000d7308 */ /* 0x000ff40000000800 */
[----:B------:R2:W4:Y:S10]  /*c010*/  MUFU.EX2 R12, R4 ;  /* 0x00000004000c7308 */ /* 0x0005340000000800 */
[----:B------:R-:W-:Y:S01]  /*c020*/  MUFU.EX2 R132, R132 ;  /* 0x0000008400847308 */ /* 0x000fe20000000800 */
[----:B--2---:R-:W-:Y:S04]  /*c030*/  FMUL.FTZ R4, R3, c[0x0][0x2d0] ;  /* 0x0000b40003047a20 */ /* 0x004fe80000410000 */
        /* <DEDUP_REMOVED lines=12> */
[----:B-1----:R-:W-:Y:S01]  /*c100*/  F2FP.BF16.PACK_AB R136, R8, R9 ;  /* 0x000000090888723e */ /* 0x002fe200000010ff */
[C---:B------:R-:W-:Y:S01]  /*c110*/  FMUL.FTZ R20, R2.reuse, R144 ;  /* 0x0000009002147220 */ /* 0x040fe20000410000 */
[----:B------:R-:W-:Y:S01]  /*c120*/  MOV R144, R139 ;  /* 0x0000008b00907202 */ /* 0x000fe20000000f00 */
[C---:B------:R-:W-:Y:S01]  /*c130*/  FMUL.FTZ R9, R2.reuse, R157 ;  /* 0x0000009d02097220 */ /* 0x040fe20000410000 */
[----:B------:R-:W2:Y:S01]  /*c140*/  LDL.LU R139, [R1+0x50] ;  /* 0x00005000018b7983 */ /* 0x000ea20000300800 */
[----:B------:R-:W-:Y:S01]  /*c150*/  MOV R157, R21 ;  /* 0x00000015009d7202 */ /* 0x000fe20000000f00 */
[----:B------:R-:W-:Y:S01]  /*c160*/  FMUL.FTZ R21, R2, R145 ;  /* 0x0000009102157220 */ /* 0x000fe20000410000 */
[----:B----4-:R-:W-:Y:S01]  /*c170*/  F2FP.BF16.PACK_AB R138, R12, R13 ;  /* 0x0000000d0c8a723e */ /* 0x010fe200000010ff */
[----:B------:R-:W3:Y:S01]  /*c180*/  LDL R145, [R1+0x10] ;  /* 0x0000100001917983 */ /* 0x000ee20000100800 */
[----:B------:R-:W-:Y:S01]  /*c190*/  FADD.FTZ R5, R8, R0 ;  /* 0x0000000008057221 */ /* 0x000fe20000010000 */
[----:B------:R-:W-:Y:S01]  /*c1a0*/  MUFU.EX2 R137, R6 ;  /* 0x0000000600897308 */ /* 0x000fe20000000800 */
[----:B------:R-:W-:Y:S02]  /*c1b0*/  FADD.FTZ R0, -R3, R133 ;  /* 0x0000008503007221 */ /* 0x000fe40000010100 */
[----:B------:R-:W-:Y:S02]  /*c1c0*/  FMUL.FTZ R25, R2, R141 ;  /* 0x0000008d02197220 */ /* 0x000fe40000410000 */
[----:B------:R-:W-:Y:S02]  /*c1d0*/  FMUL.FTZ R0, R0, c[0x0][0x2d0] ;  /* 0x0000b40000007a20 */ /* 0x000fe40000410000 */
[C---:B------:R-:W-:Y:S01]  /*c1e0*/  FMUL.FTZ R8, R2.reuse, R156 ;  /* 0x0000009c02087220 */ /* 0x040fe20000410000 */
[----:B------:R-:W-:Y:S01]  /*c1f0*/  MOV R156, R24 ;  /* 0x00000018009c7202 */ /* 0x000fe20000000f00 */
[----:B------:R-:W-:Y:S02]  /*c200*/  FMUL.FTZ R24, R2, R140 ;  /* 0x0000008c02187220 */ /* 0x000fe40000410000 */
[----:B------:R-:W1:Y:S01]  /*c210*/  MUFU.EX2 R0, R0 ;  /* 0x0000000000007308 */ /* 0x000e620000000800 */
[----:B------:R-:W-:Y:S02]  /*c220*/  FADD.FTZ R5, R13, R5 ;  /* 0x000000050d057221 */ /* 0x000fe40000010000 */
[----:B------:R-:W-:Y:S02]  /*c230*/  FFMA.FTZ R133, R10, c[0x0][0x2d0], -R4 ;  /* 0x0000b4000a857a23 */ /* 0x000fe40000010804 */
[----:B------:R-:W-:Y:S02]  /*c240*/  FADD.FTZ R181, R12, R5 ;  /* 0x000000050cb57221 */ /* 0x000fe40000010000 */
[C---:B------:R-:W-:Y:S01]  /*c250*/  FMUL.FTZ R4, R2.reuse, R160 ;  /* 0x000000a002047220 */ /* 0x040fe20000410000 */
[----:B------:R-:W-:Y:S01]  /*c260*/  MOV R160, R17 ;  /* 0x0000001100a07202 */ /* 0x000fe20000000f00 */
[C---:B------:R-:W-:Y:S02]  /*c270*/  FMUL.FTZ R12, R2.reuse, R152 ;  /* 0x00000098020c7220 */ /* 0x040fe40000410000 */
[C---:B------:R-:W-:Y:S01]  /*c280*/  FMUL.FTZ R13, R2.reuse, R153 ;  /* 0x00000099020d7220 */ /* 0x040fe20000410000 */
[----:B------:R-:W-:Y:S01]  /*c290*/  MUFU.EX2 R152, R133 ;  /* 0x0000008500987308 */ /* 0x000fe20000000800 */
[C---:B------:R-:W-:Y:S02]  /*c2a0*/  FMUL.FTZ R17, R2.reuse, R149 ;  /* 0x0000009502117220 */ /* 0x040fe40000410000 */
[C---:B------:R-:W-:Y:S01]  /*c2b0*/  FMUL.FTZ R5, R2.reuse, R161 ;  /* 0x000000a102057220 */ /* 0x040fe20000410000 */
[----:B------:R-:W-:Y:S01]  /*c2c0*/  MOV R161, R16 ;  /* 0x0000001000a17202 */ /* 0x000fe20000000f00 */
[C---:B------:R-:W-:Y:S02]  /*c2d0*/  FMUL.FTZ R16, R2.reuse, R148 ;  /* 0x0000009402107220 */ /* 0x040fe40000410000 */
[C---:B------:R-:W-:Y:S02]  /*c2e0*/  FMUL.FTZ R28, R2.reuse, R28 ;  /* 0x0000001c021c7220 */ /* 0x040fe40000410000 */
[C---:B------:R-:W-:Y:S01]  /*c2f0*/  FMUL.FTZ R29, R2.reuse, R29 ;  /* 0x0000001d021d7220 */ /* 0x040fe20000410000 */
[----:B------:R4:W-:Y:S01]  /*c300*/  MUFU.EX2 R149, R7 ;  /* 0x0000000700957308 */ /* 0x0009e20000000800 */
[----:B------:R-:W-:Y:S02]  /*c310*/  FMUL.FTZ R32, R2, R32 ;  /* 0x0000002002207220 */ /* 0x000fe40000410000 */
[C---:B-1----:R-:W-:Y:S02]  /*c320*/  FMUL.FTZ R26, R0.reuse, R142 ;  /* 0x0000008e001a7220 */ /* 0x042fe40000410000 */
[C---:B------:R-:W-:Y:S02]  /*c330*/  FMUL.FTZ R27, R0.reuse, R143 ;  /* 0x0000008f001b7220 */ /* 0x040fe40000410000 */
[----:B------:R-:W1:Y:S01]  /*c340*/  LDSM.16.MT88.4 R140, [R243] ;  /* 0x00000000f38c783b */ /* 0x000e620000004200 */
[C---:B------:R-:W-:Y:S01]  /*c350*/  FMUL.FTZ R6, R0.reuse, R162 ;  /* 0x000000a200067220 */ /* 0x040fe20000410000 */
[----:B------:R-:W-:Y:S01]  /*c360*/  MOV R162, R157 ;  /* 0x0000009d00a27202 */ /* 0x000fe20000000f00 */
        /* <DEDUP_REMOVED lines=12> */
[C---:B----4-:R-:W-:Y:S02]  /*c430*/  FMUL.FTZ R7, R0.reuse, R163 ;  /* 0x000000a300077220 */ /* 0x050fe40000410000 */
[C---:B------:R-:W-:Y:S02]  /*c440*/  FMUL.FTZ R22, R0.reuse, R146 ;  /* 0x0000009200167220 */ /* 0x040fe40000410000 */
[C---:B------:R-:W-:Y:S01]  /*c450*/  FMUL.FTZ R30, R0.reuse, R30 ;  /* 0x0000001e001e7220 */ /* 0x040fe20000410000 */
[----:B------:R-:W-:Y:S01]  /*c460*/  MUFU.EX2 R146, R175 ;  /* 0x000000af00927308 */ /* 0x000fe20000000800 */
        /* <DEDUP_REMOVED lines=23> */
[----:B------:R-:W4:Y:S01]  /*c5e0*/  MUFU.EX2 R155, R172 ;  /* 0x000000ac009b7308 */ /* 0x000f220000000800 */
        /* <DEDUP_REMOVED lines=24> */
[----:B----4-:R-:W-:Y:S01]  /*c770*/  MOV R182, R155 ;  /* 0x0000009b00b67202 */ /* 0x010fe20000000f00 */
        /* <DEDUP_REMOVED lines=55> */
[----:B------:R-:W-:Y:S01]  /*caf0*/  MUFU.EX2 R2, R178 ;  /* 0x000000b200027308 */ /* 0x000fe20000000800 */
[C---:B------:R-:W-:Y:S02]  /*cb00*/  FMUL.FTZ R127, R0.reuse, R127 ;  /* 0x0000007f007f7220 */ /* 0x040fe40000410000 */
[C---:B------:R-:W-:Y:S02]  /*cb10*/  FMUL.FTZ R130, R0.reuse, R130 ;  /* 0x0000008200827220 */ /* 0x040fe40000410000 */
[C---:B------:R-:W-:Y:S05]  /*cb20*/  FMUL.FTZ R131, R0.reuse, R131 ;  /* 0x0000008300837220 */ /* 0x040fea0000410000 */
[----:B------:R-:W4:Y:S02]  /*cb30*/  MUFU.EX2 R178, R183 ;  /* 0x000000b700b27308 */ /* 0x000f240000000800 */
[----:B----4-:R-:W-:Y:S02]  /*cb40*/  F2FP.BF16.PACK_AB R173, R179, R178 ;  /* 0x000000b2b3ad723e */ /* 0x010fe400000010ff */
[----:B------:R-:W-:Y:S01]  /*cb50*/  MOV R183, R160 ;  /* 0x000000a000b77202 */ /* 0x000fe20000000f00 */
[----:B--2---:R-:W-:Y:S01]  /*cb60*/  FFMA.FTZ R148, R0, R139, R137 ;  /* 0x0000008b00947223 */ /* 0x004fe20000010089 */
[----:B------:R-:W-:Y:S01]  /*cb70*/  F2FP.BF16.PACK_AB R137, R149, R137 ;  /* 0x000000899589723e */ /* 0x000fe200000010ff */
[----:B------:R-:W-:Y:S01]  /*cb80*/  FADD.FTZ R0, R133, R181 ;  /* 0x000000b585007221 */ /* 0x000fe20000010000 */
[----:B------:R-:W-:Y:S02]  /*cb90*/  F2FP.BF16.PACK_AB R139, R153, R152 ;  /* 0x00000098998b723e */ /* 0x000fe400000010ff */
[----:B------:R-:W-:Y:S01]  /*cba0*/  MOV R181, R146 ;  /* 0x0000009200b57202 */ /* 0x000fe20000000f00 */
        /* <DEDUP_REMOVED lines=9> */
[----:B---3--:R1:W2:Y:S03]  /*cc40*/  LDSM.16.MT88.4 R140, [R145] ;  /* 0x00000000918c783b */ /* 0x0082a60000004200 */
[----:B-1----:R-:W-:Y:S02]  /*cc50*/  MOV R145, R144 ;  /* 0x0000009000917202 */ /* 0x002fe40000000f00 */
[----:B------:R-:W1:Y:S02]  /*cc60*/  MUFU.EX2 R144, R177 ;  /* 0x000000b100907308 */ /* 0x000e640000000800 */
[----:B------:R-:W-:Y:S08]  /*cc70*/  MOV R163, R145 ;  /* 0x0000009100a37202 */ /* 0x000ff00000000f00 */
[----:B------:R-:W3:Y:S01]  /*cc80*/  MUFU.EX2 R177, R161 ;  /* 0x000000a100b17308 */ /* 0x000ee20000000800 */
[C---:B--2---:R-:W-:Y:S08]  /*cc90*/  HMMA.16816.F32.BF16 R28, R136.reuse, R140, R28 ;  /* 0x0000008c881c723c */ /* 0x044ff0000004181c */
[C---:B------:R-:W-:Y:S01]  /*cca0*/  HMMA.16816.F32.BF16 R32, R136.reuse, R142, R32 ;  /* 0x0000008e8820723c */ /* 0x040fe20000041820 */
[----:B------:R-:W2:Y:S03]  /*ccb0*/  LDSM.16.MT88.4 R140, [R243+0x1800] ;  /* 0x00180000f38c783b */ /* 0x000ea60000004200 */
[----:B-1----:R-:W-:Y:S04]  /*ccc0*/  FADD.FTZ R0, R144, R0 ;  /* 0x0000000090007221 */ /* 0x002fe80000010000 */
[----:B------:R-:W-:Y:S01]  /*ccd0*/  FADD.FTZ R0, R135, R0 ;  /* 0x0000000087007221 */ /* 0x000fe20000010000 */
[----:B---3--:R-:W-:Y:S01]  /*cce0*/  F2FP.BF16.PACK_AB R175, R177, R176 ;  /* 0x000000b0b1af723e */ /* 0x008fe200000010ff */
        /* <DEDUP_REMOVED lines=38> */
[----:B------:R3:W4:Y:S02]  /*cf50*/  MUFU.EX2 R135, R157 ;  /* 0x0000009d00877308 */ /* 0x0007240000000800 */
[----:B------:R-:W-:Y:S02]  /*cf60*/  F2FP.BF16.PACK_AB R136, R2, R133 ;  /* 0x000000850288723e */ /* 0x000fe400000010ff */
[----:B------:R-:W-:Y:S02]  /*cf70*/  F2FP.BF16.PACK_AB R137, R155, R154 ;  /* 0x0000009a9b89723e */ /* 0x000fe400000010ff */
[----:B------:R-:W-:Y:S04]  /*cf80*/  F2FP.BF16.PACK_AB R139, R181, R160 ;  /* 0x000000a0b58b723e */ /* 0x000fe800000010ff */
[----:B------:R-:W5:Y:S10]  /*cf90*/  MUFU.EX2 R133, R163 ;  /* 0x000000a300857308 */ /* 0x000f740000000800 */
[----:B------:R-:W2:Y:S01]  /*cfa0*/  MUFU.EX2 R2, R162 ;  /* 0x000000a200027308 */ /* 0x000ea20000000800 */
[----:B---3--:R-:W-:Y:S01]  /*cfb0*/  LDSM.16.MT88.4 R156, [R243+0x1000] ;  /* 0x00100000f39c783b */ /* 0x008fe20000004200 */
[----:B----4-:R-:W-:Y:S01]  /*cfc0*/  F2FP.BF16.PACK_AB R174, R132, R135 ;  /* 0x0000008784ae723e */ /* 0x010fe200000010ff */
[C---:B-1----:R-:W-:Y:S03]  /*cfd0*/  HMMA.16816.F32.BF16 R4, R136.reuse, R140, R4 ;  /* 0x0000008c8804723c */ /* 0x042fe60000041804 */
[----:B-----5:R-:W-:Y:S05]  /*cfe0*/  FADD.FTZ R0, R133, R0 ;  /* 0x0000000085007221 */ /* 0x020fea0000010000 */
[C---:B------:R-:W-:Y:S01]  /*cff0*/  HMMA.16816.F32.BF16 R8, R136.reuse, R142, R8 ;  /* 0x0000008e8808723c */ /* 0x040fe20000041808 */
[----:B------:R-:W1:Y:S03]  /*d000*/  LDSM.16.MT88.4 R140, [R244+0x800] ;  /* 0x00080000f48c783b */ /* 0x000e660000004200 */
[C---:B--2---:R-:W-:Y:S01]  /*d010*/  F2FP.BF16.PACK_AB R172, R2.reuse, R133 ;  /* 0x0000008502ac723e */ /* 0x044fe200000010ff */
[----:B------:R-:W-:Y:S03]  /*d020*/  FADD.FTZ R0, R2, R0 ;  /* 0x0000000002007221 */ /* 0x000fe60000010000 */
[C---:B------:R-:W-:Y:S04]  /*d030*/  HMMA.16816.F32.BF16 R12, R136.reuse, R144, R12 ;  /* 0x00000090880c723c */ /* 0x040fe8000004180c */
[----:B------:R-:W-:Y:S02]  /*d040*/  FADD.FTZ R2, R149, R148 ;  /* 0x0000009495027221 */ /* 0x000fe40000010000 */
[----:B------:R-:W-:Y:S01]  /*d050*/  LDSM.16.MT88.4 R148, [R245+0x1000] ;  /* 0x00100000f594783b */ /* 0x000fe20000004200 */
[----:B------:R-:W-:Y:S01]  /*d060*/  FADD.FTZ R0, R135, R0 ;  /* 0x0000000087007221 */ /* 0x000fe20000010000 */
[C---:B------:R-:W-:Y:S04]  /*d070*/  HMMA.16816.F32.BF16 R16, R136.reuse, R146, R16 ;  /* 0x000000928810723c */ /* 0x040fe80000041810 */
[----:B------:R-:W-:Y:S02]  /*d080*/  FADD.FTZ R0, R132, R0 ;  /* 0x0000000084007221 */ /* 0x000fe40000010000 */
[----:B------:R-:W2:Y:S08]  /*d090*/  LDSM.16.MT88.4 R144, [R246+0x800] ;  /* 0x00080000f690783b */ /* 0x000eb00000004200 */
[----:B------:R3:W-:Y:S04]  /*d0a0*/  STL [R1+0x54], R0 ;  /* 0x0000540001007387 */ /* 0x0007e80000100800 */
[----:B------:R-:W4:Y:S01]  /*d0b0*/  LDL R133, [R1+0x64] ;  /* 0x0000640001857983 */ /* 0x000f220000100800 */
[C---:B-1----:R-:W-:Y:S08]  /*d0c0*/  HMMA.16816.F32.BF16 R20, R136.reuse, R140, R20 ;  /* 0x0000008c8814723c */ /* 0x042ff00000041814 */
[C---:B------:R-:W-:Y:S01]  /*d0d0*/  HMMA.16816.F32.BF16 R24, R136.reuse, R142, R24 ;  /* 0x0000008e8818723c */ /* 0x040fe20000041818 */
[----:B------:R-:W1:Y:S03]  /*d0e0*/  LDSM.16.MT88.4 R140, [R243+0x2000] ;  /* 0x00200000f38c783b */ /* 0x000e660000004200 */
[----:B---3--:R-:W-:Y:S04]  /*d0f0*/  FADD.FTZ R0, R152, R2 ;  /* 0x0000000298007221 */ /* 0x008fe80000010000 */
        /* <DEDUP_REMOVED lines=32> */
[----:B------:R-:W2:Y:S02]  /*d300*/  LDSM.16.MT88.4 R144, [R246+0x5000] ;  /* 0x00500000f690783b */ /* 0x000ea40000004200 */
[----:B----4-:R-:W-:Y:S05]  /*d310*/  ISETP.GT.AND P0, PT, R180, R133, PT ;  /* 0x00000085b400720c */ /* 0x010fea0003f04270 */
[C---:B-1----:R-:W-:Y:S04]  /*d320*/  HMMA.16816.F32.BF16 R116, R136.reuse, R140, R116 ;  /* 0x0000008c8874723c */ /* 0x042fe80000041874 */
[----:B------:R-:W-:Y:S04]  /*d330*/  MOV R133, R3 ;  /* 0x0000000300857202 */ /* 0x000fe80000000f00 */
[C---:B------:R-:W-:Y:S01]  /*d340*/  HMMA.16816.F32.BF16 R120, R136.reuse, R142, R120 ;  /* 0x0000008e8878723c */ /* 0x040fe20000041878 */
[----:B------:R-:W1:Y:S07]  /*d350*/  LDSM.16.MT88.4 R140, [R244+0x1000] ;  /* 0x00100000f48c783b */ /* 0x000e6e0000004200 */
[C---:B--2---:R-:W-:Y:S08]  /*d360*/  HMMA.16816.F32.BF16 R124, R136.reuse, R144, R124 ;  /* 0x00000090887c723c */ /* 0x044ff0000004187c */
[----:B------:R-:W-:Y:S07]  /*d370*/  HMMA.16816.F32.BF16 R128, R136, R146, R128 ;  /* 0x000000928880723c */ /* 0x000fee0000041880 */
[----:B------:R-:W-:Y:S01]  /*d380*/  MOV R139, R154 ;  /* 0x0000009a008b7202 */ /* 0x000fe20000000f00 */
[C---:B------:R-:W-:Y:S01]  /*d390*/  HMMA.16816.F32.BF16 R160, R172.reuse, R156, R4 ;  /* 0x0000009caca0723c */ /* 0x040fe20000041804 */
[----:B------:R-:W2:Y:S04]  /*d3a0*/  LDSM.16.MT88.4 R4, [R246+0x1000] ;  /* 0x00100000f604783b */ /* 0x000ea80000004200 */
[----:B------:R-:W-:Y:S03]  /*d3b0*/  MOV R138, R153 ;  /* 0x00000099008a7202 */ /* 0x000fe60000000f00 */
[C---:B------:R-:W-:Y:S01]  /*d3c0*/  HMMA.16816.F32.BF16 R156, R172.reuse, R158, R8 ;  /* 0x0000009eac9c723c */ /* 0x040fe20000041808 */
[----:B------:R-:W3:Y:S03]  /*d3d0*/  LDSM.16.MT88.4 R8, [R243+0x2800] ;  /* 0x00280000f308783b */ /* 0x000ee60000004200 */
[----:B------:R-:W-:Y:S04]  /*d3e0*/  FADD.FTZ R0, R138, R0 ;  /* 0x000000008a007221 */ /* 0x000fe80000010000 */
[C---:B------:R-:W-:Y:S01]  /*d3f0*/  HMMA.16816.F32.BF16 R152, R172.reuse, R148, R12 ;  /* 0x00000094ac98723c */ /* 0x040fe2000004180c */
[----:B------:R-:W4:Y:S03]  /*d400*/  LDSM.16.MT88.4 R12, [R245+0x2800] ;  /* 0x00280000f50c783b */ /* 0x000f260000004200 */
[----:B------:R-:W-:Y:S04]  /*d410*/  FADD.FTZ R0, R139, R0 ;  /* 0x000000008b007221 */ /* 0x000fe80000010000 */
[C---:B------:R-:W-:Y:S04]  /*d420*/  HMMA.16816.F32.BF16 R148, R172.reuse, R150, R16 ;  /* 0x00000096ac94723c */ /* 0x040fe80000041810 */
        /* <DEDUP_REMOVED lines=10> */
[C---:B---3--:R-:W-:Y:S04]  /*d4d0*/  HMMA.16816.F32.BF16 R36, R172.reuse, R8, R36 ;  /* 0x00000008ac24723c */ /* 0x048fe80000041824 */
[----:B------:R-:W-:Y:S01]  /*d4e0*/  FADD.FTZ R2, R176, R0 ;  /* 0x00000000b0027221 */ /* 0x000fe20000010000 */
[----:B------:R-:W-:Y:S03]  /*d4f0*/  IADD3 R0, R180, -0x1, RZ ;  /* 0xffffffffb4007810 */ /* 0x000fe60007ffe0ff */
[C---:B------:R-:W-:Y:S01]  /*d500*/  HMMA.16816.F32.BF16 R40, R172.reuse, R10, R40 ;  /* 0x0000000aac28723c */ /* 0x040fe20000041828 */
[----:B------:R-:W2:Y:S03]  /*d510*/  LDSM.16.MT88.4 R8, [R246+0x2800] ;  /* 0x00280000f608783b */ /* 0x000ea60000004200 */
[----:B------:R-:W-:Y:S01]  /*d520*/  FADD.FTZ R2, R177, R2 ;  /* 0x00000002b1027221 */ /* 0x000fe20000010000 */
[----:B------:R-:W-:Y:S03]  /*d530*/  MOV R180, R0 ;  /* 0x0000000000b47202 */ /* 0x000fe60000000f00 */
[C---:B----4-:R-:W-:Y:S01]  /*d540*/  HMMA.16816.F32.BF16 R44, R172.reuse, R12, R44 ;  /* 0x0000000cac2c723c */ /* 0x050fe2000004182c */
[----:B------:R-:W-:Y:S07]  /*d550*/  STL [R1+0x50], R2 ;  /* 0x0000500201007387 */ /* 0x000fee0000100800 */
        /* <DEDUP_REMOVED lines=31> */
.L_x_4404:
[----:B------:R-:W-:Y:S05]  /*d750*/  BRA.DIV ~URZ, `(.L_x_4417) ;  /* 0x000079127f007947 */ /* 0x000fea000b800000 */
[----:B------:R-:W2:Y:S04]  /*d760*/  LDL R2, [R1+0x54] ;  /* 0x0000540001027983 */ /* 0x000ea80000100800 */
[----:B--2---:R1:W2:Y:S02]  /*d770*/  SHFL.BFLY PT, R0, R2, 0x2, 0x1f ;  /* 0x0c401f0002007f89 */ /* 0x0042a400000e0000 */
.L_x_4505:
        /* <DEDUP_REMOVED lines=9> */
.L_x_4506:
        /* <DEDUP_REMOVED lines=148> */
.L_x_4377:
        /* <DEDUP_REMOVED lines=19> */
.L_x_4420:
[----:B-1----:R-:W-:Y:S05]  /*e280*/  BSYNC B0 ;  /* 0x0000000000007941 */ /* 0x002fea0003800000 */
.L_x_4419:
        /* <DEDUP_REMOVED lines=166> */
.L_x_4423:
        /* <DEDUP_REMOVED lines=125> */
.L_x_4507:
[----:B------:R-:W-:Y:S05]  /*f4c0*/  BRA.DIV ~URZ, `(.L_x_4426) ;  /* 0x00005d727f007947 */ /* 0x000fea000b800000 */
[----:B------:R4:W2:Y:S02]  /*f4d0*/  SHFL.IDX PT, R0, R14, RZ, 0x181f ;  /* 0x00181fff0e007589 */ /* 0x0008a400000e0000 */
.L_x_4508:
        /* <DEDUP_REMOVED lines=33> */
.L_x_4428:
[----:B------:R-:W-:Y:S05]  /*f6f0*/  BSYNC B0 ;  /* 0x0000000000007941 */ /* 0x000fea0003800000 */
.L_x_4427:
[----:B------:R-:W-:Y:S05]  /*f700*/  BRA.DIV ~URZ, `(.L_x_4429) ;  /* 0x00005b927f007947 */ /* 0x000fea000b800000 */
[----:B---3--:R3:W4:Y:S04]  /*f710*/  SHFL.IDX PT, R4, R5, 0x1, 0x181f ;  /* 0x00381f0005047f89 */ /* 0x00872800000e0000 */
[----:B--2---:R3:W2:Y:S02]  /*f720*/  SHFL.IDX PT, R0, R14, 0x1, 0x181f ;  /* 0x00381f000e007f89 */ /* 0x0046a400000e0000 */
.L_x_4509:
        /* <DEDUP_REMOVED lines=28> */
.L_x_4431:
[----:B------:R-:W-:Y:S05]  /*f8f0*/  BSYNC B0 ;  /* 0x0000000000007941 */ /* 0x000fea0003800000 */
.L_x_4430:
[----:B------:R-:W-:Y:S05]  /*f900*/  BRA.DIV ~URZ, `(.L_x_4432) ;  /* 0x00005a527f007947 */ /* 0x000fea000b800000 */
[----:B----4-:R4:W3:Y:S02]  /*f910*/  SHFL.IDX PT, R4, R5, 0x2, 0x181f ;  /* 0x00581f0005047f89 */ /* 0x0108e400000e0000 */
.L_x_4510:
[----:B------:R-:W-:Y:S05]  /*f920*/  BRA.DIV ~URZ, `(.L_x_4433) ;  /* 0x00005aa27f007947 */ /* 0x000fea000b800000 */
[----:B--2---:R2:W4:Y:S02]  /*f930*/  SHFL.IDX PT, R0, R14, 0x2, 0x181f ;  /* 0x00581f000e007f89 */ /* 0x00452400000e0000 */
.L_x_4511:
        /* <DEDUP_REMOVED lines=28> */
.L_x_4435:
[----:B------:R-:W-:Y:S05]  /*fb00*/  BSYNC B0 ;  /* 0x0000000000007941 */ /* 0x000fea0003800000 */
.L_x_4434:
[----:B------:R-:W-:Y:S05]  /*fb10*/  BRA.DIV ~URZ, `(.L_x_4436) ;  /* 0x000059127f007947 */ /* 0x000fea000b800000 */
[----:B---3--:R3:W1:Y:S04]  /*fb20*/  SHFL.IDX PT, R4, R5, 0x3, 0x181f ;  /* 0x00781f0005047f89 */ /* 0x00866800000e0000 */
[----:B----4-:R3:W4:Y:S02]  /*fb30*/  SHFL.IDX PT, R0, R14, 0x3, 0x181f ;  /* 0x00781f000e007f89 */ /* 0x01072400000e0000 */
.L_x_4512:
        /* <DEDUP_REMOVED lines=29> */
.L_x_4424:
        /* <DEDUP_REMOVED lines=33> */
.L_x_4513:
[----:B------:R-:W-:Y:S05]  /*ff20*/  BRA.DIV ~URZ, `(.L_x_4439) ;  /* 0x000056327f007947 */ /* 0x000fea000b800000 */
[----:B------:R3:W4:Y:S02]  /*ff30*/  SHFL.IDX PT, R0, R12, RZ, 0x1c1f ;  /* 0x001c1fff0c007589 */ /* 0x00072400000e0000 */
.L_x_4514:
        /* <DEDUP_REMOVED lines=194> */
.L_x_4441:
[----:B------:R-:W-:Y:S05]  /*10b60*/  BSYNC B0 ;  /* 0x0000000000007941 */ /* 0x000fea0003800000 */
.L_x_4440:
[----:B------:R-:W-:Y:S05]  /*10b70*/  BRA.DIV ~URZ, `(.L_x_4442) ;  /* 0x00004a427f007947 */ /* 0x000fea000b800000 */
[----:B--2---:R2:W1:Y:S04]  /*10b80*/  SHFL.IDX PT, R4, R5, 0x1, 0x1c1f ;  /* 0x003c1f0005047f89 */ /* 0x00446800000e0000 */
[----:B----4-:R2:W4:Y:S02]  /*10b90*/  SHFL.IDX PT, R0, R12, 0x1, 0x1c1f ;  /* 0x003c1f000c007f89 */ /* 0x01052400000e0000 */
.L_x_4515:
        /* <DEDUP_REMOVED lines=212> */
.L_x_4422:
        /* <DEDUP_REMOVED lines=22> */
.L_x_4443:
        /* <DEDUP_REMOVED lines=60> */
.L_x_4445:
[----:B------:R-:W-:Y:S05]  /*11e00*/  BSYNC B0 ;  /* 0x0000000000007941 */ /* 0x000fea0003800000 */
.L_x_4444:
        /* <DEDUP_REMOVED lines=36> */
.L_x_4516:
[----:B------:R-:W-:Y:S05]  /*12050*/  BRA.DIV ~URZ, `(.L_x_4447) ;  /* 0x000036927f007947 */ /* 0x000fea000b800000 */
[----:B------:R3:W4:Y:S02]  /*12060*/  SHFL.IDX PT, R0, R14, RZ, 0x181f ;  /* 0x00181fff0e007589 */ /* 0x00072400000e0000 */
.L_x_4517:
        /* <DEDUP_REMOVED lines=34> */
.L_x_4449:
[----:B------:R-:W-:Y:S05]  /*12290*/  BSYNC B0 ;  /* 0x0000000000007941 */ /* 0x000fea0003800000 */
.L_x_4448:
[----:B------:R-:W-:Y:S05]  /*122a0*/  BRA.DIV ~URZ, `(.L_x_4450) ;  /* 0x000034a27f007947 */ /* 0x000fea000b800000 */
[----:B--2---:R2:W1:Y:S04]  /*122b0*/  SHFL.IDX PT, R4, R5, 0x1, 0x181f ;  /* 0x00381f0005047f89 */ /* 0x00446800000e0000 */
[----:B----4-:R2:W4:Y:S02]  /*122c0*/  SHFL.IDX PT, R0, R14, 0x1, 0x181f ;  /* 0x00381f000e007f89 */ /* 0x01052400000e0000 */
.L_x_4518:
        /* <DEDUP_REMOVED lines=28> */
.L_x_4452:
[----:B------:R-:W-:Y:S05]  /*12490*/  BSYNC B0 ;  /* 0x0000000000007941 */ /* 0x000fea0003800000 */
.L_x_4451:
[----:B------:R-:W-:Y:S05]  /*124a0*/  BRA.DIV ~URZ, `(.L_x_4453) ;  /* 0x000033627f007947 */ /* 0x000fea000b800000 */
[----:B------:R1:W2:Y:S02]  /*124b0*/  SHFL.IDX PT, R4, R5, 0x2, 0x181f ;  /* 0x00581f0005047f89 */ /* 0x0002a400000e0000 */
.L_x_4519:
[----:B------:R-:W-:Y:S05]  /*124c0*/  BRA.DIV ~URZ, `(.L_x_4454) ;  /* 0x000033b27f007947 */ /* 0x000fea000b800000 */
[----:B----4-:R4:W1:Y:S02]  /*124d0*/  SHFL.IDX PT, R0, R14, 0x2, 0x181f ;  /* 0x00581f000e007f89 */ /* 0x01086400000e0000 */
.L_x_4520:
        /* <DEDUP_REMOVED lines=28> */
.L_x_4456:
[----:B------:R-:W-:Y:S05]  /*126a0*/  BSYNC B0 ;  /* 0x0000000000007941 */ /* 0x000fea0003800000 */
.L_x_4455:
[----:B------:R-:W-:Y:S05]  /*126b0*/  BRA.DIV ~URZ, `(.L_x_4457) ;  /* 0x000032227f007947 */ /* 0x000fea000b800000 */
[----:B--2---:R2:W1:Y:S04]  /*126c0*/  SHFL.IDX PT, R4, R5, 0x3, 0x181f ;  /* 0x00781f0005047f89 */ /* 0x00446800000e0000 */
[----:B------:R2:W3:Y:S02]  /*126d0*/  SHFL.IDX PT, R0, R14, 0x3, 0x181f ;  /* 0x00781f000e007f89 */ /* 0x0004e400000e0000 */
.L_x_4521:
        /* <DEDUP_REMOVED lines=27> */
.L_x_4437:
[----:B------:R-:W-:Y:S05]  /*12890*/  BSYNC B1 ;  /* 0x0000000000017941 */ /* 0x000fea0003800000 */
.L_x_4421:
        /* <DEDUP_REMOVED lines=15> */
.L_x_4522:
[----:B------:R-:W-:Y:S05]  /*12990*/  BRA.DIV ~URZ, `(.L_x_4460) ;  /* 0x000030727f007947 */ /* 0x000fea000b800000 */
[----:B------:R3:W4:Y:S02]  /*129a0*/  SHFL.IDX PT, R8, R106, 0x1, 0x1f ;  /* 0x00201f006a087f89 */ /* 0x00072400000e0000 */
.L_x_4523:
        /* <DEDUP_REMOVED lines=19> */
.L_x_4524:
        /* <DEDUP_REMOVED lines=16> */
.L_x_4525:
[----:B---3--:R-:W-:Y:S01]  /*12be0*/  IMAD R0, R0, c[0x0][0x538], RZ ;  /* 0x00014e0000007a24 */ /* 0x008fe200078e02ff */
[----:B------:R-:W-:Y:S04]  /*12bf0*/  BSSY B1, `(.L_x_4463) ;  /* 0x00000cf000017945 */ /* 0x000fe80003800000 */
[----:B----4-:R-:W-:-:S04]  /*12c00*/  IADD3 R8, R0, R8, RZ ;  /* 0x0000000800087210 */ /* 0x010fc80007ffe0ff */
[----:B--2---:R-:W-:-:S13]  /*12c10*/  ISETP.GT.AND P0, PT, R8, R9, PT ;  /* 0x000000090800720c */ /* 0x004fda0003f04270 */
[----:B------:R-:W-:Y:S05]  /*12c20*/  @P0 BRA `(.L_x_4464) ;  /* 0x0000025000000947 */ /* 0x000fea0003800000 */
.L_x_4468:
        /* <DEDUP_REMOVED lines=17> */
.L_x_4526:
        /* <DEDUP_REMOVED lines=16> */
.L_x_4527:
[----:B--2---:R-:W-:-:S05]  /*12e40*/  IMAD R0, R0, c[0x0][0x538], RZ ;  /* 0x00014e0000007a24 */ /* 0x004fca00078e02ff */
[----:B------:R-:W-:-:S04]  /*12e50*/  IADD3 R8, R0, R8, RZ ;  /* 0x0000000800087210 */ /* 0x000fc80007ffe0ff */
[----:B------:R-:W-:-:S13]  /*12e60*/  ISETP.GT.AND P0, PT, R8, R9, PT ;  /* 0x000000090800720c */ /* 0x000fda0003f04270 */
[----:B-1----:R-:W-:Y:S05]  /*12e70*/  @!P0 BRA `(.L_x_4468) ;  /* 0xfffffdb000008947 */ /* 0x002fea000383ffff */
.L_x_4464:
[----:B------:R-:W-:-:S05]  /*12e80*/  IADD3 R8, -R0, R8, RZ ;  /* 0x0000000800087210 */ /* 0x000fca0007ffe1ff */
[----:B------:R-:W-:-:S05]  /*12e90*/  IMAD R0, R4, c[0x0][0x538], R8 ;  /* 0x00014e0004007a24 */ /* 0x000fca00078e0208 */
[----:B------:R-:W-:Y:S01]  /*12ea0*/  ISETP.GT.AND P0, PT, R0, R9, PT ;  /* 0x000000090000720c */ /* 0x000fe20003f04270 */
[----:B------:R-:W-:-:S12]  /*12eb0*/  BRA.DIV ~URZ, `(.L_x_4469) ;  /* 0x00002f927f007947 */ /* 0x000fd8000b800000 */
[----:B------:R-:W-:-:S03]  /*12ec0*/  VOTE.ANY R10, PT, !P0 ;  /* 0x00000000000a7806 */ /* 0x000fc600040e0100 */
.L_x_4528:
[----:B------:R-:W2:Y:S01]  /*12ed0*/  LDL.LU R0, [R1+0xb4] ;  /* 0x0000b40001007983 */ /* 0x000ea20000300800 */
[----:B------:R-:W2:Y:S02]  /*12ee0*/  POPC R5, R10 ;  /* 0x0000000a00057309 */ /* 0x000ea40000000000 */
[----:B--2---:R-:W-:-:S05]  /*12ef0*/  IADD3 R0, R5, R0, RZ ;  /* 0x0000000005007210 */ /* 0x004fca0007ffe0ff */
[----:B------:R2:W-:Y:S01]  /*12f00*/  STL [R1+0xb4], R0 ;  /* 0x0000b40001007387 */ /* 0x0005e20000100800 */
[----:B------:R-:W-:Y:S05]  /*12f10*/  BRA.DIV ~URZ, `(.L_x_4470) ;  /* 0x00002f827f007947 */ /* 0x000fea000b800000 */
[----:B------:R3:W4:Y:S04]  /*12f20*/  SHFL.IDX PT, R11, R6, R5, 0x1f ;  /* 0x00001f05060b7589 */ /* 0x00072800000e0000 */
[----:B------:R3:W1:Y:S02]  /*12f30*/  SHFL.IDX PT, R7, R7, R5, 0x1f ;  /* 0x00001f0507077589 */ /* 0x00066400000e0000 */
.L_x_4529:
[----:B------:R-:W-:Y:S01]  /*12f40*/  ISETP.NE.AND P0, PT, R10, RZ, PT ;  /* 0x000000ff0a00720c */ /* 0x000fe20003f05270 */
[----:B------:R-:W-:-:S12]  /*12f50*/  BSSY B0, `(.L_x_4471) ;  /* 0x0000005000007945 */ /* 0x000fd80003800000 */
[----:B------:R-:W-:Y:S05]  /*12f60*/  @!P0 BRA `(.L_x_4472) ;  /* 0x0000003000008947 */ /* 0x000fea0003800000 */
[----:B---3--:R-:W-:Y:S01]  /*12f70*/  IADD3 R5, R5, -0x1, RZ ;  /* 0xffffffff05057810 */ /* 0x008fe20007ffe0ff */
[----:B------:R-:W-:Y:S05]  /*12f80*/  BRA.DIV ~URZ, `(.L_x_4473) ;  /* 0x00002fe27f007947 */ /* 0x000fea000b800000 */
[----:B------:R3:W2:Y:S02]  /*12f90*/  SHFL.IDX PT, R12, R4, R5, 0x1f ;  /* 0x00001f05040c7589 */ /* 0x0006a400000e0000 */
.L_x_4472:
[----:B------:R-:W-:Y:S05]  /*12fa0*/  BSYNC B0 ;  /* 0x0000000000007941 */ /* 0x000fea0003800000 */
.L_x_4471:
        /* <DEDUP_REMOVED lines=68> */
.L_x_4475:
        /* <DEDUP_REMOVED lines=69> */
.L_x_4476:
[----:B------:R-:W-:Y:S05]  /*13840*/  BSYNC B0 ;  /* 0x0000000000007941 */ /* 0x000fea0003800000 */
.L_x_4474:
[----:B------:R-:W-:-:S04]  /*13850*/  LOP3.LUT R2, RZ, R2, RZ, 0x33, !PT ;  /* 0x00000002ff027212 */ /* 0x000fc800078e33ff */
[----:B-1----:R-:W-:-:S05]  /*13860*/  IADD3 R0, R2, R11, RZ ;  /* 0x0000000b02007210 */ /* 0x002fca0007ffe0ff */
[----:B------:R1:W-:Y:S01]  /*13870*/  STL [R1+0xac], R0 ;  /* 0x0000ac0001007387 */ /* 0x0003e20000100800 */
[----:B------:R-:W-:Y:S05]  /*13880*/  BRA `(.L_x_4477) ;  /* 0x0000005000007947 */ /* 0x000fea0003800000 */
.L_x_4465:
[----:B------:R-:W-:Y:S01]  /*13890*/  MOV R0, c[0x0][0x53c] ;  /* 0x00014f0000007a02 */ /* 0x000fe20000000f00 */
[----:B------:R2:W-:Y:S04]  /*138a0*/  STL [R1+0xa8], R9 ;  /* 0x0000a80901007387 */ /* 0x0005e80000100800 */
[----:B------:R2:W-:Y:S04]  /*138b0*/  STL [R1+0xac], RZ ;  /* 0x0000acff01007387 */ /* 0x0005e80000100800 */
[----:B------:R2:W-:Y:S04]  /*138c0*/  STL [R1+0xb0], RZ ;  /* 0x0000b0ff01007387 */ /* 0x0005e80000100800 */
[----:B------:R2:W-:Y:S02]  /*138d0*/  STL [R1+0xb4], R0 ;  /* 0x0000b40001007387 */ /* 0x0005e40000100800 */
.L_x_4477:
[----:B------:R-:W-:Y:S05]  /*138e0*/  BSYNC B1 ;  /* 0x0000000000017941 */ /* 0x000fea0003800000 */
.L_x_4463:
        /* <DEDUP_REMOVED lines=9> */
.L_x_4458:
[----:B--2---:R-:W2:Y:S02]  /*13980*/  LDL R0, [R1+0xb4] ;  /* 0x0000b40001007983 */ /* 0x004ea40000100800 */
[----:B--2---:R-:W-:-:S13]  /*13990*/  ISETP.GE.AND P0, PT, R0, c[0x0][0x53c], PT ;  /* 0x00014f0000007a0c */ /* 0x004fda0003f06270 */
[----:B-1----:R-:W-:Y:S01]  /*139a0*/  @P0 CALL.REL.NOINC `(.L_x_4478) ;  /* 0x0000001000000944 */ /* 0x002fe20003c00000 */
[----:B------:R-:W-:Y:S05]  /*139b0*/  BRA `(.L_x_4479) ;  /* 0xfffee7d000007947 */ /* 0x000fea000383ffff */
.L_x_4478:
[----:B------:R-:W-:Y:S05]  /*139c0*/  EXIT ;  /* 0x000000000000794d */ /* 0x000fea0003800000 */
.L_x_4360:
[----:B------:R-:W-:Y:S01]  /*139d0*/  IMAD.MOV.U32 R0, RZ, RZ, R5 ;  /* 0x000000ffff007224 */ /* 0x000fe200078e0005 */
[----:B------:R-:W-:Y:S02]  /*139e0*/  MOV R3, 0x1 ;  /* 0x0000000100037802 */ /* 0x000fe40000000f00 */
[----:B------:R-:W-:Y:S02]  /*139f0*/  MOV R2, 0x13a10 ;  /* 0x00013a1000027802 */ /* 0x000fe40000000f00 */
[----:B------:R-:W-:Y:S05]  /*13a00*/  CALL.REL.NOINC `($__internal_74_$__cuda_sm70_shflsync_up_p) ;  /* 0x000026d000007944 */ /* 0x000fea0003c00000 */
[----:B------:R-:W-:Y:S01]  /*13a10*/  MOV R0, R4 ;  /* 0x0000000400007202 */ /* 0x000fe20000000f00 */
[----:B------:R-:W-:Y:S05]  /*13a20*/  BRA `(.L_x_4480) ;  /* 0xfffeca3000007947 */ /* 0x000fea000383ffff */
.L_x_4361:
[----:B------:R-:W-:Y:S01]  /*13a30*/  IMAD.MOV.U32 R0, RZ, RZ, R5 ;  /* 0x000000ffff007224 */ /* 0x000fe200078e0005 */
[----:B------:R-:W-:Y:S02]  /*13a40*/  MOV R3, 0x2 ;  /* 0x0000000200037802 */ /* 0x000fe40000000f00 */
[----:B------:R-:W-:Y:S02]  /*13a50*/  MOV R2, 0x13a70 ;  /* 0x00013a7000027802 */ /* 0x000fe40000000f00 */
[----:B------:R-:W-:Y:S05]  /*13a60*/  CALL.REL.NOINC `($__internal_74_$__cuda_sm70_shflsync_up_p) ;  /* 0x0000267000007944 */ /* 0x000fea0003c00000 */
[----:B------:R-:W-:Y:S01]  /*13a70*/  SEL R4, R4, RZ, P4 ;  /* 0x000000ff04047207 */ /* 0x000fe20002000000 */
[----:B------:R-:W-:Y:S01]  /*13a80*/  IMAD.MOV.U32 R3, RZ, RZ, 0x4 ;  /* 0x00000004ff037424 */ /* 0x000fe200078e00ff */
[----:B------:R-:W-:-:S03]  /*13a90*/  MOV R2, 0x13ac0 ;  /* 0x00013ac000027802 */ /* 0x000fc60000000f00 */
[----:B------:R-:W-:Y:S02]  /*13aa0*/  IMAD.IADD R0, R5, 0x1, R4 ;  /* 0x0000000105007824 */ /* 0x000fe400078e0204 */
        /* <DEDUP_REMOVED lines=14> */
[----:B------:R-:W-:Y:S01]  /*13b90*/  IMAD.IADD R4, R0, 0x1, R4 ;  /* 0x0000000100047824 */ /* 0x000fe200078e0204 */
[----:B------:R-:W-:-:S04]  /*13ba0*/  MOV R0, 0x1f ;  /* 0x0000001f00007802 */ /* 0x000fc80000000f00 */
[----:B------:R1:W-:Y:S03]  /*13bb0*/  STL [R1+0x4c], R4 ;  /* 0x00004c0401007387 */ /* 0x0003e60000100800 */
[----:B-1----:R-:W-:Y:S05]  /*13bc0*/  CALL.REL.NOINC `($__internal_73_$__cuda_sm70_shflsync_idx_p) ;  /* 0x0000247000007944 */ /* 0x002fea0003c00000 */
[----:B-1---5:R-:W-:Y:S05]  /*13bd0*/  BRA `(.L_x_4481) ;  /* 0xfffec98000007947 */ /* 0x022fea000383ffff */
.L_x_4363:
[----:B------:R-:W-:Y:S02]  /*13be0*/  SEL R0, RZ, 0x1, P0 ;  /* 0x00000001ff007807 */ /* 0x000fe40000000000 */
[----:B------:R-:W-:Y:S02]  /*13bf0*/  MOV R2, 0x13c10 ;  /* 0x00013c1000027802 */ /* 0x000fe40000000f00 */
[----:B------:R-:W-:Y:S05]  /*13c00*/  CALL.REL.NOINC `($__internal_75_$__cuda_sm70_votesync_ballot) ;  /* 0x0000253000007944 */ /* 0x000fea0003c00000 */
[----:B------:R-:W-:Y:S01]  /*13c10*/  MOV R10, R0 ;  /* 0x00000000000a7202 */ /* 0x000fe20000000f00 */
[----:B------:R-:W-:Y:S05]  /*13c20*/  BRA `(.L_x_4482) ;  /* 0xfffec9c000007947 */ /* 0x000fea000383ffff */
.L_x_4364:
[----:B------:R2:W-:Y:S01]  /*13c30*/  STL [R1+0x4c], R9 ;  /* 0x00004c0901007387 */ /* 0x0005e20000100800 */
[----:B-1----:R-:W-:Y:S01]  /*13c40*/  IMAD.MOV.U32 R0, RZ, RZ, R5 ;  /* 0x000000ffff007224 */ /* 0x002fe200078e0005 */
[----:B------:R-:W-:Y:S02]  /*13c50*/  MOV R3, 0x1f ;  /* 0x0000001f00037802 */ /* 0x000fe40000000f00 */
[----:B------:R-:W-:Y:S02]  /*13c60*/  MOV R2, 0x13c80 ;  /* 0x00013c8000027802 */ /* 0x000fe40000000f00 */
[----:B--2---:R-:W-:Y:S05]  /*13c70*/  CALL.REL.NOINC `($__internal_73_$__cuda_sm70_shflsync_idx_p) ;  /* 0x000023c000007944 */ /* 0x004fea0003c00000 */
[----:B------:R2:W-:Y:S01]  /*13c80*/  STL [R1+0x4c], R8 ;  /* 0x00004c0801007387 */ /* 0x0005e20000100800 */
[----:B------:R-:W-:Y:S01]  /*13c90*/  IMAD.MOV.U32 R12, RZ, RZ, R0 ;  /* 0x000000ffff0c7224 */ /* 0x000fe200078e0000 */
[----:B-----5:R-:W-:Y:S01]  /*13ca0*/  MOV R0, R5 ;  /* 0x0000000500007202 */ /* 0x020fe20000000f00 */
[----:B------:R-:W-:Y:S01]  /*13cb0*/  IMAD.MOV.U32 R6, RZ, RZ, RZ ;  /* 0x000000ffff067224 */ /* 0x000fe200078e00ff */
[----:B------:R-:W-:-:S02]  /*13cc0*/  MOV R3, 0x1f ;  /* 0x0000001f00037802 */ /* 0x000fc40000000f00 */
[----:B------:R-:W-:Y:S02]  /*13cd0*/  MOV R2, 0x13cf0 ;  /* 0x00013cf000027802 */ /* 0x000fe40000000f00 */
[----:B-12---:R-:W-:Y:S05]  /*13ce0*/  CALL.REL.NOINC `($__internal_73_$__cuda_sm70_shflsync_idx_p) ;  /* 0x0000235000007944 */ /* 0x006fea0003c00000 */
[----:B------:R-:W-:Y:S01]  /*13cf0*/  MOV R9, R0 ;  /* 0x0000000000097202 */ /* 0x000fe20000000f00 */
[----:B-1---5:R-:W-:Y:S05]  /*13d00*/  BRA `(.L_x_4483) ;  /* 0xfffec95000007947 */ /* 0x022fea000383ffff */
.L_x_4367:
[----:B------:R1:W-:Y:S01]  /*13d10*/  STL [R1+0x4c], R4 ;  /* 0x00004c0401007387 */ /* 0x0003e20000100800 */
[----:B------:R-:W-:Y:S02]  /*13d20*/  MOV R3, 0x1f ;  /* 0x0000001f00037802 */ /* 0x000fe40000000f00 */
[----:B------:R-:W-:Y:S02]  /*13d30*/  MOV R2, 0x13d50 ;  /* 0x00013d5000027802 */ /* 0x000fe40000000f00 */
[----:B-1234-:R-:W-:Y:S05]  /*13d40*/  CALL.REL.NOINC `($__internal_73_$__cuda_sm70_shflsync_idx_p) ;  /* 0x000022f000007944 */ /* 0x01efea0003c00000 */
[----:B------:R-:W-:Y:S01]  /*13d50*/  MOV R6, R0 ;  /* 0x0000000000067202 */ /* 0x000fe20000000f00 */
[----:B-1---5:R-:W-:Y:S05]  /*13d60*/  BRA `(.L_x_4366) ;  /* 0xfffec95000007947 */ /* 0x022fea000383ffff */
.L_x_4380:
[----:B------:R1:W-:Y:S01]  /*13d70*/  STL [R1+0x4c], R12 ;  /* 0x00004c0c01007387 */ /* 0x0003e20000100800 */
[----:B--2---:R-:W-:Y:S01]  /*13d80*/  IMAD.MOV.U32 R0, RZ, RZ, 0x1 ;  /* 0x00000001ff007424 */ /* 0x004fe200078e00ff */
[----:B------:R-:W-:Y:S02]  /*13d90*/  MOV R3, 0x181f ;  /* 0x0000181f00037802 */ /* 0x000fe40000000f00 */
[----:B------:R-:W-:Y:S02]  /*13da0*/  MOV R2, 0x13dc0 ;  /* 0x00013dc000027802 */ /* 0x000fe40000000f00 */
[----:B-1----:R-:W-:Y:S05]  /*13db0*/  CALL.REL.NOINC `($__internal_73_$__cuda_sm70_shflsync_idx_p) ;  /* 0x0000228000007944 */ /* 0x002fea0003c00000 */
[----:B------:R2:W-:Y:S01]  /*13dc0*/  STL [R1+0x4c], R13 ;  /* 0x00004c0d01007387 */ /* 0x0005e20000100800 */
[----:B-----5:R-:W-:Y:S01]  /*13dd0*/  IMAD.MOV.U32 R5, RZ, RZ, R0 ;  /* 0x000000ffff057224 */ /* 0x020fe200078e0000 */
[----:B------:R-:W-:Y:S01]  /*13de0*/  MOV R0, 0x1 ;  /* 0x0000000100007802 */ /* 0x000fe20000000f00 */
[----:B------:R-:W-:Y:S01]  /*13df0*/  IMAD.MOV.U32 R3, RZ, RZ, 0x181f ;  /* 0x0000181fff037424 */ /* 0x000fe200078e00ff */
[----:B------:R-:W-:-:S02]  /*13e00*/  MOV R2, 0x13e20 ;  /* 0x00013e2000027802 */ /* 0x000fc40000000f00 */
[----:B-12---:R-:W-:Y:S05]  /*13e10*/  CALL.REL.NOINC `($__internal_73_$__cuda_sm70_shflsync_idx_p) ;  /* 0x0000222000007944 */ /* 0x006fea0003c00000 */
[----:B-1---5:R-:W-:Y:S05]  /*13e20*/  BRA `(.L_x_4484) ;  /* 0xffff045000007947 */ /* 0x022fea000383ffff */
.L_x_4383:
[----:B------:R2:W-:Y:S01]  /*13e30*/  STL [R1+0x4c], R5 ;  /* 0x00004c0501007387 */ /* 0x0005e20000100800 */
[----:B------:R-:W-:Y:S01]  /*13e40*/  IMAD.MOV.U32 R0, RZ, RZ, RZ ;  /* 0x000000ffff007224 */ /* 0x000fe200078e00ff */
[----:B------:R-:W-:-:S02]  /*13e50*/  MOV R3, 0x181f ;  /* 0x0000181f00037802 */ /* 0x000fc40000000f00 */
[----:B------:R-:W-:Y:S02]  /*13e60*/  MOV R2, 0x13e80 ;  /* 0x00013e8000027802 */ /* 0x000fe40000000f00 */
[----:B-12---:R-:W-:Y:S05]  /*13e70*/  CALL.REL.NOINC `($__internal_73_$__cuda_sm70_shflsync_idx_p) ;  /* 0x000021c000007944 */ /* 0x006fea0003c00000 */
[----:B-----5:R-:W-:Y:S01]  /*13e80*/  MOV R4, R0 ;  /* 0x0000000000047202 */ /* 0x020fe20000000f00 */
[----:B-1----:R-:W-:Y:S05]  /*13e90*/  BRA `(.L_x_4485) ;  /* 0xffff133000007947 */ /* 0x002fea000383ffff */
.L_x_4384:
[----:B------:R4:W-:Y:S01]  /*13ea0*/  STL [R1+0x4c], R6 ;  /* 0x00004c0601007387 */ /* 0x0009e20000100800 */
[----:B------:R-:W-:Y:S01]  /*13eb0*/  IMAD.MOV.U32 R0, RZ, RZ, RZ ;  /* 0x000000ffff007224 */ /* 0x000fe200078e00ff */
[----:B------:R-:W-:Y:S02]  /*13ec0*/  MOV R3, 0x181f ;  /* 0x0000181f00037802 */ /* 0x000fe40000000f00 */
[----:B------:R-:W-:Y:S02]  /*13ed0*/  MOV R2, 0x13ef0 ;  /* 0x00013ef000027802 */ /* 0x000fe40000000f00 */
[----:B-1234-:R-:W-:Y:S05]  /*13ee0*/  CALL.REL.NOINC `($__internal_73_$__cuda_sm70_shflsync_idx_p) ;  /* 0x0000215000007944 */ /* 0x01efea0003c00000 */
[----:B-1---5:R-:W-:Y:S05]  /*13ef0*/  BRA `(.L_x_4486) ;  /* 0xffff12f000007947 */ /* 0x022fea000383ffff */
.L_x_4387:
[----:B------:R2:W-:Y:S01]  /*13f00*/  STL [R1+0x4c], R5 ;  /* 0x00004c0501007387 */ /* 0x0005e20000100800 */
[----:B-1----:R-:W-:Y:S01]  /*13f10*/  IMAD.MOV.U32 R0, RZ, RZ, 0x1 ;  /* 0x00000001ff007424 */ /* 0x002fe200078e00ff */
[----:B------:R-:W-:Y:S02]  /*13f20*/  MOV R3, 0x181f ;  /* 0x0000181f00037802 */ /* 0x000fe40000000f00 */
[----:B------:R-:W-:Y:S02]  /*13f30*/  MOV R2, 0x13f50 ;  /* 0x00013f5000027802 */ /* 0x000fe40000000f00 */
[----:B--234-:R-:W-:Y:S05]  /*13f40*/  CALL.REL.NOINC `($__internal_73_$__cuda_sm70_shflsync_idx_p) ;  /* 0x000020f000007944 */ /* 0x01cfea0003c00000 */
[----:B------:R2:W-:Y:S01]  /*13f50*/  STL [R1+0x4c], R6 ;  /* 0x00004c0601007387 */ /* 0x0005e20000100800 */
[----:B-----5:R-:W-:Y:S01]  /*13f60*/  IMAD.MOV.U32 R4, RZ, RZ, R0 ;  /* 0x000000ffff047224 */ /* 0x020fe200078e0000 */
[----:B------:R-:W-:Y:S01]  /*13f70*/  MOV R0, 0x1 ;  /* 0x0000000100007802 */ /* 0x000fe20000000f00 */
[----:B------:R-:W-:Y:S01]  /*13f80*/  IMAD.MOV.U32 R3, RZ, RZ, 0x181f ;  /* 0x0000181fff037424 */ /* 0x000fe200078e00ff */
[----:B------:R-:W-:-:S02]  /*13f90*/  MOV R2, 0x13fb0 ;  /* 0x00013fb000027802 */ /* 0x000fc40000000f00 */
[----:B-12---:R-:W-:Y:S05]  /*13fa0*/  CALL.REL.NOINC `($__internal_73_$__cuda_sm70_shflsync_idx_p) ;  /* 0x0000209000007944 */ /* 0x006fea0003c00000 */
[----:B-1---5:R-:W-:Y:S05]  /*13fb0*/  BRA `(.L_x_4487) ;  /* 0xffff14a000007947 */ /* 0x022fea000383ffff */
.L_x_4388:
[----:B------:R1:W-:Y:S01]  /*13fc0*/  STL [R1+0x4c], R4 ;  /* 0x00004c0401007387 */ /* 0x0003e20000100800 */
[----:B------:R-:W-:Y:S01]  /*13fd0*/  IMAD.MOV.U32 R0, RZ, RZ, RZ ;  /* 0x000000ffff007224 */ /* 0x000fe200078e00ff */
[----:B------:R-:W-:-:S02]  /*13fe0*/  MOV R3, 0x1c1f ;  /* 0x00001c1f00037802 */ /* 0x000fc40000000f00 */
[----:B------:R-:W-:Y:S02]  /*13ff0*/  MOV R2, 0x14010 ;  /* 0x0001401000027802 */ /* 0x000fe40000000f00 */
[----:B-1----:R-:W-:Y:S05]  /*14000*/  CALL.REL.NOINC `($__internal_73_$__cuda_sm70_shflsync_idx_p) ;  /* 0x0000203000007944 */ /* 0x002fea0003c00000 */
[----:B-1---5:R-:W-:Y:S05]  /*14010*/  BRA `(.L_x_4488) ;  /* 0xffff176000007947 */ /* 0x022fea000383ffff */
.L_x_4389:
[----:B------:R2:W-:Y:S01]  /*14020*/  STL [R1+0x4c], R4 ;  /* 0x00004c0401007387 */ /* 0x0005e20000100800 */
[----:B------:R-:W-:Y:S01]  /*14030*/  IMAD.MOV.U32 R0, RZ, RZ, 0x1 ;  /* 0x00000001ff007424 */ /* 0x000fe200078e00ff */
[----:B------:R-:W-:Y:S02]  /*14040*/  MOV R3, 0x1c1f ;  /* 0x00001c1f00037802 */ /* 0x000fe40000000f00 */
[----:B------:R-:W-:Y:S02]  /*14050*/  MOV R2, 0x14070 ;  /* 0x0001407000027802 */ /* 0x000fe40000000f00 */
[----:B-12---:R-:W-:Y:S05]  /*14060*/  CALL.REL.NOINC `($__internal_73_$__cuda_sm70_shflsync_idx_p) ;  /* 0x00001fd000007944 */ /* 0x006fea0003c00000 */
        /* <DEDUP_REMOVED lines=51> */
[----:B-1----:R-:W-:Y:S05]  /*143a0*/  CALL.REL.NOINC `($__internal_72_$__cuda_sm70_shflsync_bfly_p) ;  /* 0x00001c3000007944 */ /* 0x002fea0003c00000 */
[----:B------:R-:W-:Y:S01]  /*143b0*/  FMNMX.FTZ R134, R134, R0, !PT ;  /* 0x0000000086867209 */ /* 0x000fe20007810000 */
[----:B------:R-:W-:Y:S01]  /*143c0*/  IMAD.MOV.U32 R0, RZ, RZ, 0x1 ;  /* 0x00000001ff007424 */ /* 0x000fe200078e00ff */
[----:B------:R-:W-:-:S03]  /*143d0*/  MOV R2, 0x14400 ;  /* 0x0001440000027802 */ /* 0x000fc60000000f00 */
[----:B------:R-:W-:Y:S02]  /*143e0*/  IMAD.MOV.U32 R132, RZ, RZ, R134 ;  /* 0x000000ffff847224 */ /* 0x000fe400078e0086 */
[----:B------:R-:W-:Y:S05]  /*143f0*/  CALL.REL.NOINC `($__internal_72_$__cuda_sm70_shflsync_bfly_p) ;  /* 0x00001be000007944 */ /* 0x000fea0003c00000 */
[----:B------:R-:W-:Y:S01]  /*14400*/  FMNMX.FTZ R134, R134, R0, !PT ;  /* 0x0000000086867209 */ /* 0x000fe20007810000 */
[----:B------:R-:W-:Y:S01]  /*14410*/  IMAD.MOV.U32 R132, RZ, RZ, R4 ;  /* 0x000000ffff847224 */ /* 0x000fe200078e0004 */
[----:B------:R-:W-:Y:S01]  /*14420*/  MOV R2, 0x14450 ;  /* 0x0001445000027802 */ /* 0x000fe20000000f00 */
[----:B------:R-:W-:Y:S02]  /*14430*/  IMAD.MOV.U32 R0, RZ, RZ, 0x2 ;  /* 0x00000002ff007424 */ /* 0x000fe400078e00ff */
[----:B------:R-:W-:Y:S05]  /*14440*/  CALL.REL.NOINC `($__internal_72_$__cuda_sm70_shflsync_bfly_p) ;  /* 0x00001b9000007944 */ /* 0x000fea0003c00000 */
[----:B------:R-:W-:Y:S01]  /*14450*/  FMNMX.FTZ R4, R4, R0, !PT ;  /* 0x0000000004047209 */ /* 0x000fe20007810000 */
[----:B------:R-:W-:Y:S01]  /*14460*/  IMAD.MOV.U32 R0, RZ, RZ, 0x1 ;  /* 0x00000001ff007424 */ /* 0x000fe200078e00ff */
[----:B------:R-:W-:-:S03]  /*14470*/  MOV R2, 0x144a0 ;  /* 0x000144a000027802 */ /* 0x000fc60000000f00 */
[----:B------:R-:W-:Y:S02]  /*14480*/  IMAD.MOV.U32 R132, RZ, RZ, R4 ;  /* 0x000000ffff847224 */ /* 0x000fe400078e0004 */
[----:B------:R-:W-:Y:S05]  /*14490*/  CALL.REL.NOINC `($__internal_72_$__cuda_sm70_shflsync_bfly_p) ;  /* 0x00001b4000007944 */ /* 0x000fea0003c00000 */
[----:B------:R-:W-:Y:S01]  /*144a0*/  MOV R3, R0 ;  /* 0x0000000000037202 */ /* 0x000fe20000000f00 */
[----:B------:R-:W-:Y:S05]  /*144b0*/  BRA `(.L_x_4489) ;  /* 0xffff17f000007947 */ /* 0x000fea000383ffff */
.L_x_4393:
[----:B------:R-:W-:Y:S01]  /*144c0*/  MOV R3, 0x181f ;  /* 0x0000181f00037802 */ /* 0x000fe20000000f00 */
[----:B------:R2:W-:Y:S01]  /*144d0*/  STL [R1+0x4c], R5 ;  /* 0x00004c0501007387 */ /* 0x0005e20000100800 */
[----:B------:R-:W-:Y:S01]  /*144e0*/  MOV R2, 0x14510 ;  /* 0x0001451000027802 */ /* 0x000fe20000000f00 */
[----:B------:R-:W-:Y:S02]  /*144f0*/  IMAD.MOV.U32 R0, RZ, RZ, RZ ;  /* 0x000000ffff007224 */ /* 0x000fe400078e00ff */
[----:B-12---:R-:W-:Y:S05]  /*14500*/  CALL.REL.NOINC `($__internal_73_$__cuda_sm70_shflsync_idx_p) ;  /* 0x00001b3000007944 */ /* 0x006fea0003c00000 */
[----:B-----5:R-:W-:Y:S01]  /*14510*/  MOV R4, R0 ;  /* 0x0000000000047202 */ /* 0x020fe20000000f00 */
[----:B-1----:R-:W-:-:S05]  /*14520*/  BRA `(.L_x_4490) ;  /* 0xffff2da000007947 */ /* 0x002fca000383ffff */
.L_x_4394:
[----:B------:R-:W-:Y:S01]  /*14530*/  MOV R3, 0x181f ;  /* 0x0000181f00037802 */ /* 0x000fe20000000f00 */
[----:B------:R4:W-:Y:S01]  /*14540*/  STL [R1+0x4c], R12 ;  /* 0x00004c0c01007387 */ /* 0x0009e20000100800 */
[----:B------:R-:W-:Y:S01]  /*14550*/  MOV R2, 0x14580 ;  /* 0x0001458000027802 */ /* 0x000fe20000000f00 */
[----:B------:R-:W-:Y:S02]  /*14560*/  IMAD.MOV.U32 R0, RZ, RZ, RZ ;  /* 0x000000ffff007224 */ /* 0x000fe400078e00ff */
[----:B-1234-:R-:W-:Y:S05]  /*14570*/  CALL.REL.NOINC `($__internal_73_$__cuda_sm70_shflsync_idx_p) ;  /* 0x00001ac000007944 */ /* 0x01efea0003c00000 */
[----:B-1---5:R-:W-:-:S05]  /*14580*/  BRA `(.L_x_4491) ;  /* 0xffff2d6000007947 */ /* 0x022fca000383ffff */
.L_x_4395:
[----:B------:R-:W-:Y:S01]  /*14590*/  MOV R3, 0x181f ;  /* 0x0000181f00037802 */ /* 0x000fe20000000f00 */
[----:B------:R2:W-:Y:S01]  /*145a0*/  STL [R1+0x4c], R5 ;  /* 0x00004c0501007387 */ /* 0x0005e20000100800 */
[----:B------:R-:W-:Y:S01]  /*145b0*/  MOV R2, 0x145e0 ;  /* 0x000145e000027802 */ /* 0x000fe20000000f00 */
[----:B------:R-:W-:Y:S02]  /*145c0*/  IMAD.MOV.U32 R0, RZ, RZ, 0x1 ;  /* 0x00000001ff007424 */ /* 0x000fe400078e00ff */
[----:B-12---:R-:W-:Y:S05]  /*145d0*/  CALL.REL.NOINC `($__internal_73_$__cuda_sm70_shflsync_idx_p) ;  /* 0x00001a6000007944 */ /* 0x006fea0003c00000 */
[----:B------:R-:W-:Y:S01]  /*145e0*/  MOV R2, 0x14640 ;  /* 0x0001464000027802 */ /* 0x000fe20000000f00 */
[----:B------:R2:W-:Y:S01]  /*145f0*/  STL [R1+0x4c], R12 ;  /* 0x00004c0c01007387 */ /* 0x0005e20000100800 */
[----:B-----5:R-:W-:Y:S01]  /*14600*/  IMAD.MOV.U32 R4, RZ, RZ, R0 ;  /* 0x000000ffff047224 */ /* 0x020fe200078e0000 */
[----:B------:R-:W-:Y:S01]  /*14610*/  MOV R0, 0x1 ;  /* 0x0000000100007802 */ /* 0x000fe20000000f00 */
[----:B------:R-:W-:Y:S02]  /*14620*/  IMAD.MOV.U32 R3, RZ, RZ, 0x181f ;  /* 0x0000181fff037424 */ /* 0x000fe400078e00ff */
[----:B-12---:R-:W-:Y:S05]  /*14630*/  CALL.REL.NOINC `($__internal_73_$__cuda_sm70_shflsync_idx_p) ;  /* 0x00001a0000007944 */ /* 0x006fea0003c00000 */
[----:B-1---5:R-:W-:-:S05]  /*14640*/  BRA `(.L_x_4492) ;  /* 0xffff2f1000007947 */ /* 0x022fca000383ffff */
.L_x_4398:
[----:B------:R-:W-:Y:S01]  /*14650*/  MOV R3, 0x181f ;  /* 0x0000181f00037802 */ /* 0x000fe20000000f00 */
[----:B------:R1:W-:Y:S01]  /*14660*/  STL [R1+0x4c], R134 ;  /* 0x00004c8601007387 */ /* 0x0003e20000100800 */
[----:B------:R-:W-:Y:S01]  /*14670*/  MOV R2, 0x146a0 ;  /* 0x000146a000027802 */ /* 0x000fe20000000f00 */
[----:B------:R-:W-:Y:S02]  /*14680*/  IMAD.MOV.U32 R0, RZ, RZ, RZ ;  /* 0x000000ffff007224 */ /* 0x000fe400078e00ff */
[----:B-1----:R-:W-:Y:S05]  /*14690*/  CALL.REL.NOINC `($__internal_73_$__cuda_sm70_shflsync_idx_p) ;  /* 0x000019a000007944 */ /* 0x002fea0003c00000 */
[----:B------:R-:W-:Y:S01]  /*146a0*/  MOV R132, R0 ;  /* 0x0000000000847202 */ /* 0x000fe20000000f00 */
[----:B-1---5:R-:W-:-:S05]  /*146b0*/  BRA `(.L_x_4493) ;  /* 0xffff3c7000007947 */ /* 0x022fca000383ffff */
.L_x_4399:
[----:B------:R-:W-:Y:S01]  /*146c0*/  MOV R3, 0x181f ;  /* 0x0000181f00037802 */ /* 0x000fe20000000f00 */
[----:B------:R3:W-:Y:S01]  /*146d0*/  STL [R1+0x4c], R137 ;  /* 0x00004c8901007387 */ /* 0x0007e20000100800 */
[----:B------:R-:W-:Y:S01]  /*146e0*/  MOV R2, 0x14710 ;  /* 0x0001471000027802 */ /* 0x000fe20000000f00 */
[----:B------:R-:W-:Y:S02]  /*146f0*/  IMAD.MOV.U32 R0, RZ, RZ, RZ ;  /* 0x000000ffff007224 */ /* 0x000fe400078e00ff */
[----:B-123--:R-:W-:Y:S05]  /*14700*/  CALL.REL.NOINC `($__internal_73_$__cuda_sm70_shflsync_idx_p) ;  /* 0x0000193000007944 */ /* 0x00efea0003c00000 */
[----:B-1---5:R-:W-:-:S05]  /*14710*/  BRA `(.L_x_4494) ;  /* 0xffff3c3000007947 */ /* 0x022fca000383ffff */
.L_x_4400:
[----:B--2---:R-:W-:Y:S01]  /*14720*/  MOV R3, 0x181f ;  /* 0x0000181f00037802 */ /* 0x004fe20000000f00 */
[----:B------:R2:W-:Y:S01]  /*14730*/  STL [R1+0x4c], R134 ;  /* 0x00004c8601007387 */ /* 0x0005e20000100800 */
[----:B------:R-:W-:Y:S01]  /*14740*/  MOV R2, 0x14770 ;  /* 0x0001477000027802 */ /* 0x000fe20000000f00 */
[----:B------:R-:W-:Y:S03]  /*14750*/  IMAD.MOV.U32 R0, RZ, RZ, 0x1 ;  /* 0x00000001ff007424 */ /* 0x000fe600078e00ff */
[----:B-12---:R-:W-:Y:S05]  /*14760*/  CALL.REL.NOINC `($__internal_73_$__cuda_sm70_shflsync_idx_p) ;  /* 0x000018d000007944 */ /* 0x006fea0003c00000 */
[----:B------:R-:W-:Y:S01]  /*14770*/  MOV R2, 0x147d0 ;  /* 0x000147d000027802 */ /* 0x000fe20000000f00 */
[----:B------:R2:W-:Y:S01]  /*14780*/  STL [R1+0x4c], R137 ;  /* 0x00004c8901007387 */ /* 0x0005e20000100800 */
[----:B------:R-:W-:Y:S01]  /*14790*/  IMAD.MOV.U32 R132, RZ, RZ, R0 ;  /* 0x000000ffff847224 */ /* 0x000fe200078e0000 */
[----:B------:R-:W-:Y:S01]  /*147a0*/  MOV R0, 0x1 ;  /* 0x0000000100007802 */ /* 0x000fe20000000f00 */
[----:B------:R-:W-:Y:S02]  /*147b0*/  IMAD.MOV.U32 R3, RZ, RZ, 0x181f ;  /* 0x0000181fff037424 */ /* 0x000fe400078e00ff */
[----:B-12--5:R-:W-:Y:S05]  /*147c0*/  CALL.REL.NOINC `($__internal_73_$__cuda_sm70_shflsync_idx_p) ;  /* 0x0000187000007944 */ /* 0x026fea0003c00000 */
[----:B-1---5:R-:W-:-:S05]  /*147d0*/  BRA `(.L_x_4495) ;  /* 0xffff3db000007947 */ /* 0x022fca000383ffff */
.L_x_4401:
[----:B------:R-:W-:Y:S01]  /*147e0*/  MOV R3, 0x1c1f ;  /* 0x00001c1f00037802 */ /* 0x000fe20000000f00 */
[----:B------:R1:W-:Y:S01]  /*147f0*/  STL [R1+0x4c], R132 ;  /* 0x00004c8401007387 */ /* 0x0003e20000100800 */
[----:B------:R-:W-:Y:S01]  /*14800*/  MOV R2, 0x14830 ;  /* 0x0001483000027802 */ /* 0x000fe20000000f00 */
[----:B------:R-:W-:Y:S02]  /*14810*/  IMAD.MOV.U32 R0, RZ, RZ, RZ ;  /* 0x000000ffff007224 */ /* 0x000fe400078e00ff */
[----:B-1----:R-:W-:Y:S05]  /*14820*/  CALL.REL.NOINC `($__internal_73_$__cuda_sm70_shflsync_idx_p) ;  /* 0x0000181000007944 */ /* 0x002fea0003c00000 */
[----:B-1---5:R-:W-:-:S05]  /*14830*/  BRA `(.L_x_4496) ;  /* 0xffff407000007947 */ /* 0x022fca000383ffff */
.L_x_4402:
[----:B------:R-:W-:Y:S01]  /*14840*/  MOV R3, 0x1c1f ;  /* 0x00001c1f00037802 */ /* 0x000fe20000000f00 */
[----:B------:R2:W-:Y:S01]  /*14850*/  STL [R1+0x4c], R132 ;  /* 0x00004c8401007387 */ /* 0x0005e20000100800 */
[----:B------:R-:W-:Y:S01]  /*14860*/  MOV R2, 0x14890 ;  /* 0x0001489000027802 */ /* 0x000fe20000000f00 */
[----:B------:R-:W-:Y:S02]  /*14870*/  IMAD.MOV.U32 R0, RZ, RZ, 0x1 ;  /* 0x00000001ff007424 */ /* 0x000fe400078e00ff */
[----:B-12---:R-:W-:Y:S05]  /*14880*/  CALL.REL.NOINC `($__internal_73_$__cuda_sm70_shflsync_idx_p) ;  /* 0x000017b000007944 */ /* 0x006fea0003c00000 */
        /* <DEDUP_REMOVED lines=46> */
[----:B-----5:R-:W-:Y:S02]  /*14b70*/  FSEL R5, R27, -INF , P0 ;  /* 0xff8000001b057808 */ /* 0x020fe40000000000 */
[----:B------:R-:W-:Y:S02]  /*14b80*/  FMNMX.FTZ R15, R6, R15, !PT ;  /* 0x0000000f060f7209 */ /* 0x000fe40007810000 */
[----:B------:R-:W-:Y:S02]  /*14b90*/  FMNMX.FTZ R132, R4, R132, !PT ;  /* 0x0000008404847209 */ /* 0x000fe40007810000 */
[----:B------:R-:W-:Y:S02]  /*14ba0*/  FMNMX.FTZ R15, R5, R15, !PT ;  /* 0x0000000f050f7209 */ /* 0x000fe40007810000 */
[----:B------:R-:W-:Y:S02]  /*14bb0*/  MOV R2, 0x14bd0 ;  /* 0x00014bd000027802 */ /* 0x000fe40000000f00 */
[----:B-1----:R-:W-:Y:S05]  /*14bc0*/  CALL.REL.NOINC `($__internal_72_$__cuda_sm70_shflsync_bfly_p) ;  /* 0x0000141000007944 */ /* 0x002fea0003c00000 */
[----:B------:R-:W-:Y:S01]  /*14bd0*/  FMNMX.FTZ R132, R132, R0, !PT ;  /* 0x0000000084847209 */ /* 0x000fe20007810000 */
[----:B------:R-:W-:Y:S01]  /*14be0*/  IMAD.MOV.U32 R0, RZ, RZ, 0x1 ;  /* 0x00000001ff007424 */ /* 0x000fe200078e00ff */
[----:B------:R-:W-:Y:S02]  /*14bf0*/  MOV R2, 0x14c10 ;  /* 0x00014c1000027802 */ /* 0x000fe40000000f00 */
        /* <DEDUP_REMOVED lines=8> */
[----:B------:R-:W-:Y:S02]  /*14c80*/  MOV R2, 0x14ca0 ;  /* 0x00014ca000027802 */ /* 0x000fe40000000f00 */
[----:B------:R-:W-:Y:S05]  /*14c90*/  CALL.REL.NOINC `($__internal_72_$__cuda_sm70_shflsync_bfly_p) ;  /* 0x0000134000007944 */ /* 0x000fea0003c00000 */
[----:B------:R-:W-:-:S05]  /*14ca0*/  BRA `(.L_x_4497) ;  /* 0xffff413000007947 */ /* 0x000fca000383ffff */
.L_x_4405:
[----:B------:R-:W-:Y:S01]  /*14cb0*/  MOV R3, 0x181f ;  /* 0x0000181f00037802 */ /* 0x000fe20000000f00 */
[----:B------:R2:W-:Y:S01]  /*14cc0*/  STL [R1+0x4c], R6 ;  /* 0x00004c0601007387 */ /* 0x0005e20000100800 */
[----:B------:R-:W-:Y:S01]  /*14cd0*/  MOV R2, 0x14d00 ;  /* 0x00014d0000027802 */ /* 0x000fe20000000f00 */
[----:B------:R-:W-:Y:S02]  /*14ce0*/  IMAD.MOV.U32 R0, RZ, RZ, RZ ;  /* 0x000000ffff007224 */ /* 0x000fe400078e00ff */
[----:B-1234-:R-:W-:Y:S05]  /*14cf0*/  CALL.REL.NOINC `($__internal_73_$__cuda_sm70_shflsync_idx_p) ;  /* 0x0000134000007944 */ /* 0x01efea0003c00000 */
[----:B-1---5:R-:W-:-:S05]  /*14d00*/  BRA `(.L_x_4498) ;  /* 0xffff5be000007947 */ /* 0x022fca000383ffff */
.L_x_4408:
[----:B--2---:R-:W-:Y:S01]  /*14d10*/  MOV R3, 0x181f ;  /* 0x0000181f00037802 */ /* 0x004fe20000000f00 */
        /* <DEDUP_REMOVED lines=11> */
.L_x_4411:
[----:B------:R-:W-:Y:S01]  /*14dd0*/  MOV R3, 0x181f ;  /* 0x0000181f00037802 */ /* 0x000fe20000000f00 */
[----:B------:R1:W-:Y:S01]  /*14de0*/  STL [R1+0x4c], R137 ;  /* 0x00004c8901007387 */ /* 0x0003e20000100800 */
[----:B------:R-:W-:Y:S01]  /*14df0*/  MOV R2, 0x14e20 ;  /* 0x00014e2000027802 */ /* 0x000fe20000000f00 */
[----:B------:R-:W-:Y:S02]  /*14e00*/  IMAD.MOV.U32 R0, RZ, RZ, RZ ;  /* 0x000000ffff007224 */ /* 0x000fe400078e00ff */
[----:B-1----:R-:W-:Y:S05]  /*14e10*/  CALL.REL.NOINC `($__internal_73_$__cuda_sm70_shflsync_idx_p) ;  /* 0x0000122000007944 */ /* 0x002fea0003c00000 */
[----:B------:R-:W-:Y:S01]  /*14e20*/  MOV R132, R0 ;  /* 0x0000000000847202 */ /* 0x000fe20000000f00 */
[----:B-1---5:R-:W-:-:S05]  /*14e30*/  BRA `(.L_x_4500) ;  /* 0xffff6ae000007947 */ /* 0x022fca000383ffff */
.L_x_4412:
[----:B------:R-:W-:Y:S01]  /*14e40*/  MOV R3, 0x181f ;  /* 0x0000181f00037802 */ /* 0x000fe20000000f00 */
[----:B------:R3:W-:Y:S01]  /*14e50*/  STL [R1+0x4c], R172 ;  /* 0x00004cac01007387 */ /* 0x0007e20000100800 */
[----:B------:R-:W-:Y:S01]  /*14e60*/  MOV R2, 0x14e90 ;  /* 0x00014e9000027802 */ /* 0x000fe20000000f00 */
[----:B------:R-:W-:Y:S02]  /*14e70*/  IMAD.MOV.U32 R0, RZ, RZ, RZ ;  /* 0x000000ffff007224 */ /* 0x000fe400078e00ff */
[----:B-123--:R-:W-:Y:S05]  /*14e80*/  CALL.REL.NOINC `($__internal_73_$__cuda_sm70_shflsync_idx_p) ;  /* 0x000011b000007944 */ /* 0x00efea0003c00000 */
[----:B-1---5:R-:W-:-:S05]  /*14e90*/  BRA `(.L_x_4501) ;  /* 0xffff6aa000007947 */ /* 0x022fca000383ffff */
.L_x_4413:
        /* <DEDUP_REMOVED lines=12> */
.L_x_4414:
[----:B------:R-:W-:Y:S02]  /*14f60*/  MOV R0, 0x2 ;  /* 0x0000000200007802 */ /* 0x000fe40000000f00 */
[----:B------:R-:W-:Y:S02]  /*14f70*/  MOV R2, 0x14f90 ;  /* 0x00014f9000027802 */ /* 0x000fe40000000f00 */
[----:B------:R-:W-:Y:S05]  /*14f80*/  CALL.REL.NOINC `($__internal_72_$__cuda_sm70_shflsync_bfly_p) ;  /* 0x0000105000007944 */ /* 0x000fea0003c00000 */
[----:B------:R-:W-:-:S05]  /*14f90*/  BRA `(.L_x_4503) ;  /* 0xffff6ea000007947 */ /* 0x000fca000383ffff */
.L_x_4415:
[----:B------:R-:W-:Y:S02]  /*14fa0*/  MOV R0, 0x1 ;  /* 0x0000000100007802 */ /* 0x000fe40000000f00 */
        /* <DEDUP_REMOVED lines=12> */
.L_x_4417:
[----:B------:R1:W5:Y:S01]  /*15070*/  LDL R132, [R1+0x54] ;  /* 0x0000540001847983 */ /* 0x0003620000100800 */
[----:B------:R-:W-:-:S02]  /*15080*/  MOV R0, 0x2 ;  /* 0x0000000200007802 */ /* 0x000fc40000000f00 */
[----:B------:R-:W-:Y:S02]  /*15090*/  MOV R2, 0x150b0 ;  /* 0x000150b000027802 */ /* 0x000fe40000000f00 */
[----:B-1---5:R-:W-:Y:S05]  /*150a0*/  CALL.REL.NOINC `($__internal_72_$__cuda_sm70_shflsync_bfly_p) ;  /* 0x00000f3000007944 */ /* 0x022fea0003c00000 */
[----:B------:R-:W-:Y:S05]  /*150b0*/  BRA `(.L_x_4505) ;  /* 0xffff86c000007947 */ /* 0x000fea000383ffff */
.L_x_4418:
[----:B------:R-:W-:Y:S01]  /*150c0*/  IMAD.MOV.U32 R132, RZ, RZ, R4 ;  /* 0x000000ffff847224 */ /* 0x000fe200078e0004 */
[----:B------:R-:W-:Y:S02]  /*150d0*/  MOV R0, 0x1 ;  /* 0x0000000100007802 */ /* 0x000fe40000000f00 */
[----:B------:R-:W-:Y:S02]  /*150e0*/  MOV R2, 0x15100 ;  /* 0x0001510000027802 */ /* 0x000fe40000000f00 */
[----:B------:R-:W-:Y:S05]  /*150f0*/  CALL.REL.NOINC `($__internal_72_$__cuda_sm70_shflsync_bfly_p) ;  /* 0x00000ee000007944 */ /* 0x000fea0003c00000 */
[----:B------:R1:W5:Y:S01]  /*15100*/  LDL R132, [R1+0x50] ;  /* 0x0000500001847983 */ /* 0x0003620000100800 */
[----:B------:R-:W-:Y:S01]  /*15110*/  FADD.FTZ R4, R4, R0 ;  /* 0x0000000004047221 */ /* 0x000fe20000010000 */
[----:B------:R-:W-:Y:S02]  /*15120*/  MOV R0, 0x2 ;  /* 0x0000000200007802 */ /* 0x000fe40000000f00 */
[----:B------:R-:W-:Y:S02]  /*15130*/  MOV R2, 0x15150 ;  /* 0x0001515000027802 */ /* 0x000fe40000000f00 */
[----:B-1---5:R-:W-:Y:S05]  /*15140*/  CALL.REL.NOINC `($__internal_72_$__cuda_sm70_shflsync_bfly_p) ;  /* 0x00000e9000007944 */ /* 0x022fea0003c00000 */
[----:B------:R-:W2:Y:S02]  /*15150*/  LDL.LU R2, [R1+0x50] ;  /* 0x0000500001027983 */ /* 0x000ea40000300800 */
[----:B--2---:R-:W-:Y:S01]  /*15160*/  FADD.FTZ R5, R2, R0 ;  /* 0x0000000002057221 */ /* 0x004fe20000010000 */
[----:B------:R-:W-:-:S02]  /*15170*/  MOV R0, 0x1 ;  /* 0x0000000100007802 */ /* 0x000fc40000000f00 */
[----:B------:R-:W-:Y:S02]  /*15180*/  MOV R2, 0x151b0 ;  /* 0x000151b000027802 */ /* 0x000fe40000000f00 */
[----:B------:R-:W-:Y:S02]  /*15190*/  MOV R132, R5 ;  /* 0x0000000500847202 */ /* 0x000fe40000000f00 */
[----:B------:R-:W-:Y:S05]  /*151a0*/  CALL.REL.NOINC `($__internal_72_$__cuda_sm70_shflsync_bfly_p) ;  /* 0x00000e3000007944 */ /* 0x000fea0003c00000 */
[----:B------:R-:W-:Y:S01]  /*151b0*/  MOV R3, R0 ;  /* 0x0000000000037202 */ /* 0x000fe20000000f00 */
[----:B------:R-:W-:Y:S05]  /*151c0*/  BRA `(.L_x_4506) ;  /* 0xffff864000007947 */ /* 0x000fea000383ffff */
.L_x_4425:
[----:B--234-:R2:W-:Y:S01]  /*151d0*/  STL [R1+0x4c], R5 ;  /* 0x00004c0501007387 */ /* 0x01c5e20000100800 */
[----:B------:R-:W-:Y:S01]  /*151e0*/  IMAD.MOV.U32 R0, RZ, RZ, RZ ;  /* 0x000000ffff007224 */ /* 0x000fe200078e00ff */
[----:B------:R-:W-:Y:S02]  /*151f0*/  MOV R3, 0x181f ;  /* 0x0000181f00037802 */ /* 0x000fe40000000f00 */
[----:B------:R-:W-:Y:S02]  /*15200*/  MOV R2, 0x15220 ;  /* 0x0001522000027802 */ /* 0x000fe40000000f00 */
[----:B-12---:R-:W-:Y:S05]  /*15210*/  CALL.REL.NOINC `($__internal_73_$__cuda_sm70_shflsync_idx_p) ;  /* 0x00000e2000007944 */ /* 0x006fea0003c00000 */
[----:B-----5:R-:W-:Y:S01]  /*15220*/  MOV R4, R0 ;  /* 0x0000000000047202 */ /* 0x020fe20000000f00 */
[----:B-1----:R-:W-:Y:S05]  /*15230*/  BRA `(.L_x_4507) ;  /* 0xffffa28000007947 */ /* 0x002fea000383ffff */
.L_x_4426:
[----:B------:R4:W-:Y:S01]  /*15240*/  STL [R1+0x4c], R14 ;  /* 0x00004c0e01007387 */ /* 0x0009e20000100800 */
[----:B------:R-:W-:Y:S01]  /*15250*/  IMAD.MOV.U32 R0, RZ, RZ, RZ ;  /* 0x000000ffff007224 */ /* 0x000fe200078e00ff */
[----:B------:R-:W-:-:S02]  /*15260*/  MOV R3, 0x181f ;  /* 0x0000181f00037802 */ /* 0x000fc40000000f00 */
[----:B------:R-:W-:Y:S02]  /*15270*/  MOV R2, 0x15290 ;  /* 0x0001529000027802 */ /* 0x000fe40000000f00 */
[----:B-1234-:R-:W-:Y:S05]  /*15280*/  CALL.REL.NOINC `($__internal_73_$__cuda_sm70_shflsync_idx_p) ;  /* 0x00000db000007944 */ /* 0x01efea0003c00000 */
[----:B-1---5:R-:W-:Y:S05]  /*15290*/  BRA `(.L_x_4508) ;  /* 0xffffa24000007947 */ /* 0x022fea000383ffff */
.L_x_4429:
[----:B------:R4:W-:Y:S01]  /*152a0*/  STL [R1+0x4c], R5 ;  /* 0x00004c0501007387 */ /* 0x0009e20000100800 */
[----:B--2---:R-:W-:Y:S01]  /*152b0*/  IMAD.MOV.U32 R0, RZ, RZ, 0x1 ;  /* 0x00000001ff007424 */ /* 0x004fe200078e00ff */
[----:B------:R-:W-:Y:S02]  /*152c0*/  MOV R3, 0x181f ;  /* 0x0000181f00037802 */ /* 0x000fe40000000f00 */
[----:B------:R-:W-:Y:S02]  /*152d0*/  MOV R2, 0x152f0 ;  /* 0x000152f000027802 */ /* 0x000fe40000000f00 */
[----:B-1-34-:R-:W-:Y:S05]  /*152e0*/  CALL.REL.NOINC `($__internal_73_$__cuda_sm70_shflsync_idx_p) ;  /* 0x00000d5000007944 */ /* 0x01afea0003c00000 */
[----:B------:R2:W-:Y:S01]  /*152f0*/  STL [R1+0x4c], R14 ;  /* 0x00004c0e01007387 */ /* 0x0005e20000100800 */
[----:B-----5:R-:W-:Y:S01]  /*15300*/  IMAD.MOV.U32 R4, RZ, RZ, R0 ;  /* 0x000000ffff047224 */ /* 0x020fe200078e0000 */
[----:B------:R-:W-:Y:S01]  /*15310*/  MOV R0, 0x1 ;  /* 0x0000000100007802 */ /* 0x000fe20000000f00 */
[----:B------:R-:W-:Y:S01]  /*15320*/  IMAD.MOV.U32 R3, RZ, RZ, 0x181f ;  /* 0x0000181fff037424 */ /* 0x000fe200078e00ff */
[----:B------:R-:W-:Y:S02]  /*15330*/  MOV R2, 0x15350 ;  /* 0x0001535000027802 */ /* 0x000fe40000000f00 */
[----:B-12---:R-:W-:Y:S05]  /*15340*/  CALL.REL.NOINC `($__internal_73_$__cuda_sm70_shflsync_idx_p) ;  /* 0x00000cf000007944 */ /* 0x006fea0003c00000 */
[----:B-1---5:R-:W-:Y:S05]  /*15350*/  BRA `(.L_x_4509) ;  /* 0xffffa3d000007947 */ /* 0x022fea000383ffff */
.L_x_4432:
[----:B------:R3:W-:Y:S01]  /*15360*/  STL [R1+0x4c], R5 ;  /* 0x00004c0501007387 */ /* 0x0007e20000100800 */
[----:B--2---:R-:W-:Y:S01]  /*15370*/  IMAD.MOV.U32 R0, RZ, RZ, 0x2 ;  /* 0x00000002ff007424 */ /* 0x004fe200078e00ff */
[----:B-1----:R-:W-:-:S02]  /*15380*/  MOV R3, 0x181f ;  /* 0x0000181f00037802 */ /* 0x002fc40000000f00 */
[----:B------:R-:W-:Y:S02]  /*15390*/  MOV R2, 0x153b0 ;  /* 0x000153b000027802 */ /* 0x000fe40000000f00 */
[----:B---34-:R-:W-:Y:S05]  /*153a0*/  CALL.REL.NOINC `($__internal_73_$__cuda_sm70_shflsync_idx_p) ;  /* 0x00000c9000007944 */ /* 0x018fea0003c00000 */
[----:B-----5:R-:W-:Y:S01]  /*153b0*/  MOV R4, R0 ;  /* 0x0000000000047202 */ /* 0x020fe20000000f00 */
[----:B-1----:R-:W-:Y:S05]  /*153c0*/  BRA `(.L_x_4510) ;  /* 0xffffa55000007947 */ /* 0x002fea000383ffff */
.L_x_4433:
[----:B------:R4:W-:Y:S01]  /*153d0*/  STL [R1+0x4c], R14 ;  /* 0x00004c0e01007387 */ /* 0x0009e20000100800 */
[----:B--2---:R-:W-:Y:S01]  /*153e0*/  IMAD.MOV.U32 R0, RZ, RZ, 0x2 ;  /* 0x00000002ff007424 */ /* 0x004fe200078e00ff */
[----:B-1----:R-:W-:Y:S02]  /*153f0*/  MOV R3, 0x181f ;  /* 0x0000181f00037802 */ /* 0x002fe40000000f00 */
[----:B------:R-:W-:Y:S02]  /*15400*/  MOV R2, 0x15420 ;  /* 0x0001542000027802 */ /* 0x000fe40000000f00 */
[----:B---34-:R-:W-:Y:S05]  /*15410*/  CALL.REL.NOINC `($__internal_73_$__cuda_sm70_shflsync_idx_p) ;  /* 0x00000c2000007944 */ /* 0x018fea0003c00000 */
[----:B-1---5:R-:W-:Y:S05]  /*15420*/  BRA `(.L_x_4511) ;  /* 0xffffa51000007947 */ /* 0x022fea000383ffff */
.L_x_4436:
[----:B------:R1:W-:Y:S01]  /*15430*/  STL [R1+0x4c], R5 ;  /* 0x00004c0501007387 */ /* 0x0003e20000100800 */
[----:B----4-:R-:W-:Y:S01]  /*15440*/  IMAD.MOV.U32 R0, RZ, RZ, 0x3 ;  /* 0x00000003ff007424 */ /* 0x010fe200078e00ff */
[----:B-1----:R-:W-:Y:S02]  /*15450*/  MOV R3, 0x181f ;  /* 0x0000181f00037802 */ /* 0x002fe40000000f00 */
[----:B------:R-:W-:Y:S02]  /*15460*/  MOV R2, 0x15480 ;  /* 0x0001548000027802 */ /* 0x000fe40000000f00 */
[----:B--23--:R-:W-:Y:S05]  /*15470*/  CALL.REL.NOINC `($__internal_73_$__cuda_sm70_shflsync_idx_p) ;  /* 0x00000bc000007944 */ /* 0x00cfea0003c00000 */
[----:B------:R2:W-:Y:S01]  /*15480*/  STL [R1+0x4c], R14 ;  /* 0x00004c0e01007387 */ /* 0x0005e20000100800 */
[----:B-----5:R-:W-:Y:S01]  /*15490*/  IMAD.MOV.U32 R4, RZ, RZ, R0 ;  /* 0x000000ffff047224 */ /* 0x020fe200078e0000 */
[----:B------:R-:W-:Y:S01]  /*154a0*/  MOV R0, 0x3 ;  /* 0x0000000300007802 */ /* 0x000fe20000000f00 */
[----:B------:R-:W-:Y:S01]  /*154b0*/  IMAD.MOV.U32 R3, RZ, RZ, 0x181f ;  /* 0x0000181fff037424 */ /* 0x000fe200078e00ff */
[----:B------:R-:W-:-:S02]  /*154c0*/  MOV R2, 0x154e0 ;  /* 0x000154e000027802 */ /* 0x000fc40000000f00 */
[----:B-12---:R-:W-:Y:S05]  /*154d0*/  CALL.REL.NOINC `($__internal_73_$__cuda_sm70_shflsync_idx_p) ;  /* 0x00000b6000007944 */ /* 0x006fea0003c00000 */
[----:B-1---5:R-:W-:Y:S05]  /*154e0*/  BRA `(.L_x_4512) ;  /* 0xffffa65000007947 */ /* 0x022fea000383ffff */
.L_x_4438:
[----:B------:R1:W-:Y:S01]  /*154f0*/  STL [R1+0x4c], R5 ;  /* 0x00004c0501007387 */ /* 0x0003e20000100800 */
[----:B------:R-:W-:Y:S01]  /*15500*/  IMAD.MOV.U32 R0, RZ, RZ, RZ ;  /* 0x000000ffff007224 */ /* 0x000fe200078e00ff */
[----:B------:R-:W-:-:S02]  /*15510*/  MOV R3, 0x1c1f ;  /* 0x00001c1f00037802 */ /* 0x000fc40000000f00 */
[----:B------:R-:W-:Y:S02]  /*15520*/  MOV R2, 0x15540 ;  /* 0x0001554000027802 */ /* 0x000fe40000000f00 */
[----:B-1----:R-:W-:Y:S05]  /*15530*/  CALL.REL.NOINC `($__internal_73_$__cuda_sm70_shflsync_idx_p) ;  /* 0x00000b0000007944 */ /* 0x002fea0003c00000 */
[----:B-----5:R-:W-:Y:S01]  /*15540*/  MOV R4, R0 ;  /* 0x0000000000047202 */ /* 0x020fe20000000f00 */
[----:B-1----:R-:W-:Y:S05]  /*15550*/  BRA `(.L_x_4513) ;  /* 0xffffa9c000007947 */ /* 0x002fea000383ffff */
.L_x_4439:
[----:B------:R3:W-:Y:S01]  /*15560*/  STL [R1+0x4c], R12 ;  /* 0x00004c0c01007387 */ /* 0x0007e20000100800 */
[----:B------:R-:W-:Y:S01]  /*15570*/  IMAD.MOV.U32 R0, RZ, RZ, RZ ;  /* 0x000000ffff007224 */ /* 0x000fe200078e00ff */
[----:B------:R-:W-:Y:S02]  /*15580*/  MOV R3, 0x1c1f ;  /* 0x00001c1f00037802 */ /* 0x000fe40000000f00 */
[----:B------:R-:W-:Y:S02]  /*15590*/  MOV R2, 0x155b0 ;  /* 0x000155b000027802 */ /* 0x000fe40000000f00 */
[----:B-123--:R-:W-:Y:S05]  /*155a0*/  CALL.REL.NOINC `($__internal_73_$__cuda_sm70_shflsync_idx_p) ;  /* 0x00000a9000007944 */ /* 0x00efea0003c00000 */
[----:B-1---5:R-:W-:Y:S05]  /*155b0*/  BRA `(.L_x_4514) ;  /* 0xffffa98000007947 */ /* 0x022fea000383ffff */
.L_x_4442:
[----:B------:R1:W-:Y:S01]  /*155c0*/  STL [R1+0x4c], R5 ;  /* 0x00004c0501007387 */ /* 0x0003e20000100800 */
[----:B----4-:R-:W-:Y:S01]  /*155d0*/  IMAD.MOV.U32 R0, RZ, RZ, 0x1 ;  /* 0x00000001ff007424 */ /* 0x010fe200078e00ff */
[----:B--2---:R-:W-:Y:S02]  /*155e0*/  MOV R3, 0x1c1f ;  /* 0x00001c1f00037802 */ /* 0x004fe40000000f00 */
[----:B------:R-:W-:Y:S02]  /*155f0*/  MOV R2, 0x15610 ;  /* 0x0001561000027802 */ /* 0x000fe40000000f00 */
[----:B-1-3--:R-:W-:Y:S05]  /*15600*/  CALL.REL.NOINC `($__internal_73_$__cuda_sm70_shflsync_idx_p) ;  /* 0x00000a3000007944 */ /* 0x00afea0003c00000 */
[----:B------:R2:W-:Y:S01]  /*15610*/  STL [R1+0x4c], R12 ;  /* 0x00004c0c01007387 */ /* 0x0005e20000100800 */
[----:B-----5:R-:W-:Y:S01]  /*15620*/  IMAD.MOV.U32 R4, RZ, RZ, R0 ;  /* 0x000000ffff047224 */ /* 0x020fe200078e0000 */
[----:B------:R-:W-:Y:S01]  /*15630*/  MOV R0, 0x1 ;  /* 0x0000000100007802 */ /* 0x000fe20000000f00 */
[----:B------:R-:W-:Y:S01]  /*15640*/  IMAD.MOV.U32 R3, RZ, RZ, 0x1c1f ;  /* 0x00001c1fff037424 */ /* 0x000fe200078e00ff */
[----:B------:R-:W-:-:S02]  /*15650*/  MOV R2, 0x15670 ;  /* 0x0001567000027802 */ /* 0x000fc40000000f00 */
[----:B-12---:R-:W-:Y:S05]  /*15660*/  CALL.REL.NOINC `($__internal_73_$__cuda_sm70_shflsync_idx_p) ;  /* 0x000009d000007944 */ /* 0x006fea0003c00000 */
[----:B-1---5:R-:W-:Y:S05]  /*15670*/  BRA `(.L_x_4515) ;  /* 0xffffb52000007947 */ /* 0x022fea000383ffff */
.L_x_4446:
[----:B------:R1:W-:Y:S01]  /*15680*/  STL [R1+0x4c], R5 ;  /* 0x00004c0501007387 */ /* 0x0003e20000100800 */
[----:B------:R-:W-:Y:S01]  /*15690*/  IMAD.MOV.U32 R0, RZ, RZ, RZ ;  /* 0x000000ffff007224 */ /* 0x000fe200078e00ff */
[----:B------:R-:W-:-:S02]  /*156a0*/  MOV R3, 0x181f ;  /* 0x0000181f00037802 */ /* 0x000fc40000000f00 */
[----:B------:R-:W-:Y:S02]  /*156b0*/  MOV R2, 0x156d0 ;  /* 0x000156d000027802 */ /* 0x000fe40000000f00 */
[----:B-1----:R-:W-:Y:S05]  /*156c0*/  CALL.REL.NOINC `($__internal_73_$__cuda_sm70_shflsync_idx_p) ;  /* 0x0000097000007944 */ /* 0x002fea0003c00000 */
[----:B-----5:R-:W-:Y:S01]  /*156d0*/  MOV R4, R0 ;  /* 0x0000000000047202 */ /* 0x020fe20000000f00 */
[----:B-1----:R-:W-:Y:S05]  /*156e0*/  BRA `(.L_x_4516) ;  /* 0xffffc96000007947 */ /* 0x002fea000383ffff */
.L_x_4447:
[----:B------:R3:W-:Y:S01]  /*156f0*/  STL [R1+0x4c], R14 ;  /* 0x00004c0e01007387 */ /* 0x0007e20000100800 */
[----:B------:R-:W-:Y:S01]  /*15700*/  IMAD.MOV.U32 R0, RZ, RZ, RZ ;  /* 0x000000ffff007224 */ /* 0x000fe200078e00ff */
[----:B------:R-:W-:Y:S02]  /*15710*/  MOV R3, 0x181f ;  /* 0x0000181f00037802 */ /* 0x000fe40000000f00 */
[----:B------:R-:W-:Y:S02]  /*15720*/  MOV R2, 0x15740 ;  /* 0x0001574000027802 */ /* 0x000fe40000000f00 */
[----:B-123--:R-:W-:Y:S05]  /*15730*/  CALL.REL.NOINC `($__internal_73_$__cuda_sm70_shflsync_idx_p) ;  /* 0x0000090000007944 */ /* 0x00efea0003c00000 */
[----:B-1---5:R-:W-:Y:S05]  /*15740*/  BRA `(.L_x_4517) ;  /* 0xffffc92000007947 */ /* 0x022fea000383ffff */
.L_x_4450:
        /* <DEDUP_REMOVED lines=12> */
.L_x_4453:
[----:B------:R1:W-:Y:S01]  /*15810*/  STL [R1+0x4c], R5 ;  /* 0x00004c0501007387 */ /* 0x0003e20000100800 */
[----:B----4-:R-:W-:Y:S01]  /*15820*/  IMAD.MOV.U32 R0, RZ, RZ, 0x2 ;  /* 0x00000002ff007424 */ /* 0x010fe200078e00ff */
[----:B-1----:R-:W-:-:S02]  /*15830*/  MOV R3, 0x181f ;  /* 0x0000181f00037802 */ /* 0x002fc40000000f00 */
[----:B------:R-:W-:Y:S02]  /*15840*/  MOV R2, 0x15860 ;  /* 0x0001586000027802 */ /* 0x000fe40000000f00 */
[----:B--23--:R-:W-:Y:S05]  /*15850*/  CALL.REL.NOINC `($__internal_73_$__cuda_sm70_shflsync_idx_p) ;  /* 0x000007e000007944 */ /* 0x00cfea0003c00000 */
[----:B-----5:R-:W-:Y:S01]  /*15860*/  MOV R4, R0 ;  /* 0x0000000000047202 */ /* 0x020fe20000000f00 */
[----:B-1----:R-:W-:Y:S05]  /*15870*/  BRA `(.L_x_4519) ;  /* 0xffffcc4000007947 */ /* 0x002fea000383ffff */
.L_x_4454:
[----:B------:R1:W-:Y:S01]  /*15880*/  STL [R1+0x4c], R14 ;  /* 0x00004c0e01007387 */ /* 0x0003e20000100800 */
[----:B----4-:R-:W-:Y:S01]  /*15890*/  IMAD.MOV.U32 R0, RZ, RZ, 0x2 ;  /* 0x00000002ff007424 */ /* 0x010fe200078e00ff */
[----:B-1----:R-:W-:Y:S02]  /*158a0*/  MOV R3, 0x181f ;  /* 0x0000181f00037802 */ /* 0x002fe40000000f00 */
[----:B------:R-:W-:Y:S02]  /*158b0*/  MOV R2, 0x158d0 ;  /* 0x000158d000027802 */ /* 0x000fe40000000f00 */
[----:B--23--:R-:W-:Y:S05]  /*158c0*/  CALL.REL.NOINC `($__internal_73_$__cuda_sm70_shflsync_idx_p) ;  /* 0x0000077000007944 */ /* 0x00cfea0003c00000 */
[----:B-1---5:R-:W-:Y:S05]  /*158d0*/  BRA `(.L_x_4520) ;  /* 0xffffcc0000007947 */ /* 0x022fea000383ffff */
.L_x_4457:
[----:B------:R1:W-:Y:S01]  /*158e0*/  STL [R1+0x4c], R5 ;  /* 0x00004c0501007387 */ /* 0x0003e20000100800 */
[----:B------:R-:W-:Y:S01]  /*158f0*/  IMAD.MOV.U32 R0, RZ, RZ, 0x3 ;  /* 0x00000003ff007424 */ /* 0x000fe200078e00ff */
[----:B-1----:R-:W-:Y:S02]  /*15900*/  MOV R3, 0x181f ;  /* 0x0000181f00037802 */ /* 0x002fe40000000f00 */
        /* <DEDUP_REMOVED lines=9> */
.L_x_4459:
[----:B------:R1:W-:Y:S01]  /*159a0*/  STL [R1+0x4c], R106 ;  /* 0x00004c6a01007387 */ /* 0x0003e20000100800 */
[----:B------:R-:W-:Y:S01]  /*159b0*/  IMAD.MOV.U32 R0, RZ, RZ, RZ ;  /* 0x000000ffff007224 */ /* 0x000fe200078e00ff */
[----:B------:R-:W-:-:S02]  /*159c0*/  MOV R3, 0x1f ;  /* 0x0000001f00037802 */ /* 0x000fc40000000f00 */
[----:B------:R-:W-:Y:S02]  /*159d0*/  MOV R2, 0x159f0 ;  /* 0x000159f000027802 */ /* 0x000fe40000000f00 */
[----:B-1----:R-:W-:Y:S05]  /*159e0*/  CALL.REL.NOINC `($__internal_73_$__cuda_sm70_shflsync_idx_p) ;  /* 0x0000065000007944 */ /* 0x002fea0003c00000 */
[----:B------:R-:W-:Y:S01]  /*159f0*/  MOV R9, R0 ;  /* 0x0000000000097202 */ /* 0x000fe20000000f00 */
[----:B-1---5:R-:W-:Y:S05]  /*15a00*/  BRA `(.L_x_4522) ;  /* 0xffffcf8000007947 */ /* 0x022fea000383ffff */
.L_x_4460:
[----:B------:R3:W-:Y:S01]  /*15a10*/  STL [R1+0x4c], R106 ;  /* 0x00004c6a01007387 */ /* 0x0007e20000100800 */
[----:B------:R-:W-:Y:S01]  /*15a20*/  IMAD.MOV.U32 R0, RZ, RZ, 0x1 ;  /* 0x00000001ff007424 */ /* 0x000fe200078e00ff */
[----:B------:R-:W-:Y:S02]  /*15a30*/  MOV R3, 0x1f ;  /* 0x0000001f00037802 */ /* 0x000fe40000000f00 */
[----:B------:R-:W-:Y:S02]  /*15a40*/  MOV R2, 0x15a60 ;  /* 0x00015a6000027802 */ /* 0x000fe40000000f00 */
[----:B-123--:R-:W-:Y:S05]  /*15a50*/  CALL.REL.NOINC `($__internal_73_$__cuda_sm70_shflsync_idx_p) ;  /* 0x000005e000007944 */ /* 0x00efea0003c00000 */
[----:B------:R-:W-:Y:S01]  /*15a60*/  MOV R8, R0 ;  /* 0x0000000000087202 */ /* 0x000fe20000000f00 */
[----:B-1---5:R-:W-:Y:S05]  /*15a70*/  BRA `(.L_x_4523) ;  /* 0xffffcf3000007947 */ /* 0x022fea000383ffff */
.L_x_4461:
[----:B------:R-:W-:Y:S02]  /*15a80*/  MOV R3, 0x1 ;  /* 0x0000000100037802 */ /* 0x000fe40000000f00 */
[----:B------:R-:W-:Y:S02]  /*15a90*/  MOV R2, 0x15ab0 ;  /* 0x00015ab000027802 */ /* 0x000fe40000000f00 */
[----:B-1234-:R-:W-:Y:S05]  /*15aa0*/  CALL.REL.NOINC `($__internal_74_$__cuda_sm70_shflsync_up_p) ;  /* 0x0000063000007944 */ /* 0x01efea0003c00000 */
[----:B------:R-:W-:Y:S05]  /*15ab0*/  BRA `(.L_x_4524) ;  /* 0xffffd02000007947 */ /* 0x000fea000383ffff */
.L_x_4462:
[----:B------:R-:W-:Y:S02]  /*15ac0*/  MOV R3, 0x2 ;  /* 0x0000000200037802 */ /* 0x000fe40000000f00 */
[----:B------:R-:W-:-:S02]  /*15ad0*/  MOV R2, 0x15af0 ;  /* 0x00015af000027802 */ /* 0x000fc40000000f00 */
[----:B--2-4-:R-:W-:Y:S05]  /*15ae0*/  CALL.REL.NOINC `($__internal_74_$__cuda_sm70_shflsync_up_p) ;  /* 0x000005f000007944 */ /* 0x014fea0003c00000 */
        /* <DEDUP_REMOVED lines=23> */
.L_x_4466:
[----:B------:R-:W-:Y:S02]  /*15c60*/  MOV R3, 0x1 ;  /* 0x0000000100037802 */ /* 0x000fe40000000f00 */
[----:B------:R-:W-:Y:S02]  /*15c70*/  MOV R2, 0x15c90 ;  /* 0x00015c9000027802 */ /* 0x000fe40000000f00 */
[----:B------:R-:W-:Y:S05]  /*15c80*/  CALL.REL.NOINC `($__internal_74_$__cuda_sm70_shflsync_up_p) ;  /* 0x0000045000007944 */ /* 0x000fea0003c00000 */
[----:B------:R-:W-:Y:S01]  /*15c90*/  MOV R2, R4 ;  /* 0x0000000400027202 */ /* 0x000fe20000000f00 */
[----:B------:R-:W-:Y:S05]  /*15ca0*/  BRA `(.L_x_4526) ;  /* 0xffffd09000007947 */ /* 0x000fea000383ffff */
.L_x_4467:
        /* <DEDUP_REMOVED lines=26> */
.L_x_4469:
[----:B------:R-:W-:Y:S02]  /*15e50*/  SEL R0, RZ, 0x1, P0 ;  /* 0x00000001ff007807 */ /* 0x000fe40000000000 */
[----:B------:R-:W-:Y:S02]  /*15e60*/  MOV R2, 0x15e80 ;  /* 0x00015e8000027802 */ /* 0x000fe40000000f00 */
[----:B-1----:R-:W-:Y:S05]  /*15e70*/  CALL.REL.NOINC `($__internal_75_$__cuda_sm70_votesync_ballot) ;  /* 0x000002c000007944 */ /* 0x002fea0003c00000 */
[----:B------:R-:W-:Y:S01]  /*15e80*/  MOV R10, R0 ;  /* 0x00000000000a7202 */ /* 0x000fe20000000f00 */
[----:B------:R-:W-:Y:S05]  /*15e90*/  BRA `(.L_x_4528) ;  /* 0xffffd03000007947 */ /* 0x000fea000383ffff */
.L_x_4470:
[----:B------:R3:W-:Y:S01]  /*15ea0*/  STL [R1+0x4c], R6 ;  /* 0x00004c0601007387 */ /* 0x0007e20000100800 */
[----:B--2---:R-:W-:Y:S01]  /*15eb0*/  IMAD.MOV.U32 R0, RZ, RZ, R5 ;  /* 0x000000ffff007224 */ /* 0x004fe200078e0005 */
[----:B------:R-:W-:Y:S02]  /*15ec0*/  MOV R3, 0x1f ;  /* 0x0000001f00037802 */ /* 0x000fe40000000f00 */
[----:B------:R-:W-:Y:S02]  /*15ed0*/  MOV R2, 0x15ef0 ;  /* 0x00015ef000027802 */ /* 0x000fe40000000f00 */
[----:B-1-3--:R-:W-:Y:S05]  /*15ee0*/  CALL.REL.NOINC `($__internal_73_$__cuda_sm70_shflsync_idx_p) ;  /* 0x0000015000007944 */ /* 0x00afea0003c00000 */
[----:B------:R2:W-:Y:S01]  /*15ef0*/  STL [R1+0x4c], R7 ;  /* 0x00004c0701007387 */ /* 0x0005e20000100800 */
[----:B------:R-:W-:Y:S01]  /*15f00*/  IMAD.MOV.U32 R11, RZ, RZ, R0 ;  /* 0x000000ffff0b7224 */ /* 0x000fe200078e0000 */
[----:B-----5:R-:W-:Y:S01]  /*15f10*/  MOV R0, R5 ;  /* 0x0000000500007202 */ /* 0x020fe20000000f00 */
[----:B------:R-:W-:Y:S01]  /*15f20*/  IMAD.MOV.U32 R3, RZ, RZ, 0x1f ;  /* 0x0000001fff037424 */ /* 0x000fe200078e00ff */
[----:B------:R-:W-:-:S02]  /*15f30*/  MOV R2, 0x15f50 ;  /* 0x00015f5000027802 */ /* 0x000fc40000000f00 */
[----:B-12---:R-:W-:Y:S05]  /*15f40*/  CALL.REL.NOINC `($__internal_73_$__cuda_sm70_shflsync_idx_p) ;  /* 0x000000f000007944 */ /* 0x006fea0003c00000 */
[----:B------:R-:W-:Y:S01]  /*15f50*/  MOV R7, R0 ;  /* 0x0000000000077202 */ /* 0x000fe20000000f00 */
[----:B-1---5:R-:W-:Y:S05]  /*15f60*/  BRA `(.L_x_4529) ;  /* 0xffffcfd000007947 */ /* 0x022fea000383ffff */
.L_x_4473:
[----:B------:R3:W-:Y:S01]  /*15f70*/  STL [R1+0x4c], R4 ;  /* 0x00004c0401007387 */ /* 0x0007e20000100800 */
[----:B--2---:R-:W-:Y:S01]  /*15f80*/  IMAD.MOV.U32 R0, RZ, RZ, R5 ;  /* 0x000000ffff007224 */ /* 0x004fe200078e0005 */
[----:B------:R-:W-:-:S02]  /*15f90*/  MOV R3, 0x1f ;  /* 0x0000001f00037802 */ /* 0x000fc40000000f00 */
[----:B------:R-:W-:Y:S02]  /*15fa0*/  MOV R2, 0x15fc0 ;  /* 0x00015fc000027802 */ /* 0x000fe40000000f00 */
[----:B-1-34-:R-:W-:Y:S05]  /*15fb0*/  CALL.REL.NOINC `($__internal_73_$__cuda_sm70_shflsync_idx_p) ;  /* 0x0000008000007944 */ /* 0x01afea0003c00000 */
[----:B------:R-:W-:Y:S01]  /*15fc0*/  MOV R12, R0 ;  /* 0x00000000000c7202 */ /* 0x000fe20000000f00 */
[----:B-1---5:R-:W-:Y:S05]  /*15fd0*/  BRA `(.L_x_4472) ;  /* 0xffffcfc000007947 */ /* 0x022fea000383ffff */
        .weak           $__internal_72_$__cuda_sm70_shflsync_bfly_p
        .type           $__internal_72_$__cuda_sm70_shflsync_bfly_p,@function
        .size           $__internal_72_$__cuda_sm70_shflsync_bfly_p,($__internal_73_$__cuda_sm70_shflsync_idx_p - $__internal_72_$__cuda_sm70_shflsync_bfly_p)
$__internal_72_$__cuda_sm70_shflsync_bfly_p:
[----:B------:R-:W-:Y:S02]  /*15fe0*/  MOV R178, 0xffffffff ;  /* 0xffffffff00b27802 */ /* 0x000fe40000000f00 */
[----:B------:R-:W-:Y:S02]  /*15ff0*/  MOV R3, 0x1f ;  /* 0x0000001f00037802 */ /* 0x000fe40000000f00 */
[----:B------:R-:W-:Y:S04]  /*16000*/  WARPSYNC R178 ;  /* 0x000000b200007348 */ /* 0x000fe80003800000 */
[----:B------:R1:W2:Y:S02]  /*16010*/  SHFL.BFLY PT, R0, R132, R0, R3 ;  /* 0x0c00000084007389 */ /* 0x0002a400000e0003 */
[----:B-1----:R-:W-:-:S04]  /*16020*/  MOV R3, 0x0 ;  /* 0x0000000000037802 */ /* 0x002fc80000000f00 */
[----:B--2---:R-:W-:Y:S05]  /*16030*/  RET.REL.NODEC R2 `(_ZN7cutlass13device_kernelIN5flash19enable_sm80_to_sm89INS1_16FlashAttnFwdSm80INS1_25CollectiveMainloopFwdSm80ILi8ELi1ELb1EN4cute5tupleIJNS5_1CILi128EEENS7_ILi48EEENS7_ILi256EEEEEELi256ENS_10bfloat16_tEfNS_4arch4Sm80ELb1ELb0ELb0ELb1ELb1ELb0ELb1ELb1EEENS1_21CollectiveEpilogueFwdINS6_IJS8_SA_S9_EEENS6_IJNS7_ILi1EEESI_SI_EEESC_SE_Li256ELb1ELb1ELb1ELb0EEENS1_36VarlenDynamicPersistentTileSchedulerILi128ELi48ELi256ELi256ELb1ELb1ELb0ELb1ELb1ELb1EEEEEEEEEvNT_6ParamsE) ;  /* 0xfffe9fc002007950 */ /* 0x004fea0003c3ffff */
        .weak           $__internal_73_$__cuda_sm70_shflsync_idx_p
        .type           $__internal_73_$__cuda_sm70_shflsync_idx_p,@function
        .size           $__internal_73_$__cuda_sm70_shflsync_idx_p,($__internal_74_$__cuda_sm70_shflsync_up_p - $__internal_73_$__cuda_sm70_shflsync_idx_p)
$__internal_73_$__cuda_sm70_shflsync_idx_p:
        /* <DEDUP_REMOVED lines=9> */
[----:B--2---:R-:W-:Y:S05]  /*160d0*/  RET.REL.NODEC R2 `(_ZN7cutlass13device_kernelIN5flash19enable_sm80_to_sm89INS1_16FlashAttnFwdSm80INS1_25CollectiveMainloopFwdSm80ILi8ELi1ELb1EN4cute5tupleIJNS5_1CILi128EEENS7_ILi48EEENS7_ILi256EEEEEELi256ENS_10bfloat16_tEfNS_4arch4Sm80ELb1ELb0ELb0ELb1ELb1ELb0ELb1ELb1EEENS1_21CollectiveEpilogueFwdINS6_IJS8_SA_S9_EEENS6_IJNS7_ILi1EEESI_SI_EEESC_SE_Li256ELb1ELb1ELb1ELb0EEENS1_36VarlenDynamicPersistentTileSchedulerILi128ELi48ELi256ELi256ELb1ELb1ELb0ELb1ELb1ELb1EEEEEEEEEvNT_6ParamsE) ;  /* 0xfffe9f2002007950 */ /* 0x004fea0003c3ffff */
        .weak           $__internal_74_$__cuda_sm70_shflsync_up_p
        .type           $__internal_74_$__cuda_sm70_shflsync_up_p,@function
        .size           $__internal_74_$__cuda_sm70_shflsync_up_p,($__internal_75_$__cuda_sm70_votesync_ballot - $__internal_74_$__cuda_sm70_shflsync_up_p)
$__internal_74_$__cuda_sm70_shflsync_up_p:
[----:B------:R-:W-:Y:S02]  /*160e0*/  MOV R4, RZ ;  /* 0x000000ff00047202 */ /* 0x000fe40000000f00 */
[----:B------:R-:W-:-:S04]  /*160f0*/  MOV R10, 0xffffffff ;  /* 0xffffffff000a7802 */ /* 0x000fc80000000f00 */
[----:B------:R-:W-:Y:S04]  /*16100*/  WARPSYNC R10 ;  /* 0x0000000a00007348 */ /* 0x000fe80003800000 */
[----:B------:R1:W2:Y:S02]  /*16110*/  SHFL.UP PT, R4, R0, R3, R4 ;  /* 0x0400000300047389 */ /* 0x0002a400000e0004 */
[----:B-1----:R-:W-:-:S04]  /*16120*/  MOV R3, 0x0 ;  /* 0x0000000000037802 */ /* 0x002fc80000000f00 */
[----:B--2---:R-:W-:Y:S05]  /*16130*/  RET.REL.NODEC R2 `(_ZN7cutlass13device_kernelIN5flash19enable_sm80_to_sm89INS1_16FlashAttnFwdSm80INS1_25CollectiveMainloopFwdSm80ILi8ELi1ELb1EN4cute5tupleIJNS5_1CILi128EEENS7_ILi48EEENS7_ILi256EEEEEELi256ENS_10bfloat16_tEfNS_4arch4Sm80ELb1ELb0ELb0ELb1ELb1ELb0ELb1ELb1EEENS1_21CollectiveEpilogueFwdINS6_IJS8_SA_S9_EEENS6_IJNS7_ILi1EEESI_SI_EEESC_SE_Li256ELb1ELb1ELb1ELb0EEENS1_36VarlenDynamicPersistentTileSchedulerILi128ELi48ELi256ELi256ELb1ELb1ELb0ELb1ELb1ELb1EEEEEEEEEvNT_6ParamsE) ;  /* 0xfffe9ec002007950 */ /* 0x004fea0003c3ffff */
        .weak           $__internal_75_$__cuda_sm70_votesync_ballot
        .type           $__internal_75_$__cuda_sm70_votesync_ballot,@function
        .size           $__internal_75_$__cuda_sm70_votesync_ballot,(.L_x_6584 - $__internal_75_$__cuda_sm70_votesync_ballot)
$__internal_75_$__cuda_sm70_votesync_ballot:
[----:B------:R-:W-:Y:S01]  /*16140*/  ISETP.NE.U32.AND P0, PT, R0, 0x1, PT ;  /* 0x000000010000780c */ /* 0x000fe20003f05070 */
[----:B------:R-:W-:-:S04]  /*16150*/  IMAD.MOV.U32 R3, RZ, RZ, -0x1 ;  /* 0xffffffffff037424 */ /* 0x000fc800078e00ff */
[----:B------:R-:W-:Y:S08]  /*16160*/  WARPSYNC R3 ;  /* 0x0000000300007348 */ /* 0x000ff00003800000 */
[----:B------:R-:W-:-:S04]  /*16170*/  VOTE.ANY R0, PT, !P0 ;  /* 0x0000000000007806 */ /* 0x000fc800040e0100 */
[----:B------:R-:W-:Y:S01]  /*16180*/  LOP3.LUT R0, R0, R3, RZ, 0xc0, !PT ;  /* 0x0000000300007212 */ /* 0x000fe200078ec0ff */
[----:B------:R-:W-:-:S04]  /*16190*/  IMAD.MOV.U32 R3, RZ, RZ, 0x0 ;  /* 0x00000000ff037424 */ /* 0x000fc800078e00ff */
[----:B------:R-:W-:Y:S05]  /*161a0*/  RET.REL.NODEC R2 `(_ZN7cutlass13device_kernelIN5flash19enable_sm80_to_sm89INS1_16FlashAttnFwdSm80INS1_25CollectiveMainloopFwdSm80ILi8ELi1ELb1EN4cute5tupleIJNS5_1CILi128EEENS7_ILi48EEENS7_ILi256EEEEEELi256ENS_10bfloat16_tEfNS_4arch4Sm80ELb1ELb0ELb0ELb1ELb1ELb0ELb1ELb1EEENS1_21CollectiveEpilogueFwdINS6_IJS8_SA_S9_EEENS6_IJNS7_ILi1EEESI_SI_EEESC_SE_Li256ELb1ELb1ELb1ELb0EEENS1_36VarlenDynamicPersistentTileSchedulerILi128ELi48ELi256ELi256ELb1ELb1ELb0ELb1ELb1ELb1EEEEEEEEEvNT_6ParamsE) ;  /* 0xfffe9e5002007950 */ /* 0x000fea0003c3ffff */
.L_x_4530:
        /* <DEDUP_REMOVED lines=13> */
.L_x_6584:


//--------------------- .text._ZN7cutlass13device_kernelIN5flash19enable_sm80_to_sm89INS1_16FlashAttnFwdSm80INS1_25CollectiveMainloopFwdSm80ILi8ELi1ELb0EN4cute5tupleIJNS5_1CILi128EEENS7_ILi32EEENS7_ILi256EEEEEELi256ENS_10bfloat16_tEfNS_4arch4Sm80ELb1ELb0ELb0ELb1ELb1ELb1ELb1ELb1EEENS1_21CollectiveEpilogueFwdINS6_IJS8_SA_S9_EEENS6_IJNS7_ILi1EEESI_SI_EEESC_SE_Li256ELb1ELb1ELb1ELb0EEENS1_36VarlenDynamicPersistentTileSchedulerILi128ELi32ELi256ELi256ELb1ELb1ELb0ELb1ELb1ELb1EEEEEEEEEvNT_6ParamsE --------------------------
	.section	.text._ZN7cutlass13device_kernelIN5flash19enable_sm80_to_sm89INS1_16FlashAttnFwdSm80INS1_25CollectiveMainloopFwdSm80ILi8ELi1ELb0EN4cute5tupleIJNS5_1CILi128EEENS7_ILi32EEENS7_ILi256EEEEEELi256ENS_10bfloat16_tEfNS_4arch4Sm80ELb1ELb0ELb0ELb1ELb1ELb1ELb1ELb1EEENS1_21CollectiveEpilogueFwdINS6_IJS8_SA_S9_EEENS6_IJNS7_ILi1EEESI_SI_EEESC_SE_Li256ELb1ELb1ELb1ELb0EEENS1_36VarlenDynamicPersistentTileSchedulerILi128ELi32ELi256ELi256ELb1ELb1ELb0ELb1ELb1ELb1EEEEEEEEEvNT_6ParamsE,"ax",@progbits
	.sectioninfo	@"SHI_REGISTERS=255"
	.align	128
.text._ZN7cutlass13device_kernelIN5flash19enable_sm80_to_sm89INS1_16FlashAttnFwdSm80INS1_25CollectiveMainloopFwdSm80ILi8ELi1ELb0EN4cute5tupleIJNS5_1CILi128EEENS7_ILi32EEENS7_ILi256EEEEEELi256ENS_10bfloat16_tEfNS_4arch4Sm80ELb1ELb0ELb0ELb1ELb1ELb1ELb1ELb1EEENS1_21CollectiveEpilogueFwdINS6_IJS8_SA_S9_EEENS6_IJNS7_ILi1EEESI_SI_EEESC_SE_Li256ELb1ELb1ELb1ELb0EEENS1_36VarlenDynamicPersistentTileSchedulerILi128ELi32ELi256ELi256ELb1ELb1ELb0ELb1ELb1ELb1EEEEEEEEEvNT_6ParamsE:
        .type           _ZN7cutlass13device_kernelIN5flash19enable_sm80_to_sm89INS1_16FlashAttnFwdSm80INS1_25CollectiveMainloopFwdSm80ILi8ELi1ELb0EN4cute5tupleIJNS5_1CILi128EEENS7_ILi32EEENS7_ILi256EEEEEELi256ENS_10bfloat16_tEfNS_4arch4Sm80ELb1ELb0ELb0ELb1ELb1ELb1ELb1ELb1EEENS1_21CollectiveEpilogueFwdINS6_IJS8_SA_S9_EEENS6_IJNS7_ILi1EEESI_SI_EEESC_SE_Li256ELb1ELb1ELb1ELb0EEENS1_36VarlenDynamicPersistentTileSchedulerILi128ELi32ELi256ELi256ELb1ELb1ELb0ELb1ELb1ELb1EEEEEEEEEvNT_6ParamsE,@function
        .size           _ZN7cutlass13device_kernelIN5flash19enable_sm80_to_sm89INS1_16FlashAttnFwdSm80INS1_25CollectiveMainloopFwdSm80ILi8ELi1ELb0EN4cute5tupleIJNS5_1CILi128EEENS7_ILi32EEENS7_ILi256EEEEEELi256ENS_10bfloat16_tEfNS_4arch4Sm80ELb1ELb0ELb0ELb1ELb1ELb1ELb1ELb1EEENS1_21CollectiveEpilogueFwdINS6_IJS8_SA_S9_EEENS6_IJNS7_ILi1EEESI_SI_EEESC_SE_Li256ELb1ELb1ELb1ELb0EEENS1_36VarlenDynamicPersistentTileSchedulerILi128ELi32ELi256ELi256ELb1ELb1ELb0ELb1ELb1ELb1EEEEEEEEEvNT_6ParamsE,(.L_x_6589 - _ZN7cutlass13device_kernelIN5flash19enable_sm80_to_sm89INS1_16FlashAttnFwdSm80INS1_25CollectiveMainloopFwdSm80ILi8ELi1ELb0EN4cute5tupleIJNS5_1CILi128EEENS7_ILi32EEENS7_ILi256EEEEEELi256ENS_10bfloat16_tEfNS_4arch4Sm80ELb1ELb0ELb0ELb1ELb1ELb1ELb1ELb1EEENS1_21CollectiveEpilogueFwdINS6_IJS8_SA_S9_EEENS6_IJNS7_ILi1EEESI_SI_EEESC_SE_Li256ELb1ELb1ELb1ELb0EEENS1_36VarlenDynamicPersistentTileSchedulerILi128ELi32ELi256ELi256ELb1ELb1ELb0ELb1ELb1ELb1EEEEEEEEEvNT_6ParamsE)
        .other          _ZN7cutlass13device_kernelIN5flash19enable_sm80_to_sm89INS1_16FlashAttnFwdSm80INS1_25CollectiveMainloopFwdSm80ILi8ELi1ELb0EN4cute5tupleIJNS5_1CILi128EEENS7_ILi32EEENS7_ILi256EEEEEELi256ENS_10bfloat16_tEfNS_4arch4Sm80ELb1ELb0ELb0ELb1ELb1ELb1ELb1ELb1EEENS1_21CollectiveEpilogueFwdINS6_IJS8_SA_S9_EEENS6_IJNS7_ILi1EEESI_SI_EEESC_SE_Li256ELb1ELb1ELb1ELb0EEENS1_36VarlenDynamicPersistentTileSchedulerILi128ELi32ELi256ELi256ELb1ELb1ELb0ELb1ELb1ELb1EEEEEEEEEvNT_6ParamsE,@"STO_CUDA_ENTRY STV_DEFAULT"
_ZN7cutlass13device_kernelIN5flash19enable_sm80_to_sm89INS1_16FlashAttnFwdSm80INS1_25CollectiveMainloopFwdSm80ILi8ELi1ELb0EN4cute5tupleIJNS5_1CILi128EEENS7_ILi32EEENS7_ILi256EEEEEELi256ENS_10bfloat16_tEfNS_4arch4Sm80ELb1ELb0ELb0ELb1ELb1ELb1ELb1ELb1EEENS1_21CollectiveEpilogueFwdINS6_IJS8_SA_S9_EEENS6_IJNS7_ILi1EEESI_SI_EEESC_SE_Li256ELb1ELb1ELb1ELb0EEENS1_36VarlenDynamicPersistentTileSchedulerILi128ELi32ELi256ELi256ELb1ELb1ELb0ELb1ELb1ELb1EEEEEEEEEvNT_6ParamsE:
        /* <DEDUP_REMOVED lines=52> */
.L_x_4536:
        /* <DEDUP_REMOVED lines=16> */
.L_x_4739:
        /* <DEDUP_REMOVED lines=16> */
.L_x_4740:
[----:B---3--:R-:W-:-:S05]  /*0540*/  IMAD R0, R0, c[0x0][0x538], RZ ;  /* 0x00014e0000007a24 */ /* 0x008fca00078e02ff */
[----:B------:R-:W-:-:S04]  /*0550*/  IADD3 R6, R0, R6, RZ ;  /* 0x0000000600067210 */ /* 0x000fc80007ffe0ff */
[----:B------:R-:W-:-:S13]  /*0560*/  ISETP.GT.AND P0, PT, R6, UR4, PT ;  /* 0x0000000406007c0c */ /* 0x000fda000bf04270 */
[----:B-12---:R-:W-:Y:S05]  /*0570*/  @!P0 BRA `(.L_x_4536) ;  /* 0xfffffdc000008947 */ /* 0x006fea000383ffff */
.L_x_4532:
[----:B------:R-:W-:-:S05]  /*0580*/  IADD3 R11, -R0, R6, RZ ;  /* 0x00000006000b7210 */ /* 0x000fca0007ffe1ff */
[----:B------:R-:W-:-:S05]  /*0590*/  IMAD R0, R4, c[0x0][0x538], R11 ;  /* 0x00014e0004007a24 */ /* 0x000fca00078e020b */
[----:B------:R-:W-:Y:S01]  /*05a0*/  ISETP.GT.AND P0, PT, R0, UR4, PT ;  /* 0x0000000400007c0c */ /* 0x000fe2000bf04270 */
[----:B------:R-:W-:-:S12]  /*05b0*/  BRA.DIV ~URZ, `(.L_x_4537) ;  /* 0x0001ca927f007947 */ /* 0x000fd8000b800000 */
[----:B------:R-:W-:-:S04]  /*05c0*/  VOTE.ANY R10, PT, !P0 ;  /* 0x00000000000a7806 */ /* 0x000fc800040e0100 */
.L_x_4741:
[----:B------:R-:W1:Y:S02]  /*05d0*/  POPC R5, R10 ;  /* 0x0000000a00057309 */ /* 0x000e640000000000 */
[----:B-12---:R-:W-:Y:S01]  /*05e0*/  IADD3 R235, R5, R7, RZ ;  /* 0x0000000705eb7210 */ /* 0x006fe20007ffe0ff */
[----:B------:R-:W-:Y:S05]  /*05f0*/  BRA.DIV ~URZ, `(.L_x_4538) ;  /* 0x0001caa27f007947 */ /* 0x000fea000b800000 */
[----:B------:R1:W2:Y:S01]  /*0600*/  SHFL.IDX PT, R12, R9, R5, 0x1f ;  /* 0x00001f05090c7589 */ /* 0x0002a200000e0000 */
[----:B------:R-:W-:-:S03]  /*0610*/  MOV R6, RZ ;  /* 0x000000ff00067202 */ /* 0x000fc60000000f00 */
[----:B------:R1:W3:Y:S04]  /*0620*/  SHFL.IDX PT, R9, R8, R5, 0x1f ;  /* 0x00001f0508097589 */ /* 0x0002e800000e0000 */
.L_x_4742:
[----:B------:R-:W-:Y:S01]  /*0630*/  ISETP.NE.AND P0, PT, R10, RZ, PT ;  /* 0x000000ff0a00720c */ /* 0x000fe20003f05270 */
[----:B------:R-:W-:-:S12]  /*0640*/  BSSY B0, `(.L_x_4539) ;  /* 0x0000005000007945 */ /* 0x000fd80003800000 */
[----:B------:R-:W-:Y:S05]  /*0650*/  @!P0 BRA `(.L_x_4540) ;  /* 0x0000003000008947 */ /* 0x000fea0003800000 */
[----:B------:R-:W-:Y:S01]  /*0660*/  IADD3 R2, R5, -0x1, RZ ;  /* 0xffffffff05027810 */ /* 0x000fe20007ffe0ff */
[----:B------:R-:W-:Y:S05]  /*0670*/  BRA.DIV ~URZ, `(.L_x_4541) ;  /* 0x0001cb027f007947 */ /* 0x000fea000b800000 */
[----:B------:R4:W1:Y:S02]  /*0680*/  SHFL.IDX PT, R6, R4, R2, 0x1f ;  /* 0x00001f0204067589 */ /* 0x00086400000e0000 */
.L_x_4540:
[----:B------:R-:W-:Y:S05]  /*0690*/  BSYNC B0 ;  /* 0x0000000000007941 */ /* 0x000fea0003800000 */
.L_x_4539:
        /* <DEDUP_REMOVED lines=67> */
.L_x_4543:
        /* <DEDUP_REMOVED lines=68> */
.L_x_4544:
[----:B------:R-:W-:Y:S05]  /*0f10*/  BSYNC B0 ;  /* 0x0000000000007941 */ /* 0x000fea0003800000 */
.L_x_4542:
[----:B------:R-:W-:-:S04]  /*0f20*/  LOP3.LUT R0, RZ, R0, RZ, 0x33, !PT ;  /* 0x00000000ff007212 */ /* 0x000fc800078e33ff */
[----:B------:R-:W-:Y:S01]  /*0f30*/  IADD3 R233, R0, R12, RZ ;  /* 0x0000000c00e97210 */ /* 0x000fe20007ffe0ff */
[----:B------:R-:W-:Y:S05]  /*0f40*/  BRA `(.L_x_4545) ;  /* 0x0000004000007947 */ /* 0x000fea0003800000 */
.L_x_4533:
[----:B--2---:R-:W-:Y:S01]  /*0f50*/  IMAD.MOV.U32 R233, RZ, RZ, RZ ;  /* 0x000000ffffe97224 */ /* 0x004fe200078e00ff */
[----:B------:R-:W-:Y:S01]  /*0f60*/  MOV R234, RZ ;  /* 0x000000ff00ea7202 */ /* 0x000fe20000000f00 */
[----:B------:R-:W-:Y:S01]  /*0f70*/  IMAD.U32 R232, RZ, RZ, UR4 ;  /* 0x00000004ffe87e24 */ /* 0x000fe2000f8e00ff */
[----:B------:R-:W-:Y:S02]  /*0f80*/  MOV R235, c[0x0][0x53c] ;  /* 0x00014f0000eb7a02 */ /* 0x000fe40000000f00 */
.L_x_4545:
[----:B------:R-:W-:Y:S01]  /*0f90*/  ISETP.NE.AND P0, PT, R13, RZ, PT ;  /* 0x000000ff0d00720c */ /* 0x000fe20003f05270 */
[----:B------:R-:W-:-:S12]  /*0fa0*/  WARPSYNC 0xffffffff ;  /* 0xffffffff00007948 */ /* 0x000fd80003800000 */
[----:B------:R1:W-:Y:S04]  /*0fb0*/  @!P0 STS.128 [0x20080], R232 ;  /* 0x020080e8ff008388 */ /* 0x0003e80000000c00 */
[----:B------:R-:W-:Y:S06]  /*0fc0*/  BAR.ARV 0x5, 0x100 ;  /* 0x0144000000007b1d */ /* 0x000fec0000002000 */
.L_x_4531:
        /* <DEDUP_REMOVED lines=147> */
[----:B------:R2:W-:Y:S01]  /*1900*/  STL [R1+0x4], R7 ;  /* 0x0000040701007387 */ /* 0x0005e20000100800 */
        /* <DEDUP_REMOVED lines=10> */
[----:B------:R1:W-:Y:S01]  /*19b0*/  STL [R1+0xc], R0 ;  /* 0x00000c0001007387 */ /* 0x0003e20000100800 */
[----:B------:R-:W-:Y:S02]  /*19c0*/  LOP3.LUT R202, R5, 0xfffffff8, RZ, 0xc0, !PT ;  /* 0xfffffff805ca7812 */ /* 0x000fe400078ec0ff */
[----:B------:R-:W-:Y:S01]  /*19d0*/  LEA R5, R9, 0x10080, 0x1 ;  /* 0x0001008009057811 */ /* 0x000fe200078e08ff */
[----:B------:R-:W-:Y:S01]  /*19e0*/  IMAD.SHL.U32 R216, R8, 0x2, RZ ;  /* 0x0000000208d87824 */ /* 0x000fe200078e00ff */
[----:B------:R-:W-:Y:S01]  /*19f0*/  LEA R8, R10, 0x10080, 0x1 ;  /* 0x000100800a087811 */ /* 0x000fe200078e08ff */
[----:B------:R4:W-:Y:S01]  /*1a00*/  STL [R1+0x34], R11 ;  /* 0x0000340b01007387 */ /* 0x0009e20000100800 */
[----:B--2---:R-:W-:-:S02]  /*1a10*/  SEL R7, R18, 0xffffffc0, !P2 ;  /* 0xffffffc012077807 */ /* 0x004fc40005000000 */
[----:B------:R-:W-:Y:S01]  /*1a20*/  LEA R183, R3, 0x10080, 0x1 ;  /* 0x0001008003b77811 */ /* 0x000fe200078e08ff */
[----:B------:R-:W-:Y:S01]  /*1a30*/  STL [R1+0x30], R8 ;  /* 0x0000300801007387 */ /* 0x000fe20000100800 */
[----:B---3--:R-:W-:Y:S01]  /*1a40*/  IMAD.IADD R2, R26, 0x1, -R6 ;  /* 0x000000011a027824 */ /* 0x008fe200078e0a06 */
[----:B------:R-:W-:Y:S01]  /*1a50*/  SEL R6, R12, 0xffffffe0, !P1 ;  /* 0xffffffe00c067807 */ /* 0x000fe20004800000 */
[----:B------:R-:W-:Y:S01]  /*1a60*/  IMAD.IADD R247, R240, 0x1, R7 ;  /* 0x00000001f0f77824 */ /* 0x000fe200078e0207 */
[----:B------:R2:W-:Y:S01]  /*1a70*/  STL [R1+0x2c], R5 ;  /* 0x00002c0501007387 */ /* 0x0005e20000100800 */
[----:B------:R-:W-:Y:S01]  /*1a80*/  IMAD.SHL.U32 R230, R2, 0x2, RZ ;  /* 0x0000000202e67824 */ /* 0x000fe200078e00ff */
[----:B------:R-:W-:Y:S01]  /*1a90*/  SEL R2, R12, 0xffffffe0, !P4 ;  /* 0xffffffe00c027807 */ /* 0x000fe20006000000 */
[----:B------:R-:W-:Y:S01]  /*1aa0*/  IMAD.IADD R243, R240, 0x1, R6 ;  /* 0x00000001f0f37824 */ /* 0x000fe200078e0206 */
[----:B------:R-:W-:Y:S01]  /*1ab0*/  LEA R179, R4, 0x8080, 0x1 ;  /* 0x0000808004b37811 */ /* 0x000fe200078e08ff */
[----:B------:R-:W-:Y:S01]  /*1ac0*/  IMAD.IADD R242, R6, 0x1, R241 ;  /* 0x0000000106f27824 */ /* 0x000fe200078e02f1 */
[C---:B------:R-:W-:Y:S01]  /*1ad0*/  IADD3 R37, R230.reuse, 0x10, RZ ;  /* 0x00000010e6257810 */ /* 0x040fe20007ffe0ff */
[----:B------:R-:W-:Y:S01]  /*1ae0*/  IMAD.IADD R184, R183, 0x1, R2 ;  /* 0x00000001b7b87824 */ /* 0x000fe200078e0202 */
[----:B------:R-:W-:Y:S01]  /*1af0*/  IADD3 R249, R230, 0x28, RZ ;  /* 0x00000028e6f97810 */ /* 0x000fe20007ffe0ff */
[----:B------:R-:W-:Y:S01]  /*1b00*/  IMAD.IADD R180, R2, 0x1, R179 ;  /* 0x0000000102b47824 */ /* 0x000fe200078e02b3 */
[C---:B------:R-:W-:Y:S01]  /*1b10*/  IADD3 R33, R230.reuse, 0x40, RZ ;  /* 0x00000040e6217810 */ /* 0x040fe20007ffe0ff */
[C---:B------:R-:W-:Y:S01]  /*1b20*/  IMAD.IADD R246, R7.reuse, 0x1, R243 ;  /* 0x0000000107f67824 */ /* 0x040fe200078e02f3 */
[C---:B------:R-:W-:Y:S01]  /*1b30*/  IADD3 R30, R230.reuse, 0x58, RZ ;  /* 0x00000058e61e7810 */ /* 0x040fe20007ffe0ff */
[----:B------:R-:W-:Y:S01]  /*1b40*/  IMAD.IADD R245, R7, 0x1, R241 ;  /* 0x0000000107f57824 */ /* 0x000fe200078e02f1 */
[----:B------:R-:W-:Y:S01]  /*1b50*/  IADD3 R27, R230, 0x70, RZ ;  /* 0x00000070e61b7810 */ /* 0x000fe20007ffe0ff */
[----:B------:R-:W-:Y:S01]  /*1b60*/  IMAD.IADD R244, R242, 0x1, R7 ;  /* 0x00000001f2f47824 */ /* 0x000fe200078e0207 */
[----:B------:R-:W-:-:S02]  /*1b70*/  SHF.R.S32.HI R9, RZ, 0x1f, R37 ;  /* 0x0000001fff097819 */ /* 0x000fc40000011425 */
[----:B------:R-:W-:Y:S02]  /*1b80*/  IADD3 R24, R230, 0x88, RZ ;  /* 0x00000088e6187810 */ /* 0x000fe40007ffe0ff */
[----:B------:R-:W-:Y:S02]  /*1b90*/  SHF.R.S32.HI R9, RZ, 0x1f, R249 ;  /* 0x0000001fff097819 */ /* 0x000fe400000114f9 */
[----:B-1----:R-:W-:Y:S02]  /*1ba0*/  SEL R0, R18, 0xffffffc0, !P3 ;  /* 0xffffffc012007807 */ /* 0x002fe40005800000 */
[C---:B------:R-:W-:Y:S02]  /*1bb0*/  IADD3 R21, R230.reuse, 0xa0, RZ ;  /* 0x000000a0e6157810 */ /* 0x040fe40007ffe0ff */
[----:B------:R-:W-:Y:S01]  /*1bc0*/  SHF.R.S32.HI R9, RZ, 0x1f, R33 ;  /* 0x0000001fff097819 */ /* 0x000fe20000011421 */
[----:B------:R-:W-:Y:S01]  /*1bd0*/  IMAD.IADD R186, R183, 0x1, R0 ;  /* 0x00000001b7ba7824 */ /* 0x000fe200078e0200 */
[----:B------:R-:W-:Y:S01]  /*1be0*/  IADD3 R18, R230, 0xb8, RZ ;  /* 0x000000b8e6127810 */ /* 0x000fe20007ffe0ff */
[----:B------:R-:W-:Y:S01]  /*1bf0*/  IMAD.IADD R182, R0, 0x1, R179 ;  /* 0x0000000100b67824 */ /* 0x000fe200078e02b3 */
[----:B------:R-:W-:Y:S01]  /*1c00*/  SHF.R.S32.HI R9, RZ, 0x1f, R30 ;  /* 0x0000001fff097819 */ /* 0x000fe2000001141e */
[----:B------:R-:W-:Y:S01]  /*1c10*/  IMAD.IADD R185, R184, 0x1, R0 ;  /* 0x00000001b8b97824 */ /* 0x000fe200078e0200 */
[----:B----4-:R-:W-:Y:S01]  /*1c20*/  IADD3 R11, R230, 0xd0, RZ ;  /* 0x000000d0e60b7810 */ /* 0x010fe20007ffe0ff */
[----:B------:R-:W-:Y:S01]  /*1c30*/  IMAD.IADD R181, R0, 0x1, R180 ;  /* 0x0000000100b57824 */ /* 0x000fe200078e02b4 */
[----:B------:R-:W-:-:S02]  /*1c40*/  SHF.R.S32.HI R9, RZ, 0x1f, R27 ;  /* 0x0000001fff097819 */ /* 0x000fc4000001141b */
[C---:B--2---:R-:W-:Y:S02]  /*1c50*/  IADD3 R5, R230.reuse, 0xe8, RZ ;  /* 0x000000e8e6057810 */ /* 0x044fe40007ffe0ff */
[----:B------:R-:W-:Y:S02]  /*1c60*/  SHF.R.S32.HI R9, RZ, 0x1f, R24 ;  /* 0x0000001fff097819 */ /* 0x000fe40000011418 */
[----:B------:R-:W-:Y:S02]  /*1c70*/  IADD3 R251, R230, 0xf8, RZ ;  /* 0x000000f8e6fb7810 */ /* 0x000fe40007ffe0ff */
[----:B------:R-:W-:Y:S02]  /*1c80*/  SHF.R.S32.HI R9, RZ, 0x1f, R21 ;  /* 0x0000001fff097819 */ /* 0x000fe40000011415 */
[----:B------:R-:W-:Y:S02]  /*1c90*/  SHF.R.S32.HI R9, RZ, 0x1f, R18 ;  /* 0x0000001fff097819 */ /* 0x000fe40000011412 */
[----:B------:R-:W-:-:S02]  /*1ca0*/  SHF.R.S32.HI R9, RZ, 0x1f, R11 ;  /* 0x0000001fff097819 */ /* 0x000fc4000001140b */
[C---:B------:R-:W-:Y:S02]  /*1cb0*/  IADD3 R10, R230.reuse, 0xd8, RZ ;  /* 0x000000d8e60a7810 */ /* 0x040fe40007ffe0ff */
        /* <DEDUP_REMOVED lines=9> */
[----:B------:R-:W-:Y:S02]  /*1d50*/  LEA R9, R15, 0x10080, 0x1 ;  /* 0x000100800f097811 */ /* 0x000fe400078e08ff */
[----:B------:R-:W-:Y:S02]  /*1d60*/  LEA R8, R14, 0x10080, 0x1 ;  /* 0x000100800e087811 */ /* 0x000fe400078e08ff */
[----:B------:R-:W-:Y:S01]  /*1d70*/  IADD3 R36, R230, 0x18, RZ ;  /* 0x00000018e6247810 */ /* 0x000fe20007ffe0ff */
[----:B------:R2:W-:Y:S01]  /*1d80*/  STL [R1+0x24], R9 ;  /* 0x0000240901007387 */ /* 0x0005e20000100800 */
[----:B------:R-:W-:-:S02]  /*1d90*/  IADD3 R198, R134, 0x80, RZ ;  /* 0x0000008086c67810 */ /* 0x000fc40007ffe0ff */
[----:B------:R-:W-:Y:S01]  /*1da0*/  IADD3 R199, R134, 0xc0, RZ ;  /* 0x000000c086c77810 */ /* 0x000fe20007ffe0ff */
[----:B------:R2:W-:Y:S01]  /*1db0*/  STL [R1+0x20], R8 ;  /* 0x0000200801007387 */ /* 0x0005e20000100800 */
[C---:B------:R-:W-:Y:S02]  /*1dc0*/  IADD3 R38, R230.reuse, 0x8, RZ ;  /* 0x00000008e6267810 */ /* 0x040fe40007ffe0ff */
[C---:B------:R-:W-:Y:S02]  /*1dd0*/  IADD3 R250, R230.reuse, 0x20, RZ ;  /* 0x00000020e6fa7810 */ /* 0x040fe40007ffe0ff */
[C---:B------:R-:W-:Y:S02]  /*1de0*/  IADD3 R35, R230.reuse, 0x30, RZ ;  /* 0x00000030e6237810 */ /* 0x040fe40007ffe0ff */
[C---:B------:R-:W-:Y:S02]  /*1df0*/  IADD3 R34, R230.reuse, 0x38, RZ ;  /* 0x00000038e6227810 */ /* 0x040fe40007ffe0ff */
[----:B------:R-:W-:-:S02]  /*1e00*/  IADD3 R32, R230, 0x48, RZ ;  /* 0x00000048e6207810 */ /* 0x000fc40007ffe0ff */
[C---:B------:R-:W-:Y:S02]  /*1e10*/  IADD3 R31, R230.reuse, 0x50, RZ ;  /* 0x00000050e61f7810 */ /* 0x040fe40007ffe0ff */
[----:B-1----:R-:W-:Y:S02]  /*1e20*/  LEA R5, R13, 0x10080, 0x1 ;  /* 0x000100800d057811 */ /* 0x002fe400078e08ff */
[C---:B------:R-:W-:Y:S02]  /*1e30*/  IADD3 R29, R230.reuse, 0x60, RZ ;  /* 0x00000060e61d7810 */ /* 0x040fe40007ffe0ff */
[C---:B------:R-:W-:Y:S01]  /*1e40*/  IADD3 R28, R230.reuse, 0x68, RZ ;  /* 0x00000068e61c7810 */ /* 0x040fe20007ffe0ff */
[----:B------:R2:W-:Y:S01]  /*1e50*/  STL [R1+0x1c], R5 ;  /* 0x00001c0501007387 */ /* 0x0005e20000100800 */
        /* <DEDUP_REMOVED lines=29> */
[----:B--2---:R-:W-:Y:S02]  /*2030*/  SHF.R.S32.HI R12, RZ, 0x1f, R12 ;  /* 0x0000001fff0c7819 */ /* 0x004fe4000001140c */
.L_x_4738:
        /* <DEDUP_REMOVED lines=41> */
.L_x_4546:
[----:B------:R-:W-:-:S04]  /*22d0*/  ISETP.NE.U32.AND P0, PT, RZ, c[0x0][0x368], PT ;  /* 0x0000da00ff007a0c */ /* 0x000fc80003f05070 */
[----:B------:R-:W-:-:S13]  /*22e0*/  ISETP.NE.AND.EX P0, PT, RZ, c[0x0][0x36c], PT, P0 ;  /* 0x0000db00ff007a0c */ /* 0x000fda0003f05300 */
[----:B------:R-:W-:Y:S05]  /*22f0*/  @!P0 BRA `(.L_x_4547) ;  /* 0x0000004000008947 */ /* 0x000fea0003800000 */
[----:B---3--:R-:W-:-:S04]  /*2300*/  IADD3 R4, P0, R236, c[0x0][0x368], RZ ;  /* 0x0000da00ec047a10 */ /* 0x008fc80007f1e0ff */
[----:B------:R-:W-:-:S05]  /*2310*/  IADD3.X R5, R237, c[0x0][0x36c], RZ, P0, !PT ;  /* 0x0000db00ed057a10 */ /* 0x000fca00007fe4ff */
[----:B------:R1:W5:Y:S01]  /*2320*/  LDG.E R11, [R4.64] ;  /* 0x00000008040b7981 */ /* 0x000362000c1e1900 */
[----:B------:R-:W-:Y:S05]  /*2330*/  BRA `(.L_x_4548) ;  /* 0x0000005000007947 */ /* 0x000fea0003800000 */
.L_x_4547:
[----:B------:R-:W-:Y:S01]  /*2340*/  MOV R11, UR6 ;  /* 0x00000006000b7c02 */ /* 0x000fe20008000f00 */
[----:B------:R-:W-:Y:S05]  /*2350*/  @!P5 BRA `(.L_x_4548) ;  /* 0x000000300000d947 */ /* 0x000fea0003800000 */
[----:B---3--:R-:W2:Y:S04]  /*2360*/  LDG.E R6, [R4.64] ;  /* 0x0000000804067981 */ /* 0x008ea8000c1e1900 */
[----:B------:R-:W2:Y:S02]  /*2370*/  LDG.E R0, [R4.64+0x4] ;  /* 0x0000040804007981 */ /* 0x000ea4000c1e1900 */
[----:B--2---:R-:W-:Y:S02]  /*2380*/  IADD3 R11, -R6, R0, RZ ;  /* 0x00000000060b7210 */ /* 0x004fe40007ffe1ff */
.L_x_4548:
        /* <DEDUP_REMOVED lines=71> */
.L_x_4550:
[----:B------:R-:W-:Y:S05]  /*2800*/  BSYNC B0 ;  /* 0x0000000000007941 */ /* 0x000fea0003800000 */
.L_x_4549:
        /* <DEDUP_REMOVED lines=40> */
[----:B------:R-:W-:Y:S01]  /*2a90*/  IMAD.WIDE.U32 R2, R20, c[0x0][0x240], R2 ;  /* 0x0000900014027a25 */ /* 0x000fe200078e0002 */
[----:B------:R-:W-:Y:S02]  /*2aa0*/  LOP3.LUT R208, R208, 0xfffffffe, RZ, 0xc0, !PT ;  /* 0xfffffffed0d07812 */ /* 0x000fe400078ec0ff */
[----:B------:R-:W-:Y:S01]  /*2ab0*/  ISETP.GE.AND P6, PT, R138, c[0x0][0x1d4], PT ;  /* 0x000075008a007a0c */ /* 0x000fe20003fc6270 */
[----:B------:R-:W-:Y:S01]  /*2ac0*/  IMAD R3, R20, c[0x0][0x244], R3 ;  /* 0x0000910014037a24 */ /* 0x000fe200078e0203 */
[----:B------:R-:W-:Y:S01]  /*2ad0*/  ISETP.GE.AND P5, PT, R198, c[0x0][0x1d4], PT ;  /* 0x00007500c6007a0c */ /* 0x000fe20003fa6270 */
[----:B------:R-:W-:Y:S01]  /*2ae0*/  IMAD R4, R10, c[0x0][0x24c], R0 ;  /* 0x000093000a047a24 */ /* 0x000fe200078e0200 */
        /* <DEDUP_REMOVED lines=35> */
[----:B-1----:R-:W-:Y:S01]  /*2d20*/  IMAD.WIDE.U32 R2, R20, c[0x0][0x260], R134 ;  /* 0x0000980014027a25 */ /* 0x002fe200078e0086 */
        /* <DEDUP_REMOVED lines=89> */
.L_x_4570:
        /* <DEDUP_REMOVED lines=92> */
.L_x_4556:
[----:B------:R-:W-:Y:S05]  /*3880*/  BSYNC B0 ;  /* 0x0000000000007941 */ /* 0x000fea0003800000 */
.L_x_4555:
        /* <DEDUP_REMOVED lines=82> */
.L_x_4559:
[----:B------:R-:W-:Y:S05]  /*3db0*/  BSYNC B0 ;  /* 0x0000000000007941 */ /* 0x000fea0003800000 */
.L_x_4558:
        /* <DEDUP_REMOVED lines=58> */
.L_x_4561:
[----:B------:R-:W-:Y:S05]  /*4160*/  BSYNC B0 ;  /* 0x0000000000007941 */ /* 0x000fea0003800000 */
.L_x_4560:
        /* <DEDUP_REMOVED lines=58> */
.L_x_4563:
[----:B------:R-:W-:Y:S05]  /*4510*/  BSYNC B0 ;  /* 0x0000000000007941 */ /* 0x000fea0003800000 */
.L_x_4562:
        /* <DEDUP_REMOVED lines=58> */
.L_x_4554:
        /* <DEDUP_REMOVED lines=31> */
.L_x_4565:
[----:B------:R-:W-:Y:S05]  /*4ab0*/  BSYNC B0 ;  /* 0x0000000000007941 */ /* 0x000fea0003800000 */
.L_x_4564:
        /* <DEDUP_REMOVED lines=147> */
.L_x_4567:
[----:B------:R-:W-:Y:S05]  /*53f0*/  BSYNC B0 ;  /* 0x0000000000007941 */ /* 0x000fea0003800000 */
.L_x_4566:
        /* <DEDUP_REMOVED lines=126> */
.L_x_4553:
        /* <DEDUP_REMOVED lines=27> */
.L_x_4557:
[----:B------:R-:W-:Y:S05]  /*5d90*/  BSYNC B1 ;  /* 0x0000000000017941 */ /* 0x000fea0003800000 */
.L_x_4552:
        /* <DEDUP_REMOVED lines=59> */
.L_x_4569:
[----:B-123--:R-:W-:Y:S05]  /*6150*/  BSYNC B0 ;  /* 0x0000000000007941 */ /* 0x00efea0003800000 */
.L_x_4568:
        /* <DEDUP_REMOVED lines=23> */
.L_x_4551:
        /* <DEDUP_REMOVED lines=43> */
.L_x_4572:
[----:B------:R-:W-:Y:S05]  /*6580*/  BSYNC B0 ;  /* 0x0000000000007941 */ /* 0x000fea0003800000 */
.L_x_4571:
        /* <DEDUP_REMOVED lines=120> */
.L_x_4743:
[----:B------:R-:W-:Y:S05]  /*6d10*/  BRA.DIV ~URZ, `(.L_x_4575) ;  /* 0x000165327f007947 */ /* 0x000fea000b800000 */
[----:B------:R3:W4:Y:S02]  /*6d20*/  SHFL.IDX PT, R0, R12, RZ, 0x181f ;  /* 0x00181fff0c007589 */ /* 0x00072400000e0000 */
.L_x_4744:
        /* <DEDUP_REMOVED lines=21> */
.L_x_4577:
[----:B------:R-:W-:Y:S05]  /*6e80*/  BSYNC B0 ;  /* 0x0000000000007941 */ /* 0x000fea0003800000 */
.L_x_4576:
[----:B------:R-:W-:Y:S05]  /*6e90*/  BRA.DIV ~URZ, `(.L_x_4578) ;  /* 0x000164127f007947 */ /* 0x000fea000b800000 */
[----:B--2---:R2:W1:Y:S04]  /*6ea0*/  SHFL.IDX PT, R4, R5, 0x1, 0x181f ;  /* 0x00381f0005047f89 */ /* 0x00446800000e0000 */
[----:B----4-:R2:W4:Y:S02]  /*6eb0*/  SHFL.IDX PT, R0, R12, 0x1, 0x181f ;  /* 0x00381f000c007f89 */ /* 0x01052400000e0000 */
.L_x_4745:
        /* <DEDUP_REMOVED lines=21> */
.L_x_4580:
[----:B------:R-:W-:Y:S05]  /*7010*/  BSYNC B0 ;  /* 0x0000000000007941 */ /* 0x000fea0003800000 */
.L_x_4579:
[----:B------:R-:W-:Y:S05]  /*7020*/  BRA.DIV ~URZ, `(.L_x_4581) ;  /* 0x000163427f007947 */ /* 0x000fea000b800000 */
[----:B-1----:R1:W2:Y:S02]  /*7030*/  SHFL.IDX PT, R4, R5, 0x2, 0x181f ;  /* 0x00581f0005047f89 */ /* 0x0022a400000e0000 */
.L_x_4746:
[----:B------:R-:W-:Y:S05]  /*7040*/  BRA.DIV ~URZ, `(.L_x_4582) ;  /* 0x000163927f007947 */ /* 0x000fea000b800000 */
[----:B----4-:R4:W1:Y:S02]  /*7050*/  SHFL.IDX PT, R0, R12, 0x2, 0x181f ;  /* 0x00581f000c007f89 */ /* 0x01086400000e0000 */
.L_x_4747:
        /* <DEDUP_REMOVED lines=21> */
.L_x_4584:
[----:B------:R-:W-:Y:S05]  /*71b0*/  BSYNC B0 ;  /* 0x0000000000007941 */ /* 0x000fea0003800000 */
.L_x_4583:
[----:B------:R-:W-:Y:S05]  /*71c0*/  BRA.DIV ~URZ, `(.L_x_4585) ;  /* 0x000162727f007947 */ /* 0x000fea000b800000 */
[----:B--2---:R2:W3:Y:S04]  /*71d0*/  SHFL.IDX PT, R4, R5, 0x3, 0x181f ;  /* 0x00781f0005047f89 */ /* 0x0044e800000e0000 */
[----:B-1----:R2:W1:Y:S02]  /*71e0*/  SHFL.IDX PT, R0, R12, 0x3, 0x181f ;  /* 0x00781f000c007f89 */ /* 0x00246400000e0000 */
.L_x_4748:
[----:B------:R-:W-:Y:S01]  /*71f0*/  IADD3 R2, R13, 0x60, RZ ;  /* 0x000000600d027810 */ /* 0x000fe20007ffe0ff */
[----:B-----5:R-:W-:Y:S01]  /*7200*/  IMAD.WIDE.U32 R220, R14, c[0x0][0x2b0], RZ ;  /* 0x0000ac000edc7a25 */ /* 0x020fe200078e00ff */
[----:B------:R-:W-:Y:S02]  /*7210*/  LOP3.LUT R208, R208, 0xfffffffe, RZ, 0xc0, !PT ;  /* 0xfffffffed0d07812 */ /* 0x000fe400078ec0ff */
[----:B------:R-:W-:-:S13]  /*7220*/  ISETP.GE.AND P1, PT, R2, R60, PT ;  /* 0x0000003c0200720c */ /* 0x000fda0003f26270 */
[----:B-1----:R-:W-:Y:S02]  /*7230*/  @!P1 LEA R10, P0, R134, R0, 0x1 ;  /* 0x00000000860a9211 */ /* 0x002fe400078008ff */
        /* <DEDUP_REMOVED lines=84> */
.L_x_4586:
        /* <DEDUP_REMOVED lines=96> */
.L_x_4590:
[----:B------:R-:W-:Y:S05]  /*7d80*/  BSYNC B0 ;  /* 0x0000000000007941 */ /* 0x000fea0003800000 */
.L_x_4589:
        /* <DEDUP_REMOVED lines=83> */
.L_x_4592:
[----:B---3--:R-:W-:Y:S05]  /*82c0*/  BSYNC B0 ;  /* 0x0000000000007941 */ /* 0x008fea0003800000 */
.L_x_4591:
        /* <DEDUP_REMOVED lines=88> */
.L_x_4594:
[----:B------:R-:W-:Y:S05]  /*8850*/  BSYNC B0 ;  /* 0x0000000000007941 */ /* 0x000fea0003800000 */
.L_x_4593:
        /* <DEDUP_REMOVED lines=82> */
.L_x_4596:
[----:B-123--:R-:W-:Y:S05]  /*8d80*/  BSYNC B0 ;  /* 0x0000000000007941 */ /* 0x00efea0003800000 */
.L_x_4595:
        /* <DEDUP_REMOVED lines=83> */
.L_x_4600:
[----:B------:R-:W-:Y:S05]  /*92c0*/  BSYNC B0 ;  /* 0x0000000000007941 */ /* 0x000fea0003800000 */
.L_x_4599:
        /* <DEDUP_REMOVED lines=49> */
.L_x_4602:
[----:B------:R-:W-:Y:S05]  /*95e0*/  BSYNC B0 ;  /* 0x0000000000007941 */ /* 0x000fea0003800000 */
.L_x_4601:
        /* <DEDUP_REMOVED lines=49> */
.L_x_4604:
[----:B------:R-:W-:Y:S05]  /*9900*/  BSYNC B0 ;  /* 0x0000000000007941 */ /* 0x000fea0003800000 */
.L_x_4603:
        /* <DEDUP_REMOVED lines=48> */
.L_x_4598:
[----:B------:R-:W-:Y:S05]  /*9c10*/  BSYNC B1 ;  /* 0x0000000000017941 */ /* 0x000fea0003800000 */
.L_x_4597:
        /* <DEDUP_REMOVED lines=53> */
.L_x_4608:
[----:B------:R-:W-:Y:S05]  /*9f70*/  BSYNC B0 ;  /* 0x0000000000007941 */ /* 0x000fea0003800000 */
.L_x_4607:
        /* <DEDUP_REMOVED lines=49> */
.L_x_4610:
[----:B------:R-:W-:Y:S05]  /*a290*/  BSYNC B0 ;  /* 0x0000000000007941 */ /* 0x000fea0003800000 */
.L_x_4609:
        /* <DEDUP_REMOVED lines=49> */
.L_x_4612:
[----:B------:R-:W-:Y:S05]  /*a5b0*/  BSYNC B0 ;  /* 0x0000000000007941 */ /* 0x000fea0003800000 */
.L_x_4611:
        /* <DEDUP_REMOVED lines=48> */
.L_x_4606:
[----:B------:R-:W-:Y:S05]  /*a8c0*/  BSYNC B1 ;  /* 0x0000000000017941 */ /* 0x000fea0003800000 */
.L_x_4605:
        /* <DEDUP_REMOVED lines=53> */
.L_x_4616:
[----:B------:R-:W-:Y:S05]  /*ac20*/  BSYNC B0 ;  /* 0x0000000000007941 */ /* 0x000fea0003800000 */
.L_x_4615:
        /* <DEDUP_REMOVED lines=49> */
.L_x_4618:
[----:B------:R-:W-:Y:S05]  /*af40*/  BSYNC B0 ;  /* 0x0000000000007941 */ /* 0x000fea0003800000 */
.L_x_4617:
        /* <DEDUP_REMOVED lines=49> */
.L_x_4620:
[----:B------:R-:W-:Y:S05]  /*b260*/  BSYNC B0 ;  /* 0x0000000000007941 */ /* 0x000fea0003800000 */
.L_x_4619:
        /* <DEDUP_REMOVED lines=48> */
.L_x_4614:
[----:B------:R-:W-:Y:S05]  /*b570*/  BSYNC B1 ;  /* 0x0000000000017941 */ /* 0x000fea0003800000 */
.L_x_4613:
        /* <DEDUP_REMOVED lines=52> */
.L_x_4623:
[----:B------:R-:W-:Y:S05]  /*b8c0*/  BSYNC B0 ;  /* 0x0000000000007941 */ /* 0x000fea0003800000 */
.L_x_4622:
        /* <DEDUP_REMOVED lines=49> */
.L_x_4625:
[----:B------:R-:W-:Y:S05]  /*bbe0*/  BSYNC B0 ;  /* 0x0000000000007941 */ /* 0x000fea0003800000 */
.L_x_4624:
        /* <DEDUP_REMOVED lines=49> */
.L_x_4627:
[----:B------:R-:W-:Y:S05]  /*bf00*/  BSYNC B0 ;  /* 0x0000000000007941 */ /* 0x000fea0003800000 */
.L_x_4626:
        /* <DEDUP_REMOVED lines=49> */
.L_x_4588:
        /* <DEDUP_REMOVED lines=61> */
.L_x_4629:
[----:B------:R-:W-:Y:S05]  /*c5f0*/  BSYNC B0 ;  /* 0x0000000000007941 */ /* 0x000fea0003800000 */
.L_x_4628:
        /* <DEDUP_REMOVED lines=64> */
.L_x_4631:
[----:B---34-:R-:W-:Y:S05]  /*ca00*/  BSYNC B0 ;  /* 0x0000000000007941 */ /* 0x018fea0003800000 */
.L_x_4630:
        /* <DEDUP_REMOVED lines=74> */
.L_x_4633:
[----:B--2---:R-:W-:Y:S05]  /*ceb0*/  BSYNC B0 ;  /* 0x0000000000007941 */ /* 0x004fea0003800000 */
.L_x_4632:
        /* <DEDUP_REMOVED lines=64> */
.L_x_4635:
[----:B-1234-:R-:W-:Y:S05]  /*d2c0*/  BSYNC B0 ;  /* 0x0000000000007941 */ /* 0x01efea0003800000 */
.L_x_4634:
        /* <DEDUP_REMOVED lines=141> */
.L_x_4639:
[----:B------:R-:W-:Y:S05]  /*dba0*/  BSYNC B0 ;  /* 0x0000000000007941 */ /* 0x000fea0003800000 */
.L_x_4638:
        /* <DEDUP_REMOVED lines=107> */
.L_x_4637:
[----:B------:R-:W-:Y:S05]  /*e260*/  BSYNC B1 ;  /* 0x0000000000017941 */ /* 0x000fea0003800000 */
.L_x_4636:
        /* <DEDUP_REMOVED lines=119> */
.L_x_4643:
[----:B------:R-:W-:Y:S05]  /*e9e0*/  BSYNC B0 ;  /* 0x0000000000007941 */ /* 0x000fea0003800000 */
.L_x_4642:
        /* <DEDUP_REMOVED lines=107> */
.L_x_4641:
[----:B------:R-:W-:Y:S05]  /*f0a0*/  BSYNC B1 ;  /* 0x0000000000017941 */ /* 0x000fea0003800000 */
.L_x_4640:
        /* <DEDUP_REMOVED lines=119> */
.L_x_4647:
[----:B------:R-:W-:Y:S05]  /*f820*/  BSYNC B0 ;  /* 0x0000000000007941 */ /* 0x000fea0003800000 */
.L_x_4646:
        /* <DEDUP_REMOVED lines=107> */
.L_x_4645:
[----:B------:R-:W-:Y:S05]  /*fee0*/  BSYNC B1 ;  /* 0x0000000000017941 */ /* 0x000fea0003800000 */
.L_x_4644:
        /* <DEDUP_REMOVED lines=118> */
.L_x_4649:
[----:B------:R-:W-:Y:S05]  /*10650*/  BSYNC B0 ;  /* 0x0000000000007941 */ /* 0x000fea0003800000 */
.L_x_4648:
        /* <DEDUP_REMOVED lines=107> */
.L_x_4621:
[----:B------:R-:W-:Y:S05]  /*10d10*/  BSYNC B2 ;  /* 0x0000000000027941 */ /* 0x000fea0003800000 */
.L_x_4587:
        /* <DEDUP_REMOVED lines=20> */
[----:B------:R-:W1:Y:S01]  /*10e60*/  SHFL.IDX PT, R0, R3, RZ, 0x181f ;  /* 0x00181fff03007589 */ /* 0x000e6200000e0000 */
[----:B------:R-:W-:-:S03]  /*10e70*/  ISETP.GT.AND P0, PT, R116, R209, PT ;  /* 0x000000d17400720c */ /* 0x000fc60003f04270 */
[----:B------:R-:W2:Y:S01]  /*10e80*/  SHFL.IDX PT, R2, R2, RZ, 0x181f ;  /* 0x00181fff02027589 */ /* 0x000ea200000e0000 */
[----:B------:R-:W-:-:S03]  /*10e90*/  ISETP.GE.OR P4, PT, R134, c[0x0][0x1d4], !P0 ;  /* 0x0000750086007a0c */ /* 0x000fc60004786670 */
[----:B------:R-:W3:Y:S04]  /*10ea0*/  LDSM.16.M88.4 R20, [R178+0x800] ;  /* 0x00080000b214783b */ /* 0x000ee80000000200 */
[----:B------:R-:W-:Y:S01]  /*10eb0*/  @P1 IADD3 R187, R178, -0x20, RZ ;  /* 0xffffffe0b2bb1810 */ /* 0x000fe20007ffe0ff */
[----:B----4-:R-:W-:Y:S03]  /*10ec0*/  LDSM.16.M88.4 R12, [R184] ;  /* 0x00000000b80c783b */ /* 0x010fe60000000200 */
[C---:B------:R-:W-:Y:S01]  /*10ed0*/  IADD3 R188, R187.reuse, 0x3000, RZ ;  /* 0x00003000bbbc7810 */ /* 0x040fe20007ffe0ff */
[----:B-----5:R-:W-:Y:S01]  /*10ee0*/  LDSM.16.M88.4 R36, [R187] ;  /* 0x00000000bb24783b */ /* 0x020fe20000000200 */
[----:B------:R-:W-:-:S02]  /*10ef0*/  IADD3 R190, R187, 0x1000, RZ ;  /* 0x00001000bbbe7810 */ /* 0x000fc40007ffe0ff */
[C---:B------:R-:W-:Y:S01]  /*10f00*/  IADD3 R189, R187.reuse, 0x1800, RZ ;  /* 0x00001800bbbd7810 */ /* 0x040fe20007ffe0ff */
[----:B------:R-:W4:Y:S01]  /*10f10*/  LDSM.16.M88.4 R44, [R187+0x800] ;  /* 0x00080000bb2c783b */ /* 0x000f220000000200 */
[----:B------:R-:W-:Y:S02]  /*10f20*/  IADD3 R192, R187, 0x2000, RZ ;  /* 0x00002000bbc07810 */ /* 0x000fe40007ffe0ff */
[-C--:B-1----:R-:W-:Y:S02]  /*10f30*/  LEA R16, P1, R202, R0.reuse, 0x1 ;  /* 0x00000000ca107211 */ /* 0x082fe400078208ff */
[----:B------:R-:W-:Y:S02]  /*10f40*/  LEA R8, P3, R134, R0, 0x1 ;  /* 0x0000000086087211 */ /* 0x000fe400078608ff */
[----:B--2---:R-:W-:Y:S02]  /*10f50*/  LEA.HI.X R17, R202, R2, R205, 0x1, P1 ;  /* 0x00000002ca117211 */ /* 0x004fe400008f0ccd */
[----:B------:R-:W-:-:S02]  /*10f60*/  LEA R18, P1, R198, R0, 0x1 ;  /* 0x00000000c6127211 */ /* 0x000fc400078208ff */
[-C--:B------:R-:W-:Y:S02]  /*10f70*/  LEA.HI.X R9, R134, R2.reuse, R135, 0x1, P3 ;  /* 0x0000000286097211 */ /* 0x080fe400018f0c87 */
[----:B------:R-:W-:Y:S02]  /*10f80*/  LEA.HI.X R19, R198, R2, R207, 0x1, P1 ;  /* 0x00000002c6137211 */ /* 0x000fe400008f0ccf */
[C---:B------:R-:W-:Y:S01]  /*10f90*/  LEA R10, P1, R199.reuse, R0, 0x1 ;  /* 0x00000000c70a7211 */ /* 0x040fe200078208ff */
[----:B------:R-:W-:Y:S01]  /*10fa0*/  IMAD.MOV.U32 R0, RZ, RZ, 0x40 ;  /* 0x00000040ff007424 */ /* 0x000fe200078e00ff */
[----:B------:R-:W-:Y:S01]  /*10fb0*/  ISETP.GE.OR P3, PT, R138, c[0x0][0x1d4], !P0 ;  /* 0x000075008a007a0c */ /* 0x000fe20004766670 */
[----:B------:R-:W-:Y:S01]  /*10fc0*/  HMMA.16816.F32.BF16 R28, R4, R24, RZ ;  /* 0x00000018041c723c */ /* 0x000fe200000418ff */
[----:B------:R-:W-:Y:S01]  /*10fd0*/  LEA.HI.X R11, R199, R2, R206, 0x1, P1 ;  /* 0x00000002c70b7211 */ /* 0x000fe200008f0cce */
[----:B------:R-:W-:Y:S01]  /*10fe0*/  @!PT LDS RZ, [RZ] ;  /* 0x00000000fffff984 */ /* 0x000fe20000000800 */
[----:B------:R-:W-:Y:S01]  /*10ff0*/  @!PT LDS RZ, [RZ] ;  /* 0x00000000fffff984 */ /* 0x000fe20000000800 */
[----:B------:R-:W-:Y:S01]  /*11000*/  @!PT LDS RZ, [RZ] ;  /* 0x00000000fffff984 */ /* 0x000fe20000000800 */
[----:B------:R1:W-:Y:S01]  /*11010*/  LDGSTS.E.BYPASS.LTC128B.128 [R195+0x8080], [R8.64], !P4 ;  /* 0x0808000008c37fae */ /* 0x0003e2000e101d48 */
[----:B------:R-:W-:-:S02]  /*11020*/  ISETP.GE.OR P1, PT, R198, c[0x0][0x1d4], !P0 ;  /* 0x00007500c6007a0c */ /* 0x000fc40004726670 */
[----:B------:R-:W-:Y:S02]  /*11030*/  ISETP.GE.OR P0, PT, R199, c[0x0][0x1d4], !P0 ;  /* 0x00007500c7007a0c */ /* 0x000fe40004706670 */
[----:B------:R-:W-:Y:S01]  /*11040*/  SEL R0, R0, 0xffffffc0, !P2 ;  /* 0xffffffc000007807 */ /* 0x000fe20005000000 */
[C---:B------:R-:W-:Y:S01]  /*11050*/  HMMA.16816.F32.BF16 R32, R4.reuse, R26, RZ ;  /* 0x0000001a0420723c */ /* 0x040fe200000418ff */
[C---:B------:R-:W-:Y:S02]  /*11060*/  IADD3 R191, R187.reuse, 0x2800, RZ ;  /* 0x00002800bbbf7810 */ /* 0x040fe40007ffe0ff */
[C---:B------:R-:W-:Y:S01]  /*11070*/  IADD3 R193, R187.reuse, 0x3800, RZ ;  /* 0x00003800bbc17810 */ /* 0x040fe20007ffe0ff */
[--C-:B------:R-:W-:Y:S01]  /*11080*/  IMAD.IADD R177, R178, 0x1, R0.reuse ;  /* 0x00000001b2b17824 */ /* 0x100fe200078e0200 */
[----:B------:R2:W-:Y:S01]  /*11090*/  LDGSTS.E.BYPASS.LTC128B.128 [R195+0x9080], [R16.64], !P3 ;  /* 0x0908000010c37fae */ /* 0x0005e2000d901d48 */
[----:B------:R-:W-:Y:S01]  /*110a0*/  IMAD.IADD R176, R188, 0x1, R0 ;  /* 0x00000001bcb07824 */ /* 0x000fe200078e0200 */
[----:B------:R-:W-:Y:S01]  /*110b0*/  IADD3 R194, R187, 0x800, RZ ;  /* 0x00000800bbc27810 */ /* 0x000fe20007ffe0ff */
[----:B---3--:R-:W-:Y:S01]  /*110c0*/  HMMA.16816.F32.BF16 R24, R4, R20, RZ ;  /* 0x000000140418723c */ /* 0x008fe200000418ff */
[----:B------:R2:W-:Y:S04]  /*110d0*/  LDGSTS.E.BYPASS.LTC128B.128 [R195+0xa080], [R18.64], !P1 ;  /* 0x0a08000012c37fae */ /* 0x0005e8000c901d48 */
[----:B------:R1:W-:Y:S01]  /*110e0*/  LDGSTS.E.BYPASS.LTC128B.128 [R195+0xb080], [R10.64], !P0 ;  /* 0x0b0800000ac37fae */ /* 0x0003e2000c101d48 */
[----:B------:R-:W-:-:S02]  /*110f0*/  ISETP.GT.AND P0, PT, R111, R211, PT ;  /* 0x000000d36f00720c */ /* 0x000fc40003f04270 */
[----:B------:R-:W-:Y:S01]  /*11100*/  HMMA.16816.F32.BF16 R4, R4, R22, RZ ;  /* 0x000000160404723c */ /* 0x000fe200000418ff */
[----:B------:R-:W-:Y:S04]  /*11110*/  LDSM.16.M88.4 R40, [R177] ;  /* 0x00000000b128783b */ /* 0x000fe80000000200 */
[----:B------:R-:W-:Y:S04]  /*11120*/  LDSM.16.M88.4 R48, [R177+0x800] ;  /* 0x00080000b130783b */ /* 0x000fe80000000200 */
[----:B------:R-:W0:Y:S07]  /*11130*/  LDGDEPBAR ;  /* 0x00000000000079af */ /* 0x000e2e0000000000 */
[C---:B----4-:R-:W-:Y:S01]  /*11140*/  HMMA.16816.F32.BF16 R24, R12.reuse, R44, R24 ;  /* 0x0000002c0c18723c */ /* 0x050fe20000041818 */
[----:B-1----:R-:W1:Y:S07]  /*11150*/  LDSM.16.M88.4 R8, [R186] ;  /* 0x00000000ba08783b */ /* 0x002e6e0000000200 */
        /* <DEDUP_REMOVED lines=131> */
.L_x_4749:
[----:B------:R-:W-:Y:S05]  /*11990*/  BRA.DIV ~URZ, `(.L_x_4653) ;  /* 0x0000bbc27f007947 */ /* 0x000fea000b800000 */
[----:B-1----:R1:W3:Y:S02]  /*119a0*/  SHFL.IDX PT, R0, R5, RZ, 0x181f ;  /* 0x00181fff05007589 */ /* 0x0022e400000e0000 */
.L_x_4750:
        /* <DEDUP_REMOVED lines=19> */
.L_x_4651:
[----:B------:R-:W-:Y:S05]  /*11ae0*/  BSYNC B0 ;  /* 0x0000000000007941 */ /* 0x000fea0003800000 */
.L_x_4650:
[----:B------:R-:W-:Y:S01]  /*11af0*/  IMAD.MOV.U32 R0, RZ, RZ, c[0x0][0x2c4] ;  /* 0x0000b100ff007624 */ /* 0x000fe200078e00ff */
[----:B------:R-:W0:Y:S01]  /*11b00*/  LDGDEPBAR ;  /* 0x00000000000079af */ /* 0x000e220000000000 */
[----:B---3--:R-:W-:Y:S01]  /*11b10*/  IMAD.MOV.U32 R2, RZ, RZ, -0x20 ;  /* 0xffffffe0ff027424 */ /* 0x008fe200078e00ff */
        /* <DEDUP_REMOVED lines=8> */
[----:B-1----:R-:W-:Y:S01]  /*11ba0*/  IADD3 R5, R0, -R229, RZ ;  /* 0x800000e500057210 */ /* 0x002fe20007ffe0ff */
[----:B------:R-:W-:Y:S05]  /*11bb0*/  BRA.DIV ~URZ, `(.L_x_4654) ;  /* 0x0000ba027f007947 */ /* 0x000fea000b800000 */
[----:B------:R1:W2:Y:S02]  /*11bc0*/  SHFL.IDX PT, R0, R4, RZ, 0x1c1f ;  /* 0x001c1fff04007589 */ /* 0x0002a400000e0000 */
.L_x_4751:
        /* <DEDUP_REMOVED lines=36> */
[----:B------:R-:W-:Y:S02]  /*11e10*/  FSEL R8, R35, -INF , P0 ;  /* 0xff80000023087808 */ /* 0x000fe40000000000 */
[C---:B------:R-:W-:Y:S02]  /*11e20*/  ISETP.GT.AND P1, PT, R0.reuse, 0x10, PT ;  /* 0x000000100000780c */ /* 0x040fe40003f24270 */
[----:B------:R-:W-:Y:S02]  /*11e30*/  FMNMX.FTZ R3, R9, R3, !PT ;  /* 0x0000000309037209 */ /* 0x000fe40007810000 */
        /* <DEDUP_REMOVED lines=14> */
[----:B-1----:R-:W1:Y:S01]  /*11f20*/  SHFL.BFLY PT, R4, R2, 0x2, 0x1f ;  /* 0x0c401f0002047f89 */ /* 0x002e6200000e0000 */
[----:B--2---:R-:W-:-:S05]  /*11f30*/  FMNMX.FTZ R0, R3, R0, !PT ;  /* 0x0000000003007209 */ /* 0x004fca0007810000 */
[----:B------:R-:W2:Y:S01]  /*11f40*/  SHFL.BFLY PT, R3, R0, 0x1, 0x1f ;  /* 0x0c201f0000037f89 */ /* 0x000ea200000e0000 */
[----:B-1----:R-:W-:-:S05]  /*11f50*/  FMNMX.FTZ R4, R2, R4, !PT ;  /* 0x0000000402047209 */ /* 0x002fca0007810000 */
[----:B------:R1:W3:Y:S01]  /*11f60*/  SHFL.BFLY PT, R5, R4, 0x1, 0x1f ;  /* 0x0c201f0004057f89 */ /* 0x0002e200000e0000 */
[----:B--2---:R-:W-:-:S05]  /*11f70*/  FMNMX.FTZ R133, R0, R3, !PT ;  /* 0x0000000300857209 */ /* 0x004fca0007810000 */
.L_x_4752:
        /* <DEDUP_REMOVED lines=176> */
.L_x_4667:
        /* <DEDUP_REMOVED lines=27> */
.L_x_4753:
[----:B------:R-:W-:-:S05]  /*12c30*/  BRA.DIV ~URZ, `(.L_x_4660) ;  /* 0x0000ade27f007947 */ /* 0x000fca000b800000 */
[----:B----4-:R4:W3:Y:S02]  /*12c40*/  SHFL.IDX PT, R0, R5, RZ, 0x181f ;  /* 0x00181fff05007589 */ /* 0x0108e400000e0000 */
.L_x_4754:
        /* <DEDUP_REMOVED lines=20> */
.L_x_4658:
[----:B------:R-:W-:Y:S05]  /*12d90*/  BSYNC B0 ;  /* 0x0000000000007941 */ /* 0x000fea0003800000 */
.L_x_4657:
        /* <DEDUP_REMOVED lines=144> */
.L_x_4755:
[----:B------:R-:W-:-:S05]  /*136a0*/  BRA.DIV ~URZ, `(.L_x_4664) ;  /* 0x0000a4327f007947 */ /* 0x000fca000b800000 */
[----:B-1----:R1:W3:Y:S02]  /*136b0*/  SHFL.IDX PT, R0, R133, RZ, 0x181f ;  /* 0x00181fff85007589 */ /* 0x0022e400000e0000 */
.L_x_4756:
        /* <DEDUP_REMOVED lines=20> */
.L_x_4662:
[----:B------:R-:W-:Y:S05]  /*13800*/  BSYNC B0 ;  /* 0x0000000000007941 */ /* 0x000fea0003800000 */
.L_x_4661:
[----:B------:R-:W-:Y:S01]  /*13810*/  IMAD.MOV.U32 R0, RZ, RZ, c[0x0][0x2c4] ;  /* 0x0000b100ff007624 */ /* 0x000fe200078e00ff */
        /* <DEDUP_REMOVED lines=9> */
[----:B-1----:R-:W-:Y:S01]  /*138b0*/  IADD3 R133, R0, -R229, RZ ;  /* 0x800000e500857210 */ /* 0x002fe20007ffe0ff */
[----:B------:R-:W-:-:S05]  /*138c0*/  BRA.DIV ~URZ, `(.L_x_4665) ;  /* 0x0000a2727f007947 */ /* 0x000fca000b800000 */
[----:B------:R1:W3:Y:S02]  /*138d0*/  SHFL.IDX PT, R0, R132, RZ, 0x1c1f ;  /* 0x001c1fff84007589 */ /* 0x0002e400000e0000 */
.L_x_4757:
[----:B---3--:R-:W-:Y:S05]  /*138e0*/  IMAD.IADD R0, R133, 0x1, R0 ;  /* 0x0000000185007824 */ /* 0x008fea00078e0200 */
        /* <DEDUP_REMOVED lines=12> */
[----:B--2---:R-:W-:Y:S02]  /*139b0*/  FSEL R161, R12, -INF , P4 ;  /* 0xff8000000ca17808 */ /* 0x004fe40002000000 */
        /* <DEDUP_REMOVED lines=45> */
.L_x_4758:
        /* <DEDUP_REMOVED lines=17> */
[----:B------:R-:W2:Y:S01]  /*13da0*/  MUFU.EX2 R0, R0 ;  /* 0x0000000000007308 */ /* 0x000ea20000000800 */
[----:B------:R-:W-:Y:S09]  /*13db0*/  FFMA.FTZ R170, R13, c[0x0][0x2d0], -R2 ;  /* 0x0000b4000daa7a23 */ /* 0x000ff20000010802 */
[----:B------:R-:W3:Y:S10]  /*13dc0*/  MUFU.EX2 R4, R16 ;  /* 0x0000001000047308 */ /* 0x000ef40000000800 */
[----:B------:R-:W-:Y:S10]  /*13dd0*/  MUFU.EX2 R16, R15 ;  /* 0x0000000f00107308 */ /* 0x000ff40000000800 */
[----:B------:R2:W4:Y:S02]  /*13de0*/  MUFU.EX2 R15, R17 ;  /* 0x00000011000f7308 */ /* 0x0005240000000800 */
[----:B--2---:R-:W-:Y:S01]  /*13df0*/  FMUL.FTZ R17, R0, R141 ;  /* 0x0000008d00117220 */ /* 0x004fe20000410000 */
[----:B---3--:R-:W-:Y:S01]  /*13e00*/  F2FP.BF16.PACK_AB R160, R4, R14 ;  /* 0x0000000e04a0723e */ /* 0x008fe200000010ff */
[C---:B------:R-:W-:Y:S01]  /*13e10*/  FFMA.FTZ R2, R0.reuse, R204, R14 ;  /* 0x000000cc00027223 */ /* 0x040fe2000001000e */
[----:B----4-:R-:W-:Y:S01]  /*13e20*/  F2FP.BF16.PACK_AB R162, R15, R16 ;  /* 0x000000100fa2723e */ /* 0x010fe200000010ff */
        /* <DEDUP_REMOVED lines=34> */
[C---:B------:R-:W-:Y:S02]  /*14050*/  FMUL.FTZ R8, R0.reuse, R148 ;  /* 0x0000009400087220 */ /* 0x040fe40000410000 */
[----:B--2---:R-:W-:Y:S02]  /*14060*/  FMUL.FTZ R9, R0, R149 ;  /* 0x0000009500097220 */ /* 0x004fe40000410000 */
        /* <DEDUP_REMOVED lines=240> */
.L_x_4656:
[----:B------:R-:W-:-:S13]  /*14f70*/  ISETP.GE.AND P0, PT, R196, R211, PT ;  /* 0x000000d3c400720c */ /* 0x000fda0003f06270 */
[----:B------:R-:W-:Y:S05]  /*14f80*/  @!P0 BRA `(.L_x_4668) ;  /* 0x0000211000008947 */ /* 0x000fea0003800000 */
[----:B------:R-:W-:Y:S02]  /*14f90*/  MOV R137, R4 ;  /* 0x0000000400897202 */ /* 0x000fe40000000f00 */
[----:B------:R-:W-:Y:S02]  /*14fa0*/  MOV R136, R133 ;  /* 0x0000008500887202 */ /* 0x000fe40000000f00 */
.L_x_4675:
        /* <DEDUP_REMOVED lines=24> */
.L_x_4759:
        /* <DEDUP_REMOVED lines=9> */
[-C--:B--2---:R-:W-:Y:S03]  /*151c0*/  LEA R132, P0, R134, R2.reuse, 0x1 ;  /* 0x0000000286847211 */ /* 0x084fe600078008ff */
[----:B------:R-:W-:Y:S02]  /*151d0*/  LEA R160, P1, R202, R2, 0x1 ;  /* 0x00000002caa07211 */ /* 0x000fe400078208ff */
[-C--:B------:R-:W-:Y:S02]  /*151e0*/  LEA.HI.X R133, R134, R0.reuse, R135, 0x1, P0 ;  /* 0x0000000086857211 */ /* 0x080fe400000f0c87 */
[C---:B-1----:R-:W-:Y:S03]  /*151f0*/  HMMA.16816.F32.BF16 R4, R164.reuse, R168, R4 ;  /* 0x000000a8a404723c */ /* 0x042fe60000041804 */
[----:B------:R-:W-:Y:S01]  /*15200*/  @!PT LDS RZ, [RZ] ;  /* 0x00000000fffff984 */ /* 0x000fe20000000800 */
[----:B------:R-:W-:Y:S01]  /*15210*/  @!PT LDS RZ, [RZ] ;  /* 0x00000000fffff984 */ /* 0x000fe20000000800 */
[----:B------:R1:W-:Y:S02]  /*15220*/  LDGSTS.E.BYPASS.LTC128B.128 [R216+0x8080], [R132.64], !P3 ;  /* 0x0808000084d87fae */ /* 0x0003e4000d901d48 */
        /* <DEDUP_REMOVED lines=12> */
[----:B------:R1:W-:Y:S04]  /*152f0*/  LDGSTS.E.BYPASS.LTC128B.128 [R216+0xb080], [R2.64], !P1 ;  /* 0x0b08000002d87fae */ /* 0x0003e8000c901d48 */
[----:B--2---:R-:W-:Y:S04]  /*15300*/  LDSM.16.M88.4 R160, [R186] ;  /* 0x00000000baa0783b */ /* 0x004fe80000000200 */
[----:B------:R-:W2:Y:S04]  /*15310*/  LDSM.16.M88.4 R168, [R177] ;  /* 0x00000000b1a8783b */ /* 0x000ea80000000200 */
[----:B------:R-:W3:Y:S04]  /*15320*/  LDSM.16.M88.4 R164, [R177+0x800] ;  /* 0x00080000b1a4783b */ /* 0x000ee80000000200 */
[----:B------:R-:W0:Y:S04]  /*15330*/  LDGDEPBAR ;  /* 0x00000000000079af */ /* 0x000e280000000000 */
[----:B------:R-:W-:Y:S01]  /*15340*/  LDSM.16.M88.4 R172, [R176+-0x3000] ;  /* 0xffd00000b0ac783b */ /* 0x000fe20000000200 */
[C---:B--2---:R-:W-:Y:S08]  /*15350*/  HMMA.16816.F32.BF16 R4, R160.reuse, R168, R4 ;  /* 0x000000a8a004723c */ /* 0x044ff00000041804 */
[C---:B------:R-:W-:Y:S01]  /*15360*/  HMMA.16816.F32.BF16 R8, R160.reuse, R170, R8 ;  /* 0x000000aaa008723c */ /* 0x040fe20000041808 */
[----:B------:R-:W2:Y:S07]  /*15370*/  LDSM.16.M88.4 R168, [R185] ;  /* 0x00000000b9a8783b */ /* 0x000eae0000000200 */
        /* <DEDUP_REMOVED lines=125> */
.L_x_4760:
[----:B------:R-:W-:-:S05]  /*15b50*/  BRA.DIV ~URZ, `(.L_x_4673) ;  /* 0x000084627f007947 */ /* 0x000fca000b800000 */
[----:B-1----:R1:W3:Y:S02]  /*15b60*/  SHFL.IDX PT, R0, R133, RZ, 0x181f ;  /* 0x00181fff85007589 */ /* 0x0022e400000e0000 */
.L_x_4761:
        /* <DEDUP_REMOVED lines=15> */
.L_x_4671:
[----:B-1----:R-:W-:Y:S05]  /*15c60*/  BSYNC B0 ;  /* 0x0000000000007941 */ /* 0x002fea0003800000 */
.L_x_4670:
        /* <DEDUP_REMOVED lines=25> */
.L_x_4762:
        /* <DEDUP_REMOVED lines=298> */
.L_x_4668:
[----:B------:R-:W-:Y:S05]  /*170a0*/  BRA.DIV ~URZ, `(.L_x_4676) ;  /* 0x000070827f007947 */ /* 0x000fea000b800000 */
[----:B------:R1:W2:Y:S02]  /*170b0*/  SHFL.BFLY PT, R0, R204, 0x2, 0x1f ;  /* 0x0c401f00cc007f89 */ /* 0x0002a400000e0000 */
.L_x_4763:
[----:B--2---:R-:W-:Y:S01]  /*170c0*/  FADD.FTZ R5, R0, R204 ;  /* 0x000000cc00057221 */ /* 0x004fe20000010000 */
[----:B------:R-:W-:Y:S05]  /*170d0*/  BRA.DIV ~URZ, `(.L_x_4677) ;  /* 0x000070a27f007947 */ /* 0x000fea000b800000 */
[----:B------:R-:W2:Y:S02]  /*170e0*/  SHFL.BFLY PT, R0, R5, 0x1, 0x1f ;  /* 0x0c201f0005007f89 */ /* 0x000ea400000e0000 */
[----:B--2---:R-:W-:-:S02]  /*170f0*/  FADD.FTZ R5, R5, R0 ;  /* 0x0000000005057221 */ /* 0x004fc40000010000 */
[----:B------:R-:W2:Y:S02]  /*17100*/  SHFL.BFLY PT, R0, R203, 0x2, 0x1f ;  /* 0x0c401f00cb007f89 */ /* 0x000ea400000e0000 */
[----:B--2---:R-:W-:-:S05]  /*17110*/  FADD.FTZ R6, R0, R203 ;  /* 0x000000cb00067221 */ /* 0x004fca0000010000 */
[----:B------:R2:W3:Y:S02]  /*17120*/  SHFL.BFLY PT, R3, R6, 0x1, 0x1f ;  /* 0x0c201f0006037f89 */ /* 0x0004e400000e0000 */
.L_x_4764:
        /* <DEDUP_REMOVED lines=148> */
.L_x_4573:
        /* <DEDUP_REMOVED lines=17> */
.L_x_4679:
[----:B------:R-:W-:Y:S05]  /*17b80*/  BSYNC B0 ;  /* 0x0000000000007941 */ /* 0x000fea0003800000 */
.L_x_4678:
        /* <DEDUP_REMOVED lines=155> */
.L_x_4682:
        /* <DEDUP_REMOVED lines=119> */
.L_x_4765:
[----:B------:R-:W-:Y:S05]  /*18cb0*/  BRA.DIV ~URZ, `(.L_x_4685) ;  /* 0x000056327f007947 */ /* 0x000fea000b800000 */
[----:B------:R4:W2:Y:S02]  /*18cc0*/  SHFL.IDX PT, R0, R14, RZ, 0x181f ;  /* 0x00181fff0e007589 */ /* 0x0008a400000e0000 */
.L_x_4766:
        /* <DEDUP_REMOVED lines=19> */
.L_x_4687:
[----:B------:R-:W-:Y:S05]  /*18e00*/  BSYNC B0 ;  /* 0x0000000000007941 */ /* 0x000fea0003800000 */
.L_x_4686:
[----:B------:R-:W-:Y:S05]  /*18e10*/  BRA.DIV ~URZ, `(.L_x_4688) ;  /* 0x000055327f007947 */ /* 0x000fea000b800000 */
[----:B---3--:R3:W4:Y:S04]  /*18e20*/  SHFL.IDX PT, R4, R13, 0x1, 0x181f ;  /* 0x00381f000d047f89 */ /* 0x00872800000e0000 */
[----:B--2---:R3:W2:Y:S02]  /*18e30*/  SHFL.IDX PT, R0, R14, 0x1, 0x181f ;  /* 0x00381f000e007f89 */ /* 0x0046a400000e0000 */
.L_x_4767:
        /* <DEDUP_REMOVED lines=20> */
.L_x_4690:
[----:B------:R-:W-:Y:S05]  /*18f80*/  BSYNC B0 ;  /* 0x0000000000007941 */ /* 0x000fea0003800000 */
.L_x_4689:
[----:B------:R-:W-:Y:S05]  /*18f90*/  BRA.DIV ~URZ, `(.L_x_4691) ;  /* 0x000054727f007947 */ /* 0x000fea000b800000 */
[----:B----4-:R4:W3:Y:S02]  /*18fa0*/  SHFL.IDX PT, R4, R13, 0x2, 0x181f ;  /* 0x00581f000d047f89 */ /* 0x0108e400000e0000 */
.L_x_4768:
[----:B------:R-:W-:Y:S05]  /*18fb0*/  BRA.DIV ~URZ, `(.L_x_4692) ;  /* 0x000054c27f007947 */ /* 0x000fea000b800000 */
[----:B--2---:R2:W4:Y:S02]  /*18fc0*/  SHFL.IDX PT, R0, R14, 0x2, 0x181f ;  /* 0x00581f000e007f89 */ /* 0x00452400000e0000 */
.L_x_4769:
        /* <DEDUP_REMOVED lines=20> */
.L_x_4694:
[----:B------:R-:W-:Y:S05]  /*19110*/  BSYNC B0 ;  /* 0x0000000000007941 */ /* 0x000fea0003800000 */
.L_x_4693:
[----:B------:R-:W-:Y:S05]  /*19120*/  BRA.DIV ~URZ, `(.L_x_4695) ;  /* 0x000053b27f007947 */ /* 0x000fea000b800000 */
[----:B---3--:R3:W2:Y:S04]  /*19130*/  SHFL.IDX PT, R4, R13, 0x3, 0x181f ;  /* 0x00781f000d047f89 */ /* 0x0086a800000e0000 */
[----:B----4-:R3:W4:Y:S02]  /*19140*/  SHFL.IDX PT, R0, R14, 0x3, 0x181f ;  /* 0x00781f000e007f89 */ /* 0x01072400000e0000 */
.L_x_4770:
        /* <DEDUP_REMOVED lines=21> */
.L_x_4683:
        /* <DEDUP_REMOVED lines=33> */
.L_x_4771:
[----:B------:R-:W-:Y:S05]  /*194b0*/  BRA.DIV ~URZ, `(.L_x_4698) ;  /* 0x000051527f007947 */ /* 0x000fea000b800000 */
[----:B------:R3:W4:Y:S02]  /*194c0*/  SHFL.IDX PT, R0, R12, RZ, 0x1c1f ;  /* 0x001c1fff0c007589 */ /* 0x00072400000e0000 */
.L_x_4772:
        /* <DEDUP_REMOVED lines=12> */
[C---:B------:R-:W-:Y:S02]  /*19590*/  IADD3 R11, R230.reuse, 0x58, RZ ;  /* 0x00000058e60b7810 */ /* 0x040fe40007ffe0ff */
[C---:B------:R-:W-:Y:S01]  /*195a0*/  IADD3 R10, R230.reuse, 0x70, RZ ;  /* 0x00000070e60a7810 */ /* 0x040fe20007ffe0ff */
[----:B------:R-:W-:Y:S01]  /*195b0*/  @!P0 IMAD.WIDE R2, R230, 0x4, R2 ;  /* 0x00000004e6028825 */ /* 0x000fe200078e0202 */
[----:B------:R-:W-:-:S02]  /*195c0*/  SHF.R.S32.HI R11, RZ, 0x1f, R11 ;  /* 0x0000001fff0b7819 */ /* 0x000fc4000001140b */
[----:B------:R-:W-:Y:S02]  /*195d0*/  IADD3 R15, R230, 0x60, RZ ;  /* 0x00000060e60f7810 */ /* 0x000fe40007ffe0ff */
[----:B------:R2:W-:Y:S01]  /*195e0*/  @!P0 ST.E.64 [R2.64], R132 ;  /* 0x0000008402008985 */ /* 0x0005e2000c101b08 */
[----:B------:R-:W-:Y:S02]  /*195f0*/  ISETP.GE.AND P0, PT, R8, c[0x0][0x3c8], PT ;  /* 0x0000f20008007a0c */ /* 0x000fe40003f06270 */
[----:B------:R-:W-:Y:S02]  /*19600*/  SHF.R.S32.HI R15, RZ, 0x1f, R15 ;  /* 0x0000001fff0f7819 */ /* 0x000fe4000001140f */
[C---:B------:R-:W-:Y:S02]  /*19610*/  IADD3 R16, R230.reuse, 0xa0, RZ ;  /* 0x000000a0e6107810 */ /* 0x040fe40007ffe0ff */
[C---:B------:R-:W-:Y:S02]  /*19620*/  IADD3 R17, R230.reuse, 0xb0, RZ ;  /* 0x000000b0e6117810 */ /* 0x040fe40007ffe0ff */
        /* <DEDUP_REMOVED lines=70> */
[----:B------:R4:W-:Y:S01]  /*19a90*/  @!P4 ST.E.64 [R6.64], R48 ;  /* 0x000000300600c985 */ /* 0x0009e2000c101b08 */
[----:B------:R-:W-:Y:S02]  /*19aa0*/  ISETP.GE.AND P3, PT, R10, c[0x0][0x3c8], PT ;  /* 0x0000f2000a007a0c */ /* 0x000fe40003f66270 */
[----:B------:R-:W-:Y:S02]  /*19ab0*/  ISETP.GE.AND P4, PT, R8, c[0x0][0x3c8], PT ;  /* 0x0000f20008007a0c */ /* 0x000fe40003f86270 */
[----:B------:R-:W-:-:S02]  /*19ac0*/  SHF.R.S32.HI R11, RZ, 0x1f, R11 ;  /* 0x0000001fff0b7819 */ /* 0x000fc4000001140b */
        /* <DEDUP_REMOVED lines=10> */
[----:B------:R-:W-:Y:S02]  /*19b70*/  IADD3 R11, R230, 0x78, RZ ;  /* 0x00000078e60b7810 */ /* 0x000fe40007ffe0ff */
[----:B------:R-:W-:Y:S02]  /*19b80*/  ISETP.GE.AND P1, PT, R9, c[0x0][0x3c8], PT ;  /* 0x0000f20009007a0c */ /* 0x000fe40003f26270 */
[----:B------:R-:W-:Y:S02]  /*19b90*/  SHF.R.S32.HI R15, RZ, 0x1f, R15 ;  /* 0x0000001fff0f7819 */ /* 0x000fe4000001140f */
[----:B------:R-:W-:Y:S02]  /*19ba0*/  SHF.R.S32.HI R11, RZ, 0x1f, R11 ;  /* 0x0000001fff0b7819 */ /* 0x000fe4000001140b */
[----:B--2---:R-:W-:-:S04]  /*19bb0*/  @!P3 LEA R2, P5, R10, R0, 0x2 ;  /* 0x000000000a02b211 */ /* 0x004fc800078a10ff */
[----:B------:R-:W-:Y:S02]  /*19bc0*/  @!P3 LEA.HI.X R3, R10, R4, R15, 0x2, P5 ;  /* 0x000000040a03b211 */ /* 0x000fe400028f140f */
[----:B----4-:R-:W-:Y:S02]  /*19bd0*/  @!P4 LEA R6, P0, R8, R0, 0x2 ;  /* 0x000000000806c211 */ /* 0x010fe400078010ff */
[----:B------:R-:W-:Y:S01]  /*19be0*/  IADD3 R10, R230, 0x90, RZ ;  /* 0x00000090e60a7810 */ /* 0x000fe20007ffe0ff */
[----:B------:R2:W-:Y:S01]  /*19bf0*/  @!P3 ST.E.64 [R2.64], R60 ;  /* 0x0000003c0200b985 */ /* 0x0005e2000c101b08 */
[----:B------:R-:W-:Y:S02]  /*19c00*/  @!P4 LEA.HI.X R7, R8, R4, R11, 0x2, P0 ;  /* 0x000000040807c211 */ /* 0x000fe400000f140b */
[C---:B------:R-:W-:Y:S02]  /*19c10*/  IADD3 R15, R230.reuse, 0x80, RZ ;  /* 0x00000080e60f7810 */ /* 0x040fe40007ffe0ff */
[C---:B------:R-:W-:Y:S01]  /*19c20*/  IADD3 R8, R230.reuse, 0x98, RZ ;  /* 0x00000098e6087810 */ /* 0x040fe20007ffe0ff */
[----:B------:R4:W-:Y:S01]  /*19c30*/  @!P4 ST.E.64 [R6.64], R64 ;  /* 0x000000400600c985 */ /* 0x0009e2000c101b08 */
[----:B------:R-:W-:-:S02]  /*19c40*/  IADD3 R11, R230, 0x88, RZ ;  /* 0x00000088e60b7810 */ /* 0x000fc40007ffe0ff */
[----:B------:R-:W-:Y:S02]  /*19c50*/  ISETP.GE.AND P3, PT, R10, c[0x0][0x3c8], PT ;  /* 0x0000f2000a007a0c */ /* 0x000fe40003f66270 */
        /* <DEDUP_REMOVED lines=9> */
[----:B------:R-:W-:Y:S02]  /*19cf0*/  IADD3 R11, R230, 0xa8, RZ ;  /* 0x000000a8e60b7810 */ /* 0x000fe40007ffe0ff */
[----:B------:R-:W-:Y:S01]  /*19d00*/  ISETP.GE.AND P2, PT, R16, c[0x0][0x3c8], PT ;  /* 0x0000f20010007a0c */ /* 0x000fe20003f46270 */
[----:B------:R4:W-:Y:S01]  /*19d10*/  @!P1 ST.E.64 [R6.64], R72 ;  /* 0x0000004806009985 */ /* 0x0009e2000c101b08 */
[----:B------:R-:W-:-:S02]  /*19d20*/  IADD3 R9, R230, 0x98, RZ ;  /* 0x00000098e6097810 */ /* 0x000fc40007ffe0ff */
[----:B------:R-:W-:Y:S02]  /*19d30*/  ISETP.GE.AND P1, PT, R11, c[0x0][0x3c8], PT ;  /* 0x0000f2000b007a0c */ /* 0x000fe40003f26270 */
[----:B------:R-:W-:Y:S02]  /*19d40*/  SHF.R.S32.HI R14, RZ, 0x1f, R14 ;  /* 0x0000001fff0e7819 */ /* 0x000fe4000001140e */
[----:B------:R-:W-:Y:S02]  /*19d50*/  SHF.R.S32.HI R9, RZ, 0x1f, R9 ;  /* 0x0000001fff097819 */ /* 0x000fe40000011409 */
[----:B------:R-:W-:-:S04]  /*19d60*/  IADD3 R15, R230, 0xa8, RZ ;  /* 0x000000a8e60f7810 */ /* 0x000fc80007ffe0ff */
        /* <DEDUP_REMOVED lines=8> */
[----:B------:R-:W-:Y:S01]  /*19df0*/  @!P1 LEA R8, P0, R11, R0, 0x2 ;  /* 0x000000000b089211 */ /* 0x000fe200078010ff */
[----:B------:R4:W-:Y:S01]  /*19e00*/  @!P4 ST.E.64 [R6.64], R80 ;  /* 0x000000500600c985 */ /* 0x0009e2000c101b08 */
[----:B------:R-:W-:-:S02]  /*19e10*/  ISETP.GE.AND P4, PT, R10, c[0x0][0x3c8], PT ;  /* 0x0000f2000a007a0c */ /* 0x000fc40003f86270 */
[----:B------:R-:W-:Y:S02]  /*19e20*/  @!P1 LEA.HI.X R9, R11, R4, R15, 0x2, P0 ;  /* 0x000000040b099211 */ /* 0x000fe400000f140f */
[C---:B------:R-:W-:Y:S02]  /*19e30*/  IADD3 R15, R230.reuse, 0xc8, RZ ;  /* 0x000000c8e60f7810 */ /* 0x040fe40007ffe0ff */
[C---:B------:R-:W-:Y:S02]  /*19e40*/  IADD3 R14, R230.reuse, 0xc0, RZ ;  /* 0x000000c0e60e7810 */ /* 0x040fe40007ffe0ff */
[----:B------:R-:W-:-:S04]  /*19e50*/  IADD3 R11, R230, 0xd0, RZ ;  /* 0x000000d0e60b7810 */ /* 0x000fc80007ffe0ff */
[----:B------:R-:W-:Y:S02]  /*19e60*/  ISETP.GE.AND P6, PT, R11, c[0x0][0x3c8], PT ;  /* 0x0000f2000b007a0c */ /* 0x000fe40003fc6270 */
        /* <DEDUP_REMOVED lines=9> */
[----:B------:R-:W-:Y:S02]  /*19f00*/  SHF.R.S32.HI R18, RZ, 0x1f, R18 ;  /* 0x0000001fff127819 */ /* 0x000fe40000011412 */
[----:B------:R-:W-:Y:S02]  /*19f10*/  SHF.R.S32.HI R16, RZ, 0x1f, R16 ;  /* 0x0000001fff107819 */ /* 0x000fe40000011410 */
[----:B------:R-:W-:Y:S02]  /*19f20*/  @!P3 LEA.HI.X R7, R17, R4, R18, 0x2, P5 ;  /* 0x000000041107b211 */ /* 0x000fe400028f1412 */
[----:B------:R-:W-:-:S03]  /*19f30*/  IADD3 R17, R230, 0xc0, RZ ;  /* 0x000000c0e6117810 */ /* 0x000fc60007ffe0ff */
[----:B------:R5:W-:Y:S01]  /*19f40*/  @!P3 ST.E.64 [R6.64], R152 ;  /* 0x000000980600b985 */ /* 0x000be2000c101b08 */
[----:B------:R-:W-:Y:S02]  /*19f50*/  SHF.R.S32.HI R17, RZ, 0x1f, R17 ;  /* 0x0000001fff117819 */ /* 0x000fe40000011411 */
[----:B--2---:R-:W-:-:S04]  /*19f60*/  @!P4 LEA R2, P0, R10, R0, 0x2 ;  /* 0x000000000a02c211 */ /* 0x004fc800078010ff */
[----:B------:R-:W-:Y:S02]  /*19f70*/  @!P4 LEA.HI.X R3, R10, R4, R16, 0x2, P0 ;  /* 0x000000040a03c211 */ /* 0x000fe400000f1410 */
[C---:B------:R-:W-:Y:S02]  /*19f80*/  IADD3 R16, R230.reuse, 0xc8, RZ ;  /* 0x000000c8e6107810 */ /* 0x040fe40007ffe0ff */
[----:B------:R-:W-:Y:S01]  /*19f90*/  IADD3 R10, R230, 0xd8, RZ ;  /* 0x000000d8e60a7810 */ /* 0x000fe20007ffe0ff */
[----:B------:R2:W-:Y:S01]  /*19fa0*/  @!P4 ST.E.64 [R2.64], R96 ;  /* 0x000000600200c985 */ /* 0x0005e2000c101b08 */
[----:B------:R-:W-:Y:S02]  /*19fb0*/  SHF.R.S32.HI R16, RZ, 0x1f, R16 ;  /* 0x0000001fff107819 */ /* 0x000fe40000011410 */
[----:B----4-:R-:W-:Y:S02]  /*19fc0*/  @!P2 LEA R8, P0, R14, R0, 0x2 ;  /* 0x000000000e08a211 */ /* 0x010fe400078010ff */
[----:B------:R-:W-:-:S02]  /*19fd0*/  ISETP.GE.AND P5, PT, R10, c[0x0][0x3c8], PT ;  /* 0x0000f2000a007a0c */ /* 0x000fc40003fa6270 */
[----:B------:R-:W-:Y:S02]  /*19fe0*/  @!P2 LEA.HI.X R9, R14, R4, R17, 0x2, P0 ;  /* 0x000000040e09a211 */ /* 0x000fe400000f1411 */
[----:B------:R-:W-:Y:S02]  /*19ff0*/  IADD3 R14, R230, 0xe0, RZ ;  /* 0x000000e0e60e7810 */ /* 0x000fe40007ffe0ff */
[----:B-----5:R-:W-:Y:S01]  /*1a000*/  @!P6 LEA R6, P0, R11, R0, 0x2 ;  /* 0x000000000b06e211 */ /* 0x020fe200078010ff */
        /* <DEDUP_REMOVED lines=12> */
[----:B------:R-:W-:Y:S02]  /*1a0d0*/  IADD3 R11, R230, 0xd8, RZ ;  /* 0x000000d8e60b7810 */ /* 0x000fe40007ffe0ff */
[----:B------:R-:W-:Y:S01]  /*1a0e0*/  ISETP.GE.AND P1, PT, R252, c[0x0][0x3c8], PT ;  /* 0x0000f200fc007a0c */ /* 0x000fe20003f26270 */
[----:B------:R4:W-:Y:S01]  /*1a0f0*/  @!P6 ST.E.64 [R6.64], R104 ;  /* 0x000000680600e985 */ /* 0x0009e2000c101b08 */
[----:B------:R-:W-:Y:S02]  /*1a100*/  ISETP.GE.AND P0, PT, R251, c[0x0][0x3c8], PT ;  /* 0x0000f200fb007a0c */ /* 0x000fe40003f06270 */
[----:B------:R-:W-:Y:S02]  /*1a110*/  SHF.R.S32.HI R11, RZ, 0x1f, R11 ;  /* 0x0000001fff0b7819 */ /* 0x000fe4000001140b */
[----:B------:R-:W-:-:S04]  /*1a120*/  IADD3 R15, R230, 0xe0, RZ ;  /* 0x000000e0e60f7810 */ /* 0x000fc80007ffe0ff */
[----:B------:R-:W-:Y:S02]  /*1a130*/  SHF.R.S32.HI R15, RZ, 0x1f, R15 ;  /* 0x0000001fff0f7819 */ /* 0x000fe4000001140f */
        /* <DEDUP_REMOVED lines=17> */
.L_x_4700:
[----:B------:R-:W-:Y:S05]  /*1a250*/  BSYNC B0 ;  /* 0x0000000000007941 */ /* 0x000fea0003800000 */
.L_x_4699:
[----:B------:R-:W-:Y:S05]  /*1a260*/  BRA.DIV ~URZ, `(.L_x_4701) ;  /* 0x000044027f007947 */ /* 0x000fea000b800000 */
[----:B--2---:R2:W1:Y:S04]  /*1a270*/  SHFL.IDX PT, R4, R5, 0x1, 0x1c1f ;  /* 0x003c1f0005047f89 */ /* 0x00446800000e0000 */
[----:B----4-:R2:W4:Y:S02]  /*1a280*/  SHFL.IDX PT, R0, R12, 0x1, 0x1c1f ;  /* 0x003c1f000c007f89 */ /* 0x01052400000e0000 */
.L_x_4773:
        /* <DEDUP_REMOVED lines=147> */
[C---:B-1----:R-:W-:Y:S02]  /*1abc0*/  @!P5 LEA R8, P0, R5.reuse, R0, 0x2 ;  /* 0x000000000508d211 */ /* 0x042fe400078010ff */
        /* <DEDUP_REMOVED lines=20> */
[C---:B------:R-:W-:Y:S01]  /*1ad10*/  IADD3 R13, R230.reuse, 0xc8, RZ ;  /* 0x000000c8e60d7810 */ /* 0x040fe20007ffe0ff */
[----:B------:R3:W-:Y:S01]  /*1ad20*/  @!P3 ST.E.64 [R2.64], R54 ;  /* 0x000000360200b985 */ /* 0x0007e2000c101b08 */
[----:B-1----:R-:W-:Y:S02]  /*1ad30*/  @!P2 LEA R8, P3, R11, R0, 0x2 ;  /* 0x000000000b08a211 */ /* 0x002fe400078610ff */
[----:B------:R-:W-:Y:S02]  /*1ad40*/  SHF.R.S32.HI R14, RZ, 0x1f, R14 ;  /* 0x0000001fff0e7819 */ /* 0x000fe4000001140e */
[----:B------:R-:W-:Y:S02]  /*1ad50*/  ISETP.GE.AND P5, PT, R13, c[0x0][0x3c8], PT ;  /* 0x0000f2000d007a0c */ /* 0x000fe40003fa6270 */
[----:B------:R-:W-:Y:S02]  /*1ad60*/  @!P2 LEA.HI.X R9, R11, R4, R14, 0x2, P3 ;  /* 0x000000040b09a211 */ /* 0x000fe400018f140e */
[----:B------:R-:W-:-:S02]  /*1ad70*/  IADD3 R11, R230, 0xc0, RZ ;  /* 0x000000c0e60b7810 */ /* 0x000fc40007ffe0ff */
[C---:B------:R-:W-:Y:S01]  /*1ad80*/  IADD3 R14, R230.reuse, 0xb8, RZ ;  /* 0x000000b8e60e7810 */ /* 0x040fe20007ffe0ff */
[----:B------:R-:W-:Y:S01]  /*1ad90*/  @!P2 ST.E.64 [R8.64], R94 ;  /* 0x0000005e0800a985 */ /* 0x000fe2000c101b08 */
[C---:B------:R-:W-:Y:S02]  /*1ada0*/  IADD3 R10, R230.reuse, 0xd0, RZ ;  /* 0x000000d0e60a7810 */ /* 0x040fe40007ffe0ff */
[----:B------:R-:W-:Y:S02]  /*1adb0*/  SHF.R.S32.HI R11, RZ, 0x1f, R11 ;  /* 0x0000001fff0b7819 */ /* 0x000fe4000001140b */
[----:B------:R-:W-:Y:S02]  /*1adc0*/  SHF.R.S32.HI R14, RZ, 0x1f, R14 ;  /* 0x0000001fff0e7819 */ /* 0x000fe4000001140e */
[----:B------:R-:W-:-:S04]  /*1add0*/  IADD3 R15, R230, 0xc8, RZ ;  /* 0x000000c8e60f7810 */ /* 0x000fc80007ffe0ff */
        /* <DEDUP_REMOVED lines=17> */
[----:B------:R-:W-:Y:S02]  /*1aef0*/  ISETP.GE.AND P1, PT, R12, c[0x0][0x3c8], PT ;  /* 0x0000f2000c007a0c */ /* 0x000fe40003f26270 */
[----:B-1----:R-:W-:-:S04]  /*1af00*/  @!P5 LEA R6, P0, R13, R0, 0x2 ;  /* 0x000000000d06d211 */ /* 0x002fc800078010ff */
[----:B------:R-:W-:Y:S02]  /*1af10*/  @!P5 LEA.HI.X R7, R13, R4, R15, 0x2, P0 ;  /* 0x000000040d07d211 */ /* 0x000fe400000f140f */
[----:B--2---:R-:W-:Y:S02]  /*1af20*/  @!P4 LEA R2, P6, R10, R0, 0x2 ;  /* 0x000000000a02c211 */ /* 0x004fe400078c10ff */
        /* <DEDUP_REMOVED lines=15> */
[----:B------:R-:W-:Y:S02]  /*1b020*/  IADD3 R13, R230, 0xe8, RZ ;  /* 0x000000e8e60d7810 */ /* 0x000fe40007ffe0ff */
[----:B------:R-:W-:Y:S01]  /*1b030*/  SHF.R.S32.HI R5, RZ, 0x1f, R252 ;  /* 0x0000001fff057819 */ /* 0x000fe200000114fc */
[----:B------:R1:W-:Y:S01]  /*1b040*/  @!P3 ST.E.64 [R10.64], R102 ;  /* 0x000000660a00b985 */ /* 0x0003e2000c101b08 */
[----:B------:R-:W-:Y:S02]  /*1b050*/  SHF.R.S32.HI R13, RZ, 0x1f, R13 ;  /* 0x0000001fff0d7819 */ /* 0x000fe4000001140d */
[----:B------:R-:W-:Y:S01]  /*1b060*/  @!P0 LEA R2, P4, R252, R0, 0x2 ;  /* 0x00000000fc028211 */ /* 0x000fe200078810ff */
[----:B------:R1:W-:Y:S01]  /*1b070*/  @!P2 ST.E.64 [R8.64], R98 ;  /* 0x000000620800a985 */ /* 0x0003e2000c101b08 */
[----:B------:R-:W-:-:S02]  /*1b080*/  @!P1 LEA.HI.X R7, R12, R4, R13, 0x2, P5 ;  /* 0x000000040c079211 */ /* 0x000fc400028f140d */
        /* <DEDUP_REMOVED lines=10> */
.L_x_4681:
        /* <DEDUP_REMOVED lines=19> */
.L_x_4702:
        /* <DEDUP_REMOVED lines=55> */
.L_x_4704:
[----:B------:R-:W-:Y:S05]  /*1b5d0*/  BSYNC B0 ;  /* 0x0000000000007941 */ /* 0x000fea0003800000 */
.L_x_4703:
        /* <DEDUP_REMOVED lines=35> */
.L_x_4774:
[----:B------:R-:W-:Y:S05]  /*1b810*/  BRA.DIV ~URZ, `(.L_x_4706) ;  /* 0x00002f827f007947 */ /* 0x000fea000b800000 */
[----:B------:R3:W4:Y:S02]  /*1b820*/  SHFL.IDX PT, R0, R14, RZ, 0x181f ;  /* 0x00181fff0e007589 */ /* 0x00072400000e0000 */
.L_x_4775:
        /* <DEDUP_REMOVED lines=20> */
.L_x_4708:
[----:B------:R-:W-:Y:S05]  /*1b970*/  BSYNC B0 ;  /* 0x0000000000007941 */ /* 0x000fea0003800000 */
.L_x_4707:
[----:B------:R-:W-:Y:S05]  /*1b980*/  BRA.DIV ~URZ, `(.L_x_4709) ;  /* 0x00002e727f007947 */ /* 0x000fea000b800000 */
[----:B--2---:R2:W1:Y:S04]  /*1b990*/  SHFL.IDX PT, R4, R5, 0x1, 0x181f ;  /* 0x00381f0005047f89 */ /* 0x00446800000e0000 */
[----:B----4-:R2:W4:Y:S02]  /*1b9a0*/  SHFL.IDX PT, R0, R14, 0x1, 0x181f ;  /* 0x00381f000e007f89 */ /* 0x01052400000e0000 */
.L_x_4776:
        /* <DEDUP_REMOVED lines=20> */
.L_x_4711:
[----:B------:R-:W-:Y:S05]  /*1baf0*/  BSYNC B0 ;  /* 0x0000000000007941 */ /* 0x000fea0003800000 */
.L_x_4710:
[----:B------:R-:W-:Y:S05]  /*1bb00*/  BRA.DIV ~URZ, `(.L_x_4712) ;  /* 0x00002db27f007947 */ /* 0x000fea000b800000 */
[----:B-1----:R1:W2:Y:S02]  /*1bb10*/  SHFL.IDX PT, R4, R5, 0x2, 0x181f ;  /* 0x00581f0005047f89 */ /* 0x0022a400000e0000 */
.L_x_4777:
[----:B------:R-:W-:Y:S05]  /*1bb20*/  BRA.DIV ~URZ, `(.L_x_4713) ;  /* 0x00002e027f007947 */ /* 0x000fea000b800000 */
[----:B----4-:R4:W1:Y:S02]  /*1bb30*/  SHFL.IDX PT, R0, R14, 0x2, 0x181f ;  /* 0x00581f000e007f89 */ /* 0x01086400000e0000 */
.L_x_4778:
        /* <DEDUP_REMOVED lines=20> */
.L_x_4715:
[----:B------:R-:W-:Y:S05]  /*1bc80*/  BSYNC B0 ;  /* 0x0000000000007941 */ /* 0x000fea0003800000 */
.L_x_4714:
[----:B------:R-:W-:Y:S05]  /*1bc90*/  BRA.DIV ~URZ, `(.L_x_4716) ;  /* 0x00002cf27f007947 */ /* 0x000fea000b800000 */
[----:B--2---:R2:W3:Y:S04]  /*1bca0*/  SHFL.IDX PT, R4, R5, 0x3, 0x181f ;  /* 0x00781f0005047f89 */ /* 0x0044e800000e0000 */
[----:B-1----:R2:W1:Y:S02]  /*1bcb0*/  SHFL.IDX PT, R0, R14, 0x3, 0x181f ;  /* 0x00781f000e007f89 */ /* 0x00246400000e0000 */
.L_x_4779:
        /* <DEDUP_REMOVED lines=19> */
.L_x_4696:
[----:B------:R-:W-:Y:S05]  /*1bdf0*/  BSYNC B1 ;  /* 0x0000000000017941 */ /* 0x000fea0003800000 */
.L_x_4680:
        /* <DEDUP_REMOVED lines=13> */
.L_x_4780:
[----:B------:R-:W-:Y:S05]  /*1bed0*/  BRA.DIV ~URZ, `(.L_x_4719) ;  /* 0x00002be27f007947 */ /* 0x000fea000b800000 */
[----:B------:R3:W4:Y:S02]  /*1bee0*/  SHFL.IDX PT, R6, R92, 0x1, 0x1f ;  /* 0x00201f005c067f89 */ /* 0x00072400000e0000 */
.L_x_4781:
        /* <DEDUP_REMOVED lines=18> */
.L_x_4782:
        /* <DEDUP_REMOVED lines=16> */
.L_x_4783:
[----:B--2---:R-:W-:Y:S01]  /*1c110*/  IMAD R0, R0, c[0x0][0x538], RZ ;  /* 0x00014e0000007a24 */ /* 0x004fe200078e02ff */
[----:B------:R-:W-:Y:S04]  /*1c120*/  BSSY B1, `(.L_x_4722) ;  /* 0x00000c8000017945 */ /* 0x000fe80003800000 */
[----:B----4-:R-:W-:-:S04]  /*1c130*/  IADD3 R6, R0, R6, RZ ;  /* 0x0000000600067210 */ /* 0x010fc80007ffe0ff */
[----:B------:R-:W-:-:S13]  /*1c140*/  ISETP.GT.AND P0, PT, R6, R9, PT ;  /* 0x000000090600720c */ /* 0x000fda0003f04270 */
[----:B------:R-:W-:Y:S05]  /*1c150*/  @P0 BRA `(.L_x_4723) ;  /* 0x0000025000000947 */ /* 0x000fea0003800000 */
.L_x_4727:
        /* <DEDUP_REMOVED lines=17> */
.L_x_4784:
        /* <DEDUP_REMOVED lines=16> */
.L_x_4785:
[----:B--2---:R-:W-:-:S05]  /*1c370*/  IMAD R0, R0, c[0x0][0x538], RZ ;  /* 0x00014e0000007a24 */ /* 0x004fca00078e02ff */
[----:B------:R-:W-:-:S04]  /*1c380*/  IADD3 R6, R0, R6, RZ ;  /* 0x0000000600067210 */ /* 0x000fc80007ffe0ff */
[----:B------:R-:W-:-:S13]  /*1c390*/  ISETP.GT.AND P0, PT, R6, R9, PT ;  /* 0x000000090600720c */ /* 0x000fda0003f04270 */
[----:B-1-3--:R-:W-:Y:S05]  /*1c3a0*/  @!P0 BRA `(.L_x_4727) ;  /* 0xfffffdb000008947 */ /* 0x00afea000383ffff */
.L_x_4723:
[----:B------:R-:W-:-:S05]  /*1c3b0*/  IADD3 R11, -R0, R6, RZ ;  /* 0x00000006000b7210 */ /* 0x000fca0007ffe1ff */
[----:B------:R-:W-:-:S05]  /*1c3c0*/  IMAD R0, R4, c[0x0][0x538], R11 ;  /* 0x00014e0004007a24 */ /* 0x000fca00078e020b */
[----:B------:R-:W-:Y:S01]  /*1c3d0*/  ISETP.GT.AND P0, PT, R0, R9, PT ;  /* 0x000000090000720c */ /* 0x000fe20003f04270 */
[----:B------:R-:W-:-:S12]  /*1c3e0*/  BRA.DIV ~URZ, `(.L_x_4728) ;  /* 0x00002b127f007947 */ /* 0x000fd8000b800000 */
[----:B------:R-:W-:-:S04]  /*1c3f0*/  VOTE.ANY R10, PT, !P0 ;  /* 0x00000000000a7806 */ /* 0x000fc800040e0100 */
.L_x_4786:
[----:B------:R-:W2:Y:S02]  /*1c400*/  POPC R6, R10 ;  /* 0x0000000a00067309 */ /* 0x000ea40000000000 */
[----:B--2---:R-:W-:Y:S01]  /*1c410*/  IADD3 R235, R6, R235, RZ ;  /* 0x000000eb06eb7210 */ /* 0x004fe20007ffe0ff */
[----:B------:R-:W-:Y:S05]  /*1c420*/  BRA.DIV ~URZ, `(.L_x_4729) ;  /* 0x00002b227f007947 */ /* 0x000fea000b800000 */
[----:B------:R2:W4:Y:S04]  /*1c430*/  SHFL.IDX PT, R7, R7, R6, 0x1f ;  /* 0x00001f0607077589 */ /* 0x00052800000e0000 */
[----:B------:R2:W1:Y:S02]  /*1c440*/  SHFL.IDX PT, R5, R8, R6, 0x1f ;  /* 0x00001f0608057589 */ /* 0x00046400000e0000 */
.L_x_4787:
[----:B------:R-:W-:Y:S01]  /*1c450*/  ISETP.NE.AND P0, PT, R10, RZ, PT ;  /* 0x000000ff0a00720c */ /* 0x000fe20003f05270 */
[----:B------:R-:W-:-:S12]  /*1c460*/  BSSY B0, `(.L_x_4730) ;  /* 0x0000005000007945 */ /* 0x000fd80003800000 */
[----:B------:R-:W-:Y:S05]  /*1c470*/  @!P0 BRA `(.L_x_4731) ;  /* 0x0000003000008947 */ /* 0x000fea0003800000 */
[----:B--2---:R-:W-:Y:S01]  /*1c480*/  IADD3 R6, R6, -0x1, RZ ;  /* 0xffffffff06067810 */ /* 0x004fe20007ffe0ff */
[----:B------:R-:W-:Y:S05]  /*1c490*/  BRA.DIV ~URZ, `(.L_x_4732) ;  /* 0x00002b827f007947 */ /* 0x000fea000b800000 */
[----:B------:R2:W3:Y:S02]  /*1c4a0*/  SHFL.IDX PT, R12, R4, R6, 0x1f ;  /* 0x00001f06040c7589 */ /* 0x0004e400000e0000 */
.L_x_4731:
[----:B------:R-:W-:Y:S05]  /*1c4b0*/  BSYNC B0 ;  /* 0x0000000000007941 */ /* 0x000fea0003800000 */
.L_x_4730:
        /* <DEDUP_REMOVED lines=67> */
.L_x_4734:
        /* <DEDUP_REMOVED lines=67> */
.L_x_4735:
[----:B------:R-:W-:Y:S05]  /*1cd20*/  BSYNC B0 ;  /* 0x0000000000007941 */ /* 0x000fea0003800000 */
.L_x_4733:
[----:B------:R-:W-:-:S04]  /*1cd30*/  LOP3.LUT R2, RZ, R2, RZ, 0x33, !PT ;  /* 0x00000002ff027212 */ /* 0x000fc800078e33ff */
[----:B------:R-:W-:Y:S01]  /*1cd40*/  IADD3 R233, R2, R7, RZ ;  /* 0x0000000702e97210 */ /* 0x000fe20007ffe0ff */
[----:B------:R-:W-:Y:S05]  /*1cd50*/  BRA `(.L_x_4736) ;  /* 0x0000004000007947 */ /* 0x000fea0003800000 */
.L_x_4724:
[----:B------:R-:W-:Y:S01]  /*1cd60*/  IMAD.MOV.U32 R232, RZ, RZ, R9 ;  /* 0x000000ffffe87224 */ /* 0x000fe200078e0009 */
[----:B------:R-:W-:Y:S01]  /*1cd70*/  MOV R234, RZ ;  /* 0x000000ff00ea7202 */ /* 0x000fe20000000f00 */
[----:B------:R-:W-:Y:S01]  /*1cd80*/  IMAD.MOV.U32 R233, RZ, RZ, RZ ;  /* 0x000000ffffe97224 */ /* 0x000fe200078e00ff */
[----:B------:R-:W-:Y:S02]  /*1cd90*/  MOV R235, c[0x0][0x53c] ;  /* 0x00014f0000eb7a02 */ /* 0x000fe40000000f00 */
.L_x_4736:
[----:B------:R-:W-:Y:S05]  /*1cda0*/  BSYNC B1 ;  /* 0x0000000000017941 */ /* 0x000fea0003800000 */
.L_x_4722:
[----:B------:R-:W-:Y:S01]  /*1cdb0*/  WARPSYNC 0xffffffff ;  /* 0xffffffff00007948 */ /* 0x000fe20003800000 */
[----:B------:R-:W-:Y:S01]  /*1cdc0*/  BAR.SYNC.DEFER_BLOCKING 0x4, 0x100 ;  /* 0x0104000000007b1d */ /* 0x000fe20000010000 */
[----:B------:R-:W-:-:S13]  /*1cdd0*/  ISETP.NE.AND P0, PT, R13, RZ, PT ;  /* 0x000000ff0d00720c */ /* 0x000fda0003f05270 */
[----:B------:R2:W-:Y:S04]  /*1cde0*/  @!P0 STS.128 [0x20080], R232 ;  /* 0x020080e8ff008388 */ /* 0x0005e80000000c00 */
[----:B------:R-:W-:Y:S06]  /*1cdf0*/  BAR.ARV 0x5, 0x100 ;  /* 0x0144000000007b1d */ /* 0x000fec0000002000 */
.L_x_4717:
[----:B-1----:R-:W-:-:S13]  /*1ce00*/  ISETP.GE.AND P0, PT, R235, c[0x0][0x53c], PT ;  /* 0x00014f00eb007a0c */ /* 0x002fda0003f06270 */
[----:B--23--:R-:W-:Y:S01]  /*1ce10*/  @P0 CALL.REL.NOINC `(.L_x_4737) ;  /* 0x0000001000000944 */ /* 0x00cfe20003c00000 */
[----:B------:R-:W-:Y:S05]  /*1ce20*/  BRA `(.L_x_4738) ;  /* 0xfffe521000007947 */ /* 0x000fea000383ffff */
.L_x_4737:
[----:B------:R-:W-:Y:S05]  /*1ce30*/  EXIT ;  /* 0x000000000000794d */ /* 0x000fea0003800000 */
.L_x_4534:
[----:B------:R-:W-:Y:S01]  /*1ce40*/  IMAD.MOV.U32 R0, RZ, RZ, R5 ;  /* 0x000000ffff007224 */ /* 0x000fe200078e0005 */
[----:B------:R-:W-:Y:S02]  /*1ce50*/  MOV R3, 0x1 ;  /* 0x0000000100037802 */ /* 0x000fe40000000f00 */
[----:B------:R-:W-:Y:S02]  /*1ce60*/  MOV R2, 0x1ce80 ;  /* 0x0001ce8000027802 */ /* 0x000fe40000000f00 */
[----:B--2---:R-:W-:Y:S05]  /*1ce70*/  CALL.REL.NOINC `($__internal_78_$__cuda_sm70_shflsync_up_p) ;  /* 0x000022f000007944 */ /* 0x004fea0003c00000 */
[----:B------:R-:W-:Y:S01]  /*1ce80*/  MOV R0, R4 ;  /* 0x0000000400007202 */ /* 0x000fe20000000f00 */
[----:B------:R-:W-:Y:S05]  /*1ce90*/  BRA `(.L_x_4739) ;  /* 0xfffe35a000007947 */ /* 0x000fea000383ffff */
.L_x_4535:
[----:B------:R-:W-:Y:S01]  /*1cea0*/  IMAD.MOV.U32 R0, RZ, RZ, R5 ;  /* 0x000000ffff007224 */ /* 0x000fe200078e0005 */
[----:B------:R-:W-:Y:S02]  /*1ceb0*/  MOV R3, 0x2 ;  /* 0x0000000200037802 */ /* 0x000fe40000000f00 */
[----:B------:R-:W-:Y:S02]  /*1cec0*/  MOV R2, 0x1cee0 ;  /* 0x0001cee000027802 */ /* 0x000fe40000000f00 */
[----:B--2---:R-:W-:Y:S05]  /*1ced0*/  CALL.REL.NOINC `($__internal_78_$__cuda_sm70_shflsync_up_p) ;  /* 0x0000229000007944 */ /* 0x004fea0003c00000 */
[----:B------:R-:W-:Y:S01]  /*1cee0*/  SEL R4, R4, RZ, P4 ;  /* 0x000000ff04047207 */ /* 0x000fe20002000000 */
[----:B------:R-:W-:Y:S01]  /*1cef0*/  IMAD.MOV.U32 R3, RZ, RZ, 0x4 ;  /* 0x00000004ff037424 */ /* 0x000fe200078e00ff */
[----:B------:R-:W-:-:S03]  /*1cf00*/  MOV R2, 0x1cf30 ;  /* 0x0001cf3000027802 */ /* 0x000fc60000000f00 */
[----:B------:R-:W-:Y:S02]  /*1cf10*/  IMAD.IADD R0, R5, 0x1, R4 ;  /* 0x0000000105007824 */ /* 0x000fe400078e0204 */
[----:B------:R-:W-:Y:S05]  /*1cf20*/  CALL.REL.NOINC `($__internal_78_$__cuda_sm70_shflsync_up_p) ;  /* 0x0000224000007944 */ /* 0x000fea0003c00000 */
        /* <DEDUP_REMOVED lines=12> */
[----:B------:R-:W-:Y:S02]  /*1cff0*/  MOV R201, 0x1f ;  /* 0x0000001f00c97802 */ /* 0x000fe40000000f00 */
[----:B------:R-:W-:Y:S01]  /*1d000*/  MOV R3, 0x1d040 ;  /* 0x0001d04000037802 */ /* 0x000fe20000000f00 */
[----:B------:R-:W-:-:S04]  /*1d010*/  IMAD.IADD R4, R0, 0x1, R4 ;  /* 0x0000000100047824 */ /* 0x000fc800078e0204 */
[----:B------:R-:W-:Y:S02]  /*1d020*/  IMAD.MOV.U32 R0, RZ, RZ, R4 ;  /* 0x000000ffff007224 */ /* 0x000fe400078e0004 */
[----:B------:R-:W-:Y:S05]  /*1d030*/  CALL.REL.NOINC `($__internal_77_$__cuda_sm70_shflsync_idx_p) ;  /* 0x000020b000007944 */ /* 0x000fea0003c00000 */
[----:B-1---5:R-:W-:Y:S05]  /*1d040*/  BRA `(.L_x_4740) ;  /* 0xfffe34f000007947 */ /* 0x022fea000383ffff */
.L_x_4537:
[----:B------:R-:W-:Y:S02]  /*1d050*/  SEL R0, RZ, 0x1, P0 ;  /* 0x00000001ff007807 */ /* 0x000fe40000000000 */
[----:B------:R-:W-:Y:S02]  /*1d060*/  MOV R2, 0x1d080 ;  /* 0x0001d08000027802 */ /* 0x000fe40000000f00 */
[----:B--2---:R-:W-:Y:S05]  /*1d070*/  CALL.REL.NOINC `($__internal_79_$__cuda_sm70_votesync_ballot) ;  /* 0x0000215000007944 */ /* 0x004fea0003c00000 */
[----:B------:R-:W-:Y:S01]  /*1d080*/  MOV R10, R0 ;  /* 0x00000000000a7202 */ /* 0x000fe20000000f00 */
[----:B------:R-:W-:Y:S05]  /*1d090*/  BRA `(.L_x_4741) ;  /* 0xfffe353000007947 */ /* 0x000fea000383ffff */
.L_x_4538:
[----:B------:R-:W-:Y:S01]  /*1d0a0*/  IMAD.MOV.U32 R0, RZ, RZ, R9 ;  /* 0x000000ffff007224 */ /* 0x000fe200078e0009 */
[----:B------:R-:W-:Y:S01]  /*1d0b0*/  MOV R2, R5 ;  /* 0x0000000500027202 */ /* 0x000fe20000000f00 */
[----:B------:R-:W-:Y:S01]  /*1d0c0*/  IMAD.MOV.U32 R201, RZ, RZ, 0x1f ;  /* 0x0000001fffc97424 */ /* 0x000fe200078e00ff */
[----:B------:R-:W-:Y:S02]  /*1d0d0*/  MOV R3, 0x1d0f0 ;  /* 0x0001d0f000037802 */ /* 0x000fe40000000f00 */
[----:B------:R-:W-:Y:S05]  /*1d0e0*/  CALL.REL.NOINC `($__internal_77_$__cuda_sm70_shflsync_idx_p) ;  /* 0x0000200000007944 */ /* 0x000fea0003c00000 */
[----:B------:R-:W-:Y:S01]  /*1d0f0*/  IMAD.MOV.U32 R12, RZ, RZ, R0 ;  /* 0x000000ffff0c7224 */ /* 0x000fe200078e0000 */
[----:B------:R-:W-:Y:S01]  /*1d100*/  MOV R0, R8 ;  /* 0x0000000800007202 */ /* 0x000fe20000000f00 */
[----:B------:R-:W-:Y:S01]  /*1d110*/  IMAD.MOV.U32 R6, RZ, RZ, RZ ;  /* 0x000000ffff067224 */ /* 0x000fe200078e00ff */
[----:B------:R-:W-:Y:S01]  /*1d120*/  MOV R2, R5 ;  /* 0x0000000500027202 */ /* 0x000fe20000000f00 */
[----:B------:R-:W-:Y:S01]  /*1d130*/  IMAD.MOV.U32 R201, RZ, RZ, 0x1f ;  /* 0x0000001fffc97424 */ /* 0x000fe200078e00ff */
[----:B------:R-:W-:-:S02]  /*1d140*/  MOV R3, 0x1d160 ;  /* 0x0001d16000037802 */ /* 0x000fc40000000f00 */
[----:B-1---5:R-:W-:Y:S05]  /*1d150*/  CALL.REL.NOINC `($__internal_77_$__cuda_sm70_shflsync_idx_p) ;  /* 0x00001f9000007944 */ /* 0x022fea0003c00000 */
[----:B------:R-:W-:Y:S01]  /*1d160*/  MOV R9, R0 ;  /* 0x0000000000097202 */ /* 0x000fe20000000f00 */
[----:B-1---5:R-:W-:Y:S05]  /*1d170*/  BRA `(.L_x_4742) ;  /* 0xfffe34b000007947 */ /* 0x022fea000383ffff */
.L_x_4541:
[----:B------:R-:W-:Y:S01]  /*1d180*/  IMAD.MOV.U32 R0, RZ, RZ, R4 ;  /* 0x000000ffff007224 */ /* 0x000fe200078e0004 */
[----:B------:R-:W-:-:S02]  /*1d190*/  MOV R201, 0x1f ;  /* 0x0000001f00c97802 */ /* 0x000fc40000000f00 */
[----:B------:R-:W-:Y:S02]  /*1d1a0*/  MOV R3, 0x1d1c0 ;  /* 0x0001d1c000037802 */ /* 0x000fe40000000f00 */
[----:B-123--:R-:W-:Y:S05]  /*1d1b0*/  CALL.REL.NOINC `($__internal_77_$__cuda_sm70_shflsync_idx_p) ;  /* 0x00001f3000007944 */ /* 0x00efea0003c00000 */
[----:B------:R-:W-:Y:S01]  /*1d1c0*/  MOV R6, R0 ;  /* 0x0000000000067202 */ /* 0x000fe20000000f00 */
[----:B-1---5:R-:W-:Y:S05]  /*1d1d0*/  BRA `(.L_x_4540) ;  /* 0xfffe34b000007947 */ /* 0x022fea000383ffff */
.L_x_4574:
[----:B------:R-:W-:Y:S01]  /*1d1e0*/  IMAD.MOV.U32 R0, RZ, RZ, R5 ;  /* 0x000000ffff007224 */ /* 0x000fe200078e0005 */
[----:B------:R-:W-:Y:S01]  /*1d1f0*/  MOV R2, RZ ;  /* 0x000000ff00027202 */ /* 0x000fe20000000f00 */
[----:B------:R-:W-:Y:S01]  /*1d200*/  IMAD.MOV.U32 R201, RZ, RZ, 0x181f ;  /* 0x0000181fffc97424 */ /* 0x000fe200078e00ff */
[----:B------:R-:W-:Y:S02]  /*1d210*/  MOV R3, 0x1d230 ;  /* 0x0001d23000037802 */ /* 0x000fe40000000f00 */
[----:B-----5:R-:W-:Y:S05]  /*1d220*/  CALL.REL.NOINC `($__internal_77_$__cuda_sm70_shflsync_idx_p) ;  /* 0x00001ec000007944 */ /* 0x020fea0003c00000 */
[----:B-----5:R-:W-:Y:S01]  /*1d230*/  MOV R4, R0 ;  /* 0x0000000000047202 */ /* 0x020fe20000000f00 */
[----:B-1----:R-:W-:Y:S05]  /*1d240*/  BRA `(.L_x_4743) ;  /* 0xfffe9ac000007947 */ /* 0x002fea000383ffff */
.L_x_4575:
[----:B------:R-:W-:Y:S01]  /*1d250*/  IMAD.MOV.U32 R0, RZ, RZ, R12 ;  /* 0x000000ffff007224 */ /* 0x000fe200078e000c */
[----:B------:R-:W-:Y:S01]  /*1d260*/  MOV R2, RZ ;  /* 0x000000ff00027202 */ /* 0x000fe20000000f00 */
[----:B------:R-:W-:Y:S01]  /*1d270*/  IMAD.MOV.U32 R201, RZ, RZ, 0x181f ;  /* 0x0000181fffc97424 */ /* 0x000fe200078e00ff */
[----:B------:R-:W-:Y:S02]  /*1d280*/  MOV R3, 0x1d2a0 ;  /* 0x0001d2a000037802 */ /* 0x000fe40000000f00 */
[----:B-12--5:R-:W-:Y:S05]  /*1d290*/  CALL.REL.NOINC `($__internal_77_$__cuda_sm70_shflsync_idx_p) ;  /* 0x00001e5000007944 */ /* 0x026fea0003c00000 */
[----:B-1---5:R-:W-:Y:S05]  /*1d2a0*/  BRA `(.L_x_4744) ;  /* 0xfffe9a8000007947 */ /* 0x022fea000383ffff */
.L_x_4578:
[----:B----4-:R-:W-:Y:S01]  /*1d2b0*/  IMAD.MOV.U32 R0, RZ, RZ, R5 ;  /* 0x000000ffff007224 */ /* 0x010fe200078e0005 */
[----:B--2---:R-:W-:Y:S01]  /*1d2c0*/  MOV R2, 0x1 ;  /* 0x0000000100027802 */ /* 0x004fe20000000f00 */
[----:B------:R-:W-:Y:S01]  /*1d2d0*/  IMAD.MOV.U32 R201, RZ, RZ, 0x181f ;  /* 0x0000181fffc97424 */ /* 0x000fe200078e00ff */
[----:B------:R-:W-:-:S02]  /*1d2e0*/  MOV R3, 0x1d300 ;  /* 0x0001d30000037802 */ /* 0x000fc40000000f00 */
[----:B-1-3-5:R-:W-:Y:S05]  /*1d2f0*/  CALL.REL.NOINC `($__internal_77_$__cuda_sm70_shflsync_idx_p) ;  /* 0x00001df000007944 */ /* 0x02afea0003c00000 */
[----:B-----5:R-:W-:Y:S01]  /*1d300*/  IMAD.MOV.U32 R4, RZ, RZ, R0 ;  /* 0x000000ffff047224 */ /* 0x020fe200078e0000 */
[----:B------:R-:W-:Y:S01]  /*1d310*/  MOV R2, 0x1 ;  /* 0x0000000100027802 */ /* 0x000fe20000000f00 */
[----:B------:R-:W-:Y:S01]  /*1d320*/  IMAD.MOV.U32 R0, RZ, RZ, R12 ;  /* 0x000000ffff007224 */ /* 0x000fe200078e000c */
[----:B------:R-:W-:-:S02]  /*1d330*/  MOV R201, 0x181f ;  /* 0x0000181f00c97802 */ /* 0x000fc40000000f00 */
[----:B------:R-:W-:Y:S02]  /*1d340*/  MOV R3, 0x1d360 ;  /* 0x0001d36000037802 */ /* 0x000fe40000000f00 */
[----:B-1----:R-:W-:Y:S05]  /*1d350*/  CALL.REL.NOINC `($__internal_77_$__cuda_sm70_shflsync_idx_p) ;  /* 0x00001d9000007944 */ /* 0x002fea0003c00000 */
[----:B-1---5:R-:W-:Y:S05]  /*1d360*/  BRA `(.L_x_4745) ;  /* 0xfffe9b5000007947 */ /* 0x022fea000383ffff */
.L_x_4581:
[----:B----4-:R-:W-:Y:S01]  /*1d370*/  IMAD.MOV.U32 R0, RZ, RZ, R5 ;  /* 0x000000ffff007224 */ /* 0x010fe200078e0005 */
[----:B-1----:R-:W-:Y:S01]  /*1d380*/  MOV R2, 0x2 ;  /* 0x0000000200027802 */ /* 0x002fe20000000f00 */
[----:B------:R-:W-:Y:S01]  /*1d390*/  IMAD.MOV.U32 R201, RZ, RZ, 0x181f ;  /* 0x0000181fffc97424 */ /* 0x000fe200078e00ff */
[----:B------:R-:W-:Y:S02]  /*1d3a0*/  MOV R3, 0x1d3c0 ;  /* 0x0001d3c000037802 */ /* 0x000fe40000000f00 */
[----:B--23-5:R-:W-:Y:S05]  /*1d3b0*/  CALL.REL.NOINC `($__internal_77_$__cuda_sm70_shflsync_idx_p) ;  /* 0x00001d3000007944 */ /* 0x02cfea0003c00000 */
[----:B-----5:R-:W-:Y:S01]  /*1d3c0*/  MOV R4, R0 ;  /* 0x0000000000047202 */ /* 0x020fe20000000f00 */
[----:B-1----:R-:W-:Y:S05]  /*1d3d0*/  BRA `(.L_x_4746) ;  /* 0xfffe9c6000007947 */ /* 0x002fea000383ffff */
.L_x_4582:
[----:B----4-:R-:W-:Y:S01]  /*1d3e0*/  IMAD.MOV.U32 R0, RZ, RZ, R12 ;  /* 0x000000ffff007224 */ /* 0x010fe200078e000c */
[----:B------:R-:W-:Y:S01]  /*1d3f0*/  MOV R2, 0x2 ;  /* 0x0000000200027802 */ /* 0x000fe20000000f00 */
[----:B------:R-:W-:Y:S01]  /*1d400*/  IMAD.MOV.U32 R201, RZ, RZ, 0x181f ;  /* 0x0000181fffc97424 */ /* 0x000fe200078e00ff */
[----:B------:R-:W-:Y:S02]  /*1d410*/  MOV R3, 0x1d430 ;  /* 0x0001d43000037802 */ /* 0x000fe40000000f00 */
[----:B-123-5:R-:W-:Y:S05]  /*1d420*/  CALL.REL.NOINC `($__internal_77_$__cuda_sm70_shflsync_idx_p) ;  /* 0x00001cc000007944 */ /* 0x02efea0003c00000 */
[----:B-1---5:R-:W-:Y:S05]  /*1d430*/  BRA `(.L_x_4747) ;  /* 0xfffe9c2000007947 */ /* 0x022fea000383ffff */
.L_x_4585:
[----:B-1----:R-:W-:Y:S01]  /*1d440*/  IMAD.MOV.U32 R0, RZ, RZ, R5 ;  /* 0x000000ffff007224 */ /* 0x002fe200078e0005 */
[----:B------:R-:W-:Y:S01]  /*1d450*/  MOV R2, 0x3 ;  /* 0x0000000300027802 */ /* 0x000fe20000000f00 */
[----:B------:R-:W-:Y:S01]  /*1d460*/  IMAD.MOV.U32 R201, RZ, RZ, 0x181f ;  /* 0x0000181fffc97424 */ /* 0x000fe200078e00ff */
[----:B------:R-:W-:-:S02]  /*1d470*/  MOV R3, 0x1d490 ;  /* 0x0001d49000037802 */ /* 0x000fc40000000f00 */
[----:B--2345:R-:W-:Y:S05]  /*1d480*/  CALL.REL.NOINC `($__internal_77_$__cuda_sm70_shflsync_idx_p) ;  /* 0x00001c6000007944 */ /* 0x03cfea0003c00000 */
[----:B-----5:R-:W-:Y:S01]  /*1d490*/  IMAD.MOV.U32 R4, RZ, RZ, R0 ;  /* 0x000000ffff047224 */ /* 0x020fe200078e0000 */
[----:B------:R-:W-:Y:S01]  /*1d4a0*/  MOV R2, 0x3 ;  /* 0x0000000300027802 */ /* 0x000fe20000000f00 */
[----:B------:R-:W-:Y:S01]  /*1d4b0*/  IMAD.MOV.U32 R0, RZ, RZ, R12 ;  /* 0x000000ffff007224 */ /* 0x000fe200078e000c */
[----:B------:R-:W-:-:S02]  /*1d4c0*/  MOV R201, 0x181f ;  /* 0x0000181f00c97802 */ /* 0x000fc40000000f00 */
[----:B------:R-:W-:Y:S02]  /*1d4d0*/  MOV R3, 0x1d4f0 ;  /* 0x0001d4f000037802 */ /* 0x000fe40000000f00 */
[----:B-1----:R-:W-:Y:S05]  /*1d4e0*/  CALL.REL.NOINC `($__internal_77_$__cuda_sm70_shflsync_idx_p) ;  /* 0x00001c0000007944 */ /* 0x002fea0003c00000 */
[----:B-1---5:R-:W-:Y:S05]  /*1d4f0*/  BRA `(.L_x_4748) ;  /* 0xfffe9cf000007947 */ /* 0x022fea000383ffff */
.L_x_4652:
[----:B------:R-:W-:Y:S01]  /*1d500*/  IMAD.MOV.U32 R2, RZ, RZ, RZ ;  /* 0x000000ffff027224 */ /* 0x000fe200078e00ff */
[----:B------:R-:W-:Y:S02]  /*1d510*/  MOV R201, 0x181f ;  /* 0x0000181f00c97802 */ /* 0x000fe40000000f00 */
[----:B------:R-:W-:Y:S02]  /*1d520*/  MOV R3, 0x1d540 ;  /* 0x0001d54000037802 */ /* 0x000fe40000000f00 */
[----:B------:R-:W-:Y:S05]  /*1d530*/  CALL.REL.NOINC `($__internal_77_$__cuda_sm70_shflsync_idx_p) ;  /* 0x00001bb000007944 */ /* 0x000fea0003c00000 */
[----:B-----5:R-:W-:Y:S01]  /*1d540*/  MOV R4, R0 ;  /* 0x0000000000047202 */ /* 0x020fe20000000f00 */
[----:B-1----:R-:W-:Y:S05]  /*1d550*/  BRA `(.L_x_4749) ;  /* 0xffff443000007947 */ /* 0x002fea000383ffff */
.L_x_4653:
[----:B-1----:R-:W-:Y:S01]  /*1d560*/  IMAD.MOV.U32 R0, RZ, RZ, R5 ;  /* 0x000000ffff007224 */ /* 0x002fe200078e0005 */
[----:B------:R-:W-:Y:S01]  /*1d570*/  MOV R2, RZ ;  /* 0x000000ff00027202 */ /* 0x000fe20000000f00 */
[----:B------:R-:W-:Y:S01]  /*1d580*/  IMAD.MOV.U32 R201, RZ, RZ, 0x181f ;  /* 0x0000181fffc97424 */ /* 0x000fe200078e00ff */
[----:B------:R-:W-:Y:S02]  /*1d590*/  MOV R3, 0x1d5b0 ;  /* 0x0001d5b000037802 */ /* 0x000fe40000000f00 */
[----:B--2---:R-:W-:Y:S05]  /*1d5a0*/  CALL.REL.NOINC `($__internal_77_$__cuda_sm70_shflsync_idx_p) ;  /* 0x00001b4000007944 */ /* 0x004fea0003c00000 */
[----:B-1---5:R-:W-:Y:S05]  /*1d5b0*/  BRA `(.L_x_4750) ;  /* 0xffff43f000007947 */ /* 0x022fea000383ffff */
.L_x_4654:
[----:B------:R-:W-:Y:S01]  /*1d5c0*/  IMAD.MOV.U32 R0, RZ, RZ, R4 ;  /* 0x000000ffff007224 */ /* 0x000fe200078e0004 */
[----:B------:R-:W-:Y:S01]  /*1d5d0*/  MOV R2, RZ ;  /* 0x000000ff00027202 */ /* 0x000fe20000000f00 */
[----:B------:R-:W-:Y:S01]  /*1d5e0*/  IMAD.MOV.U32 R201, RZ, RZ, 0x1c1f ;  /* 0x00001c1fffc97424 */ /* 0x000fe200078e00ff */
[----:B------:R-:W-:-:S02]  /*1d5f0*/  MOV R3, 0x1d610 ;  /* 0x0001d61000037802 */ /* 0x000fc40000000f00 */
[----:B------:R-:W-:Y:S05]  /*1d600*/  CALL.REL.NOINC `($__internal_77_$__cuda_sm70_shflsync_idx_p) ;  /* 0x00001ae000007944 */ /* 0x000fea0003c00000 */
[----:B-1---5:R-:W-:Y:S05]  /*1d610*/  BRA `(.L_x_4751) ;  /* 0xffff45b000007947 */ /* 0x022fea000383ffff */
.L_x_4655:
[----:B------:R-:W-:Y:S01]  /*1d620*/  IMAD.MOV.U32 R0, RZ, RZ, R4 ;  /* 0x000000ffff007224 */ /* 0x000fe200078e0004 */
[----:B------:R-:W-:Y:S01]  /*1d630*/  MOV R2, 0x1 ;  /* 0x0000000100027802 */ /* 0x000fe20000000f00 */
[----:B------:R-:W-:Y:S01]  /*1d640*/  IMAD.MOV.U32 R201, RZ, RZ, 0x1c1f ;  /* 0x00001c1fffc97424 */ /* 0x000fe200078e00ff */
[----:B------:R-:W-:-:S02]  /*1d650*/  MOV R3, 0x1d670 ;  /* 0x0001d67000037802 */ /* 0x000fc40000000f00 */
[----:B-1----:R-:W-:Y:S05]  /*1d660*/  CALL.REL.NOINC `($__internal_77_$__cuda_sm70_shflsync_idx_p) ;  /* 0x00001a8000007944 */ /* 0x002fea0003c00000 */
[----:B------:R-:W-:Y:S01]  /*1d670*/  IMAD.IADD R0, R5, 0x1, R0 ;  /* 0x0000000105007824 */ /* 0x000fe200078e0200 */
[----:B------:R-:W-:-:S02]  /*1d680*/  FMNMX.FTZ R133, R10, R11, !PT ;  /* 0x0000000b0a857209 */ /* 0x000fc40007810000 */
[----:B------:R-:W-:Y:S02]  /*1d690*/  MOV R2, 0x1d8b0 ;  /* 0x0001d8b000027802 */ /* 0x000fe40000000f00 */
        /* <DEDUP_REMOVED lines=9> */
[----:B-----5:R-:W-:Y:S02]  /*1d730*/  FMNMX.FTZ R4, R6, R7, !PT ;  /* 0x0000000706047209 */ /* 0x020fe40007810000 */
[----:B------:R-:W-:-:S02]  /*1d740*/  FMNMX.FTZ R133, R13, R133, !PT ;  /* 0x000000850d857209 */ /* 0x000fc40007810000 */
[----:B------:R-:W-:Y:S02]  /*1d750*/  FSEL R8, R35, -INF , P0 ;  /* 0xff80000023087808 */ /* 0x000fe40000000000 */
[----:B------:R-:W-:Y:S02]  /*1d760*/  ISETP.GT.AND P1, PT, R0, 0x10, PT ;  /* 0x000000100000780c */ /* 0x000fe40003f24270 */
        /* <DEDUP_REMOVED lines=10> */
[----:B------:R-:W-:Y:S01]  /*1d810*/  ISETP.GT.AND P0, PT, R0, 0x19, PT ;  /* 0x000000190000780c */ /* 0x000fe20003f04270 */
[----:B------:R-:W-:Y:S01]  /*1d820*/  IMAD.MOV.U32 R0, RZ, RZ, 0x2 ;  /* 0x00000002ff007424 */ /* 0x000fe200078e00ff */
[----:B------:R-:W-:Y:S02]  /*1d830*/  FSEL R22, R30, -INF , P1 ;  /* 0xff8000001e167808 */ /* 0x000fe40000800000 */
[----:B------:R-:W-:Y:S02]  /*1d840*/  FMNMX.FTZ R4, R20, R4, !PT ;  /* 0x0000000414047209 */ /* 0x000fe40007810000 */
[----:B------:R-:W-:Y:S02]  /*1d850*/  FMNMX.FTZ R133, R26, R133, !PT ;  /* 0x000000851a857209 */ /* 0x000fe40007810000 */
[----:B------:R-:W-:Y:S02]  /*1d860*/  FSEL R25, R31, -INF , P0 ;  /* 0xff8000001f197808 */ /* 0x000fe40000000000 */
[----:B------:R-:W-:Y:S01]  /*1d870*/  FMNMX.FTZ R4, R22, R4, !PT ;  /* 0x0000000416047209 */ /* 0x000fe20007810000 */
[----:B------:R-:W-:-:S03]  /*1d880*/  IMAD.MOV.U32 R132, RZ, RZ, R133 ;  /* 0x000000ffff847224 */ /* 0x000fc600078e0085 */
[----:B------:R-:W-:Y:S02]  /*1d890*/  FMNMX.FTZ R4, R25, R4, !PT ;  /* 0x0000000419047209 */ /* 0x000fe40007810000 */
[----:B-1----:R-:W-:Y:S05]  /*1d8a0*/  CALL.REL.NOINC `($__internal_76_$__cuda_sm70_shflsync_bfly_p) ;  /* 0x000017e000007944 */ /* 0x002fea0003c00000 */
[----:B------:R-:W-:Y:S01]  /*1d8b0*/  FMNMX.FTZ R133, R133, R0, !PT ;  /* 0x0000000085857209 */ /* 0x000fe20007810000 */
[----:B------:R-:W-:Y:S01]  /*1d8c0*/  IMAD.MOV.U32 R0, RZ, RZ, 0x1 ;  /* 0x00000001ff007424 */ /* 0x000fe200078e00ff */
[----:B------:R-:W-:-:S03]  /*1d8d0*/  MOV R2, 0x1d900 ;  /* 0x0001d90000027802 */ /* 0x000fc60000000f00 */
[----:B------:R-:W-:Y:S02]  /*1d8e0*/  IMAD.MOV.U32 R132, RZ, RZ, R133 ;  /* 0x000000ffff847224 */ /* 0x000fe400078e0085 */
[----:B------:R-:W-:Y:S05]  /*1d8f0*/  CALL.REL.NOINC `($__internal_76_$__cuda_sm70_shflsync_bfly_p) ;  /* 0x0000179000007944 */ /* 0x000fea0003c00000 */
[----:B------:R-:W-:Y:S01]  /*1d900*/  FMNMX.FTZ R133, R133, R0, !PT ;  /* 0x0000000085857209 */ /* 0x000fe20007810000 */
[----:B------:R-:W-:Y:S01]  /*1d910*/  IMAD.MOV.U32 R132, RZ, RZ, R4 ;  /* 0x000000ffff847224 */ /* 0x000fe200078e0004 */
[----:B------:R-:W-:Y:S01]  /*1d920*/  MOV R2, 0x1d950 ;  /* 0x0001d95000027802 */ /* 0x000fe20000000f00 */
[----:B------:R-:W-:Y:S02]  /*1d930*/  IMAD.MOV.U32 R0, RZ, RZ, 0x2 ;  /* 0x00000002ff007424 */ /* 0x000fe400078e00ff */
[----:B------:R-:W-:Y:S05]  /*1d940*/  CALL.REL.NOINC `($__internal_76_$__cuda_sm70_shflsync_bfly_p) ;  /* 0x0000174000007944 */ /* 0x000fea0003c00000 */
[----:B------:R-:W-:Y:S01]  /*1d950*/  FMNMX.FTZ R4, R4, R0, !PT ;  /* 0x0000000004047209 */ /* 0x000fe20007810000 */
[----:B------:R-:W-:Y:S01]  /*1d960*/  IMAD.MOV.U32 R0, RZ, RZ, 0x1 ;  /* 0x00000001ff007424 */ /* 0x000fe200078e00ff */
[----:B------:R-:W-:-:S03]  /*1d970*/  MOV R2, 0x1d9a0 ;  /* 0x0001d9a000027802 */ /* 0x000fc60000000f00 */
[----:B------:R-:W-:Y:S02]  /*1d980*/  IMAD.MOV.U32 R132, RZ, RZ, R4 ;  /* 0x000000ffff847224 */ /* 0x000fe400078e0004 */
[----:B------:R-:W-:Y:S05]  /*1d990*/  CALL.REL.NOINC `($__internal_76_$__cuda_sm70_shflsync_bfly_p) ;  /* 0x000016f000007944 */ /* 0x000fea0003c00000 */
[----:B------:R-:W-:Y:S01]  /*1d9a0*/  MOV R5, R0 ;  /* 0x0000000000057202 */ /* 0x000fe20000000f00 */
[----:B------:R-:W-:Y:S05]  /*1d9b0*/  BRA `(.L_x_4752) ;  /* 0xffff45c000007947 */ /* 0x000fea000383ffff */
.L_x_4659:
[----:B------:R-:W-:Y:S01]  /*1d9c0*/  MOV R201, 0x181f ;  /* 0x0000181f00c97802 */ /* 0x000fe20000000f00 */
[----:B------:R-:W-:Y:S01]  /*1d9d0*/  IMAD.MOV.U32 R2, RZ, RZ, RZ ;  /* 0x000000ffff027224 */ /* 0x000fe200078e00ff */
[----:B------:R-:W-:Y:S02]  /*1d9e0*/  MOV R3, 0x1da00 ;  /* 0x0001da0000037802 */ /* 0x000fe40000000f00 */
[----:B-1234-:R-:W-:Y:S05]  /*1d9f0*/  CALL.REL.NOINC `($__internal_77_$__cuda_sm70_shflsync_idx_p) ;  /* 0x000016f000007944 */ /* 0x01efea0003c00000 */
[----:B-----5:R-:W-:Y:S01]  /*1da00*/  MOV R4, R0 ;  /* 0x0000000000047202 */ /* 0x020fe20000000f00 */
[----:B-1----:R-:W-:-:S05]  /*1da10*/  BRA `(.L_x_4753) ;  /* 0xffff521000007947 */ /* 0x002fca000383ffff */
.L_x_4660:
[----:B------:R-:W-:Y:S01]  /*1da20*/  MOV R2, RZ ;  /* 0x000000ff00027202 */ /* 0x000fe20000000f00 */
[----:B----4-:R-:W-:Y:S01]  /*1da30*/  IMAD.MOV.U32 R0, RZ, RZ, R5 ;  /* 0x000000ffff007224 */ /* 0x010fe200078e0005 */
[----:B------:R-:W-:Y:S01]  /*1da40*/  MOV R3, 0x1da70 ;  /* 0x0001da7000037802 */ /* 0x000fe20000000f00 */
[----:B------:R-:W-:Y:S02]  /*1da50*/  IMAD.MOV.U32 R201, RZ, RZ, 0x181f ;  /* 0x0000181fffc97424 */ /* 0x000fe400078e00ff */
[----:B-123--:R-:W-:Y:S05]  /*1da60*/  CALL.REL.NOINC `($__internal_77_$__cuda_sm70_shflsync_idx_p) ;  /* 0x0000168000007944 */ /* 0x00efea0003c00000 */
[----:B-1---5:R-:W-:-:S05]  /*1da70*/  BRA `(.L_x_4754) ;  /* 0xffff51d000007947 */ /* 0x022fca000383ffff */
.L_x_4663:
[----:B------:R-:W-:Y:S01]  /*1da80*/  MOV R201, 0x181f ;  /* 0x0000181f00c97802 */ /* 0x000fe20000000f00 */
[----:B------:R-:W-:Y:S01]  /*1da90*/  IMAD.MOV.U32 R2, RZ, RZ, RZ ;  /* 0x000000ffff027224 */ /* 0x000fe200078e00ff */
[----:B------:R-:W-:Y:S02]  /*1daa0*/  MOV R3, 0x1dac0 ;  /* 0x0001dac000037802 */ /* 0x000fe40000000f00 */
[----:B------:R-:W-:Y:S05]  /*1dab0*/  CALL.REL.NOINC `($__internal_77_$__cuda_sm70_shflsync_idx_p) ;  /* 0x0000163000007944 */ /* 0x000fea0003c00000 */
[----:B------:R-:W-:Y:S01]  /*1dac0*/  MOV R132, R0 ;  /* 0x0000000000847202 */ /* 0x000fe20000000f00 */
[----:B-1---5:R-:W-:-:S05]  /*1dad0*/  BRA `(.L_x_4755) ;  /* 0xffff5bc000007947 */ /* 0x022fca000383ffff */
.L_x_4664:
[----:B------:R-:W-:Y:S01]  /*1dae0*/  MOV R2, RZ ;  /* 0x000000ff00027202 */ /* 0x000fe20000000f00 */
[----:B-1----:R-:W-:Y:S01]  /*1daf0*/  IMAD.MOV.U32 R0, RZ, RZ, R133 ;  /* 0x000000ffff007224 */ /* 0x002fe200078e0085 */
[----:B------:R-:W-:Y:S01]  /*1db00*/  MOV R3, 0x1db30 ;  /* 0x0001db3000037802 */ /* 0x000fe20000000f00 */
[----:B------:R-:W-:Y:S02]  /*1db10*/  IMAD.MOV.U32 R201, RZ, RZ, 0x181f ;  /* 0x0000181fffc97424 */ /* 0x000fe400078e00ff */
[----:B--2---:R-:W-:Y:S05]  /*1db20*/  CALL.REL.NOINC `($__internal_77_$__cuda_sm70_shflsync_idx_p) ;  /* 0x000015c000007944 */ /* 0x004fea0003c00000 */
[----:B-1---5:R-:W-:-:S05]  /*1db30*/  BRA `(.L_x_4756) ;  /* 0xffff5b8000007947 */ /* 0x022fca000383ffff */
.L_x_4665:
[----:B--2---:R-:W-:Y:S01]  /*1db40*/  MOV R2, RZ ;  /* 0x000000ff00027202 */ /* 0x004fe20000000f00 */
[----:B------:R-:W-:Y:S01]  /*1db50*/  IMAD.MOV.U32 R0, RZ, RZ, R132 ;  /* 0x000000ffff007224 */ /* 0x000fe200078e0084 */
[----:B------:R-:W-:Y:S01]  /*1db60*/  MOV R3, 0x1db90 ;  /* 0x0001db9000037802 */ /* 0x000fe20000000f00 */
[----:B------:R-:W-:Y:S02]  /*1db70*/  IMAD.MOV.U32 R201, RZ, RZ, 0x1c1f ;  /* 0x00001c1fffc97424 */ /* 0x000fe400078e00ff */
[----:B------:R-:W-:Y:S05]  /*1db80*/  CALL.REL.NOINC `($__internal_77_$__cuda_sm70_shflsync_idx_p) ;  /* 0x0000156000007944 */ /* 0x000fea0003c00000 */
[----:B-1---5:R-:W-:-:S05]  /*1db90*/  BRA `(.L_x_4757) ;  /* 0xffff5d4000007947 */ /* 0x022fca000383ffff */
.L_x_4666:
[----:B------:R-:W-:Y:S01]  /*1dba0*/  MOV R2, 0x1 ;  /* 0x0000000100027802 */ /* 0x000fe20000000f00 */
[----:B------:R-:W-:Y:S01]  /*1dbb0*/  IMAD.MOV.U32 R0, RZ, RZ, R132 ;  /* 0x000000ffff007224 */ /* 0x000fe200078e0084 */
[----:B------:R-:W-:Y:S01]  /*1dbc0*/  MOV R3, 0x1dbf0 ;  /* 0x0001dbf000037802 */ /* 0x000fe20000000f00 */
[----:B------:R-:W-:Y:S02]  /*1dbd0*/  IMAD.MOV.U32 R201, RZ, RZ, 0x1c1f ;  /* 0x00001c1fffc97424 */ /* 0x000fe400078e00ff */
[----:B-1----:R-:W-:Y:S05]  /*1dbe0*/  CALL.REL.NOINC `($__internal_77_$__cuda_sm70_shflsync_idx_p) ;  /* 0x0000150000007944 */ /* 0x002fea0003c00000 */
        /* <DEDUP_REMOVED lines=32> */
[----:B-----5:R-:W-:Y:S02]  /*1ddf0*/  FMNMX.FTZ R132, R4, R132, !PT ;  /* 0x0000008404847209 */ /* 0x020fe40007810000 */
[----:B------:R-:W-:Y:S02]  /*1de00*/  FMNMX.FTZ R14, R5, R14, !PT ;  /* 0x0000000e050e7209 */ /* 0x000fe40007810000 */
[----:B------:R-:W-:Y:S02]  /*1de10*/  MOV R2, 0x1de30 ;  /* 0x0001de3000027802 */ /* 0x000fe40000000f00 */
[----:B-1----:R-:W-:Y:S05]  /*1de20*/  CALL.REL.NOINC `($__internal_76_$__cuda_sm70_shflsync_bfly_p) ;  /* 0x0000126000007944 */ /* 0x002fea0003c00000 */
[----:B------:R-:W-:Y:S01]  /*1de30*/  FMNMX.FTZ R132, R132, R0, !PT ;  /* 0x0000000084847209 */ /* 0x000fe20007810000 */
[----:B------:R-:W-:Y:S01]  /*1de40*/  IMAD.MOV.U32 R0, RZ, RZ, 0x1 ;  /* 0x00000001ff007424 */ /* 0x000fe200078e00ff */
[----:B------:R-:W-:Y:S02]  /*1de50*/  MOV R2, 0x1de70 ;  /* 0x0001de7000027802 */ /* 0x000fe40000000f00 */
        /* <DEDUP_REMOVED lines=8> */
[----:B------:R-:W-:Y:S02]  /*1dee0*/  MOV R2, 0x1df00 ;  /* 0x0001df0000027802 */ /* 0x000fe40000000f00 */
[----:B------:R-:W-:Y:S05]  /*1def0*/  CALL.REL.NOINC `($__internal_76_$__cuda_sm70_shflsync_bfly_p) ;  /* 0x0000119000007944 */ /* 0x000fea0003c00000 */
[----:B------:R-:W-:-:S05]  /*1df00*/  BRA `(.L_x_4758) ;  /* 0xffff5d8000007947 */ /* 0x000fca000383ffff */
.L_x_4669:
[----:B------:R-:W-:Y:S01]  /*1df10*/  MOV R201, 0x181f ;  /* 0x0000181f00c97802 */ /* 0x000fe20000000f00 */
[----:B------:R-:W-:Y:S01]  /*1df20*/  IMAD.MOV.U32 R2, RZ, RZ, RZ ;  /* 0x000000ffff027224 */ /* 0x000fe200078e00ff */
[----:B------:R-:W-:Y:S02]  /*1df30*/  MOV R3, 0x1df50 ;  /* 0x0001df5000037802 */ /* 0x000fe40000000f00 */
[----:B-1234-:R-:W-:Y:S05]  /*1df40*/  CALL.REL.NOINC `($__internal_77_$__cuda_sm70_shflsync_idx_p) ;  /* 0x000011a000007944 */ /* 0x01efea0003c00000 */
[----:B-1---5:R-:W-:-:S05]  /*1df50*/  BRA `(.L_x_4759) ;  /* 0xffff71d000007947 */ /* 0x022fca000383ffff */
.L_x_4672:
[----:B------:R-:W-:Y:S01]  /*1df60*/  MOV R201, 0x181f ;  /* 0x0000181f00c97802 */ /* 0x000fe20000000f00 */
[----:B------:R-:W-:Y:S01]  /*1df70*/  IMAD.MOV.U32 R2, RZ, RZ, RZ ;  /* 0x000000ffff027224 */ /* 0x000fe200078e00ff */
[----:B------:R-:W-:Y:S02]  /*1df80*/  MOV R3, 0x1dfa0 ;  /* 0x0001dfa000037802 */ /* 0x000fe40000000f00 */
[----:B------:R-:W-:Y:S05]  /*1df90*/  CALL.REL.NOINC `($__internal_77_$__cuda_sm70_shflsync_idx_p) ;  /* 0x0000115000007944 */ /* 0x000fea0003c00000 */
[----:B------:R-:W-:Y:S01]  /*1dfa0*/  MOV R132, R0 ;  /* 0x0000000000847202 */ /* 0x000fe20000000f00 */
[----:B-1---5:R-:W-:-:S05]  /*1dfb0*/  BRA `(.L_x_4760) ;  /* 0xffff7b9000007947 */ /* 0x022fca000383ffff */
.L_x_4673:
[----:B------:R-:W-:Y:S01]  /*1dfc0*/  MOV R2, RZ ;  /* 0x000000ff00027202 */ /* 0x000fe20000000f00 */
[----:B-1----:R-:W-:Y:S01]  /*1dfd0*/  IMAD.MOV.U32 R0, RZ, RZ, R133 ;  /* 0x000000ffff007224 */ /* 0x002fe200078e0085 */
[----:B------:R-:W-:Y:S01]  /*1dfe0*/  MOV R3, 0x1e010 ;  /* 0x0001e01000037802 */ /* 0x000fe20000000f00 */
[----:B------:R-:W-:Y:S02]  /*1dff0*/  IMAD.MOV.U32 R201, RZ, RZ, 0x181f ;  /* 0x0000181fffc97424 */ /* 0x000fe400078e00ff */
[----:B--2---:R-:W-:Y:S05]  /*1e000*/  CALL.REL.NOINC `($__internal_77_$__cuda_sm70_shflsync_idx_p) ;  /* 0x000010e000007944 */ /* 0x004fea0003c00000 */
[----:B-1---5:R-:W-:-:S05]  /*1e010*/  BRA `(.L_x_4761) ;  /* 0xffff7b5000007947 */ /* 0x022fca000383ffff */
.L_x_4674:
[----:B------:R-:W-:Y:S02]  /*1e020*/  MOV R0, 0x2 ;  /* 0x0000000200007802 */ /* 0x000fe40000000f00 */
[----:B------:R-:W-:Y:S02]  /*1e030*/  MOV R2, 0x1e050 ;  /* 0x0001e05000027802 */ /* 0x000fe40000000f00 */
[----:B------:R-:W-:Y:S05]  /*1e040*/  CALL.REL.NOINC `($__internal_76_$__cuda_sm70_shflsync_bfly_p) ;  /* 0x0000104000007944 */ /* 0x000fea0003c00000 */
        /* <DEDUP_REMOVED lines=14> */
.L_x_4676:
[----:B------:R-:W-:Y:S01]  /*1e130*/  IMAD.MOV.U32 R132, RZ, RZ, R204 ;  /* 0x000000ffff847224 */ /* 0x000fe200078e00cc */
[----:B------:R-:W-:-:S02]  /*1e140*/  MOV R0, 0x2 ;  /* 0x0000000200007802 */ /* 0x000fc40000000f00 */
[----:B------:R-:W-:Y:S02]  /*1e150*/  MOV R2, 0x1e170 ;  /* 0x0001e17000027802 */ /* 0x000fe40000000f00 */
[----:B------:R-:W-:Y:S05]  /*1e160*/  CALL.REL.NOINC `($__internal_76_$__cuda_sm70_shflsync_bfly_p) ;  /* 0x00000f2000007944 */ /* 0x000fea0003c00000 */
[----:B------:R-:W-:Y:S05]  /*1e170*/  BRA `(.L_x_4763) ;  /* 0xffff8f4000007947 */ /* 0x000fea000383ffff */
.L_x_4677:
[----:B------:R-:W-:Y:S01]  /*1e180*/  IMAD.MOV.U32 R132, RZ, RZ, R5 ;  /* 0x000000ffff847224 */ /* 0x000fe200078e0005 */
[----:B------:R-:W-:Y:S02]  /*1e190*/  MOV R0, 0x1 ;  /* 0x0000000100007802 */ /* 0x000fe40000000f00 */
[----:B------:R-:W-:Y:S02]  /*1e1a0*/  MOV R2, 0x1e1c0 ;  /* 0x0001e1c000027802 */ /* 0x000fe40000000f00 */
[----:B-1----:R-:W-:Y:S05]  /*1e1b0*/  CALL.REL.NOINC `($__internal_76_$__cuda_sm70_shflsync_bfly_p) ;  /* 0x00000ed000007944 */ /* 0x002fea0003c00000 */
[----:B------:R-:W-:Y:S01]  /*1e1c0*/  FADD.FTZ R5, R5, R0 ;  /* 0x0000000005057221 */ /* 0x000fe20000010000 */
[----:B------:R-:W-:Y:S02]  /*1e1d0*/  MOV R132, R203 ;  /* 0x000000cb00847202 */ /* 0x000fe40000000f00 */
[----:B------:R-:W-:Y:S02]  /*1e1e0*/  MOV R0, 0x2 ;  /* 0x0000000200007802 */ /* 0x000fe40000000f00 */
[----:B------:R-:W-:Y:S02]  /*1e1f0*/  MOV R2, 0x1e210 ;  /* 0x0001e21000027802 */ /* 0x000fe40000000f00 */
[----:B------:R-:W-:Y:S05]  /*1e200*/  CALL.REL.NOINC `($__internal_76_$__cuda_sm70_shflsync_bfly_p) ;  /* 0x00000e8000007944 */ /* 0x000fea0003c00000 */
[----:B------:R-:W-:Y:S01]  /*1e210*/  FADD.FTZ R6, R203, R0 ;  /* 0x00000000cb067221 */ /* 0x000fe20000010000 */
[----:B------:R-:W-:Y:S02]  /*1e220*/  MOV R0, 0x1 ;  /* 0x0000000100007802 */ /* 0x000fe40000000f00 */
[----:B------:R-:W-:-:S02]  /*1e230*/  MOV R2, 0x1e260 ;  /* 0x0001e26000027802 */ /* 0x000fc40000000f00 */
[----:B------:R-:W-:Y:S02]  /*1e240*/  MOV R132, R6 ;  /* 0x0000000600847202 */ /* 0x000fe40000000f00 */
[----:B------:R-:W-:Y:S05]  /*1e250*/  CALL.REL.NOINC `($__internal_76_$__cuda_sm70_shflsync_bfly_p) ;  /* 0x00000e3000007944 */ /* 0x000fea0003c00000 */
[----:B------:R-:W-:Y:S01]  /*1e260*/  MOV R3, R0 ;  /* 0x0000000000037202 */ /* 0x000fe20000000f00 */
[----:B------:R-:W-:Y:S05]  /*1e270*/  BRA `(.L_x_4764) ;  /* 0xffff8eb000007947 */ /* 0x000fea000383ffff */
.L_x_4684:
[----:B--234-:R-:W-:Y:S01]  /*1e280*/  IMAD.MOV.U32 R0, RZ, RZ, R13 ;  /* 0x000000ffff007224 */ /* 0x01cfe200078e000d */
[----:B------:R-:W-:Y:S01]  /*1e290*/  MOV R2, RZ ;  /* 0x000000ff00027202 */ /* 0x000fe20000000f00 */
[----:B------:R-:W-:Y:S01]  /*1e2a0*/  IMAD.MOV.U32 R201, RZ, RZ, 0x181f ;  /* 0x0000181fffc97424 */ /* 0x000fe200078e00ff */
[----:B------:R-:W-:Y:S02]  /*1e2b0*/  MOV R3, 0x1e2d0 ;  /* 0x0001e2d000037802 */ /* 0x000fe40000000f00 */
[----:B-1----:R-:W-:Y:S05]  /*1e2c0*/  CALL.REL.NOINC `($__internal_77_$__cuda_sm70_shflsync_idx_p) ;  /* 0x00000e2000007944 */ /* 0x002fea0003c00000 */
[----:B-----5:R-:W-:Y:S01]  /*1e2d0*/  MOV R4, R0 ;  /* 0x0000000000047202 */ /* 0x020fe20000000f00 */
[----:B-1----:R-:W-:Y:S05]  /*1e2e0*/  BRA `(.L_x_4765) ;  /* 0xffffa9c000007947 */ /* 0x002fea000383ffff */
.L_x_4685:
[----:B------:R-:W-:Y:S01]  /*1e2f0*/  IMAD.MOV.U32 R0, RZ, RZ, R14 ;  /* 0x000000ffff007224 */ /* 0x000fe200078e000e */
[----:B------:R-:W-:Y:S01]  /*1e300*/  MOV R2, RZ ;  /* 0x000000ff00027202 */ /* 0x000fe20000000f00 */
[----:B------:R-:W-:Y:S01]  /*1e310*/  IMAD.MOV.U32 R201, RZ, RZ, 0x181f ;  /* 0x0000181fffc97424 */ /* 0x000fe200078e00ff */
[----:B------:R-:W-:Y:S02]  /*1e320*/  MOV R3, 0x1e340 ;  /* 0x0001e34000037802 */ /* 0x000fe40000000f00 */
[----:B-123--:R-:W-:Y:S05]  /*1e330*/  CALL.REL.NOINC `($__internal_77_$__cuda_sm70_shflsync_idx_p) ;  /* 0x00000db000007944 */ /* 0x00efea0003c00000 */
[----:B-1---5:R-:W-:Y:S05]  /*1e340*/  BRA `(.L_x_4766) ;  /* 0xffffa98000007947 */ /* 0x022fea000383ffff */
.L_x_4688:
[----:B--2---:R-:W-:Y:S01]  /*1e350*/  IMAD.MOV.U32 R0, RZ, RZ, R13 ;  /* 0x000000ffff007224 */ /* 0x004fe200078e000d */
[----:B------:R-:W-:Y:S01]  /*1e360*/  MOV R2, 0x1 ;  /* 0x0000000100027802 */ /* 0x000fe20000000f00 */
[----:B------:R-:W-:Y:S01]  /*1e370*/  IMAD.MOV.U32 R201, RZ, RZ, 0x181f ;  /* 0x0000181fffc97424 */ /* 0x000fe200078e00ff */
[----:B------:R-:W-:-:S02]  /*1e380*/  MOV R3, 0x1e3a0 ;  /* 0x0001e3a000037802 */ /* 0x000fc40000000f00 */
[----:B-1-34-:R-:W-:Y:S05]  /*1e390*/  CALL.REL.NOINC `($__internal_77_$__cuda_sm70_shflsync_idx_p) ;  /* 0x00000d5000007944 */ /* 0x01afea0003c00000 */
[----:B-----5:R-:W-:Y:S01]  /*1e3a0*/  IMAD.MOV.U32 R4, RZ, RZ, R0 ;  /* 0x000000ffff047224 */ /* 0x020fe200078e0000 */
[----:B------:R-:W-:Y:S01]  /*1e3b0*/  MOV R2, 0x1 ;  /* 0x0000000100027802 */ /* 0x000fe20000000f00 */
[----:B------:R-:W-:Y:S01]  /*1e3c0*/  IMAD.MOV.U32 R0, RZ, RZ, R14 ;  /* 0x000000ffff007224 */ /* 0x000fe200078e000e */
[----:B------:R-:W-:-:S02]  /*1e3d0*/  MOV R201, 0x181f ;  /* 0x0000181f00c97802 */ /* 0x000fc40000000f00 */
[----:B------:R-:W-:Y:S02]  /*1e3e0*/  MOV R3, 0x1e400 ;  /* 0x0001e40000037802 */ /* 0x000fe40000000f00 */
[----:B-1----:R-:W-:Y:S05]  /*1e3f0*/  CALL.REL.NOINC `($__internal_77_$__cuda_sm70_shflsync_idx_p) ;  /* 0x00000cf000007944 */ /* 0x002fea0003c00000 */
[----:B-1---5:R-:W-:Y:S05]  /*1e400*/  BRA `(.L_x_4767) ;  /* 0xffffaa3000007947 */ /* 0x022fea000383ffff */
.L_x_4691:
[----:B--2---:R-:W-:Y:S01]  /*1e410*/  IMAD.MOV.U32 R0, RZ, RZ, R13 ;  /* 0x000000ffff007224 */ /* 0x004fe200078e000d */
[----:B------:R-:W-:Y:S01]  /*1e420*/  MOV R2, 0x2 ;  /* 0x0000000200027802 */ /* 0x000fe20000000f00 */
[----:B------:R-:W-:Y:S01]  /*1e430*/  IMAD.MOV.U32 R201, RZ, RZ, 0x181f ;  /* 0x0000181fffc97424 */ /* 0x000fe200078e00ff */
[----:B------:R-:W-:Y:S02]  /*1e440*/  MOV R3, 0x1e460 ;  /* 0x0001e46000037802 */ /* 0x000fe40000000f00 */
[----:B-1-34-:R-:W-:Y:S05]  /*1e450*/  CALL.REL.NOINC `($__internal_77_$__cuda_sm70_shflsync_idx_p) ;  /* 0x00000c9000007944 */ /* 0x01afea0003c00000 */
[----:B-----5:R-:W-:Y:S01]  /*1e460*/  MOV R4, R0 ;  /* 0x0000000000047202 */ /* 0x020fe20000000f00 */
[----:B-1----:R-:W-:Y:S05]  /*1e470*/  BRA `(.L_x_4768) ;  /* 0xffffab3000007947 */ /* 0x002fea000383ffff */
.L_x_4692:
[----:B--2---:R-:W-:Y:S01]  /*1e480*/  IMAD.MOV.U32 R0, RZ, RZ, R14 ;  /* 0x000000ffff007224 */ /* 0x004fe200078e000e */
[----:B------:R-:W-:Y:S01]  /*1e490*/  MOV R2, 0x2 ;  /* 0x0000000200027802 */ /* 0x000fe20000000f00 */
[----:B------:R-:W-:Y:S01]  /*1e4a0*/  IMAD.MOV.U32 R201, RZ, RZ, 0x181f ;  /* 0x0000181fffc97424 */ /* 0x000fe200078e00ff */
[----:B------:R-:W-:Y:S02]  /*1e4b0*/  MOV R3, 0x1e4d0 ;  /* 0x0001e4d000037802 */ /* 0x000fe40000000f00 */
[----:B-1-34-:R-:W-:Y:S05]  /*1e4c0*/  CALL.REL.NOINC `($__internal_77_$__cuda_sm70_shflsync_idx_p) ;  /* 0x00000c2000007944 */ /* 0x01afea0003c00000 */
[----:B-1---5:R-:W-:Y:S05]  /*1e4d0*/  BRA `(.L_x_4769) ;  /* 0xffffaaf000007947 */ /* 0x022fea000383ffff */
.L_x_4695:
[----:B----4-:R-:W-:Y:S01]  /*1e4e0*/  IMAD.MOV.U32 R0, RZ, RZ, R13 ;  /* 0x000000ffff007224 */ /* 0x010fe200078e000d */
[----:B---3--:R-:W-:Y:S01]  /*1e4f0*/  MOV R2, 0x3 ;  /* 0x0000000300027802 */ /* 0x008fe20000000f00 */
[----:B------:R-:W-:Y:S01]  /*1e500*/  IMAD.MOV.U32 R201, RZ, RZ, 0x181f ;  /* 0x0000181fffc97424 */ /* 0x000fe200078e00ff */
[----:B------:R-:W-:-:S02]  /*1e510*/  MOV R3, 0x1e530 ;  /* 0x0001e53000037802 */ /* 0x000fc40000000f00 */
[----:B-12---:R-:W-:Y:S05]  /*1e520*/  CALL.REL.NOINC `($__internal_77_$__cuda_sm70_shflsync_idx_p) ;  /* 0x00000bc000007944 */ /* 0x006fea0003c00000 */
[----:B-----5:R-:W-:Y:S01]  /*1e530*/  IMAD.MOV.U32 R4, RZ, RZ, R0 ;  /* 0x000000ffff047224 */ /* 0x020fe200078e0000 */
[----:B------:R-:W-:Y:S01]  /*1e540*/  MOV R2, 0x3 ;  /* 0x0000000300027802 */ /* 0x000fe20000000f00 */
[----:B------:R-:W-:Y:S01]  /*1e550*/  IMAD.MOV.U32 R0, RZ, RZ, R14 ;  /* 0x000000ffff007224 */ /* 0x000fe200078e000e */
[----:B------:R-:W-:-:S02]  /*1e560*/  MOV R201, 0x181f ;  /* 0x0000181f00c97802 */ /* 0x000fc40000000f00 */
[----:B------:R-:W-:Y:S02]  /*1e570*/  MOV R3, 0x1e590 ;  /* 0x0001e59000037802 */ /* 0x000fe40000000f00 */
[----:B-1----:R-:W-:Y:S05]  /*1e580*/  CALL.REL.NOINC `($__internal_77_$__cuda_sm70_shflsync_idx_p) ;  /* 0x00000b6000007944 */ /* 0x002fea0003c00000 */
[----:B-1---5:R-:W-:Y:S05]  /*1e590*/  BRA `(.L_x_4770) ;  /* 0xffffabb000007947 */ /* 0x022fea000383ffff */
.L_x_4697:
[----:B------:R-:W-:Y:S01]  /*1e5a0*/  IMAD.MOV.U32 R0, RZ, RZ, R5 ;  /* 0x000000ffff007224 */ /* 0x000fe200078e0005 */
[----:B------:R-:W-:Y:S01]  /*1e5b0*/  MOV R2, RZ ;  /* 0x000000ff00027202 */ /* 0x000fe20000000f00 */
[----:B------:R-:W-:Y:S01]  /*1e5c0*/  IMAD.MOV.U32 R201, RZ, RZ, 0x1c1f ;  /* 0x00001c1fffc97424 */ /* 0x000fe200078e00ff */
[----:B------:R-:W-:Y:S02]  /*1e5d0*/  MOV R3, 0x1e5f0 ;  /* 0x0001e5f000037802 */ /* 0x000fe40000000f00 */
[----:B------:R-:W-:Y:S05]  /*1e5e0*/  CALL.REL.NOINC `($__internal_77_$__cuda_sm70_shflsync_idx_p) ;  /* 0x00000b0000007944 */ /* 0x000fea0003c00000 */
[----:B-----5:R-:W-:Y:S01]  /*1e5f0*/  MOV R4, R0 ;  /* 0x0000000000047202 */ /* 0x020fe20000000f00 */
[----:B-1----:R-:W-:Y:S05]  /*1e600*/  BRA `(.L_x_4771) ;  /* 0xffffaea000007947 */ /* 0x002fea000383ffff */
.L_x_4698:
[----:B------:R-:W-:Y:S01]  /*1e610*/  IMAD.MOV.U32 R0, RZ, RZ, R12 ;  /* 0x000000ffff007224 */ /* 0x000fe200078e000c */
[----:B------:R-:W-:Y:S01]  /*1e620*/  MOV R2, RZ ;  /* 0x000000ff00027202 */ /* 0x000fe20000000f00 */
[----:B------:R-:W-:Y:S01]  /*1e630*/  IMAD.MOV.U32 R201, RZ, RZ, 0x1c1f ;  /* 0x00001c1fffc97424 */ /* 0x000fe200078e00ff */
[----:B------:R-:W-:Y:S02]  /*1e640*/  MOV R3, 0x1e660 ;  /* 0x0001e66000037802 */ /* 0x000fe40000000f00 */
[----:B-12---:R-:W-:Y:S05]  /*1e650*/  CALL.REL.NOINC `($__internal_77_$__cuda_sm70_shflsync_idx_p) ;  /* 0x00000a9000007944 */ /* 0x006fea0003c00000 */
[----:B-1---5:R-:W-:Y:S05]  /*1e660*/  BRA `(.L_x_4772) ;  /* 0xffffae6000007947 */ /* 0x022fea000383ffff */
.L_x_4701:
[----:B----4-:R-:W-:Y:S01]  /*1e670*/  IMAD.MOV.U32 R0, RZ, RZ, R5 ;  /* 0x000000ffff007224 */ /* 0x010fe200078e0005 */
[----:B------:R-:W-:Y:S01]  /*1e680*/  MOV R2, 0x1 ;  /* 0x0000000100027802 */ /* 0x000fe20000000f00 */
[----:B------:R-:W-:Y:S01]  /*1e690*/  IMAD.MOV.U32 R201, RZ, RZ, 0x1c1f ;  /* 0x00001c1fffc97424 */ /* 0x000fe200078e00ff */
[----:B------:R-:W-:-:S02]  /*1e6a0*/  MOV R3, 0x1e6c0 ;  /* 0x0001e6c000037802 */ /* 0x000fc40000000f00 */
[----:B-123--:R-:W-:Y:S05]  /*1e6b0*/  CALL.REL.NOINC `($__internal_77_$__cuda_sm70_shflsync_idx_p) ;  /* 0x00000a3000007944 */ /* 0x00efea0003c00000 */
[----:B-----5:R-:W-:Y:S01]  /*1e6c0*/  IMAD.MOV.U32 R4, RZ, RZ, R0 ;  /* 0x000000ffff047224 */ /* 0x020fe200078e0000 */
[----:B------:R-:W-:Y:S01]  /*1e6d0*/  MOV R2, 0x1 ;  /* 0x0000000100027802 */ /* 0x000fe20000000f00 */
[----:B------:R-:W-:Y:S01]  /*1e6e0*/  IMAD.MOV.U32 R0, RZ, RZ, R12 ;  /* 0x000000ffff007224 */ /* 0x000fe200078e000c */
[----:B------:R-:W-:-:S02]  /*1e6f0*/  MOV R201, 0x1c1f ;  /* 0x00001c1f00c97802 */ /* 0x000fc40000000f00 */
[----:B------:R-:W-:Y:S02]  /*1e700*/  MOV R3, 0x1e720 ;  /* 0x0001e72000037802 */ /* 0x000fe40000000f00 */
[----:B-1----:R-:W-:Y:S05]  /*1e710*/  CALL.REL.NOINC `($__internal_77_$__cuda_sm70_shflsync_idx_p) ;  /* 0x000009d000007944 */ /* 0x002fea0003c00000 */
[----:B-1---5:R-:W-:Y:S05]  /*1e720*/  BRA `(.L_x_4773) ;  /* 0xffffbb6000007947 */ /* 0x022fea000383ffff */
.L_x_4705:
[----:B------:R-:W-:Y:S01]  /*1e730*/  IMAD.MOV.U32 R0, RZ, RZ, R5 ;  /* 0x000000ffff007224 */ /* 0x000fe200078e0005 */
[----:B------:R-:W-:Y:S01]  /*1e740*/  MOV R2, RZ ;  /* 0x000000ff00027202 */ /* 0x000fe20000000f00 */
[----:B------:R-:W-:Y:S01]  /*1e750*/  IMAD.MOV.U32 R201, RZ, RZ, 0x181f ;  /* 0x0000181fffc97424 */ /* 0x000fe200078e00ff */
[----:B------:R-:W-:Y:S02]  /*1e760*/  MOV R3, 0x1e780 ;  /* 0x0001e78000037802 */ /* 0x000fe40000000f00 */
[----:B------:R-:W-:Y:S05]  /*1e770*/  CALL.REL.NOINC `($__internal_77_$__cuda_sm70_shflsync_idx_p) ;  /* 0x0000097000007944 */ /* 0x000fea0003c00000 */
[----:B-----5:R-:W-:Y:S01]  /*1e780*/  MOV R4, R0 ;  /* 0x0000000000047202 */ /* 0x020fe20000000f00 */
[----:B-1----:R-:W-:Y:S05]  /*1e790*/  BRA `(.L_x_4774) ;  /* 0xffffd07000007947 */ /* 0x002fea000383ffff */
.L_x_4706:
[----:B------:R-:W-:Y:S01]  /*1e7a0*/  IMAD.MOV.U32 R0, RZ, RZ, R14 ;  /* 0x000000ffff007224 */ /* 0x000fe200078e000e */
[----:B------:R-:W-:Y:S01]  /*1e7b0*/  MOV R2, RZ ;  /* 0x000000ff00027202 */ /* 0x000fe20000000f00 */
[----:B------:R-:W-:Y:S01]  /*1e7c0*/  IMAD.MOV.U32 R201, RZ, RZ, 0x181f ;  /* 0x0000181fffc97424 */ /* 0x000fe200078e00ff */
[----:B------:R-:W-:Y:S02]  /*1e7d0*/  MOV R3, 0x1e7f0 ;  /* 0x0001e7f000037802 */ /* 0x000fe40000000f00 */
[----:B-12---:R-:W-:Y:S05]  /*1e7e0*/  CALL.REL.NOINC `($__internal_77_$__cuda_sm70_shflsync_idx_p) ;  /* 0x0000090000007944 */ /* 0x006fea0003c00000 */
[----:B-1---5:R-:W-:Y:S05]  /*1e7f0*/  BRA `(.L_x_4775) ;  /* 0xffffd03000007947 */ /* 0x022fea000383ffff */
.L_x_4709:
[----:B----4-:R-:W-:Y:S01]  /*1e800*/  IMAD.MOV.U32 R0, RZ, RZ, R5 ;  /* 0x000000ffff007224 */ /* 0x010fe200078e0005 */
[----:B--2---:R-:W-:Y:S01]  /*1e810*/  MOV R2, 0x1 ;  /* 0x0000000100027802 */ /* 0x004fe20000000f00 */
[----:B------:R-:W-:Y:S01]  /*1e820*/  IMAD.MOV.U32 R201, RZ, RZ, 0x181f ;  /* 0x0000181fffc97424 */ /* 0x000fe200078e00ff */
[----:B------:R-:W-:-:S02]  /*1e830*/  MOV R3, 0x1e850 ;  /* 0x0001e85000037802 */ /* 0x000fc40000000f00 */
[----:B-1-3--:R-:W-:Y:S05]  /*1e840*/  CALL.REL.NOINC `($__internal_77_$__cuda_sm70_shflsync_idx_p) ;  /* 0x000008a000007944 */ /* 0x00afea0003c00000 */
[----:B-----5:R-:W-:Y:S01]  /*1e850*/  IMAD.MOV.U32 R4, RZ, RZ, R0 ;  /* 0x000000ffff047224 */ /* 0x020fe200078e0000 */
[----:B------:R-:W-:Y:S01]  /*1e860*/  MOV R2, 0x1 ;  /* 0x0000000100027802 */ /* 0x000fe20000000f00 */
[----:B------:R-:W-:Y:S01]  /*1e870*/  IMAD.MOV.U32 R0, RZ, RZ, R14 ;  /* 0x000000ffff007224 */ /* 0x000fe200078e000e */
[----:B------:R-:W-:-:S02]  /*1e880*/  MOV R201, 0x181f ;  /* 0x0000181f00c97802 */ /* 0x000fc40000000f00 */
[----:B------:R-:W-:Y:S02]  /*1e890*/  MOV R3, 0x1e8b0 ;  /* 0x0001e8b000037802 */ /* 0x000fe40000000f00 */
[----:B-1----:R-:W-:Y:S05]  /*1e8a0*/  CALL.REL.NOINC `($__internal_77_$__cuda_sm70_shflsync_idx_p) ;  /* 0x0000084000007944 */ /* 0x002fea0003c00000 */
[----:B-1---5:R-:W-:Y:S05]  /*1e8b0*/  BRA `(.L_x_4776) ;  /* 0xffffd0f000007947 */ /* 0x022fea000383ffff */
.L_x_4712:
[----:B----4-:R-:W-:Y:S01]  /*1e8c0*/  IMAD.MOV.U32 R0, RZ, RZ, R5 ;  /* 0x000000ffff007224 */ /* 0x010fe200078e0005 */
[----:B-1----:R-:W-:Y:S01]  /*1e8d0*/  MOV R2, 0x2 ;  /* 0x0000000200027802 */ /* 0x002fe20000000f00 */
[----:B------:R-:W-:Y:S01]  /*1e8e0*/  IMAD.MOV.U32 R201, RZ, RZ, 0x181f ;  /* 0x0000181fffc97424 */ /* 0x000fe200078e00ff */
[----:B------:R-:W-:Y:S02]  /*1e8f0*/  MOV R3, 0x1e910 ;  /* 0x0001e91000037802 */ /* 0x000fe40000000f00 */
[----:B--23--:R-:W-:Y:S05]  /*1e900*/  CALL.REL.NOINC `($__internal_77_$__cuda_sm70_shflsync_idx_p) ;  /* 0x000007e000007944 */ /* 0x00cfea0003c00000 */
[----:B-----5:R-:W-:Y:S01]  /*1e910*/  MOV R4, R0 ;  /* 0x0000000000047202 */ /* 0x020fe20000000f00 */
[----:B-1----:R-:W-:Y:S05]  /*1e920*/  BRA `(.L_x_4777) ;  /* 0xffffd1f000007947 */ /* 0x002fea000383ffff */
.L_x_4713:
[----:B----4-:R-:W-:Y:S01]  /*1e930*/  IMAD.MOV.U32 R0, RZ, RZ, R14 ;  /* 0x000000ffff007224 */ /* 0x010fe200078e000e */
[----:B------:R-:W-:Y:S01]  /*1e940*/  MOV R2, 0x2 ;  /* 0x0000000200027802 */ /* 0x000fe20000000f00 */
[----:B------:R-:W-:Y:S01]  /*1e950*/  IMAD.MOV.U32 R201, RZ, RZ, 0x181f ;  /* 0x0000181fffc97424 */ /* 0x000fe200078e00ff */
[----:B------:R-:W-:Y:S02]  /*1e960*/  MOV R3, 0x1e980 ;  /* 0x0001e98000037802 */ /* 0x000fe40000000f00 */
[----:B-123--:R-:W-:Y:S05]  /*1e970*/  CALL.REL.NOINC `($__internal_77_$__cuda_sm70_shflsync_idx_p) ;  /* 0x0000077000007944 */ /* 0x00efea0003c00000 */
[----:B-1---5:R-:W-:Y:S05]  /*1e980*/  BRA `(.L_x_4778) ;  /* 0xffffd1b000007947 */ /* 0x022fea000383ffff */
.L_x_4716:
[----:B-1----:R-:W-:Y:S01]  /*1e990*/  IMAD.MOV.U32 R0, RZ, RZ, R5 ;  /* 0x000000ffff007224 */ /* 0x002fe200078e0005 */
[----:B------:R-:W-:Y:S01]  /*1e9a0*/  MOV R2, 0x3 ;  /* 0x0000000300027802 */ /* 0x000fe20000000f00 */
[----:B------:R-:W-:Y:S01]  /*1e9b0*/  IMAD.MOV.U32 R201, RZ, RZ, 0x181f ;  /* 0x0000181fffc97424 */ /* 0x000fe200078e00ff */
[----:B------:R-:W-:-:S02]  /*1e9c0*/  MOV R3, 0x1e9e0 ;  /* 0x0001e9e000037802 */ /* 0x000fc40000000f00 */
[----:B--234-:R-:W-:Y:S05]  /*1e9d0*/  CALL.REL.NOINC `($__internal_77_$__cuda_sm70_shflsync_idx_p) ;  /* 0x0000071000007944 */ /* 0x01cfea0003c00000 */
[----:B-----5:R-:W-:Y:S01]  /*1e9e0*/  IMAD.MOV.U32 R4, RZ, RZ, R0 ;  /* 0x000000ffff047224 */ /* 0x020fe200078e0000 */
[----:B------:R-:W-:Y:S01]  /*1e9f0*/  MOV R2, 0x3 ;  /* 0x0000000300027802 */ /* 0x000fe20000000f00 */
[----:B------:R-:W-:Y:S01]  /*1ea00*/  IMAD.MOV.U32 R0, RZ, RZ, R14 ;  /* 0x000000ffff007224 */ /* 0x000fe200078e000e */
[----:B------:R-:W-:-:S02]  /*1ea10*/  MOV R201, 0x181f ;  /* 0x0000181f00c97802 */ /* 0x000fc40000000f00 */
[----:B------:R-:W-:Y:S02]  /*1ea20*/  MOV R3, 0x1ea40 ;  /* 0x0001ea4000037802 */ /* 0x000fe40000000f00 */
[----:B-1----:R-:W-:Y:S05]  /*1ea30*/  CALL.REL.NOINC `($__internal_77_$__cuda_sm70_shflsync_idx_p) ;  /* 0x000006b000007944 */ /* 0x002fea0003c00000 */
[----:B-1---5:R-:W-:Y:S05]  /*1ea40*/  BRA `(.L_x_4779) ;  /* 0xffffd27000007947 */ /* 0x022fea000383ffff */
.L_x_4718:
[----:B------:R-:W-:Y:S01]  /*1ea50*/  IMAD.MOV.U32 R0, RZ, RZ, R92 ;  /* 0x000000ffff007224 */ /* 0x000fe200078e005c */
[----:B------:R-:W-:Y:S01]  /*1ea60*/  MOV R2, RZ ;  /* 0x000000ff00027202 */ /* 0x000fe20000000f00 */
[----:B------:R-:W-:Y:S01]  /*1ea70*/  IMAD.MOV.U32 R201, RZ, RZ, 0x1f ;  /* 0x0000001fffc97424 */ /* 0x000fe200078e00ff */
[----:B------:R-:W-:Y:S02]  /*1ea80*/  MOV R3, 0x1eaa0 ;  /* 0x0001eaa000037802 */ /* 0x000fe40000000f00 */
[----:B-12---:R-:W-:Y:S05]  /*1ea90*/  CALL.REL.NOINC `($__internal_77_$__cuda_sm70_shflsync_idx_p) ;  /* 0x0000065000007944 */ /* 0x006fea0003c00000 */
[----:B------:R-:W-:Y:S01]  /*1eaa0*/  MOV R9, R0 ;  /* 0x0000000000097202 */ /* 0x000fe20000000f00 */
[----:B-1---5:R-:W-:Y:S05]  /*1eab0*/  BRA `(.L_x_4780) ;  /* 0xffffd41000007947 */ /* 0x022fea000383ffff */
.L_x_4719:
[----:B------:R-:W-:Y:S01]  /*1eac0*/  IMAD.MOV.U32 R0, RZ, RZ, R92 ;  /* 0x000000ffff007224 */ /* 0x000fe200078e005c */
[----:B------:R-:W-:Y:S01]  /*1ead0*/  MOV R2, 0x1 ;  /* 0x0000000100027802 */ /* 0x000fe20000000f00 */
[----:B------:R-:W-:Y:S01]  /*1eae0*/  IMAD.MOV.U32 R201, RZ, RZ, 0x1f ;  /* 0x0000001fffc97424 */ /* 0x000fe200078e00ff */
[----:B------:R-:W-:Y:S02]  /*1eaf0*/  MOV R3, 0x1eb10 ;  /* 0x0001eb1000037802 */ /* 0x000fe40000000f00 */
[----:B-1234-:R-:W-:Y:S05]  /*1eb00*/  CALL.REL.NOINC `($__internal_77_$__cuda_sm70_shflsync_idx_p) ;  /* 0x000005e000007944 */ /* 0x01efea0003c00000 */
[----:B------:R-:W-:Y:S01]  /*1eb10*/  MOV R6, R0 ;  /* 0x0000000000067202 */ /* 0x000fe20000000f00 */
[----:B-1---5:R-:W-:Y:S05]  /*1eb20*/  BRA `(.L_x_4781) ;  /* 0xffffd3c000007947 */ /* 0x022fea000383ffff */
.L_x_4720:
[----:B------:R-:W-:Y:S02]  /*1eb30*/  MOV R3, 0x1 ;  /* 0x0000000100037802 */ /* 0x000fe40000000f00 */
[----:B------:R-:W-:-:S02]  /*1eb40*/  MOV R2, 0x1eb60 ;  /* 0x0001eb6000027802 */ /* 0x000fc40000000f00 */
[----:B---34-:R-:W-:Y:S05]  /*1eb50*/  CALL.REL.NOINC `($__internal_78_$__cuda_sm70_shflsync_up_p) ;  /* 0x0000061000007944 */ /* 0x018fea0003c00000 */
[----:B------:R-:W-:Y:S05]  /*1eb60*/  BRA `(.L_x_4782) ;  /* 0xffffd4a000007947 */ /* 0x000fea000383ffff */
.L_x_4721:
[----:B------:R-:W-:Y:S02]  /*1eb70*/  MOV R3, 0x2 ;  /* 0x0000000200037802 */ /* 0x000fe40000000f00 */
[----:B------:R-:W-:-:S02]  /*1eb80*/  MOV R2, 0x1eba0 ;  /* 0x0001eba000027802 */ /* 0x000fc40000000f00 */
[----:B---34-:R-:W-:Y:S05]  /*1eb90*/  CALL.REL.NOINC `($__internal_78_$__cuda_sm70_shflsync_up_p) ;  /* 0x000005d000007944 */ /* 0x018fea0003c00000 */
        /* <DEDUP_REMOVED lines=23> */
.L_x_4725:
[----:B------:R-:W-:Y:S02]  /*1ed10*/  MOV R3, 0x1 ;  /* 0x0000000100037802 */ /* 0x000fe40000000f00 */
[----:B------:R-:W-:Y:S02]  /*1ed20*/  MOV R2, 0x1ed40 ;  /* 0x0001ed4000027802 */ /* 0x000fe40000000f00 */
[----:B---3--:R-:W-:Y:S05]  /*1ed30*/  CALL.REL.NOINC `($__internal_78_$__cuda_sm70_shflsync_up_p) ;  /* 0x0000043000007944 */ /* 0x008fea0003c00000 */
[----:B------:R-:W-:Y:S01]  /*1ed40*/  MOV R2, R4 ;  /* 0x0000000400027202 */ /* 0x000fe20000000f00 */
[----:B------:R-:W-:Y:S05]  /*1ed50*/  BRA `(.L_x_4784) ;  /* 0xffffd51000007947 */ /* 0x000fea000383ffff */
.L_x_4726:
[----:B------:R-:W-:Y:S02]  /*1ed60*/  MOV R3, 0x2 ;  /* 0x0000000200037802 */ /* 0x000fe40000000f00 */
[----:B------:R-:W-:Y:S02]  /*1ed70*/  MOV R2, 0x1ed90 ;  /* 0x0001ed9000027802 */ /* 0x000fe40000000f00 */
[----:B---3--:R-:W-:Y:S05]  /*1ed80*/  CALL.REL.NOINC `($__internal_78_$__cuda_sm70_shflsync_up_p) ;  /* 0x000003e000007944 */ /* 0x008fea0003c00000 */
        /* <DEDUP_REMOVED lines=23> */
.L_x_4728:
[----:B------:R-:W-:Y:S02]  /*1ef00*/  SEL R0, RZ, 0x1, P0 ;  /* 0x00000001ff007807 */ /* 0x000fe40000000000 */
[----:B------:R-:W-:Y:S02]  /*1ef10*/  MOV R2, 0x1ef30 ;  /* 0x0001ef3000027802 */ /* 0x000fe40000000f00 */
[----:B-1-3--:R-:W-:Y:S05]  /*1ef20*/  CALL.REL.NOINC `($__internal_79_$__cuda_sm70_votesync_ballot) ;  /* 0x000002a000007944 */ /* 0x00afea0003c00000 */
[----:B------:R-:W-:Y:S01]  /*1ef30*/  MOV R10, R0 ;  /* 0x00000000000a7202 */ /* 0x000fe20000000f00 */
[----:B------:R-:W-:Y:S05]  /*1ef40*/  BRA `(.L_x_4786) ;  /* 0xffffd4b000007947 */ /* 0x000fea000383ffff */
.L_x_4729:
[----:B------:R-:W-:Y:S01]  /*1ef50*/  IMAD.MOV.U32 R0, RZ, RZ, R7 ;  /* 0x000000ffff007224 */ /* 0x000fe200078e0007 */
[----:B------:R-:W-:Y:S01]  /*1ef60*/  MOV R2, R6 ;  /* 0x0000000600027202 */ /* 0x000fe20000000f00 */
[----:B------:R-:W-:Y:S01]  /*1ef70*/  IMAD.MOV.U32 R201, RZ, RZ, 0x1f ;  /* 0x0000001fffc97424 */ /* 0x000fe200078e00ff */
[----:B------:R-:W-:Y:S02]  /*1ef80*/  MOV R3, 0x1efa0 ;  /* 0x0001efa000037802 */ /* 0x000fe40000000f00 */
[----:B-1-3--:R-:W-:Y:S05]  /*1ef90*/  CALL.REL.NOINC `($__internal_77_$__cuda_sm70_shflsync_idx_p) ;  /* 0x0000015000007944 */ /* 0x00afea0003c00000 */
[----:B------:R-:W-:Y:S01]  /*1efa0*/  IMAD.MOV.U32 R7, RZ, RZ, R0 ;  /* 0x000000ffff077224 */ /* 0x000fe200078e0000 */
[----:B------:R-:W-:Y:S01]  /*1efb0*/  MOV R2, R6 ;  /* 0x0000000600027202 */ /* 0x000fe20000000f00 */
[----:B------:R-:W-:Y:S01]  /*1efc0*/  IMAD.MOV.U32 R0, RZ, RZ, R8 ;  /* 0x000000ffff007224 */ /* 0x000fe200078e0008 */
[----:B------:R-:W-:Y:S02]  /*1efd0*/  MOV R201, 0x1f ;  /* 0x0000001f00c97802 */ /* 0x000fe40000000f00 */
[----:B------:R-:W-:-:S02]  /*1efe0*/  MOV R3, 0x1f000 ;  /* 0x0001f00000037802 */ /* 0x000fc40000000f00 */
[----:B-1---5:R-:W-:Y:S05]  /*1eff0*/  CALL.REL.NOINC `($__internal_77_$__cuda_sm70_shflsync_idx_p) ;  /* 0x000000f000007944 */ /* 0x022fea0003c00000 */
[----:B------:R-:W-:Y:S01]  /*1f000*/  MOV R5, R0 ;  /* 0x0000000000057202 */ /* 0x000fe20000000f00 */
[----:B-1---5:R-:W-:Y:S05]  /*1f010*/  BRA `(.L_x_4787) ;  /* 0xffffd43000007947 */ /* 0x022fea000383ffff */
.L_x_4732:
[----:B------:R-:W-:Y:S01]  /*1f020*/  IMAD.MOV.U32 R0, RZ, RZ, R4 ;  /* 0x000000ffff007224 */ /* 0x000fe200078e0004 */
[----:B------:R-:W-:Y:S01]  /*1f030*/  MOV R2, R6 ;  /* 0x0000000600027202 */ /* 0x000fe20000000f00 */
[----:B------:R-:W-:Y:S01]  /*1f040*/  IMAD.MOV.U32 R201, RZ, RZ, 0x1f ;  /* 0x0000001fffc97424 */ /* 0x000fe200078e00ff */
[----:B------:R-:W-:-:S02]  /*1f050*/  MOV R3, 0x1f070 ;  /* 0x0001f07000037802 */ /* 0x000fc40000000f00 */
[----:B-1-34-:R-:W-:Y:S05]  /*1f060*/  CALL.REL.NOINC `($__internal_77_$__cuda_sm70_shflsync_idx_p) ;  /* 0x0000008000007944 */ /* 0x01afea0003c00000 */
[----:B------:R-:W-:Y:S01]  /*1f070*/  MOV R12, R0 ;  /* 0x00000000000c7202 */ /* 0x000fe20000000f00 */
[----:B-1---5:R-:W-:Y:S05]  /*1f080*/  BRA `(.L_x_4731) ;  /* 0xffffd42000007947 */ /* 0x022fea000383ffff */
        .weak           $__internal_76_$__cuda_sm70_shflsync_bfly_p
        .type           $__internal_76_$__cuda_sm70_shflsync_bfly_p,@function
        .size           $__internal_76_$__cuda_sm70_shflsync_bfly_p,($__internal_77_$__cuda_sm70_shflsync_idx_p - $__internal_76_$__cuda_sm70_shflsync_bfly_p)
$__internal_76_$__cuda_sm70_shflsync_bfly_p:
[----:B------:R-:W-:Y:S02]  /*1f090*/  MOV R166, 0xffffffff ;  /* 0xffffffff00a67802 */ /* 0x000fe40000000f00 */
[----:B------:R-:W-:-:S02]  /*1f0a0*/  MOV R3, 0x1f ;  /* 0x0000001f00037802 */ /* 0x000fc40000000f00 */
[----:B------:R-:W-:Y:S04]  /*1f0b0*/  WARPSYNC R166 ;  /* 0x000000a600007348 */ /* 0x000fe80003800000 */
[----:B------:R1:W2:Y:S02]  /*1f0c0*/  SHFL.BFLY PT, R0, R132, R0, R3 ;  /* 0x0c00000084007389 */ /* 0x0002a400000e0003 */
[----:B-1----:R-:W-:-:S04]  /*1f0d0*/  MOV R3, 0x0 ;  /* 0x0000000000037802 */ /* 0x002fc80000000f00 */
[----:B--2---:R-:W-:Y:S05]  /*1f0e0*/  RET.REL.NODEC R2 `(_ZN7cutlass13device_kernelIN5flash19enable_sm80_to_sm89INS1_16FlashAttnFwdSm80INS1_25CollectiveMainloopFwdSm80ILi8ELi1ELb0EN4cute5tupleIJNS5_1CILi128EEENS7_ILi32EEENS7_ILi256EEEEEELi256ENS_10bfloat16_tEfNS_4arch4Sm80ELb1ELb0ELb0ELb1ELb1ELb1ELb1ELb1EEENS1_21CollectiveEpilogueFwdINS6_IJS8_SA_S9_EEENS6_IJNS7_ILi1EEESI_SI_EEESC_SE_Li256ELb1ELb1ELb1ELb0EEENS1_36VarlenDynamicPersistentTileSchedulerILi128ELi32ELi256ELi256ELb1ELb1ELb0ELb1ELb1ELb1EEEEEEEEEvNT_6ParamsE) ;  /* 0xfffe0f1002007950 */ /* 0x004fea0003c3ffff */
        .weak           $__internal_77_$__cuda_sm70_shflsync_idx_p
        .type           $__internal_77_$__cuda_sm70_shflsync_idx_p,@function
        .size           $__internal_77_$__cuda_sm70_shflsync_idx_p,($__internal_78_$__cuda_sm70_shflsync_up_p - $__internal_77_$__cuda_sm70_shflsync_idx_p)
$__internal_77_$__cuda_sm70_shflsync_idx_p:
[----:B------:R1:W-:Y:S02]  /*1f0f0*/  STL [R1+0x44], R4 ;  /* 0x0000440401007387 */ /* 0x0003e40000100800 */
[----:B-1----:R-:W-:-:S04]  /*1f100*/  MOV R4, 0xffffffff ;  /* 0xffffffff00047802 */ /* 0x002fc80000000f00 */
[----:B------:R-:W-:Y:S04]  /*1f110*/  WARPSYNC R4 ;  /* 0x0000000400007348 */ /* 0x000fe80003800000 */
[----:B------:R1:W2:Y:S04]  /*1f120*/  SHFL.IDX PT, R0, R0, R2, R201 ;  /* 0x0000000200007389 */ /* 0x0002a800000e00c9 */
[----:B-1----:R1:W5:Y:S01]  /*1f130*/  LDL.LU R4, [R1+0x44] ;  /* 0x0000440001047983 */ /* 0x0023620000300800 */
[----:B------:R-:W-:Y:S02]  /*1f140*/  MOV R2, R3 ;  /* 0x0000000300027202 */ /* 0x000fe40000000f00 */
[----:B------:R-:W-:-:S04]  /*1f150*/  MOV R3, 0x0 ;  /* 0x0000000000037802 */ /* 0x000fc80000000f00 */
[----:B--2---:R-:W-:Y:S05]  /*1f160*/  RET.REL.NODEC R2 `(_ZN7cutlass13device_kernelIN5flash19enable_sm80_to_sm89INS1_16FlashAttnFwdSm80INS1_25CollectiveMainloopFwdSm80ILi8ELi1ELb0EN4cute5tupleIJNS5_1CILi128EEENS7_ILi32EEENS7_ILi256EEEEEELi256ENS_10bfloat16_tEfNS_4arch4Sm80ELb1ELb0ELb0ELb1ELb1ELb1ELb1ELb1EEENS1_21CollectiveEpilogueFwdINS6_IJS8_SA_S9_EEENS6_IJNS7_ILi1EEESI_SI_EEESC_SE_Li256ELb1ELb1ELb1ELb0EEENS1_36VarlenDynamicPersistentTileSchedulerILi128ELi32ELi256ELi256ELb1ELb1ELb0ELb1ELb1ELb1EEEEEEEEEvNT_6ParamsE) ;  /* 0xfffe0e9002007950 */ /* 0x004fea0003c3ffff */
        .weak           $__internal_78_$__cuda_sm70_shflsync_up_p
        .type           $__internal_78_$__cuda_sm70_shflsync_up_p,@function
        .size           $__internal_78_$__cuda_sm70_shflsync_up_p,($__internal_79_$__cuda_sm70_votesync_ballot - $__internal_78_$__cuda_sm70_shflsync_up_p)
$__internal_78_$__cuda_sm70_shflsync_up_p:
[----:B------:R-:W-:Y:S02]  /*1f170*/  MOV R4, RZ ;  /* 0x000000ff00047202 */ /* 0x000fe40000000f00 */
[----:B------:R-:W-:-:S04]  /*1f180*/  MOV R10, 0xffffffff ;  /* 0xffffffff000a7802 */ /* 0x000fc80000000f00 */
[----:B------:R-:W-:Y:S04]  /*1f190*/  WARPSYNC R10 ;  /* 0x0000000a00007348 */ /* 0x000fe80003800000 */
[----:B------:R1:W2:Y:S02]  /*1f1a0*/  SHFL.UP PT, R4, R0, R3, R4 ;  /* 0x0400000300047389 */ /* 0x0002a400000e0004 */
[----:B-1----:R-:W-:-:S04]  /*1f1b0*/  MOV R3, 0x0 ;  /* 0x0000000000037802 */ /* 0x002fc80000000f00 */
[----:B--2---:R-:W-:Y:S05]  /*1f1c0*/  RET.REL.NODEC R2 `(_ZN7cutlass13device_kernelIN5flash19enable_sm80_to_sm89INS1_16FlashAttnFwdSm80INS1_25CollectiveMainloopFwdSm80ILi8ELi1ELb0EN4cute5tupleIJNS5_1CILi128EEENS7_ILi32EEENS7_ILi256EEEEEELi256ENS_10bfloat16_tEfNS_4arch4Sm80ELb1ELb0ELb0ELb1ELb1ELb1ELb1ELb1EEENS1_21CollectiveEpilogueFwdINS6_IJS8_SA_S9_EEENS6_IJNS7_ILi1EEESI_SI_EEESC_SE_Li256ELb1ELb1ELb1ELb0EEENS1_36VarlenDynamicPersistentTileSchedulerILi128ELi32ELi256ELi256ELb1ELb1ELb0ELb1ELb1ELb1EEEEEEEEEvNT_6ParamsE) ;  /* 0xfffe0e3002007950 */ /* 0x004fea0003c3ffff */
        .weak           $__internal_79_$__cuda_sm70_votesync_ballot
        .type           $__internal_79_$__cuda_sm70_votesync_ballot,@function
        .size           $__internal_79_$__cuda_sm70_votesync_ballot,(.L_x_6589 - $__internal_79_$__cuda_sm70_votesync_ballot)
$__internal_79_$__cuda_sm70_votesync_ballot:
[----:B------:R-:W-:Y:S01]  /*1f1d0*/  ISETP.NE.U32.AND P0, PT, R0, 0x1, PT ;  /* 0x000000010000780c */ /* 0x000fe20003f05070 */
[----:B------:R-:W-:-:S04]  /*1f1e0*/  IMAD.MOV.U32 R3, RZ, RZ, -0x1 ;  /* 0xffffffffff037424 */ /* 0x000fc800078e00ff */
[----:B------:R-:W-:Y:S08]  /*1f1f0*/  WARPSYNC R3 ;  /* 0x0000000300007348 */ /* 0x000ff00003800000 */
[----:B------:R-:W-:-:S04]  /*1f200*/  VOTE.ANY R0, PT, !P0 ;  /* 0x0000000000007806 */ /* 0x000fc800040e0100 */
[----:B------:R-:W-:Y:S01]  /*1f210*/  LOP3.LUT R0, R0, R3, RZ, 0xc0, !PT ;  /* 0x0000000300007212 */ /* 0x000fe200078ec0ff */
[----:B------:R-:W-:-:S04]  /*1f220*/  IMAD.MOV.U32 R3, RZ, RZ, 0x0 ;  /* 0x00000000ff037424 */ /* 0x000fc800078e00ff */
[----:B------:R-:W-:Y:S05]  /*1f230*/  RET.REL.NODEC R2 `(_ZN7cutlass13device_kernelIN5flash19enable_sm80_to_sm89INS1_16FlashAttnFwdSm80INS1_25CollectiveMainloopFwdSm80ILi8ELi1ELb0EN4cute5tupleIJNS5_1CILi128EEENS7_ILi32EEENS7_ILi256EEEEEELi256ENS_10bfloat16_tEfNS_4arch4Sm80ELb1ELb0ELb0ELb1ELb1ELb1ELb1ELb1EEENS1_21CollectiveEpilogueFwdINS6_IJS8_SA_S9_EEENS6_IJNS7_ILi1EEESI_SI_EEESC_SE_Li256ELb1ELb1ELb1ELb0EEENS1_36VarlenDynamicPersistentTileSchedulerILi128ELi32ELi256ELi256ELb1ELb1ELb0ELb1ELb1ELb1EEEEEEEEEvNT_6ParamsE) ;  /* 0xfffe0dc002007950 */ /* 0x000fea0003c3ffff */
.L_x_4788:
        /* <DEDUP_REMOVED lines=12> */
.L_x_6589:


//--------------------- .text._ZN7cutlass13device_kernelIN5flash19enable_sm80_to_sm89INS1_16FlashAttnFwdSm80INS1_25CollectiveMainloopFwdSm80ILi8ELi1ELb0EN4cute5tupleIJNS5_1CILi128EEENS7_ILi96EEENS7_ILi256EEEEEELi256ENS_10bfloat16_tEfNS_4arch4Sm80ELb0ELb0ELb0ELb0ELb1ELb0ELb1ELb1EEENS1_21CollectiveEpilogueFwdINS6_IJS8_SA_S9_EEENS6_IJNS7_ILi1EEESI_SI_EEESC_SE_Li256ELb0ELb1ELb1ELb0EEENS1_19SingleTileSchedulerILb0ELb1ELb1ELi128EEEEEEEEEvNT_6ParamsE --------------------------
	.section	.text._ZN7cutlass13device_kernelIN5flash19enable_sm80_to_sm89INS1_16FlashAttnFwdSm80INS1_25CollectiveMainloopFwdSm80ILi8ELi1ELb0EN4cute5tupleIJNS5_1CILi128EEENS7_ILi96EEENS7_ILi256EEEEEELi256ENS_10bfloat16_tEfNS_4arch4Sm80ELb0ELb0ELb0ELb0ELb1ELb0ELb1ELb1EEENS1_21CollectiveEpilogueFwdINS6_IJS8_SA_S9_EEENS6_IJNS7_ILi1EEESI_SI_EEESC_SE_Li256ELb0ELb1ELb1ELb0EEENS1_19SingleTileSchedulerILb0ELb1ELb1ELi128EEEEEEEEEvNT_6ParamsE,"ax",@progbits
	.sectioninfo	@"SHI_REGISTERS=255"
	.align	128
.text._ZN7cutlass13device_kernelIN5flash19enable_sm80_to_sm89INS1_16FlashAttnFwdSm80INS1_25CollectiveMainloopFwdSm80ILi8ELi1ELb0EN4cute5tupleIJNS5_1CILi128EEENS7_ILi96EEENS7_ILi256EEEEEELi256ENS_10bfloat16_tEfNS_4arch4Sm80ELb0ELb0ELb0ELb0ELb1ELb0ELb1ELb1EEENS1_21CollectiveEpilogueFwdINS6_IJS8_SA_S9_EEENS6_IJNS7_ILi1EEESI_SI_EEESC_SE_Li256ELb0ELb1ELb1ELb0EEENS1_19SingleTileSchedulerILb0ELb1ELb1ELi128EEEEEEEEEvNT_6ParamsE:
        .type           _ZN7cutlass13device_kernelIN5flash19enable_sm80_to_sm89INS1_16FlashAttnFwdSm80INS1_25CollectiveMainloopFwdSm80ILi8ELi1ELb0EN4cute5tupleIJNS5_1CILi128EEENS7_ILi96EEENS7_ILi256EEEEEELi256ENS_10bfloat16_tEfNS_4arch4Sm80ELb0ELb0ELb0ELb0ELb1ELb0ELb1ELb1EEENS1_21CollectiveEpilogueFwdINS6_IJS8_SA_S9_EEENS6_IJNS7_ILi1EEESI_SI_EEESC_SE_Li256ELb0ELb1ELb1ELb0EEENS1_19SingleTileSchedulerILb0ELb1ELb1ELi128EEEEEEEEEvNT_6ParamsE,@function
        .size           _ZN7cutlass13device_kernelIN5flash19enable_sm80_to_sm89INS1_16FlashAttnFwdSm80INS1_25CollectiveMainloopFwdSm80ILi8ELi1ELb0EN4cute5tupleIJNS5_1CILi128EEENS7_ILi96EEENS7_ILi256EEEEEELi256ENS_10bfloat16_tEfNS_4arch4Sm80ELb0ELb0ELb0ELb0ELb1ELb0ELb1ELb1EEENS1_21CollectiveEpilogueFwdINS6_IJS8_SA_S9_EEENS6_IJNS7_ILi1EEESI_SI_EEESC_SE_Li256ELb0ELb1ELb1ELb0EEENS1_19SingleTileSchedulerILb0ELb1ELb1ELi128EEEEEEEEEvNT_6ParamsE,(.L_x_6594 - _ZN7cutlass13device_kernelIN5flash19enable_sm80_to_sm89INS1_16FlashAttnFwdSm80INS1_25CollectiveMainloopFwdSm80ILi8ELi1ELb0EN4cute5tupleIJNS5_1CILi128EEENS7_ILi96EEENS7_ILi256EEEEEELi256ENS_10bfloat16_tEfNS_4arch4Sm80ELb0ELb0ELb0ELb0ELb1ELb0ELb1ELb1EEENS1_21CollectiveEpilogueFwdINS6_IJS8_SA_S9_EEENS6_IJNS7_ILi1EEESI_SI_EEESC_SE_Li256ELb0ELb1ELb1ELb0EEENS1_19SingleTileSchedulerILb0ELb1ELb1ELi128EEEEEEEEEvNT_6ParamsE)
        .other          _ZN7cutlass13device_kernelIN5flash19enable_sm80_to_sm89INS1_16FlashAttnFwdSm80INS1_25CollectiveMainloopFwdSm80ILi8ELi1ELb0EN4cute5tupleIJNS5_1CILi128EEENS7_ILi96EEENS7_ILi256EEEEEELi256ENS_10bfloat16_tEfNS_4arch4Sm80ELb0ELb0ELb0ELb0ELb1ELb0ELb1ELb1EEENS1_21CollectiveEpilogueFwdINS6_IJS8_SA_S9_EEENS6_IJNS7_ILi1EEESI_SI_EEESC_SE_Li256ELb0ELb1ELb1ELb0EEENS1_19SingleTileSchedulerILb0ELb1ELb1ELi128EEEEEEEEEvNT_6ParamsE,@"STO_CUDA_ENTRY STV_DEFAULT"
_ZN7cutlass13device_kernelIN5flash19enable_sm80_to_sm89INS1_16FlashAttnFwdSm80INS1_25CollectiveMainloopFwdSm80ILi8ELi1ELb0EN4cute5tupleIJNS5_1CILi128EEENS7_ILi96EEENS7_ILi256EEEEEELi256ENS_10bfloat16_tEfNS_4arch4Sm80ELb0ELb0ELb0ELb0ELb1ELb0ELb1ELb1EEENS1_21CollectiveEpilogueFwdINS6_IJS8_SA_S9_EEENS6_IJNS7_ILi1EEESI_SI_EEESC_SE_Li256ELb0ELb1ELb1ELb0EEENS1_19SingleTileSchedulerILb0ELb1ELb1ELi128EEEEEEEEEvNT_6ParamsE:
        /* <DEDUP_REMOVED lines=18> */
.L_x_4789:
[----:B------:R-:W-:Y:S02]  /*0120*/  ULDC.64 UR4, c[0x0][0x550] ;  /* 0x0001540000047ab9 */ /* 0x000fe40000000a00 */
[----:B------:R-:W-:Y:S02]  /*0130*/  UISETP.NE.AND UP0, UPT, UR4, 0x1, UPT ;  /* 0x000000010400788c */ /* 0x000fe4000bf05270 */
[----:B------:R-:W-:-:S02]  /*0140*/  UIMAD.WIDE.U32 UR8, UR7, UR5, URZ ;  /* 0x00000005070872a5 */ /* 0x000fc4000f8e003f */
[----:B------:R-:W-:Y:S02]  /*0150*/  ULDC UR4, c[0x0][0x558] ;  /* 0x0001560000047ab9 */ /* 0x000fe40000000800 */
[----:B------:R-:W-:-:S05]  /*0160*/  UMOV UR11, UR7 ;  /* 0x00000007000b7c82 */ /* 0x000fca0008000000 */
[----:B------:R-:W-:-:S03]  /*0170*/  @UP0 USHF.R.U32.HI UR11, URZ, UR4, UR9 ;  /* 0x000000043f0b0299 */ /* 0x000fc60008011609 */
.L_x_4790:
        /* <DEDUP_REMOVED lines=64> */
.L_x_4791:
        /* <DEDUP_REMOVED lines=89> */
[----:B------:R-:W-:Y:S01]  /*0b10*/  LEA.HI R30, R6, R2, RZ, 0x3 ;  /* 0x00000002061e7211 */ /* 0x000fe200078f18ff */
[----:B------:R-:W-:Y:S01]  /*0b20*/  ULDC.64 UR4, c[0x0][0x1b8] ;  /* 0x00006e0000047ab9 */ /* 0x000fe20000000a00 */
[----:B------:R-:W-:Y:S01]  /*0b30*/  ISETP.NE.AND P0, PT, R0, 0x1, PT ;  /* 0x000000010000780c */ /* 0x000fe20003f05270 */
[----:B------:R-:W-:Y:S01]  /*0b40*/  UIMAD UR14, UR14, UR4, URZ ;  /* 0x000000040e0e72a4 */ /* 0x000fe2000f8e023f */
[----:B------:R-:W-:Y:S01]  /*0b50*/  LOP3.LUT R13, R30, 0xfffffff8, RZ, 0xc0, !PT ;  /* 0xfffffff81e0d7812 */ /* 0x000fe200078ec0ff */
[----:B------:R-:W-:Y:S01]  /*0b60*/  UIMAD.WIDE.U32 UR16, UR11, UR4, URZ ;  /* 0x000000040b1072a5 */ /* 0x000fe2000f8e003f */
[----:B------:R-:W-:Y:S01]  /*0b70*/  SHF.R.S32.HI R30, RZ, 0x3, R30 ;  /* 0x00000003ff1e7819 */ /* 0x000fe2000001141e */
[----:B------:R-:W-:Y:S01]  /*0b80*/  UIMAD UR14, UR11, UR5, UR14 ;  /* 0x000000050b0e72a4 */ /* 0x000fe2000f8e020e */
[----:B------:R-:W-:Y:S01]  /*0b90*/  BSSY B0, `(.L_x_4793) ;  /* 0x000005a000007945 */ /* 0x000fe20003800000 */
        /* <DEDUP_REMOVED lines=12> */
[----:B------:R1:W-:Y:S01]  /*0c60*/  STL [R1], R108 ;  /* 0x0000006c01007387 */ /* 0x0003e20000100800 */
[----:B------:R-:W-:Y:S01]  /*0c70*/  ULDC UR4, c[0x0][0x168] ;  /* 0x00005a0000047ab9 */ /* 0x000fe20000000800 */
[----:B------:R-:W-:Y:S01]  /*0c80*/  @P0 IMAD.HI.U32 R0, R7, c[0x0][0x2c8], RZ ;  /* 0x0000b20007000a27 */ /* 0x000fe200078e00ff */
[----:B------:R-:W-:Y:S01]  /*0c90*/  UIADD3 UR5, UR17, UR5, URZ ;  /* 0x0000000511057290 */ /* 0x000fe2000fffe03f */
[----:B------:R-:W-:-:S02]  /*0ca0*/  IADD3 R12, R33, 0x40, RZ ;  /* 0x00000040210c7810 */ /* 0x000fc40007ffe0ff */
[----:B---3--:R-:W-:Y:S01]  /*0cb0*/  IMAD.MOV.U32 R5, RZ, RZ, R7 ;  /* 0x000000ffff057224 */ /* 0x008fe200078e0007 */
[----:B------:R-:W-:Y:S01]  /*0cc0*/  @P0 SHF.R.U32.HI R5, RZ, c[0x0][0x2cc], R0 ;  /* 0x0000b300ff050a19 */ /* 0x000fe20000011600 */
[----:B------:R-:W-:Y:S01]  /*0cd0*/  IMAD.U32 R11, RZ, RZ, UR17 ;  /* 0x00000011ff0b7e24 */ /* 0x000fe2000f8e00ff */
[C---:B------:R-:W-:Y:S01]  /*0ce0*/  IADD3 R32, R33.reuse, 0x80, RZ ;  /* 0x0000008021207810 */ /* 0x040fe20007ffe0ff */
[----:B------:R-:W-:Y:S01]  /*0cf0*/  IMAD.U32 R10, RZ, RZ, UR16 ;  /* 0x00000010ff0a7e24 */ /* 0x000fe2000f8e00ff */
[--C-:B------:R-:W-:Y:S01]  /*0d00*/  SHF.R.S32.HI R4, RZ, 0x1f, R5.reuse ;  /* 0x0000001fff047819 */ /* 0x100fe20000011405 */
[----:B------:R-:W-:Y:S01]  /*0d10*/  IMAD.MOV R0, RZ, RZ, -R5 ;  /* 0x000000ffff007224 */ /* 0x000fe200078e0a05 */
[----:B------:R-:W-:Y:S01]  /*0d20*/  ISETP.GE.AND P3, PT, R33, c[0x0][0x198], PT ;  /* 0x0000660021007a0c */ /* 0x000fe20003f66270 */
[----:B------:R-:W-:Y:S01]  /*0d30*/  IMAD.U32 R11, RZ, RZ, UR5 ;  /* 0x00000005ff0b7e24 */ /* 0x000fe2000f8e00ff */
[----:B------:R-:W-:Y:S01]  /*0d40*/  ULDC UR5, c[0x0][0x2c4] ;  /* 0x0000b10000057ab9 */ /* 0x000fe20000000800 */
[----:B------:R-:W-:Y:S01]  /*0d50*/  IMAD R0, R0, c[0x0][0x2c4], R7 ;  /* 0x0000b10000007a24 */ /* 0x000fe200078e0207 */
[----:B------:R-:W-:Y:S01]  /*0d60*/  UIMAD UR4, UR5, UR4, URZ ;  /* 0x00000004050472a4 */ /* 0x000fe2000f8e023f */
[----:B------:R-:W-:Y:S01]  /*0d70*/  IMAD R4, R4, c[0x0][0x1b0], RZ ;  /* 0x00006c0004047a24 */ /* 0x000fe200078e02ff */
[----:B------:R-:W-:Y:S01]  /*0d80*/  ISETP.GE.AND P4, PT, R12, c[0x0][0x198], PT ;  /* 0x000066000c007a0c */ /* 0x000fe20003f86270 */
[----:B------:R-:W-:Y:S01]  /*0d90*/  IMAD.WIDE.U32 R10, R5, c[0x0][0x1b0], R10 ;  /* 0x00006c00050a7a25 */ /* 0x000fe200078e000a */
[----:B------:R-:W-:-:S02]  /*0da0*/  SHF.R.S32.HI R8, RZ, 0x1f, R0 ;  /* 0x0000001fff087819 */ /* 0x000fc40000011400 */
[----:B------:R-:W-:Y:S01]  /*0db0*/  ISETP.GE.AND P6, PT, R32, c[0x0][0x198], PT ;  /* 0x0000660020007a0c */ /* 0x000fe20003fc6270 */
[----:B------:R-:W-:Y:S02]  /*0dc0*/  IMAD R4, R5, c[0x0][0x1b4], R4 ;  /* 0x00006d0005047a24 */ /* 0x000fe400078e0204 */
[----:B------:R-:W-:Y:S02]  /*0dd0*/  IMAD R8, R8, c[0x0][0x1a8], RZ ;  /* 0x00006a0008087a24 */ /* 0x000fe400078e02ff */
[----:B------:R-:W-:Y:S01]  /*0de0*/  IMAD.IADD R5, R11, 0x1, R4 ;  /* 0x000000010b057824 */ /* 0x000fe200078e0204 */
[CC--:B------:R-:W-:Y:S01]  /*0df0*/  LEA.HI R11, R6.reuse, R2.reuse, RZ, 0x4 ;  /* 0x00000002060b7211 */ /* 0x0c0fe200078f20ff */
[----:B------:R-:W-:Y:S01]  /*0e00*/  IMAD.MOV.U32 R4, RZ, RZ, R10 ;  /* 0x000000ffff047224 */ /* 0x000fe200078e000a */
[----:B------:R-:W-:Y:S01]  /*0e10*/  LEA.HI R10, R6, R2, RZ, 0x6 ;  /* 0x00000002060a7211 */ /* 0x000fe200078f30ff */
[C---:B------:R-:W-:Y:S02]  /*0e20*/  IMAD R8, R0.reuse, c[0x0][0x1ac], R8 ;  /* 0x00006b0000087a24 */ /* 0x040fe400078e0208 */
[----:B------:R-:W-:Y:S01]  /*0e30*/  IMAD.WIDE.U32 R4, R0, c[0x0][0x1a8], R4 ;  /* 0x00006a0000047a25 */ /* 0x000fe200078e0004 */
[----:B------:R-:W-:-:S03]  /*0e40*/  LOP3.LUT R0, R11, 0xfffffff0, RZ, 0xc0, !PT ;  /* 0xfffffff00b007812 */ /* 0x000fc600078ec0ff */
[----:B------:R-:W-:Y:S01]  /*0e50*/  IMAD.IADD R8, R5, 0x1, R8 ;  /* 0x0000000105087824 */ /* 0x000fe200078e0208 */
[----:B------:R-:W-:Y:S01]  /*0e60*/  LEA R16, P0, R4, c[0x0][0x160], 0x1 ;  /* 0x0000580004107a11 */ /* 0x000fe200078008ff */
[----:B------:R-:W-:Y:S02]  /*0e70*/  IMAD.IADD R0, R2, 0x1, -R0 ;  /* 0x0000000102007824 */ /* 0x000fe400078e0a00 */
[----:B------:R-:W-:Y:S01]  /*0e80*/  IMAD R9, R9, 0x80, R30 ;  /* 0x0000008009097824 */ /* 0x000fe200078e021e */
[----:B------:R-:W-:Y:S01]  /*0e90*/  LEA.HI.X R8, R4, c[0x0][0x164], R8, 0x1, P0 ;  /* 0x0000590004087a11 */ /* 0x000fe200000f0c08 */
[----:B------:R-:W-:Y:S01]  /*0ea0*/  IMAD.SHL.U32 R10, R10, 0x8, RZ ;  /* 0x000000080a0a7824 */ /* 0x000fe200078e00ff */
[----:B------:R-:W-:Y:S01]  /*0eb0*/  SHF.R.S32.HI R7, RZ, 0x1f, R0 ;  /* 0x0000001fff077819 */ /* 0x000fe20000011400 */
[----:B------:R-:W-:Y:S01]  /*0ec0*/  IMAD.MOV.U32 R4, RZ, RZ, 0x10 ;  /* 0x00000010ff047424 */ /* 0x000fe200078e00ff */
[----:B------:R-:W-:Y:S01]  /*0ed0*/  ISETP.GE.AND P0, PT, R9, UR4, PT ;  /* 0x0000000409007c0c */ /* 0x000fe2000bf06270 */
[----:B------:R1:W3:Y:S01]  /*0ee0*/  SHFL.IDX PT, R18, R16, RZ, 0x181f ;  /* 0x00181fff10127589 */ /* 0x0002e200000e0000 */
[----:B------:R-:W-:-:S03]  /*0ef0*/  LEA.HI R7, R7, R0, RZ, 0x3 ;  /* 0x0000000007077211 */ /* 0x000fc600078f18ff */
[----:B------:R1:W2:Y:S01]  /*0f00*/  SHFL.IDX PT, R19, R8, RZ, 0x181f ;  /* 0x00181fff08137589 */ /* 0x0002a200000e0000 */
[----:B------:R-:W-:-:S05]  /*0f10*/  LOP3.LUT R5, R7, 0xfffffff8, RZ, 0xc0, !PT ;  /* 0xfffffff807057812 */ /* 0x000fca00078ec0ff */
[----:B------:R-:W-:Y:S01]  /*0f20*/  IMAD.IADD R5, R0, 0x1, -R5 ;  /* 0x0000000100057824 */ /* 0x000fe200078e0a05 */
[----:B------:R-:W-:-:S04]  /*0f30*/  IADD3 R0, R33, 0xc0, RZ ;  /* 0x000000c021007810 */ /* 0x000fc80007ffe0ff */
[----:B------:R-:W-:Y:S01]  /*0f40*/  ISETP.GE.AND P5, PT, R0, c[0x0][0x198], PT ;  /* 0x0000660000007a0c */ /* 0x000fe20003fa6270 */
[----:B----4-:R4:W5:Y:S03]  /*0f50*/  @P1 R2UR UR14, R3 ;  /* 0x00000000030e13c2 */ /* 0x01096600000e0000 */
        /* <DEDUP_REMOVED lines=29> */
.L_x_4794:
[----:B-123--:R-:W-:Y:S05]  /*1130*/  BSYNC B0 ;  /* 0x0000000000007941 */ /* 0x00efea0003800000 */
.L_x_4793:
        /* <DEDUP_REMOVED lines=25> */
.L_x_4796:
[----:B------:R-:W-:Y:S05]  /*12d0*/  BSYNC B0 ;  /* 0x0000000000007941 */ /* 0x000fea0003800000 */
.L_x_4795:
        /* <DEDUP_REMOVED lines=25> */
.L_x_4798:
[----:B------:R-:W-:Y:S05]  /*1470*/  BSYNC B0 ;  /* 0x0000000000007941 */ /* 0x000fea0003800000 */
.L_x_4797:
[----:B-12---:R-:W-:Y:S01]  /*1480*/  SHFL.IDX PT, R16, R16, 0x3, 0x181f ;  /* 0x00781f0010107f89 */ /* 0x006fe200000e0000 */
[----:B------:R-:W-:Y:S01]  /*1490*/  IADD3 R9, R9, 0x60, RZ ;  /* 0x0000006009097810 */ /* 0x000fe20007ffe0ff */
[----:B------:R-:W-:Y:S01]  /*14a0*/  UMOV UR6, 0x60 ;  /* 0x0000006000067882 */ /* 0x000fe20000000000 */
[----:B------:R-:W-:Y:S01]  /*14b0*/  SHF.R.S32.HI R31, RZ, 0x1f, R12 ;  /* 0x0000001fff1f7819 */ /* 0x000fe2000001140c */
[----:B---3--:R-:W1:Y:S01]  /*14c0*/  SHFL.IDX PT, R17, R8, 0x3, 0x181f ;  /* 0x00781f0008117f89 */ /* 0x008e6200000e0000 */
[----:B------:R-:W-:Y:S01]  /*14d0*/  ISETP.GE.AND P0, PT, R9, UR4, PT ;  /* 0x0000000409007c0c */ /* 0x000fe2000bf06270 */
[----:B------:R-:W-:Y:S01]  /*14e0*/  IMAD.MOV.U32 R250, RZ, RZ, c[0x0][0x2b8] ;  /* 0x0000ae00fffa7624 */ /* 0x000fe200078e00ff */
[----:B------:R-:W-:Y:S01]  /*14f0*/  SHF.R.S32.HI R29, RZ, 0x1f, R32 ;  /* 0x0000001fff1d7819 */ /* 0x000fe20000011420 */
        /* <DEDUP_REMOVED lines=19> */
[C---:B------:R-:W-:Y:S01]  /*1630*/  ISETP.GE.AND P1, PT, R10.reuse, UR10, PT ;  /* 0x0000000a0a007c0c */ /* 0x040fe2000bf26270 */
        /* <DEDUP_REMOVED lines=26> */
[----:B------:R-:W-:Y:S01]  /*17e0*/  LOP3.LUT P1, RZ, R13, 0x2, RZ, 0xc0, !PT ;  /* 0x000000020dff7812 */ /* 0x000fe2000782c0ff */
[----:B------:R-:W-:Y:S01]  /*17f0*/  IMAD R252, R8, c[0x0][0x2b8], R252 ;  /* 0x0000ae0008fc7a24 */ /* 0x000fe200078e02fc */
[----:B------:R-:W-:Y:S01]  /*1800*/  UIMAD.WIDE.U32 UR20, UR11, UR4, URZ ;  /* 0x000000040b1472a5 */ /* 0x000fe2000f8e003f */
[----:B------:R-:W-:Y:S01]  /*1810*/  IMAD.SHL.U32 R8, R30, 0x8, RZ ;  /* 0x000000081e087824 */ /* 0x000fe200078e00ff */
[----:B------:R-:W-:Y:S01]  /*1820*/  UIMAD UR18, UR11, UR5, UR18 ;  /* 0x000000050b1272a4 */ /* 0x000fe2000f8e0212 */
[----:B-1----:R-:W-:Y:S01]  /*1830*/  IMAD.WIDE.U32 R18, R252, c[0x0][0x1e0], RZ ;  /* 0x00007800fc127a25 */ /* 0x002fe200078e00ff */
[----:B------:R-:W-:Y:S01]  /*1840*/  SHF.R.S32.HI R10, RZ, 0x1f, R252 ;  /* 0x0000001fff0a7819 */ /* 0x000fe200000114fc */
[----:B------:R-:W-:Y:S01]  /*1850*/  ULDC.64 UR4, c[0x0][0x210] ;  /* 0x0000840000047ab9 */ /* 0x000fe20000000a00 */
[----:B------:R-:W-:Y:S01]  /*1860*/  LOP3.LUT R8, R247, 0x8, R8, 0xf8, !PT ;  /* 0x00000008f7087812 */ /* 0x000fe200078ef808 */
[----:B------:R-:W-:Y:S01]  /*1870*/  UIADD3 UR18, UR21, UR18, URZ ;  /* 0x0000001215127290 */ /* 0x000fe2000fffe03f */
[----:B------:R-:W-:Y:S01]  /*1880*/  SHF.R.U32.HI R247, RZ, 0x3, R247 ;  /* 0x00000003fff77819 */ /* 0x000fe200000116f7 */
[C---:B------:R-:W-:Y:S01]  /*1890*/  IMAD R9, R10.reuse, c[0x0][0x1e0], RZ ;  /* 0x000078000a097a24 */ /* 0x040fe200078e02ff */
[----:B------:R-:W-:Y:S01]  /*18a0*/  UIMAD UR14, UR14, UR4, URZ ;  /* 0x000000040e0e72a4 */ /* 0x000fe2000f8e023f */
[----:B------:R-:W-:Y:S01]  /*18b0*/  IMAD R10, R10, c[0x0][0x208], RZ ;  /* 0x000082000a0a7a24 */ /* 0x000fe200078e02ff */
[----:B------:R-:W-:Y:S01]  /*18c0*/  LOP3.LUT R247, R8, R247, RZ, 0x3c, !PT ;  /* 0x000000f708f77212 */ /* 0x000fe200078e3cff */
[C---:B------:R-:W-:Y:S01]  /*18d0*/  IMAD R9, R252.reuse, c[0x0][0x1e4], R9 ;  /* 0x00007900fc097a24 */ /* 0x040fe200078e0209 */
[----:B------:R-:W-:Y:S01]  /*18e0*/  UIMAD.WIDE.U32 UR22, UR11, UR4, URZ ;  /* 0x000000040b1672a5 */ /* 0x000fe2000f8e003f */
[C---:B--2---:R-:W-:Y:S01]  /*18f0*/  IMAD.WIDE.U32 R16, R252.reuse, c[0x0][0x208], RZ ;  /* 0x00008200fc107a25 */ /* 0x044fe200078e00ff */
[----:B------:R-:W-:Y:S01]  /*1900*/  UIMAD UR4, UR11, UR5, UR14 ;  /* 0x000000050b0472a4 */ /* 0x000fe2000f8e020e */
[----:B------:R-:W-:Y:S01]  /*1910*/  ISETP.GE.AND P4, PT, R33, c[0x0][0x1d4], PT ;  /* 0x0000750021007a0c */ /* 0x000fe20003f86270 */
[----:B------:R-:W-:Y:S01]  /*1920*/  UIADD3 UR5, UR7, -0x1, URZ ;  /* 0xffffffff07057890 */ /* 0x000fe2000fffe03f */
[----:B---3--:R-:W-:Y:S01]  /*1930*/  SHF.R.S32.HI R14, RZ, 0x4, R11 ;  /* 0x00000004ff0e7819 */ /* 0x008fe2000001140b */
[----:B------:R-:W-:Y:S01]  /*1940*/  IMAD.IADD R19, R19, 0x1, R9 ;  /* 0x0000000113137824 */ /* 0x000fe200078e0209 */
[----:B------:R-:W-:Y:S01]  /*1950*/  UIADD3 UR4, UR23, UR4, URZ ;  /* 0x0000000417047290 */ /* 0x000fe2000fffe03f */
[----:B------:R-:W-:Y:S01]  /*1960*/  IMAD R10, R252, c[0x0][0x20c], R10 ;  /* 0x00008300fc0a7a24 */ /* 0x000fe200078e020a */
[----:B------:R-:W-:Y:S01]  /*1970*/  LEA.HI R11, R11, R14, RZ, 0x1 ;  /* 0x0000000e0b0b7211 */ /* 0x000fe200078f08ff */
[----:B------:R-:W-:Y:S01]  /*1980*/  UIMAD UR10, UR5, -0x60, UR10 ;  /* 0xffffffa0050a78a4 */ /* 0x000fe2000f8e020a */
[----:B------:R-:W-:Y:S01]  /*1990*/  ISETP.GE.AND P3, PT, R12, c[0x0][0x1d4], PT ;  /* 0x000075000c007a0c */ /* 0x000fe20003f66270 */
[----:B------:R-:W-:Y:S01]  /*19a0*/  IMAD.IADD R17, R17, 0x1, R10 ;  /* 0x0000000111117824 */ /* 0x000fe200078e020a */
[----:B------:R-:W-:Y:S01]  /*19b0*/  LOP3.LUT R11, R11, 0xfffffffe, RZ, 0xc0, !PT ;  /* 0xfffffffe0b0b7812 */ /* 0x000fe200078ec0ff */
[----:B------:R-:W-:Y:S01]  /*19c0*/  IMAD.SHL.U32 R5, R5, 0x40, RZ ;  /* 0x0000004005057824 */ /* 0x000fe200078e00ff */
[----:B------:R-:W-:Y:S01]  /*19d0*/  ISETP.GE.AND P2, PT, R32, c[0x0][0x1d4], PT ;  /* 0x0000750020007a0c */ /* 0x000fe20003f46270 */
[----:B------:R-:W-:Y:S01]  /*19e0*/  IMAD.SHL.U32 R7, R7, 0x40, RZ ;  /* 0x0000004007077824 */ /* 0x000fe200078e00ff */
[----:B------:R-:W-:Y:S01]  /*19f0*/  IADD3 R30, -R30, UR10, RZ ;  /* 0x0000000a1e1e7c10 */ /* 0x000fe2000fffe1ff */
[----:B------:R-:W-:Y:S01]  /*1a00*/  IMAD.IADD R11, R14, 0x1, -R11 ;  /* 0x000000010e0b7824 */ /* 0x000fe200078e0a0b */
[----:B------:R-:W-:Y:S01]  /*1a10*/  LEA.HI R6, R6, R2, RZ, 0x5 ;  /* 0x0000000206067211 */ /* 0x000fe200078f28ff */
[----:B------:R-:W-:Y:S01]  /*1a20*/  UISETP.GT.AND UP0, UPT, UR5, UR8, UPT ;  /* 0x000000080500728c */ /* 0x000fe2000bf04270 */
[----:B------:R-:W-:Y:S01]  /*1a30*/  LOP3.LUT R5, R5, 0x1c0, RZ, 0xc0, !PT ;  /* 0x000001c005057812 */ /* 0x000fe200078ec0ff */
[----:B------:R-:W-:Y:S01]  /*1a40*/  IMAD R247, R11, 0x200, R247 ;  /* 0x000002000bf77824 */ /* 0x000fe200078e02f7 */
[----:B------:R-:W-:Y:S01]  /*1a50*/  LOP3.LUT R7, R7, 0xfffffe00, RZ, 0xc0, !PT ;  /* 0xfffffe0007077812 */ /* 0x000fe200078ec0ff */
[----:B------:R-:W-:-:S02]  /*1a60*/  IMAD.SHL.U32 R11, R11, 0x8, RZ ;  /* 0x000000080b0b7824 */ /* 0x000fc400078e00ff */
[----:B------:R-:W-:Y:S02]  /*1a70*/  IMAD.SHL.U32 R247, R247, 0x2, RZ ;  /* 0x00000002f7f77824 */ /* 0x000fe400078e00ff */
[----:B------:R-:W-:Y:S01]  /*1a80*/  IMAD.SHL.U32 R248, R6, 0x20, RZ ;  /* 0x0000002006f87824 */ /* 0x000fe200078e00ff */
[----:B------:R-:W-:Y:S02]  /*1a90*/  LOP3.LUT R11, R5, 0x8, R11, 0xf8, !PT ;  /* 0x00000008050b7812 */ /* 0x000fe400078ef80b */
[----:B------:R-:W-:Y:S02]  /*1aa0*/  IADD3 R246, R247, 0xc120, RZ ;  /* 0x0000c120f7f67810 */ /* 0x000fe40007ffe0ff */
[----:B------:R-:W-:Y:S02]  /*1ab0*/  SHF.R.U32.HI R5, RZ, 0x3, R5 ;  /* 0x00000003ff057819 */ /* 0x000fe40000011605 */
[----:B------:R-:W-:Y:S02]  /*1ac0*/  LOP3.LUT R248, R248, 0x7ffffc00, RZ, 0xc0, !PT ;  /* 0x7ffffc00f8f87812 */ /* 0x000fe400078ec0ff */
[----:B------:R-:W-:-:S04]  /*1ad0*/  LOP3.LUT R5, R11, R5, RZ, 0x3c, !PT ;  /* 0x000000050b057212 */ /* 0x000fc800078e3cff */
[CC--:B------:R-:W-:Y:S02]  /*1ae0*/  IADD3 R248, R5.reuse, R7.reuse, R248 ;  /* 0x0000000705f87210 */ /* 0x0c0fe40007ffe0f8 */
[----:B------:R-:W-:-:S03]  /*1af0*/  LOP3.LUT R5, R5, R7, RZ, 0xfc, !PT ;  /* 0x0000000705057212 */ /* 0x000fc600078efcff */
[----:B------:R-:W-:-:S04]  /*1b00*/  IMAD.SHL.U32 R248, R248, 0x2, RZ ;  /* 0x00000002f8f87824 */ /* 0x000fc800078e00ff */
[--C-:B------:R-:W-:Y:S02]  /*1b10*/  IMAD R244, R4, 0x2, R248.reuse ;  /* 0x0000000204f47824 */ /* 0x100fe400078e02f8 */
[C---:B------:R-:W-:Y:S02]  /*1b20*/  IMAD R243, R3.reuse, 0x2, R248 ;  /* 0x0000000203f37824 */ /* 0x040fe400078e02f8 */
[----:B------:R-:W-:Y:S01]  /*1b30*/  IMAD R241, R3, 0x2, R244 ;  /* 0x0000000203f17824 */ /* 0x000fe200078e02f4 */
[----:B----4-:R-:W-:Y:S01]  /*1b40*/  SHF.R.S32.HI R8, RZ, 0x1f, R251 ;  /* 0x0000001fff087819 */ /* 0x010fe200000114fb */
        /* <DEDUP_REMOVED lines=10> */
[----:B------:R-:W-:Y:S01]  /*1bf0*/  SHFL.IDX PT, R20, R18, RZ, 0x181f ;  /* 0x00181fff12147589 */ /* 0x000fe200000e0000 */
[----:B------:R-:W-:Y:S01]  /*1c00*/  IADD3 R10, P0, R16, UR22, RZ ;  /* 0x00000016100a7c10 */ /* 0x000fe2000ff1e0ff */
[----:B------:R-:W-:Y:S01]  /*1c10*/  IMAD.U32 R16, RZ, RZ, UR11 ;  /* 0x0000000bff107e24 */ /* 0x000fe2000f8e00ff */
[----:B------:R-:W-:Y:S01]  /*1c20*/  IADD3 R9, R247, 0xc100, RZ ;  /* 0x0000c100f7097810 */ /* 0x000fe20007ffe0ff */
[----:B------:R-:W1:Y:S01]  /*1c30*/  SHFL.IDX PT, R21, R14, RZ, 0x181f ;  /* 0x00181fff0e157589 */ /* 0x000e6200000e0000 */
[----:B------:R-:W-:Y:S02]  /*1c40*/  IADD3.X R8, R17, UR4, R8, P0, !PT ;  /* 0x0000000411087c10 */ /* 0x000fe400087fe408 */
[----:B------:R-:W-:Y:S01]  /*1c50*/  LEA R34, P0, R10, c[0x0][0x1f8], 0x1 ;  /* 0x00007e000a227a11 */ /* 0x000fe200078008ff */
[----:B------:R-:W-:Y:S01]  /*1c60*/  SHFL.IDX PT, R18, R18, 0x1, 0x181f ;  /* 0x00381f0012127f89 */ /* 0x000fe200000e0000 */
[----:B------:R-:W-:Y:S01]  /*1c70*/  @P1 IADD3 R246, R9, -0x20, RZ ;  /* 0xffffffe009f61810 */ /* 0x000fe20007ffe0ff */
[----:B------:R-:W-:Y:S01]  /*1c80*/  IMAD R9, R252, c[0x0][0x1e0], RZ ;  /* 0x00007800fc097a24 */ /* 0x000fe200078e02ff */
[----:B------:R-:W-:Y:S01]  /*1c90*/  LEA.HI.X R8, R10, c[0x0][0x1fc], R8, 0x1, P0 ;  /* 0x00007f000a087a11 */ /* 0x000fe200000f0c08 */
[----:B------:R-:W-:Y:S01]  /*1ca0*/  SHFL.IDX PT, R19, R14, 0x1, 0x181f ;  /* 0x00381f000e137f89 */ /* 0x000fe200000e0000 */
[----:B------:R-:W-:Y:S01]  /*1cb0*/  ISETP.GE.AND P0, PT, R30, 0x1, PT ;  /* 0x000000011e00780c */ /* 0x000fe20003f06270 */
[----:B------:R-:W-:Y:S01]  /*1cc0*/  IMAD R9, R251, c[0x0][0x1f0], R9 ;  /* 0x00007c00fb097a24 */ /* 0x000fe200078e0209 */
[----:B------:R-:W-:Y:S01]  /*1cd0*/  ISETP.GE.AND P1, PT, R0, c[0x0][0x1d4], PT ;  /* 0x0000750000007a0c */ /* 0x000fe20003f26270 */
[----:B------:R-:W-:Y:S01]  /*1ce0*/  SHFL.IDX PT, R17, R14, 0x2, 0x181f ;  /* 0x00581f000e117f89 */ /* 0x000fe200000e0000 */
[----:B------:R-:W-:Y:S01]  /*1cf0*/  IADD3 R237, R246, 0x800, RZ ;  /* 0x00000800f6ed7810 */ /* 0x000fe20007ffe0ff */
[----:B------:R-:W-:Y:S01]  /*1d00*/  IMAD R16, R16, c[0x0][0x1e8], R9 ;  /* 0x00007a0010107a24 */ /* 0x000fe200078e0209 */
[C---:B------:R-:W-:Y:S01]  /*1d10*/  IADD3 R236, R246.reuse, 0x1000, RZ ;  /* 0x00001000f6ec7810 */ /* 0x040fe20007ffe0ff */
[----:B------:R-:W2:Y:S01]  /*1d20*/  SHFL.IDX PT, R46, R34, RZ, 0x181f ;  /* 0x00181fff222e7589 */ /* 0x000ea200000e0000 */
[----:B------:R-:W-:-:S02]  /*1d30*/  IADD3 R235, R246, 0x1800, RZ ;  /* 0x00001800f6eb7810 */ /* 0x000fc40007ffe0ff */
[----:B------:R-:W-:Y:S01]  /*1d40*/  LEA R16, R16, c[0x0][0x1c8], 0x1 ;  /* 0x0000720010107a11 */ /* 0x000fe200078e08ff */
[----:B------:R-:W3:Y:S01]  /*1d50*/  SHFL.IDX PT, R10, R8, RZ, 0x181f ;  /* 0x00181fff080a7589 */ /* 0x000ee200000e0000 */
[C---:B------:R-:W-:Y:S02]  /*1d60*/  IADD3 R234, R246.reuse, 0x2000, RZ ;  /* 0x00002000f6ea7810 */ /* 0x040fe40007ffe0ff */
[C---:B------:R-:W-:Y:S01]  /*1d70*/  IADD3 R233, R246.reuse, 0x2800, RZ ;  /* 0x00002800f6e97810 */ /* 0x040fe20007ffe0ff */
[--C-:B-1----:R-:W-:Y:S01]  /*1d80*/  @P0 IMAD.WIDE R36, R33, 0x2, R20.reuse ;  /* 0x0000000221240825 */ /* 0x102fe200078e0214 */
[----:B------:R-:W-:Y:S01]  /*1d90*/  SHFL.IDX PT, R16, R16, 0x2, 0x181f ;  /* 0x00581f0010107f89 */ /* 0x000fe200000e0000 */
[C---:B------:R-:W-:Y:S02]  /*1da0*/  IADD3 R231, R246.reuse, 0x3000, RZ ;  /* 0x00003000f6e77810 */ /* 0x040fe40007ffe0ff */
[----:B------:R-:W-:Y:S01]  /*1db0*/  @P0 IMAD.WIDE R26, R31, 0x2, R20 ;  /* 0x000000021f1a0825 */ /* 0x000fe200078e0214 */
[----:B------:R1:W-:Y:S01]  /*1dc0*/  @P0 LDGSTS.E.BYPASS.LTC128B.128 [R249+0xc100], [R36.64], !P4 ;  /* 0x0c10000024f90fae */ /* 0x0003e2000e101d4c */
[----:B------:R-:W-:-:S02]  /*1dd0*/  IADD3 R230, R246, 0x3800, RZ ;  /* 0x00003800f6e67810 */ /* 0x000fc40007ffe0ff */
[--C-:B------:R-:W-:Y:S01]  /*1de0*/  @P0 IMAD.WIDE R24, R29, 0x2, R20.reuse ;  /* 0x000000021d180825 */ /* 0x100fe200078e0214 */
[----:B------:R4:W-:Y:S01]  /*1df0*/  @P0 LDGSTS.E.BYPASS.LTC128B.128 [R249+0xf100], [R26.64], !P3 ;  /* 0x0f1000001af90fae */ /* 0x0009e2000d901d4c */
[----:B------:R-:W-:Y:S02]  /*1e00*/  IADD3 R229, R246, 0x4000, RZ ;  /* 0x00004000f6e57810 */ /* 0x000fe40007ffe0ff */
[----:B------:R-:W-:Y:S01]  /*1e10*/  @P0 IMAD.WIDE R38, R28, 0x2, R20 ;  /* 0x000000021c260825 */ /* 0x000fe200078e0214 */
[----:B------:R5:W-:Y:S01]  /*1e20*/  @P0 LDGSTS.E.BYPASS.LTC128B.128 [R249+0x12100], [R24.64], !P2 ;  /* 0x1210000018f90fae */ /* 0x000be2000d101d4c */
[----:B------:R-:W-:Y:S02]  /*1e30*/  IADD3 R228, R246, 0x4800, RZ ;  /* 0x00004800f6e47810 */ /* 0x000fe40007ffe0ff */
[----:B------:R-:W-:Y:S01]  /*1e40*/  IMAD.WIDE R20, R33, 0x2, RZ ;  /* 0x0000000221147825 */ /* 0x000fe200078e02ff */
[----:B------:R1:W-:Y:S01]  /*1e50*/  @P0 LDGSTS.E.BYPASS.LTC128B.128 [R249+0x15100], [R38.64], !P1 ;  /* 0x1510000026f90fae */ /* 0x0003e2000c901d4c */
[----:B------:R-:W-:-:S02]  /*1e60*/  ISETP.GE.AND P0, PT, R30, 0x21, PT ;  /* 0x000000211e00780c */ /* 0x000fc40003f06270 */
[----:B------:R-:W-:Y:S01]  /*1e70*/  IADD3 R227, R246, 0x5000, RZ ;  /* 0x00005000f6e37810 */ /* 0x000fe20007ffe0ff */
[----:B------:R-:W1:Y:S01]  /*1e80*/  SHFL.IDX PT, R22, R34, 0x1, 0x181f ;  /* 0x00381f0022167f89 */ /* 0x000e6200000e0000 */
[----:B--2---:R-:W-:Y:S02]  /*1e90*/  IADD3 R82, P5, R46, R20, RZ ;  /* 0x000000142e527210 */ /* 0x004fe40007fbe0ff */
[C---:B------:R-:W-:Y:S01]  /*1ea0*/  IADD3 R226, R246.reuse, 0x5800, RZ ;  /* 0x00005800f6e27810 */ /* 0x040fe20007ffe0ff */
[----:B------:R-:W2:Y:S01]  /*1eb0*/  SHFL.IDX PT, R9, R8, 0x1, 0x181f ;  /* 0x00381f0008097f89 */ /* 0x000ea200000e0000 */
[----:B------:R-:W-:Y:S01]  /*1ec0*/  IADD3 R225, R246, 0x6000, RZ ;  /* 0x00006000f6e17810 */ /* 0x000fe20007ffe0ff */
[----:B---3--:R-:W-:Y:S01]  /*1ed0*/  IMAD.X R83, R10, 0x1, R21, P5 ;  /* 0x000000010a537824 */ /* 0x008fe200028e0615 */
[C---:B------:R-:W-:Y:S01]  /*1ee0*/  IADD3 R224, R246.reuse, 0x6800, RZ ;  /* 0x00006800f6e07810 */ /* 0x040fe20007ffe0ff */
[----:B------:R-:W3:Y:S01]  /*1ef0*/  SHFL.IDX PT, R34, R34, 0x2, 0x181f ;  /* 0x00581f0022227f89 */ /* 0x000ee200000e0000 */
[C---:B------:R-:W-:Y:S01]  /*1f00*/  IADD3 R223, R246.reuse, 0x7000, RZ ;  /* 0x00007000f6df7810 */ /* 0x040fe20007ffe0ff */
[--C-:B------:R-:W-:Y:S01]  /*1f10*/  @P0 IMAD.WIDE R14, R31, 0x2, R18.reuse ;  /* 0x000000021f0e0825 */ /* 0x100fe200078e0212 */
[C---:B------:R-:W-:Y:S01]  /*1f20*/  IADD3 R222, R246.reuse, 0x7800, RZ ;  /* 0x00007800f6de7810 */ /* 0x040fe20007ffe0ff */
[----:B------:R-:W3:Y:S01]  /*1f30*/  SHFL.IDX PT, R8, R8, 0x2, 0x181f ;  /* 0x00581f0008087f89 */ /* 0x000ee200000e0000 */
[C---:B------:R-:W-:Y:S01]  /*1f40*/  IADD3 R221, R246.reuse, 0x8000, RZ ;  /* 0x00008000f6dd7810 */ /* 0x040fe20007ffe0ff */
[----:B----4-:R-:W-:Y:S01]  /*1f50*/  @P0 IMAD.WIDE R26, R33, 0x2, R18 ;  /* 0x00000002211a0825 */ /* 0x010fe200078e0212 */
[----:B------:R-:W-:-:S02]  /*1f60*/  IADD3 R220, R246, 0x8800, RZ ;  /* 0x00008800f6dc7810 */ /* 0x000fc40007ffe0ff */
[C---:B------:R-:W-:Y:S01]  /*1f70*/  IADD3 R219, R246.reuse, 0x9000, RZ ;  /* 0x00009000f6db7810 */ /* 0x040fe20007ffe0ff */
[--C-:B-----5:R-:W-:Y:S01]  /*1f80*/  @P0 IMAD.WIDE R24, R29, 0x2, R18.reuse ;  /* 0x000000021d180825 */ /* 0x120fe200078e0212 */
[----:B------:R4:W-:Y:S01]  /*1f90*/  @P0 LDGSTS.E.BYPASS.LTC128B.128 [R249+0xd100], [R26.64], !P4 ;  /* 0x0d1000001af90fae */ /* 0x0009e2000e101d4c */
[----:B------:R-:W-:Y:S02]  /*1fa0*/  IADD3 R218, R246, 0x9800, RZ ;  /* 0x00009800f6da7810 */ /* 0x000fe40007ffe0ff */
[----:B------:R-:W-:Y:S01]  /*1fb0*/  @P0 IMAD.WIDE R18, R28, 0x2, R18 ;  /* 0x000000021c120825 */ /* 0x000fe200078e0212 */
[----:B------:R5:W-:Y:S01]  /*1fc0*/  @P0 LDGSTS.E.BYPASS.LTC128B.128 [R249+0x10100], [R14.64], !P3 ;  /* 0x101000000ef90fae */ /* 0x000be2000d901d4c */
[----:B-1----:R-:W-:Y:S02]  /*1fd0*/  IADD3 R44, P5, R20, R22, RZ ;  /* 0x00000016142c7210 */ /* 0x002fe40007fbe0ff */
[C---:B------:R-:W-:Y:S01]  /*1fe0*/  IADD3 R217, R246.reuse, 0xa000, RZ ;  /* 0x0000a000f6d97810 */ /* 0x040fe20007ffe0ff */
[----:B------:R1:W-:Y:S01]  /*1ff0*/  @P0 LDGSTS.E.BYPASS.LTC128B.128 [R249+0x13100], [R24.64], !P2 ;  /* 0x1310000018f90fae */ /* 0x0003e2000d101d4c */
[C---:B------:R-:W-:Y:S01]  /*2000*/  IADD3 R216, R246.reuse, 0xa800, RZ ;  /* 0x0000a800f6d87810 */ /* 0x040fe20007ffe0ff */
[----:B--2---:R-:W-:Y:S01]  /*2010*/  IMAD.X R45, R21, 0x1, R9, P5 ;  /* 0x00000001152d7824 */ /* 0x004fe200028e0609 */
[----:B------:R-:W-:Y:S01]  /*2020*/  IADD3 R183, R246, 0xb000, RZ ;  /* 0x0000b000f6b77810 */ /* 0x000fe20007ffe0ff */
[----:B------:R2:W-:Y:S01]  /*2030*/  @P0 LDGSTS.E.BYPASS.LTC128B.128 [R249+0x16100], [R18.64], !P1 ;  /* 0x1610000012f90fae */ /* 0x0005e2000c901d4c */
[----:B------:R-:W-:-:S02]  /*2040*/  ISETP.GT.AND P0, PT, R30, 0x40, PT ;  /* 0x000000401e00780c */ /* 0x000fc40003f04270 */
[----:B---3--:R-:W-:Y:S02]  /*2050*/  IADD3 R20, P5, R20, R34, RZ ;  /* 0x0000002214147210 */ /* 0x008fe40007fbe0ff */
[----:B------:R-:W-:-:S03]  /*2060*/  IADD3 R182, R246, 0xb800, RZ ;  /* 0x0000b800f6b67810 */ /* 0x000fc60007ffe0ff */
[----:B------:R-:W-:Y:S02]  /*2070*/  IMAD.X R21, R21, 0x1, R8, P5 ;  /* 0x0000000115157824 */ /* 0x000fe400028e0608 */
[----:B-----5:R-:W-:-:S04]  /*2080*/  IMAD.WIDE R14, R31, 0x2, RZ ;  /* 0x000000021f0e7825 */ /* 0x020fc800078e02ff */
[----:B-1----:R-:W-:Y:S01]  /*2090*/  @P0 IMAD.WIDE R24, R33, 0x2, R16 ;  /* 0x0000000221180825 */ /* 0x002fe200078e0210 */
[----:B------:R-:W-:-:S03]  /*20a0*/  IADD3 R54, P5, R46, R14, RZ ;  /* 0x0000000e2e367210 */ /* 0x000fc60007fbe0ff */
[----:B--2---:R-:W-:Y:S01]  /*20b0*/  @P0 IMAD.WIDE R18, R31, 0x2, R16 ;  /* 0x000000021f120825 */ /* 0x004fe200078e0210 */
[----:B------:R1:W-:Y:S03]  /*20c0*/  @P0 LDGSTS.E.BYPASS.LTC128B.128 [R249+0xe100], [R24.64], !P4 ;  /* 0x0e10000018f90fae */ /* 0x0003e6000e101d4c */
[----:B------:R-:W-:Y:S01]  /*20d0*/  IMAD.X R55, R10, 0x1, R15, P5 ;  /* 0x000000010a377824 */ /* 0x000fe200028e060f */
[----:B------:R2:W-:Y:S01]  /*20e0*/  @P0 LDGSTS.E.BYPASS.LTC128B.128 [R249+0x11100], [R18.64], !P3 ;  /* 0x1110000012f90fae */ /* 0x0005e2000d901d4c */
[----:B------:R-:W-:-:S05]  /*20f0*/  IADD3 R42, P5, R14, R22, RZ ;  /* 0x000000160e2a7210 */ /* 0x000fca0007fbe0ff */
[----:B------:R-:W-:Y:S01]  /*2100*/  IMAD.X R43, R15, 0x1, R9, P5 ;  /* 0x000000010f2b7824 */ /* 0x000fe200028e0609 */
[----:B------:R-:W-:-:S05]  /*2110*/  IADD3 R14, P5, R14, R34, RZ ;  /* 0x000000220e0e7210 */ /* 0x000fca0007fbe0ff */
[----:B------:R-:W-:Y:S02]  /*2120*/  IMAD.X R15, R15, 0x1, R8, P5 ;  /* 0x000000010f0f7824 */ /* 0x000fe400028e0608 */
[----:B-1----:R-:W-:-:S04]  /*2130*/  @P0 IMAD.WIDE R24, R29, 0x2, R16 ;  /* 0x000000021d180825 */ /* 0x002fc800078e0210 */
[----:B------:R-:W-:Y:S01]  /*2140*/  @P0 IMAD.WIDE R16, R28, 0x2, R16 ;  /* 0x000000021c100825 */ /* 0x000fe200078e0210 */
[----:B------:R4:W-:Y:S03]  /*2150*/  @P0 LDGSTS.E.BYPASS.LTC128B.128 [R249+0x14100], [R24.64], !P2 ;  /* 0x1410000018f90fae */ /* 0x0009e6000d101d4c */
[----:B--2---:R-:W-:Y:S01]  /*2160*/  IMAD.WIDE R18, R29, 0x2, RZ ;  /* 0x000000021d127825 */ /* 0x004fe200078e02ff */
[----:B------:R1:W-:Y:S04]  /*2170*/  @P0 LDGSTS.E.BYPASS.LTC128B.128 [R249+0x17100], [R16.64], !P1 ;  /* 0x1710000010f90fae */ /* 0x0003e8000c901d4c */
[----:B------:R-:W0:Y:S01]  /*2180*/  LDGDEPBAR ;  /* 0x00000000000079af */ /* 0x000e220000000000 */
[----:B------:R-:W-:-:S02]  /*2190*/  IADD3 R52, P0, R46, R18, RZ ;  /* 0x000000122e347210 */ /* 0x000fc40007f1e0ff */
[----:B------:R-:W-:-:S03]  /*21a0*/  IADD3 R40, P5, R18, R22, RZ ;  /* 0x0000001612287210 */ /* 0x000fc60007fbe0ff */
[----:B------:R-:W-:Y:S01]  /*21b0*/  IMAD.X R53, R10, 0x1, R19, P0 ;  /* 0x000000010a357824 */ /* 0x000fe200000e0613 */
[----:B------:R-:W-:Y:S01]  /*21c0*/  IADD3 R80, P0, R18, R34, RZ ;  /* 0x0000002212507210 */ /* 0x000fe20007f1e0ff */
[----:B------:R-:W-:-:S04]  /*21d0*/  IMAD.X R41, R19, 0x1, R9, P5 ;  /* 0x0000000113297824 */ /* 0x000fc800028e0609 */
[----:B------:R-:W-:Y:S02]  /*21e0*/  IMAD.X R81, R19, 0x1, R8, P0 ;  /* 0x0000000113517824 */ /* 0x000fe400000e0608 */
[----:B-1----:R-:W-:Y:S01]  /*21f0*/  IMAD.WIDE R16, R28, 0x2, RZ ;  /* 0x000000021c107825 */ /* 0x002fe200078e02ff */
[----:B------:R-:W-:-:S04]  /*2200*/  DEPBAR.LE SB0, 0x1 ;  /* 0x000080400000791a */ /* 0x000fc80000000000 */
[----:B------:R-:W-:-:S04]  /*2210*/  DEPBAR.LE SB0, 0x0 ;  /* 0x000080000000791a */ /* 0x000fc80000000000 */
[----:B------:R-:W-:Y:S01]  /*2220*/  BAR.SYNC.DEFER_BLOCKING 0x0 ;  /* 0x0000000000007b1d */ /* 0x000fe20000010000 */
[----:B------:R-:W-:Y:S02]  /*2230*/  IADD3 R46, P6, R46, R16, RZ ;  /* 0x000000102e2e7210 */ /* 0x000fe40007fde0ff */
[C---:B------:R-:W-:Y:S02]  /*2240*/  IADD3 R34, P0, R16.reuse, R34, RZ ;  /* 0x0000002210227210 */ /* 0x040fe40007f1e0ff */
[----:B------:R-:W-:Y:S01]  /*2250*/  IADD3 R22, P5, R16, R22, RZ ;  /* 0x0000001610167210 */ /* 0x000fe20007fbe0ff */
[----:B------:R-:W-:Y:S01]  /*2260*/  IMAD.X R47, R10, 0x1, R17, P6 ;  /* 0x000000010a2f7824 */ /* 0x000fe200030e0611 */
[----:B------:R-:W-:Y:S01]  /*2270*/  ISETP.GE.AND P6, PT, R33, c[0x0][0x1d4], PT ;  /* 0x0000750021007a0c */ /* 0x000fe20003fc6270 */
[C---:B------:R-:W-:Y:S02]  /*2280*/  IMAD.X R35, R17.reuse, 0x1, R8, P0 ;  /* 0x0000000111237824 */ /* 0x040fe400000e0608 */
[----:B------:R-:W-:Y:S01]  /*2290*/  IMAD.X R23, R17, 0x1, R9, P5 ;  /* 0x0000000111177824 */ /* 0x000fe200028e0609 */
[----:B------:R-:W-:-:S02]  /*22a0*/  ISETP.LT.OR P0, PT, R30, 0x1, P6 ;  /* 0x000000011e00780c */ /* 0x000fc40003701670 */
[----:B------:R-:W-:Y:S02]  /*22b0*/  ISETP.GE.AND P5, PT, R12, c[0x0][0x1d4], PT ;  /* 0x000075000c007a0c */ /* 0x000fe40003fa6270 */
[----:B------:R-:W-:Y:S01]  /*22c0*/  ISETP.GE.AND P6, PT, R32, c[0x0][0x1d4], PT ;  /* 0x0000750020007a0c */ /* 0x000fe20003fc6270 */
[----:B------:R-:W-:Y:S04]  /*22d0*/  LDSM.16.M88.4 R64, [R248+0x18100] ;  /* 0x01810000f840783b */ /* 0x000fe80000000200 */
[----:B------:R-:W-:Y:S04]  /*22e0*/  LDSM.16.M88.4 R96, [R244+0x18100] ;  /* 0x01810000f460783b */ /* 0x000fe80000000200 */
[----:B------:R-:W-:Y:S04]  /*22f0*/  LDSM.16.M88.4 R48, [R247+0xc100] ;  /* 0x00c10000f730783b */ /* 0x000fe80000000200 */
[----:B------:R-:W-:Y:S04]  /*2300*/  LDSM.16.M88.4 R36, [R247+0xc900] ;  /* 0x00c90000f724783b */ /* 0x000fe80000000200 */
[----:B------:R-:W-:Y:S04]  /*2310*/  LDSM.16.M88.4 R208, [R247+0xd100] ;  /* 0x00d10000f7d0783b */ /* 0x000fe80000000200 */
[----:B----4-:R-:W1:Y:S04]  /*2320*/  LDSM.16.M88.4 R24, [R247+0xd900] ;  /* 0x00d90000f718783b */ /* 0x010e680000000200 */
[----:B------:R-:W-:Y:S04]  /*2330*/  LDSM.16.M88.4 R16, [R247+0xe100] ;  /* 0x00e10000f710783b */ /* 0x000fe80000000200 */
[----:B------:R-:W-:Y:S04]  /*2340*/  LDSM.16.M88.4 R76, [R247+0xe900] ;  /* 0x00e90000f74c783b */ /* 0x000fe80000000200 */
[----:B------:R-:W-:Y:S04]  /*2350*/  LDSM.16.M88.4 R68, [R246] ;  /* 0x00000000f644783b */ /* 0x000fe80000000200 */
[----:B------:R-:W-:Y:S04]  /*2360*/  LDSM.16.M88.4 R8, [R246+0x800] ;  /* 0x00080000f608783b */ /* 0x000fe80000000200 */
[----:B------:R-:W-:Y:S04]  /*2370*/  LDSM.16.M88.4 R72, [R246+0x1000] ;  /* 0x00100000f648783b */ /* 0x000fe80000000200 */
[----:B------:R-:W2:Y:S04]  /*2380*/  LDSM.16.M88.4 R56, [R246+0x1800] ;  /* 0x00180000f638783b */ /* 0x000ea80000000200 */
[----:B------:R-:W3:Y:S04]  /*2390*/  LDSM.16.M88.4 R60, [R246+0x2000] ;  /* 0x00200000f63c783b */ /* 0x000ee80000000200 */
[----:B------:R-:W-:Y:S04]  /*23a0*/  LDSM.16.M88.4 R100, [R246+0x2800] ;  /* 0x00280000f664783b */ /* 0x000fe80000000200 */
[----:B------:R-:W-:Y:S01]  /*23b0*/  @!PT LDS RZ, [RZ] ;  /* 0x00000000fffff984 */ /* 0x000fe20000000800 */
[----:B------:R-:W-:Y:S01]  /*23c0*/  @!PT LDS RZ, [RZ] ;  /* 0x00000000fffff984 */ /* 0x000fe20000000800 */
[----:B------:R-:W-:Y:S01]  /*23d0*/  @!PT LDS RZ, [RZ] ;  /* 0x00000000fffff984 */ /* 0x000fe20000000800 */
[----:B------:R4:W-:Y:S01]  /*23e0*/  LDGSTS.E.BYPASS.LTC128B.128 [R249+0x100], [R82.64], !P0 ;  /* 0x0010000052f97fae */ /* 0x0009e2000c101d4c */
[C---:B------:R-:W-:Y:S01]  /*23f0*/  ISETP.LT.OR P0, PT, R30.reuse, 0x1, P5 ;  /* 0x000000011e00780c */ /* 0x040fe20002f01670 */
[C---:B-1----:R-:W-:Y:S08]  /*2400*/  HMMA.16816.F32.BF16 R200, R64.reuse, R24, RZ ;  /* 0x0000001840c8723c */ /* 0x042ff000000418ff */
[----:B------:R-:W-:Y:S04]  /*2410*/  HMMA.16816.F32.BF16 R24, R64, R26, RZ ;  /* 0x0000001a4018723c */ /* 0x000fe800000418ff */
[----:B------:R1:W-:Y:S01]  /*2420*/  LDGSTS.E.BYPASS.LTC128B.128 [R249+0x3100], [R54.64], !P0 ;  /* 0x0310000036f97fae */ /* 0x0003e2000c101d4c */
[----:B------:R-:W-:-:S02]  /*2430*/  ISETP.LT.OR P0, PT, R30, 0x1, P6 ;  /* 0x000000011e00780c */ /* 0x000fc40003701670 */
[----:B------:R-:W-:Y:S01]  /*2440*/  ISETP.GE.AND P6, PT, R0, c[0x0][0x1d4], PT ;  /* 0x0000750000007a0c */ /* 0x000fe20003fc6270 */
[----:B------:R-:W-:-:S10]  /*2450*/  IMAD.MOV.U32 R0, RZ, RZ, 0x40 ;  /* 0x00000040ff007424 */ /* 0x000fd400078e00ff */
[----:B------:R1:W-:Y:S01]  /*2460*/  LDGSTS.E.BYPASS.LTC128B.128 [R249+0x6100], [R52.64], !P0 ;  /* 0x0610000034f97fae */ /* 0x0003e2000c101d4c */
[----:B------:R-:W-:Y:S01]  /*2470*/  ISETP.LT.OR P0, PT, R30, 0x1, P6 ;  /* 0x000000011e00780c */ /* 0x000fe20003701670 */
[C---:B--2---:R-:W-:Y:S08]  /*2480*/  HMMA.16816.F32.BF16 R200, R96.reuse, R56, R200 ;  /* 0x0000003860c8723c */ /* 0x044ff000000418c8 */
[----:B------:R-:W-:Y:S04]  /*2490*/  HMMA.16816.F32.BF16 R24, R96, R58, R24 ;  /* 0x0000003a6018723c */ /* 0x000fe80000041818 */
[----:B------:R2:W-:Y:S01]  /*24a0*/  LDGSTS.E.BYPASS.LTC128B.128 [R249+0x9100], [R46.64], !P0 ;  /* 0x091000002ef97fae */ /* 0x0005e2000c101d4c */
[----:B------:R-:W-:-:S04]  /*24b0*/  ISETP.GE.AND P0, PT, R33, c[0x0][0x1d4], PT ;  /* 0x0000750021007a0c */ /* 0x000fc80003f06270 */
[C---:B------:R-:W-:Y:S01]  /*24c0*/  ISETP.LT.OR P0, PT, R30.reuse, 0x21, P0 ;  /* 0x000000211e00780c */ /* 0x040fe20000701670 */
[C---:B-1----:R-:W-:Y:S11]  /*24d0*/  HMMA.16816.F32.BF16 R52, R64.reuse, R48, RZ ;  /* 0x000000304034723c */ /* 0x042ff600000418ff */
[----:B------:R-:W-:Y:S01]  /*24e0*/  @!UPT UIADD3 URZ, URZ, URZ, URZ ;  /* 0x0000003f3f3ff290 */ /* 0x000fe2000fffe03f */
[----:B------:R2:W-:Y:S01]  /*24f0*/  LDGSTS.E.BYPASS.LTC128B.128 [R249+0x1100], [R44.64], !P0 ;  /* 0x011000002cf97fae */ /* 0x0005e2000c101d4c */
[----:B------:R-:W-:Y:S01]  /*2500*/  ISETP.LT.OR P0, PT, R30, 0x21, P5 ;  /* 0x000000211e00780c */ /* 0x000fe20002f01670 */
[----:B------:R-:W-:Y:S11]  /*2510*/  HMMA.16816.F32.BF16 R48, R64, R50, RZ ;  /* 0x000000324030723c */ /* 0x000ff600000418ff */
[----:B------:R-:W-:Y:S01]  /*2520*/  @!UPT UIADD3 URZ, URZ, URZ, URZ ;  /* 0x0000003f3f3ff290 */ /* 0x000fe2000fffe03f */
[----:B------:R1:W-:Y:S01]  /*2530*/  LDGSTS.E.BYPASS.LTC128B.128 [R249+0x4100], [R42.64], !P0 ;  /* 0x041000002af97fae */ /* 0x0003e2000c101d4c */
[----:B------:R-:W-:-:S04]  /*2540*/  ISETP.GE.AND P0, PT, R32, c[0x0][0x1d4], PT ;  /* 0x0000750020007a0c */ /* 0x000fc80003f06270 */
[C---:B------:R-:W-:Y:S01]  /*2550*/  ISETP.LT.OR P0, PT, R30.reuse, 0x21, P0 ;  /* 0x000000211e00780c */ /* 0x040fe20000701670 */
[----:B------:R-:W-:Y:S08]  /*2560*/  HMMA.16816.F32.BF16 R52, R96, R68, R52 ;  /* 0x000000446034723c */ /* 0x000ff00000041834 */
[----:B--2---:R-:W-:Y:S04]  /*2570*/  HMMA.16816.F32.BF16 R44, R64, R36, RZ ;  /* 0x00000024402c723c */ /* 0x004fe800000418ff */
[----:B------:R1:W-:Y:S01]  /*2580*/  LDGSTS.E.BYPASS.LTC128B.128 [R249+0x7100], [R40.64], !P0 ;  /* 0x0710000028f97fae */ /* 0x0003e2000c101d4c */
[----:B------:R-:W-:-:S03]  /*2590*/  ISETP.LT.OR P0, PT, R30, 0x21, P6 ;  /* 0x000000211e00780c */ /* 0x000fc60003701670 */
[----:B------:R-:W-:Y:S08]  /*25a0*/  HMMA.16816.F32.BF16 R36, R64, R38, RZ ;  /* 0x000000264024723c */ /* 0x000ff000000418ff */
[----:B------:R-:W-:Y:S02]  /*25b0*/  HMMA.16816.F32.BF16 R48, R96, R70, R48 ;  /* 0x000000466030723c */ /* 0x000fe40000041830 */
[----:B------:R2:W-:Y:S01]  /*25c0*/  LDGSTS.E.BYPASS.LTC128B.128 [R249+0xa100], [R22.64], !P0 ;  /* 0x0a10000016f97fae */ /* 0x0005e2000c101d4c */
[----:B------:R-:W-:-:S04]  /*25d0*/  ISETP.GE.AND P0, PT, R33, c[0x0][0x1d4], PT ;  /* 0x0000750021007a0c */ /* 0x000fc80003f06270 */
[C---:B------:R-:W-:Y:S01]  /*25e0*/  ISETP.LT.OR P0, PT, R30.reuse, 0x41, P0 ;  /* 0x000000411e00780c */ /* 0x040fe20000701670 */
[C---:B------:R-:W-:Y:S08]  /*25f0*/  HMMA.16816.F32.BF16 R44, R96.reuse, R8, R44 ;  /* 0x00000008602c723c */ /* 0x040ff0000004182c */
[----:B------:R-:W-:Y:S04]  /*2600*/  HMMA.16816.F32.BF16 R36, R96, R10, R36 ;  /* 0x0000000a6024723c */ /* 0x000fe80000041824 */
[----:B------:R2:W-:Y:S01]  /*2610*/  LDGSTS.E.BYPASS.LTC128B.128 [R249+0x2100], [R20.64], !P0 ;  /* 0x0210000014f97fae */ /* 0x0005e2000c101d4c */
[----:B------:R-:W-:-:S02]  /*2620*/  ISETP.LT.OR P0, PT, R30, 0x41, P5 ;  /* 0x000000411e00780c */ /* 0x000fc40002f01670 */
[----:B------:R-:W-:Y:S01]  /*2630*/  ISETP.GE.AND P5, PT, R32, c[0x0][0x1d4], PT ;  /* 0x0000750020007a0c */ /* 0x000fe20003fa6270 */
[----:B-1----:R-:W-:Y:S01]  /*2640*/  HMMA.16816.F32.BF16 R40, R64, R208, RZ ;  /* 0x000000d04028723c */ /* 0x002fe200000418ff */
[----:B------:R-:W-:Y:S02]  /*2650*/  SHF.R.S32.HI R32, RZ, 0x1f, R29 ;  /* 0x0000001fff207819 */ /* 0x000fe4000001141d */
[----:B------:R-:W-:-:S05]  /*2660*/  ISETP.LT.OR P5, PT, R30, 0x41, P5 ;  /* 0x000000411e00780c */ /* 0x000fca0002fa1670 */
[----:B------:R-:W-:Y:S02]  /*2670*/  HMMA.16816.F32.BF16 R208, R64, R210, RZ ;  /* 0x000000d240d0723c */ /* 0x000fe400000418ff */
[----:B------:R1:W-:Y:S01]  /*2680*/  LDGSTS.E.BYPASS.LTC128B.128 [R249+0x5100], [R14.64], !P0 ;  /* 0x051000000ef97fae */ /* 0x0003e2000c101d4c */
[----:B------:R-:W-:-:S04]  /*2690*/  LOP3.LUT P0, RZ, R13, 0x4, RZ, 0xc0, !PT ;  /* 0x000000040dff7812 */ /* 0x000fc8000780c0ff */
[----:B------:R-:W-:Y:S01]  /*26a0*/  SEL R0, R0, 0xffffffc0, !P0 ;  /* 0xffffffc000007807 */ /* 0x000fe20004000000 */
[----:B------:R4:W-:Y:S01]  /*26b0*/  LDGSTS.E.BYPASS.LTC128B.128 [R249+0x8100], [R80.64], !P5 ;  /* 0x0810000050f97fae */ /* 0x0009e2000e901d4c */
[----:B------:R-:W-:Y:S02]  /*26c0*/  ISETP.LT.OR P0, PT, R30, 0x41, P6 ;  /* 0x000000411e00780c */ /* 0x000fe40003701670 */
[----:B------:R-:W-:Y:S01]  /*26d0*/  ISETP.GT.AND P5, PT, R108, 0x5f, PT ;  /* 0x0000005f6c00780c */ /* 0x000fe20003fa4270 */
[----:B------:R-:W-:Y:S01]  /*26e0*/  IMAD.IADD R242, R247, 0x1, R0 ;  /* 0x00000001f7f27824 */ /* 0x000fe200078e0200 */
[----:B------:R-:W-:Y:S01]  /*26f0*/  SHF.R.S32.HI R30, RZ, 0x1f, R28 ;  /* 0x0000001fff1e7819 */ /* 0x000fe2000001141c */
[----:B------:R-:W-:Y:S01]  /*2700*/  IMAD.IADD R232, R0, 0x1, R246 ;  /* 0x0000000100e87824 */ /* 0x000fe200078e02f6 */
[----:B--2---:R-:W-:Y:S01]  /*2710*/  HMMA.16816.F32.BF16 R20, R64, R16, RZ ;  /* 0x000000104014723c */ /* 0x004fe200000418ff */
[----:B------:R-:W-:-:S06]  /*2720*/  IADD3 R0, R249, 0x100, RZ ;  /* 0x00000100f9007810 */ /* 0x000fcc0007ffe0ff */
[----:B------:R2:W-:Y:S01]  /*2730*/  LDGSTS.E.BYPASS.LTC128B.128 [R249+0xb100], [R34.64], !P0 ;  /* 0x0b10000022f97fae */ /* 0x0005e2000c101d4c */
[C---:B------:R-:W-:Y:S01]  /*2740*/  HMMA.16816.F32.BF16 R16, R64.reuse, R18, RZ ;  /* 0x000000124010723c */ /* 0x040fe200000418ff */
[----:B------:R-:W-:Y:S02]  /*2750*/  PLOP3.LUT P0, PT, PT, PT, UP0, 0x80, 0x0 ;  /* 0x000000000000781c */ /* 0x000fe40003f0f008 */
[----:B------:R-:W-:Y:S04]  /*2760*/  LDSM.16.M88.4 R8, [R243+0x18100] ;  /* 0x01810000f308783b */ /* 0x000fe80000000200 */
[----:B------:R-:W5:Y:S01]  /*2770*/  LDSM.16.M88.4 R68, [R242+0xc100] ;  /* 0x00c10000f244783b */ /* 0x000f620000000200 */
[C---:B-1----:R-:W-:Y:S03]  /*2780*/  HMMA.16816.F32.BF16 R12, R64.reuse, R76, RZ ;  /* 0x0000004c400c723c */ /* 0x042fe600000418ff */
[----:B------:R-:W1:Y:S04]  /*2790*/  LDSM.16.M88.4 R56, [R242+0xd100] ;  /* 0x00d10000f238783b */ /* 0x000e680000000200 */
[----:B------:R-:W-:Y:S01]  /*27a0*/  LDSM.16.M88.4 R92, [R242+0xd900] ;  /* 0x00d90000f25c783b */ /* 0x000fe20000000200 */
[----:B------:R-:W-:Y:S03]  /*27b0*/  HMMA.16816.F32.BF16 R64, R64, R78, RZ ;  /* 0x0000004e4040723c */ /* 0x000fe600000418ff */
[----:B------:R-:W1:Y:S04]  /*27c0*/  LDSM.16.M88.4 R76, [R242+0xc900] ;  /* 0x00c90000f24c783b */ /* 0x000e680000000200 */
[----:B------:R-:W1:Y:S01]  /*27d0*/  LDSM.16.M88.4 R88, [R242+0xe100] ;  /* 0x00e10000f258783b */ /* 0x000e620000000200 */
[----:B------:R-:W-:Y:S01]  /*27e0*/  HMMA.16816.F32.BF16 R40, R96, R72, R40 ;  /* 0x000000486028723c */ /* 0x000fe20000041828 */
[----:B--2---:R-:W-:-:S02]  /*27f0*/  SHF.R.S32.HI R35, RZ, 0x1f, R33 ;  /* 0x0000001fff237819 */ /* 0x004fc40000011421 */
[----:B------:R-:W2:Y:S01]  /*2800*/  LDSM.16.M88.4 R84, [R242+0xe900] ;  /* 0x00e90000f254783b */ /* 0x000ea20000000200 */
[----:B------:R-:W-:-:S03]  /*2810*/  SHF.R.S32.HI R34, RZ, 0x1f, R31 ;  /* 0x0000001fff227819 */ /* 0x000fc6000001141f */
[----:B----4-:R-:W-:Y:S01]  /*2820*/  LDSM.16.M88.4 R80, [R232+0x800] ;  /* 0x00080000e850783b */ /* 0x010fe20000000200 */
[C---:B------:R-:W-:Y:S03]  /*2830*/  HMMA.16816.F32.BF16 R208, R96.reuse, R74, R208 ;  /* 0x0000004a60d0723c */ /* 0x040fe600000418d0 */
[----:B------:R-:W-:Y:S04]  /*2840*/  LDSM.16.M88.4 R72, [R241+0x18100] ;  /* 0x01810000f148783b */ /* 0x000fe80000000200 */
[----:B------:R-:W-:Y:S01]  /*2850*/  LDSM.16.M88.4 R104, [R242+0x15900] ;  /* 0x01590000f268783b */ /* 0x000fe20000000200 */
[C---:B---3--:R-:W-:Y:S03]  /*2860*/  HMMA.16816.F32.BF16 R20, R96.reuse, R60, R20 ;  /* 0x0000003c6014723c */ /* 0x048fe60000041814 */
[----:B------:R-:W0:Y:S05]  /*2870*/  LDGDEPBAR ;  /* 0x00000000000079af */ /* 0x000e2a0000000000 */
[----:B------:R-:W-:Y:S01]  /*2880*/  HMMA.16816.F32.BF16 R16, R96, R62, R16 ;  /* 0x0000003e6010723c */ /* 0x000fe20000041810 */
[----:B------:R-:W3:Y:S07]  /*2890*/  LDSM.16.M88.4 R60, [R232] ;  /* 0x00000000e83c783b */ /* 0x000eee0000000200 */
[C---:B-----5:R-:W-:Y:S08]  /*28a0*/  HMMA.16816.F32.BF16 R52, R8.reuse, R68, R52 ;  /* 0x000000440834723c */ /* 0x060ff00000041834 */
[----:B------:R-:W-:Y:S01]  /*28b0*/  HMMA.16816.F32.BF16 R48, R8, R70, R48 ;  /* 0x000000460830723c */ /* 0x000fe20000041830 */
[----:B------:R-:W4:Y:S07]  /*28c0*/  LDSM.16.M88.4 R68, [R232+0x1000] ;  /* 0x00100000e844783b */ /* 0x000f2e0000000200 */
[C---:B------:R-:W-:Y:S08]  /*28d0*/  HMMA.16816.F32.BF16 R12, R96.reuse, R100, R12 ;  /* 0x00000064600c723c */ /* 0x040ff0000004180c */
[----:B------:R-:W-:Y:S01]  /*28e0*/  HMMA.16816.F32.BF16 R64, R96, R102, R64 ;  /* 0x000000666040723c */ /* 0x000fe20000041840 */
[----:B------:R-:W-:Y:S04]  /*28f0*/  LDSM.16.M88.4 R96, [R232+0x2800] ;  /* 0x00280000e860783b */ /* 0x000fe80000000200 */
[----:B------:R-:W-:Y:S03]  /*2900*/  LDSM.16.M88.4 R100, [R247+0x17100] ;  /* 0x01710000f764783b */ /* 0x000fe60000000200 */
        /* <DEDUP_REMOVED lines=14> */
[----:B------:R-:W-:Y:S04]  /*29f0*/  LDSM.16.M88.4 R64, [R248+0x1c100] ;  /* 0x01c10000f840783b */ /* 0x000fe80000000200 */
[----:B------:R-:W-:Y:S03]  /*2a00*/  LDSM.16.M88.4 R84, [R247+0x11100] ;  /* 0x01110000f754783b */ /* 0x000fe60000000200 */
[C---:B---3--:R-:W-:Y:S08]  /*2a10*/  HMMA.16816.F32.BF16 R52, R72.reuse, R60, R52 ;  /* 0x0000003c4834723c */ /* 0x048ff00000041834 */
[C---:B------:R-:W-:Y:S01]  /*2a20*/  HMMA.16816.F32.BF16 R48, R72.reuse, R62, R48 ;  /* 0x0000003e4830723c */ /* 0x040fe20000041830 */
[----:B------:R-:W2:Y:S07]  /*2a30*/  LDSM.16.M88.4 R60, [R247+0xf100] ;  /* 0x00f10000f73c783b */ /* 0x000eae0000000200 */
[C---:B----4-:R-:W-:Y:S08]  /*2a40*/  HMMA.16816.F32.BF16 R40, R72.reuse, R68, R40 ;  /* 0x000000444828723c */ /* 0x050ff00000041828 */
[C---:B------:R-:W-:Y:S01]  /*2a50*/  HMMA.16816.F32.BF16 R208, R72.reuse, R70, R208 ;  /* 0x0000004648d0723c */ /* 0x040fe200000418d0 */
[----:B------:R-:W3:Y:S07]  /*2a60*/  LDSM.16.M88.4 R68, [R247+0xf900] ;  /* 0x00f90000f744783b */ /* 0x000eee0000000200 */
[C---:B------:R-:W-:Y:S08]  /*2a70*/  HMMA.16816.F32.BF16 R44, R72.reuse, R80, R44 ;  /* 0x00000050482c723c */ /* 0x040ff0000004182c */
[C---:B------:R-:W-:Y:S01]  /*2a80*/  HMMA.16816.F32.BF16 R36, R72.reuse, R82, R36 ;  /* 0x000000524824723c */ /* 0x040fe20000041824 */
[----:B------:R-:W4:Y:S07]  /*2a90*/  LDSM.16.M88.4 R80, [R247+0x11900] ;  /* 0x01190000f750783b */ /* 0x000f2e0000000200 */
[C---:B-1----:R-:W-:Y:S08]  /*2aa0*/  HMMA.16816.F32.BF16 R200, R72.reuse, R76, R200 ;  /* 0x0000004c48c8723c */ /* 0x042ff000000418c8 */
[C---:B------:R-:W-:Y:S01]  /*2ab0*/  HMMA.16816.F32.BF16 R24, R72.reuse, R78, R24 ;  /* 0x0000004e4818723c */ /* 0x040fe20000041818 */
[----:B------:R-:W-:Y:S07]  /*2ac0*/  LDSM.16.M88.4 R76, [R246+0x3000] ;  /* 0x00300000f64c783b */ /* 0x000fee0000000200 */
[C---:B------:R-:W-:Y:S08]  /*2ad0*/  HMMA.16816.F32.BF16 R20, R72.reuse, R56, R20 ;  /* 0x000000384814723c */ /* 0x040ff00000041814 */
[C---:B------:R-:W-:Y:S01]  /*2ae0*/  HMMA.16816.F32.BF16 R16, R72.reuse, R58, R16 ;  /* 0x0000003a4810723c */ /* 0x040fe20000041810 */
[----:B------:R-:W-:Y:S07]  /*2af0*/  LDSM.16.M88.4 R56, [R244+0x1c100] ;  /* 0x01c10000f438783b */ /* 0x000fee0000000200 */
[C---:B------:R-:W-:Y:S08]  /*2b00*/  HMMA.16816.F32.BF16 R12, R72.reuse, R96, R12 ;  /* 0x00000060480c723c */ /* 0x040ff0000004180c */
[----:B------:R-:W-:Y:S01]  /*2b10*/  HMMA.16816.F32.BF16 R8, R72, R98, R8 ;  /* 0x000000624808723c */ /* 0x000fe20000041808 */
[----:B------:R-:W1:Y:S04]  /*2b20*/  LDSM.16.M88.4 R72, [R246+0x3800] ;  /* 0x00380000f648783b */ /* 0x000e680000000200 */
[----:B------:R-:W-:Y:S03]  /*2b30*/  LDSM.16.M88.4 R96, [R246+0x5800] ;  /* 0x00580000f660783b */ /* 0x000fe60000000200 */
[C---:B--2---:R-:W-:Y:S08]  /*2b40*/  HMMA.16816.F32.BF16 R52, R64.reuse, R60, R52 ;  /* 0x0000003c4034723c */ /* 0x044ff00000041834 */
[C---:B------:R-:W-:Y:S01]  /*2b50*/  HMMA.16816.F32.BF16 R48, R64.reuse, R62, R48 ;  /* 0x0000003e4030723c */ /* 0x040fe20000041830 */
[----:B------:R-:W2:Y:S07]  /*2b60*/  LDSM.16.M88.4 R60, [R246+0x4000] ;  /* 0x00400000f63c783b */ /* 0x000eae0000000200 */
[C---:B---3--:R-:W-:Y:S08]  /*2b70*/  HMMA.16816.F32.BF16 R44, R64.reuse, R68, R44 ;  /* 0x00000044402c723c */ /* 0x048ff0000004182c */
[C---:B------:R-:W-:Y:S01]  /*2b80*/  HMMA.16816.F32.BF16 R36, R64.reuse, R70, R36 ;  /* 0x000000464024723c */ /* 0x040fe20000041824 */
[----:B------:R-:W3:Y:S07]  /*2b90*/  LDSM.16.M88.4 R68, [R246+0x4800] ;  /* 0x00480000f644783b */ /* 0x000eee0000000200 */
        /* <DEDUP_REMOVED lines=9> */
[C---:B----4-:R-:W-:Y:S08]  /*2c30*/  HMMA.16816.F32.BF16 R12, R64.reuse, R80, R12 ;  /* 0x00000050400c723c */ /* 0x050ff0000004180c */
[----:B------:R-:W-:Y:S01]  /*2c40*/  HMMA.16816.F32.BF16 R8, R64, R82, R8 ;  /* 0x000000524008723c */ /* 0x000fe20000041808 */
[----:B------:R-:W4:Y:S04]  /*2c50*/  LDSM.16.M88.4 R64, [R246+0x5000] ;  /* 0x00500000f640783b */ /* 0x000f280000000200 */
[----:B------:R-:W-:Y:S03]  /*2c60*/  LDSM.16.M88.4 R80, [R242+0x10900] ;  /* 0x01090000f250783b */ /* 0x000fe60000000200 */
        /* <DEDUP_REMOVED lines=8> */
[----:B------:R-:W-:Y:S07]  /*2cf0*/  LDSM.16.M88.4 R76, [R242+0x11900] ;  /* 0x01190000f24c783b */ /* 0x000fee0000000200 */
[C---:B---3--:R-:W-:Y:S08]  /*2d00*/  HMMA.16816.F32.BF16 R200, R56.reuse, R68, R200 ;  /* 0x0000004438c8723c */ /* 0x048ff000000418c8 */
[C---:B------:R-:W-:Y:S01]  /*2d10*/  HMMA.16816.F32.BF16 R24, R56.reuse, R70, R24 ;  /* 0x000000463818723c */ /* 0x040fe20000041818 */
[----:B------:R-:W-:Y:S07]  /*2d20*/  LDSM.16.M88.4 R68, [R232+0x3000] ;  /* 0x00300000e844783b */ /* 0x000fee0000000200 */
[C---:B----4-:R-:W-:Y:S08]  /*2d30*/  HMMA.16816.F32.BF16 R20, R56.reuse, R64, R20 ;  /* 0x000000403814723c */ /* 0x050ff00000041814 */
[----:B------:R-:W-:Y:S01]  /*2d40*/  HMMA.16816.F32.BF16 R16, R56, R66, R16 ;  /* 0x000000423810723c */ /* 0x000fe20000041810 */
[----:B------:R-:W3:Y:S07]  /*2d50*/  LDSM.16.M88.4 R64, [R241+0x1c100] ;  /* 0x01c10000f140783b */ /* 0x000eee0000000200 */
[C---:B-1----:R-:W-:Y:S08]  /*2d60*/  HMMA.16816.F32.BF16 R52, R72.reuse, R92, R52 ;  /* 0x0000005c4834723c */ /* 0x042ff00000041834 */
[----:B------:R-:W-:Y:S01]  /*2d70*/  HMMA.16816.F32.BF16 R48, R72, R94, R48 ;  /* 0x0000005e4830723c */ /* 0x000fe20000041830 */
        /* <DEDUP_REMOVED lines=13> */
[----:B------:R-:W-:Y:S07]  /*2e50*/  LDSM.16.M88.4 R84, [R232+0x5800] ;  /* 0x00580000e854783b */ /* 0x000fee0000000200 */
[C---:B---3--:R-:W-:Y:S08]  /*2e60*/  HMMA.16816.F32.BF16 R52, R64.reuse, R68, R52 ;  /* 0x000000444034723c */ /* 0x048ff00000041834 */
[----:B------:R-:W-:Y:S01]  /*2e70*/  HMMA.16816.F32.BF16 R48, R64, R70, R48 ;  /* 0x000000464030723c */ /* 0x000fe20000041830 */
[----:B------:R-:W3:Y:S07]  /*2e80*/  LDSM.16.M88.4 R68, [R232+0x5000] ;  /* 0x00500000e844783b */ /* 0x000eee0000000200 */
[C---:B------:R-:W-:Y:S08]  /*2e90*/  HMMA.16816.F32.BF16 R12, R72.reuse, R76, R12 ;  /* 0x0000004c480c723c */ /* 0x040ff0000004180c */
[C---:B------:R-:W-:Y:S01]  /*2ea0*/  HMMA.16816.F32.BF16 R8, R72.reuse, R78, R8 ;  /* 0x0000004e4808723c */ /* 0x040fe20000041808 */
[----:B------:R-:W4:Y:S07]  /*2eb0*/  LDSM.16.M88.4 R76, [R232+0x4800] ;  /* 0x00480000e84c783b */ /* 0x000f2e0000000200 */
[C---:B------:R-:W-:Y:S08]  /*2ec0*/  HMMA.16816.F32.BF16 R200, R72.reuse, R80, R200 ;  /* 0x0000005048c8723c */ /* 0x040ff000000418c8 */
[----:B------:R-:W-:Y:S01]  /*2ed0*/  HMMA.16816.F32.BF16 R24, R72, R82, R24 ;  /* 0x000000524818723c */ /* 0x000fe20000041818 */
[----:B------:R-:W-:Y:S04]  /*2ee0*/  LDSM.16.M88.4 R72, [R247+0x12100] ;  /* 0x01210000f748783b */ /* 0x000fe80000000200 */
[----:B------:R-:W-:Y:S03]  /*2ef0*/  LDSM.16.M88.4 R80, [R247+0x13100] ;  /* 0x01310000f750783b */ /* 0x000fe60000000200 */
[C---:B-1----:R-:W-:Y:S08]  /*2f00*/  HMMA.16816.F32.BF16 R44, R64.reuse, R56, R44 ;  /* 0x00000038402c723c */ /* 0x042ff0000004182c */
[C---:B------:R-:W-:Y:S01]  /*2f10*/  HMMA.16816.F32.BF16 R36, R64.reuse, R58, R36 ;  /* 0x0000003a4024723c */ /* 0x040fe20000041824 */
[----:B------:R-:W1:Y:S07]  /*2f20*/  LDSM.16.M88.4 R56, [R248+0x20100] ;  /* 0x02010000f838783b */ /* 0x000e6e0000000200 */
        /* <DEDUP_REMOVED lines=9> */
[C---:B------:R-:W-:Y:S08]  /*2fc0*/  HMMA.16816.F32.BF16 R12, R64.reuse, R84, R12 ;  /* 0x00000054400c723c */ /* 0x040ff0000004180c */
[----:B------:R-:W-:Y:S01]  /*2fd0*/  HMMA.16816.F32.BF16 R8, R64, R86, R8 ;  /* 0x000000564008723c */ /* 0x000fe20000041808 */
[----:B------:R-:W4:Y:S04]  /*2fe0*/  LDSM.16.M88.4 R64, [R247+0x14900] ;  /* 0x01490000f740783b */ /* 0x000f280000000200 */
[----:B------:R-:W-:Y:S03]  /*2ff0*/  LDSM.16.M88.4 R84, [R242+0x12100] ;  /* 0x01210000f254783b */ /* 0x000fe60000000200 */
[C---:B-1----:R-:W-:Y:S08]  /*3000*/  HMMA.16816.F32.BF16 R52, R56.reuse, R72, R52 ;  /* 0x000000483834723c */ /* 0x042ff00000041834 */
[C---:B------:R-:W-:Y:S01]  /*3010*/  HMMA.16816.F32.BF16 R48, R56.reuse, R74, R48 ;  /* 0x0000004a3830723c */ /* 0x040fe20000041830 */
[----:B------:R-:W-:Y:S07]  /*3020*/  LDSM.16.M88.4 R72, [R246+0x6000] ;  /* 0x00600000f648783b */ /* 0x000fee0000000200 */
[C---:B--2---:R-:W-:Y:S08]  /*3030*/  HMMA.16816.F32.BF16 R44, R56.reuse, R60, R44 ;  /* 0x0000003c382c723c */ /* 0x044ff0000004182c */
[C---:B------:R-:W-:Y:S01]  /*3040*/  HMMA.16816.F32.BF16 R36, R56.reuse, R62, R36 ;  /* 0x0000003e3824723c */ /* 0x040fe20000041824 */
[----:B------:R-:W1:Y:S07]  /*3050*/  LDSM.16.M88.4 R60, [R244+0x20100] ;  /* 0x02010000f43c783b */ /* 0x000e6e0000000200 */
[C---:B---3--:R-:W-:Y:S08]  /*3060*/  HMMA.16816.F32.BF16 R200, R56.reuse, R68, R200 ;  /* 0x0000004438c8723c */ /* 0x048ff000000418c8 */
[C---:B------:R-:W-:Y:S01]  /*3070*/  HMMA.16816.F32.BF16 R24, R56.reuse, R70, R24 ;  /* 0x000000463818723c */ /* 0x040fe20000041818 */
[----:B------:R-:W2:Y:S07]  /*3080*/  LDSM.16.M88.4 R68, [R246+0x6800] ;  /* 0x00680000f644783b */ /* 0x000eae0000000200 */
[C---:B------:R-:W-:Y:S08]  /*3090*/  HMMA.16816.F32.BF16 R40, R56.reuse, R80, R40 ;  /* 0x000000503828723c */ /* 0x040ff00000041828 */
[C---:B------:R-:W-:Y:S01]  /*30a0*/  HMMA.16816.F32.BF16 R208, R56.reuse, R82, R208 ;  /* 0x0000005238d0723c */ /* 0x040fe200000418d0 */
[----:B------:R-:W-:Y:S07]  /*30b0*/  LDSM.16.M88.4 R80, [R242+0x12900] ;  /* 0x01290000f250783b */ /* 0x000fee0000000200 */
[C---:B----4-:R-:W-:Y:S08]  /*30c0*/  HMMA.16816.F32.BF16 R12, R56.reuse, R64, R12 ;  /* 0x00000040380c723c */ /* 0x050ff0000004180c */
[C---:B------:R-:W-:Y:S01]  /*30d0*/  HMMA.16816.F32.BF16 R8, R56.reuse, R66, R8 ;  /* 0x000000423808723c */ /* 0x040fe20000041808 */
[----:B------:R-:W3:Y:S07]  /*30e0*/  LDSM.16.M88.4 R64, [R246+0x8800] ;  /* 0x00880000f640783b */ /* 0x000eee0000000200 */
[C---:B------:R-:W-:Y:S08]  /*30f0*/  HMMA.16816.F32.BF16 R20, R56.reuse, R76, R20 ;  /* 0x0000004c3814723c */ /* 0x040ff00000041814 */
[----:B------:R-:W-:Y:S01]  /*3100*/  HMMA.16816.F32.BF16 R16, R56, R78, R16 ;  /* 0x0000004e3810723c */ /* 0x000fe20000041810 */
[----:B------:R-:W4:Y:S04]  /*3110*/  LDSM.16.M88.4 R56, [R243+0x20100] ;  /* 0x02010000f338783b */ /* 0x000f280000000200 */
[----:B------:R-:W5:Y:S03]  /*3120*/  LDSM.16.M88.4 R76, [R242+0x13100] ;  /* 0x01310000f24c783b */ /* 0x000f660000000200 */
        /* <DEDUP_REMOVED lines=15> */
[C---:B---3--:R-:W-:Y:S08]  /*3220*/  HMMA.16816.F32.BF16 R12, R60.reuse, R64, R12 ;  /* 0x000000403c0c723c */ /* 0x048ff0000004180c */
[----:B------:R-:W-:Y:S01]  /*3230*/  HMMA.16816.F32.BF16 R8, R60, R66, R8 ;  /* 0x000000423c08723c */ /* 0x000fe20000041808 */
[----:B------:R-:W-:Y:S04]  /*3240*/  LDSM.16.M88.4 R60, [R241+0x20100] ;  /* 0x02010000f13c783b */ /* 0x000fe80000000200 */
[----:B------:R-:W3:Y:S03]  /*3250*/  LDSM.16.M88.4 R64, [R232+0x6000] ;  /* 0x00600000e840783b */ /* 0x000ee60000000200 */
[C---:B----4-:R-:W-:Y:S08]  /*3260*/  HMMA.16816.F32.BF16 R52, R56.reuse, R84, R52 ;  /* 0x000000543834723c */ /* 0x050ff00000041834 */
[C---:B------:R-:W-:Y:S01]  /*3270*/  HMMA.16816.F32.BF16 R48, R56.reuse, R86, R48 ;  /* 0x000000563830723c */ /* 0x040fe20000041830 */
[----:B------:R-:W4:Y:S07]  /*3280*/  LDSM.16.M88.4 R84, [R232+0x7000] ;  /* 0x00700000e854783b */ /* 0x000f2e0000000200 */
[C---:B------:R-:W-:Y:S08]  /*3290*/  HMMA.16816.F32.BF16 R44, R56.reuse, R80, R44 ;  /* 0x00000050382c723c */ /* 0x040ff0000004182c */
[C---:B------:R-:W-:Y:S01]  /*32a0*/  HMMA.16816.F32.BF16 R36, R56.reuse, R82, R36 ;  /* 0x000000523824723c */ /* 0x040fe20000041824 */
[----:B------:R-:W3:Y:S07]  /*32b0*/  LDSM.16.M88.4 R80, [R232+0x7800] ;  /* 0x00780000e850783b */ /* 0x000eee0000000200 */
[C---:B-----5:R-:W-:Y:S08]  /*32c0*/  HMMA.16816.F32.BF16 R40, R56.reuse, R76, R40 ;  /* 0x0000004c3828723c */ /* 0x060ff00000041828 */
[C---:B------:R-:W-:Y:S01]  /*32d0*/  HMMA.16816.F32.BF16 R208, R56.reuse, R78, R208 ;  /* 0x0000004e38d0723c */ /* 0x040fe200000418d0 */
[----:B------:R-:W5:Y:S07]  /*32e0*/  LDSM.16.M88.4 R76, [R232+0x8000] ;  /* 0x00800000e84c783b */ /* 0x000f6e0000000200 */
[C---:B-1----:R-:W-:Y:S08]  /*32f0*/  HMMA.16816.F32.BF16 R200, R56.reuse, R72, R200 ;  /* 0x0000004838c8723c */ /* 0x042ff000000418c8 */
[C---:B------:R-:W-:Y:S01]  /*3300*/  HMMA.16816.F32.BF16 R24, R56.reuse, R74, R24 ;  /* 0x0000004a3818723c */ /* 0x040fe20000041818 */
[----:B------:R-:W1:Y:S07]  /*3310*/  LDSM.16.M88.4 R72, [R232+0x8800] ;  /* 0x00880000e848783b */ /* 0x000e6e0000000200 */
[C---:B--2---:R-:W-:Y:S08]  /*3320*/  HMMA.16816.F32.BF16 R20, R56.reuse, R68, R20 ;  /* 0x000000443814723c */ /* 0x044ff00000041814 */
[C---:B------:R-:W-:Y:S01]  /*3330*/  HMMA.16816.F32.BF16 R16, R56.reuse, R70, R16 ;  /* 0x000000463810723c */ /* 0x040fe20000041810 */
[----:B------:R-:W-:Y:S07]  /*3340*/  LDSM.16.M88.4 R68, [R247+0x15100] ;  /* 0x01510000f744783b */ /* 0x000fee0000000200 */
[C---:B------:R-:W-:Y:S08]  /*3350*/  HMMA.16816.F32.BF16 R12, R56.reuse, R96, R12 ;  /* 0x00000060380c723c */ /* 0x040ff0000004180c */
[----:B------:R-:W-:Y:S01]  /*3360*/  HMMA.16816.F32.BF16 R8, R56, R98, R8 ;  /* 0x000000623808723c */ /* 0x000fe20000041808 */
[----:B------:R-:W2:Y:S04]  /*3370*/  LDSM.16.M88.4 R56, [R247+0x15900] ;  /* 0x01590000f738783b */ /* 0x000ea80000000200 */
[----:B------:R-:W-:Y:S03]  /*3380*/  LDSM.16.M88.4 R96, [R247+0x17900] ;  /* 0x01790000f760783b */ /* 0x000fe60000000200 */
[C---:B---3--:R-:W-:Y:S08]  /*3390*/  HMMA.16816.F32.BF16 R52, R60.reuse, R64, R52 ;  /* 0x000000403c34723c */ /* 0x048ff00000041834 */
[C---:B------:R-:W-:Y:S01]  /*33a0*/  HMMA.16816.F32.BF16 R48, R60.reuse, R66, R48 ;  /* 0x000000423c30723c */ /* 0x040fe20000041830 */
[----:B------:R-:W3:Y:S07]  /*33b0*/  LDSM.16.M88.4 R64, [R247+0x16100] ;  /* 0x01610000f740783b */ /* 0x000eee0000000200 */
[C---:B------:R-:W-:Y:S08]  /*33c0*/  HMMA.16816.F32.BF16 R44, R60.reuse, R88, R44 ;  /* 0x000000583c2c723c */ /* 0x040ff0000004182c */
[C---:B------:R-:W-:Y:S01]  /*33d0*/  HMMA.16816.F32.BF16 R36, R60.reuse, R90, R36 ;  /* 0x0000005a3c24723c */ /* 0x040fe20000041824 */
[----:B------:R-:W-:Y:S07]  /*33e0*/  LDSM.16.M88.4 R88, [R246+0x9000] ;  /* 0x00900000f658783b */ /* 0x000fee0000000200 */
[C---:B----4-:R-:W-:Y:S08]  /*33f0*/  HMMA.16816.F32.BF16 R40, R60.reuse, R84, R40 ;  /* 0x000000543c28723c */ /* 0x050ff00000041828 */
[C---:B------:R-:W-:Y:S01]  /*3400*/  HMMA.16816.F32.BF16 R208, R60.reuse, R86, R208 ;  /* 0x000000563cd0723c */ /* 0x040fe200000418d0 */
[----:B------:R-:W-:Y:S07]  /*3410*/  LDSM.16.M88.4 R84, [R243+0x24100] ;  /* 0x02410000f354783b */ /* 0x000fee0000000200 */
[C---:B------:R-:W-:Y:S08]  /*3420*/  HMMA.16816.F32.BF16 R200, R60.reuse, R80, R200 ;  /* 0x000000503cc8723c */ /* 0x040ff000000418c8 */
[C---:B------:R-:W-:Y:S01]  /*3430*/  HMMA.16816.F32.BF16 R24, R60.reuse, R82, R24 ;  /* 0x000000523c18723c */ /* 0x040fe20000041818 */
[----:B------:R-:W-:Y:S07]  /*3440*/  LDSM.16.M88.4 R80, [R246+0x9800] ;  /* 0x00980000f650783b */ /* 0x000fee0000000200 */
[C---:B-----5:R-:W-:Y:S08]  /*3450*/  HMMA.16816.F32.BF16 R20, R60.reuse, R76, R20 ;  /* 0x0000004c3c14723c */ /* 0x060ff00000041814 */
[C---:B------:R-:W-:Y:S01]  /*3460*/  HMMA.16816.F32.BF16 R16, R60.reuse, R78, R16 ;  /* 0x0000004e3c10723c */ /* 0x040fe20000041810 */
[----:B------:R-:W-:Y:S07]  /*3470*/  LDSM.16.M88.4 R76, [R246+0xa000] ;  /* 0x00a00000f64c783b */ /* 0x000fee0000000200 */
[C---:B-1----:R-:W-:Y:S08]  /*3480*/  HMMA.16816.F32.BF16 R12, R60.reuse, R72, R12 ;  /* 0x000000483c0c723c */ /* 0x042ff0000004180c */
        /* <DEDUP_REMOVED lines=8> */
[----:B------:R-:W4:Y:S07]  /*3510*/  LDSM.16.M88.4 R68, [R246+0xb000] ;  /* 0x00b00000f644783b */ /* 0x000f2e0000000200 */
[C---:B---3--:R-:W-:Y:S08]  /*3520*/  HMMA.16816.F32.BF16 R40, R92.reuse, R64, R40 ;  /* 0x000000405c28723c */ /* 0x048ff00000041828 */
[C---:B------:R-:W-:Y:S01]  /*3530*/  HMMA.16816.F32.BF16 R208, R92.reuse, R66, R208 ;  /* 0x000000425cd0723c */ /* 0x040fe200000418d0 */
[----:B------:R-:W3:Y:S07]  /*3540*/  LDSM.16.M88.4 R64, [R246+0xb800] ;  /* 0x00b80000f640783b */ /* 0x000eee0000000200 */
[C---:B-1----:R-:W-:Y:S08]  /*3550*/  HMMA.16816.F32.BF16 R200, R92.reuse, R60, R200 ;  /* 0x0000003c5cc8723c */ /* 0x042ff000000418c8 */
[C---:B------:R-:W-:Y:S01]  /*3560*/  HMMA.16816.F32.BF16 R24, R92.reuse, R62, R24 ;  /* 0x0000003e5c18723c */ /* 0x040fe20000041818 */
[----:B------:R-:W1:Y:S07]  /*3570*/  LDSM.16.M88.4 R60, [R242+0x15100] ;  /* 0x01510000f23c783b */ /* 0x000e6e0000000200 */
[C---:B------:R-:W-:Y:S08]  /*3580*/  HMMA.16816.F32.BF16 R20, R92.reuse, R100, R20 ;  /* 0x000000645c14723c */ /* 0x040ff00000041814 */
[C---:B------:R-:W-:Y:S01]  /*3590*/  HMMA.16816.F32.BF16 R16, R92.reuse, R102, R16 ;  /* 0x000000665c10723c */ /* 0x040fe20000041810 */
[----:B------:R-:W5:Y:S07]  /*35a0*/  LDSM.16.M88.4 R100, [R242+0x16100] ;  /* 0x01610000f264783b */ /* 0x000f6e0000000200 */
[C---:B------:R-:W-:Y:S08]  /*35b0*/  HMMA.16816.F32.BF16 R12, R92.reuse, R96, R12 ;  /* 0x000000605c0c723c */ /* 0x040ff0000004180c */
[----:B------:R-:W-:Y:S01]  /*35c0*/  HMMA.16816.F32.BF16 R8, R92, R98, R8 ;  /* 0x000000625c08723c */ /* 0x000fe20000041808 */
[----:B------:R-:W1:Y:S04]  /*35d0*/  LDSM.16.M88.4 R96, [R242+0x16900] ;  /* 0x01690000f260783b */ /* 0x000e680000000200 */
[----:B------:R-:W1:Y:S03]  /*35e0*/  LDSM.16.M88.4 R92, [R242+0x17100] ;  /* 0x01710000f25c783b */ /* 0x000e660000000200 */
[C---:B--2---:R-:W-:Y:S08]  /*35f0*/  HMMA.16816.F32.BF16 R52, R56.reuse, R88, R52 ;  /* 0x000000583834723c */ /* 0x044ff00000041834 */
        /* <DEDUP_REMOVED lines=12> */
[C---:B------:R-:W-:Y:S01]  /*36c0*/  HMMA.16816.F32.BF16 R16, R56.reuse, R70, R16 ;  /* 0x000000463810723c */ /* 0x040fe20000041810 */
[----:B------:R-:W-:Y:S07]  /*36d0*/  LDSM.16.M88.4 R68, [R232+0xa800] ;  /* 0x00a80000e844783b */ /* 0x000fee0000000200 */
[C---:B---3--:R-:W-:Y:S08]  /*36e0*/  HMMA.16816.F32.BF16 R12, R56.reuse, R64, R12 ;  /* 0x00000040380c723c */ /* 0x048ff0000004180c */
[----:B------:R-:W-:Y:S01]  /*36f0*/  HMMA.16816.F32.BF16 R8, R56, R66, R8 ;  /* 0x000000423808723c */ /* 0x000fe20000041808 */
[----:B------:R-:W3:Y:S04]  /*3700*/  LDSM.16.M88.4 R56, [R241+0x24100] ;  /* 0x02410000f138783b */ /* 0x000ee80000000200 */
[----:B------:R-:W4:Y:S03]  /*3710*/  LDSM.16.M88.4 R64, [R232+0xb000] ;  /* 0x00b00000e840783b */ /* 0x000f260000000200 */
[C---:B-1----:R-:W-:Y:S08]  /*3720*/  HMMA.16816.F32.BF16 R52, R84.reuse, R60, R52 ;  /* 0x0000003c5434723c */ /* 0x042ff00000041834 */
[----:B------:R-:W-:Y:S01]  /*3730*/  HMMA.16816.F32.BF16 R48, R84, R62, R48 ;  /* 0x0000003e5430723c */ /* 0x000fe20000041830 */
[----:B------:R-:W1:Y:S01]  /*3740*/  LDSM.16.M88.4 R60, [R232+0xb800] ;  /* 0x00b80000e83c783b */ /* 0x000e620000000200 */
[----:B------:R-:W-:-:S06]  /*3750*/  DEPBAR.LE SB0, 0x0 ;  /* 0x000080000000791a */ /* 0x000fcc0000000000 */
        /* <DEDUP_REMOVED lines=8> */
[C---:B--2---:R-:W-:Y:S08]  /*37e0*/  HMMA.16816.F32.BF16 R12, R84.reuse, R88, R12 ;  /* 0x00000058540c723c */ /* 0x044ff0000004180c */
[----:B------:R-:W-:Y:S08]  /*37f0*/  HMMA.16816.F32.BF16 R8, R84, R90, R8 ;  /* 0x0000005a5408723c */ /* 0x000ff00000041808 */
[C---:B---3--:R-:W-:Y:S08]  /*3800*/  HMMA.16816.F32.BF16 R52, R56.reuse, R80, R52 ;  /* 0x000000503834723c */ /* 0x048ff00000041834 */
[C---:B------:R-:W-:Y:S08]  /*3810*/  HMMA.16816.F32.BF16 R48, R56.reuse, R82, R48 ;  /* 0x000000523830723c */ /* 0x040ff00000041830 */
[C---:B------:R-:W-:Y:S08]  /*3820*/  HMMA.16816.F32.BF16 R44, R56.reuse, R76, R44 ;  /* 0x0000004c382c723c */ /* 0x040ff0000004182c */
[C---:B------:R-:W-:Y:S08]  /*3830*/  HMMA.16816.F32.BF16 R36, R56.reuse, R78, R36 ;  /* 0x0000004e3824723c */ /* 0x040ff00000041824 */
[C---:B------:R-:W-:Y:S08]  /*3840*/  HMMA.16816.F32.BF16 R40, R56.reuse, R72, R40 ;  /* 0x000000483828723c */ /* 0x040ff00000041828 */
[C---:B------:R-:W-:Y:S08]  /*3850*/  HMMA.16816.F32.BF16 R208, R56.reuse, R74, R208 ;  /* 0x0000004a38d0723c */ /* 0x040ff000000418d0 */
[C---:B------:R-:W-:Y:S08]  /*3860*/  HMMA.16816.F32.BF16 R200, R56.reuse, R68, R200 ;  /* 0x0000004438c8723c */ /* 0x040ff000000418c8 */
[C---:B------:R-:W-:Y:S08]  /*3870*/  HMMA.16816.F32.BF16 R24, R56.reuse, R70, R24 ;  /* 0x000000463818723c */ /* 0x040ff00000041818 */
[C---:B----4-:R-:W-:Y:S08]  /*3880*/  HMMA.16816.F32.BF16 R20, R56.reuse, R64, R20 ;  /* 0x000000403814723c */ /* 0x050ff00000041814 */
[C---:B------:R-:W-:Y:S08]  /*3890*/  HMMA.16816.F32.BF16 R16, R56.reuse, R66, R16 ;  /* 0x000000423810723c */ /* 0x040ff00000041810 */
[C---:B-1----:R-:W-:Y:S08]  /*38a0*/  HMMA.16816.F32.BF16 R12, R56.reuse, R60, R12 ;  /* 0x0000003c380c723c */ /* 0x042ff0000004180c */
[----:B------:R-:W-:Y:S01]  /*38b0*/  HMMA.16816.F32.BF16 R8, R56, R62, R8 ;  /* 0x0000003e3808723c */ /* 0x000fe20000041808 */
[----:B------:R-:W-:Y:S06]  /*38c0*/  BAR.SYNC.DEFER_BLOCKING 0x0 ;  /* 0x0000000000007b1d */ /* 0x000fec0000010000 */
[----:B------:R-:W-:Y:S05]  /*38d0*/  @!P0 BRA `(.L_x_4799) ;  /* 0x000005e000008947 */ /* 0x000fea0003800000 */
[----:B------:R-:W-:Y:S01]  /*38e0*/  IMAD.U32 R0, RZ, RZ, UR6 ;  /* 0x00000006ff007e24 */ /* 0x000fe2000f8e00ff */
        /* <DEDUP_REMOVED lines=19> */
[----:B------:R-:W-:Y:S02]  /*3a20*/  IADD3 R74, -R59, 0x10, RZ ;  /* 0x000000103b4a7810 */ /* 0x000fe40007ffe1ff */
[----:B------:R-:W-:-:S02]  /*3a30*/  SHF.R.S32.HI R0, RZ, 0x1f, R252 ;  /* 0x0000001fff007819 */ /* 0x000fc400000114fc */
[----:B------:R-:W-:Y:S02]  /*3a40*/  LOP3.LUT R76, R76, 0xf, RZ, 0xc0, !PT ;  /* 0x0000000f4c4c7812 */ /* 0x000fe400078ec0ff */
[----:B------:R-:W-:Y:S01]  /*3a50*/  SHF.L.U64.HI R64, R33, 0x1, R35 ;  /* 0x0000000121407819 */ /* 0x000fe20000010223 */
[----:B------:R-:W-:Y:S01]  /*3a60*/  IMAD R0, R0, c[0x0][0x1e0], RZ ;  /* 0x0000780000007a24 */ /* 0x000fe200078e02ff */
[----:B------:R-:W-:Y:S02]  /*3a70*/  LOP3.LUT R74, R74, 0xf, RZ, 0xc0, !PT ;  /* 0x0000000f4a4a7812 */ /* 0x000fe400078ec0ff */
[----:B------:R-:W-:Y:S01]  /*3a80*/  SEL R69, RZ, 0x10, P1 ;  /* 0x00000010ff457807 */ /* 0x000fe20000800000 */
[----:B------:R-:W-:Y:S01]  /*3a90*/  IMAD R0, R252, c[0x0][0x1e4], R0 ;  /* 0x00007900fc007a24 */ /* 0x000fe200078e0200 */
[----:B------:R-:W-:Y:S02]  /*3aa0*/  SHF.L.U64.HI R61, R31, 0x1, R34 ;  /* 0x000000011f3d7819 */ /* 0x000fe40000010222 */
[----:B------:R-:W-:-:S02]  /*3ab0*/  IADD3 R70, -R69, 0x10, RZ ;  /* 0x0000001045467810 */ /* 0x000fc40007ffe1ff */
[----:B------:R-:W-:Y:S01]  /*3ac0*/  SHF.L.U64.HI R58, R29, 0x1, R32 ;  /* 0x000000011d3a7819 */ /* 0x000fe20000010220 */
[----:B-1----:R-:W-:Y:S01]  /*3ad0*/  IMAD.WIDE.U32 R56, R252, c[0x0][0x1e0], RZ ;  /* 0x00007800fc387a25 */ /* 0x002fe200078e00ff */
[----:B------:R-:W-:Y:S02]  /*3ae0*/  LOP3.LUT R70, R70, 0xf, RZ, 0xc0, !PT ;  /* 0x0000000f46467812 */ /* 0x000fe400078ec0ff */
[----:B------:R-:W-:Y:S01]  /*3af0*/  SHF.L.U64.HI R7, R28, 0x1, R30 ;  /* 0x000000011c077819 */ /* 0x000fe2000001021e */
[----:B------:R-:W-:Y:S01]  /*3b00*/  IMAD.IADD R57, R57, 0x1, R0 ;  /* 0x0000000139397824 */ /* 0x000fe200078e0200 */
[----:B--2---:R-:W-:-:S03]  /*3b10*/  SHF.R.S32.HI R0, RZ, 0x1f, R251 ;  /* 0x0000001fff007819 */ /* 0x004fc600000114fb */
[----:B------:R-:W-:-:S04]  /*3b20*/  IMAD.WIDE.U32 R56, R251, c[0x0][0x1f0], R56 ;  /* 0x00007c00fb387a25 */ /* 0x000fc800078e0038 */
[----:B------:R-:W-:Y:S01]  /*3b30*/  IMAD R0, R0, c[0x0][0x1f0], RZ ;  /* 0x00007c0000007a24 */ /* 0x000fe200078e02ff */
[----:B------:R-:W-:Y:S02]  /*3b40*/  IADD3 R65, P0, R56, UR20, RZ ;  /* 0x0000001438417c10 */ /* 0x000fe4000ff1e0ff */
[----:B------:R-:W-:Y:S01]  /*3b50*/  SEL R56, RZ, 0x10, P2 ;  /* 0x00000010ff387807 */ /* 0x000fe20001000000 */
[----:B------:R-:W-:-:S03]  /*3b60*/  IMAD R0, R251, c[0x0][0x1f4], R0 ;  /* 0x00007d00fb007a24 */ /* 0x000fc600078e0200 */
[----:B------:R-:W-:Y:S02]  /*3b70*/  IADD3 R72, -R56, 0x10, RZ ;  /* 0x0000001038487810 */ /* 0x000fe40007ffe1ff */
[----:B------:R-:W-:Y:S01]  /*3b80*/  IADD3.X R0, R57, UR18, R0, P0, !PT ;  /* 0x0000001239007c10 */ /* 0x000fe200087fe400 */
[----:B------:R-:W-:Y:S01]  /*3b90*/  IMAD.SHL.U32 R57, R29, 0x2, RZ ;  /* 0x000000021d397824 */ /* 0x000fe200078e00ff */
[C---:B------:R-:W-:Y:S02]  /*3ba0*/  LEA R66, P0, R65.reuse, c[0x0][0x1c8], 0x1 ;  /* 0x0000720041427a11 */ /* 0x040fe400078008ff */
[----:B------:R-:W-:Y:S02]  /*3bb0*/  LOP3.LUT R72, R72, 0xf, RZ, 0xc0, !PT ;  /* 0x0000000f48487812 */ /* 0x000fe400078ec0ff */
[----:B------:R-:W-:Y:S01]  /*3bc0*/  LEA.HI.X R65, R65, c[0x0][0x1cc], R0, 0x1, P0 ;  /* 0x0000730041417a11 */ /* 0x000fe200000f0c00 */
[----:B------:R-:W1:Y:S01]  /*3bd0*/  SHFL.IDX PT, R71, R66, 0x2, 0x181f ;  /* 0x00581f0042477f89 */ /* 0x000e6200000e0000 */
[----:B------:R-:W-:-:S03]  /*3be0*/  IMAD.SHL.U32 R0, R28, 0x2, RZ ;  /* 0x000000021c007824 */ /* 0x000fc600078e00ff */
[----:B------:R-:W2:Y:S04]  /*3bf0*/  SHFL.IDX PT, R67, R65, 0x2, 0x181f ;  /* 0x00581f0041437f89 */ /* 0x000ea800000e0000 */
[----:B------:R-:W-:Y:S04]  /*3c00*/  SHFL.IDX PT, R68, R65, RZ, 0x181f ;  /* 0x00181fff41447589 */ /* 0x000fe800000e0000 */
[----:B------:R-:W-:Y:S01]  /*3c10*/  SHFL.IDX PT, R65, R65, 0x1, 0x181f ;  /* 0x00381f0041417f89 */ /* 0x000fe200000e0000 */
        /* <DEDUP_REMOVED lines=42> */
.L_x_4799:
[----:B------:R-:W-:Y:S01]  /*3ec0*/  LOP3.LUT R6, R6, 0xffffffe0, RZ, 0xc0, !PT ;  /* 0xffffffe006067812 */ /* 0x000fe200078ec0ff */
[----:B------:R-:W-:Y:S01]  /*3ed0*/  IMAD.SHL.U32 R245, R5, 0x2, RZ ;  /* 0x0000000205f57824 */ /* 0x000fe200078e00ff */
[----:B------:R-:W-:Y:S01]  /*3ee0*/  UIADD3 UR6, UR7, -0x2, URZ ;  /* 0xfffffffe07067890 */ /* 0x000fe2000fffe03f */
[----:B------:R-:W0:Y:S02]  /*3ef0*/  LDGDEPBAR ;  /* 0x00000000000079af */ /* 0x000e240000000000 */
[----:B------:R-:W-:Y:S01]  /*3f00*/  IMAD.IADD R6, R2, 0x1, -R6 ;  /* 0x0000000102067824 */ /* 0x000fe200078e0a06 */
[----:B------:R-:W-:Y:S01]  /*3f10*/  UISETP.GE.AND UP0, UPT, UR6, UR8, UPT ;  /* 0x000000080600728c */ /* 0x000fe2000bf06270 */
[----:B------:R-:W-:Y:S01]  /*3f20*/  IMAD.U32 R2, RZ, RZ, UR10 ;  /* 0x0000000aff027e24 */ /* 0x000fe2000f8e00ff */
[----:B------:R-:W-:Y:S01]  /*3f30*/  LDSM.16.MT88.4 R172, [R245+0x100] ;  /* 0x00010000f5ac783b */ /* 0x000fe20000004200 */
[--C-:B------:R-:W-:Y:S01]  /*3f40*/  IMAD R240, R4, 0x2, R245.reuse ;  /* 0x0000000204f07824 */ /* 0x100fe200078e02f5 */
[----:B------:R-:W-:Y:S01]  /*3f50*/  SHF.R.S32.HI R0, RZ, 0x1f, R6 ;  /* 0x0000001fff007819 */ /* 0x000fe20000011406 */
[C---:B------:R-:W-:Y:S01]  /*3f60*/  IMAD R239, R3.reuse, 0x2, R245 ;  /* 0x0000000203ef7824 */ /* 0x040fe200078e02f5 */
[----:B-1----:R-:W-:Y:S01]  /*3f70*/  LDSM.16.MT88.4 R80, [R245+0x3100] ;  /* 0x00310000f550783b */ /* 0x002fe20000004200 */
        /* <DEDUP_REMOVED lines=14> */
[C---:B------:R-:W-:Y:S01]  /*4060*/  ISETP.GT.AND P0, PT, R2.reuse, 0x1, PT ;  /* 0x000000010200780c */ /* 0x040fe20003f04270 */
[----:B------:R-:W-:Y:S03]  /*4070*/  LDSM.16.MT88.4 R64, [R239+0x100] ;  /* 0x00010000ef40783b */ /* 0x000fe60000004200 */
[----:B------:R-:W-:Y:S01]  /*4080*/  FSEL R55, R55, -INF , P0 ;  /* 0xff80000037377808 */ /* 0x000fe20000000000 */
[----:B------:R-:W-:Y:S01]  /*4090*/  LDSM.16.MT88.4 R108, [R238+0x3900] ;  /* 0x00390000ee6c783b */ /* 0x000fe20000004200 */
[----:B------:R-:W-:Y:S02]  /*40a0*/  FSEL R53, R53, -INF , P0 ;  /* 0xff80000035357808 */ /* 0x000fe40000000000 */
[----:B------:R-:W-:Y:S01]  /*40b0*/  ISETP.GT.AND P0, PT, R2, 0x8, PT ;  /* 0x000000080200780c */ /* 0x000fe20003f04270 */
        /* <DEDUP_REMOVED lines=14> */
[----:B------:R-:W-:-:S04]  /*41a0*/  ISETP.GT.AND P0, PT, R2, 0x11, PT ;  /* 0x000000110200780c */ /* 0x000fc80003f04270 */
[----:B------:R-:W-:Y:S02]  /*41b0*/  FSEL R47, R47, -INF , P0 ;  /* 0xff8000002f2f7808 */ /* 0x000fe40000000000 */
[----:B------:R-:W-:Y:S02]  /*41c0*/  FSEL R45, R45, -INF , P0 ;  /* 0xff8000002d2d7808 */ /* 0x000fe40000000000 */
        /* <DEDUP_REMOVED lines=28> */
[----:B------:R-:W-:-:S04]  /*4390*/  ISETP.GT.AND P0, PT, R2, 0x38, PT ;  /* 0x000000380200780c */ /* 0x000fc80003f04270 */
[----:B------:R-:W-:Y:S02]  /*43a0*/  FSEL R202, R26, -INF , P0 ;  /* 0xff8000001aca7808 */ /* 0x000fe40000000000 */
[----:B------:R-:W-:Y:S02]  /*43b0*/  FMNMX.FTZ R26, R45, R41, !PT ;  /* 0x000000292d1a7209 */ /* 0x000fe40007810000 */
[----:B------:R-:W-:Y:S02]  /*43c0*/  FSEL R197, R24, -INF , P0 ;  /* 0xff80000018c57808 */ /* 0x000fe40000000000 */
[----:B------:R-:W-:Y:S02]  /*43d0*/  FMNMX.FTZ R24, R36, R26, !PT ;  /* 0x0000001a24187209 */ /* 0x000fe40007810000 */
[----:B------:R-:W-:Y:S02]  /*43e0*/  ISETP.GT.AND P0, PT, R2, 0x39, PT ;  /* 0x000000390200780c */ /* 0x000fe40003f04270 */
[----:B------:R-:W-:-:S02]  /*43f0*/  FMNMX.FTZ R24, R37, R24, !PT ;  /* 0x0000001825187209 */ /* 0x000fc40007810000 */
[----:B------:R-:W-:Y:S02]  /*4400*/  FSEL R201, R27, -INF , P0 ;  /* 0xff8000001bc97808 */ /* 0x000fe40000000000 */
[----:B------:R-:W-:Y:S02]  /*4410*/  FSEL R195, R25, -INF , P0 ;  /* 0xff80000019c37808 */ /* 0x000fe40000000000 */
[----:B------:R-:W-:Y:S02]  /*4420*/  ISETP.GT.AND P0, PT, R2, 0x40, PT ;  /* 0x000000400200780c */ /* 0x000fe40003f04270 */
[----:B------:R-:W-:Y:S02]  /*4430*/  FMNMX.FTZ R24, R44, R24, !PT ;  /* 0x000000182c187209 */ /* 0x000fe40007810000 */
[----:B------:R-:W-:Y:S02]  /*4440*/  FSEL R210, R22, -INF , P0 ;  /* 0xff80000016d27808 */ /* 0x000fe40000000000 */
[----:B------:R-:W-:-:S02]  /*4450*/  FMNMX.FTZ R22, R40, R24, !PT ;  /* 0x0000001828167209 */ /* 0x000fc40007810000 */
[----:B------:R-:W-:Y:S02]  /*4460*/  FSEL R209, R20, -INF , P0 ;  /* 0xff80000014d17808 */ /* 0x000fe40000000000 */
[C---:B------:R-:W-:Y:S02]  /*4470*/  ISETP.GT.AND P0, PT, R2.reuse, 0x41, PT ;  /* 0x000000410200780c */ /* 0x040fe40003f04270 */
[----:B------:R-:W-:Y:S02]  /*4480*/  FMNMX.FTZ R22, R215, R22, !PT ;  /* 0x00000016d7167209 */ /* 0x000fe40007810000 */
[----:B------:R-:W-:Y:S02]  /*4490*/  FSEL R208, R23, -INF , P0 ;  /* 0xff80000017d07808 */ /* 0x000fe40000000000 */
[----:B------:R-:W-:Y:S02]  /*44a0*/  FSEL R207, R21, -INF , P0 ;  /* 0xff80000015cf7808 */ /* 0x000fe40000000000 */
[----:B------:R-:W-:-:S02]  /*44b0*/  ISETP.GT.AND P0, PT, R2, 0x48, PT ;  /* 0x000000480200780c */ /* 0x000fc40003f04270 */
[----:B------:R-:W-:Y:S02]  /*44c0*/  FMNMX.FTZ R20, R54, R55, !PT ;  /* 0x0000003736147209 */ /* 0x000fe40007810000 */
[----:B------:R-:W-:Y:S02]  /*44d0*/  FMNMX.FTZ R21, R214, R22, !PT ;  /* 0x00000016d6157209 */ /* 0x000fe40007810000 */
[----:B------:R-:W-:Y:S02]  /*44e0*/  FSEL R206, R18, -INF , P0 ;  /* 0xff80000012ce7808 */ /* 0x000fe40000000000 */
[----:B------:R-:W-:Y:S02]  /*44f0*/  FMNMX.FTZ R20, R52, R20, !PT ;  /* 0x0000001434147209 */ /* 0x000fe40007810000 */
[----:B------:R-:W-:Y:S02]  /*4500*/  FMNMX.FTZ R18, R200, R21, !PT ;  /* 0x00000015c8127209 */ /* 0x000fe40007810000 */
[----:B------:R-:W-:-:S02]  /*4510*/  FSEL R205, R16, -INF , P0 ;  /* 0xff80000010cd7808 */ /* 0x000fc40000000000 */
[----:B------:R-:W-:Y:S02]  /*4520*/  FMNMX.FTZ R16, R7, R20, !PT ;  /* 0x0000001407107209 */ /* 0x000fe40007810000 */
[----:B------:R-:W-:Y:S01]  /*4530*/  FMNMX.FTZ R18, R198, R18, !PT ;  /* 0x00000012c6127209 */ /* 0x000fe20007810000 */
[----:B------:R-:W-:Y:S01]  /*4540*/  LDSM.16.MT88.4 R20, [R238+0x900] ;  /* 0x00090000ee14783b */ /* 0x000fe20000004200 */
        /* <DEDUP_REMOVED lines=11> */
[----:B------:R-:W-:Y:S02]  /*4600*/  FSEL R193, R12, -INF , P0 ;  /* 0xff8000000cc17808 */ /* 0x000fe40000000000 */
[----:B------:R-:W-:Y:S02]  /*4610*/  FMNMX.FTZ R12, R39, R16, !PT ;  /* 0x00000010270c7209 */ /* 0x000fe40007810000 */
[----:B------:R-:W-:Y:S01]  /*4620*/  FMNMX.FTZ R14, R207, R14, !PT ;  /* 0x0000000ecf0e7209 */ /* 0x000fe20007810000 */
[----:B------:R-:W-:Y:S01]  /*4630*/  LDSM.16.MT88.4 R16, [R245+0x3900] ;  /* 0x00390000f510783b */ /* 0x000fe20000004200 */
        /* <DEDUP_REMOVED lines=9> */
[----:B------:R-:W-:Y:S02]  /*46d0*/  FMNMX.FTZ R12, R212, R12, !PT ;  /* 0x0000000cd40c7209 */ /* 0x000fe40007810000 */
[----:B------:R-:W-:Y:S02]  /*46e0*/  FMNMX.FTZ R10, R193, R13, !PT ;  /* 0x0000000dc10a7209 */ /* 0x000fe40007810000 */
[----:B------:R-:W-:Y:S02]  /*46f0*/  FSEL R191, R8, -INF , P0 ;  /* 0xff80000008bf7808 */ /* 0x000fe40000000000 */
[----:B------:R-:W-:Y:S02]  /*4700*/  ISETP.GT.AND P0, PT, R2, 0x59, PT ;  /* 0x000000590200780c */ /* 0x000fe40003f04270 */
[----:B------:R-:W-:-:S02]  /*4710*/  FMNMX.FTZ R12, R211, R12, !PT ;  /* 0x0000000cd30c7209 */ /* 0x000fc40007810000 */
[----:B------:R-:W-:Y:S02]  /*4720*/  FMNMX.FTZ R10, R192, R10, !PT ;  /* 0x0000000ac00a7209 */ /* 0x000fe40007810000 */
[----:B------:R-:W-:Y:S02]  /*4730*/  FSEL R190, R9, -INF , P0 ;  /* 0xff80000009be7808 */ /* 0x000fe40000000000 */
[----:B------:R-:W-:Y:S02]  /*4740*/  FMNMX.FTZ R8, R199, R12, !PT ;  /* 0x0000000cc7087209 */ /* 0x000fe40007810000 */
[----:B------:R-:W-:Y:S01]  /*4750*/  FMNMX.FTZ R2, R191, R10, !PT ;  /* 0x0000000abf027209 */ /* 0x000fe20007810000 */
[----:B------:R-:W-:Y:S01]  /*4760*/  LDSM.16.MT88.4 R12, [R245+0x900] ;  /* 0x00090000f50c783b */ /* 0x000fe20000004200 */
[----:B------:R-:W-:Y:S02]  /*4770*/  FMNMX.FTZ R8, R196, R8, !PT ;  /* 0x00000008c4087209 */ /* 0x000fe40007810000 */
[----:B------:R-:W-:-:S02]  /*4780*/  FMNMX.FTZ R2, R190, R2, !PT ;  /* 0x00000002be027209 */ /* 0x000fc40007810000 */
        /* <DEDUP_REMOVED lines=15> */
[----:B-1----:R-:W-:-:S04]  /*4880*/  FMNMX.FTZ R2, R2, R10, !PT ;  /* 0x0000000a02027209 */ /* 0x002fc80007810000 */
        /* <DEDUP_REMOVED lines=22> */
[--C-:B------:R-:W-:Y:S01]  /*49f0*/  FFMA.FTZ R195, R195, c[0x0][0x2d0], -R194.reuse ;  /* 0x0000b400c3c37a23 */ /* 0x100fe200000108c2 */
[----:B------:R-:W1:Y:S01]  /*4a00*/  LDSM.16.MT88.4 R8, [R240+0x900] ;  /* 0x00090000f008783b */ /* 0x000e620000004200 */
[--C-:B------:R-:W-:Y:S01]  /*4a10*/  FFMA.FTZ R209, R209, c[0x0][0x2d0], -R194.reuse ;  /* 0x0000b400d1d17a23 */ /* 0x100fe200000108c2 */
[C---:B------:R-:W-:Y:S01]  /*4a20*/  FSETP.NEU.FTZ.AND P0, PT, R0.reuse, -INF , PT ;  /* 0xff8000000000780b */ /* 0x040fe20003f1d000 */
[----:B------:R-:W-:Y:S01]  /*4a30*/  FMUL.FTZ R26, R0, c[0x0][0x2d0] ;  /* 0x0000b400001a7a20 */ /* 0x000fe20000410000 */
[----:B------:R-:W3:Y:S01]  /*4a40*/  MUFU.EX2 R51, R51 ;  /* 0x0000003300337308 */ /* 0x000ee20000000800 */
        /* <DEDUP_REMOVED lines=9> */
[--C-:B------:R-:W-:Y:S02]  /*4ae0*/  FFMA.FTZ R181, R52, c[0x0][0x2d0], -R26.reuse ;  /* 0x0000b40034b57a23 */ /* 0x100fe4000001081a */
[--C-:B------:R-:W-:Y:S01]  /*4af0*/  FFMA.FTZ R180, R7, c[0x0][0x2d0], -R26.reuse ;  /* 0x0000b40007b47a23 */ /* 0x100fe2000001081a */
[----:B------:R-:W-:Y:S01]  /*4b00*/  MUFU.EX2 R186, R186 ;  /* 0x000000ba00ba7308 */ /* 0x000fe20000000800 */
[----:B---3--:R-:W-:Y:S01]  /*4b10*/  F2FP.BF16.PACK_AB R166, R51, R184 ;  /* 0x000000b833a6723e */ /* 0x008fe200000010ff */
[--C-:B------:R-:W-:Y:S02]  /*4b20*/  FFMA.FTZ R48, R47, c[0x0][0x2d0], -R26.reuse ;  /* 0x0000b4002f307a23 */ /* 0x100fe4000001081a */
[--C-:B------:R-:W-:Y:S02]  /*4b30*/  FFMA.FTZ R49, R6, c[0x0][0x2d0], -R26.reuse ;  /* 0x0000b40006317a23 */ /* 0x100fe4000001081a */
[----:B------:R-:W-:-:S02]  /*4b40*/  FFMA.FTZ R47, R38, c[0x0][0x2d0], -R26 ;  /* 0x0000b400262f7a23 */ /* 0x000fc4000001081a */
[----:B------:R-:W2:Y:S01]  /*4b50*/  MUFU.EX2 R185, R185 ;  /* 0x000000b900b97308 */ /* 0x000ea20000000800 */
[--C-:B------:R-:W-:Y:S02]  /*4b60*/  FFMA.FTZ R43, R39, c[0x0][0x2d0], -R26.reuse ;  /* 0x0000b400272b7a23 */ /* 0x100fe4000001081a */
[----:B------:R-:W-:Y:S01]  /*4b70*/  LDSM.16.MT88.4 R36, [R239+0x900] ;  /* 0x00090000ef24783b */ /* 0x000fe20000004200 */
[--C-:B------:R-:W-:Y:S02]  /*4b80*/  FFMA.FTZ R42, R42, c[0x0][0x2d0], -R26.reuse ;  /* 0x0000b4002a2a7a23 */ /* 0x100fe4000001081a */
[--C-:B------:R-:W-:Y:S02]  /*4b90*/  FFMA.FTZ R3, R211, c[0x0][0x2d0], -R26.reuse ;  /* 0x0000b400d3037a23 */ /* 0x100fe4000001081a */
        /* <DEDUP_REMOVED lines=9> */
[--C-:B------:R-:W-:Y:S02]  /*4c30*/  FFMA.FTZ R206, R206, c[0x0][0x2d0], -R26.reuse ;  /* 0x0000b400cece7a23 */ /* 0x100fe4000001081a */
[----:B------:R-:W2:Y:S01]  /*4c40*/  MUFU.EX2 R46, R46 ;  /* 0x0000002e002e7308 */ /* 0x000ea20000000800 */
[----:B------:R-:W-:-:S02]  /*4c50*/  FFMA.FTZ R203, R203, c[0x0][0x2d0], -R26 ;  /* 0x0000b400cbcb7a23 */ /* 0x000fc4000001081a */
[--C-:B------:R-:W-:Y:S02]  /*4c60*/  FFMA.FTZ R193, R193, c[0x0][0x2d0], -R194.reuse ;  /* 0x0000b400c1c17a23 */ /* 0x100fe400000108c2 */
[--C-:B------:R-:W-:Y:S02]  /*4c70*/  FFMA.FTZ R192, R192, c[0x0][0x2d0], -R194.reuse ;  /* 0x0000b400c0c07a23 */ /* 0x100fe400000108c2 */
[--C-:B------:R-:W-:Y:S01]  /*4c80*/  FFMA.FTZ R191, R191, c[0x0][0x2d0], -R194.reuse ;  /* 0x0000b400bfbf7a23 */ /* 0x100fe200000108c2 */
[----:B---3--:R-:W-:Y:S01]  /*4c90*/  F2FP.BF16.PACK_AB R167, R180, R181 ;  /* 0x000000b5b4a7723e */ /* 0x008fe200000010ff */
[----:B------:R-:W-:Y:S01]  /*4ca0*/  MUFU.EX2 R45, R45 ;  /* 0x0000002d002d7308 */ /* 0x000fe20000000800 */
[----:B------:R-:W-:Y:S02]  /*4cb0*/  FFMA.FTZ R190, R190, c[0x0][0x2d0], -R194 ;  /* 0x0000b400bebe7a23 */ /* 0x000fe400000108c2 */
[--C-:B------:R-:W-:Y:S02]  /*4cc0*/  FFMA.FTZ R189, R189, c[0x0][0x2d0], -R26.reuse ;  /* 0x0000b400bdbd7a23 */ /* 0x100fe4000001081a */
[--C-:B------:R-:W-:Y:S01]  /*4cd0*/  FFMA.FTZ R188, R188, c[0x0][0x2d0], -R26.reuse ;  /* 0x0000b400bcbc7a23 */ /* 0x100fe2000001081a */
[----:B------:R-:W-:Y:S01]  /*4ce0*/  HMMA.16816.F32.BF16 R176, R164, R172, RZ ;  /* 0x000000aca4b0723c */ /* 0x000fe200000418ff */
[----:B--2---:R-:W-:Y:S01]  /*4cf0*/  F2FP.BF16.PACK_AB R4, R46, R50 ;  /* 0x000000322e04723e */ /* 0x004fe200000010ff */
[----:B------:R-:W2:Y:S01]  /*4d00*/  MUFU.EX2 R41, R41 ;  /* 0x0000002900297308 */ /* 0x000ea20000000800 */
[----:B------:R-:W-:-:S02]  /*4d10*/  FFMA.FTZ R211, R24, c[0x0][0x2d0], -R26 ;  /* 0x0000b40018d37a23 */ /* 0x000fc4000001081a */
        /* <DEDUP_REMOVED lines=17> */
[----:B------:R-:W-:Y:S01]  /*4e30*/  HMMA.16816.F32.BF16 R84, R164, R88, RZ ;  /* 0x00000058a454723c */ /* 0x000fe200000418ff */
[----:B------:R-:W-:Y:S01]  /*4e40*/  FADD.FTZ R45, R41, R45 ;  /* 0x0000002d292d7221 */ /* 0x000fe20000010000 */
        /* <DEDUP_REMOVED lines=17> */
[C---:B-1----:R-:W-:Y:S02]  /*4f60*/  HMMA.16816.F32.BF16 R52, R4.reuse, R8, R52 ;  /* 0x000000080434723c */ /* 0x042fe40000041834 */
        /* <DEDUP_REMOVED lines=13> */
[----:B------:R-:W3:Y:S01]  /*5040*/  LDSM.16.MT88.4 R12, [R239+0x6900] ;  /* 0x00690000ef0c783b */ /* 0x000ee20000004200 */
        /* <DEDUP_REMOVED lines=18> */
[----:B------:R-:W4:Y:S01]  /*5170*/  LDSM.16.MT88.4 R20, [R245+0x6900] ;  /* 0x00690000f514783b */ /* 0x000f220000004200 */
[----:B------:R-:W-:Y:S06]  /*5180*/  MUFU.EX2 R193, R193 ;  /* 0x000000c100c17308 */ /* 0x000fec0000000800 */
[C---:B------:R-:W-:Y:S02]  /*5190*/  HMMA.16816.F32.BF16 R76, R4.reuse, R16, R76 ;  /* 0x00000010044c723c */ /* 0x040fe4000004184c */
[----:B------:R-:W-:Y:S06]  /*51a0*/  MUFU.EX2 R192, R192 ;  /* 0x000000c000c07308 */ /* 0x000fec0000000800 */
[C---:B------:R-:W-:Y:S01]  /*51b0*/  HMMA.16816.F32.BF16 R80, R4.reuse, R18, R80 ;  /* 0x000000120450723c */ /* 0x040fe20000041850 */
[----:B------:R-:W5:Y:S01]  /*51c0*/  LDSM.16.MT88.4 R16, [R240+0x6900] ;  /* 0x00690000f010783b */ /* 0x000f620000004200 */
[----:B------:R-:W-:Y:S06]  /*51d0*/  MUFU.EX2 R191, R191 ;  /* 0x000000bf00bf7308 */ /* 0x000fec0000000800 */
[C---:B-1----:R-:W-:Y:S02]  /*51e0*/  HMMA.16816.F32.BF16 R92, R4.reuse, R8, R92 ;  /* 0x00000008045c723c */ /* 0x042fe4000004185c */
[----:B------:R-:W-:Y:S06]  /*51f0*/  MUFU.EX2 R190, R190 ;  /* 0x000000be00be7308 */ /* 0x000fec0000000800 */
[C---:B------:R-:W-:Y:S01]  /*5200*/  HMMA.16816.F32.BF16 R96, R4.reuse, R10, R96 ;  /* 0x0000000a0460723c */ /* 0x040fe20000041860 */
[----:B------:R-:W1:Y:S01]  /*5210*/  LDSM.16.MT88.4 R8, [R238+0x6900] ;  /* 0x00690000ee08783b */ /* 0x000e620000004200 */
[----:B------:R-:W-:Y:S06]  /*5220*/  MUFU.EX2 R189, R189 ;  /* 0x000000bd00bd7308 */ /* 0x000fec0000000800 */
[C---:B---3--:R-:W-:Y:S02]  /*5230*/  HMMA.16816.F32.BF16 R124, R4.reuse, R12, R124 ;  /* 0x0000000c047c723c */ /* 0x048fe4000004187c */
[----:B------:R-:W-:Y:S06]  /*5240*/  MUFU.EX2 R188, R188 ;  /* 0x000000bc00bc7308 */ /* 0x000fec0000000800 */
[C---:B------:R-:W-:Y:S01]  /*5250*/  HMMA.16816.F32.BF16 R128, R4.reuse, R14, R128 ;  /* 0x0000000e0480723c */ /* 0x040fe20000041880 */
[----:B------:R-:W3:Y:S01]  /*5260*/  LDSM.16.MT88.4 R12, [R239+0x9900] ;  /* 0x00990000ef0c783b */ /* 0x000ee20000004200 */
        /* <DEDUP_REMOVED lines=23> */
[C---:B---3--:R-:W-:Y:S08]  /*53e0*/  HMMA.16816.F32.BF16 R152, R4.reuse, R12, R152 ;  /* 0x0000000c0498723c */ /* 0x048ff00000041898 */
[----:B------:R-:W-:Y:S01]  /*53f0*/  HMMA.16816.F32.BF16 R156, R4, R14, R156 ;  /* 0x0000000e049c723c */ /* 0x000fe2000004189c */
[----:B------:R-:W3:Y:S07]  /*5400*/  LDSM.16.MT88.4 R12, [R239+0x1100] ;  /* 0x00110000ef0c783b */ /* 0x000eee0000004200 */
        /* <DEDUP_REMOVED lines=10> */
[C---:B----4-:R-:W-:Y:S01]  /*54b0*/  HMMA.16816.F32.BF16 R140, R4.reuse, R20, R140 ;  /* 0x00000014048c723c */ /* 0x050fe2000004188c */
[--C-:B------:R-:W-:Y:S02]  /*54c0*/  FFMA.FTZ R38, R213, c[0x0][0x2d0], -R26.reuse ;  /* 0x0000b400d5267a23 */ /* 0x100fe4000001081a */
[----:B------:R-:W-:Y:S02]  /*54d0*/  FFMA.FTZ R194, R25, c[0x0][0x2d0], -R26 ;  /* 0x0000b40019c27a23 */ /* 0x000fe4000001081a */
[----:B------:R-:W4:Y:S01]  /*54e0*/  MUFU.EX2 R39, R39 ;  /* 0x0000002700277308 */ /* 0x000f220000000800 */
[----:B------:R-:W-:Y:S02]  /*54f0*/  LDSM.16.MT88.4 R24, [R239+0x2900] ;  /* 0x00290000ef18783b */ /* 0x000fe40000004200 */
[C---:B------:R-:W-:Y:S02]  /*5500*/  HMMA.16816.F32.BF16 R144, R4.reuse, R22, R144 ;  /* 0x000000160490723c */ /* 0x040fe40000041890 */
[----:B------:R-:W3:Y:S03]  /*5510*/  LDSM.16.MT88.4 R20, [R245+0x1100] ;  /* 0x00110000f514783b */ /* 0x000ee60000004200 */
[----:B------:R-:W1:Y:S03]  /*5520*/  MUFU.EX2 R38, R38 ;  /* 0x0000002600267308 */ /* 0x000e660000000800 */
[C---:B-----5:R-:W-:Y:S05]  /*5530*/  HMMA.16816.F32.BF16 R148, R4.reuse, R16, R148 ;  /* 0x000000100494723c */ /* 0x060fea0000041894 */
[----:B------:R-:W5:Y:S03]  /*5540*/  MUFU.EX2 R37, R37 ;  /* 0x0000002500257308 */ /* 0x000f660000000800 */
[C---:B------:R-:W-:Y:S01]  /*5550*/  HMMA.16816.F32.BF16 R168, R4.reuse, R18, R168 ;  /* 0x0000001204a8723c */ /* 0x040fe200000418a8 */
[----:B------:R-:W3:Y:S04]  /*5560*/  LDSM.16.MT88.4 R16, [R240+0x1100] ;  /* 0x00110000f010783b */ /* 0x000ee80000004200 */
[----:B------:R-:W2:Y:S03]  /*5570*/  MUFU.EX2 R194, R194 ;  /* 0x000000c200c27308 */ /* 0x000ea60000000800 */
[C---:B-1----:R-:W-:Y:S08]  /*5580*/  HMMA.16816.F32.BF16 R160, R4.reuse, R8, R160 ;  /* 0x0000000804a0723c */ /* 0x042ff000000418a0 */
[----:B------:R-:W-:Y:S01]  /*5590*/  HMMA.16816.F32.BF16 R164, R4, R10, R164 ;  /* 0x0000000a04a4723c */ /* 0x000fe200000418a4 */
[----:B------:R-:W1:Y:S06]  /*55a0*/  LDSM.16.MT88.4 R8, [R238+0x1100] ;  /* 0x00110000ee08783b */ /* 0x000e6c0000004200 */
[----:B--2---:R-:W-:Y:S01]  /*55b0*/  F2FP.BF16.PACK_AB R4, R40, R44 ;  /* 0x0000002c2804723e */ /* 0x004fe200000010ff */
[----:B------:R-:W-:Y:S01]  /*55c0*/  FADD.FTZ R44, R44, R45 ;  /* 0x0000002d2c2c7221 */ /* 0x000fe20000010000 */
[----:B----4-:R-:W-:-:S02]  /*55d0*/  F2FP.BF16.PACK_AB R6, R36, R39 ;  /* 0x000000272406723e */ /* 0x010fc400000010ff */
[----:B------:R-:W-:Y:S01]  /*55e0*/  F2FP.BF16.PACK_AB R5, R38, R42 ;  /* 0x0000002a2605723e */ /* 0x000fe200000010ff */
[----:B------:R-:W-:Y:S01]  /*55f0*/  FADD.FTZ R42, R42, R47 ;  /* 0x0000002f2a2a7221 */ /* 0x000fe20000010000 */
[----:B-----5:R-:W-:Y:S01]  /*5600*/  F2FP.BF16.PACK_AB R7, R3, R37 ;  /* 0x000000250307723e */ /* 0x020fe200000010ff */
[----:B------:R-:W-:Y:S02]  /*5610*/  FADD.FTZ R44, R40, R44 ;  /* 0x0000002c282c7221 */ /* 0x000fe40000010000 */
[----:B------:R-:W-:Y:S02]  /*5620*/  FADD.FTZ R42, R38, R42 ;  /* 0x0000002a262a7221 */ /* 0x000fe40000010000 */
[----:B------:R-:W-:Y:S02]  /*5630*/  FADD.FTZ R39, R39, R44 ;  /* 0x0000002c27277221 */ /* 0x000fe40000010000 */
[----:B---3--:R-:W-:Y:S01]  /*5640*/  HMMA.16816.F32.BF16 R60, R4, R12, R60 ;  /* 0x0000000c043c723c */ /* 0x008fe2000004183c */
[----:B------:R-:W-:-:S02]  /*5650*/  FADD.FTZ R37, R37, R42 ;  /* 0x0000002a25257221 */ /* 0x000fc40000010000 */
[----:B------:R-:W-:Y:S02]  /*5660*/  FADD.FTZ R39, R36, R39 ;  /* 0x0000002724277221 */ /* 0x000fe40000010000 */
[----:B------:R-:W-:-:S03]  /*5670*/  FADD.FTZ R37, R3, R37 ;  /* 0x0000002503257221 */ /* 0x000fc60000010000 */
        /* <DEDUP_REMOVED lines=45> */
[----:B------:R-:W-:Y:S01]  /*5950*/  HMMA.16816.F32.BF16 R164, R4, R10, R164 ;  /* 0x0000000a04a4723c */ /* 0x000fe200000418a4 */
[----:B------:R-:W1:Y:S06]  /*5960*/  LDSM.16.MT88.4 R8, [R238+0x1900] ;  /* 0x00190000ee08783b */ /* 0x000e6c0000004200 */
        /* <DEDUP_REMOVED lines=53> */
[----:B------:R-:W-:Y:S07]  /*5cc0*/  LDSM.16.MT88.4 R20, [R238+0x2100] ;  /* 0x00210000ee14783b */ /* 0x000fee0000004200 */
[C---:B----4-:R-:W-:Y:S08]  /*5cd0*/  HMMA.16816.F32.BF16 R148, R4.reuse, R16, R148 ;  /* 0x000000100494723c */ /* 0x050ff00000041894 */
[C---:B------:R-:W-:Y:S01]  /*5ce0*/  HMMA.16816.F32.BF16 R168, R4.reuse, R18, R168 ;  /* 0x0000001204a8723c */ /* 0x040fe200000418a8 */
[----:B------:R-:W3:Y:S07]  /*5cf0*/  LDSM.16.MT88.4 R16, [R245+0x2100] ;  /* 0x00210000f510783b */ /* 0x000eee0000004200 */
        /* <DEDUP_REMOVED lines=15> */
[----:B------:R-:W-:Y:S02]  /*5df0*/  FADD.FTZ R206, R203, R206 ;  /* 0x000000cecbce7221 */ /* 0x000fe40000010000 */
[----:B------:R-:W-:Y:S01]  /*5e00*/  FADD.FTZ R205, R193, R205 ;  /* 0x000000cdc1cd7221 */ /* 0x000fe20000010000 */
[----:B------:R-:W-:Y:S01]  /*5e10*/  HMMA.16816.F32.BF16 R56, R4, R14, R56 ;  /* 0x0000000e0438723c */ /* 0x000fe20000041838 */
[----:B------:R-:W2:Y:S01]  /*5e20*/  LDSM.16.MT88.4 R12, [R240+0x5100] ;  /* 0x00510000f00c783b */ /* 0x000ea20000004200 */
[----:B------:R-:W-:Y:S02]  /*5e30*/  FADD.FTZ R206, R189, R206 ;  /* 0x000000cebdce7221 */ /* 0x000fe40000010000 */
[----:B------:R-:W-:Y:S02]  /*5e40*/  FADD.FTZ R205, R192, R205 ;  /* 0x000000cdc0cd7221 */ /* 0x000fe40000010000 */
[----:B------:R-:W-:-:S02]  /*5e50*/  FADD.FTZ R206, R188, R206 ;  /* 0x000000cebcce7221 */ /* 0x000fc40000010000 */
[----:B---3--:R-:W-:Y:S01]  /*5e60*/  HMMA.16816.F32.BF16 R176, R4, R16, R176 ;  /* 0x0000001004b0723c */ /* 0x008fe200000418b0 */
[----:B------:R-:W-:Y:S02]  /*5e70*/  FADD.FTZ R205, R191, R205 ;  /* 0x000000cdbfcd7221 */ /* 0x000fe40000010000 */
[----:B------:R-:W-:-:S04]  /*5e80*/  FADD.FTZ R206, R194, R206 ;  /* 0x000000cec2ce7221 */ /* 0x000fc80000010000 */
[----:B------:R-:W-:Y:S01]  /*5e90*/  FADD.FTZ R3, R211, R206 ;  /* 0x000000ced3037221 */ /* 0x000fe20000010000 */
[C---:B------:R-:W-:Y:S01]  /*5ea0*/  HMMA.16816.F32.BF16 R172, R4.reuse, R18, R172 ;  /* 0x0000001204ac723c */ /* 0x040fe200000418ac */
[----:B------:R-:W3:Y:S04]  /*5eb0*/  LDSM.16.MT88.4 R16, [R245+0x5100] ;  /* 0x00510000f510783b */ /* 0x000ee80000004200 */
[----:B------:R-:W-:Y:S03]  /*5ec0*/  STL [R1+0x24], R3 ;  /* 0x0000240301007387 */ /* 0x000fe60000100800 */
[C---:B-1----:R-:W-:Y:S08]  /*5ed0*/  HMMA.16816.F32.BF16 R60, R4.reuse, R8, R60 ;  /* 0x00000008043c723c */ /* 0x042ff0000004183c */
[C---:B------:R-:W-:Y:S01]  /*5ee0*/  HMMA.16816.F32.BF16 R64, R4.reuse, R10, R64 ;  /* 0x0000000a0440723c */ /* 0x040fe20000041840 */
[----:B------:R-:W1:Y:S07]  /*5ef0*/  LDSM.16.MT88.4 R8, [R239+0x5100] ;  /* 0x00510000ef08783b */ /* 0x000e6e0000004200 */
[C---:B------:R-:W-:Y:S08]  /*5f00*/  HMMA.16816.F32.BF16 R68, R4.reuse, R20, R68 ;  /* 0x000000140444723c */ /* 0x040ff00000041844 */
        /* <DEDUP_REMOVED lines=21> */
[C---:B--2---:R-:W-:Y:S08]  /*6060*/  HMMA.16816.F32.BF16 R148, R4.reuse, R12, R148 ;  /* 0x0000000c0494723c */ /* 0x044ff00000041894 */
[C---:B------:R-:W-:Y:S01]  /*6070*/  HMMA.16816.F32.BF16 R168, R4.reuse, R14, R168 ;  /* 0x0000000e04a8723c */ /* 0x040fe200000418a8 */
[----:B------:R-:W2:Y:S07]  /*6080*/  LDSM.16.MT88.4 R12, [R238+0xb100] ;  /* 0x00b10000ee0c783b */ /* 0x000eae0000004200 */
[C---:B------:R-:W-:Y:S01]  /*6090*/  HMMA.16816.F32.BF16 R104, R4.reuse, R22, R104 ;  /* 0x000000160468723c */ /* 0x040fe20000041868 */
[----:B------:R-:W4:Y:S07]  /*60a0*/  LDSM.16.MT88.4 R20, [R238+0x8100] ;  /* 0x00810000ee14783b */ /* 0x000f2e0000004200 */
[C---:B---3--:R-:W-:Y:S08]  /*60b0*/  HMMA.16816.F32.BF16 R140, R4.reuse, R16, R140 ;  /* 0x00000010048c723c */ /* 0x048ff0000004188c */
        /* <DEDUP_REMOVED lines=8> */
[C---:B----4-:R-:W-:Y:S08]  /*6140*/  HMMA.16816.F32.BF16 R132, R4.reuse, R20, R132 ;  /* 0x000000140484723c */ /* 0x050ff00000041884 */
[----:B------:R-:W-:Y:S01]  /*6150*/  HMMA.16816.F32.BF16 R136, R4, R22, R136 ;  /* 0x000000160488723c */ /* 0x000fe20000041888 */
[----:B------:R-:W-:Y:S06]  /*6160*/  LDSM.16.MT88.4 R20, [R238+0x2900] ;  /* 0x00290000ee14783b */ /* 0x000fec0000004200 */
[----:B------:R-:W-:-:S02]  /*6170*/  F2FP.BF16.PACK_AB R4, R192, R193 ;  /* 0x000000c1c004723e */ /* 0x000fc400000010ff */
[----:B------:R-:W-:Y:S02]  /*6180*/  F2FP.BF16.PACK_AB R6, R190, R191 ;  /* 0x000000bfbe06723e */ /* 0x000fe400000010ff */
[----:B------:R-:W-:Y:S02]  /*6190*/  F2FP.BF16.PACK_AB R5, R188, R189 ;  /* 0x000000bdbc05723e */ /* 0x000fe400000010ff */
[----:B------:R-:W-:-:S07]  /*61a0*/  F2FP.BF16.PACK_AB R7, R211, R194 ;  /* 0x000000c2d307723e */ /* 0x000fce00000010ff */
[C---:B-1----:R-:W-:Y:S08]  /*61b0*/  HMMA.16816.F32.BF16 R52, R4.reuse, R8, R52 ;  /* 0x000000080434723c */ /* 0x042ff00000041834 */
[C---:B--2---:R-:W-:Y:S08]  /*61c0*/  HMMA.16816.F32.BF16 R176, R4.reuse, R12, R176 ;  /* 0x0000000c04b0723c */ /* 0x044ff000000418b0 */
        /* <DEDUP_REMOVED lines=40> */
[----:B------:R-:W-:Y:S07]  /*6450*/  HMMA.16816.F32.BF16 R164, R4, R18, R164 ;  /* 0x0000001204a4723c */ /* 0x000fee00000418a4 */
[----:B------:R-:W-:-:S05]  /*6460*/  FADD.FTZ R4, R190, R205 ;  /* 0x000000cdbe047221 */ /* 0x000fca0000010000 */
[----:B------:R1:W-:Y:S01]  /*6470*/  STL [R1+0x28], R4 ;  /* 0x0000280401007387 */ /* 0x0003e20000100800 */
[----:B------:R-:W-:Y:S05]  /*6480*/  @!P0 BRA `(.L_x_4800) ;  /* 0x0000483000008947 */ /* 0x000fea0003800000 */
[C---:B-1----:R-:W-:Y:S01]  /*6490*/  SHF.L.U64.HI R4, R33.reuse, 0x1, R35 ;  /* 0x0000000121047819 */ /* 0x042fe20000010223 */
[----:B------:R-:W-:Y:S01]  /*64a0*/  IMAD.SHL.U32 R3, R33, 0x2, RZ ;  /* 0x0000000221037824 */ /* 0x000fe200078e00ff */
[----:B------:R-:W-:Y:S02]  /*64b0*/  SHF.L.U64.HI R5, R31, 0x1, R34 ;  /* 0x000000011f057819 */ /* 0x000fe40000010222 */
        /* <DEDUP_REMOVED lines=16> */
.L_x_4803:
[----:B------:R-:W2:Y:S01]  /*65c0*/  LDL R0, [R1] ;  /* 0x0000000001007983 */ /* 0x000ea20000100800 */
        /* <DEDUP_REMOVED lines=22> */
[----:B------:R-:W-:Y:S01]  /*6730*/  SHF.R.S32.HI R0, RZ, 0x1f, R252 ;  /* 0x0000001fff007819 */ /* 0x000fe200000114fc */
[----:B------:R1:W2:Y:S04]  /*6740*/  @!P5 LDG.E R251, [R184.64] ;  /* 0x0000000cb8fbd981 */ /* 0x0002a8000c1e1900 */
[----:B------:R-:W-:Y:S04]  /*6750*/  IMAD R0, R0, c[0x0][0x1e0], RZ ;  /* 0x0000780000007a24 */ /* 0x000fe800078e02ff */
[C---:B------:R-:W-:Y:S02]  /*6760*/  IMAD R0, R252.reuse, c[0x0][0x1e4], R0 ;  /* 0x00007900fc007a24 */ /* 0x040fe400078e0200 */
[----:B-1----:R-:W-:Y:S04]  /*6770*/  IMAD.WIDE.U32 R184, R252, c[0x0][0x1e0], RZ ;  /* 0x00007800fcb87a25 */ /* 0x002fe800078e00ff */
[----:B------:R-:W-:Y:S01]  /*6780*/  IMAD.IADD R185, R185, 0x1, R0 ;  /* 0x00000001b9b97824 */ /* 0x000fe200078e0200 */
[----:B--2---:R-:W-:Y:S03]  /*6790*/  SHF.R.S32.HI R0, RZ, 0x1f, R251 ;  /* 0x0000001fff007819 */ /* 0x004fe600000114fb */
        /* <DEDUP_REMOVED lines=13> */
[C---:B---3--:R-:W-:Y:S05]  /*6870*/  IADD3 R192, P0, R185.reuse, R204, RZ ;  /* 0x000000ccb9c07210 */ /* 0x048fea0007f1e0ff */
        /* <DEDUP_REMOVED lines=10> */
[C---:B-1----:R-:W-:Y:S04]  /*6920*/  IADD3 R186, P0, R181.reuse, R204, RZ ;  /* 0x000000ccb5ba7210 */ /* 0x042fe80007f1e0ff */
        /* <DEDUP_REMOVED lines=17> */
[----:B-----5:R-:W-:Y:S04]  /*6a40*/  IADD3 R188, P0, R2, R214, RZ ;  /* 0x000000d602bc7210 */ /* 0x020fe80007f1e0ff */
[----:B------:R3:W-:Y:S01]  /*6a50*/  LDGSTS.E.BYPASS.LTC128B.128 [R249+0x11100], [R190.64], !P3 ;  /* 0x11100000bef97fae */ /* 0x0007e2000d901d4c */
[----:B------:R-:W-:Y:S01]  /*6a60*/  IMAD.X R189, R0, 0x1, R215, P0 ;  /* 0x0000000100bd7824 */ /* 0x000fe200000e06d7 */
[----:B-1----:R-:W-:Y:S04]  /*6a70*/  IADD3 R186, P0, R2, R212, RZ ;  /* 0x000000d402ba7210 */ /* 0x002fe80007f1e0ff */
[----:B------:R3:W-:Y:S01]  /*6a80*/  LDGSTS.E.BYPASS.LTC128B.128 [R249+0x14100], [R188.64], !P2 ;  /* 0x14100000bcf97fae */ /* 0x0007e2000d101d4c */
[----:B------:R-:W-:Y:S05]  /*6a90*/  IMAD.X R187, R0, 0x1, R213, P0 ;  /* 0x0000000100bb7824 */ /* 0x000fea00000e06d5 */
[----:B------:R3:W-:Y:S01]  /*6aa0*/  LDGSTS.E.BYPASS.LTC128B.128 [R249+0x17100], [R186.64], !P1 ;  /* 0x17100000baf97fae */ /* 0x0007e2000c901d4c */
[----:B------:R-:W-:-:S05]  /*6ab0*/  BRA `(.L_x_4802) ;  /* 0x0000185000007947 */ /* 0x000fca0003800000 */
.L_x_4801:
[----:B------:R2:W-:Y:S01]  /*6ac0*/  STL [R1+0x40], R56 ;  /* 0x0000403801007387 */ /* 0x0005e20000100800 */
[----:B-1----:R-:W-:Y:S01]  /*6ad0*/  SHF.R.S32.HI R0, RZ, 0x1f, R252 ;  /* 0x0000001fff007819 */ /* 0x002fe200000114fc */
[----:B------:R-:W-:Y:S01]  /*6ae0*/  IMAD.WIDE.U32 R4, R252, c[0x0][0x208], RZ ;  /* 0x00008200fc047a25 */ /* 0x000fe200078e00ff */
[----:B------:R-:W-:Y:S01]  /*6af0*/  SHF.R.S32.HI R2, RZ, 0x1f, R251 ;  /* 0x0000001fff027819 */ /* 0x000fe200000114fb */
[----:B------:R-:W-:Y:S04]  /*6b00*/  DEPBAR.LE SB0, 0x0 ;  /* 0x000080000000791a */ /* 0x000fe80000000000 */
[----:B------:R-:W-:Y:S01]  /*6b10*/  IMAD R0, R0, c[0x0][0x208], RZ ;  /* 0x0000820000007a24 */ /* 0x000fe200078e02ff */
[----:B------:R-:W-:Y:S01]  /*6b20*/  BAR.SYNC.DEFER_BLOCKING 0x0 ;  /* 0x0000000000007b1d */ /* 0x000fe20000010000 */
[----:B------:R-:W-:Y:S01]  /*6b30*/  IMAD R2, R2, c[0x0][0x218], RZ ;  /* 0x0000860002027a24 */ /* 0x000fe200078e02ff */
[----:B------:R-:W-:Y:S01]  /*6b40*/  IADD3 R181, R249, 0x100, RZ ;  /* 0x00000100f9b57810 */ /* 0x000fe20007ffe0ff */
[----:B------:R-:W-:Y:S01]  /*6b50*/  IMAD R0, R252, c[0x0][0x20c], R0 ;  /* 0x00008300fc007a24 */ /* 0x000fe200078e0200 */
[----:B------:R-:W-:Y:S01]  /*6b60*/  UISETP.GT.AND UP0, UPT, UR6, UR8, UPT ;  /* 0x000000080600728c */ /* 0x000fe2000bf04270 */
[----:B------:R-:W-:Y:S02]  /*6b70*/  IMAD R2, R251, c[0x0][0x21c], R2 ;  /* 0x00008700fb027a24 */ /* 0x000fe400078e0202 */
[----:B------:R-:W-:Y:S04]  /*6b80*/  IMAD.IADD R5, R5, 0x1, R0 ;  /* 0x0000000105057824 */ /* 0x000fe800078e0200 */
[----:B------:R-:W-:Y:S05]  /*6b90*/  IMAD.WIDE.U32 R4, R251, c[0x0][0x218], R4 ;  /* 0x00008600fb047a25 */ /* 0x000fea00078e0004 */
[----:B------:R-:W-:Y:S04]  /*6ba0*/  IADD3 R0, P0, R4, UR22, RZ ;  /* 0x0000001604007c10 */ /* 0x000fe8000ff1e0ff */
[----:B------:R-:W-:Y:S02]  /*6bb0*/  IADD3.X R4, R5, UR4, R2, P0, !PT ;  /* 0x0000000405047c10 */ /* 0x000fe400087fe402 */
[C---:B------:R-:W-:Y:S01]  /*6bc0*/  LEA R2, P0, R0.reuse, c[0x0][0x1f8], 0x1 ;  /* 0x00007e0000027a11 */ /* 0x040fe200078008ff */
[----:B------:R-:W-:Y:S03]  /*6bd0*/  LDSM.16.M88.4 R48, [R248+0x18100] ;  /* 0x01810000f830783b */ /* 0x000fe60000000200 */
[----:B------:R-:W-:Y:S01]  /*6be0*/  LEA.HI.X R0, R0, c[0x0][0x1fc], R4, 0x1, P0 ;  /* 0x00007f0000007a11 */ /* 0x000fe200000f0c04 */
[----:B--2---:R-:W2:Y:S04]  /*6bf0*/  LDL R56, [R1+0x1c] ;  /* 0x00001c0001387983 */ /* 0x004ea80000100800 */
[----:B------:R1:W-:Y:S04]  /*6c00*/  STL [R1+0x3c], R55 ;  /* 0x00003c3701007387 */ /* 0x0003e80000100800 */
[----:B------:R-:W3:Y:S04]  /*6c10*/  LDL R29, [R1+0x14] ;  /* 0x00001400011d7983 */ /* 0x000ee80000100800 */
[----:B------:R-:W-:Y:S04]  /*6c20*/  SHFL.IDX PT, R44, R2, RZ, 0x181f ;  /* 0x00181fff022c7589 */ /* 0x000fe800000e0000 */
[----:B------:R-:W-:Y:S04]  /*6c30*/  SHFL.IDX PT, R20, R0, RZ, 0x181f ;  /* 0x00181fff00147589 */ /* 0x000fe800000e0000 */
[----:B------:R-:W4:Y:S04]  /*6c40*/  LDSM.16.M88.4 R8, [R247+0xc100] ;  /* 0x00c10000f708783b */ /* 0x000f280000000200 */
[----:B------:R-:W4:Y:S04]  /*6c50*/  LDSM.16.M88.4 R16, [R247+0xc900] ;  /* 0x00c90000f710783b */ /* 0x000f280000000200 */
[----:B------:R-:W-:Y:S04]  /*6c60*/  LDSM.16.M88.4 R24, [R247+0xd100] ;  /* 0x00d10000f718783b */ /* 0x000fe80000000200 */
[----:B-1----:R-:W3:Y:S04]  /*6c70*/  LDL R55, [R1+0x20] ;  /* 0x0000200001377983 */ /* 0x002ee80000100800 */
[----:B------:R1:W-:Y:S04]  /*6c80*/  STL [R1+0x38], R54 ;  /* 0x0000383601007387 */ /* 0x0003e80000100800 */
[----:B------:R-:W-:Y:S04]  /*6c90*/  LDSM.16.M88.4 R32, [R247+0xd900] ;  /* 0x00d90000f720783b */ /* 0x000fe80000000200 */
[----:B------:R-:W-:Y:S04]  /*6ca0*/  LDSM.16.M88.4 R40, [R247+0xe100] ;  /* 0x00e10000f728783b */ /* 0x000fe80000000200 */
[----:B------:R-:W-:Y:S04]  /*6cb0*/  LDSM.16.M88.4 R184, [R247+0xe900] ;  /* 0x00e90000f7b8783b */ /* 0x000fe80000000200 */
[----:B------:R-:W-:Y:S04]  /*6cc0*/  LDSM.16.M88.4 R188, [R244+0x18100] ;  /* 0x01810000f4bc783b */ /* 0x000fe80000000200 */
[----:B------:R-:W-:Y:S01]  /*6cd0*/  LDSM.16.M88.4 R192, [R246] ;  /* 0x00000000f6c0783b */ /* 0x000fe20000000200 */
[C---:B----4-:R-:W-:Y:S03]  /*6ce0*/  HMMA.16816.F32.BF16 R4, R48.reuse, R8, RZ ;  /* 0x000000083004723c */ /* 0x050fe600000418ff */
[----:B-1----:R-:W4:Y:S04]  /*6cf0*/  LDL R54, [R1+0x18] ;  /* 0x0000180001367983 */ /* 0x002f280000100800 */
[----:B------:R1:W-:Y:S01]  /*6d00*/  STL [R1+0x34], R53 ;  /* 0x0000343501007387 */ /* 0x0003e20000100800 */
[C---:B------:R-:W-:Y:S03]  /*6d10*/  HMMA.16816.F32.BF16 R8, R48.reuse, R10, RZ ;  /* 0x0000000a3008723c */ /* 0x040fe600000418ff */
[----:B------:R-:W-:Y:S04]  /*6d20*/  LDSM.16.M88.4 R196, [R237] ;  /* 0x00000000edc4783b */ /* 0x000fe80000000200 */
[----:B------:R-:W-:Y:S01]  /*6d30*/  LDSM.16.M88.4 R200, [R236] ;  /* 0x00000000ecc8783b */ /* 0x000fe20000000200 */
[C---:B------:R-:W-:Y:S03]  /*6d40*/  HMMA.16816.F32.BF16 R12, R48.reuse, R16, RZ ;  /* 0x00000010300c723c */ /* 0x040fe600000418ff */
[----:B------:R-:W-:Y:S04]  /*6d50*/  LDSM.16.M88.4 R204, [R235] ;  /* 0x00000000ebcc783b */ /* 0x000fe80000000200 */
[----:B------:R-:W-:Y:S01]  /*6d60*/  LDSM.16.M88.4 R208, [R234] ;  /* 0x00000000ead0783b */ /* 0x000fe20000000200 */
[C---:B------:R-:W-:Y:S03]  /*6d70*/  HMMA.16816.F32.BF16 R16, R48.reuse, R18, RZ ;  /* 0x000000123010723c */ /* 0x040fe600000418ff */
[----:B------:R-:W-:Y:S04]  /*6d80*/  LDSM.16.M88.4 R212, [R233] ;  /* 0x00000000e9d4783b */ /* 0x000fe80000000200 */
[----:B------:R-:W2:Y:S04]  /*6d90*/  SHFL.IDX PT, R38, R2, 0x1, 0x181f ;  /* 0x00381f0002267f89 */ /* 0x000ea800000e0000 */
[----:B-1----:R-:W4:Y:S04]  /*6da0*/  LDL R53, [R1+0xc] ;  /* 0x00000c0001357983 */ /* 0x002f280000100800 */
[----:B------:R1:W-:Y:S04]  /*6db0*/  STL [R1+0x30], R52 ;  /* 0x0000303401007387 */ /* 0x0003e80000100800 */
[----:B------:R-:W2:Y:S04]  /*6dc0*/  SHFL.IDX PT, R28, R0, 0x1, 0x181f ;  /* 0x00381f00001c7f89 */ /* 0x000ea800000e0000 */
[----:B------:R-:W2:Y:S04]  /*6dd0*/  SHFL.IDX PT, R2, R2, 0x2, 0x181f ;  /* 0x00581f0002027f89 */ /* 0x000ea800000e0000 */
[----:B------:R-:W2:Y:S04]  /*6de0*/  SHFL.IDX PT, R0, R0, 0x2, 0x181f ;  /* 0x00581f0000007f89 */ /* 0x000ea800000e0000 */
[----:B-1----:R-:W4:Y:S04]  /*6df0*/  LDL R52, [R1+0x10] ;  /* 0x0000100001347983 */ /* 0x002f280000100800 */
[----:B------:R1:W-:Y:S04]  /*6e00*/  STL [R1+0x2c], R3 ;  /* 0x00002c0301007387 */ /* 0x0003e80000100800 */
[----:B------:R-:W4:Y:S04]  /*6e10*/  LDL R250, [R1+0x8] ;  /* 0x0000080001fa7983 */ /* 0x000f280000100800 */
[----:B-1----:R-:W4:Y:S01]  /*6e20*/  LDL R3, [R1+0x4] ;  /* 0x0000040001037983 */ /* 0x002f220000100800 */
[-C--:B--2---:R-:W-:Y:S05]  /*6e30*/  IADD3 R30, P0, R44, R56.reuse, RZ ;  /* 0x000000382c1e7210 */ /* 0x084fea0007f1e0ff */
[--C-:B---3--:R-:W-:Y:S01]  /*6e40*/  IMAD.X R31, R20, 0x1, R55.reuse, P0 ;  /* 0x00000001141f7824 */ /* 0x108fe200000e0637 */
[----:B------:R-:W-:Y:S04]  /*6e50*/  IADD3 R22, P0, R44, R29, RZ ;  /* 0x0000001d2c167210 */ /* 0x000fe80007f1e0ff */
[----:B------:R1:W-:Y:S01]  /*6e60*/  LDGSTS.E.BYPASS.LTC128B.128 [R181], [R30.64], !P4 ;  /* 0x000000001eb57fae */ /* 0x0003e2000e101d4c */
[----:B----4-:R-:W-:Y:S05]  /*6e70*/  IMAD.X R23, R20, 0x1, R54, P0 ;  /* 0x0000000114177824 */ /* 0x010fea00000e0636 */
[----:B------:R2:W-:Y:S01]  /*6e80*/  LDGSTS.E.BYPASS.LTC128B.128 [R181+0x3000], [R22.64], !P3 ;  /* 0x0300000016b57fae */ /* 0x0005e2000d901d4c */
[----:B------:R-:W-:Y:S05]  /*6e90*/  IADD3 R36, P0, R44, R53, RZ ;  /* 0x000000352c247210 */ /* 0x000fea0007f1e0ff */
[----:B------:R-:W-:Y:S05]  /*6ea0*/  IMAD.X R37, R20, 0x1, R52, P0 ;  /* 0x0000000114257824 */ /* 0x000fea00000e0634 */
[----:B------:R3:W-:Y:S01]  /*6eb0*/  LDGSTS.E.BYPASS.LTC128B.128 [R181+0x6000], [R36.64], !P2 ;  /* 0x0600000024b57fae */ /* 0x0007e2000d101d4c */
[----:B------:R-:W-:Y:S05]  /*6ec0*/  IADD3 R44, P0, R44, R3, RZ ;  /* 0x000000032c2c7210 */ /* 0x000fea0007f1e0ff */
[----:B------:R-:W-:Y:S01]  /*6ed0*/  IMAD.X R45, R20, 0x1, R250, P0 ;  /* 0x00000001142d7824 */ /* 0x000fe200000e06fa */
[-C--:B------:R-:W-:Y:S01]  /*6ee0*/  IADD3 R46, P0, R38, R56.reuse, RZ ;  /* 0x00000038262e7210 */ /* 0x080fe20007f1e0ff */
[C---:B--2---:R-:W-:Y:S03]  /*6ef0*/  HMMA.16816.F32.BF16 R20, R48.reuse, R24, RZ ;  /* 0x000000183014723c */ /* 0x044fe600000418ff */
[----:B------:R2:W-:Y:S01]  /*6f00*/  LDGSTS.E.BYPASS.LTC128B.128 [R181+0x9000], [R44.64], !P1 ;  /* 0x090000002cb57fae */ /* 0x0005e2000c901d4c */
[--C-:B------:R-:W-:Y:S01]  /*6f10*/  IMAD.X R47, R28, 0x1, R55.reuse, P0 ;  /* 0x000000011c2f7824 */ /* 0x100fe200000e0637 */
[----:B-1----:R-:W-:Y:S03]  /*6f20*/  IADD3 R30, P0, R38, R29, RZ ;  /* 0x0000001d261e7210 */ /* 0x002fe60007f1e0ff */
[C---:B------:R-:W-:Y:S01]  /*6f30*/  HMMA.16816.F32.BF16 R24, R48.reuse, R26, RZ ;  /* 0x0000001a3018723c */ /* 0x040fe200000418ff */
[----:B------:R1:W-:Y:S03]  /*6f40*/  LDGSTS.E.BYPASS.LTC128B.128 [R181+0x1000], [R46.64], !P4 ;  /* 0x010000002eb57fae */ /* 0x0003e6000e101d4c */
[----:B------:R-:W-:Y:S01]  /*6f50*/  IMAD.X R31, R28, 0x1, R54, P0 ;  /* 0x000000011c1f7824 */ /* 0x000fe200000e0636 */
[----:B---3--:R-:W-:Y:S04]  /*6f60*/  IADD3 R36, P0, R38, R53, RZ ;  /* 0x0000003526247210 */ /* 0x008fe80007f1e0ff */
[----:B------:R3:W-:Y:S03]  /*6f70*/  LDGSTS.E.BYPASS.LTC128B.128 [R181+0x4000], [R30.64], !P3 ;  /* 0x040000001eb57fae */ /* 0x0007e6000d901d4c */
[----:B------:R-:W-:Y:S01]  /*6f80*/  IMAD.X R37, R28, 0x1, R52, P0 ;  /* 0x000000011c257824 */ /* 0x000fe200000e0634 */
[----:B------:R-:W-:Y:S04]  /*6f90*/  IADD3 R38, P0, R38, R3, RZ ;  /* 0x0000000326267210 */ /* 0x000fe80007f1e0ff */
[----:B------:R4:W-:Y:S01]  /*6fa0*/  LDGSTS.E.BYPASS.LTC128B.128 [R181+0x7000], [R36.64], !P2 ;  /* 0x0700000024b57fae */ /* 0x0009e2000d101d4c */
[----:B------:R-:W-:Y:S01]  /*6fb0*/  IMAD.X R39, R28, 0x1, R250, P0 ;  /* 0x000000011c277824 */ /* 0x000fe200000e06fa */
[----:B--2---:R-:W-:Y:S04]  /*6fc0*/  IADD3 R44, P0, R2, R56, RZ ;  /* 0x00000038022c7210 */ /* 0x004fe80007f1e0ff */
[----:B------:R2:W-:Y:S01]  /*6fd0*/  LDGSTS.E.BYPASS.LTC128B.128 [R181+0xa000], [R38.64], !P1 ;  /* 0x0a00000026b57fae */ /* 0x0005e2000c901d4c */
[----:B------:R-:W-:Y:S03]  /*6fe0*/  IMAD.X R45, R0, 0x1, R55, P0 ;  /* 0x00000001002d7824 */ /* 0x000fe600000e0637 */
[----:B------:R1:W5:Y:S04]  /*6ff0*/  LDL.LU R56, [R1+0x40] ;  /* 0x0000400001387983 */ /* 0x0003680000300800 */
[----:B------:R1:W-:Y:S04]  /*7000*/  LDGSTS.E.BYPASS.LTC128B.128 [R181+0x2000], [R44.64], !P4 ;  /* 0x020000002cb57fae */ /* 0x0003e8000e101d4c */
[----:B------:R1:W5:Y:S01]  /*7010*/  LDL.LU R55, [R1+0x3c] ;  /* 0x00003c0001377983 */ /* 0x0003620000300800 */
[----:B----4-:R-:W-:Y:S02]  /*7020*/  IADD3 R36, P0, R2, R29, RZ ;  /* 0x0000001d02247210 */ /* 0x010fe40007f1e0ff */
[C---:B---3--:R-:W-:Y:S03]  /*7030*/  HMMA.16816.F32.BF16 R28, R48.reuse, R32, RZ ;  /* 0x00000020301c723c */ /* 0x048fe600000418ff */
[----:B------:R-:W-:Y:S01]  /*7040*/  IMAD.X R37, R0, 0x1, R54, P0 ;  /* 0x0000000100257824 */ /* 0x000fe200000e0636 */
[----:B--2---:R-:W-:Y:S01]  /*7050*/  IADD3 R38, P0, R2, R53, RZ ;  /* 0x0000003502267210 */ /* 0x004fe20007f1e0ff */
[----:B------:R2:W5:Y:S03]  /*7060*/  LDL.LU R54, [R1+0x38] ;  /* 0x0000380001367983 */ /* 0x0005660000300800 */
[C---:B------:R-:W-:Y:S01]  /*7070*/  HMMA.16816.F32.BF16 R32, R48.reuse, R34, RZ ;  /* 0x000000223020723c */ /* 0x040fe200000418ff */
[----:B------:R-:W-:Y:S01]  /*7080*/  IMAD.X R39, R0, 0x1, R52, P0 ;  /* 0x0000000100277824 */ /* 0x000fe200000e0634 */
[----:B------:R3:W-:Y:S02]  /*7090*/  LDGSTS.E.BYPASS.LTC128B.128 [R181+0x5000], [R36.64], !P3 ;  /* 0x0500000024b57fae */ /* 0x0007e4000d901d4c */
[----:B-1----:R-:W-:Y:S02]  /*70a0*/  IADD3 R44, P0, R2, R3, RZ ;  /* 0x00000003022c7210 */ /* 0x002fe40007f1e0ff */
[----:B------:R3:W-:Y:S04]  /*70b0*/  LDGSTS.E.BYPASS.LTC128B.128 [R181+0x8000], [R38.64], !P2 ;  /* 0x0800000026b57fae */ /* 0x0007e8000d101d4c */
[----:B------:R2:W5:Y:S02]  /*70c0*/  LDL.LU R53, [R1+0x34] ;  /* 0x0000340001357983 */ /* 0x0005640000300800 */
[----:B------:R-:W-:Y:S01]  /*70d0*/  IMAD.X R45, R0, 0x1, R250, P0 ;  /* 0x00000001002d7824 */ /* 0x000fe200000e06fa */
[----:B------:R-:W-:Y:S01]  /*70e0*/  PLOP3.LUT P0, PT, PT, PT, UP0, 0x80, 0x0 ;  /* 0x000000000000781c */ /* 0x000fe20003f0f008 */
[----:B------:R2:W5:Y:S01]  /*70f0*/  LDL.LU R52, [R1+0x30] ;  /* 0x0000300001347983 */ /* 0x0005620000300800 */
[----:B------:R-:W-:Y:S03]  /*7100*/  IMAD.MOV.U32 R250, RZ, RZ, c[0x0][0x2b8] ;  /* 0x0000ae00fffa7624 */ /* 0x000fe600078e00ff */
[----:B------:R1:W-:Y:S04]  /*7110*/  LDGSTS.E.BYPASS.LTC128B.128 [R181+0xb000], [R44.64], !P1 ;  /* 0x0b0000002cb57fae */ /* 0x0003e8000c901d4c */
[----:B------:R-:W0:Y:S04]  /*7120*/  LDGDEPBAR ;  /* 0x00000000000079af */ /* 0x000e280000000000 */
[----:B------:R2:W5:Y:S01]  /*7130*/  LDL.LU R3, [R1+0x2c] ;  /* 0x00002c0001037983 */ /* 0x0005620000300800 */
[C---:B---3--:R-:W-:Y:S08]  /*7140*/  HMMA.16816.F32.BF16 R36, R48.reuse, R40, RZ ;  /* 0x000000283024723c */ /* 0x048ff000000418ff */
        /* <DEDUP_REMOVED lines=39> */
[----:B------:R-:W2:Y:S04]  /*73c0*/  LDSM.16.M88.4 R184, [R232+0x2000] ;  /* 0x00200000e8b8783b */ /* 0x000ea80000000200 */
[----:B------:R-:W3:Y:S03]  /*73d0*/  LDSM.16.M88.4 R208, [R232+0x2800] ;  /* 0x00280000e8d0783b */ /* 0x000ee60000000200 */
        /* <DEDUP_REMOVED lines=17> */
[----:B------:R-:W2:Y:S04]  /*74f0*/  LDSM.16.M88.4 R188, [R247+0x11100] ;  /* 0x01110000f7bc783b */ /* 0x000ea80000000200 */
[----:B------:R-:W3:Y:S03]  /*7500*/  LDSM.16.M88.4 R208, [R247+0x11900] ;  /* 0x01190000f7d0783b */ /* 0x000ee60000000200 */
        /* <DEDUP_REMOVED lines=17> */
[----:B------:R-:W2:Y:S04]  /*7620*/  LDSM.16.M88.4 R184, [R227] ;  /* 0x00000000e3b8783b */ /* 0x000ea80000000200 */
[----:B------:R-:W3:Y:S03]  /*7630*/  LDSM.16.M88.4 R208, [R226] ;  /* 0x00000000e2d0783b */ /* 0x000ee60000000200 */
        /* <DEDUP_REMOVED lines=190> */
[----:B------:R-:W-:Y:S04]  /*8220*/  DEPBAR.LE SB0, 0x0 ;  /* 0x000080000000791a */ /* 0x000fe80000000000 */
[----:B------:R-:W-:Y:S01]  /*8230*/  BAR.SYNC.DEFER_BLOCKING 0x0 ;  /* 0x0000000000007b1d */ /* 0x000fe20000010000 */
[C---:B-1----:R-:W-:Y:S08]  /*8240*/  HMMA.16816.F32.BF16 R4, R188.reuse, R192, R4 ;  /* 0x000000c0bc04723c */ /* 0x042ff00000041804 */
        /* <DEDUP_REMOVED lines=8> */
[C---:B------:R-:W-:Y:S08]  /*82d0*/  HMMA.16816.F32.BF16 R40, R188.reuse, R186, R40 ;  /* 0x000000babc28723c */ /* 0x040ff00000041828 */
[C---:B---3--:R-:W-:Y:S08]  /*82e0*/  HMMA.16816.F32.BF16 R44, R188.reuse, R208, R44 ;  /* 0x000000d0bc2c723c */ /* 0x048ff0000004182c */
[----:B------:R-:W-:Y:S01]  /*82f0*/  HMMA.16816.F32.BF16 R48, R188, R210, R48 ;  /* 0x000000d2bc30723c */ /* 0x000fe20000041830 */
[----:B-----5:R-:W-:-:S07]  /*8300*/  @P0 BRA `(.L_x_4803) ;  /* 0xffffe2b000000947 */ /* 0x020fce000383ffff */
.L_x_4802:
[----:B---3--:R-:W-:Y:S01]  /*8310*/  FMNMX.FTZ R184, R4, R180, !PT ;  /* 0x000000b404b87209 */ /* 0x008fe20007810000 */
[----:B------:R-:W-:Y:S01]  /*8320*/  LDSM.16.MT88.4 R188, [R240+0x100] ;  /* 0x00010000f0bc783b */ /* 0x000fe20000004200 */
[----:B------:R-:W-:Y:S01]  /*8330*/  FMNMX.FTZ R181, R6, R3, !PT ;  /* 0x0000000306b57209 */ /* 0x000fe20007810000 */
[----:B------:R-:W-:Y:S01]  /*8340*/  UISETP.GT.AND UP0, UPT, UR6, UR8, UPT ;  /* 0x000000080600728c */ /* 0x000fe2000bf04270 */
[----:B------:R-:W-:Y:S01]  /*8350*/  FMNMX.FTZ R184, R5, R184, !PT ;  /* 0x000000b805b87209 */ /* 0x000fe20007810000 */
[----:B------:R-:W-:Y:S01]  /*8360*/  UIADD3 UR6, UR6, -0x1, URZ ;  /* 0xffffffff06067890 */ /* 0x000fe2000fffe03f */
[----:B------:R-:W-:Y:S02]  /*8370*/  FMNMX.FTZ R181, R7, R181, !PT ;  /* 0x000000b507b57209 */ /* 0x000fe40007810000 */
[----:B------:R-:W-:Y:S01]  /*8380*/  FMNMX.FTZ R184, R8, R184, !PT ;  /* 0x000000b808b87209 */ /* 0x000fe20007810000 */
[----:B------:R-:W-:Y:S01]  /*8390*/  LDSM.16.MT88.4 R192, [R239+0x100] ;  /* 0x00010000efc0783b */ /* 0x000fe20000004200 */
[----:B------:R-:W-:Y:S02]  /*83a0*/  FMNMX.FTZ R181, R10, R181, !PT ;  /* 0x000000b50ab57209 */ /* 0x000fe40007810000 */
[----:B------:R-:W-:Y:S02]  /*83b0*/  FMNMX.FTZ R184, R9, R184, !PT ;  /* 0x000000b809b87209 */ /* 0x000fe40007810000 */
[----:B------:R-:W-:Y:S02]  /*83c0*/  FMNMX.FTZ R181, R11, R181, !PT ;  /* 0x000000b50bb57209 */ /* 0x000fe40007810000 */
        /* <DEDUP_REMOVED lines=41> */
[----:B------:R-:W-:Y:S01]  /*8660*/  PLOP3.LUT P0, PT, PT, PT, UP0, 0x80, 0x0 ;  /* 0x000000000000781c */ /* 0x000fe20003f0f008 */
[----:B------:R-:W-:Y:S08]  /*8670*/  SHFL.BFLY PT, R2, R184, 0x2, 0x1f ;  /* 0x0c401f00b8027f89 */ /* 0x000ff000000e0000 */
[----:B------:R-:W1:Y:S02]  /*8680*/  SHFL.BFLY PT, R0, R181, 0x2, 0x1f ;  /* 0x0c401f00b5007f89 */ /* 0x000e6400000e0000 */
[----:B-1----:R-:W-:Y:S02]  /*8690*/  FMNMX.FTZ R181, R181, R0, !PT ;  /* 0x00000000b5b57209 */ /* 0x002fe40007810000 */
[----:B------:R-:W-:Y:S04]  /*86a0*/  FMNMX.FTZ R184, R184, R2, !PT ;  /* 0x00000002b8b87209 */ /* 0x000fe80007810000 */
[----:B------:R-:W1:Y:S08]  /*86b0*/  SHFL.BFLY PT, R0, R181, 0x1, 0x1f ;  /* 0x0c201f00b5007f89 */ /* 0x000e7000000e0000 */
[----:B------:R-:W2:Y:S01]  /*86c0*/  SHFL.BFLY PT, R2, R184, 0x1, 0x1f ;  /* 0x0c201f00b8027f89 */ /* 0x000ea200000e0000 */
[----:B-1----:R-:W-:Y:S05]  /*86d0*/  FMNMX.FTZ R0, R0, R181, !PT ;  /* 0x000000b500007209 */ /* 0x002fea0007810000 */
[C---:B------:R-:W-:Y:S02]  /*86e0*/  FMUL.FTZ R204, R0.reuse, c[0x0][0x2d0] ;  /* 0x0000b40000cc7a20 */ /* 0x040fe40000410000 */
[----:B------:R-:W-:Y:S01]  /*86f0*/  FADD.FTZ R3, -R0, R3 ;  /* 0x0000000300037221 */ /* 0x000fe20000010100 */
[----:B--2---:R-:W-:Y:S01]  /*8700*/  FMNMX.FTZ R2, R184, R2, !PT ;  /* 0x00000002b8027209 */ /* 0x004fe20007810000 */
[--C-:B------:R-:W-:Y:S01]  /*8710*/  FFMA.FTZ R197, R10, c[0x0][0x2d0], -R204.reuse ;  /* 0x0000b4000ac57a23 */ /* 0x100fe200000108cc */
[----:B------:R-:W1:Y:S01]  /*8720*/  LDSM.16.MT88.4 R184, [R245+0x100] ;  /* 0x00010000f5b8783b */ /* 0x000e620000004200 */
[----:B------:R-:W-:Y:S02]  /*8730*/  FFMA.FTZ R181, R11, c[0x0][0x2d0], -R204 ;  /* 0x0000b4000bb57a23 */ /* 0x000fe400000108cc */
[C---:B------:R-:W-:Y:S02]  /*8740*/  FMUL.FTZ R205, R2.reuse, c[0x0][0x2d0] ;  /* 0x0000b40002cd7a20 */ /* 0x040fe40000410000 */
[----:B------:R-:W-:Y:S01]  /*8750*/  FADD.FTZ R180, -R2, R180 ;  /* 0x000000b402b47221 */ /* 0x000fe20000010100 */
[----:B------:R-:W-:Y:S01]  /*8760*/  MUFU.EX2 R197, R197 ;  /* 0x000000c500c57308 */ /* 0x000fe20000000800 */
[--C-:B------:R-:W-:Y:S02]  /*8770*/  FFMA.FTZ R198, R8, c[0x0][0x2d0], -R205.reuse ;  /* 0x0000b40008c67a23 */ /* 0x100fe400000108cd */
[--C-:B------:R-:W-:Y:S02]  /*8780*/  FFMA.FTZ R196, R9, c[0x0][0x2d0], -R205.reuse ;  /* 0x0000b40009c47a23 */ /* 0x100fe400000108cd */
[----:B------:R-:W-:Y:S02]  /*8790*/  FMUL.FTZ R180, R180, c[0x0][0x2d0] ;  /* 0x0000b400b4b47a20 */ /* 0x000fe40000410000 */
        /* <DEDUP_REMOVED lines=14> */
[----:B------:R-:W3:Y:S01]  /*8880*/  MUFU.EX2 R3, R3 ;  /* 0x0000000300037308 */ /* 0x000ee20000000800 */
[----:B------:R-:W-:Y:S01]  /*8890*/  LDSM.16.MT88.4 R28, [R238+0xa100] ;  /* 0x00a10000ee1c783b */ /* 0x000fe20000004200 */
[--C-:B------:R-:W-:Y:S02]  /*88a0*/  FFMA.FTZ R35, R35, c[0x0][0x2d0], -R204.reuse ;  /* 0x0000b40023237a23 */ /* 0x100fe400000108cc */
[--C-:B------:R-:W-:Y:S02]  /*88b0*/  FFMA.FTZ R213, R32, c[0x0][0x2d0], -R205.reuse ;  /* 0x0000b40020d57a23 */ /* 0x100fe400000108cd */
[--C-:B------:R-:W-:Y:S02]  /*88c0*/  FFMA.FTZ R214, R33, c[0x0][0x2d0], -R205.reuse ;  /* 0x0000b40021d67a23 */ /* 0x100fe400000108cd */
[--C-:B------:R-:W-:Y:S02]  /*88d0*/  FFMA.FTZ R215, R34, c[0x0][0x2d0], -R204.reuse ;  /* 0x0000b40022d77a23 */ /* 0x100fe400000108cc */
        /* <DEDUP_REMOVED lines=10> */
[C---:B------:R-:W-:Y:S02]  /*8980*/  FMUL.FTZ R7, R3.reuse, R179 ;  /* 0x000000b303077220 */ /* 0x040fe40000410000 */
[C---:B------:R-:W-:Y:S01]  /*8990*/  FMUL.FTZ R10, R3.reuse, R174 ;  /* 0x000000ae030a7220 */ /* 0x040fe20000410000 */
[----:B------:R-:W3:Y:S01]  /*89a0*/  MUFU.EX2 R196, R196 ;  /* 0x000000c400c47308 */ /* 0x000ee20000000800 */
[C---:B------:R-:W-:Y:S02]  /*89b0*/  FMUL.FTZ R11, R3.reuse, R175 ;  /* 0x000000af030b7220 */ /* 0x040fe40000410000 */
[----:B------:R-:W4:Y:S01]  /*89c0*/  LDSM.16.MT88.4 R172, [R238+0x100] ;  /* 0x00010000eeac783b */ /* 0x000f220000004200 */
[C---:B------:R-:W-:Y:S02]  /*89d0*/  FMUL.FTZ R53, R180.reuse, R53 ;  /* 0x00000035b4357220 */ /* 0x040fe40000410000 */
[C---:B------:R-:W-:Y:S02]  /*89e0*/  FMUL.FTZ R54, R3.reuse, R54 ;  /* 0x0000003603367220 */ /* 0x040fe40000410000 */
[C---:B------:R-:W-:Y:S02]  /*89f0*/  FMUL.FTZ R55, R3.reuse, R55 ;  /* 0x0000003703377220 */ /* 0x040fe40000410000 */
        /* <DEDUP_REMOVED lines=8> */
[----:B------:R-:W-:Y:S02]  /*8a80*/  FMUL.FTZ R61, R180, R61 ;  /* 0x0000003db43d7220 */ /* 0x000fe40000410000 */
[C---:B------:R-:W-:Y:S01]  /*8a90*/  FMUL.FTZ R62, R3.reuse, R62 ;  /* 0x0000003e033e7220 */ /* 0x040fe20000410000 */
        /* <DEDUP_REMOVED lines=13> */
[----:B--2---:R-:W-:Y:S01]  /*8b70*/  F2FP.BF16.PACK_AB R177, R199, R201 ;  /* 0x000000c9c7b1723e */ /* 0x004fe200000010ff */
[C---:B------:R-:W-:Y:S02]  /*8b80*/  FMUL.FTZ R73, R180.reuse, R73 ;  /* 0x00000049b4497220 */ /* 0x040fe40000410000 */
[C---:B------:R-:W-:Y:S02]  /*8b90*/  FMUL.FTZ R74, R3.reuse, R74 ;  /* 0x0000004a034a7220 */ /* 0x040fe40000410000 */
[----:B------:R-:W-:Y:S01]  /*8ba0*/  FMUL.FTZ R75, R3, R75 ;  /* 0x0000004b034b7220 */ /* 0x000fe20000410000 */
[----:B------:R-:W-:Y:S01]  /*8bb0*/  MUFU.EX2 R206, R206 ;  /* 0x000000ce00ce7308 */ /* 0x000fe20000000800 */
[C---:B------:R-:W-:Y:S02]  /*8bc0*/  FMUL.FTZ R76, R180.reuse, R76 ;  /* 0x0000004cb44c7220 */ /* 0x040fe40000410000 */
[----:B------:R-:W-:Y:S01]  /*8bd0*/  FMUL.FTZ R77, R180, R77 ;  /* 0x0000004db44d7220 */ /* 0x000fe20000410000 */
[----:B---3--:R-:W-:Y:S01]  /*8be0*/  F2FP.BF16.PACK_AB R179, R181, R197 ;  /* 0x000000c5b5b3723e */ /* 0x008fe200000010ff */
[--C-:B------:R-:W-:Y:S02]  /*8bf0*/  FFMA.FTZ R37, R37, c[0x0][0x2d0], -R205.reuse ;  /* 0x0000b40025257a23 */ /* 0x100fe400000108cd */
[--C-:B------:R-:W-:Y:S02]  /*8c00*/  FFMA.FTZ R38, R38, c[0x0][0x2d0], -R204.reuse ;  /* 0x0000b40026267a23 */ /* 0x100fe400000108cc */
[--C-:B------:R-:W-:Y:S01]  /*8c10*/  FFMA.FTZ R39, R39, c[0x0][0x2d0], -R204.reuse ;  /* 0x0000b40027277a23 */ /* 0x100fe200000108cc */
[----:B------:R-:W-:Y:S01]  /*8c20*/  MUFU.EX2 R207, R207 ;  /* 0x000000cf00cf7308 */ /* 0x000fe20000000800 */
[C---:B-1----:R-:W-:Y:S05]  /*8c30*/  HMMA.16816.F32.BF16 R4, R176.reuse, R184, R4 ;  /* 0x000000b8b004723c */ /* 0x042fea0000041804 */
        /* <DEDUP_REMOVED lines=20> */
[----:B------:R-:W-:Y:S03]  /*8d80*/  MUFU.EX2 R211, R211 ;  /* 0x000000d300d37308 */ /* 0x000fe60000000800 */
[C---:B------:R-:W-:Y:S02]  /*8d90*/  FMUL.FTZ R88, R180.reuse, R88 ;  /* 0x00000058b4587220 */ /* 0x040fe40000410000 */
[C---:B------:R-:W-:Y:S02]  /*8da0*/  FMUL.FTZ R89, R180.reuse, R89 ;  /* 0x00000059b4597220 */ /* 0x040fe40000410000 */
[C---:B----4-:R-:W-:Y:S03]  /*8db0*/  HMMA.16816.F32.BF16 R68, R176.reuse, R172, R68 ;  /* 0x000000acb044723c */ /* 0x050fe60000041844 */
[----:B------:R-:W-:Y:S01]  /*8dc0*/  MUFU.EX2 R212, R212 ;  /* 0x000000d400d47308 */ /* 0x000fe20000000800 */
[C---:B------:R-:W-:Y:S02]  /*8dd0*/  FMUL.FTZ R90, R3.reuse, R90 ;  /* 0x0000005a035a7220 */ /* 0x040fe40000410000 */
[C---:B------:R-:W-:Y:S02]  /*8de0*/  FMUL.FTZ R91, R3.reuse, R91 ;  /* 0x0000005b035b7220 */ /* 0x040fe40000410000 */
[C---:B------:R-:W-:Y:S01]  /*8df0*/  HMMA.16816.F32.BF16 R72, R176.reuse, R174, R72 ;  /* 0x000000aeb048723c */ /* 0x040fe20000041848 */
[----:B------:R-:W3:Y:S03]  /*8e00*/  LDSM.16.MT88.4 R172, [R239+0x3100] ;  /* 0x00310000efac783b */ /* 0x000ee60000004200 */
[C---:B------:R-:W-:Y:S01]  /*8e10*/  FMUL.FTZ R92, R180.reuse, R92 ;  /* 0x0000005cb45c7220 */ /* 0x040fe20000410000 */
[----:B------:R-:W-:Y:S01]  /*8e20*/  MUFU.EX2 R213, R213 ;  /* 0x000000d500d57308 */ /* 0x000fe20000000800 */
[C---:B------:R-:W-:Y:S02]  /*8e30*/  FMUL.FTZ R93, R180.reuse, R93 ;  /* 0x0000005db45d7220 */ /* 0x040fe40000410000 */
[C---:B-1----:R-:W-:Y:S04]  /*8e40*/  HMMA.16816.F32.BF16 R76, R176.reuse, R184, R76 ;  /* 0x000000b8b04c723c */ /* 0x042fe8000004184c */
[C---:B------:R-:W-:Y:S02]  /*8e50*/  FMUL.FTZ R94, R3.reuse, R94 ;  /* 0x0000005e035e7220 */ /* 0x040fe40000410000 */
[C---:B------:R-:W-:Y:S01]  /*8e60*/  FMUL.FTZ R95, R3.reuse, R95 ;  /* 0x0000005f035f7220 */ /* 0x040fe20000410000 */
[----:B------:R-:W-:Y:S01]  /*8e70*/  MUFU.EX2 R214, R214 ;  /* 0x000000d600d67308 */ /* 0x000fe20000000800 */
        /* <DEDUP_REMOVED lines=11> */
[C---:B------:R-:W-:Y:S01]  /*8f30*/  FMUL.FTZ R102, R3.reuse, R102 ;  /* 0x0000006603667220 */ /* 0x040fe20000410000 */
[C---:B---3--:R-:W-:Y:S03]  /*8f40*/  HMMA.16816.F32.BF16 R92, R176.reuse, R172, R92 ;  /* 0x000000acb05c723c */ /* 0x048fe6000004185c */
[C---:B------:R-:W-:Y:S02]  /*8f50*/  FMUL.FTZ R103, R3.reuse, R103 ;  /* 0x0000006703677220 */ /* 0x040fe40000410000 */
[C---:B------:R-:W-:Y:S02]  /*8f60*/  FMUL.FTZ R104, R180.reuse, R104 ;  /* 0x00000068b4687220 */ /* 0x040fe40000410000 */
[C---:B------:R-:W-:Y:S01]  /*8f70*/  FMUL.FTZ R105, R180.reuse, R105 ;  /* 0x00000069b4697220 */ /* 0x040fe20000410000 */
[C---:B------:R-:W-:Y:S01]  /*8f80*/  HMMA.16816.F32.BF16 R96, R176.reuse, R174, R96 ;  /* 0x000000aeb060723c */ /* 0x040fe20000041860 */
[----:B------:R-:W3:Y:S03]  /*8f90*/  LDSM.16.MT88.4 R172, [R240+0x6100] ;  /* 0x00610000f0ac783b */ /* 0x000ee60000004200 */
[C---:B------:R-:W-:Y:S02]  /*8fa0*/  FMUL.FTZ R106, R3.reuse, R106 ;  /* 0x0000006a036a7220 */ /* 0x040fe40000410000 */
[C---:B------:R-:W-:Y:S02]  /*8fb0*/  FMUL.FTZ R107, R3.reuse, R107 ;  /* 0x0000006b036b7220 */ /* 0x040fe40000410000 */
[C---:B-1----:R-:W-:Y:S04]  /*8fc0*/  HMMA.16816.F32.BF16 R100, R176.reuse, R184, R100 ;  /* 0x000000b8b064723c */ /* 0x042fe80000041864 */
[C---:B------:R-:W-:Y:S02]  /*8fd0*/  FMUL.FTZ R108, R180.reuse, R108 ;  /* 0x0000006cb46c7220 */ /* 0x040fe40000410000 */
[C---:B------:R-:W-:Y:S02]  /*8fe0*/  FMUL.FTZ R109, R180.reuse, R109 ;  /* 0x0000006db46d7220 */ /* 0x040fe40000410000 */
[C---:B------:R-:W-:Y:S01]  /*8ff0*/  HMMA.16816.F32.BF16 R104, R176.reuse, R186, R104 ;  /* 0x000000bab068723c */ /* 0x040fe20000041868 */
[----:B------:R-:W1:Y:S03]  /*9000*/  LDSM.16.MT88.4 R184, [R239+0x6100] ;  /* 0x00610000efb8783b */ /* 0x000e660000004200 */
[C---:B------:R-:W-:Y:S02]  /*9010*/  FMUL.FTZ R110, R3.reuse, R110 ;  /* 0x0000006e036e7220 */ /* 0x040fe40000410000 */
[C---:B------:R-:W-:Y:S02]  /*9020*/  FMUL.FTZ R111, R3.reuse, R111 ;  /* 0x0000006f036f7220 */ /* 0x040fe40000410000 */
[C---:B------:R-:W-:Y:S04]  /*9030*/  FMUL.FTZ R112, R180.reuse, R112 ;  /* 0x00000070b4707220 */ /* 0x040fe80000410000 */
[C---:B------:R-:W-:Y:S01]  /*9040*/  FMUL.FTZ R113, R180.reuse, R113 ;  /* 0x00000071b4717220 */ /* 0x040fe20000410000 */
        /* <DEDUP_REMOVED lines=11> */
[C---:B---3--:R-:W-:Y:S03]  /*9100*/  HMMA.16816.F32.BF16 R116, R176.reuse, R172, R116 ;  /* 0x000000acb074723c */ /* 0x048fe60000041874 */
[C---:B------:R-:W-:Y:S02]  /*9110*/  FMUL.FTZ R122, R3.reuse, R122 ;  /* 0x0000007a037a7220 */ /* 0x040fe40000410000 */
[C---:B------:R-:W-:Y:S02]  /*9120*/  FMUL.FTZ R123, R3.reuse, R123 ;  /* 0x0000007b037b7220 */ /* 0x040fe40000410000 */
[C---:B------:R-:W-:Y:S02]  /*9130*/  FMUL.FTZ R124, R180.reuse, R124 ;  /* 0x0000007cb47c7220 */ /* 0x040fe40000410000 */
[C---:B------:R-:W-:Y:S03]  /*9140*/  FMUL.FTZ R125, R180.reuse, R125 ;  /* 0x0000007db47d7220 */ /* 0x040fe60000410000 */
[C---:B------:R-:W-:Y:S01]  /*9150*/  HMMA.16816.F32.BF16 R120, R176.reuse, R174, R120 ;  /* 0x000000aeb078723c */ /* 0x040fe20000041878 */
[----:B------:R-:W3:Y:S02]  /*9160*/  LDSM.16.MT88.4 R172, [R245+0x9100] ;  /* 0x00910000f5ac783b */ /* 0x000ee40000004200 */
        /* <DEDUP_REMOVED lines=30> */
[----:B------:R-:W-:Y:S03]  /*9350*/  FMUL.FTZ R149, R180, R149 ;  /* 0x00000095b4957220 */ /* 0x000fe60000410000 */
[C---:B------:R-:W-:Y:S01]  /*9360*/  HMMA.16816.F32.BF16 R144, R176.reuse, R174, R144 ;  /* 0x000000aeb090723c */ /* 0x040fe20000041890 */
[----:B------:R-:W-:Y:S02]  /*9370*/  LDSM.16.MT88.4 R172, [R245+0x900] ;  /* 0x00090000f5ac783b */ /* 0x000fe40000004200 */
[C---:B------:R-:W-:Y:S02]  /*9380*/  FMUL.FTZ R150, R3.reuse, R150 ;  /* 0x0000009603967220 */ /* 0x040fe40000410000 */
[----:B------:R-:W-:Y:S02]  /*9390*/  FMUL.FTZ R151, R3, R151 ;  /* 0x0000009703977220 */ /* 0x000fe40000410000 */
[--C-:B------:R-:W-:Y:S02]  /*93a0*/  FFMA.FTZ R192, R12, c[0x0][0x2d0], -R205.reuse ;  /* 0x0000b4000cc07a23 */ /* 0x100fe400000108cd */
[C---:B------:R-:W-:Y:S03]  /*93b0*/  FMUL.FTZ R12, R180.reuse, R168 ;  /* 0x000000a8b40c7220 */ /* 0x040fe60000410000 */
[C---:B-1----:R-:W-:Y:S01]  /*93c0*/  HMMA.16816.F32.BF16 R148, R176.reuse, R184, R148 ;  /* 0x000000b8b094723c */ /* 0x042fe20000041894 */
[----:B------:R-:W-:Y:S02]  /*93d0*/  MUFU.EX2 R192, R192 ;  /* 0x000000c000c07308 */ /* 0x000fe40000000800 */
[--C-:B------:R-:W-:Y:S02]  /*93e0*/  FFMA.FTZ R193, R13, c[0x0][0x2d0], -R205.reuse ;  /* 0x0000b4000dc17a23 */ /* 0x100fe400000108cd */
[----:B------:R-:W-:Y:S02]  /*93f0*/  FMUL.FTZ R13, R180, R169 ;  /* 0x000000a9b40d7220 */ /* 0x000fe40000410000 */
[--C-:B------:R-:W-:Y:S02]  /*9400*/  FFMA.FTZ R194, R14, c[0x0][0x2d0], -R204.reuse ;  /* 0x0000b4000ec27a23 */ /* 0x100fe400000108cc */
[----:B------:R-:W-:Y:S02]  /*9410*/  FMUL.FTZ R14, R3, R170 ;  /* 0x000000aa030e7220 */ /* 0x000fe40000410000 */
[----:B------:R-:W1:Y:S01]  /*9420*/  MUFU.EX2 R193, R193 ;  /* 0x000000c100c17308 */ /* 0x000e620000000800 */
[--C-:B------:R-:W-:Y:S02]  /*9430*/  FFMA.FTZ R195, R15, c[0x0][0x2d0], -R204.reuse ;  /* 0x0000b4000fc37a23 */ /* 0x100fe400000108cc */
[C---:B------:R-:W-:Y:S02]  /*9440*/  FMUL.FTZ R15, R3.reuse, R171 ;  /* 0x000000ab030f7220 */ /* 0x040fe40000410000 */
[----:B------:R-:W3:Y:S01]  /*9450*/  LDSM.16.MT88.4 R168, [R238+0x9100] ;  /* 0x00910000eea8783b */ /* 0x000ee20000004200 */
[C---:B------:R-:W-:Y:S02]  /*9460*/  FMUL.FTZ R152, R180.reuse, R152 ;  /* 0x00000098b4987220 */ /* 0x040fe40000410000 */
[C---:B------:R-:W-:Y:S02]  /*9470*/  FMUL.FTZ R153, R180.reuse, R153 ;  /* 0x00000099b4997220 */ /* 0x040fe40000410000 */
[C---:B------:R-:W-:Y:S01]  /*9480*/  HMMA.16816.F32.BF16 R12, R176.reuse, R186, R12 ;  /* 0x000000bab00c723c */ /* 0x040fe2000004180c */
[----:B------:R-:W-:Y:S02]  /*9490*/  MUFU.EX2 R194, R194 ;  /* 0x000000c200c27308 */ /* 0x000fe40000000800 */
[C---:B------:R-:W-:Y:S01]  /*94a0*/  FMUL.FTZ R154, R3.reuse, R154 ;  /* 0x0000009a039a7220 */ /* 0x040fe20000410000 */
[----:B------:R-:W4:Y:S01]  /*94b0*/  LDSM.16.MT88.4 R184, [R240+0x900] ;  /* 0x00090000f0b8783b */ /* 0x000f220000004200 */
[C---:B------:R-:W-:Y:S02]  /*94c0*/  FMUL.FTZ R155, R3.reuse, R155 ;  /* 0x0000009b039b7220 */ /* 0x040fe40000410000 */
[C---:B------:R-:W-:Y:S02]  /*94d0*/  FMUL.FTZ R156, R180.reuse, R156 ;  /* 0x0000009cb49c7220 */ /* 0x040fe40000410000 */
[C---:B------:R-:W-:Y:S02]  /*94e0*/  FMUL.FTZ R157, R180.reuse, R157 ;  /* 0x0000009db49d7220 */ /* 0x040fe40000410000 */
[----:B------:R-:W5:Y:S01]  /*94f0*/  MUFU.EX2 R195, R195 ;  /* 0x000000c300c37308 */ /* 0x000f620000000800 */
[C---:B--2---:R-:W-:Y:S03]  /*9500*/  HMMA.16816.F32.BF16 R152, R176.reuse, R188, R152 ;  /* 0x000000bcb098723c */ /* 0x044fe60000041898 */
[C---:B------:R-:W-:Y:S02]  /*9510*/  FMUL.FTZ R158, R3.reuse, R158 ;  /* 0x0000009e039e7220 */ /* 0x040fe40000410000 */
[----:B------:R-:W-:Y:S02]  /*9520*/  FMUL.FTZ R159, R3, R159 ;  /* 0x0000009f039f7220 */ /* 0x000fe40000410000 */
[C---:B------:R-:W-:Y:S02]  /*9530*/  FMUL.FTZ R160, R180.reuse, R160 ;  /* 0x000000a0b4a07220 */ /* 0x040fe40000410000 */
[----:B------:R-:W-:Y:S03]  /*9540*/  FMUL.FTZ R161, R180, R161 ;  /* 0x000000a1b4a17220 */ /* 0x000fe60000410000 */
[C---:B------:R-:W-:Y:S03]  /*9550*/  HMMA.16816.F32.BF16 R156, R176.reuse, R190, R156 ;  /* 0x000000beb09c723c */ /* 0x040fe6000004189c */
[--C-:B------:R-:W-:Y:S02]  /*9560*/  FFMA.FTZ R17, R17, c[0x0][0x2d0], -R205.reuse ;  /* 0x0000b40011117a23 */ /* 0x100fe400000108cd */
[--C-:B------:R-:W-:Y:S02]  /*9570*/  FFMA.FTZ R202, R16, c[0x0][0x2d0], -R205.reuse ;  /* 0x0000b40010ca7a23 */ /* 0x100fe400000108cd */
[----:B------:R2:W-:Y:S01]  /*9580*/  MUFU.EX2 R188, R17 ;  /* 0x0000001100bc7308 */ /* 0x0005e20000000800 */
[--C-:B------:R-:W-:Y:S04]  /*9590*/  FFMA.FTZ R189, R18, c[0x0][0x2d0], -R204.reuse ;  /* 0x0000b40012bd7a23 */ /* 0x100fe800000108cc */
[--C-:B------:R-:W-:Y:S02]  /*95a0*/  FFMA.FTZ R190, R19, c[0x0][0x2d0], -R204.reuse ;  /* 0x0000b40013be7a23 */ /* 0x100fe400000108cc */
[C---:B------:R-:W-:Y:S02]  /*95b0*/  FMUL.FTZ R162, R3.reuse, R162 ;  /* 0x000000a203a27220 */ /* 0x040fe40000410000 */
[----:B------:R-:W-:Y:S01]  /*95c0*/  FMUL.FTZ R163, R3, R163 ;  /* 0x000000a303a37220 */ /* 0x000fe20000410000 */
[----:B------:R-:W4:Y:S01]  /*95d0*/  MUFU.EX2 R202, R202 ;  /* 0x000000ca00ca7308 */ /* 0x000f220000000800 */
[--C-:B------:R-:W-:Y:S02]  /*95e0*/  FFMA.FTZ R191, R24, c[0x0][0x2d0], -R205.reuse ;  /* 0x0000b40018bf7a23 */ /* 0x100fe400000108cd */
[----:B------:R-:W-:Y:S01]  /*95f0*/  LDSM.16.MT88.4 R24, [R240+0x1100] ;  /* 0x00110000f018783b */ /* 0x000fe20000004200 */
[C---:B------:R-:W-:Y:S01]  /*9600*/  FMUL.FTZ R16, R180.reuse, R164 ;  /* 0x000000a4b4107220 */ /* 0x040fe20000410000 */
[----:B-1----:R-:W-:Y:S01]  /*9610*/  F2FP.BF16.PACK_AB R164, R193, R192 ;  /* 0x000000c0c1a4723e */ /* 0x002fe200000010ff */
[C---:B---3--:R-:W-:Y:S03]  /*9620*/  HMMA.16816.F32.BF16 R160, R176.reuse, R168, R160 ;  /* 0x000000a8b0a0723c */ /* 0x048fe600000418a0 */
[C---:B------:R-:W-:Y:S01]  /*9630*/  FMUL.FTZ R18, R3.reuse, R166 ;  /* 0x000000a603127220 */ /* 0x040fe20000410000 */
[----:B------:R-:W-:Y:S01]  /*9640*/  MUFU.EX2 R189, R189 ;  /* 0x000000bd00bd7308 */ /* 0x000fe20000000800 */
[----:B------:R-:W-:Y:S02]  /*9650*/  FMUL.FTZ R19, R3, R167 ;  /* 0x000000a703137220 */ /* 0x000fe40000410000 */
[--C-:B------:R-:W-:Y:S02]  /*9660*/  FFMA.FTZ R41, R41, c[0x0][0x2d0], -R205.reuse ;  /* 0x0000b40029297a23 */ /* 0x100fe400000108cd */
[----:B--2---:R-:W-:Y:S03]  /*9670*/  FMUL.FTZ R17, R180, R165 ;  /* 0x000000a5b4117220 */ /* 0x004fe60000410000 */
[----:B-----5:R-:W-:Y:S01]  /*9680*/  F2FP.BF16.PACK_AB R165, R195, R194 ;  /* 0x000000c2c3a5723e */ /* 0x020fe200000010ff */
[--C-:B------:R-:W-:Y:S01]  /*9690*/  FFMA.FTZ R42, R42, c[0x0][0x2d0], -R204.reuse ;  /* 0x0000b4002a2a7a23 */ /* 0x100fe200000108cc */
[----:B------:R-:W1:Y:S01]  /*96a0*/  MUFU.EX2 R190, R190 ;  /* 0x000000be00be7308 */ /* 0x000e620000000800 */
[--C-:B------:R-:W-:Y:S01]  /*96b0*/  FFMA.FTZ R40, R40, c[0x0][0x2d0], -R205.reuse ;  /* 0x0000b40028287a23 */ /* 0x100fe200000108cd */
[----:B------:R-:W-:Y:S01]  /*96c0*/  HMMA.16816.F32.BF16 R16, R176, R170, R16 ;  /* 0x000000aab010723c */ /* 0x000fe20000041810 */
[----:B------:R-:W2:Y:S02]  /*96d0*/  LDSM.16.MT88.4 R168, [R239+0x900] ;  /* 0x00090000efa8783b */ /* 0x000ea40000004200 */
[----:B----4-:R-:W-:Y:S01]  /*96e0*/  F2FP.BF16.PACK_AB R166, R188, R202 ;  /* 0x000000cabca6723e */ /* 0x010fe200000010ff */
[--C-:B------:R-:W-:Y:S02]  /*96f0*/  FFMA.FTZ R45, R45, c[0x0][0x2d0], -R205.reuse ;  /* 0x0000b4002d2d7a23 */ /* 0x100fe400000108cd */
[--C-:B------:R-:W-:Y:S02]  /*9700*/  FFMA.FTZ R46, R46, c[0x0][0x2d0], -R204.reuse ;  /* 0x0000b4002e2e7a23 */ /* 0x100fe400000108cc */
[----:B------:R-:W3:Y:S01]  /*9710*/  MUFU.EX2 R191, R191 ;  /* 0x000000bf00bf7308 */ /* 0x000ee20000000800 */
[----:B------:R-:W-:Y:S03]  /*9720*/  LDSM.16.MT88.4 R176, [R245+0x3900] ;  /* 0x00390000f5b0783b */ /* 0x000fe60000004200 */
[--C-:B------:R-:W-:Y:S06]  /*9730*/  FFMA.FTZ R50, R50, c[0x0][0x2d0], -R204.reuse ;  /* 0x0000b40032327a23 */ /* 0x100fec00000108cc */
[----:B------:R-:W-:Y:S01]  /*9740*/  MUFU.EX2 R46, R46 ;  /* 0x0000002e002e7308 */ /* 0x000fe20000000800 */
[----:B-1----:R-:W-:Y:S09]  /*9750*/  F2FP.BF16.PACK_AB R167, R190, R189 ;  /* 0x000000bdbea7723e */ /* 0x002ff200000010ff */
[----:B------:R-:W-:Y:S01]  /*9760*/  MUFU.EX2 R50, R50 ;  /* 0x0000003200327308 */ /* 0x000fe20000000800 */
[C---:B------:R-:W-:Y:S08]  /*9770*/  HMMA.16816.F32.BF16 R4, R164.reuse, R172, R4 ;  /* 0x000000aca404723c */ /* 0x040ff00000041804 */
[C---:B------:R-:W-:Y:S01]  /*9780*/  HMMA.16816.F32.BF16 R8, R164.reuse, R174, R8 ;  /* 0x000000aea408723c */ /* 0x040fe20000041808 */
[----:B------:R-:W1:Y:S07]  /*9790*/  LDSM.16.MT88.4 R172, [R238+0x900] ;  /* 0x00090000eeac783b */ /* 0x000e6e0000004200 */
[C---:B------:R-:W-:Y:S07]  /*97a0*/  HMMA.16816.F32.BF16 R52, R164.reuse, R184, R52 ;  /* 0x000000b8a434723c */ /* 0x040fee0000041834 */
[--C-:B------:R-:W-:Y:S01]  /*97b0*/  FFMA.FTZ R185, R20, c[0x0][0x2d0], -R205.reuse ;  /* 0x0000b40014b97a23 */ /* 0x100fe200000108cd */
[C---:B------:R-:W-:Y:S04]  /*97c0*/  HMMA.16816.F32.BF16 R56, R164.reuse, R186, R56 ;  /* 0x000000baa438723c */ /* 0x040fe80000041838 */
[--C-:B------:R-:W-:Y:S01]  /*97d0*/  FFMA.FTZ R184, R21, c[0x0][0x2d0], -R205.reuse ;  /* 0x0000b40015b87a23 */ /* 0x100fe200000108cd */
[----:B------:R-:W-:Y:S02]  /*97e0*/  MUFU.EX2 R185, R185 ;  /* 0x000000b900b97308 */ /* 0x000fe40000000800 */
[--C-:B------:R-:W-:Y:S01]  /*97f0*/  FFMA.FTZ R186, R22, c[0x0][0x2d0], -R204.reuse ;  /* 0x0000b40016ba7a23 */ /* 0x100fe200000108cc */
[C---:B--2---:R-:W-:Y:S04]  /*9800*/  HMMA.16816.F32.BF16 R60, R164.reuse, R168, R60 ;  /* 0x000000a8a43c723c */ /* 0x044fe8000004183c */
[----:B---3--:R-:W-:Y:S01]  /*9810*/  F2FP.BF16.PACK_AB R22, R206, R191 ;  /* 0x000000bfce16723e */ /* 0x008fe200000010ff */
[--C-:B------:R-:W-:Y:S01]  /*9820*/  FFMA.FTZ R187, R23, c[0x0][0x2d0], -R204.reuse ;  /* 0x0000b40017bb7a23 */ /* 0x100fe200000108cc */
[----:B------:R-:W-:Y:S01]  /*9830*/  F2FP.BF16.PACK_AB R23, R208, R207 ;  /* 0x000000cfd017723e */ /* 0x000fe200000010ff */
[----:B------:R-:W2:Y:S01]  /*9840*/  MUFU.EX2 R184, R184 ;  /* 0x000000b800b87308 */ /* 0x000ea20000000800 */
[C---:B------:R-:W-:Y:S01]  /*9850*/  HMMA.16816.F32.BF16 R64, R164.reuse, R170, R64 ;  /* 0x000000aaa440723c */ /* 0x040fe20000041840 */
[----:B------:R-:W3:Y:S07]  /*9860*/  LDSM.16.MT88.4 R168, [R240+0x3900] ;  /* 0x00390000f0a8783b */ /* 0x000eee0000004200 */
[C---:B-1----:R-:W-:Y:S01]  /*9870*/  HMMA.16816.F32.BF16 R68, R164.reuse, R172, R68 ;  /* 0x000000aca444723c */ /* 0x042fe20000041844 */
[----:B------:R-:W-:Y:S07]  /*9880*/  MUFU.EX2 R186, R186 ;  /* 0x000000ba00ba7308 */ /* 0x000fee0000000800 */
[C---:B------:R-:W-:Y:S01]  /*9890*/  HMMA.16816.F32.BF16 R72, R164.reuse, R174, R72 ;  /* 0x000000aea448723c */ /* 0x040fe20000041848 */
[----:B------:R-:W1:Y:S02]  /*98a0*/  LDSM.16.MT88.4 R172, [R239+0x3900] ;  /* 0x00390000efac783b */ /* 0x000e640000004200 */
[----:B------:R-:W4:Y:S01]  /*98b0*/  MUFU.EX2 R187, R187 ;  /* 0x000000bb00bb7308 */ /* 0x000f220000000800 */
[----:B--2---:R-:W-:Y:S04]  /*98c0*/  F2FP.BF16.PACK_AB R20, R184, R185 ;  /* 0x000000b9b814723e */ /* 0x004fe800000010ff */
[C---:B------:R-:W-:Y:S08]  /*98d0*/  HMMA.16816.F32.BF16 R76, R164.reuse, R176, R76 ;  /* 0x000000b0a44c723c */ /* 0x040ff0000004184c */
[C---:B------:R-:W-:Y:S01]  /*98e0*/  HMMA.16816.F32.BF16 R80, R164.reuse, R178, R80 ;  /* 0x000000b2a450723c */ /* 0x040fe20000041850 */
[----:B------:R-:W2:Y:S07]  /*98f0*/  LDSM.16.MT88.4 R176, [R238+0x3900] ;  /* 0x00390000eeb0783b */ /* 0x000eae0000004200 */
[C---:B---3--:R-:W-:Y:S04]  /*9900*/  HMMA.16816.F32.BF16 R84, R164.reuse, R168, R84 ;  /* 0x000000a8a454723c */ /* 0x048fe80000041854 */
[----:B----4-:R-:W-:Y:S04]  /*9910*/  F2FP.BF16.PACK_AB R21, R187, R186 ;  /* 0x000000babb15723e */ /* 0x010fe800000010ff */
        /* <DEDUP_REMOVED lines=29> */
[C---:B-1----:R-:W-:Y:S01]  /*9af0*/  HMMA.16816.F32.BF16 R160, R164.reuse, R172, R160 ;  /* 0x000000aca4a0723c */ /* 0x042fe200000418a0 */
[----:B------:R-:W3:Y:S01]  /*9b00*/  LDL.LU R172, [R1+0x28] ;  /* 0x0000280001ac7983 */ /* 0x000ee20000300800 */
[----:B------:R1:W-:Y:S06]  /*9b10*/  MUFU.EX2 R173, R42 ;  /* 0x0000002a00ad7308 */ /* 0x0003ec0000000800 */
[----:B------:R-:W-:Y:S01]  /*9b20*/  HMMA.16816.F32.BF16 R16, R164, R174, R16 ;  /* 0x000000aea410723c */ /* 0x000fe20000041810 */
[----:B------:R-:W4:Y:S03]  /*9b30*/  LDSM.16.MT88.4 R164, [R239+0x1100] ;  /* 0x00110000efa4783b */ /* 0x000f260000004200 */
[----:B------:R5:W5:Y:S04]  /*9b40*/  MUFU.EX2 R175, R41 ;  /* 0x0000002900af7308 */ /* 0x000b680000000800 */
[C---:B--2---:R-:W-:Y:S06]  /*9b50*/  HMMA.16816.F32.BF16 R4, R20.reuse, R176, R4 ;  /* 0x000000b01404723c */ /* 0x044fec0000041804 */
[----:B------:R-:W-:Y:S02]  /*9b60*/  MUFU.EX2 R177, R36 ;  /* 0x0000002400b17308 */ /* 0x000fe40000000800 */
[C---:B------:R-:W-:Y:S04]  /*9b70*/  HMMA.16816.F32.BF16 R8, R20.reuse, R178, R8 ;  /* 0x000000b21408723c */ /* 0x040fe80000041808 */
[--C-:B-1----:R-:W-:Y:S02]  /*9b80*/  FFMA.FTZ R42, R47, c[0x0][0x2d0], -R204.reuse ;  /* 0x0000b4002f2a7a23 */ /* 0x102fe400000108cc */
[----:B------:R-:W-:Y:S02]  /*9b90*/  FFMA.FTZ R204, R51, c[0x0][0x2d0], -R204 ;  /* 0x0000b40033cc7a23 */ /* 0x000fe400000108cc */
[C---:B------:R-:W-:Y:S01]  /*9ba0*/  HMMA.16816.F32.BF16 R52, R20.reuse, R24, R52 ;  /* 0x000000181434723c */ /* 0x040fe20000041834 */
[----:B------:R-:W-:Y:S03]  /*9bb0*/  MUFU.EX2 R179, R37 ;  /* 0x0000002500b37308 */ /* 0x000fe60000000800 */
[--C-:B-----5:R-:W-:Y:S01]  /*9bc0*/  FFMA.FTZ R41, R44, c[0x0][0x2d0], -R205.reuse ;  /* 0x0000b4002c297a23 */ /* 0x120fe200000108cd */
[----:B------:R-:W-:Y:S03]  /*9bd0*/  MOV R51, R175 ;  /* 0x000000af00337202 */ /* 0x000fe60000000f00 */
[C---:B------:R-:W-:Y:S01]  /*9be0*/  HMMA.16816.F32.BF16 R56, R20.reuse, R26, R56 ;  /* 0x0000001a1438723c */ /* 0x040fe20000041838 */
[----:B------:R-:W1:Y:S02]  /*9bf0*/  LDSM.16.MT88.4 R24, [R245+0x4100] ;  /* 0x00410000f518783b */ /* 0x000e640000004200 */
[----:B------:R2:W-:Y:S05]  /*9c00*/  MUFU.EX2 R44, R43 ;  /* 0x0000002b002c7308 */ /* 0x0005ea0000000800 */
[C---:B----4-:R-:W-:Y:S05]  /*9c10*/  HMMA.16816.F32.BF16 R60, R20.reuse, R164, R60 ;  /* 0x000000a4143c723c */ /* 0x050fea000004183c */
[----:B------:R-:W-:Y:S03]  /*9c20*/  MUFU.EX2 R176, R38 ;  /* 0x0000002600b07308 */ /* 0x000fe60000000800 */
[C---:B------:R-:W-:Y:S01]  /*9c30*/  HMMA.16816.F32.BF16 R64, R20.reuse, R166, R64 ;  /* 0x000000a61440723c */ /* 0x040fe20000041840 */
[----:B------:R-:W4:Y:S06]  /*9c40*/  LDSM.16.MT88.4 R164, [R240+0x4100] ;  /* 0x00410000f0a4783b */ /* 0x000f2c0000004200 */
[----:B------:R5:W-:Y:S01]  /*9c50*/  MUFU.EX2 R178, R39 ;  /* 0x0000002700b27308 */ /* 0x000be20000000800 */
[C---:B------:R-:W-:Y:S01]  /*9c60*/  HMMA.16816.F32.BF16 R68, R20.reuse, R168, R68 ;  /* 0x000000a81444723c */ /* 0x040fe20000041844 */
[----:B--2---:R-:W2:Y:S07]  /*9c70*/  LDL.LU R43, [R1+0x24] ;  /* 0x00002400012b7983 */ /* 0x004eae0000300800 */
[C---:B------:R-:W-:Y:S01]  /*9c80*/  HMMA.16816.F32.BF16 R72, R20.reuse, R170, R72 ;  /* 0x000000aa1448723c */ /* 0x040fe20000041848 */
[----:B------:R-:W4:Y:S01]  /*9c90*/  LDSM.16.MT88.4 R168, [R239+0x4100] ;  /* 0x00410000efa8783b */ /* 0x000f220000004200 */
[----:B------:R-:W-:Y:S06]  /*9ca0*/  MUFU.EX2 R47, R45 ;  /* 0x0000002d002f7308 */ /* 0x000fec0000000800 */
[C---:B-1----:R-:W-:Y:S04]  /*9cb0*/  HMMA.16816.F32.BF16 R76, R20.reuse, R24, R76 ;  /* 0x00000018144c723c */ /* 0x042fe8000004184c */
[----:B------:R-:W1:Y:S01]  /*9cc0*/  MUFU.EX2 R45, R42 ;  /* 0x0000002a002d7308 */ /* 0x000e620000000800 */
[----:B-----5:R-:W-:Y:S03]  /*9cd0*/  LDSM.16.MT88.4 R36, [R239+0x2100] ;  /* 0x00210000ef24783b */ /* 0x020fe60000004200 */
[C---:B------:R-:W-:Y:S05]  /*9ce0*/  HMMA.16816.F32.BF16 R80, R20.reuse, R26, R80 ;  /* 0x0000001a1450723c */ /* 0x040fea0000041850 */
[----:B------:R-:W5:Y:S01]  /*9cf0*/  LDSM.16.MT88.4 R24, [R238+0x4100] ;  /* 0x00410000ee18783b */ /* 0x000f620000004200 */
[----:B------:R-:W1:Y:S02]  /*9d00*/  MUFU.EX2 R204, R204 ;  /* 0x000000cc00cc7308 */ /* 0x000e640000000800 */
[C---:B----4-:R-:W-:Y:S08]  /*9d10*/  HMMA.16816.F32.BF16 R84, R20.reuse, R164, R84 ;  /* 0x000000a41454723c */ /* 0x050ff00000041854 */
[C---:B------:R-:W-:Y:S01]  /*9d20*/  HMMA.16816.F32.BF16 R88, R20.reuse, R166, R88 ;  /* 0x000000a61458723c */ /* 0x040fe20000041858 */
[----:B------:R-:W4:Y:S07]  /*9d30*/  LDSM.16.MT88.4 R164, [R245+0x7100] ;  /* 0x00710000f5a4783b */ /* 0x000f2e0000004200 */
[C---:B------:R-:W-:Y:S08]  /*9d40*/  HMMA.16816.F32.BF16 R92, R20.reuse, R168, R92 ;  /* 0x000000a8145c723c */ /* 0x040ff0000004185c */
[C---:B------:R-:W-:Y:S01]  /*9d50*/  HMMA.16816.F32.BF16 R96, R20.reuse, R170, R96 ;  /* 0x000000aa1460723c */ /* 0x040fe20000041860 */
[----:B------:R-:W1:Y:S07]  /*9d60*/  LDSM.16.MT88.4 R168, [R240+0x7100] ;  /* 0x00710000f0a8783b */ /* 0x000e6e0000004200 */
[C---:B-----5:R-:W-:Y:S08]  /*9d70*/  HMMA.16816.F32.BF16 R100, R20.reuse, R24, R100 ;  /* 0x000000181464723c */ /* 0x060ff00000041864 */
[C---:B------:R-:W-:Y:S01]  /*9d80*/  HMMA.16816.F32.BF16 R104, R20.reuse, R26, R104 ;  /* 0x0000001a1468723c */ /* 0x040fe20000041868 */
[----:B------:R-:W5:Y:S07]  /*9d90*/  LDSM.16.MT88.4 R24, [R239+0x7100] ;  /* 0x00710000ef18783b */ /* 0x000f6e0000004200 */
[C---:B----4-:R-:W-:Y:S08]  /*9da0*/  HMMA.16816.F32.BF16 R108, R20.reuse, R164, R108 ;  /* 0x000000a4146c723c */ /* 0x050ff0000004186c */
[C---:B------:R-:W-:Y:S01]  /*9db0*/  HMMA.16816.F32.BF16 R112, R20.reuse, R166, R112 ;  /* 0x000000a61470723c */ /* 0x040fe20000041870 */
[----:B------:R-:W4:Y:S07]  /*9dc0*/  LDSM.16.MT88.4 R164, [R238+0x7100] ;  /* 0x00710000eea4783b */ /* 0x000f2e0000004200 */
[C---:B-1----:R-:W-:Y:S08]  /*9dd0*/  HMMA.16816.F32.BF16 R116, R20.reuse, R168, R116 ;  /* 0x000000a81474723c */ /* 0x042ff00000041874 */
        /* <DEDUP_REMOVED lines=8> */
[C---:B-1----:R-:W-:Y:S01]  /*9e60*/  HMMA.16816.F32.BF16 R140, R20.reuse, R168, R140 ;  /* 0x000000a8148c723c */ /* 0x042fe2000004188c */
[----:B------:R1:W-:Y:S07]  /*9e70*/  MUFU.EX2 R169, R35 ;  /* 0x0000002300a97308 */ /* 0x0003ee0000000800 */
[C---:B------:R-:W-:Y:S03]  /*9e80*/  HMMA.16816.F32.BF16 R144, R20.reuse, R170, R144 ;  /* 0x000000aa1490723c */ /* 0x040fe60000041890 */
[----:B------:R1:W-:Y:S05]  /*9e90*/  MUFU.EX2 R168, R40 ;  /* 0x0000002800a87308 */ /* 0x0003ea0000000800 */
[C---:B-----5:R-:W-:Y:S08]  /*9ea0*/  HMMA.16816.F32.BF16 R148, R20.reuse, R24, R148 ;  /* 0x000000181494723c */ /* 0x060ff00000041894 */
[C---:B------:R-:W-:Y:S01]  /*9eb0*/  HMMA.16816.F32.BF16 R12, R20.reuse, R26, R12 ;  /* 0x0000001a140c723c */ /* 0x040fe2000004180c */
[----:B------:R-:W5:Y:S07]  /*9ec0*/  LDSM.16.MT88.4 R24, [R245+0x1900] ;  /* 0x00190000f518783b */ /* 0x000f6e0000004200 */
[C---:B----4-:R-:W-:Y:S01]  /*9ed0*/  HMMA.16816.F32.BF16 R152, R20.reuse, R164, R152 ;  /* 0x000000a41498723c */ /* 0x050fe20000041898 */
[----:B-1----:R-:W1:Y:S03]  /*9ee0*/  LDSM.16.MT88.4 R32, [R240+0x1900] ;  /* 0x00190000f020783b */ /* 0x002e660000004200 */
[--C-:B------:R-:W-:Y:S02]  /*9ef0*/  FFMA.FTZ R40, R48, c[0x0][0x2d0], -R205.reuse ;  /* 0x0000b40030287a23 */ /* 0x100fe400000108cd */
[----:B------:R-:W4:Y:S01]  /*9f00*/  MUFU.EX2 R48, R41 ;  /* 0x0000002900307308 */ /* 0x000f220000000800 */
[----:B------:R-:W-:Y:S01]  /*9f10*/  FFMA.FTZ R205, R49, c[0x0][0x2d0], -R205 ;  /* 0x0000b40031cd7a23 */ /* 0x000fe200000108cd */
[C---:B------:R-:W-:Y:S04]  /*9f20*/  HMMA.16816.F32.BF16 R156, R20.reuse, R166, R156 ;  /* 0x000000a6149c723c */ /* 0x040fe8000004189c */
[----:B------:R-:W-:Y:S03]  /*9f30*/  F2FP.BF16.PACK_AB R165, R45, R46 ;  /* 0x0000002e2da5723e */ /* 0x000fe600000010ff */
[----:B------:R-:W-:Y:S01]  /*9f40*/  F2FP.BF16.PACK_AB R167, R204, R50 ;  /* 0x00000032cca7723e */ /* 0x000fe200000010ff */
[C---:B------:R-:W-:Y:S01]  /*9f50*/  HMMA.16816.F32.BF16 R160, R20.reuse, R28, R160 ;  /* 0x0000001c14a0723c */ /* 0x040fe200000418a0 */
[----:B------:R-:W-:Y:S07]  /*9f60*/  MUFU.EX2 R49, R40 ;  /* 0x0000002800317308 */ /* 0x000fee0000000800 */
[----:B------:R-:W-:Y:S01]  /*9f70*/  HMMA.16816.F32.BF16 R16, R20, R30, R16 ;  /* 0x0000001e1410723c */ /* 0x000fe20000041810 */
[----:B------:R-:W1:Y:S02]  /*9f80*/  LDSM.16.MT88.4 R28, [R239+0x1900] ;  /* 0x00190000ef1c783b */ /* 0x000e640000004200 */
[----:B------:R-:W3:Y:S01]  /*9f90*/  MUFU.EX2 R205, R205 ;  /* 0x000000cd00cd7308 */ /* 0x000ee20000000800 */
[----:B----4-:R-:W-:Y:S03]  /*9fa0*/  F2FP.BF16.PACK_AB R164, R47, R48 ;  /* 0x000000302fa4723e */ /* 0x010fe600000010ff */
[----:B------:R-:W-:Y:S02]  /*9fb0*/  F2FP.BF16.PACK_AB R23, R169, R215 ;  /* 0x000000d7a917723e */ /* 0x000fe400000010ff */
[----:B------:R-:W-:Y:S03]  /*9fc0*/  F2FP.BF16.PACK_AB R20, R210, R209 ;  /* 0x000000d1d214723e */ /* 0x000fe600000010ff */
[----:B------:R-:W-:Y:S02]  /*9fd0*/  F2FP.BF16.PACK_AB R21, R212, R211 ;  /* 0x000000d3d415723e */ /* 0x000fe400000010ff */
[----:B------:R-:W-:Y:S07]  /*9fe0*/  F2FP.BF16.PACK_AB R22, R214, R213 ;  /* 0x000000d5d616723e */ /* 0x000fee00000010ff */
[C---:B-----5:R-:W-:Y:S03]  /*9ff0*/  HMMA.16816.F32.BF16 R4, R20.reuse, R24, R4 ;  /* 0x000000181404723c */ /* 0x060fe60000041804 */
[----:B---3--:R-:W-:Y:S01]  /*a000*/  F2FP.BF16.PACK_AB R166, R205, R49 ;  /* 0x00000031cda6723e */ /* 0x008fe200000010ff */
[----:B------:R-:W-:Y:S01]  /*a010*/  FFMA.FTZ R203, R180, R172, R203 ;  /* 0x000000acb4cb7223 */ /* 0x000fe200000100cb */
[----:B------:R-:W-:Y:S03]  /*a020*/  MOV R180, R173 ;  /* 0x000000ad00b47202 */ /* 0x000fe60000000f00 */
[C---:B------:R-:W-:Y:S01]  /*a030*/  HMMA.16816.F32.BF16 R8, R20.reuse, R26, R8 ;  /* 0x0000001a1408723c */ /* 0x040fe20000041808 */
[----:B------:R-:W3:Y:S03]  /*a040*/  LDSM.16.MT88.4 R24, [R238+0x1900] ;  /* 0x00190000ee18783b */ /* 0x000ee60000004200 */
[----:B------:R-:W-:Y:S01]  /*a050*/  FADD.FTZ R203, R200, R203 ;  /* 0x000000cbc8cb7221 */ /* 0x000fe20000010000 */
[----:B------:R-:W-:Y:S03]  /*a060*/  MOV R200, R168 ;  /* 0x000000a800c87202 */ /* 0x000fe60000000f00 */
[C---:B-1----:R-:W-:Y:S01]  /*a070*/  HMMA.16816.F32.BF16 R52, R20.reuse, R32, R52 ;  /* 0x000000201434723c */ /* 0x042fe20000041834 */
[----:B------:R-:W-:Y:S03]  /*a080*/  LDSM.16.MT88.4 R172, [R245+0x2900] ;  /* 0x00290000f5ac783b */ /* 0x000fe60000004200 */
[----:B------:R-:W-:Y:S01]  /*a090*/  FADD.FTZ R198, R198, R203 ;  /* 0x000000cbc6c67221 */ /* 0x000fe20000010000 */
[----:B------:R-:W-:Y:S03]  /*a0a0*/  MOV R203, R179 ;  /* 0x000000b300cb7202 */ /* 0x000fe60000000f00 */
[C---:B------:R-:W-:Y:S01]  /*a0b0*/  HMMA.16816.F32.BF16 R56, R20.reuse, R34, R56 ;  /* 0x000000221438723c */ /* 0x040fe20000041838 */
[----:B------:R-:W1:Y:S03]  /*a0c0*/  LDSM.16.MT88.4 R32, [R245+0x4900] ;  /* 0x00490000f520783b */ /* 0x000e660000004200 */
[----:B------:R-:W-:Y:S01]  /*a0d0*/  FADD.FTZ R196, R196, R198 ;  /* 0x000000c6c4c47221 */ /* 0x000fe20000010000 */
[----:B------:R-:W-:Y:S03]  /*a0e0*/  MOV R198, R177 ;  /* 0x000000b100c67202 */ /* 0x000fe60000000f00 */
[C---:B------:R-:W-:Y:S04]  /*a0f0*/  HMMA.16816.F32.BF16 R60, R20.reuse, R28, R60 ;  /* 0x0000001c143c723c */ /* 0x040fe8000004183c */
[----:B------:R-:W-:Y:S04]  /*a100*/  FADD.FTZ R196, R192, R196 ;  /* 0x000000c4c0c47221 */ /* 0x000fe80000010000 */
[C---:B------:R-:W-:Y:S01]  /*a110*/  HMMA.16816.F32.BF16 R64, R20.reuse, R30, R64 ;  /* 0x0000001e1440723c */ /* 0x040fe20000041840 */
[----:B------:R-:W4:Y:S03]  /*a120*/  LDSM.16.MT88.4 R28, [R240+0x4900] ;  /* 0x00490000f01c783b */ /* 0x000f260000004200 */
[----:B------:R-:W-:Y:S04]  /*a130*/  FADD.FTZ R196, R193, R196 ;  /* 0x000000c4c1c47221 */ /* 0x000fe80000010000 */
[----:B------:R-:W-:Y:S01]  /*a140*/  FADD.FTZ R202, R202, R196 ;  /* 0x000000c4caca7221 */ /* 0x000fe20000010000 */
[C---:B---3--:R-:W-:Y:S03]  /*a150*/  HMMA.16816.F32.BF16 R68, R20.reuse, R24, R68 ;  /* 0x000000181444723c */ /* 0x048fe60000041844 */
[----:B------:R-:W-:Y:S04]  /*a160*/  FADD.FTZ R202, R188, R202 ;  /* 0x000000cabcca7221 */ /* 0x000fe80000010000 */
[----:B------:R-:W-:Y:S01]  /*a170*/  FADD.FTZ R185, R185, R202 ;  /* 0x000000cab9b97221 */ /* 0x000fe20000010000 */
[C---:B------:R-:W-:Y:S01]  /*a180*/  HMMA.16816.F32.BF16 R72, R20.reuse, R26, R72 ;  /* 0x0000001a1448723c */ /* 0x040fe20000041848 */
[----:B------:R-:W3:Y:S03]  /*a190*/  LDSM.16.MT88.4 R24, [R239+0x4900] ;  /* 0x00490000ef18783b */ /* 0x000ee60000004200 */
[----:B------:R-:W-:Y:S04]  /*a1a0*/  FADD.FTZ R185, R184, R185 ;  /* 0x000000b9b8b97221 */ /* 0x000fe80000010000 */
[C---:B-1----:R-:W-:Y:S04]  /*a1b0*/  HMMA.16816.F32.BF16 R76, R20.reuse, R32, R76 ;  /* 0x00000020144c723c */ /* 0x042fe8000004184c */
[----:B------:R-:W-:Y:S02]  /*a1c0*/  FADD.FTZ R191, R191, R185 ;  /* 0x000000b9bfbf7221 */ /* 0x000fe40000010000 */
[----:B--2---:R-:W-:Y:S02]  /*a1d0*/  FFMA.FTZ R201, R3, R43, R201 ;  /* 0x0000002b03c97223 */ /* 0x004fe400000100c9 */
[C---:B------:R-:W-:Y:S01]  /*a1e0*/  HMMA.16816.F32.BF16 R80, R20.reuse, R34, R80 ;  /* 0x000000221450723c */ /* 0x040fe20000041850 */
[----:B------:R-:W1:Y:S03]  /*a1f0*/  LDSM.16.MT88.4 R32, [R238+0x4900] ;  /* 0x00490000ee20783b */ /* 0x000e660000004200 */
[----:B------:R-:W-:Y:S01]  /*a200*/  FADD.FTZ R201, R199, R201 ;  /* 0x000000c9c7c97221 */ /* 0x000fe20000010000 */
[----:B------:R-:W-:Y:S01]  /*a210*/  MOV R199, R178 ;  /* 0x000000b200c77202 */ /* 0x000fe20000000f00 */
[----:B------:R-:W-:Y:S02]  /*a220*/  FADD.FTZ R191, R206, R191 ;  /* 0x000000bfcebf7221 */ /* 0x000fe40000010000 */
[C---:B----4-:R-:W-:Y:S01]  /*a230*/  HMMA.16816.F32.BF16 R84, R20.reuse, R28, R84 ;  /* 0x0000001c1454723c */ /* 0x050fe20000041854 */
[----:B------:R-:W-:Y:S03]  /*a240*/  LDSM.16.MT88.4 R40, [R245+0x5900] ;  /* 0x00590000f528783b */ /* 0x000fe60000004200 */
[----:B------:R-:W-:Y:S01]  /*a250*/  FADD.FTZ R197, R197, R201 ;  /* 0x000000c9c5c57221 */ /* 0x000fe20000010000 */
[-C--:B------:R-:W-:Y:S01]  /*a260*/  MOV R201, R176.reuse ;  /* 0x000000b000c97202 */ /* 0x080fe20000000f00 */
[----:B------:R-:W-:Y:S02]  /*a270*/  FADD.FTZ R209, R209, R191 ;  /* 0x000000bfd1d17221 */ /* 0x000fe40000010000 */
[C---:B------:R-:W-:Y:S01]  /*a280*/  HMMA.16816.F32.BF16 R88, R20.reuse, R30, R88 ;  /* 0x0000001e1458723c */ /* 0x040fe20000041858 */
[----:B------:R-:W2:Y:S03]  /*a290*/  LDSM.16.MT88.4 R28, [R245+0x7900] ;  /* 0x00790000f51c783b */ /* 0x000ea60000004200 */
[----:B------:R-:W-:Y:S02]  /*a2a0*/  FADD.FTZ R209, R210, R209 ;  /* 0x000000d1d2d17221 */ /* 0x000fe40000010000 */
[----:B------:R-:W-:Y:S02]  /*a2b0*/  FADD.FTZ R197, R181, R197 ;  /* 0x000000c5b5c57221 */ /* 0x000fe40000010000 */
        /* <DEDUP_REMOVED lines=43> */
[----:B------:R-:W-:Y:S03]  /*a570*/  F2FP.BF16.PACK_AB R21, R178, R176 ;  /* 0x000000b0b215723e */ /* 0x000fe600000010ff */
[----:B------:R-:W-:Y:S02]  /*a580*/  F2FP.BF16.PACK_AB R22, R51, R168 ;  /* 0x000000a83316723e */ /* 0x000fe400000010ff */
[----:B------:R-:W-:Y:S07]  /*a590*/  F2FP.BF16.PACK_AB R23, R44, R180 ;  /* 0x000000b42c17723e */ /* 0x000fee00000010ff */
[C---:B-1----:R-:W-:Y:S08]  /*a5a0*/  HMMA.16816.F32.BF16 R4, R20.reuse, R32, R4 ;  /* 0x000000201404723c */ /* 0x042ff00000041804 */
[C---:B------:R-:W-:Y:S01]  /*a5b0*/  HMMA.16816.F32.BF16 R8, R20.reuse, R34, R8 ;  /* 0x000000221408723c */ /* 0x040fe20000041808 */
[----:B------:R-:W-:Y:S07]  /*a5c0*/  LDSM.16.MT88.4 R32, [R240+0x5100] ;  /* 0x00510000f020783b */ /* 0x000fee0000004200 */
[C---:B--2---:R-:W-:Y:S08]  /*a5d0*/  HMMA.16816.F32.BF16 R52, R20.reuse, R28, R52 ;  /* 0x0000001c1434723c */ /* 0x044ff00000041834 */
[C---:B------:R-:W-:Y:S01]  /*a5e0*/  HMMA.16816.F32.BF16 R56, R20.reuse, R30, R56 ;  /* 0x0000001e1438723c */ /* 0x040fe20000041838 */
[----:B------:R-:W1:Y:S07]  /*a5f0*/  LDSM.16.MT88.4 R28, [R245+0x5100] ;  /* 0x00510000f51c783b */ /* 0x000e6e0000004200 */
[C---:B------:R-:W-:Y:S08]  /*a600*/  HMMA.16816.F32.BF16 R60, R20.reuse, R36, R60 ;  /* 0x00000024143c723c */ /* 0x040ff0000004183c */
        /* <DEDUP_REMOVED lines=39> */
[----:B------:R-:W-:Y:S01]  /*a880*/  HMMA.16816.F32.BF16 R16, R20, R26, R16 ;  /* 0x0000001a1410723c */ /* 0x000fe20000041810 */
[----:B------:R-:W3:Y:S07]  /*a890*/  LDSM.16.MT88.4 R20, [R240+0x5900] ;  /* 0x00590000f014783b */ /* 0x000eee0000004200 */
[C---:B------:R-:W-:Y:S01]  /*a8a0*/  HMMA.16816.F32.BF16 R176, R164.reuse, R172, R4 ;  /* 0x000000aca4b0723c */ /* 0x040fe20000041804 */
[----:B------:R-:W5:Y:S07]  /*a8b0*/  LDSM.16.MT88.4 R4, [R239+0x5900] ;  /* 0x00590000ef04783b */ /* 0x000f6e0000004200 */
[C---:B------:R-:W-:Y:S01]  /*a8c0*/  HMMA.16816.F32.BF16 R172, R164.reuse, R174, R8 ;  /* 0x000000aea4ac723c */ /* 0x040fe20000041808 */
[----:B------:R-:W3:Y:S07]  /*a8d0*/  LDSM.16.MT88.4 R8, [R238+0x5900] ;  /* 0x00590000ee08783b */ /* 0x000eee0000004200 */
[C---:B-1----:R-:W-:Y:S01]  /*a8e0*/  HMMA.16816.F32.BF16 R52, R164.reuse, R28, R52 ;  /* 0x0000001ca434723c */ /* 0x042fe20000041834 */
[----:B------:R-:W1:Y:S07]  /*a8f0*/  LDSM.16.MT88.4 R24, [R245+0x8900] ;  /* 0x00890000f518783b */ /* 0x000e6e0000004200 */
[C---:B------:R-:W-:Y:S01]  /*a900*/  HMMA.16816.F32.BF16 R56, R164.reuse, R30, R56 ;  /* 0x0000001ea438723c */ /* 0x040fe20000041838 */
[----:B------:R-:W1:Y:S07]  /*a910*/  LDSM.16.MT88.4 R28, [R240+0x8900] ;  /* 0x00890000f01c783b */ /* 0x000e6e0000004200 */
[C---:B----4-:R-:W-:Y:S08]  /*a920*/  HMMA.16816.F32.BF16 R60, R164.reuse, R32, R60 ;  /* 0x00000020a43c723c */ /* 0x050ff0000004183c */
[C---:B------:R-:W-:Y:S01]  /*a930*/  HMMA.16816.F32.BF16 R64, R164.reuse, R34, R64 ;  /* 0x00000022a440723c */ /* 0x040fe20000041840 */
[----:B------:R-:W4:Y:S07]  /*a940*/  LDSM.16.MT88.4 R32, [R239+0x8900] ;  /* 0x00890000ef20783b */ /* 0x000f2e0000004200 */
[C---:B--2---:R-:W-:Y:S07]  /*a950*/  HMMA.16816.F32.BF16 R68, R164.reuse, R36, R68 ;  /* 0x00000024a444723c */ /* 0x044fee0000041844 */
[----:B------:R-:W-:Y:S01]  /*a960*/  MOV R37, R169 ;  /* 0x000000a900257202 */ /* 0x000fe20000000f00 */
[C---:B------:R-:W-:Y:S01]  /*a970*/  HMMA.16816.F32.BF16 R72, R164.reuse, R38, R72 ;  /* 0x00000026a448723c */ /* 0x040fe20000041848 */
[----:B------:R-:W-:Y:S03]  /*a980*/  LDSM.16.MT88.4 R168, [R240+0xb900] ;  /* 0x00b90000f0a8783b */ /* 0x000fe60000004200 */
[----:B------:R-:W-:Y:S04]  /*a990*/  FADD.FTZ R3, R37, R3 ;  /* 0x0000000325037221 */ /* 0x000fe80000010000 */
[C---:B------:R-:W-:Y:S04]  /*a9a0*/  HMMA.16816.F32.BF16 R76, R164.reuse, R40, R76 ;  /* 0x00000028a44c723c */ /* 0x040fe8000004184c */
[----:B------:R-:W-:Y:S04]  /*a9b0*/  FADD.FTZ R3, R201, R3 ;  /* 0x00000003c9037221 */ /* 0x000fe80000010000 */
[C---:B------:R-:W-:Y:S04]  /*a9c0*/  HMMA.16816.F32.BF16 R80, R164.reuse, R42, R80 ;  /* 0x0000002aa450723c */ /* 0x040fe80000041850 */
[----:B------:R-:W-:Y:S04]  /*a9d0*/  FADD.FTZ R3, R199, R3 ;  /* 0x00000003c7037221 */ /* 0x000fe80000010000 */
[C---:B---3--:R-:W-:Y:S04]  /*a9e0*/  HMMA.16816.F32.BF16 R84, R164.reuse, R20, R84 ;  /* 0x00000014a454723c */ /* 0x048fe80000041854 */
[----:B------:R-:W-:Y:S01]  /*a9f0*/  FADD.FTZ R3, R180, R3 ;  /* 0x00000003b4037221 */ /* 0x000fe20000010000 */
[----:B------:R-:W-:Y:S03]  /*aa00*/  MOV R180, R2 ;  /* 0x0000000200b47202 */ /* 0x000fe60000000f00 */
        /* <DEDUP_REMOVED lines=8> */
[C---:B------:R-:W-:Y:S04]  /*aa90*/  HMMA.16816.F32.BF16 R100, R164.reuse, R8, R100 ;  /* 0x00000008a464723c */ /* 0x040fe80000041864 */
[----:B------:R-:W-:Y:S04]  /*aaa0*/  FADD.FTZ R44, R50, R44 ;  /* 0x0000002c322c7221 */ /* 0x000fe80000010000 */
[C---:B------:R-:W-:Y:S01]  /*aab0*/  HMMA.16816.F32.BF16 R104, R164.reuse, R10, R104 ;  /* 0x0000000aa468723c */ /* 0x040fe20000041868 */
[----:B------:R-:W5:Y:S07]  /*aac0*/  LDSM.16.MT88.4 R8, [R239+0xb900] ;  /* 0x00b90000ef08783b */ /* 0x000f6e0000004200 */
[C---:B-1----:R-:W-:Y:S08]  /*aad0*/  HMMA.16816.F32.BF16 R108, R164.reuse, R24, R108 ;  /* 0x00000018a46c723c */ /* 0x042ff0000004186c */
[C---:B------:R-:W-:Y:S08]  /*aae0*/  HMMA.16816.F32.BF16 R112, R164.reuse, R26, R112 ;  /* 0x0000001aa470723c */ /* 0x040ff00000041870 */
[C---:B------:R-:W-:Y:S08]  /*aaf0*/  HMMA.16816.F32.BF16 R116, R164.reuse, R28, R116 ;  /* 0x0000001ca474723c */ /* 0x040ff00000041874 */
[C---:B------:R-:W-:Y:S08]  /*ab00*/  HMMA.16816.F32.BF16 R120, R164.reuse, R30, R120 ;  /* 0x0000001ea478723c */ /* 0x040ff00000041878 */
[C---:B----4-:R-:W-:Y:S08]  /*ab10*/  HMMA.16816.F32.BF16 R124, R164.reuse, R32, R124 ;  /* 0x00000020a47c723c */ /* 0x050ff0000004187c */
[C---:B------:R-:W-:Y:S08]  /*ab20*/  HMMA.16816.F32.BF16 R128, R164.reuse, R34, R128 ;  /* 0x00000022a480723c */ /* 0x040ff00000041880 */
[C---:B--2---:R-:W-:Y:S08]  /*ab30*/  HMMA.16816.F32.BF16 R132, R164.reuse, R20, R132 ;  /* 0x00000014a484723c */ /* 0x044ff00000041884 */
[C---:B------:R-:W-:Y:S08]  /*ab40*/  HMMA.16816.F32.BF16 R136, R164.reuse, R22, R136 ;  /* 0x00000016a488723c */ /* 0x040ff00000041888 */
[C---:B---3--:R-:W-:Y:S08]  /*ab50*/  HMMA.16816.F32.BF16 R140, R164.reuse, R4, R140 ;  /* 0x00000004a48c723c */ /* 0x048ff0000004188c */
[C---:B------:R-:W-:Y:S01]  /*ab60*/  HMMA.16816.F32.BF16 R144, R164.reuse, R6, R144 ;  /* 0x00000006a490723c */ /* 0x040fe20000041890 */
[----:B------:R-:W1:Y:S07]  /*ab70*/  LDSM.16.MT88.4 R4, [R238+0xb900] ;  /* 0x00b90000ee04783b */ /* 0x000e6e0000004200 */
[C---:B------:R-:W-:Y:S08]  /*ab80*/  HMMA.16816.F32.BF16 R148, R164.reuse, R168, R148 ;  /* 0x000000a8a494723c */ /* 0x040ff00000041894 */
[C---:B------:R-:W-:Y:S08]  /*ab90*/  HMMA.16816.F32.BF16 R168, R164.reuse, R170, R12 ;  /* 0x000000aaa4a8723c */ /* 0x040ff0000004180c */
[C---:B-----5:R-:W-:Y:S07]  /*aba0*/  HMMA.16816.F32.BF16 R152, R164.reuse, R8, R152 ;  /* 0x00000008a498723c */ /* 0x060fee0000041898 */
[----:B------:R-:W-:Y:S01]  /*abb0*/  FADD.FTZ R8, R214, R213 ;  /* 0x000000d5d6087221 */ /* 0x000fe20000010000 */
[C---:B------:R-:W-:Y:S04]  /*abc0*/  HMMA.16816.F32.BF16 R156, R164.reuse, R10, R156 ;  /* 0x0000000aa49c723c */ /* 0x040fe8000004189c */
[----:B------:R-:W-:Y:S04]  /*abd0*/  FADD.FTZ R8, R198, R8 ;  /* 0x00000008c6087221 */ /* 0x000fe80000010000 */
[----:B------:R-:W-:Y:S01]  /*abe0*/  FADD.FTZ R8, R203, R8 ;  /* 0x00000008cb087221 */ /* 0x000fe20000010000 */
[C---:B-1----:R-:W-:Y:S03]  /*abf0*/  HMMA.16816.F32.BF16 R160, R164.reuse, R4, R160 ;  /* 0x00000004a4a0723c */ /* 0x042fe600000418a0 */
[----:B------:R-:W-:Y:S04]  /*ac00*/  FADD.FTZ R8, R200, R8 ;  /* 0x00000008c8087221 */ /* 0x000fe80000010000 */
[----:B------:R-:W-:Y:S01]  /*ac10*/  FADD.FTZ R8, R51, R8 ;  /* 0x0000000833087221 */ /* 0x000fe20000010000 */
[----:B------:R-:W-:Y:S04]  /*ac20*/  HMMA.16816.F32.BF16 R164, R164, R6, R16 ;  /* 0x00000006a4a4723c */ /* 0x000fe80000041810 */
[----:B------:R-:W-:Y:S02]  /*ac30*/  FADD.FTZ R48, R48, R8 ;  /* 0x0000000830307221 */ /* 0x000fe40000010000 */
[----:B------:R-:W-:Y:S02]  /*ac40*/  FADD.FTZ R4, R204, R44 ;  /* 0x0000002ccc047221 */ /* 0x000fe40000010000 */
[----:B------:R-:W-:Y:S04]  /*ac50*/  FADD.FTZ R48, R47, R48 ;  /* 0x000000302f307221 */ /* 0x000fe80000010000 */
[----:B------:R-:W-:Y:S04]  /*ac60*/  FADD.FTZ R48, R49, R48 ;  /* 0x0000003031307221 */ /* 0x000fe80000010000 */
[----:B------:R-:W-:Y:S05]  /*ac70*/  FADD.FTZ R3, R205, R48 ;  /* 0x00000030cd037221 */ /* 0x000fea0000010000 */
[----:B------:R1:W-:Y:S04]  /*ac80*/  STL [R1+0x28], R3 ;  /* 0x0000280301007387 */ /* 0x0003e80000100800 */
[----:B------:R2:W-:Y:S01]  /*ac90*/  STL [R1+0x24], R4 ;  /* 0x0000240401007387 */ /* 0x0005e20000100800 */
[----:B-1----:R-:W-:Y:S01]  /*aca0*/  MOV R3, R0 ;  /* 0x0000000000037202 */ /* 0x002fe20000000f00 */
[----:B--2---:R-:W-:-:S05]  /*acb0*/  @P0 BRA `(.L_x_4801) ;  /* 0xffffbe0000000947 */ /* 0x004fca000383ffff */
.L_x_4800:
        /* <DEDUP_REMOVED lines=157> */
.L_x_4792:
        /* <DEDUP_REMOVED lines=308> */
.L_x_4806:
[----:B--23--:R-:W-:Y:S05]  /*c9d0*/  BSYNC B0 ;  /* 0x0000000000007941 */ /* 0x00cfea0003800000 */
.L_x_4805:
        /* <DEDUP_REMOVED lines=195> */
.L_x_4804:
        /* <DEDUP_REMOVED lines=50> */
.L_x_4807:
        /* <DEDUP_REMOVED lines=13> */
.L_x_6594:


//--------------------- .text._ZN7cutlass13device_kernelIN5flash19enable_sm80_to_sm89INS1_16FlashAttnFwdSm80INS1_25CollectiveMainloopFwdSm80ILi8ELi1ELb0EN4cute5tupleIJNS5_1CILi128EEENS7_ILi64EEENS7_ILi256EEEEEELi256ENS_10bfloat16_tEfNS_4arch4Sm80ELb0ELb0ELb0ELb1ELb1ELb0ELb1ELb1EEENS1_21CollectiveEpilogueFwdINS6_IJS8_SA_S9_EEENS6_IJNS7_ILi1EEESI_SI_EEESC_SE_Li256ELb1ELb1ELb1ELb0EEENS1_36VarlenDynamicPersistentTileSchedulerILi128ELi64ELi256ELi256ELb1ELb1ELb0ELb0ELb1ELb1EEEEEEEEEvNT_6ParamsE --------------------------
	.section	.text._ZN7cutlass13device_kernelIN5flash19enable_sm80_to_sm89INS1_16FlashAttnFwdSm80INS1_25CollectiveMainloopFwdSm80ILi8ELi1ELb0EN4cute5tupleIJNS5_1CILi128EEENS7_ILi64EEENS7_ILi256EEEEEELi256ENS_10bfloat16_tEfNS_4arch4Sm80ELb0ELb0ELb0ELb1ELb1ELb0ELb1ELb1EEENS1_21CollectiveEpilogueFwdINS6_IJS8_SA_S9_EEENS6_IJNS7_ILi1EEESI_SI_EEESC_SE_Li256ELb1ELb1ELb1ELb0EEENS1_36VarlenDynamicPersistentTileSchedulerILi128ELi64ELi256ELi256ELb1ELb1ELb0ELb0ELb1ELb1EEEEEEEEEvNT_6ParamsE,"ax",@progbits
	.sectioninfo	@"SHI_REGISTERS=255"
	.align	128
.text._ZN7cutlass13device_kernelIN5flash19enable_sm80_to_sm89INS1_16FlashAttnFwdSm80INS1_25CollectiveMainloopFwdSm80ILi8ELi1ELb0EN4cute5tupleIJNS5_1CILi128EEENS7_ILi64EEENS7_ILi256EEEEEELi256ENS_10bfloat16_tEfNS_4arch4Sm80ELb0ELb0ELb0ELb1ELb1ELb0ELb1ELb1EEENS1_21CollectiveEpilogueFwdINS6_IJS8_SA_S9_EEENS6_IJNS7_ILi1EEESI_SI_EEESC_SE_Li256ELb1ELb1ELb1ELb0EEENS1_36VarlenDynamicPersistentTileSchedulerILi128ELi64ELi256ELi256ELb1ELb1ELb0ELb0ELb1ELb1EEEEEEEEEvNT_6ParamsE:
        .type           _ZN7cutlass13device_kernelIN5flash19enable_sm80_to_sm89INS1_16FlashAttnFwdSm80INS1_25CollectiveMainloopFwdSm80ILi8ELi1ELb0EN4cute5tupleIJNS5_1CILi128EEENS7_ILi64EEENS7_ILi256EEEEEELi256ENS_10bfloat16_tEfNS_4arch4Sm80ELb0ELb0ELb0ELb1ELb1ELb0ELb1ELb1EEENS1_21CollectiveEpilogueFwdINS6_IJS8_SA_S9_EEENS6_IJNS7_ILi1EEESI_SI_EEESC_SE_Li256ELb1ELb1ELb1ELb0EEENS1_36VarlenDynamicPersistentTileSchedulerILi128ELi64ELi256ELi256ELb1ELb1ELb0ELb0ELb1ELb1EEEEEEEEEvNT_6ParamsE,@function
        .size           _ZN7cutlass13device_kernelIN5flash19enable_sm80_to_sm89INS1_16FlashAttnFwdSm80INS1_25CollectiveMainloopFwdSm80ILi8ELi1ELb0EN4cute5tupleIJNS5_1CILi128EEENS7_ILi64EEENS7_ILi256EEEEEELi256ENS_10bfloat16_tEfNS_4arch4Sm80ELb0ELb0ELb0ELb1ELb1ELb0ELb1ELb1EEENS1_21CollectiveEpilogueFwdINS6_IJS8_SA_S9_EEENS6_IJNS7_ILi1EEESI_SI_EEESC_SE_Li256ELb1ELb1ELb1ELb0EEENS1_36VarlenDynamicPersistentTileSchedulerILi128ELi64ELi256ELi256ELb1ELb1ELb0ELb0ELb1ELb1EEEEEEEEEvNT_6ParamsE,(.L_x_6595 - _ZN7cutlass13device_kernelIN5flash19enable_sm80_to_sm89INS1_16FlashAttnFwdSm80INS1_25CollectiveMainloopFwdSm80ILi8ELi1ELb0EN4cute5tupleIJNS5_1CILi128EEENS7_ILi64EEENS7_ILi256EEEEEELi256ENS_10bfloat16_tEfNS_4arch4Sm80ELb0ELb0ELb0ELb1ELb1ELb0ELb1ELb1EEENS1_21CollectiveEpilogueFwdINS6_IJS8_SA_S9_EEENS6_IJNS7_ILi1EEESI_SI_EEESC_SE_Li256ELb1ELb1ELb1ELb0EEENS1_36VarlenDynamicPersistentTileSchedulerILi128ELi64ELi256ELi256ELb1ELb1ELb0ELb0ELb1ELb1EEEEEEEEEvNT_6ParamsE)
        .other          _ZN7cutlass13device_kernelIN5flash19enable_sm80_to_sm89INS1_16FlashAttnFwdSm80INS1_25CollectiveMainloopFwdSm80ILi8ELi1ELb0EN4cute5tupleIJNS5_1CILi128EEENS7_ILi64EEENS7_ILi256EEEEEELi256ENS_10bfloat16_tEfNS_4arch4Sm80ELb0ELb0ELb0ELb1ELb1ELb0ELb1ELb1EEENS1_21CollectiveEpilogueFwdINS6_IJS8_SA_S9_EEENS6_IJNS7_ILi1EEESI_SI_EEESC_SE_Li256ELb1ELb1ELb1ELb0EEENS1_36VarlenDynamicPersistentTileSchedulerILi128ELi64ELi256ELi256ELb1ELb1ELb0ELb0ELb1ELb1EEEEEEEEEvNT_6ParamsE,@"STO_CUDA_ENTRY STV_DEFAULT"
_ZN7cutlass13device_kernelIN5flash19enable_sm80_to_sm89INS1_16FlashAttnFwdSm80INS1_25CollectiveMainloopFwdSm80ILi8ELi1ELb0EN4cute5tupleIJNS5_1CILi128EEENS7_ILi64EEENS7_ILi256EEEEEELi256ENS_10bfloat16_tEfNS_4arch4Sm80ELb0ELb0ELb0ELb1ELb1ELb0ELb1ELb1EEENS1_21CollectiveEpilogueFwdINS6_IJS8_SA_S9_EEENS6_IJNS7_ILi1EEESI_SI_EEESC_SE_Li256ELb1ELb1ELb1ELb0EEENS1_36VarlenDynamicPersistentTileSchedulerILi128ELi64ELi256ELi256ELb1ELb1ELb0ELb0ELb1ELb1EEEEEEEEEvNT_6ParamsE:
        /* <DEDUP_REMOVED lines=54> */
.L_x_4813:
        /* <DEDUP_REMOVED lines=17> */
.L_x_4911:
        /* <DEDUP_REMOVED lines=16> */
.L_x_4912:
[----:B--2---:R-:W-:-:S05]  /*0570*/  IMAD R0, R0, c[0x0][0x538], RZ ;  /* 0x00014e0000007a24 */ /* 0x004fca00078e02ff */
[----:B------:R-:W-:-:S04]  /*0580*/  IADD3 R6, R0, R6, RZ ;  /* 0x0000000600067210 */ /* 0x000fc80007ffe0ff */
[----:B------:R-:W-:-:S13]  /*0590*/  ISETP.GT.AND P0, PT, R6, UR4, PT ;  /* 0x0000000406007c0c */ /* 0x000fda000bf04270 */
[----:B-1----:R-:W-:Y:S05]  /*05a0*/  @!P0 BRA `(.L_x_4813) ;  /* 0xfffffdb000008947 */ /* 0x002fea000383ffff */
.L_x_4809:
[----:B------:R-:W-:-:S05]  /*05b0*/  IADD3 R12, -R0, R6, RZ ;  /* 0x00000006000c7210 */ /* 0x000fca0007ffe1ff */
[----:B------:R-:W-:-:S05]  /*05c0*/  IMAD R0, R4, c[0x0][0x538], R12 ;  /* 0x00014e0004007a24 */ /* 0x000fca00078e020c */
[----:B------:R-:W-:Y:S01]  /*05d0*/  ISETP.GT.AND P0, PT, R0, UR4, PT ;  /* 0x0000000400007c0c */ /* 0x000fe2000bf04270 */
[----:B------:R-:W-:-:S12]  /*05e0*/  BRA.DIV ~URZ, `(.L_x_4814) ;  /* 0x0000f4b27f007947 */ /* 0x000fd8000b800000 */
[----:B------:R-:W-:-:S04]  /*05f0*/  VOTE.ANY R0, PT, !P0 ;  /* 0x0000000000007806 */ /* 0x000fc800040e0100 */
.L_x_4913:
[----:B------:R1:W2:Y:S01]  /*0600*/  POPC R13, R0 ;  /* 0x00000000000d7309 */ /* 0x0002a20000000000 */
[----:B------:R-:W-:Y:S05]  /*0610*/  BRA.DIV ~URZ, `(.L_x_4815) ;  /* 0x0000f4c27f007947 */ /* 0x000fea000b800000 */
[----:B--2---:R2:W3:Y:S01]  /*0620*/  SHFL.IDX PT, R11, R8, R13, 0x1f ;  /* 0x00001f0d080b7589 */ /* 0x0044e200000e0000 */
[----:B------:R-:W-:-:S03]  /*0630*/  MOV R6, RZ ;  /* 0x000000ff00067202 */ /* 0x000fc60000000f00 */
[----:B------:R2:W4:Y:S04]  /*0640*/  SHFL.IDX PT, R10, R7, R13, 0x1f ;  /* 0x00001f0d070a7589 */ /* 0x00052800000e0000 */
.L_x_4914:
[----:B------:R-:W-:Y:S01]  /*0650*/  ISETP.NE.AND P0, PT, R0, RZ, PT ;  /* 0x000000ff0000720c */ /* 0x000fe20003f05270 */
[----:B------:R-:W-:-:S12]  /*0660*/  BSSY B0, `(.L_x_4816) ;  /* 0x0000005000007945 */ /* 0x000fd80003800000 */
[----:B------:R-:W-:Y:S05]  /*0670*/  @!P0 BRA `(.L_x_4817) ;  /* 0x0000003000008947 */ /* 0x000fea0003800000 */
[----:B------:R-:W-:Y:S01]  /*0680*/  IADD3 R195, R13, -0x1, RZ ;  /* 0xffffffff0dc37810 */ /* 0x000fe20007ffe0ff */
[----:B------:R-:W-:Y:S05]  /*0690*/  BRA.DIV ~URZ, `(.L_x_4818) ;  /* 0x0000f5227f007947 */ /* 0x000fea000b800000 */
[----:B------:R1:W2:Y:S02]  /*06a0*/  SHFL.IDX PT, R6, R4, R195, 0x1f ;  /* 0x00001fc304067589 */ /* 0x0002a400000e0000 */
.L_x_4817:
[----:B------:R-:W-:Y:S05]  /*06b0*/  BSYNC B0 ;  /* 0x0000000000007941 */ /* 0x000fea0003800000 */
.L_x_4816:
        /* <DEDUP_REMOVED lines=69> */
.L_x_4810:
[----:B------:R-:W-:Y:S01]  /*0b10*/  MOV R0, UR4 ;  /* 0x0000000400007c02 */ /* 0x000fe20008000f00 */
[----:B------:R-:W-:Y:S04]  /*0b20*/  STL [R1+0x4], RZ ;  /* 0x000004ff01007387 */ /* 0x000fe80000100800 */
[----:B------:R1:W-:Y:S04]  /*0b30*/  STL [R1], R0 ;  /* 0x0000000001007387 */ /* 0x0003e80000100800 */
[----:B------:R2:W-:Y:S01]  /*0b40*/  STL [R1+0x8], RZ ;  /* 0x000008ff01007387 */ /* 0x0005e20000100800 */
[----:B-1----:R-:W-:-:S05]  /*0b50*/  MOV R0, c[0x0][0x53c] ;  /* 0x00014f0000007a02 */ /* 0x002fca0000000f00 */
[----:B------:R2:W-:Y:S02]  /*0b60*/  STL [R1+0xc], R0 ;  /* 0x00000c0001007387 */ /* 0x0005e40000100800 */
.L_x_4819:
        /* <DEDUP_REMOVED lines=8> */
.L_x_4808:
        /* <DEDUP_REMOVED lines=90> */
[C---:B------:R-:W-:Y:S02]  /*1190*/  IADD3 R241, R231.reuse, 0xc0, RZ ;  /* 0x000000c0e7f17810 */ /* 0x040fe40007ffe0ff */
        /* <DEDUP_REMOVED lines=79> */
[C---:B------:R-:W-:Y:S01]  /*1690*/  IMAD.IADD R213, R0.reuse, 0x1, R210 ;  /* 0x0000000100d57824 */ /* 0x040fe200078e02d2 */
        /* <DEDUP_REMOVED lines=82> */
.L_x_4910:
        /* <DEDUP_REMOVED lines=14> */
[C---:B------:R-:W-:Y:S01]  /*1ca0*/  @P4 LEA R6, P2, R12.reuse, c[0x0][0x370], 0x2 ;  /* 0x0000dc000c064a11 */ /* 0x040fe200078410ff */
[----:B------:R1:W-:Y:S01]  /*1cb0*/  STL [R1+0x14], R12 ;  /* 0x0000140c01007387 */ /* 0x0003e20000100800 */
[C-C-:B------:R-:W-:Y:S02]  /*1cc0*/  SHF.L.U64.HI R18, R12.reuse, 0x2, R14.reuse ;  /* 0x000000020c127819 */ /* 0x140fe4000001020e */
[----:B------:R-:W-:Y:S01]  /*1cd0*/  @P4 LEA.HI.X R7, R12, c[0x0][0x374], R14, 0x2, P2 ;  /* 0x0000dd000c074a11 */ /* 0x000fe200010f140e */
[----:B------:R1:W-:Y:S01]  /*1ce0*/  STL [R1+0x4c], R14 ;  /* 0x00004c0e01007387 */ /* 0x0003e20000100800 */
[----:B------:R-:W-:-:S02]  /*1cf0*/  @P3 IADD3 R4, P1, R19, c[0x0][0x360], RZ ;  /* 0x0000d80013043a10 */ /* 0x000fc40007f3e0ff */
[----:B------:R-:W-:Y:S01]  /*1d00*/  IADD3 R2, P2, R19, c[0x0][0x348], RZ ;  /* 0x0000d20013027a10 */ /* 0x000fe20007f5e0ff */
[----:B------:R1:W5:Y:S01]  /*1d10*/  @P4 LDG.E R244, [R6.64] ;  /* 0x0000000606f44981 */ /* 0x000362000c1e1900 */
[C---:B------:R-:W-:Y:S02]  /*1d20*/  @P3 IADD3.X R5, R18.reuse, c[0x0][0x364], RZ, P1, !PT ;  /* 0x0000d90012053a10 */ /* 0x040fe40000ffe4ff */
[----:B------:R-:W-:Y:S01]  /*1d30*/  IADD3.X R3, R18, c[0x0][0x34c], RZ, P2, !PT ;  /* 0x0000d30012037a10 */ /* 0x000fe200017fe4ff */
[----:B------:R1:W-:Y:S04]  /*1d40*/  STL [R1+0x18], R19 ;  /* 0x0000181301007387 */ /* 0x0003e80000100800 */
        /* <DEDUP_REMOVED lines=10> */
.L_x_4820:
[----:B------:R-:W-:-:S04]  /*1df0*/  ISETP.NE.U32.AND P1, PT, RZ, c[0x0][0x368], PT ;  /* 0x0000da00ff007a0c */ /* 0x000fc80003f25070 */
[----:B------:R-:W-:-:S13]  /*1e00*/  ISETP.NE.AND.EX P1, PT, RZ, c[0x0][0x36c], PT, P1 ;  /* 0x0000db00ff007a0c */ /* 0x000fda0003f25310 */
[----:B------:R-:W-:Y:S05]  /*1e10*/  @!P1 BRA `(.L_x_4821) ;  /* 0x0000004000009947 */ /* 0x000fea0003800000 */
[----:B-1----:R-:W-:-:S04]  /*1e20*/  IADD3 R2, P1, R19, c[0x0][0x368], RZ ;  /* 0x0000da0013027a10 */ /* 0x002fc80007f3e0ff */
[----:B------:R-:W-:-:S05]  /*1e30*/  IADD3.X R3, R18, c[0x0][0x36c], RZ, P1, !PT ;  /* 0x0000db0012037a10 */ /* 0x000fca0000ffe4ff */
[----:B------:R1:W5:Y:S01]  /*1e40*/  LDG.E R0, [R2.64] ;  /* 0x0000000602007981 */ /* 0x000362000c1e1900 */
[----:B------:R-:W-:Y:S05]  /*1e50*/  BRA `(.L_x_4822) ;  /* 0x0000008000007947 */ /* 0x000fea0003800000 */
.L_x_4821:
        /* <DEDUP_REMOVED lines=8> */
.L_x_4822:
        /* <DEDUP_REMOVED lines=48> */
.L_x_4824:
[----:B------:R-:W-:Y:S05]  /*21e0*/  BSYNC B0 ;  /* 0x0000000000007941 */ /* 0x000fea0003800000 */
.L_x_4823:
        /* <DEDUP_REMOVED lines=88> */
[----:B------:R-:W-:Y:S02]  /*2770*/  ISETP.GE.AND P4, PT, R239, c[0x0][0x198], PT ;  /* 0x00006600ef007a0c */ /* 0x000fe40003f86270 */
[----:B------:R-:W-:Y:S02]  /*2780*/  ISETP.GE.AND P3, PT, R241, c[0x0][0x198], PT ;  /* 0x00006600f1007a0c */ /* 0x000fe40003f66270 */
[----:B------:R-:W-:Y:S01]  /*2790*/  IADD3 R116, R205, -0x1, RZ ;  /* 0xffffffffcd747810 */ /* 0x000fe20007ffe0ff */
[----:B-1----:R-:W-:-:S05]  /*27a0*/  IMAD.WIDE.U32 R2, R11, c[0x0][0x178], RZ ;  /* 0x00005e000b027a25 */ /* 0x002fca00078e00ff */
[----:B------:R-:W-:-:S05]  /*27b0*/  IADD3 R3, R3, R0, RZ ;  /* 0x0000000003037210 */ /* 0x000fca0007ffe0ff */
[----:B------:R-:W-:-:S04]  /*27c0*/  IMAD.WIDE.U32 R2, R16, c[0x0][0x1b8], R2 ;  /* 0x00006e0010027a25 */ /* 0x000fc800078e0002 */
[----:B------:R-:W-:-:S04]  /*27d0*/  IMAD R3, R16, c[0x0][0x1bc], R3 ;  /* 0x00006f0010037a24 */ /* 0x000fc800078e0203 */
[----:B------:R-:W-:-:S04]  /*27e0*/  IMAD.WIDE.U32 R2, R4, c[0x0][0x1c0], R2 ;  /* 0x0000700004027a25 */ /* 0x000fc800078e0002 */
[----:B--2---:R-:W-:Y:S01]  /*27f0*/  IMAD R5, R6, 0x80, R5 ;  /* 0x0000008006057824 */ /* 0x004fe200078e0205 */
[----:B------:R-:W-:-:S03]  /*2800*/  SEL R6, R14, RZ, !P0 ;  /* 0x000000ff0e067207 */ /* 0x000fc60004000000 */
[----:B------:R-:W-:Y:S01]  /*2810*/  @P2 IMAD.HI.U32 R7, R5, c[0x0][0x2c8], RZ ;  /* 0x0000b20005072a27 */ /* 0x000fe200078e00ff */
[----:B------:R-:W-:-:S03]  /*2820*/  MOV R0, R5 ;  /* 0x0000000500007202 */ /* 0x000fc60000000f00 */
[----:B------:R-:W-:Y:S01]  /*2830*/  IMAD R6, R6, c[0x0][0x1c0], RZ ;  /* 0x0000700006067a24 */ /* 0x000fe200078e02ff */
[----:B------:R-:W-:-:S03]  /*2840*/  @P2 SHF.R.U32.HI R0, RZ, c[0x0][0x2cc], R7 ;  /* 0x0000b300ff002a19 */ /* 0x000fc60000011607 */
        /* <DEDUP_REMOVED lines=19> */
.L_x_4915:
[----:B------:R-:W-:Y:S05]  /*2980*/  BRA.DIV ~URZ, `(.L_x_4827) ;  /* 0x0000d3027f007947 */ /* 0x000fea000b800000 */
[----:B------:R3:W4:Y:S02]  /*2990*/  SHFL.IDX PT, R0, R14, RZ, 0x181f ;  /* 0x00181fff0e007589 */ /* 0x00072400000e0000 */
.L_x_4916:
[----:B---3--:R-:W3:Y:S01]  /*29a0*/  LDL R2, [R1+0x4] ;  /* 0x0000040001027983 */ /* 0x008ee20000100800 */
[----:B------:R-:W-:Y:S01]  /*29b0*/  IMAD R13, R13, c[0x0][0x2c4], RZ ;  /* 0x0000b1000d0d7a24 */ /* 0x000fe200078e02ff */
[----:B------:R-:W-:Y:S01]  /*29c0*/  BSSY B0, `(.L_x_4828) ;  /* 0x0000017000007945 */ /* 0x000fe20003800000 */
[----:B---3--:R-:W-:-:S04]  /*29d0*/  LEA R12, R2, R243, 0x7 ;  /* 0x000000f3020c7211 */ /* 0x008fc800078e38ff */
[----:B------:R-:W-:-:S13]  /*29e0*/  ISETP.GE.AND P0, PT, R12, R13, PT ;  /* 0x0000000d0c00720c */ /* 0x000fda0003f06270 */
[----:B------:R-:W-:Y:S05]  /*29f0*/  @P0 BRA `(.L_x_4829) ;  /* 0x0000013000000947 */ /* 0x000fea0003800000 */
[----:B------:R-:W-:Y:S02]  /*2a00*/  SHF.R.S32.HI R2, RZ, 0x1f, R231 ;  /* 0x0000001fff027819 */ /* 0x000fe400000114e7 */
[-C--:B----4-:R-:W-:Y:S02]  /*2a10*/  LEA R10, P0, R231, R0.reuse, 0x1 ;  /* 0x00000000e70a7211 */ /* 0x090fe400078008ff */
[-C--:B------:R-:W-:Y:S02]  /*2a20*/  LEA R8, P2, R240, R0.reuse, 0x1 ;  /* 0x00000000f0087211 */ /* 0x080fe400078408ff */
[----:B------:R-:W-:Y:S02]  /*2a30*/  SHF.R.S32.HI R20, RZ, 0x1f, R240 ;  /* 0x0000001fff147819 */ /* 0x000fe400000114f0 */
[----:B------:R-:W-:Y:S02]  /*2a40*/  LEA R6, P1, R239, R0, 0x1 ;  /* 0x00000000ef067211 */ /* 0x000fe400078208ff */
[----:B--2---:R-:W-:-:S02]  /*2a50*/  LEA.HI.X R11, R231, R4, R2, 0x1, P0 ;  /* 0x00000004e70b7211 */ /* 0x004fc400000f0c02 */
[----:B------:R-:W-:Y:S02]  /*2a60*/  SHF.R.S32.HI R19, RZ, 0x1f, R239 ;  /* 0x0000001fff137819 */ /* 0x000fe400000114ef */
[----:B------:R-:W-:Y:S01]  /*2a70*/  SHF.R.S32.HI R18, RZ, 0x1f, R241 ;  /* 0x0000001fff127819 */ /* 0x000fe200000114f1 */
[----:B------:R-:W-:Y:S01]  /*2a80*/  @!PT LDS RZ, [RZ] ;  /* 0x00000000fffff984 */ /* 0x000fe20000000800 */
[----:B------:R-:W-:Y:S01]  /*2a90*/  @!PT LDS RZ, [RZ] ;  /* 0x00000000fffff984 */ /* 0x000fe20000000800 */
[----:B------:R-:W-:Y:S01]  /*2aa0*/  @!PT LDS RZ, [RZ] ;  /* 0x00000000fffff984 */ /* 0x000fe20000000800 */
[----:B------:R2:W-:Y:S01]  /*2ab0*/  LDGSTS.E.BYPASS.LTC128B.128 [R229+0x10100], [R10.64], !P6 ;  /* 0x101000000ae57fae */ /* 0x0005e2000f101d46 */
[----:B------:R-:W-:Y:S02]  /*2ac0*/  LEA R2, P0, R241, R0, 0x1 ;  /* 0x00000000f1027211 */ /* 0x000fe400078008ff */
[-C--:B------:R-:W-:Y:S02]  /*2ad0*/  LEA.HI.X R9, R240, R4.reuse, R20, 0x1, P2 ;  /* 0x00000004f0097211 */ /* 0x080fe400010f0c14 */
[-C--:B------:R-:W-:Y:S02]  /*2ae0*/  LEA.HI.X R7, R239, R4.reuse, R19, 0x1, P1 ;  /* 0x00000004ef077211 */ /* 0x080fe400008f0c13 */
[----:B------:R-:W-:Y:S01]  /*2af0*/  LEA.HI.X R3, R241, R4, R18, 0x1, P0 ;  /* 0x00000004f1037211 */ /* 0x000fe200000f0c12 */
[----:B------:R2:W-:Y:S04]  /*2b00*/  LDGSTS.E.BYPASS.LTC128B.128 [R229+0x14100], [R8.64], !P5 ;  /* 0x1410000008e57fae */ /* 0x0005e8000e901d46 */
[----:B------:R2:W-:Y:S04]  /*2b10*/  LDGSTS.E.BYPASS.LTC128B.128 [R229+0x18100], [R6.64], !P4 ;  /* 0x1810000006e57fae */ /* 0x0005e8000e101d46 */
[----:B------:R2:W-:Y:S02]  /*2b20*/  LDGSTS.E.BYPASS.LTC128B.128 [R229+0x1c100], [R2.64], !P3 ;  /* 0x1c10000002e57fae */ /* 0x0005e4000d901d46 */
.L_x_4829:
[----:B------:R-:W-:Y:S05]  /*2b30*/  BSYNC B0 ;  /* 0x0000000000007941 */ /* 0x000fea0003800000 */
.L_x_4828:
[----:B------:R-:W-:Y:S05]  /*2b40*/  BRA.DIV ~URZ, `(.L_x_4830) ;  /* 0x0000d1b27f007947 */ /* 0x000fea000b800000 */
[----:B--2---:R2:W3:Y:S04]  /*2b50*/  SHFL.IDX PT, R4, R5, 0x1, 0x181f ;  /* 0x00381f0005047f89 */ /* 0x0044e800000e0000 */
[----:B----4-:R2:W4:Y:S02]  /*2b60*/  SHFL.IDX PT, R0, R14, 0x1, 0x181f ;  /* 0x00381f000e007f89 */ /* 0x01052400000e0000 */
.L_x_4917:
[----:B------:R-:W-:Y:S01]  /*2b70*/  IADD3 R2, R12, 0x20, RZ ;  /* 0x000000200c027810 */ /* 0x000fe20007ffe0ff */
[----:B------:R-:W-:Y:S03]  /*2b80*/  BSSY B0, `(.L_x_4831) ;  /* 0x0000016000007945 */ /* 0x000fe60003800000 */
[----:B------:R-:W-:-:S13]  /*2b90*/  ISETP.GE.AND P0, PT, R2, R13, PT ;  /* 0x0000000d0200720c */ /* 0x000fda0003f06270 */
[----:B------:R-:W-:Y:S05]  /*2ba0*/  @P0 BRA `(.L_x_4832) ;  /* 0x0000013000000947 */ /* 0x000fea0003800000 */
[----:B------:R-:W-:Y:S02]  /*2bb0*/  SHF.R.S32.HI R3, RZ, 0x1f, R231 ;  /* 0x0000001fff037819 */ /* 0x000fe400000114e7 */
[-C--:B----4-:R-:W-:Y:S02]  /*2bc0*/  LEA R10, P0, R231, R0.reuse, 0x1 ;  /* 0x00000000e70a7211 */ /* 0x090fe400078008ff */
[-C--:B------:R-:W-:Y:S02]  /*2bd0*/  LEA R8, P2, R240, R0.reuse, 0x1 ;  /* 0x00000000f0087211 */ /* 0x080fe400078408ff */
[----:B------:R-:W-:Y:S02]  /*2be0*/  SHF.R.S32.HI R20, RZ, 0x1f, R240 ;  /* 0x0000001fff147819 */ /* 0x000fe400000114f0 */
[----:B------:R-:W-:Y:S02]  /*2bf0*/  LEA R6, P1, R239, R0, 0x1 ;  /* 0x00000000ef067211 */ /* 0x000fe400078208ff */
[----:B---3--:R-:W-:-:S02]  /*2c00*/  LEA.HI.X R11, R231, R4, R3, 0x1, P0 ;  /* 0x00000004e70b7211 */ /* 0x008fc400000f0c03 */
        /* <DEDUP_REMOVED lines=13> */
.L_x_4832:
[----:B------:R-:W-:Y:S05]  /*2ce0*/  BSYNC B0 ;  /* 0x0000000000007941 */ /* 0x000fea0003800000 */
.L_x_4831:
[----:B------:R-:W-:Y:S05]  /*2cf0*/  BRA.DIV ~URZ, `(.L_x_4833) ;  /* 0x0000d0d27f007947 */ /* 0x000fea000b800000 */
[----:B---3--:R3:W1:Y:S02]  /*2d00*/  SHFL.IDX PT, R4, R5, 0x2, 0x181f ;  /* 0x00581f0005047f89 */ /* 0x00866400000e0000 */
.L_x_4918:
[----:B------:R-:W-:Y:S05]  /*2d10*/  BRA.DIV ~URZ, `(.L_x_4834) ;  /* 0x0000d1227f007947 */ /* 0x000fea000b800000 */
[----:B----4-:R4:W2:Y:S02]  /*2d20*/  SHFL.IDX PT, R0, R14, 0x2, 0x181f ;  /* 0x00581f000e007f89 */ /* 0x0108a400000e0000 */
.L_x_4919:
[----:B------:R-:W-:Y:S01]  /*2d30*/  IADD3 R2, R12, 0x40, RZ ;  /* 0x000000400c027810 */ /* 0x000fe20007ffe0ff */
[----:B------:R-:W-:Y:S03]  /*2d40*/  BSSY B0, `(.L_x_4835) ;  /* 0x0000016000007945 */ /* 0x000fe60003800000 */
[----:B------:R-:W-:-:S13]  /*2d50*/  ISETP.GE.AND P0, PT, R2, R13, PT ;  /* 0x0000000d0200720c */ /* 0x000fda0003f06270 */
[----:B------:R-:W-:Y:S05]  /*2d60*/  @P0 BRA `(.L_x_4836) ;  /* 0x0000013000000947 */ /* 0x000fea0003800000 */
[----:B------:R-:W-:Y:S02]  /*2d70*/  SHF.R.S32.HI R3, RZ, 0x1f, R231 ;  /* 0x0000001fff037819 */ /* 0x000fe400000114e7 */
[-C--:B--2---:R-:W-:Y:S02]  /*2d80*/  LEA R10, P0, R231, R0.reuse, 0x1 ;  /* 0x00000000e70a7211 */ /* 0x084fe400078008ff */
[-C--:B------:R-:W-:Y:S02]  /*2d90*/  LEA R8, P2, R240, R0.reuse, 0x1 ;  /* 0x00000000f0087211 */ /* 0x080fe400078408ff */
[----:B------:R-:W-:Y:S02]  /*2da0*/  SHF.R.S32.HI R20, RZ, 0x1f, R240 ;  /* 0x0000001fff147819 */ /* 0x000fe400000114f0 */
[----:B------:R-:W-:Y:S02]  /*2db0*/  LEA R6, P1, R239, R0, 0x1 ;  /* 0x00000000ef067211 */ /* 0x000fe400078208ff */
[----:B-1----:R-:W-:-:S02]  /*2dc0*/  LEA.HI.X R11, R231, R4, R3, 0x1, P0 ;  /* 0x00000004e70b7211 */ /* 0x002fc400000f0c03 */
        /* <DEDUP_REMOVED lines=13> */
.L_x_4836:
[----:B------:R-:W-:Y:S05]  /*2ea0*/  BSYNC B0 ;  /* 0x0000000000007941 */ /* 0x000fea0003800000 */
.L_x_4835:
[----:B------:R-:W-:Y:S05]  /*2eb0*/  BRA.DIV ~URZ, `(.L_x_4837) ;  /* 0x0000cff27f007947 */ /* 0x000fea000b800000 */
[----:B-1----:R1:W3:Y:S04]  /*2ec0*/  SHFL.IDX PT, R4, R5, 0x3, 0x181f ;  /* 0x00781f0005047f89 */ /* 0x0022e800000e0000 */
[----:B--2---:R1:W2:Y:S02]  /*2ed0*/  SHFL.IDX PT, R0, R14, 0x3, 0x181f ;  /* 0x00781f000e007f89 */ /* 0x0042a400000e0000 */
.L_x_4920:
        /* <DEDUP_REMOVED lines=8> */
[CC--:B--2---:R-:W-:Y:S02]  /*2f60*/  @!P2 LEA R10, P1, R231.reuse, R0.reuse, 0x1 ;  /* 0x00000000e70aa211 */ /* 0x0c4fe400078208ff */
[C---:B------:R-:W-:Y:S02]  /*2f70*/  @!P2 LEA R8, P0, R240.reuse, R0, 0x1 ;  /* 0x00000000f008a211 */ /* 0x040fe400078008ff */
[-C--:B---3--:R-:W-:Y:S02]  /*2f80*/  @!P2 LEA.HI.X R11, R231, R4.reuse, R25, 0x1, P1 ;  /* 0x00000004e70ba211 */ /* 0x088fe400008f0c19 */
[----:B------:R-:W-:Y:S02]  /*2f90*/  @!P2 LEA.HI.X R9, R240, R4, R19, 0x1, P0 ;  /* 0x00000004f009a211 */ /* 0x000fe400000f0c13 */
[-C--:B------:R-:W-:Y:S01]  /*2fa0*/  @!P2 LEA R6, P1, R239, R0.reuse, 0x1 ;  /* 0x00000000ef06a211 */ /* 0x080fe200078208ff */
[----:B------:R-:W-:Y:S01]  /*2fb0*/  @!PT LDS RZ, [RZ] ;  /* 0x00000000fffff984 */ /* 0x000fe20000000800 */
[----:B------:R-:W-:Y:S01]  /*2fc0*/  @!PT LDS RZ, [RZ] ;  /* 0x00000000fffff984 */ /* 0x000fe20000000800 */
[----:B------:R-:W-:Y:S01]  /*2fd0*/  @!PT LDS RZ, [RZ] ;  /* 0x00000000fffff984 */ /* 0x000fe20000000800 */
[----:B------:R2:W-:Y:S01]  /*2fe0*/  @!P2 LDGSTS.E.BYPASS.LTC128B.128 [R229+0x13100], [R10.64], !P6 ;  /* 0x131000000ae5afae */ /* 0x0005e2000f101d46 */
[----:B------:R-:W-:-:S02]  /*2ff0*/  @!P2 LEA R2, P0, R241, R0, 0x1 ;  /* 0x00000000f102a211 */ /* 0x000fc400078008ff */
[----:B------:R-:W-:Y:S01]  /*3000*/  SHF.R.S32.HI R0, RZ, 0x1f, R15 ;  /* 0x0000001fff007819 */ /* 0x000fe2000001140f */
[----:B------:R2:W-:Y:S01]  /*3010*/  @!P2 LDGSTS.E.BYPASS.LTC128B.128 [R229+0x17100], [R8.64], !P5 ;  /* 0x1710000008e5afae */ /* 0x0005e2000e901d46 */
[-C--:B------:R-:W-:Y:S02]  /*3020*/  @!P2 LEA.HI.X R7, R239, R4.reuse, R18, 0x1, P1 ;  /* 0x00000004ef07a211 */ /* 0x080fe400008f0c12 */
[----:B------:R-:W-:Y:S01]  /*3030*/  @!P2 LEA.HI.X R3, R241, R4, R24, 0x1, P0 ;  /* 0x00000004f103a211 */ /* 0x000fe200000f0c18 */
[----:B------:R-:W-:Y:S01]  /*3040*/  IMAD R0, R0, c[0x0][0x2b0], RZ ;  /* 0x0000ac0000007a24 */ /* 0x000fe200078e02ff */
[----:B------:R-:W-:Y:S01]  /*3050*/  ISETP.GE.AND P6, PT, R231, c[0x0][0x1d4], PT ;  /* 0x00007500e7007a0c */ /* 0x000fe20003fc6270 */
[----:B------:R2:W-:Y:S01]  /*3060*/  @!P2 LDGSTS.E.BYPASS.LTC128B.128 [R229+0x1b100], [R6.64], !P4 ;  /* 0x1b10000006e5afae */ /* 0x0005e2000e101d46 */
[----:B------:R-:W-:Y:S01]  /*3070*/  ISETP.GE.AND P5, PT, R240, c[0x0][0x1d4], PT ;  /* 0x00007500f0007a0c */ /* 0x000fe20003fa6270 */
[----:B------:R-:W-:Y:S01]  /*3080*/  IMAD R0, R15, c[0x0][0x2b4], R0 ;  /* 0x0000ad000f007a24 */ /* 0x000fe200078e0200 */
[----:B------:R-:W-:Y:S01]  /*3090*/  ISETP.GE.AND P4, PT, R239, c[0x0][0x1d4], PT ;  /* 0x00007500ef007a0c */ /* 0x000fe20003f86270 */
[----:B------:R2:W-:Y:S01]  /*30a0*/  @!P2 LDGSTS.E.BYPASS.LTC128B.128 [R229+0x1f100], [R2.64], !P3 ;  /* 0x1f10000002e5afae */ /* 0x0005e2000d901d46 */
[----:B------:R-:W-:Y:S01]  /*30b0*/  ISETP.GE.AND P3, PT, R241, c[0x0][0x1d4], PT ;  /* 0x00007500f1007a0c */ /* 0x000fe20003f66270 */
[----:B------:R-:W-:-:S02]  /*30c0*/  IMAD.IADD R252, R249, 0x1, R0 ;  /* 0x00000001f9fc7824 */ /* 0x000fc400078e0200 */
[----:B------:R-:W0:Y:S01]  /*30d0*/  LDGDEPBAR ;  /* 0x00000000000079af */ /* 0x000e220000000000 */
[----:B------:R-:W-:Y:S03]  /*30e0*/  WARPSYNC 0xffffffff ;  /* 0xffffffff00007948 */ /* 0x000fe60003800000 */
[----:B------:R-:W-:Y:S01]  /*30f0*/  IMAD.MOV.U32 R0, RZ, RZ, c[0x0][0x2b8] ;  /* 0x0000ae00ff007624 */ /* 0x000fe200078e00ff */
[----:B------:R-:W-:Y:S01]  /*3100*/  BAR.SYNC.DEFER_BLOCKING 0x0 ;  /* 0x0000000000007b1d */ /* 0x000fe20000010000 */
[----:B--2---:R-:W-:Y:S02]  /*3110*/  IMAD R2, R116, 0x40, R117 ;  /* 0x0000004074027824 */ /* 0x004fe400078e0275 */
[----:B------:R-:W-:Y:S01]  /*3120*/  IMAD.MOV.U32 R228, RZ, RZ, RZ ;  /* 0x000000ffffe47224 */ /* 0x000fe200078e00ff */
[----:B------:R-:W-:Y:S02]  /*3130*/  ISETP.NE.AND P0, PT, R0, 0x1, PT ;  /* 0x000000010000780c */ /* 0x000fe40003f05270 */
[C---:B------:R-:W-:Y:S01]  /*3140*/  ISETP.GE.AND P2, PT, R2.reuse, R17, PT ;  /* 0x000000110200720c */ /* 0x040fe20003f46270 */
[----:B------:R-:W-:Y:S02]  /*3150*/  IMAD.IADD R2, R2, 0x1, R244 ;  /* 0x0000000102027824 */ /* 0x000fe400078e02f4 */
[----:B------:R-:W-:Y:S01]  /*3160*/  IMAD.WIDE.U32 R246, R16, c[0x0][0x1e8], RZ ;  /* 0x00007a0010f67a25 */ /* 0x000fe200078e00ff */
[----:B------:R-:W-:-:S03]  /*3170*/  ISETP.GT.OR P2, PT, R117, 0x3f, P2 ;  /* 0x0000003f7500780c */ /* 0x000fc60001744670 */
[----:B------:R-:W-:Y:S02]  /*3180*/  IMAD R118, R116, -0x40, R17 ;  /* 0xffffffc074767824 */ /* 0x000fe400078e0211 */
[----:B------:R-:W-:-:S04]  /*3190*/  IMAD.WIDE.U32 R250, R16, c[0x0][0x210], RZ ;  /* 0x0000840010fa7a25 */ /* 0x000fc800078e00ff */
[C---:B------:R-:W-:Y:S01]  /*31a0*/  IMAD.SHL.U32 R119, R231.reuse, 0x2, RZ ;  /* 0x00000002e7777824 */ /* 0x040fe200078e00ff */
[----:B------:R-:W-:Y:S01]  /*31b0*/  SHF.L.U64.HI R113, R231, 0x1, R25 ;  /* 0x00000001e7717819 */ /* 0x000fe20000010219 */
[----:B------:R-:W-:-:S04]  /*31c0*/  @P0 IMAD.HI.U32 R3, R2, c[0x0][0x2bc], RZ ;  /* 0x0000af0002030a27 */ /* 0x000fc800078e00ff */
[C---:B------:R-:W-:Y:S01]  /*31d0*/  IMAD.SHL.U32 R120, R240.reuse, 0x2, RZ ;  /* 0x00000002f0787824 */ /* 0x040fe200078e00ff */
[----:B------:R-:W-:Y:S01]  /*31e0*/  SHF.L.U64.HI R114, R240, 0x1, R19 ;  /* 0x00000001f0727819 */ /* 0x000fe20000010213 */
[----:B------:R-:W-:Y:S01]  /*31f0*/  IMAD.MOV.U32 R0, RZ, RZ, R2 ;  /* 0x000000ffff007224 */ /* 0x000fe200078e0002 */
[----:B------:R-:W-:Y:S01]  /*3200*/  @P0 SHF.R.U32.HI R0, RZ, c[0x0][0x2c0], R3 ;  /* 0x0000b000ff000a19 */ /* 0x000fe20000011603 */
[C---:B------:R-:W-:Y:S01]  /*3210*/  IMAD.SHL.U32 R122, R239.reuse, 0x2, RZ ;  /* 0x00000002ef7a7824 */ /* 0x040fe200078e00ff */
[----:B------:R-:W-:Y:S02]  /*3220*/  SHF.L.U64.HI R115, R239, 0x1, R18 ;  /* 0x00000001ef737819 */ /* 0x000fe40000010212 */
[C---:B------:R-:W-:Y:S02]  /*3230*/  @!P2 IADD3 R3, P1, R0.reuse, R248, RZ ;  /* 0x000000f80003a210 */ /* 0x040fe40007f3e0ff */
[----:B------:R-:W-:Y:S02]  /*3240*/  P2R R23, PR, RZ, 0x1 ;  /* 0x00000001ff177803 */ /* 0x000fe40000000000 */
[----:B-1----:R-:W-:-:S02]  /*3250*/  @!P2 LEA.HI.X.SX32 R5, R0, R252, 0x1, P1 ;  /* 0x000000fc0005a211 */ /* 0x002fc400008f0eff */
[----:B------:R-:W-:-:S04]  /*3260*/  @!P2 LEA R4, P1, R3, c[0x0][0x2a0], 0x2 ;  /* 0x0000a8000304aa11 */ /* 0x000fc800078210ff */
[----:B------:R-:W-:-:S05]  /*3270*/  @!P2 LEA.HI.X R5, R3, c[0x0][0x2a4], R5, 0x2, P1 ;  /* 0x0000a9000305aa11 */ /* 0x000fca00008f1405 */
[----:B------:R1:W2:Y:S01]  /*3280*/  @!P2 LDG.E R228, [R4.64] ;  /* 0x0000000604e4a981 */ /* 0x0002a2000c1e1900 */
[----:B------:R-:W-:Y:S01]  /*3290*/  IMAD.MOV R0, RZ, RZ, -R0 ;  /* 0x000000ffff007224 */ /* 0x000fe200078e0a00 */
[----:B------:R-:W-:Y:S01]  /*32a0*/  SHF.L.U64.HI R112, R241, 0x1, R24 ;  /* 0x00000001f1707819 */ /* 0x000fe20000010218 */
[----:B------:R-:W-:Y:S01]  /*32b0*/  IMAD R245, R16, c[0x0][0x1ec], R247 ;  /* 0x00007b0010f57a24 */ /* 0x000fe200078e02f7 */
[----:B------:R-:W-:Y:S01]  /*32c0*/  BSSY B0, `(.L_x_4838) ;  /* 0x000019c000007945 */ /* 0x000fe20003800000 */
[----:B------:R-:W-:Y:S02]  /*32d0*/  IMAD R232, R0, c[0x0][0x2b8], R2 ;  /* 0x0000ae0000e87a24 */ /* 0x000fe400078e0202 */
[----:B------:R-:W-:Y:S02]  /*32e0*/  IMAD.IADD R20, R118, 0x1, -R243 ;  /* 0x0000000176147824 */ /* 0x000fe400078e0af3 */
[----:B------:R-:W-:-:S04]  /*32f0*/  IMAD.WIDE.U32 R2, R232, c[0x0][0x1e0], RZ ;  /* 0x00007800e8027a25 */ /* 0x000fc800078e00ff */
[----:B------:R-:W-:Y:S02]  /*3300*/  IMAD R15, R16, c[0x0][0x214], R251 ;  /* 0x00008500100f7a24 */ /* 0x000fe400078e02fb */
[----:B------:R-:W-:-:S03]  /*3310*/  IMAD.SHL.U32 R121, R241, 0x2, RZ ;  /* 0x00000002f1797824 */ /* 0x000fc600078e00ff */
[----:B------:R-:W-:Y:S01]  /*3320*/  STL [R1+0x10], R15 ;  /* 0x0000100f01007387 */ /* 0x000fe20000100800 */
[----:B-1----:R-:W-:-:S05]  /*3330*/  SHF.R.S32.HI R5, RZ, 0x1f, R232 ;  /* 0x0000001fff057819 */ /* 0x002fca00000114e8 */
        /* <DEDUP_REMOVED lines=56> */
[----:B------:R-:W-:-:S05]  /*36c0*/  R2P PR, R235, 0x6 ;  /* 0x00000006eb007804 */ /* 0x000fca0000000000 */
[----:B------:R-:W-:Y:S02]  /*36d0*/  SEL R0, R0, 0xffffffc0, !P2 ;  /* 0xffffffc000007807 */ /* 0x000fe40005000000 */
[----:B------:R-:W-:-:S04]  /*36e0*/  ISETP.GE.AND P2, PT, R240, c[0x0][0x1d4], PT ;  /* 0x00007500f0007a0c */ /* 0x000fc80003f46270 */
[----:B------:R-:W-:Y:S02]  /*36f0*/  ISETP.LT.OR P2, PT, R20, 0x1, P2 ;  /* 0x000000011400780c */ /* 0x000fe40001741670 */
[----:B-----5:R-:W-:Y:S01]  /*3700*/  IADD3 R3, R208, 0x20, RZ ;  /* 0x00000020d0037810 */ /* 0x020fe20007ffe0ff */
[----:B------:R-:W-:-:S04]  /*3710*/  DEPBAR.LE SB0, 0x1 ;  /* 0x000080400000791a */ /* 0x000fc80000000000 */
[----:B------:R-:W-:Y:S01]  /*3720*/  @P1 IADD3 R3, R208, -0x20, RZ ;  /* 0xffffffe0d0031810 */ /* 0x000fe20007ffe0ff */
[----:B------:R-:W-:-:S04]  /*3730*/  DEPBAR.LE SB0, 0x0 ;  /* 0x000080000000791a */ /* 0x000fc80000000000 */
[----:B------:R-:W-:Y:S01]  /*3740*/  BAR.SYNC.DEFER_BLOCKING 0x0 ;  /* 0x0000000000007b1d */ /* 0x000fe20000010000 */
[----:B---3--:R-:W-:-:S05]  /*3750*/  IADD3 R14, P1, R13, R119, RZ ;  /* 0x000000770d0e7210 */ /* 0x008fca0007f3e0ff */
[C---:B----4-:R-:W-:Y:S01]  /*3760*/  IMAD.X R15, R12.reuse, 0x1, R113, P1 ;  /* 0x000000010c0f7824 */ /* 0x050fe200008e0671 */
[C---:B------:R-:W-:Y:S01]  /*3770*/  IADD3 R16, P1, R13.reuse, R120, RZ ;  /* 0x000000780d107210 */ /* 0x040fe20007f3e0ff */
[----:B------:R-:W-:Y:S04]  /*3780*/  SHFL.IDX PT, R2, R21, 0x1, 0x181f ;  /* 0x00381f0015027f89 */ /* 0x000fe800000e0000 */
[----:B------:R-:W-:Y:S01]  /*3790*/  IMAD.X R17, R12, 0x1, R114, P1 ;  /* 0x000000010c117824 */ /* 0x000fe200008e0672 */
[----:B------:R-:W-:-:S05]  /*37a0*/  IADD3 R18, P1, R13, R122, RZ ;  /* 0x0000007a0d127210 */ /* 0x000fca0007f3e0ff */
[----:B------:R-:W-:Y:S01]  /*37b0*/  IMAD.X R19, R12, 0x1, R115, P1 ;  /* 0x000000010c137824 */ /* 0x000fe200008e0673 */
[----:B------:R-:W-:-:S04]  /*37c0*/  ISETP.GE.AND P1, PT, R231, c[0x0][0x1d4], PT ;  /* 0x00007500e7007a0c */ /* 0x000fc80003f26270 */
[C---:B------:R-:W-:Y:S01]  /*37d0*/  ISETP.LT.OR P0, PT, R20.reuse, 0x1, P1 ;  /* 0x000000011400780c */ /* 0x040fe20000f01670 */
[----:B-1----:R-:W-:Y:S01]  /*37e0*/  LDSM.16.M88.4 R4, [R220] ;  /* 0x00000000dc04783b */ /* 0x002fe20000000200 */
[----:B------:R-:W-:-:S03]  /*37f0*/  ISETP.LT.OR P1, PT, R20, 0x21, P1 ;  /* 0x000000211400780c */ /* 0x000fc60000f21670 */
[----:B------:R-:W1:Y:S04]  /*3800*/  LDSM.16.M88.4 R36, [R208] ;  /* 0x00000000d024783b */ /* 0x000e680000000200 */
[----:B------:R-:W3:Y:S04]  /*3810*/  LDSM.16.M88.4 R28, [R208+0x800] ;  /* 0x00080000d01c783b */ /* 0x000ee80000000200 */
[----:B------:R-:W4:Y:S04]  /*3820*/  LDSM.16.M88.4 R44, [R208+0x1000] ;  /* 0x00100000d02c783b */ /* 0x000f280000000200 */
[----:B------:R-:W5:Y:S04]  /*3830*/  LDSM.16.M88.4 R52, [R208+0x1800] ;  /* 0x00180000d034783b */ /* 0x000f680000000200 */
[----:B--2---:R-:W-:Y:S04]  /*3840*/  LDSM.16.M88.4 R8, [R221] ;  /* 0x00000000dd08783b */ /* 0x004fe80000000200 */
[----:B------:R-:W-:Y:S04]  /*3850*/  LDSM.16.M88.4 R48, [R3] ;  /* 0x000000000330783b */ /* 0x000fe80000000200 */
[----:B------:R-:W-:Y:S04]  /*3860*/  LDSM.16.M88.4 R60, [R3+0x800] ;  /* 0x00080000033c783b */ /* 0x000fe80000000200 */
[----:B------:R-:W-:Y:S04]  /*3870*/  LDSM.16.M88.4 R76, [R3+0x1000] ;  /* 0x00100000034c783b */ /* 0x000fe80000000200 */
[----:B------:R-:W-:Y:S04]  /*3880*/  LDSM.16.M88.4 R80, [R3+0x1800] ;  /* 0x001800000350783b */ /* 0x000fe80000000200 */
[----:B------:R-:W-:Y:S01]  /*3890*/  @!PT LDS RZ, [RZ] ;  /* 0x00000000fffff984 */ /* 0x000fe20000000800 */
[----:B------:R-:W-:Y:S01]  /*38a0*/  @!PT LDS RZ, [RZ] ;  /* 0x00000000fffff984 */ /* 0x000fe20000000800 */
[----:B------:R-:W-:Y:S01]  /*38b0*/  @!PT LDS RZ, [RZ] ;  /* 0x00000000fffff984 */ /* 0x000fe20000000800 */
[----:B------:R2:W-:Y:S01]  /*38c0*/  LDGSTS.E.BYPASS.LTC128B.128 [R229+0x100], [R14.64], !P0 ;  /* 0x001000000ee57fae */ /* 0x0005e2000c101d46 */
[----:B------:R-:W-:-:S03]  /*38d0*/  ISETP.NE.AND P0, PT, R23, RZ, PT ;  /* 0x000000ff1700720c */ /* 0x000fc60003f05270 */
[----:B------:R4:W-:Y:S01]  /*38e0*/  LDGSTS.E.BYPASS.LTC128B.128 [R229+0x2100], [R16.64], !P2 ;  /* 0x0210000010e57fae */ /* 0x0009e2000d101d46 */
[C---:B-1----:R-:W-:Y:S08]  /*38f0*/  HMMA.16816.F32.BF16 R40, R4.reuse, R36, RZ ;  /* 0x000000240428723c */ /* 0x042ff000000418ff */
[C---:B------:R-:W-:Y:S08]  /*3900*/  HMMA.16816.F32.BF16 R36, R4.reuse, R38, RZ ;  /* 0x000000260424723c */ /* 0x040ff000000418ff */
[----:B---3--:R-:W-:Y:S01]  /*3910*/  HMMA.16816.F32.BF16 R32, R4, R28, RZ ;  /* 0x0000001c0420723c */ /* 0x008fe200000418ff */
[----:B--2---:R-:W-:-:S07]  /*3920*/  IADD3 R14, P2, R13, R121, RZ ;  /* 0x000000790d0e7210 */ /* 0x004fce0007f5e0ff */
[C---:B------:R-:W-:Y:S01]  /*3930*/  HMMA.16816.F32.BF16 R28, R4.reuse, R30, RZ ;  /* 0x0000001e041c723c */ /* 0x040fe200000418ff */
[----:B------:R-:W-:Y:S01]  /*3940*/  IMAD.X R15, R12, 0x1, R112, P2 ;  /* 0x000000010c0f7824 */ /* 0x000fe200010e0670 */
[----:B------:R-:W-:Y:S01]  /*3950*/  ISETP.GE.AND P2, PT, R239, c[0x0][0x1d4], PT ;  /* 0x00007500ef007a0c */ /* 0x000fe20003f46270 */
[----:B------:R-:W1:Y:S03]  /*3960*/  SHFL.IDX PT, R12, R22, 0x1, 0x181f ;  /* 0x00381f00160c7f89 */ /* 0x000e6600000e0000 */
[----:B------:R-:W-:Y:S02]  /*3970*/  ISETP.LT.OR P2, PT, R20, 0x1, P2 ;  /* 0x000000011400780c */ /* 0x000fe40001741670 */
[C---:B----4-:R-:W-:Y:S08]  /*3980*/  HMMA.16816.F32.BF16 R24, R4.reuse, R44, RZ ;  /* 0x0000002c0418723c */ /* 0x050ff000000418ff */
[----:B------:R-:W-:Y:S03]  /*3990*/  HMMA.16816.F32.BF16 R44, R4, R46, RZ ;  /* 0x0000002e042c723c */ /* 0x000fe600000418ff */
[----:B------:R2:W-:Y:S01]  /*39a0*/  LDGSTS.E.BYPASS.LTC128B.128 [R229+0x4100], [R18.64], !P2 ;  /* 0x0410000012e57fae */ /* 0x0005e2000d101d46 */
[----:B------:R-:W-:-:S04]  /*39b0*/  IADD3 R16, P2, R2, R119, RZ ;  /* 0x0000007702107210 */ /* 0x000fc80007f5e0ff */
[----:B-----5:R-:W-:Y:S01]  /*39c0*/  HMMA.16816.F32.BF16 R68, R4, R52, RZ ;  /* 0x000000340444723c */ /* 0x020fe200000418ff */
[----:B-1----:R-:W-:Y:S01]  /*39d0*/  IMAD.X R17, R12, 0x1, R113, P2 ;  /* 0x000000010c117824 */ /* 0x002fe200010e0671 */
[----:B------:R-:W-:-:S06]  /*39e0*/  ISETP.GE.AND P2, PT, R241, c[0x0][0x1d4], PT ;  /* 0x00007500f1007a0c */ /* 0x000fcc0003f46270 */
[----:B------:R-:W-:Y:S01]  /*39f0*/  HMMA.16816.F32.BF16 R64, R4, R54, RZ ;  /* 0x000000360440723c */ /* 0x000fe200000418ff */
[----:B------:R-:W-:-:S07]  /*3a00*/  ISETP.LT.OR P2, PT, R20, 0x1, P2 ;  /* 0x000000011400780c */ /* 0x000fce0001741670 */
[C---:B------:R-:W-:Y:S06]  /*3a10*/  HMMA.16816.F32.BF16 R72, R8.reuse, R48, R40 ;  /* 0x000000300848723c */ /* 0x040fec0000041828 */
[----:B------:R1:W-:Y:S02]  /*3a20*/  LDGSTS.E.BYPASS.LTC128B.128 [R229+0x6100], [R14.64], !P2 ;  /* 0x061000000ee57fae */ /* 0x0003e4000d101d46 */
[----:B------:R-:W-:Y:S02]  /*3a30*/  HMMA.16816.F32.BF16 R56, R8, R50, R36 ;  /* 0x000000320838723c */ /* 0x000fe40000041824 */
[----:B------:R3:W-:Y:S01]  /*3a40*/  LDGSTS.E.BYPASS.LTC128B.128 [R229+0x1100], [R16.64], !P1 ;  /* 0x0110000010e57fae */ /* 0x0007e2000c901d46 */
[----:B--2---:R-:W-:-:S05]  /*3a50*/  IADD3 R18, P1, R2, R122, RZ ;  /* 0x0000007a02127210 */ /* 0x004fca0007f3e0ff */
[----:B------:R-:W-:Y:S01]  /*3a60*/  IMAD.X R19, R12, 0x1, R115, P1 ;  /* 0x000000010c137824 */ /* 0x000fe200008e0673 */
[C---:B------:R-:W-:Y:S08]  /*3a70*/  HMMA.16816.F32.BF16 R48, R8.reuse, R62, R28 ;  /* 0x0000003e0830723c */ /* 0x040ff0000004181c */
[----:B------:R-:W-:Y:S01]  /*3a80*/  HMMA.16816.F32.BF16 R40, R8, R76, R24 ;  /* 0x0000004c0828723c */ /* 0x000fe20000041818 */
[----:B-1----:R-:W-:-:S07]  /*3a90*/  IADD3 R14, P2, R2, R120, RZ ;  /* 0x00000078020e7210 */ /* 0x002fce0007f5e0ff */
[----:B------:R-:W-:Y:S01]  /*3aa0*/  HMMA.16816.F32.BF16 R52, R8, R60, R32 ;  /* 0x0000003c0834723c */ /* 0x000fe20000041820 */
[----:B---3--:R-:W-:Y:S02]  /*3ab0*/  IMAD.IADD R16, R208, 0x1, R0 ;  /* 0x00000001d0107824 */ /* 0x008fe400078e0200 */
[----:B------:R-:W-:Y:S01]  /*3ac0*/  IMAD.X R15, R12, 0x1, R114, P2 ;  /* 0x000000010c0f7824 */ /* 0x000fe200010e0672 */
[----:B------:R-:W-:-:S04]  /*3ad0*/  ISETP.GE.AND P2, PT, R240, c[0x0][0x1d4], PT ;  /* 0x00007500f0007a0c */ /* 0x000fc80003f46270 */
[----:B------:R-:W-:Y:S01]  /*3ae0*/  HMMA.16816.F32.BF16 R36, R8, R80, R68 ;  /* 0x000000500824723c */ /* 0x000fe20000041844 */
[----:B------:R-:W-:Y:S02]  /*3af0*/  ISETP.LT.OR P1, PT, R20, 0x21, P2 ;  /* 0x000000211400780c */ /* 0x000fe40001721670 */
[----:B------:R-:W-:-:S04]  /*3b00*/  ISETP.GE.AND P2, PT, R241, c[0x0][0x1d4], PT ;  /* 0x00007500f1007a0c */ /* 0x000fc80003f46270 */
[----:B------:R-:W-:Y:S01]  /*3b10*/  ISETP.LT.OR P2, PT, R20, 0x21, P2 ;  /* 0x000000211400780c */ /* 0x000fe20001741670 */
[----:B------:R-:W-:Y:S06]  /*3b20*/  HMMA.16816.F32.BF16 R32, R8, R82, R64 ;  /* 0x000000520820723c */ /* 0x000fec0000041840 */
[----:B------:R1:W-:Y:S02]  /*3b30*/  LDGSTS.E.BYPASS.LTC128B.128 [R229+0x3100], [R14.64], !P1 ;  /* 0x031000000ee57fae */ /* 0x0003e4000c901d46 */
[----:B-1----:R-:W-:Y:S02]  /*3b40*/  IADD3 R14, P1, R2, R121, RZ ;  /* 0x00000079020e7210 */ /* 0x002fe40007f3e0ff */
[----:B------:R-:W-:-:S03]  /*3b50*/  IADD3 R2, R3, 0x6000, RZ ;  /* 0x0000600003027810 */ /* 0x000fc60007ffe0ff */
[----:B------:R-:W-:Y:S01]  /*3b60*/  IMAD.X R15, R12, 0x1, R112, P1 ;  /* 0x000000010c0f7824 */ /* 0x000fe200008e0670 */
[----:B------:R-:W-:Y:S01]  /*3b70*/  ISETP.GE.AND P1, PT, R239, c[0x0][0x1d4], PT ;  /* 0x00007500ef007a0c */ /* 0x000fe20003f26270 */
[----:B------:R-:W-:-:S03]  /*3b80*/  IMAD.IADD R209, R2, 0x1, R0 ;  /* 0x0000000102d17824 */ /* 0x000fc600078e0200 */
[----:B------:R-:W-:Y:S11]  /*3b90*/  ISETP.LT.OR P1, PT, R20, 0x21, P1 ;  /* 0x000000211400780c */ /* 0x000ff60000f21670 */
[----:B------:R-:W-:Y:S02]  /*3ba0*/  @!UPT UIADD3 URZ, URZ, URZ, URZ ;  /* 0x0000003f3f3ff290 */ /* 0x000fe4000fffe03f */
[----:B------:R1:W-:Y:S01]  /*3bb0*/  LDGSTS.E.BYPASS.LTC128B.128 [R229+0x5100], [R18.64], !P1 ;  /* 0x0510000012e57fae */ /* 0x0003e2000c901d46 */
[----:B------:R-:W-:-:S03]  /*3bc0*/  ISETP.GT.AND P1, PT, R117, 0x3f, PT ;  /* 0x0000003f7500780c */ /* 0x000fc60003f24270 */
[----:B------:R2:W-:Y:S01]  /*3bd0*/  LDGSTS.E.BYPASS.LTC128B.128 [R229+0x7100], [R14.64], !P2 ;  /* 0x071000000ee57fae */ /* 0x0005e2000d101d46 */
[----:B------:R-:W-:-:S03]  /*3be0*/  ISETP.GT.AND P2, PT, R116, R242, PT ;  /* 0x000000f27400720c */ /* 0x000fc60003f44270 */
[----:B------:R-:W-:Y:S04]  /*3bf0*/  LDSM.16.M88.4 R4, [R223] ;  /* 0x00000000df04783b */ /* 0x000fe80000000200 */
[----:B------:R-:W3:Y:S04]  /*3c00*/  LDSM.16.M88.4 R28, [R16] ;  /* 0x00000000101c783b */ /* 0x000ee80000000200 */
[----:B------:R-:W4:Y:S04]  /*3c10*/  LDSM.16.M88.4 R24, [R16+0x800] ;  /* 0x000800001018783b */ /* 0x000f280000000200 */
[----:B------:R-:W5:Y:S04]  /*3c20*/  LDSM.16.M88.4 R20, [R16+0x1000] ;  /* 0x001000001014783b */ /* 0x000f680000000200 */
[----:B------:R-:W-:Y:S04]  /*3c30*/  LDSM.16.M88.4 R68, [R209+-0x6000] ;  /* 0xffa00000d144783b */ /* 0x000fe80000000200 */
[----:B------:R-:W-:Y:S01]  /*3c40*/  LDSM.16.M88.4 R80, [R209+-0x5000] ;  /* 0xffb00000d150783b */ /* 0x000fe20000000200 */
[----:B--2---:R-:W-:Y:S03]  /*3c50*/  HMMA.16816.F32.BF16 R12, R8, R78, R44 ;  /* 0x0000004e080c723c */ /* 0x004fe6000004182c */
[----:B------:R-:W2:Y:S04]  /*3c60*/  LDSM.16.M88.4 R44, [R16+0x1800] ;  /* 0x00180000102c783b */ /* 0x000ea80000000200 */
[----:B------:R-:W1:Y:S04]  /*3c70*/  LDSM.16.M88.4 R8, [R222] ;  /* 0x00000000de08783b */ /* 0x000e680000000200 */
[----:B------:R-:W1:Y:S04]  /*3c80*/  LDSM.16.M88.4 R76, [R209+-0x5800] ;  /* 0xffa80000d14c783b */ /* 0x000e680000000200 */
[----:B------:R-:W1:Y:S04]  /*3c90*/  LDSM.16.M88.4 R88, [R209+-0x4800] ;  /* 0xffb80000d158783b */ /* 0x000e680000000200 */
[----:B------:R-:W-:Y:S01]  /*3ca0*/  LDSM.16.M88.4 R64, [R208+0x2800] ;  /* 0x00280000d040783b */ /* 0x000fe20000000200 */
[C---:B---3--:R-:W-:Y:S03]  /*3cb0*/  HMMA.16816.F32.BF16 R60, R4.reuse, R28, R72 ;  /* 0x0000001c043c723c */ /* 0x048fe60000041848 */
[----:B------:R-:W-:Y:S04]  /*3cc0*/  LDSM.16.M88.4 R72, [R208+0x3000] ;  /* 0x00300000d048783b */ /* 0x000fe80000000200 */
[----:B------:R-:W-:Y:S01]  /*3cd0*/  LDSM.16.M88.4 R84, [R208+0x3800] ;  /* 0x00380000d054783b */ /* 0x000fe20000000200 */
[C---:B------:R-:W-:Y:S03]  /*3ce0*/  HMMA.16816.F32.BF16 R56, R4.reuse, R30, R56 ;  /* 0x0000001e0438723c */ /* 0x040fe60000041838 */
[----:B------:R-:W-:Y:S04]  /*3cf0*/  LDSM.16.M88.4 R96, [R3+0x7000] ;  /* 0x007000000360783b */ /* 0x000fe80000000200 */
[----:B------:R-:W-:Y:S01]  /*3d00*/  LDSM.16.M88.4 R108, [R3+0x7800] ;  /* 0x00780000036c783b */ /* 0x000fe20000000200 */
[C---:B----4-:R-:W-:Y:S03]  /*3d10*/  HMMA.16816.F32.BF16 R52, R4.reuse, R24, R52 ;  /* 0x000000180434723c */ /* 0x050fe60000041834 */
[----:B------:R-:W-:Y:S04]  /*3d20*/  LDSM.16.M88.4 R92, [R16+0x6800] ;  /* 0x00680000105c783b */ /* 0x000fe80000000200 */
[----:B------:R-:W-:Y:S01]  /*3d30*/  LDSM.16.M88.4 R100, [R16+0x7000] ;  /* 0x007000001064783b */ /* 0x000fe20000000200 */
[C---:B------:R-:W-:Y:S03]  /*3d40*/  HMMA.16816.F32.BF16 R48, R4.reuse, R26, R48 ;  /* 0x0000001a0430723c */ /* 0x040fe60000041830 */
[----:B------:R-:W-:Y:S04]  /*3d50*/  LDSM.16.M88.4 R104, [R16+0x7800] ;  /* 0x007800001068783b */ /* 0x000fe80000000200 */
[----:B------:R-:W0:Y:S01]  /*3d60*/  LDGDEPBAR ;  /* 0x00000000000079af */ /* 0x000e220000000000 */
[C---:B-----5:R-:W-:Y:S08]  /*3d70*/  HMMA.16816.F32.BF16 R40, R4.reuse, R20, R40 ;  /* 0x000000140428723c */ /* 0x060ff00000041828 */
[C---:B------:R-:W-:Y:S08]  /*3d80*/  HMMA.16816.F32.BF16 R24, R4.reuse, R22, R12 ;  /* 0x000000160418723c */ /* 0x040ff0000004180c */
[C---:B--2---:R-:W-:Y:S08]  /*3d90*/  HMMA.16816.F32.BF16 R20, R4.reuse, R44, R36 ;  /* 0x0000002c0414723c */ /* 0x044ff00000041824 */
[----:B------:R-:W-:Y:S01]  /*3da0*/  HMMA.16816.F32.BF16 R12, R4, R46, R32 ;  /* 0x0000002e040c723c */ /* 0x000fe20000041820 */
[----:B------:R-:W-:Y:S04]  /*3db0*/  LDSM.16.M88.4 R4, [R220+0x4000] ;  /* 0x00400000dc04783b */ /* 0x000fe80000000200 */
[----:B------:R-:W2:Y:S03]  /*3dc0*/  LDSM.16.M88.4 R32, [R208+0x2000] ;  /* 0x00200000d020783b */ /* 0x000ea60000000200 */
[C---:B-1----:R-:W-:Y:S08]  /*3dd0*/  HMMA.16816.F32.BF16 R28, R8.reuse, R68, R60 ;  /* 0x00000044081c723c */ /* 0x042ff0000004183c */
[C---:B------:R-:W-:Y:S01]  /*3de0*/  HMMA.16816.F32.BF16 R36, R8.reuse, R70, R56 ;  /* 0x000000460824723c */ /* 0x040fe20000041838 */
[----:B------:R-:W-:Y:S04]  /*3df0*/  LDSM.16.M88.4 R68, [R3+0x2800] ;  /* 0x002800000344783b */ /* 0x000fe80000000200 */
[----:B------:R-:W-:Y:S03]  /*3e00*/  LDSM.16.M88.4 R56, [R16+0x2800] ;  /* 0x002800001038783b */ /* 0x000fe60000000200 */
[C---:B------:R-:W-:Y:S01]  /*3e10*/  HMMA.16816.F32.BF16 R44, R8.reuse, R76, R52 ;  /* 0x0000004c082c723c */ /* 0x040fe20000041834 */
[----:B------:R-:W-:Y:S07]  /*3e20*/  LDSM.16.M88.4 R52, [R3+0x2000] ;  /* 0x002000000334783b */ /* 0x000fee0000000200 */
[C---:B------:R-:W-:Y:S08]  /*3e30*/  HMMA.16816.F32.BF16 R40, R8.reuse, R80, R40 ;  /* 0x000000500828723c */ /* 0x040ff00000041828 */
[C---:B------:R-:W-:Y:S01]  /*3e40*/  HMMA.16816.F32.BF16 R48, R8.reuse, R78, R48 ;  /* 0x0000004e0830723c */ /* 0x040fe20000041830 */
[----:B------:R-:W-:Y:S07]  /*3e50*/  LDSM.16.M88.4 R76, [R3+0x3000] ;  /* 0x00300000034c783b */ /* 0x000fee0000000200 */
[C---:B------:R-:W-:Y:S01]  /*3e60*/  HMMA.16816.F32.BF16 R24, R8.reuse, R82, R24 ;  /* 0x000000520818723c */ /* 0x040fe20000041818 */
[----:B------:R-:W-:Y:S07]  /*3e70*/  LDSM.16.M88.4 R80, [R16+0x3800] ;  /* 0x003800001050783b */ /* 0x000fee0000000200 */
[C---:B------:R-:W-:Y:S08]  /*3e80*/  HMMA.16816.F32.BF16 R20, R8.reuse, R88, R20 ;  /* 0x000000580814723c */ /* 0x040ff00000041814 */
[----:B------:R-:W-:Y:S01]  /*3e90*/  HMMA.16816.F32.BF16 R12, R8, R90, R12 ;  /* 0x0000005a080c723c */ /* 0x000fe2000004180c */
[----:B------:R-:W1:Y:S04]  /*3ea0*/  LDSM.16.M88.4 R8, [R221+0x4000] ;  /* 0x00400000dd08783b */ /* 0x000e680000000200 */
[----:B------:R-:W3:Y:S03]  /*3eb0*/  LDSM.16.M88.4 R88, [R3+0x3800] ;  /* 0x003800000358783b */ /* 0x000ee60000000200 */
[C---:B--2---:R-:W-:Y:S08]  /*3ec0*/  HMMA.16816.F32.BF16 R28, R4.reuse, R32, R28 ;  /* 0x00000020041c723c */ /* 0x044ff0000004181c */
[C---:B------:R-:W-:Y:S08]  /*3ed0*/  HMMA.16816.F32.BF16 R32, R4.reuse, R34, R36 ;  /* 0x000000220420723c */ /* 0x040ff00000041824 */
[C---:B------:R-:W-:Y:S08]  /*3ee0*/  HMMA.16816.F32.BF16 R36, R4.reuse, R64, R44 ;  /* 0x000000400424723c */ /* 0x040ff0000004182c */
[C---:B------:R-:W-:Y:S08]  /*3ef0*/  HMMA.16816.F32.BF16 R44, R4.reuse, R72, R40 ;  /* 0x00000048042c723c */ /* 0x040ff00000041828 */
[C---:B------:R-:W-:Y:S01]  /*3f00*/  HMMA.16816.F32.BF16 R60, R4.reuse, R66, R48 ;  /* 0x00000042043c723c */ /* 0x040fe20000041830 */
[----:B------:R-:W-:Y:S04]  /*3f10*/  LDSM.16.M88.4 R64, [R16+0x3000] ;  /* 0x003000001040783b */ /* 0x000fe80000000200 */
[----:B------:R-:W-:Y:S03]  /*3f20*/  LDSM.16.M88.4 R48, [R209+-0x4000] ;  /* 0xffc00000d130783b */ /* 0x000fe60000000200 */
[C---:B------:R-:W-:Y:S01]  /*3f30*/  HMMA.16816.F32.BF16 R40, R4.reuse, R74, R24 ;  /* 0x0000004a0428723c */ /* 0x040fe20000041818 */
[----:B------:R-:W-:Y:S04]  /*3f40*/  LDSM.16.M88.4 R24, [R16+0x2000] ;  /* 0x002000001018783b */ /* 0x000fe80000000200 */
[----:B------:R-:W-:Y:S03]  /*3f50*/  LDSM.16.M88.4 R72, [R209+-0x3000] ;  /* 0xffd00000d148783b */ /* 0x000fe60000000200 */
[C---:B------:R-:W-:Y:S08]  /*3f60*/  HMMA.16816.F32.BF16 R20, R4.reuse, R84, R20 ;  /* 0x000000540414723c */ /* 0x040ff00000041814 */
[----:B------:R-:W-:Y:S01]  /*3f70*/  HMMA.16816.F32.BF16 R12, R4, R86, R12 ;  /* 0x00000056040c723c */ /* 0x000fe2000004180c */
[----:B------:R-:W2:Y:S04]  /*3f80*/  LDSM.16.M88.4 R4, [R223+0x4000] ;  /* 0x00400000df04783b */ /* 0x000ea80000000200 */
[----:B------:R-:W-:Y:S03]  /*3f90*/  LDSM.16.M88.4 R84, [R209+-0x2800] ;  /* 0xffd80000d154783b */ /* 0x000fe60000000200 */
[C---:B-1----:R-:W-:Y:S08]  /*3fa0*/  HMMA.16816.F32.BF16 R28, R8.reuse, R52, R28 ;  /* 0x00000034081c723c */ /* 0x042ff0000004181c */
[C---:B------:R-:W-:Y:S01]  /*3fb0*/  HMMA.16816.F32.BF16 R32, R8.reuse, R54, R32 ;  /* 0x000000360820723c */ /* 0x040fe20000041820 */
[----:B------:R-:W-:Y:S07]  /*3fc0*/  LDSM.16.M88.4 R52, [R209+-0x3800] ;  /* 0xffc80000d134783b */ /* 0x000fee0000000200 */
        /* <DEDUP_REMOVED lines=8> */
[----:B------:R-:W1:Y:S04]  /*4050*/  LDSM.16.M88.4 R8, [R222+0x4000] ;  /* 0x00400000de08783b */ /* 0x000e680000000200 */
[----:B------:R-:W-:Y:S03]  /*4060*/  LDSM.16.M88.4 R88, [R208+0x7800] ;  /* 0x00780000d058783b */ /* 0x000fe60000000200 */
[C---:B--2---:R-:W-:Y:S08]  /*4070*/  HMMA.16816.F32.BF16 R28, R4.reuse, R24, R28 ;  /* 0x00000018041c723c */ /* 0x044ff0000004181c */
        /* <DEDUP_REMOVED lines=10> */
[----:B------:R-:W2:Y:S04]  /*4120*/  LDSM.16.M88.4 R4, [R220+0x8000] ;  /* 0x00800000dc04783b */ /* 0x000ea80000000200 */
[----:B------:R-:W-:Y:S03]  /*4130*/  LDSM.16.M88.4 R80, [R3+0x5800] ;  /* 0x005800000350783b */ /* 0x000fe60000000200 */
        /* <DEDUP_REMOVED lines=12> */
[----:B------:R-:W-:Y:S03]  /*4200*/  LDSM.16.M88.4 R84, [R209+-0x800] ;  /* 0xfff80000d154783b */ /* 0x000fe60000000200 */
[C---:B--2---:R-:W-:Y:S08]  /*4210*/  HMMA.16816.F32.BF16 R28, R4.reuse, R24, R28 ;  /* 0x00000018041c723c */ /* 0x044ff0000004181c */
[C---:B------:R-:W-:Y:S08]  /*4220*/  HMMA.16816.F32.BF16 R32, R4.reuse, R26, R32 ;  /* 0x0000001a0420723c */ /* 0x040ff00000041820 */
        /* <DEDUP_REMOVED lines=9> */
[----:B------:R-:W3:Y:S03]  /*42c0*/  LDSM.16.M88.4 R76, [R16+0x5800] ;  /* 0x00580000104c783b */ /* 0x000ee60000000200 */
        /* <DEDUP_REMOVED lines=8> */
[----:B------:R-:W-:Y:S07]  /*4350*/  LDSM.16.M88.4 R72, [R208+0x6800] ;  /* 0x00680000d048783b */ /* 0x000fee0000000200 */
[C---:B------:R-:W-:Y:S08]  /*4360*/  HMMA.16816.F32.BF16 R28, R8.reuse, R80, R24 ;  /* 0x00000050081c723c */ /* 0x040ff00000041818 */
[----:B------:R-:W-:Y:S01]  /*4370*/  HMMA.16816.F32.BF16 R12, R8, R82, R12 ;  /* 0x00000052080c723c */ /* 0x000fe2000004180c */
[----:B------:R-:W1:Y:S04]  /*4380*/  LDSM.16.M88.4 R8, [R222+0x8000] ;  /* 0x00800000de08783b */ /* 0x000e680000000200 */
[----:B------:R-:W4:Y:S03]  /*4390*/  LDSM.16.M88.4 R80, [R209+-0x1000] ;  /* 0xfff00000d150783b */ /* 0x000f260000000200 */
[C---:B--2---:R-:W-:Y:S08]  /*43a0*/  HMMA.16816.F32.BF16 R20, R4.reuse, R48, R20 ;  /* 0x000000300414723c */ /* 0x044ff00000041814 */
[C---:B------:R-:W-:Y:S08]  /*43b0*/  HMMA.16816.F32.BF16 R24, R4.reuse, R50, R32 ;  /* 0x000000320418723c */ /* 0x040ff00000041820 */
[C---:B------:R-:W-:Y:S08]  /*43c0*/  HMMA.16816.F32.BF16 R36, R4.reuse, R56, R36 ;  /* 0x000000380424723c */ /* 0x040ff00000041824 */
[C---:B------:R-:W-:Y:S08]  /*43d0*/  HMMA.16816.F32.BF16 R60, R4.reuse, R58, R60 ;  /* 0x0000003a043c723c */ /* 0x040ff0000004183c */
[C---:B------:R-:W-:Y:S08]  /*43e0*/  HMMA.16816.F32.BF16 R44, R4.reuse, R68, R44 ;  /* 0x00000044042c723c */ /* 0x040ff0000004182c */
[C---:B------:R-:W-:Y:S01]  /*43f0*/  HMMA.16816.F32.BF16 R40, R4.reuse, R70, R40 ;  /* 0x000000460428723c */ /* 0x040fe20000041828 */
[----:B------:R-:W-:Y:S07]  /*4400*/  LDSM.16.M88.4 R68, [R208+0x6000] ;  /* 0x00600000d044783b */ /* 0x000fee0000000200 */
[C---:B---3--:R-:W-:Y:S08]  /*4410*/  HMMA.16816.F32.BF16 R32, R4.reuse, R76, R28 ;  /* 0x0000004c0420723c */ /* 0x048ff0000004181c */
[----:B------:R-:W-:Y:S01]  /*4420*/  HMMA.16816.F32.BF16 R12, R4, R78, R12 ;  /* 0x0000004e040c723c */ /* 0x000fe2000004180c */
[----:B------:R-:W2:Y:S04]  /*4430*/  LDSM.16.M88.4 R4, [R220+0xc000] ;  /* 0x00c00000dc04783b */ /* 0x000ea80000000200 */
[----:B------:R-:W3:Y:S03]  /*4440*/  LDSM.16.M88.4 R76, [R208+0x7000] ;  /* 0x00700000d04c783b */ /* 0x000ee60000000200 */
[C---:B-1----:R-:W-:Y:S08]  /*4450*/  HMMA.16816.F32.BF16 R28, R8.reuse, R52, R20 ;  /* 0x00000034081c723c */ /* 0x042ff00000041814 */
[C---:B------:R-:W-:Y:S08]  /*4460*/  HMMA.16816.F32.BF16 R24, R8.reuse, R54, R24 ;  /* 0x000000360818723c */ /* 0x040ff00000041818 */
[C---:B------:R-:W-:Y:S08]  /*4470*/  HMMA.16816.F32.BF16 R20, R8.reuse, R64, R36 ;  /* 0x000000400814723c */ /* 0x040ff00000041824 */
[C---:B------:R-:W-:Y:S01]  /*4480*/  HMMA.16816.F32.BF16 R60, R8.reuse, R66, R60 ;  /* 0x00000042083c723c */ /* 0x040fe2000004183c */
[----:B------:R-:W-:Y:S07]  /*4490*/  LDSM.16.M88.4 R64, [R3+0x6000] ;  /* 0x006000000340783b */ /* 0x000fee0000000200 */
[C---:B----4-:R-:W-:Y:S08]  /*44a0*/  HMMA.16816.F32.BF16 R56, R8.reuse, R80, R44 ;  /* 0x000000500838723c */ /* 0x050ff0000004182c */
[C---:B------:R-:W-:Y:S08]  /*44b0*/  HMMA.16816.F32.BF16 R52, R8.reuse, R82, R40 ;  /* 0x000000520834723c */ /* 0x040ff00000041828 */
[C---:B------:R-:W-:Y:S08]  /*44c0*/  HMMA.16816.F32.BF16 R48, R8.reuse, R84, R32 ;  /* 0x000000540830723c */ /* 0x040ff00000041820 */
[----:B------:R-:W-:Y:S01]  /*44d0*/  HMMA.16816.F32.BF16 R8, R8, R86, R12 ;  /* 0x000000560808723c */ /* 0x000fe2000004180c */
[----:B------:R-:W1:Y:S04]  /*44e0*/  LDSM.16.M88.4 R12, [R221+0xc000] ;  /* 0x00c00000dd0c783b */ /* 0x000e680000000200 */
[----:B------:R-:W4:Y:S03]  /*44f0*/  LDSM.16.M88.4 R84, [R3+0x6800] ;  /* 0x006800000354783b */ /* 0x000f260000000200 */
[C---:B--2---:R-:W-:Y:S08]  /*4500*/  HMMA.16816.F32.BF16 R44, R4.reuse, R68, R28 ;  /* 0x00000044042c723c */ /* 0x044ff0000004181c */
[C---:B------:R-:W-:Y:S08]  /*4510*/  HMMA.16816.F32.BF16 R40, R4.reuse, R70, R24 ;  /* 0x000000460428723c */ /* 0x040ff00000041818 */
[C---:B------:R-:W-:Y:S08]  /*4520*/  HMMA.16816.F32.BF16 R36, R4.reuse, R72, R20 ;  /* 0x000000480424723c */ /* 0x040ff00000041814 */
[C---:B------:R-:W-:Y:S08]  /*4530*/  HMMA.16816.F32.BF16 R32, R4.reuse, R74, R60 ;  /* 0x0000004a0420723c */ /* 0x040ff0000004183c */
[C---:B---3--:R-:W-:Y:S01]  /*4540*/  HMMA.16816.F32.BF16 R28, R4.reuse, R76, R56 ;  /* 0x0000004c041c723c */ /* 0x048fe20000041838 */
[----:B------:R-:W-:Y:S07]  /*4550*/  LDSM.16.M88.4 R56, [R209] ;  /* 0x00000000d138783b */ /* 0x000fee0000000200 */
[C---:B------:R-:W-:Y:S01]  /*4560*/  HMMA.16816.F32.BF16 R24, R4.reuse, R78, R52 ;  /* 0x0000004e0418723c */ /* 0x040fe20000041834 */
[----:B------:R-:W-:Y:S07]  /*4570*/  LDSM.16.M88.4 R52, [R209+0x800] ;  /* 0x00080000d134783b */ /* 0x000fee0000000200 */
[C---:B------:R-:W-:Y:S01]  /*4580*/  HMMA.16816.F32.BF16 R20, R4.reuse, R88, R48 ;  /* 0x000000580414723c */ /* 0x040fe20000041830 */
[----:B------:R-:W-:Y:S07]  /*4590*/  LDSM.16.M88.4 R48, [R209+0x1000] ;  /* 0x00100000d130783b */ /* 0x000fee0000000200 */
[----:B------:R-:W-:Y:S01]  /*45a0*/  HMMA.16816.F32.BF16 R4, R4, R90, R8 ;  /* 0x0000005a0404723c */ /* 0x000fe20000041808 */
[----:B------:R-:W-:Y:S04]  /*45b0*/  LDSM.16.M88.4 R8, [R223+0xc000] ;  /* 0x00c00000df08783b */ /* 0x000fe80000000200 */
[----:B------:R2:W3:Y:S03]  /*45c0*/  LDSM.16.M88.4 R88, [R16+0x6000] ;  /* 0x006000001058783b */ /* 0x0004e60000000200 */
[C---:B-1----:R-:W-:Y:S01]  /*45d0*/  HMMA.16816.F32.BF16 R80, R12.reuse, R64, R44 ;  /* 0x000000400c50723c */ /* 0x042fe2000004182c */
[----:B------:R-:W-:Y:S07]  /*45e0*/  LDSM.16.M88.4 R44, [R209+0x1800] ;  /* 0x00180000d12c783b */ /* 0x000fee0000000200 */
[C---:B------:R-:W-:Y:S08]  /*45f0*/  HMMA.16816.F32.BF16 R76, R12.reuse, R66, R40 ;  /* 0x000000420c4c723c */ /* 0x040ff00000041828 */
[C---:B----4-:R-:W-:Y:S08]  /*4600*/  HMMA.16816.F32.BF16 R72, R12.reuse, R84, R36 ;  /* 0x000000540c48723c */ /* 0x050ff00000041824 */
[C---:B------:R-:W-:Y:S08]  /*4610*/  HMMA.16816.F32.BF16 R68, R12.reuse, R86, R32 ;  /* 0x000000560c44723c */ /* 0x040ff00000041820 */
[C---:B------:R-:W-:Y:S08]  /*4620*/  HMMA.16816.F32.BF16 R64, R12.reuse, R96, R28 ;  /* 0x000000600c40723c */ /* 0x040ff0000004181c */
[C---:B------:R-:W-:Y:S08]  /*4630*/  HMMA.16816.F32.BF16 R60, R12.reuse, R98, R24 ;  /* 0x000000620c3c723c */ /* 0x040ff00000041818 */
[C---:B--2---:R-:W-:Y:S08]  /*4640*/  HMMA.16816.F32.BF16 R16, R12.reuse, R108, R20 ;  /* 0x0000006c0c10723c */ /* 0x044ff00000041814 */
[----:B------:R-:W-:Y:S01]  /*4650*/  HMMA.16816.F32.BF16 R12, R12, R110, R4 ;  /* 0x0000006e0c0c723c */ /* 0x000fe20000041804 */
[----:B------:R-:W1:Y:S01]  /*4660*/  LDSM.16.M88.4 R4, [R222+0xc000] ;  /* 0x00c00000de04783b */ /* 0x000e620000000200 */
[----:B------:R-:W-:-:S06]  /*4670*/  DEPBAR.LE SB0, 0x0 ;  /* 0x000080000000791a */ /* 0x000fcc0000000000 */
[C---:B---3--:R-:W-:Y:S08]  /*4680*/  HMMA.16816.F32.BF16 R40, R8.reuse, R88, R80 ;  /* 0x000000580828723c */ /* 0x048ff00000041850 */
        /* <DEDUP_REMOVED lines=9> */
[C---:B------:R-:W-:Y:S08]  /*4720*/  HMMA.16816.F32.BF16 R40, R4.reuse, R44, R16 ;  /* 0x0000002c0428723c */ /* 0x040ff00000041810 */
[C---:B------:R-:W-:Y:S08]  /*4730*/  HMMA.16816.F32.BF16 R36, R4.reuse, R58, R36 ;  /* 0x0000003a0424723c */ /* 0x040ff00000041824 */
[C---:B------:R-:W-:Y:S08]  /*4740*/  HMMA.16816.F32.BF16 R32, R4.reuse, R52, R32 ;  /* 0x000000340420723c */ /* 0x040ff00000041820 */
[C---:B------:R-:W-:Y:S08]  /*4750*/  HMMA.16816.F32.BF16 R28, R4.reuse, R54, R28 ;  /* 0x00000036041c723c */ /* 0x040ff0000004181c */
[C---:B------:R-:W-:Y:S08]  /*4760*/  HMMA.16816.F32.BF16 R48, R4.reuse, R50, R20 ;  /* 0x000000320430723c */ /* 0x040ff00000041814 */
[----:B------:R-:W-:Y:S01]  /*4770*/  HMMA.16816.F32.BF16 R44, R4, R46, R8 ;  /* 0x0000002e042c723c */ /* 0x000fe20000041808 */
[----:B------:R-:W-:Y:S06]  /*4780*/  BAR.SYNC.DEFER_BLOCKING 0x0 ;  /* 0x0000000000007b1d */ /* 0x000fec0000010000 */
[----:B------:R-:W-:Y:S01]  /*4790*/  @!UPT UIADD3 URZ, URZ, URZ, URZ ;  /* 0x0000003f3f3ff290 */ /* 0x000fe2000fffe03f */
[----:B------:R-:W-:Y:S11]  /*47a0*/  @!P2 BRA `(.L_x_4839) ;  /* 0x000004d00000a947 */ /* 0x000ff60003800000 */
[----:B------:R-:W-:Y:S02]  /*47b0*/  IMAD R2, R116, 0x40, R244 ;  /* 0x0000004074027824 */ /* 0x000fe400078e02f4 */
[----:B------:R-:W-:-:S03]  /*47c0*/  IMAD.MOV.U32 R228, RZ, RZ, RZ ;  /* 0x000000ffffe47224 */ /* 0x000fc600078e00ff */
[----:B------:R-:W-:-:S05]  /*47d0*/  IADD3 R2, R2, -0x40, R117 ;  /* 0xffffffc002027810 */ /* 0x000fca0007ffe075 */
[----:B------:R-:W-:-:S04]  /*47e0*/  @P0 IMAD.HI.U32 R3, R2, c[0x0][0x2bc], RZ ;  /* 0x0000af0002030a27 */ /* 0x000fc800078e00ff */
[----:B------:R-:W-:Y:S01]  /*47f0*/  IMAD.MOV.U32 R0, RZ, RZ, R2 ;  /* 0x000000ffff007224 */ /* 0x000fe200078e0002 */
[----:B------:R-:W-:-:S04]  /*4800*/  @P0 SHF.R.U32.HI R0, RZ, c[0x0][0x2c0], R3 ;  /* 0x0000b000ff000a19 */ /* 0x000fc80000011603 */
[----:B------:R-:W-:-:S04]  /*4810*/  @!P1 IADD3 R3, P0, R0, R248, RZ ;  /* 0x000000f800039210 */ /* 0x000fc80007f1e0ff */
[----:B------:R-:W-:Y:S02]  /*4820*/  @!P1 LEA.HI.X.SX32 R5, R0, R252, 0x1, P0 ;  /* 0x000000fc00059211 */ /* 0x000fe400000f0eff */
[----:B------:R-:W-:-:S04]  /*4830*/  @!P1 LEA R4, P0, R3, c[0x0][0x2a0], 0x2 ;  /* 0x0000a80003049a11 */ /* 0x000fc800078010ff */
[----:B------:R-:W-:-:S05]  /*4840*/  @!P1 LEA.HI.X R5, R3, c[0x0][0x2a4], R5, 0x2, P0 ;  /* 0x0000a90003059a11 */ /* 0x000fca00000f1405 */
[----:B------:R-:W2:Y:S01]  /*4850*/  @!P1 LDG.E R228, [R4.64] ;  /* 0x0000000604e49981 */ /* 0x000ea2000c1e1900 */
[----:B------:R-:W-:Y:S01]  /*4860*/  IMAD.MOV R0, RZ, RZ, -R0 ;  /* 0x000000ffff007224 */ /* 0x000fe200078e0a00 */
[----:B------:R-:W-:-:S03]  /*4870*/  SEL R14, RZ, 0x10, P3 ;  /* 0x00000010ff0e7807 */ /* 0x000fc60001800000 */
        /* <DEDUP_REMOVED lines=16> */
.L_x_4921:
[----:B------:R-:W-:Y:S05]  /*4980*/  BRA.DIV ~URZ, `(.L_x_4841) ;  /* 0x0000b6627f007947 */ /* 0x000fea000b800000 */
[----:B------:R-:W3:Y:S01]  /*4990*/  SHFL.IDX PT, R0, R15, RZ, 0x181f ;  /* 0x00181fff0f007589 */ /* 0x000ee200000e0000 */
[----:B------:R-:W-:Y:S02]  /*49a0*/  SEL R13, RZ, 0x10, P5 ;  /* 0x00000010ff0d7807 */ /* 0x000fe40002800000 */
[----:B------:R-:W-:Y:S02]  /*49b0*/  SEL R12, RZ, 0x10, P4 ;  /* 0x00000010ff0c7807 */ /* 0x000fe40002000000 */
[C---:B---3--:R-:W-:Y:S02]  /*49c0*/  IADD3 R6, P2, R0.reuse, R119, RZ ;  /* 0x0000007700067210 */ /* 0x048fe40007f5e0ff */
[----:B------:R-:W-:-:S03]  /*49d0*/  IADD3 R2, P0, R0, R120, RZ ;  /* 0x0000007800027210 */ /* 0x000fc60007f1e0ff */
[----:B--2---:R-:W-:Y:S01]  /*49e0*/  IMAD.X R7, R4, 0x1, R113, P2 ;  /* 0x0000000104077824 */ /* 0x004fe200010e0671 */
[----:B------:R-:W-:Y:S01]  /*49f0*/  IADD3 R10, P2, R0, R122, RZ ;  /* 0x0000007a000a7210 */ /* 0x000fe20007f5e0ff */
[----:B------:R-:W-:Y:S01]  /*4a00*/  IMAD.X R3, R4, 0x1, R114, P0 ;  /* 0x0000000104037824 */ /* 0x000fe200000e0672 */
[----:B------:R-:W-:Y:S02]  /*4a10*/  IADD3 R8, P0, R0, R121, RZ ;  /* 0x0000007900087210 */ /* 0x000fe40007f1e0ff */
[----:B------:R-:W-:Y:S01]  /*4a20*/  @!PT LDS RZ, [RZ] ;  /* 0x00000000fffff984 */ /* 0x000fe20000000800 */
[----:B------:R-:W-:Y:S01]  /*4a30*/  @!PT LDS RZ, [RZ] ;  /* 0x00000000fffff984 */ /* 0x000fe20000000800 */
[----:B------:R2:W-:Y:S01]  /*4a40*/  LDGSTS.E.BYPASS.LTC128B.128 [R229+0x8100], [R6.64], !P6 ;  /* 0x0810000006e57fae */ /* 0x0005e2000f101d46 */
[C---:B------:R-:W-:Y:S02]  /*4a50*/  IMAD.X R11, R4.reuse, 0x1, R115, P2 ;  /* 0x00000001040b7824 */ /* 0x040fe400010e0673 */
[----:B------:R-:W-:Y:S01]  /*4a60*/  IMAD.X R9, R4, 0x1, R112, P0 ;  /* 0x0000000104097824 */ /* 0x000fe200000e0670 */
[----:B------:R3:W-:Y:S04]  /*4a70*/  LDGSTS.E.BYPASS.LTC128B.128 [R229+0xa100], [R2.64], !P5 ;  /* 0x0a10000002e57fae */ /* 0x0007e8000e901d46 */
[----:B------:R3:W-:Y:S04]  /*4a80*/  LDGSTS.E.BYPASS.LTC128B.128 [R229+0xc100], [R10.64], !P4 ;  /* 0x0c1000000ae57fae */ /* 0x0007e8000e101d46 */
[----:B------:R3:W4:Y:S04]  /*4a90*/  SHFL.IDX PT, R4, R5, 0x1, 0x181f ;  /* 0x00381f0005047f89 */ /* 0x00072800000e0000 */
[----:B------:R3:W1:Y:S04]  /*4aa0*/  SHFL.IDX PT, R0, R15, 0x1, 0x181f ;  /* 0x00381f000f007f89 */ /* 0x00066800000e0000 */
[----:B------:R3:W-:Y:S01]  /*4ab0*/  LDGSTS.E.BYPASS.LTC128B.128 [R229+0xe100], [R8.64], !P3 ;  /* 0x0e10000008e57fae */ /* 0x0007e2000d901d46 */
[----:B--2---:R-:W-:-:S04]  /*4ac0*/  SEL R7, RZ, 0x10, P6 ;  /* 0x00000010ff077807 */ /* 0x004fc80003000000 */
.L_x_4922:
[----:B---3--:R-:W-:Y:S02]  /*4ad0*/  IADD3 R2, -R7, 0x10, RZ ;  /* 0x0000001007027810 */ /* 0x008fe40007ffe1ff */
        /* <DEDUP_REMOVED lines=9> */
[----:B----4-:R-:W-:Y:S02]  /*4b70*/  IADD3.X R11, RZ, R4, R113, P4, P3 ;  /* 0x00000004ff0b7210 */ /* 0x010fe400027e6471 */
[----:B------:R-:W-:Y:S02]  /*4b80*/  IADD3 R6, P4, P3, R2, R0, R122 ;  /* 0x0000000002067210 */ /* 0x000fe40007b9e07a */
[----:B------:R-:W-:Y:S02]  /*4b90*/  IADD3.X R9, RZ, R4, R114, P2, P0 ;  /* 0x00000004ff097210 */ /* 0x000fe400017e0472 */
[----:B------:R-:W-:-:S02]  /*4ba0*/  IADD3 R2, P2, P0, R3, R0, R121 ;  /* 0x0000000003027210 */ /* 0x000fc4000785e079 */
[----:B------:R-:W-:Y:S02]  /*4bb0*/  ISETP.NE.U32.AND P5, PT, R7, RZ, PT ;  /* 0x000000ff0700720c */ /* 0x000fe40003fa5070 */
[-C--:B------:R-:W-:Y:S02]  /*4bc0*/  IADD3.X R7, RZ, R4.reuse, R115, P4, P3 ;  /* 0x00000004ff077210 */ /* 0x080fe400027e6473 */
[----:B------:R-:W-:Y:S02]  /*4bd0*/  ISETP.NE.U32.AND P4, PT, R13, RZ, PT ;  /* 0x000000ff0d00720c */ /* 0x000fe40003f85070 */
[----:B------:R-:W-:Y:S02]  /*4be0*/  ISETP.NE.U32.AND P3, PT, R12, RZ, PT ;  /* 0x000000ff0c00720c */ /* 0x000fe40003f65070 */
[----:B------:R-:W-:Y:S02]  /*4bf0*/  IADD3.X R3, RZ, R4, R112, P2, P0 ;  /* 0x00000004ff037210 */ /* 0x000fe400017e0470 */
[----:B------:R-:W-:-:S03]  /*4c00*/  ISETP.NE.U32.AND P0, PT, R14, RZ, PT ;  /* 0x000000ff0e00720c */ /* 0x000fc60003f05070 */
[----:B------:R-:W-:Y:S01]  /*4c10*/  @!PT LDS RZ, [RZ] ;  /* 0x00000000fffff984 */ /* 0x000fe20000000800 */
[----:B------:R-:W-:Y:S01]  /*4c20*/  @!PT LDS RZ, [RZ] ;  /* 0x00000000fffff984 */ /* 0x000fe20000000800 */
[----:B------:R-:W-:Y:S01]  /*4c30*/  @!PT LDS RZ, [RZ] ;  /* 0x00000000fffff984 */ /* 0x000fe20000000800 */
[----:B------:R1:W-:Y:S04]  /*4c40*/  LDGSTS.E.BYPASS.LTC128B.128.ZFILL [R229+0x9100], [R10.64], P5 ;  /* 0x091000000ae57fae */ /* 0x0003e8000a941d46 */
[----:B------:R1:W-:Y:S04]  /*4c50*/  LDGSTS.E.BYPASS.LTC128B.128.ZFILL [R229+0xb100], [R8.64], P4 ;  /* 0x0b10000008e57fae */ /* 0x0003e8000a141d46 */
[----:B------:R1:W-:Y:S04]  /*4c60*/  LDGSTS.E.BYPASS.LTC128B.128.ZFILL [R229+0xd100], [R6.64], P3 ;  /* 0x0d10000006e57fae */ /* 0x0003e80009941d46 */
[----:B------:R1:W-:Y:S02]  /*4c70*/  LDGSTS.E.BYPASS.LTC128B.128.ZFILL [R229+0xf100], [R2.64], P0 ;  /* 0x0f10000002e57fae */ /* 0x0003e40008141d46 */
.L_x_4839:
[----:B------:R-:W-:Y:S05]  /*4c80*/  BSYNC B0 ;  /* 0x0000000000007941 */ /* 0x000fea0003800000 */
.L_x_4838:
[----:B------:R-:W2:Y:S04]  /*4c90*/  LDL R0, [R1+0x44] ;  /* 0x0000440001007983 */ /* 0x000ea80000100800 */
[----:B------:R-:W0:Y:S01]  /*4ca0*/  LDGDEPBAR ;  /* 0x00000000000079af */ /* 0x000e220000000000 */
[----:B--2---:R-:W-:-:S05]  /*4cb0*/  IMAD.IADD R0, R118, 0x1, -R0 ;  /* 0x0000000176007824 */ /* 0x004fca00078e0a00 */
        /* <DEDUP_REMOVED lines=12> */
[----:B------:R-:W-:Y:S02]  /*4d80*/  FSEL R9, R37, -INF , P0 ;  /* 0xff80000025097808 */ /* 0x000fe40000000000 */
[----:B------:R-:W-:Y:S02]  /*4d90*/  ISETP.GT.AND P4, PT, R0, 0x10, PT ;  /* 0x000000100000780c */ /* 0x000fe40003f84270 */
        /* <DEDUP_REMOVED lines=18> */
[----:B------:R-:W-:Y:S02]  /*4ec0*/  FSEL R22, R31, -INF , P0 ;  /* 0xff8000001f167808 */ /* 0x000fe40000000000 */
[----:B------:R-:W-:Y:S02]  /*4ed0*/  FSEL R13, R29, -INF , P0 ;  /* 0xff8000001d0d7808 */ /* 0x000fe40000000000 */
[----:B------:R-:W-:Y:S02]  /*4ee0*/  ISETP.GT.AND P2, PT, R0, 0x20, PT ;  /* 0x000000200000780c */ /* 0x000fe40003f44270 */
[----:B------:R-:W-:-:S02]  /*4ef0*/  FMNMX.FTZ R2, R12, R2, !PT ;  /* 0x000000020c027209 */ /* 0x000fc40007810000 */
[----:B------:R-:W-:Y:S02]  /*4f00*/  ISETP.GT.AND P0, PT, R0, 0x21, PT ;  /* 0x000000210000780c */ /* 0x000fe40003f04270 */
[----:B------:R-:W-:Y:S02]  /*4f10*/  FMNMX.FTZ R3, R21, R3, !PT ;  /* 0x0000000315037209 */ /* 0x000fe40007810000 */
[----:B------:R-:W-:Y:S02]  /*4f20*/  FSEL R88, R24, -INF , P2 ;  /* 0xff80000018587808 */ /* 0x000fe40001000000 */
[----:B------:R-:W-:Y:S02]  /*4f30*/  FMNMX.FTZ R2, R13, R2, !PT ;  /* 0x000000020d027209 */ /* 0x000fe40007810000 */
[----:B------:R-:W-:Y:S02]  /*4f40*/  FSEL R96, R26, -INF , P2 ;  /* 0xff8000001a607808 */ /* 0x000fe40001000000 */
[----:B------:R-:W-:-:S02]  /*4f50*/  FSEL R95, R27, -INF , P0 ;  /* 0xff8000001b5f7808 */ /* 0x000fc40000000000 */
[----:B------:R-:W-:Y:S02]  /*4f60*/  FSEL R87, R25, -INF , P0 ;  /* 0xff80000019577808 */ /* 0x000fe40000000000 */
[----:B------:R-:W-:Y:S02]  /*4f70*/  FMNMX.FTZ R3, R22, R3, !PT ;  /* 0x0000000316037209 */ /* 0x000fe40007810000 */
[----:B------:R-:W-:Y:S02]  /*4f80*/  ISETP.GT.AND P0, PT, R0, 0x28, PT ;  /* 0x000000280000780c */ /* 0x000fe40003f04270 */
[----:B------:R-:W-:Y:S02]  /*4f90*/  FMNMX.FTZ R2, R88, R2, !PT ;  /* 0x0000000258027209 */ /* 0x000fe40007810000 */
[----:B------:R-:W-:Y:S02]  /*4fa0*/  FMNMX.FTZ R3, R96, R3, !PT ;  /* 0x0000000360037209 */ /* 0x000fe40007810000 */
[----:B------:R-:W-:-:S02]  /*4fb0*/  FSEL R94, R50, -INF , P0 ;  /* 0xff800000325e7808 */ /* 0x000fc40000000000 */
[----:B------:R-:W-:Y:S02]  /*4fc0*/  FSEL R27, R48, -INF , P0 ;  /* 0xff800000301b7808 */ /* 0x000fe40000000000 */
[C---:B------:R-:W-:Y:S02]  /*4fd0*/  ISETP.GT.AND P5, PT, R0.reuse, 0x29, PT ;  /* 0x000000290000780c */ /* 0x040fe40003fa4270 */
[C---:B------:R-:W-:Y:S02]  /*4fe0*/  ISETP.GT.AND P4, PT, R0.reuse, 0x30, PT ;  /* 0x000000300000780c */ /* 0x040fe40003f84270 */
        /* <DEDUP_REMOVED lines=35> */
.L_x_4923:
        /* <DEDUP_REMOVED lines=13> */
[----:B------:R-:W-:Y:S01]  /*52f0*/  LDSM.16.MT88.4 R28, [R212] ;  /* 0x00000000d41c783b */ /* 0x000fe20000004200 */
[----:B------:R-:W-:-:S03]  /*5300*/  FFMA.FTZ R26, R26, c[0x0][0x2d0], -R2 ;  /* 0x0000b4001a1a7a23 */ /* 0x000fc60000010802 */
        /* <DEDUP_REMOVED lines=13> */
[----:B-1----:R-:W-:Y:S01]  /*53e0*/  FFMA.FTZ R0, R8, c[0x0][0x2d0], -R2 ;  /* 0x0000b40008007a23 */ /* 0x002fe20000010802 */
[----:B----4-:R-:W-:-:S03]  /*53f0*/  F2FP.BF16.PACK_AB R12, R99, R112 ;  /* 0x00000070630c723e */ /* 0x010fc600000010ff */
[----:B------:R1:W-:Y:S02]  /*5400*/  MUFU.EX2 R117, R0 ;  /* 0x0000000000757308 */ /* 0x0003e40000000800 */
[----:B-1----:R-:W-:-:S06]  /*5410*/  FFMA.FTZ R0, R9, c[0x0][0x2d0], -R2 ;  /* 0x0000b40009007a23 */ /* 0x002fcc0000010802 */
[----:B------:R1:W3:Y:S02]  /*5420*/  MUFU.EX2 R119, R0 ;  /* 0x0000000000777308 */ /* 0x0002e40000000800 */
[----:B-1----:R-:W-:-:S06]  /*5430*/  FFMA.FTZ R0, R10, c[0x0][0x2d0], -R2 ;  /* 0x0000b4000a007a23 */ /* 0x002fcc0000010802 */
[----:B------:R1:W-:Y:S02]  /*5440*/  MUFU.EX2 R129, R0 ;  /* 0x0000000000817308 */ /* 0x0003e40000000800 */
[----:B-1----:R-:W-:Y:S02]  /*5450*/  FFMA.FTZ R0, R11, c[0x0][0x2d0], -R2 ;  /* 0x0000b4000b007a23 */ /* 0x002fe40000010802 */
[----:B------:R-:W1:Y:S04]  /*5460*/  LDSM.16.MT88.4 R8, [R210] ;  /* 0x00000000d208783b */ /* 0x000e680000004200 */
        /* <DEDUP_REMOVED lines=92> */
[----:B--2---:R-:W-:Y:S07]  /*5a30*/  HMMA.16816.F32.BF16 R108, R8, R20, R4 ;  /* 0x00000014086c723c */ /* 0x004fee0000041804 */
[----:B------:R-:W-:Y:S01]  /*5a40*/  FADD.FTZ R20, R98, R97 ;  /* 0x0000006162147221 */ /* 0x000fe20000010000 */
[----:B------:R-:W-:Y:S08]  /*5a50*/  HMMA.16816.F32.BF16 R4, R12, R42, RZ ;  /* 0x0000002a0c04723c */ /* 0x000ff000000418ff */
[C---:B------:R-:W-:Y:S01]  /*5a60*/  HMMA.16816.F32.BF16 R104, R8.reuse, R38, R16 ;  /* 0x000000260868723c */ /* 0x040fe20000041810 */
[----:B------:R-:W2:Y:S11]  /*5a70*/  LDSM.16.MT88.4 R16, [R210+0x6800] ;  /* 0x00680000d210783b */ /* 0x000eb60000004200 */
[----:B------:R-:W-:Y:S04]  /*5a80*/  @!UPT UIADD3 URZ, URZ, URZ, URZ ;  /* 0x0000003f3f3ff290 */ /* 0x000fe8000fffe03f */
[----:B------:R-:W-:Y:S08]  /*5a90*/  HMMA.16816.F32.BF16 R112, R8, R22, R4 ;  /* 0x000000160870723c */ /* 0x000ff00000041804 */
[----:B-1----:R-:W-:Y:S07]  /*5aa0*/  HMMA.16816.F32.BF16 R4, R12, R28, RZ ;  /* 0x0000001c0c04723c */ /* 0x002fee00000418ff */
[----:B------:R-:W-:-:S02]  /*5ab0*/  FFMA.FTZ R29, R88, c[0x0][0x2d0], -R2 ;  /* 0x0000b400581d7a23 */ /* 0x000fc40000010802 */
[----:B------:R-:W-:Y:S11]  /*5ac0*/  FFMA.FTZ R28, R87, c[0x0][0x2d0], -R2 ;  /* 0x0000b400571c7a23 */ /* 0x000ff60000010802 */
[----:B------:R-:W-:Y:S04]  /*5ad0*/  @!UPT UIADD3 URZ, URZ, URZ, URZ ;  /* 0x0000003f3f3ff290 */ /* 0x000fe8000fffe03f */
        /* <DEDUP_REMOVED lines=14> */
[----:B------:R-:W-:Y:S01]  /*5bc0*/  MUFU.EX2 R21, R28 ;  /* 0x0000001c00157308 */ /* 0x000fe20000000800 */
[----:B------:R-:W-:Y:S02]  /*5bd0*/  FFMA.FTZ R25, R94, c[0x0][0x2d0], -R0 ;  /* 0x0000b4005e197a23 */ /* 0x000fe40000010800 */
[----:B------:R-:W-:-:S05]  /*5be0*/  FADD.FTZ R3, R134, R3 ;  /* 0x0000000386037221 */ /* 0x000fca0000010000 */
[----:B------:R1:W-:Y:S08]  /*5bf0*/  MUFU.EX2 R20, R26 ;  /* 0x0000001a00147308 */ /* 0x0003f00000000800 */
[----:B------:R-:W-:Y:S01]  /*5c00*/  MUFU.EX2 R25, R25 ;  /* 0x0000001900197308 */ /* 0x000fe20000000800 */
[----:B-1----:R-:W-:-:S06]  /*5c10*/  FFMA.FTZ R26, R95, c[0x0][0x2d0], -R0 ;  /* 0x0000b4005f1a7a23 */ /* 0x002fcc0000010800 */
[----:B--2---:R-:W-:Y:S01]  /*5c20*/  HMMA.16816.F32.BF16 R116, R8, R16, R4 ;  /* 0x000000100874723c */ /* 0x004fe20000041804 */
[----:B------:R-:W-:Y:S07]  /*5c30*/  MUFU.EX2 R17, R30 ;  /* 0x0000001e00117308 */ /* 0x000fee0000000800 */
[----:B------:R-:W-:Y:S01]  /*5c40*/  HMMA.16816.F32.BF16 R4, R12, R22, RZ ;  /* 0x000000160c04723c */ /* 0x000fe200000418ff */
[----:B------:R-:W-:Y:S08]  /*5c50*/  MUFU.EX2 R23, R29 ;  /* 0x0000001d00177308 */ /* 0x000ff00000000800 */
[----:B------:R1:W2:Y:S08]  /*5c60*/  MUFU.EX2 R16, R31 ;  /* 0x0000001f00107308 */ /* 0x0002b00000000800 */
[----:B------:R3:W4:Y:S07]  /*5c70*/  MUFU.EX2 R22, R27 ;  /* 0x0000001b00167308 */ /* 0x00072e0000000800 */
[----:B------:R-:W-:Y:S01]  /*5c80*/  HMMA.16816.F32.BF16 R64, R8, R18, R4 ;  /* 0x000000120840723c */ /* 0x000fe20000041804 */
[----:B-1----:R-:W1:Y:S01]  /*5c90*/  LDSM.16.MT88.4 R28, [R213+0x6000] ;  /* 0x00600000d51c783b */ /* 0x002e620000004200 */
[----:B--2---:R-:W-:-:S05]  /*5ca0*/  F2FP.BF16.PACK_AB R128, R16, R17 ;  /* 0x000000111080723e */ /* 0x004fca00000010ff */
[--C-:B------:R-:W-:Y:S01]  /*5cb0*/  FFMA.FTZ R7, R93, c[0x0][0x2d0], -R0.reuse ;  /* 0x0000b4005d077a23 */ /* 0x100fe20000010800 */
[----:B------:R-:W-:Y:S01]  /*5cc0*/  F2FP.BF16.PACK_AB R4, R21, R23 ;  /* 0x000000171504723e */ /* 0x000fe200000010ff */
[--C-:B---3--:R-:W-:Y:S01]  /*5cd0*/  FFMA.FTZ R27, R96, c[0x0][0x2d0], -R0.reuse ;  /* 0x0000b400601b7a23 */ /* 0x108fe20000010800 */
[----:B----4-:R-:W-:Y:S01]  /*5ce0*/  F2FP.BF16.PACK_AB R6, R20, R22 ;  /* 0x000000161406723e */ /* 0x010fe200000010ff */
[----:B------:R-:W-:Y:S02]  /*5cf0*/  FFMA.FTZ R5, R92, c[0x0][0x2d0], -R0 ;  /* 0x0000b4005c057a23 */ /* 0x000fe40000010800 */
[----:B------:R-:W-:Y:S01]  /*5d00*/  FADD.FTZ R0, R23, R2 ;  /* 0x0000000217007221 */ /* 0x000fe20000010000 */
[----:B------:R-:W-:Y:S01]  /*5d10*/  MUFU.EX2 R7, R7 ;  /* 0x0000000700077308 */ /* 0x000fe20000000800 */
[----:B------:R-:W-:Y:S02]  /*5d20*/  FADD.FTZ R2, R204, R3 ;  /* 0x00000003cc027221 */ /* 0x000fe40000010000 */
[----:B------:R-:W-:-:S04]  /*5d30*/  FADD.FTZ R0, R21, R0 ;  /* 0x0000000015007221 */ /* 0x000fc80000010000 */
[----:B------:R-:W-:Y:S01]  /*5d40*/  FADD.FTZ R0, R22, R0 ;  /* 0x0000000016007221 */ /* 0x000fe20000010000 */
[----:B------:R-:W2:Y:S03]  /*5d50*/  MUFU.EX2 R27, R27 ;  /* 0x0000001b001b7308 */ /* 0x000ea60000000800 */
[----:B------:R-:W-:Y:S02]  /*5d60*/  FADD.FTZ R0, R20, R0 ;  /* 0x0000000014007221 */ /* 0x000fe40000010000 */
[----:B------:R-:W3:Y:S02]  /*5d70*/  LDSM.16.MT88.4 R20, [R213+0x6800] ;  /* 0x00680000d514783b */ /* 0x000ee40000004200 */
[----:B------:R-:W-:-:S04]  /*5d80*/  FADD.FTZ R0, R17, R0 ;  /* 0x0000000011007221 */ /* 0x000fc80000010000 */
[----:B------:R-:W-:Y:S02]  /*5d90*/  FADD.FTZ R3, R16, R0 ;  /* 0x0000000010037221 */ /* 0x000fe40000010000 */
[----:B--2---:R-:W-:Y:S01]  /*5da0*/  FADD.FTZ R0, R27, R2 ;  /* 0x000000021b007221 */ /* 0x004fe20000010000 */
[----:B-1----:R-:W-:Y:S01]  /*5db0*/  HMMA.16816.F32.BF16 R16, R12, R28, RZ ;  /* 0x0000001c0c10723c */ /* 0x002fe200000418ff */
[----:B------:R-:W-:Y:S08]  /*5dc0*/  MUFU.EX2 R29, R36 ;  /* 0x00000024001d7308 */ /* 0x000ff00000000800 */
[----:B------:R-:W1:Y:S02]  /*5dd0*/  MUFU.EX2 R28, R35 ;  /* 0x00000023001c7308 */ /* 0x000e640000000800 */
[----:B-1----:R-:W-:Y:S11]  /*5de0*/  F2FP.BF16.PACK_AB R130, R28, R29 ;  /* 0x0000001d1c82723e */ /* 0x002ff600000010ff */
[----:B------:R-:W-:Y:S02]  /*5df0*/  @!UPT UIADD3 URZ, URZ, URZ, URZ ;  /* 0x0000003f3f3ff290 */ /* 0x000fe4000fffe03f */
[----:B---3--:R-:W-:Y:S01]  /*5e00*/  HMMA.16816.F32.BF16 R48, R8, R20, R16 ;  /* 0x000000140830723c */ /* 0x008fe20000041810 */
        /* <DEDUP_REMOVED lines=130> */
.L_x_4850:
[----:B------:R-:W-:Y:S01]  /*6630*/  SHF.R.S32.HI R0, RZ, 0x1f, R232 ;  /* 0x0000001fff007819 */ /* 0x000fe200000114e8 */
[----:B------:R-:W2:Y:S01]  /*6640*/  LDL R5, [R1+0x10] ;  /* 0x0000100001057983 */ /* 0x000ea20000100800 */
[----:B------:R-:W-:Y:S01]  /*6650*/  SHF.R.S32.HI R6, RZ, 0x1f, R241 ;  /* 0x0000001fff067819 */ /* 0x000fe200000114f1 */
[----:B------:R-:W-:Y:S04]  /*6660*/  DEPBAR.LE SB0, 0x0 ;  /* 0x000080000000791a */ /* 0x000fe80000000000 */
[----:B------:R-:W-:Y:S01]  /*6670*/  SHF.R.S32.HI R4, RZ, 0x1f, R228 ;  /* 0x0000001fff047819 */ /* 0x000fe200000114e4 */
[----:B------:R-:W-:Y:S01]  /*6680*/  WARPSYNC 0xffffffff ;  /* 0xffffffff00007948 */ /* 0x000fe20003800000 */
[----:B------:R-:W-:Y:S01]  /*6690*/  IADD3 R132, R208, 0x40, RZ ;  /* 0x00000040d0847810 */ /* 0x000fe20007ffe0ff */
[----:B------:R-:W-:Y:S01]  /*66a0*/  BAR.SYNC.DEFER_BLOCKING 0x0 ;  /* 0x0000000000007b1d */ /* 0x000fe20000010000 */
[----:B------:R-:W-:Y:S01]  /*66b0*/  LOP3.LUT P5, RZ, R235, 0x2, RZ, 0xc0, !PT ;  /* 0x00000002ebff7812 */ /* 0x000fe200078ac0ff */
[----:B------:R-:W-:Y:S01]  /*66c0*/  IMAD R0, R0, c[0x0][0x208], RZ ;  /* 0x0000820000007a24 */ /* 0x000fe200078e02ff */
[C---:B------:R-:W-:Y:S01]  /*66d0*/  SHF.L.U64.HI R22, R241.reuse, 0x1, R6 ;  /* 0x00000001f1167819 */ /* 0x040fe20000010206 */
[C---:B------:R-:W-:Y:S01]  /*66e0*/  IMAD.WIDE.U32 R2, R232.reuse, c[0x0][0x208], RZ ;  /* 0x00008200e8027a25 */ /* 0x040fe200078e00ff */
[----:B------:R-:W-:Y:S02]  /*66f0*/  SHF.R.S32.HI R6, RZ, 0x1f, R240 ;  /* 0x0000001fff067819 */ /* 0x000fe400000114f0 */
[----:B------:R-:W-:Y:S01]  /*6700*/  ISETP.GE.AND P4, PT, R241, c[0x0][0x1d4], PT ;  /* 0x00007500f1007a0c */ /* 0x000fe20003f86270 */
[----:B------:R-:W-:Y:S01]  /*6710*/  IMAD R0, R232, c[0x0][0x20c], R0 ;  /* 0x00008300e8007a24 */ /* 0x000fe200078e0200 */
[----:B------:R-:W-:Y:S01]  /*6720*/  ISETP.GE.AND P3, PT, R239, c[0x0][0x1d4], PT ;  /* 0x00007500ef007a0c */ /* 0x000fe20003f66270 */
[----:B------:R-:W-:Y:S01]  /*6730*/  IMAD R4, R4, c[0x0][0x218], RZ ;  /* 0x0000860004047a24 */ /* 0x000fe200078e02ff */
[----:B------:R-:W-:Y:S01]  /*6740*/  SHF.L.U64.HI R20, R240, 0x1, R6 ;  /* 0x00000001f0147819 */ /* 0x000fe20000010206 */
[----:B------:R-:W-:Y:S02]  /*6750*/  IMAD.IADD R3, R3, 0x1, R0 ;  /* 0x0000000103037824 */ /* 0x000fe400078e0200 */
[C---:B------:R-:W-:Y:S02]  /*6760*/  IMAD R4, R228.reuse, c[0x0][0x21c], R4 ;  /* 0x00008700e4047a24 */ /* 0x040fe400078e0204 */
[----:B------:R-:W-:Y:S04]  /*6770*/  IMAD.WIDE.U32 R2, R228, c[0x0][0x218], R2 ;  /* 0x00008600e4027a25 */ /* 0x000fe800078e0002 */
[----:B------:R-:W-:Y:S01]  /*6780*/  IMAD.SHL.U32 R30, R241, 0x2, RZ ;  /* 0x00000002f11e7824 */ /* 0x000fe200078e00ff */
[----:B------:R-:W-:Y:S01]  /*6790*/  IADD3 R0, P0, R250, R2, RZ ;  /* 0x00000002fa007210 */ /* 0x000fe20007f1e0ff */
[----:B------:R-:W-:Y:S01]  /*67a0*/  IMAD.SHL.U32 R29, R239, 0x2, RZ ;  /* 0x00000002ef1d7824 */ /* 0x000fe200078e00ff */
[----:B------:R-:W1:Y:S02]  /*67b0*/  LDSM.16.M88.4 R32, [R220] ;  /* 0x00000000dc20783b */ /* 0x000e640000000200 */
[----:B------:R-:W-:Y:S01]  /*67c0*/  LEA R14, P2, R0, c[0x0][0x1f8], 0x1 ;  /* 0x00007e00000e7a11 */ /* 0x000fe200078408ff */
[----:B------:R-:W-:Y:S01]  /*67d0*/  IMAD.SHL.U32 R28, R240, 0x2, RZ ;  /* 0x00000002f01c7824 */ /* 0x000fe200078e00ff */
[----:B------:R-:W3:Y:S01]  /*67e0*/  LDSM.16.M88.4 R8, [R208] ;  /* 0x00000000d008783b */ /* 0x000ee20000000200 */
[----:B------:R-:W-:Y:S03]  /*67f0*/  IMAD.SHL.U32 R23, R231, 0x2, RZ ;  /* 0x00000002e7177824 */ /* 0x000fe600078e00ff */
[----:B------:R-:W4:Y:S04]  /*6800*/  LDSM.16.M88.4 R16, [R208+0x800] ;  /* 0x00080000d010783b */ /* 0x000f280000000200 */
[----:B------:R-:W1:Y:S04]  /*6810*/  LDSM.16.M88.4 R24, [R208+0x1000] ;  /* 0x00100000d018783b */ /* 0x000e680000000200 */
[----:B------:R-:W1:Y:S04]  /*6820*/  LDSM.16.M88.4 R168, [R208+0x1800] ;  /* 0x00180000d0a8783b */ /* 0x000e680000000200 */
[----:B------:R-:W1:Y:S01]  /*6830*/  LDSM.16.M88.4 R172, [R221] ;  /* 0x00000000ddac783b */ /* 0x000e620000000200 */
[----:B--2---:R-:W-:Y:S02]  /*6840*/  IADD3.X R2, R5, R3, R4, P0, !PT ;  /* 0x0000000305027210 */ /* 0x004fe400007fe404 */
[----:B------:R-:W-:Y:S02]  /*6850*/  LOP3.LUT P0, RZ, R235, 0x4, RZ, 0xc0, !PT ;  /* 0x00000004ebff7812 */ /* 0x000fe4000780c0ff */
[----:B------:R-:W-:Y:S02]  /*6860*/  LEA.HI.X R4, R0, c[0x0][0x1fc], R2, 0x1, P2 ;  /* 0x00007f0000047a11 */ /* 0x000fe400010f0c02 */
[----:B------:R-:W-:Y:S02]  /*6870*/  SHF.R.S32.HI R5, RZ, 0x1f, R239 ;  /* 0x0000001fff057819 */ /* 0x000fe400000114ef */
[C---:B------:R-:W-:Y:S02]  /*6880*/  IADD3 R0, R208.reuse, 0x20, RZ ;  /* 0x00000020d0007810 */ /* 0x040fe40007ffe0ff */
[----:B------:R-:W-:Y:S02]  /*6890*/  SHF.L.U64.HI R21, R239, 0x1, R5 ;  /* 0x00000001ef157819 */ /* 0x000fe40000010205 */
[C---:B------:R-:W-:Y:S02]  /*68a0*/  @P5 IADD3 R0, R208.reuse, -0x20, RZ ;  /* 0xffffffe0d0005810 */ /* 0x040fe40007ffe0ff */
[----:B------:R-:W-:Y:S02]  /*68b0*/  SHF.R.S32.HI R5, RZ, 0x1f, R231 ;  /* 0x0000001fff057819 */ /* 0x000fe400000114e7 */
[----:B------:R-:W-:Y:S01]  /*68c0*/  @P0 IADD3 R132, R208, -0x40, RZ ;  /* 0xffffffc0d0840810 */ /* 0x000fe20007ffe0ff */
[----:B------:R-:W2:Y:S01]  /*68d0*/  LDSM.16.M88.4 R176, [R0] ;  /* 0x0000000000b0783b */ /* 0x000ea20000000200 */
[----:B------:R-:W-:Y:S02]  /*68e0*/  ISETP.GE.AND P2, PT, R240, c[0x0][0x1d4], PT ;  /* 0x00007500f0007a0c */ /* 0x000fe40003f46270 */
[----:B------:R-:W-:Y:S01]  /*68f0*/  SHF.L.U64.HI R15, R231, 0x1, R5 ;  /* 0x00000001e70f7819 */ /* 0x000fe20000010205 */
[----:B------:R-:W1:Y:S01]  /*6900*/  LDSM.16.M88.4 R180, [R0+0x800] ;  /* 0x0008000000b4783b */ /* 0x000e620000000200 */
[C---:B------:R-:W-:Y:S02]  /*6910*/  IADD3 R219, R0.reuse, 0x7800, RZ ;  /* 0x0000780000db7810 */ /* 0x040fe40007ffe0ff */
[C---:B------:R-:W-:Y:S01]  /*6920*/  IADD3 R218, R0.reuse, 0x7000, RZ ;  /* 0x0000700000da7810 */ /* 0x040fe20007ffe0ff */
[----:B------:R-:W1:Y:S01]  /*6930*/  LDSM.16.M88.4 R184, [R0+0x1000] ;  /* 0x0010000000b8783b */ /* 0x000e620000000200 */
        /* <DEDUP_REMOVED lines=10> */
[----:B------:R-:W-:Y:S02]  /*69e0*/  IADD3 R193, R0, 0x2000, RZ ;  /* 0x0000200000c17810 */ /* 0x000fe40007ffe0ff */
        /* <DEDUP_REMOVED lines=16> */
[----:B-1234-:R1:W2:Y:S02]  /*6af0*/  SHFL.IDX PT, R2, R4, RZ, 0x181f ;  /* 0x00181fff04027589 */ /* 0x01e2a400000e0000 */
.L_x_4924:
[----:B------:R-:W3:Y:S01]  /*6b00*/  SHFL.IDX PT, R5, R14, RZ, 0x181f ;  /* 0x00181fff0e057589 */ /* 0x000ee200000e0000 */
[----:B------:R-:W-:Y:S01]  /*6b10*/  SEL R233, RZ, 0x10, P6 ;  /* 0x00000010ffe97807 */ /* 0x000fe20003000000 */
[----:B------:R-:W-:Y:S03]  /*6b20*/  BSSY B0, `(.L_x_4845) ;  /* 0x000014c000007945 */ /* 0x000fe60003800000 */
[----:B------:R4:W5:Y:S05]  /*6b30*/  SHFL.IDX PT, R3, R14, 0x1, 0x181f ;  /* 0x00381f000e037f89 */ /* 0x00096a00000e0000 */
[----:B-1----:R-:W1:Y:S01]  /*6b40*/  SHFL.IDX PT, R4, R4, 0x1, 0x181f ;  /* 0x00381f0004047f89 */ /* 0x002e6200000e0000 */
[----:B----4-:R-:W-:Y:S02]  /*6b50*/  SEL R14, RZ, 0x10, P3 ;  /* 0x00000010ff0e7807 */ /* 0x010fe40001800000 */
[C---:B---3--:R-:W-:Y:S05]  /*6b60*/  IADD3 R6, P0, R5.reuse, R23, RZ ;  /* 0x0000001705067210 */ /* 0x048fea0007f1e0ff */
[C---:B--2---:R-:W-:Y:S05]  /*6b70*/  IMAD.X R7, R2.reuse, 0x1, R15, P0 ;  /* 0x0000000102077824 */ /* 0x044fea00000e060f */
[----:B------:R2:W-:Y:S02]  /*6b80*/  LDGSTS.E.BYPASS.LTC128B.128 [R229+0x100], [R6.64], !P6 ;  /* 0x0010000006e57fae */ /* 0x0005e4000f101d46 */
[C---:B--2---:R-:W-:Y:S05]  /*6b90*/  IADD3 R6, P0, R5.reuse, R28, RZ ;  /* 0x0000001c05067210 */ /* 0x044fea0007f1e0ff */
[C---:B------:R-:W-:Y:S01]  /*6ba0*/  IMAD.X R7, R2.reuse, 0x1, R20, P0 ;  /* 0x0000000102077824 */ /* 0x040fe200000e0614 */
[C---:B------:R-:W-:Y:S04]  /*6bb0*/  IADD3 R12, P0, R5.reuse, R29, RZ ;  /* 0x0000001d050c7210 */ /* 0x040fe80007f1e0ff */
[----:B------:R2:W-:Y:S01]  /*6bc0*/  LDGSTS.E.BYPASS.LTC128B.128 [R229+0x2100], [R6.64], !P2 ;  /* 0x0210000006e57fae */ /* 0x0005e2000d101d46 */
[C---:B------:R-:W-:Y:S05]  /*6bd0*/  IMAD.X R13, R2.reuse, 0x1, R21, P0 ;  /* 0x00000001020d7824 */ /* 0x040fea00000e0615 */
[----:B------:R3:W-:Y:S01]  /*6be0*/  LDGSTS.E.BYPASS.LTC128B.128 [R229+0x4100], [R12.64], !P3 ;  /* 0x041000000ce57fae */ /* 0x0007e2000d901d46 */
[----:B--2---:R-:W-:Y:S02]  /*6bf0*/  IADD3 R6, P0, R5, R30, RZ ;  /* 0x0000001e05067210 */ /* 0x004fe40007f1e0ff */
[----:B------:R-:W-:Y:S03]  /*6c00*/  SEL R5, RZ, 0x10, P2 ;  /* 0x00000010ff057807 */ /* 0x000fe60001000000 */
[----:B------:R-:W-:Y:S01]  /*6c10*/  IMAD.X R7, R2, 0x1, R22, P0 ;  /* 0x0000000102077824 */ /* 0x000fe200000e0616 */
[----:B------:R-:W-:Y:S04]  /*6c20*/  IADD3 R2, -R233, 0x10, RZ ;  /* 0x00000010e9027810 */ /* 0x000fe80007ffe1ff */
[----:B------:R5:W-:Y:S01]  /*6c30*/  LDGSTS.E.BYPASS.LTC128B.128 [R229+0x6100], [R6.64], !P4 ;  /* 0x0610000006e57fae */ /* 0x000be2000e101d46 */
[----:B------:R-:W-:Y:S04]  /*6c40*/  LOP3.LUT R2, R2, 0xf, RZ, 0xc0, !PT ;  /* 0x0000000f02027812 */ /* 0x000fe800078ec0ff */
[-C--:B-----5:R-:W-:Y:S02]  /*6c50*/  IADD3 R6, P5, P0, R2, R3.reuse, R23 ;  /* 0x0000000302067210 */ /* 0x0a0fe400078be017 */
[----:B------:R-:W-:Y:S02]  /*6c60*/  IADD3 R2, -R5, 0x10, RZ ;  /* 0x0000001005027810 */ /* 0x000fe40007ffe1ff */
[-C--:B-1----:R-:W-:Y:S02]  /*6c70*/  IADD3.X R7, RZ, R4.reuse, R15, P5, P0 ;  /* 0x00000004ff077210 */ /* 0x082fe40002fe040f */
[----:B------:R-:W-:Y:S02]  /*6c80*/  ISETP.NE.U32.AND P0, PT, R233, RZ, PT ;  /* 0x000000ffe900720c */ /* 0x000fe40003f05070 */
[----:B------:R-:W-:Y:S02]  /*6c90*/  LOP3.LUT R2, R2, 0xf, RZ, 0xc0, !PT ;  /* 0x0000000f02027812 */ /* 0x000fe400078ec0ff */
[----:B------:R-:W-:Y:S09]  /*6ca0*/  SEL R23, RZ, 0x10, P4 ;  /* 0x00000010ff177807 */ /* 0x000ff20002000000 */
[----:B------:R1:W-:Y:S01]  /*6cb0*/  LDGSTS.E.BYPASS.LTC128B.128.ZFILL [R229+0x1100], [R6.64], P0 ;  /* 0x0110000006e57fae */ /* 0x0003e20008141d46 */
[-C--:B---3--:R-:W-:Y:S04]  /*6cc0*/  IADD3 R12, P5, P0, R2, R3.reuse, R28 ;  /* 0x00000003020c7210 */ /* 0x088fe800078be01c */
[-C--:B------:R-:W-:Y:S02]  /*6cd0*/  IADD3.X R13, RZ, R4.reuse, R20, P5, P0 ;  /* 0x00000004ff0d7210 */ /* 0x080fe40002fe0414 */
[----:B-1----:R-:W-:Y:S04]  /*6ce0*/  IADD3 R6, -R14, 0x10, RZ ;  /* 0x000000100e067810 */ /* 0x002fe80007ffe1ff */
        /* <DEDUP_REMOVED lines=8> */
[C---:B------:R-:W-:Y:S03]  /*6d70*/  HMMA.16816.F32.BF16 R4, R32.reuse, R8, RZ ;  /* 0x000000082004723c */ /* 0x040fe600000418ff */
[----:B------:R-:W-:Y:S05]  /*6d80*/  ISETP.NE.U32.AND P5, PT, R14, RZ, PT ;  /* 0x000000ff0e00720c */ /* 0x000fea0003fa5070 */
[C---:B------:R-:W-:Y:S03]  /*6d90*/  HMMA.16816.F32.BF16 R8, R32.reuse, R10, RZ ;  /* 0x0000000a2008723c */ /* 0x040fe600000418ff */
[----:B------:R1:W-:Y:S01]  /*6da0*/  LDGSTS.E.BYPASS.LTC128B.128.ZFILL [R229+0x3100], [R12.64], P0 ;  /* 0x031000000ce57fae */ /* 0x0003e20008141d46 */
[----:B------:R-:W-:Y:S04]  /*6db0*/  ISETP.NE.U32.AND P0, PT, R23, RZ, PT ;  /* 0x000000ff1700720c */ /* 0x000fe80003f05070 */
[----:B------:R2:W-:Y:S09]  /*6dc0*/  LDGSTS.E.BYPASS.LTC128B.128.ZFILL [R229+0x5100], [R20.64], P5 ;  /* 0x0510000014e57fae */ /* 0x0005f2000a941d46 */
[----:B------:R3:W-:Y:S01]  /*6dd0*/  LDGSTS.E.BYPASS.LTC128B.128.ZFILL [R229+0x7100], [R2.64], P0 ;  /* 0x0710000002e57fae */ /* 0x0007e20008141d46 */
[----:B------:R-:W-:Y:S04]  /*6de0*/  ISETP.GT.AND P0, PT, R234, R242, PT ;  /* 0x000000f2ea00720c */ /* 0x000fe80003f04270 */
        /* <DEDUP_REMOVED lines=16> */
[----:B------:R-:W-:Y:S07]  /*6ef0*/  LDSM.16.M88.4 R184, [R222] ;  /* 0x00000000deb8783b */ /* 0x000fee0000000200 */
[C---:B------:R-:W-:Y:S08]  /*6f00*/  HMMA.16816.F32.BF16 R28, R172.reuse, R188, R28 ;  /* 0x000000bcac1c723c */ /* 0x040ff0000004181c */
[----:B------:R-:W-:Y:S01]  /*6f10*/  HMMA.16816.F32.BF16 R32, R172, R190, R32 ;  /* 0x000000beac20723c */ /* 0x000fe20000041820 */
[----:B------:R-:W4:Y:S05]  /*6f20*/  LDSM.16.M88.4 R172, [R133] ;  /* 0x0000000085ac783b */ /* 0x000f2a0000000200 */
[----:B------:R-:W-:Y:S02]  /*6f30*/  LDSM.16.M88.4 R188, [R209+-0x6000] ;  /* 0xffa00000d1bc783b */ /* 0x000fe40000000200 */
[C---:B-1----:R-:W-:Y:S08]  /*6f40*/  HMMA.16816.F32.BF16 R4, R168.reuse, R176, R4 ;  /* 0x000000b0a804723c */ /* 0x042ff00000041804 */
[C---:B------:R-:W-:Y:S01]  /*6f50*/  HMMA.16816.F32.BF16 R8, R168.reuse, R178, R8 ;  /* 0x000000b2a808723c */ /* 0x040fe20000041808 */
[----:B------:R-:W1:Y:S07]  /*6f60*/  LDSM.16.M88.4 R176, [R192] ;  /* 0x00000000c0b0783b */ /* 0x000e6e0000000200 */
[C---:B--2---:R-:W-:Y:S08]  /*6f70*/  HMMA.16816.F32.BF16 R12, R168.reuse, R180, R12 ;  /* 0x000000b4a80c723c */ /* 0x044ff0000004180c */
[C---:B------:R-:W-:Y:S01]  /*6f80*/  HMMA.16816.F32.BF16 R16, R168.reuse, R182, R16 ;  /* 0x000000b6a810723c */ /* 0x040fe20000041810 */
[----:B------:R-:W2:Y:S07]  /*6f90*/  LDSM.16.M88.4 R180, [R209+-0x5800] ;  /* 0xffa80000d1b4783b */ /* 0x000eae0000000200 */
[C---:B----4-:R-:W-:Y:S08]  /*6fa0*/  HMMA.16816.F32.BF16 R20, R168.reuse, R172, R20 ;  /* 0x000000aca814723c */ /* 0x050ff00000041814 */
[C---:B------:R-:W-:Y:S01]  /*6fb0*/  HMMA.16816.F32.BF16 R24, R168.reuse, R174, R24 ;  /* 0x000000aea818723c */ /* 0x040fe20000041818 */
[----:B------:R-:W4:Y:S07]  /*6fc0*/  LDSM.16.M88.4 R172, [R209+-0x5000] ;  /* 0xffb00000d1ac783b */ /* 0x000f2e0000000200 */
[C---:B-1----:R-:W-:Y:S08]  /*6fd0*/  HMMA.16816.F32.BF16 R28, R168.reuse, R176, R28 ;  /* 0x000000b0a81c723c */ /* 0x042ff0000004181c */
[----:B------:R-:W-:Y:S01]  /*6fe0*/  HMMA.16816.F32.BF16 R32, R168, R178, R32 ;  /* 0x000000b2a820723c */ /* 0x000fe20000041820 */
[----:B------:R-:W1:Y:S05]  /*6ff0*/  LDSM.16.M88.4 R168, [R209+-0x4800] ;  /* 0xffb80000d1a8783b */ /* 0x000e6a0000000200 */
[----:B------:R-:W-:Y:S02]  /*7000*/  LDSM.16.M88.4 R176, [R220+0x4000] ;  /* 0x00400000dcb0783b */ /* 0x000fe40000000200 */
[C---:B------:R-:W-:Y:S08]  /*7010*/  HMMA.16816.F32.BF16 R4, R184.reuse, R188, R4 ;  /* 0x000000bcb804723c */ /* 0x040ff00000041804 */
[C---:B------:R-:W-:Y:S01]  /*7020*/  HMMA.16816.F32.BF16 R8, R184.reuse, R190, R8 ;  /* 0x000000beb808723c */ /* 0x040fe20000041808 */
[----:B------:R-:W5:Y:S07]  /*7030*/  LDSM.16.M88.4 R188, [R208+0x2000] ;  /* 0x00200000d0bc783b */ /* 0x000f6e0000000200 */
[C---:B--2---:R-:W-:Y:S08]  /*7040*/  HMMA.16816.F32.BF16 R12, R184.reuse, R180, R12 ;  /* 0x000000b4b80c723c */ /* 0x044ff0000004180c */
[C---:B------:R-:W-:Y:S01]  /*7050*/  HMMA.16816.F32.BF16 R16, R184.reuse, R182, R16 ;  /* 0x000000b6b810723c */ /* 0x040fe20000041810 */
[----:B------:R-:W2:Y:S07]  /*7060*/  LDSM.16.M88.4 R180, [R208+0x2800] ;  /* 0x00280000d0b4783b */ /* 0x000eae0000000200 */
[C---:B----4-:R-:W-:Y:S08]  /*7070*/  HMMA.16816.F32.BF16 R20, R184.reuse, R172, R20 ;  /* 0x000000acb814723c */ /* 0x050ff00000041814 */
[C---:B------:R-:W-:Y:S01]  /*7080*/  HMMA.16816.F32.BF16 R24, R184.reuse, R174, R24 ;  /* 0x000000aeb818723c */ /* 0x040fe20000041818 */
[----:B------:R-:W4:Y:S07]  /*7090*/  LDSM.16.M88.4 R172, [R208+0x3000] ;  /* 0x00300000d0ac783b */ /* 0x000f2e0000000200 */
[C---:B-1----:R-:W-:Y:S08]  /*70a0*/  HMMA.16816.F32.BF16 R28, R184.reuse, R168, R28 ;  /* 0x000000a8b81c723c */ /* 0x042ff0000004181c */
[----:B------:R-:W-:Y:S01]  /*70b0*/  HMMA.16816.F32.BF16 R32, R184, R170, R32 ;  /* 0x000000aab820723c */ /* 0x000fe20000041820 */
[----:B------:R-:W1:Y:S05]  /*70c0*/  LDSM.16.M88.4 R168, [R208+0x3800] ;  /* 0x00380000d0a8783b */ /* 0x000e6a0000000200 */
[----:B------:R-:W-:Y:S02]  /*70d0*/  LDSM.16.M88.4 R184, [R221+0x4000] ;  /* 0x00400000ddb8783b */ /* 0x000fe40000000200 */
[C---:B-----5:R-:W-:Y:S08]  /*70e0*/  HMMA.16816.F32.BF16 R4, R176.reuse, R188, R4 ;  /* 0x000000bcb004723c */ /* 0x060ff00000041804 */
[C---:B------:R-:W-:Y:S01]  /*70f0*/  HMMA.16816.F32.BF16 R8, R176.reuse, R190, R8 ;  /* 0x000000beb008723c */ /* 0x040fe20000041808 */
[----:B------:R-:W5:Y:S05]  /*7100*/  LDSM.16.M88.4 R188, [R193] ;  /* 0x00000000c1bc783b */ /* 0x000f6a0000000200 */
[----:B------:R-:W3:Y:S02]  /*7110*/  LDSM.16.M88.4 R192, [R194] ;  /* 0x00000000c2c0783b */ /* 0x000ee40000000200 */
[C---:B--2---:R-:W-:Y:S08]  /*7120*/  HMMA.16816.F32.BF16 R12, R176.reuse, R180, R12 ;  /* 0x000000b4b00c723c */ /* 0x044ff0000004180c */
[C---:B------:R-:W-:Y:S01]  /*7130*/  HMMA.16816.F32.BF16 R16, R176.reuse, R182, R16 ;  /* 0x000000b6b010723c */ /* 0x040fe20000041810 */
[----:B------:R-:W2:Y:S07]  /*7140*/  LDSM.16.M88.4 R180, [R196] ;  /* 0x00000000c4b4783b */ /* 0x000eae0000000200 */
[C---:B----4-:R-:W-:Y:S08]  /*7150*/  HMMA.16816.F32.BF16 R20, R176.reuse, R172, R20 ;  /* 0x000000acb014723c */ /* 0x050ff00000041814 */
[C---:B------:R-:W-:Y:S01]  /*7160*/  HMMA.16816.F32.BF16 R24, R176.reuse, R174, R24 ;  /* 0x000000aeb018723c */ /* 0x040fe20000041818 */
[----:B------:R-:W4:Y:S07]  /*7170*/  LDSM.16.M88.4 R172, [R197] ;  /* 0x00000000c5ac783b */ /* 0x000f2e0000000200 */
[C---:B-1----:R-:W-:Y:S08]  /*7180*/  HMMA.16816.F32.BF16 R28, R176.reuse, R168, R28 ;  /* 0x000000a8b01c723c */ /* 0x042ff0000004181c */
[----:B------:R-:W-:Y:S01]  /*7190*/  HMMA.16816.F32.BF16 R32, R176, R170, R32 ;  /* 0x000000aab020723c */ /* 0x000fe20000041820 */
[----:B------:R-:W-:Y:S05]  /*71a0*/  LDSM.16.M88.4 R176, [R198] ;  /* 0x00000000c6b0783b */ /* 0x000fea0000000200 */
[----:B------:R-:W1:Y:S02]  /*71b0*/  LDSM.16.M88.4 R168, [R223+0x4000] ;  /* 0x00400000dfa8783b */ /* 0x000e640000000200 */
[C---:B-----5:R-:W-:Y:S08]  /*71c0*/  HMMA.16816.F32.BF16 R4, R184.reuse, R188, R4 ;  /* 0x000000bcb804723c */ /* 0x060ff00000041804 */
[C---:B------:R-:W-:Y:S01]  /*71d0*/  HMMA.16816.F32.BF16 R8, R184.reuse, R190, R8 ;  /* 0x000000beb808723c */ /* 0x040fe20000041808 */
[----:B------:R-:W5:Y:S05]  /*71e0*/  LDSM.16.M88.4 R188, [R199] ;  /* 0x00000000c7bc783b */ /* 0x000f6a0000000200 */
[----:B------:R-:W1:Y:S02]  /*71f0*/  LDSM.16.M88.4 R196, [R200] ;  /* 0x00000000c8c4783b */ /* 0x000e640000000200 */
[C---:B---3--:R-:W-:Y:S08]  /*7200*/  HMMA.16816.F32.BF16 R12, R184.reuse, R192, R12 ;  /* 0x000000c0b80c723c */ /* 0x048ff0000004180c */
[C---:B------:R-:W-:Y:S01]  /*7210*/  HMMA.16816.F32.BF16 R16, R184.reuse, R194, R16 ;  /* 0x000000c2b810723c */ /* 0x040fe20000041810 */
[----:B------:R-:W3:Y:S07]  /*7220*/  LDSM.16.M88.4 R192, [R201] ;  /* 0x00000000c9c0783b */ /* 0x000eee0000000200 */
[C---:B--2---:R-:W-:Y:S08]  /*7230*/  HMMA.16816.F32.BF16 R20, R184.reuse, R180, R20 ;  /* 0x000000b4b814723c */ /* 0x044ff00000041814 */
[C---:B------:R-:W-:Y:S01]  /*7240*/  HMMA.16816.F32.BF16 R24, R184.reuse, R182, R24 ;  /* 0x000000b6b818723c */ /* 0x040fe20000041818 */
[----:B------:R-:W-:Y:S07]  /*7250*/  LDSM.16.M88.4 R180, [R209+-0x4000] ;  /* 0xffc00000d1b4783b */ /* 0x000fee0000000200 */
[C---:B----4-:R-:W-:Y:S08]  /*7260*/  HMMA.16816.F32.BF16 R28, R184.reuse, R172, R28 ;  /* 0x000000acb81c723c */ /* 0x050ff0000004181c */
[----:B------:R-:W-:Y:S01]  /*7270*/  HMMA.16816.F32.BF16 R32, R184, R174, R32 ;  /* 0x000000aeb820723c */ /* 0x000fe20000041820 */
[----:B------:R-:W2:Y:S05]  /*7280*/  LDSM.16.M88.4 R172, [R222+0x4000] ;  /* 0x00400000deac783b */ /* 0x000eaa0000000200 */
[----:B------:R-:W4:Y:S02]  /*7290*/  LDSM.16.M88.4 R184, [R209+-0x3800] ;  /* 0xffc80000d1b8783b */ /* 0x000f240000000200 */
[C---:B-1----:R-:W-:Y:S08]  /*72a0*/  HMMA.16816.F32.BF16 R4, R168.reuse, R176, R4 ;  /* 0x000000b0a804723c */ /* 0x042ff00000041804 */
[C---:B------:R-:W-:Y:S01]  /*72b0*/  HMMA.16816.F32.BF16 R8, R168.reuse, R178, R8 ;  /* 0x000000b2a808723c */ /* 0x040fe20000041808 */
[----:B------:R-:W1:Y:S07]  /*72c0*/  LDSM.16.M88.4 R176, [R209+-0x3000] ;  /* 0xffd00000d1b0783b */ /* 0x000e6e0000000200 */
[C---:B-----5:R-:W-:Y:S08]  /*72d0*/  HMMA.16816.F32.BF16 R12, R168.reuse, R188, R12 ;  /* 0x000000bca80c723c */ /* 0x060ff0000004180c */
[C---:B------:R-:W-:Y:S01]  /*72e0*/  HMMA.16816.F32.BF16 R16, R168.reuse, R190, R16 ;  /* 0x000000bea810723c */ /* 0x040fe20000041810 */
[----:B------:R-:W-:Y:S07]  /*72f0*/  LDSM.16.M88.4 R188, [R220+0x8000] ;  /* 0x00800000dcbc783b */ /* 0x000fee0000000200 */
[C---:B------:R-:W-:Y:S08]  /*7300*/  HMMA.16816.F32.BF16 R20, R168.reuse, R196, R20 ;  /* 0x000000c4a814723c */ /* 0x040ff00000041814 */
[C---:B------:R-:W-:Y:S01]  /*7310*/  HMMA.16816.F32.BF16 R24, R168.reuse, R198, R24 ;  /* 0x000000c6a818723c */ /* 0x040fe20000041818 */
[----:B------:R-:W-:Y:S07]  /*7320*/  LDSM.16.M88.4 R196, [R208+0x5000] ;  /* 0x00500000d0c4783b */ /* 0x000fee0000000200 */
[C---:B---3--:R-:W-:Y:S08]  /*7330*/  HMMA.16816.F32.BF16 R28, R168.reuse, R192, R28 ;  /* 0x000000c0a81c723c */ /* 0x048ff0000004181c */
[----:B------:R-:W-:Y:S01]  /*7340*/  HMMA.16816.F32.BF16 R32, R168, R194, R32 ;  /* 0x000000c2a820723c */ /* 0x000fe20000041820 */
[----:B------:R-:W3:Y:S05]  /*7350*/  LDSM.16.M88.4 R168, [R209+-0x2800] ;  /* 0xffd80000d1a8783b */ /* 0x000eea0000000200 */
[----:B------:R-:W5:Y:S02]  /*7360*/  LDSM.16.M88.4 R192, [R208+0x4000] ;  /* 0x00400000d0c0783b */ /* 0x000f640000000200 */
        /* <DEDUP_REMOVED lines=8> */
[----:B------:R-:W-:Y:S07]  /*73f0*/  LDSM.16.M88.4 R176, [R203] ;  /* 0x00000000cbb0783b */ /* 0x000fee0000000200 */
[C---:B---3--:R-:W-:Y:S08]  /*7400*/  HMMA.16816.F32.BF16 R28, R172.reuse, R168, R28 ;  /* 0x000000a8ac1c723c */ /* 0x048ff0000004181c */
[----:B------:R-:W-:Y:S01]  /*7410*/  HMMA.16816.F32.BF16 R32, R172, R170, R32 ;  /* 0x000000aaac20723c */ /* 0x000fe20000041820 */
[----:B------:R-:W-:Y:S05]  /*7420*/  LDSM.16.M88.4 R172, [R202] ;  /* 0x00000000caac783b */ /* 0x000fea0000000200 */
[----:B------:R-:W1:Y:S02]  /*7430*/  LDSM.16.M88.4 R168, [R221+0x8000] ;  /* 0x00800000dda8783b */ /* 0x000e640000000200 */
[C---:B-----5:R-:W-:Y:S03]  /*7440*/  HMMA.16816.F32.BF16 R4, R188.reuse, R192, R4 ;  /* 0x000000c0bc04723c */ /* 0x060fe60000041804 */
[----:B------:R-:W3:Y:S05]  /*7450*/  LDSM.16.M88.4 R200, [R204] ;  /* 0x00000000ccc8783b */ /* 0x000eea0000000200 */
[C---:B------:R-:W-:Y:S01]  /*7460*/  HMMA.16816.F32.BF16 R8, R188.reuse, R194, R8 ;  /* 0x000000c2bc08723c */ /* 0x040fe20000041808 */
[----:B------:R-:W5:Y:S07]  /*7470*/  LDSM.16.M88.4 R192, [R205] ;  /* 0x00000000cdc0783b */ /* 0x000f6e0000000200 */
[C---:B--2---:R-:W-:Y:S08]  /*7480*/  HMMA.16816.F32.BF16 R12, R188.reuse, R180, R12 ;  /* 0x000000b4bc0c723c */ /* 0x044ff0000004180c */
[C---:B------:R-:W-:Y:S01]  /*7490*/  HMMA.16816.F32.BF16 R16, R188.reuse, R182, R16 ;  /* 0x000000b6bc10723c */ /* 0x040fe20000041810 */
[----:B------:R-:W-:Y:S07]  /*74a0*/  LDSM.16.M88.4 R180, [R223+0x8000] ;  /* 0x00800000dfb4783b */ /* 0x000fee0000000200 */
[C---:B------:R-:W-:Y:S08]  /*74b0*/  HMMA.16816.F32.BF16 R20, R188.reuse, R196, R20 ;  /* 0x000000c4bc14723c */ /* 0x040ff00000041814 */
[C---:B------:R-:W-:Y:S01]  /*74c0*/  HMMA.16816.F32.BF16 R24, R188.reuse, R198, R24 ;  /* 0x000000c6bc18723c */ /* 0x040fe20000041818 */
[----:B------:R-:W2:Y:S05]  /*74d0*/  LDSM.16.M88.4 R196, [R206] ;  /* 0x00000000cec4783b */ /* 0x000eaa0000000200 */
[----:B------:R-:W2:Y:S02]  /*74e0*/  LDSM.16.M88.4 R204, [R207] ;  /* 0x00000000cfcc783b */ /* 0x000ea40000000200 */
[C---:B----4-:R-:W-:Y:S08]  /*74f0*/  HMMA.16816.F32.BF16 R28, R188.reuse, R184, R28 ;  /* 0x000000b8bc1c723c */ /* 0x050ff0000004181c */
[----:B------:R-:W-:Y:S01]  /*7500*/  HMMA.16816.F32.BF16 R32, R188, R186, R32 ;  /* 0x000000babc20723c */ /* 0x000fe20000041820 */
[----:B------:R-:W4:Y:S05]  /*7510*/  LDSM.16.M88.4 R184, [R214] ;  /* 0x00000000d6b8783b */ /* 0x000f2a0000000200 */
[----:B------:R-:W2:Y:S02]  /*7520*/  LDSM.16.M88.4 R188, [R215] ;  /* 0x00000000d7bc783b */ /* 0x000ea40000000200 */
[C---:B-1----:R-:W-:Y:S08]  /*7530*/  HMMA.16816.F32.BF16 R4, R168.reuse, R172, R4 ;  /* 0x000000aca804723c */ /* 0x042ff00000041804 */
[C---:B------:R-:W-:Y:S01]  /*7540*/  HMMA.16816.F32.BF16 R8, R168.reuse, R174, R8 ;  /* 0x000000aea808723c */ /* 0x040fe20000041808 */
[----:B------:R-:W-:Y:S07]  /*7550*/  LDSM.16.M88.4 R172, [R222+0x8000] ;  /* 0x00800000deac783b */ /* 0x000fee0000000200 */
[C---:B------:R-:W-:Y:S08]  /*7560*/  HMMA.16816.F32.BF16 R12, R168.reuse, R176, R12 ;  /* 0x000000b0a80c723c */ /* 0x040ff0000004180c */
[C---:B------:R-:W-:Y:S01]  /*7570*/  HMMA.16816.F32.BF16 R16, R168.reuse, R178, R16 ;  /* 0x000000b2a810723c */ /* 0x040fe20000041810 */
[----:B------:R-:W1:Y:S07]  /*7580*/  LDSM.16.M88.4 R176, [R209+-0x2000] ;  /* 0xffe00000d1b0783b */ /* 0x000e6e0000000200 */
[C---:B---3--:R-:W-:Y:S08]  /*7590*/  HMMA.16816.F32.BF16 R20, R168.reuse, R200, R20 ;  /* 0x000000c8a814723c */ /* 0x048ff00000041814 */
[C---:B------:R-:W-:Y:S01]  /*75a0*/  HMMA.16816.F32.BF16 R24, R168.reuse, R202, R24 ;  /* 0x000000caa818723c */ /* 0x040fe20000041818 */
[----:B------:R-:W3:Y:S07]  /*75b0*/  LDSM.16.M88.4 R200, [R209+-0x1800] ;  /* 0xffe80000d1c8783b */ /* 0x000eee0000000200 */
[C---:B-----5:R-:W-:Y:S08]  /*75c0*/  HMMA.16816.F32.BF16 R28, R168.reuse, R192, R28 ;  /* 0x000000c0a81c723c */ /* 0x060ff0000004181c */
[----:B------:R-:W-:Y:S01]  /*75d0*/  HMMA.16816.F32.BF16 R32, R168, R194, R32 ;  /* 0x000000c2a820723c */ /* 0x000fe20000041820 */
[----:B------:R-:W5:Y:S05]  /*75e0*/  LDSM.16.M88.4 R168, [R209+-0x1000] ;  /* 0xfff00000d1a8783b */ /* 0x000f6a0000000200 */
[----:B------:R-:W1:Y:S02]  /*75f0*/  LDSM.16.M88.4 R192, [R209+-0x800] ;  /* 0xfff80000d1c0783b */ /* 0x000e640000000200 */
[C---:B--2---:R-:W-:Y:S08]  /*7600*/  HMMA.16816.F32.BF16 R4, R180.reuse, R196, R4 ;  /* 0x000000c4b404723c */ /* 0x044ff00000041804 */
[C---:B------:R-:W-:Y:S01]  /*7610*/  HMMA.16816.F32.BF16 R8, R180.reuse, R198, R8 ;  /* 0x000000c6b408723c */ /* 0x040fe20000041808 */
[----:B------:R-:W-:Y:S07]  /*7620*/  LDSM.16.M88.4 R196, [R208+0x6000] ;  /* 0x00600000d0c4783b */ /* 0x000fee0000000200 */
[C---:B------:R-:W-:Y:S08]  /*7630*/  HMMA.16816.F32.BF16 R12, R180.reuse, R204, R12 ;  /* 0x000000ccb40c723c */ /* 0x040ff0000004180c */
[C---:B------:R-:W-:Y:S01]  /*7640*/  HMMA.16816.F32.BF16 R16, R180.reuse, R206, R16 ;  /* 0x000000ceb410723c */ /* 0x040fe20000041810 */
[----:B------:R-:W-:Y:S07]  /*7650*/  LDSM.16.M88.4 R204, [R208+0x6800] ;  /* 0x00680000d0cc783b */ /* 0x000fee0000000200 */
[C---:B----4-:R-:W-:Y:S08]  /*7660*/  HMMA.16816.F32.BF16 R20, R180.reuse, R184, R20 ;  /* 0x000000b8b414723c */ /* 0x050ff00000041814 */
[C---:B------:R-:W-:Y:S01]  /*7670*/  HMMA.16816.F32.BF16 R24, R180.reuse, R186, R24 ;  /* 0x000000bab418723c */ /* 0x040fe20000041818 */
[----:B------:R-:W2:Y:S07]  /*7680*/  LDSM.16.M88.4 R184, [R220+0xc000] ;  /* 0x00c00000dcb8783b */ /* 0x000eae0000000200 */
[C---:B------:R-:W-:Y:S08]  /*7690*/  HMMA.16816.F32.BF16 R28, R180.reuse, R188, R28 ;  /* 0x000000bcb41c723c */ /* 0x040ff0000004181c */
[----:B------:R-:W-:Y:S01]  /*76a0*/  HMMA.16816.F32.BF16 R32, R180, R190, R32 ;  /* 0x000000beb420723c */ /* 0x000fe20000041820 */
[----:B------:R-:W4:Y:S05]  /*76b0*/  LDSM.16.M88.4 R180, [R208+0x7000] ;  /* 0x00700000d0b4783b */ /* 0x000f2a0000000200 */
[----:B------:R-:W2:Y:S02]  /*76c0*/  LDSM.16.M88.4 R188, [R208+0x7800] ;  /* 0x00780000d0bc783b */ /* 0x000ea40000000200 */
[C---:B-1----:R-:W-:Y:S08]  /*76d0*/  HMMA.16816.F32.BF16 R4, R172.reuse, R176, R4 ;  /* 0x000000b0ac04723c */ /* 0x042ff00000041804 */
[C---:B------:R-:W-:Y:S01]  /*76e0*/  HMMA.16816.F32.BF16 R8, R172.reuse, R178, R8 ;  /* 0x000000b2ac08723c */ /* 0x040fe20000041808 */
[----:B------:R-:W-:Y:S07]  /*76f0*/  LDSM.16.M88.4 R176, [R216] ;  /* 0x00000000d8b0783b */ /* 0x000fee0000000200 */
[C---:B---3--:R-:W-:Y:S08]  /*7700*/  HMMA.16816.F32.BF16 R12, R172.reuse, R200, R12 ;  /* 0x000000c8ac0c723c */ /* 0x048ff0000004180c */
[C---:B------:R-:W-:Y:S01]  /*7710*/  HMMA.16816.F32.BF16 R16, R172.reuse, R202, R16 ;  /* 0x000000caac10723c */ /* 0x040fe20000041810 */
[----:B------:R-:W-:Y:S07]  /*7720*/  LDSM.16.M88.4 R200, [R217] ;  /* 0x00000000d9c8783b */ /* 0x000fee0000000200 */
[C---:B-----5:R-:W-:Y:S08]  /*7730*/  HMMA.16816.F32.BF16 R20, R172.reuse, R168, R20 ;  /* 0x000000a8ac14723c */ /* 0x060ff00000041814 */
[C---:B------:R-:W-:Y:S01]  /*7740*/  HMMA.16816.F32.BF16 R24, R172.reuse, R170, R24 ;  /* 0x000000aaac18723c */ /* 0x040fe20000041818 */
[----:B------:R-:W1:Y:S07]  /*7750*/  LDSM.16.M88.4 R168, [R221+0xc000] ;  /* 0x00c00000dda8783b */ /* 0x000e6e0000000200 */
[C---:B------:R-:W-:Y:S08]  /*7760*/  HMMA.16816.F32.BF16 R28, R172.reuse, R192, R28 ;  /* 0x000000c0ac1c723c */ /* 0x040ff0000004181c */
[----:B------:R-:W-:Y:S01]  /*7770*/  HMMA.16816.F32.BF16 R32, R172, R194, R32 ;  /* 0x000000c2ac20723c */ /* 0x000fe20000041820 */
[----:B------:R-:W3:Y:S05]  /*7780*/  LDSM.16.M88.4 R172, [R218] ;  /* 0x00000000daac783b */ /* 0x000eea0000000200 */
[----:B------:R-:W5:Y:S02]  /*7790*/  LDSM.16.M88.4 R192, [R219] ;  /* 0x00000000dbc0783b */ /* 0x000f640000000200 */
[C---:B--2---:R-:W-:Y:S08]  /*77a0*/  HMMA.16816.F32.BF16 R4, R184.reuse, R196, R4 ;  /* 0x000000c4b804723c */ /* 0x044ff00000041804 */
[C---:B------:R-:W-:Y:S01]  /*77b0*/  HMMA.16816.F32.BF16 R8, R184.reuse, R198, R8 ;  /* 0x000000c6b808723c */ /* 0x040fe20000041808 */
[----:B------:R-:W-:Y:S07]  /*77c0*/  LDSM.16.M88.4 R196, [R224] ;  /* 0x00000000e0c4783b */ /* 0x000fee0000000200 */
[C---:B------:R-:W-:Y:S08]  /*77d0*/  HMMA.16816.F32.BF16 R12, R184.reuse, R204, R12 ;  /* 0x000000ccb80c723c */ /* 0x040ff0000004180c */
[C---:B------:R-:W-:Y:S01]  /*77e0*/  HMMA.16816.F32.BF16 R16, R184.reuse, R206, R16 ;  /* 0x000000ceb810723c */ /* 0x040fe20000041810 */
[----:B------:R-:W-:Y:S07]  /*77f0*/  LDSM.16.M88.4 R204, [R225] ;  /* 0x00000000e1cc783b */ /* 0x000fee0000000200 */
[C---:B----4-:R-:W-:Y:S08]  /*7800*/  HMMA.16816.F32.BF16 R20, R184.reuse, R180, R20 ;  /* 0x000000b4b814723c */ /* 0x050ff00000041814 */
[C---:B------:R-:W-:Y:S01]  /*7810*/  HMMA.16816.F32.BF16 R24, R184.reuse, R182, R24 ;  /* 0x000000b6b818723c */ /* 0x040fe20000041818 */
[----:B------:R-:W2:Y:S07]  /*7820*/  LDSM.16.M88.4 R180, [R223+0xc000] ;  /* 0x00c00000dfb4783b */ /* 0x000eae0000000200 */
[C---:B------:R-:W-:Y:S08]  /*7830*/  HMMA.16816.F32.BF16 R28, R184.reuse, R188, R28 ;  /* 0x000000bcb81c723c */ /* 0x040ff0000004181c */
[----:B------:R-:W-:Y:S01]  /*7840*/  HMMA.16816.F32.BF16 R32, R184, R190, R32 ;  /* 0x000000beb820723c */ /* 0x000fe20000041820 */
[----:B------:R-:W4:Y:S05]  /*7850*/  LDSM.16.M88.4 R184, [R226] ;  /* 0x00000000e2b8783b */ /* 0x000f2a0000000200 */
[----:B------:R-:W2:Y:S02]  /*7860*/  LDSM.16.M88.4 R188, [R227] ;  /* 0x00000000e3bc783b */ /* 0x000ea40000000200 */
[C---:B-1----:R-:W-:Y:S08]  /*7870*/  HMMA.16816.F32.BF16 R4, R168.reuse, R176, R4 ;  /* 0x000000b0a804723c */ /* 0x042ff00000041804 */
[C---:B------:R-:W-:Y:S01]  /*7880*/  HMMA.16816.F32.BF16 R8, R168.reuse, R178, R8 ;  /* 0x000000b2a808723c */ /* 0x040fe20000041808 */
[----:B------:R-:W-:Y:S07]  /*7890*/  LDSM.16.M88.4 R176, [R209] ;  /* 0x00000000d1b0783b */ /* 0x000fee0000000200 */
        /* <DEDUP_REMOVED lines=8> */
[----:B------:R-:W3:Y:S05]  /*7920*/  LDSM.16.M88.4 R168, [R209+0x1000] ;  /* 0x00100000d1a8783b */ /* 0x000eea0000000200 */
[----:B------:R-:W5:Y:S02]  /*7930*/  LDSM.16.M88.4 R192, [R209+0x1800] ;  /* 0x00180000d1c0783b */ /* 0x000f640000000200 */
[C---:B--2---:R-:W-:Y:S01]  /*7940*/  HMMA.16816.F32.BF16 R4, R180.reuse, R196, R4 ;  /* 0x000000c4b404723c */ /* 0x044fe20000041804 */
[----:B------:R-:W-:Y:S04]  /*7950*/  DEPBAR.LE SB0, 0x0 ;  /* 0x000080000000791a */ /* 0x000fe80000000000 */
[----:B------:R-:W-:Y:S03]  /*7960*/  BAR.SYNC.DEFER_BLOCKING 0x0 ;  /* 0x0000000000007b1d */ /* 0x000fe60000010000 */
[C---:B------:R-:W-:Y:S08]  /*7970*/  HMMA.16816.F32.BF16 R8, R180.reuse, R198, R8 ;  /* 0x000000c6b408723c */ /* 0x040ff00000041808 */
[C---:B------:R-:W-:Y:S08]  /*7980*/  HMMA.16816.F32.BF16 R12, R180.reuse, R204, R12 ;  /* 0x000000ccb40c723c */ /* 0x040ff0000004180c */
[C---:B------:R-:W-:Y:S08]  /*7990*/  HMMA.16816.F32.BF16 R16, R180.reuse, R206, R16 ;  /* 0x000000ceb410723c */ /* 0x040ff00000041810 */
[C---:B----4-:R-:W-:Y:S08]  /*79a0*/  HMMA.16816.F32.BF16 R20, R180.reuse, R184, R20 ;  /* 0x000000b8b414723c */ /* 0x050ff00000041814 */
[C---:B------:R-:W-:Y:S08]  /*79b0*/  HMMA.16816.F32.BF16 R24, R180.reuse, R186, R24 ;  /* 0x000000bab418723c */ /* 0x040ff00000041818 */
[C---:B------:R-:W-:Y:S08]  /*79c0*/  HMMA.16816.F32.BF16 R28, R180.reuse, R188, R28 ;  /* 0x000000bcb41c723c */ /* 0x040ff0000004181c */
[----:B------:R-:W-:Y:S08]  /*79d0*/  HMMA.16816.F32.BF16 R32, R180, R190, R32 ;  /* 0x000000beb420723c */ /* 0x000ff00000041820 */
[C---:B-1----:R-:W-:Y:S08]  /*79e0*/  HMMA.16816.F32.BF16 R4, R172.reuse, R176, R4 ;  /* 0x000000b0ac04723c */ /* 0x042ff00000041804 */
[C---:B------:R-:W-:Y:S08]  /*79f0*/  HMMA.16816.F32.BF16 R8, R172.reuse, R178, R8 ;  /* 0x000000b2ac08723c */ /* 0x040ff00000041808 */
[C---:B------:R-:W-:Y:S08]  /*7a00*/  HMMA.16816.F32.BF16 R12, R172.reuse, R200, R12 ;  /* 0x000000c8ac0c723c */ /* 0x040ff0000004180c */
[C---:B------:R-:W-:Y:S08]  /*7a10*/  HMMA.16816.F32.BF16 R16, R172.reuse, R202, R16 ;  /* 0x000000caac10723c */ /* 0x040ff00000041810 */
[C---:B---3--:R-:W-:Y:S08]  /*7a20*/  HMMA.16816.F32.BF16 R20, R172.reuse, R168, R20 ;  /* 0x000000a8ac14723c */ /* 0x048ff00000041814 */
[C---:B------:R-:W-:Y:S08]  /*7a30*/  HMMA.16816.F32.BF16 R24, R172.reuse, R170, R24 ;  /* 0x000000aaac18723c */ /* 0x040ff00000041818 */
[C---:B-----5:R-:W-:Y:S08]  /*7a40*/  HMMA.16816.F32.BF16 R28, R172.reuse, R192, R28 ;  /* 0x000000c0ac1c723c */ /* 0x060ff0000004181c */
[----:B------:R-:W-:Y:S01]  /*7a50*/  HMMA.16816.F32.BF16 R32, R172, R194, R32 ;  /* 0x000000c2ac20723c */ /* 0x000fe20000041820 */
[----:B------:R-:W-:Y:S07]  /*7a60*/  @!UPT UIADD3 URZ, URZ, URZ, URZ ;  /* 0x0000003f3f3ff290 */ /* 0x000fee000fffe03f */
[----:B------:R-:W-:-:S11]  /*7a70*/  @!P0 BRA `(.L_x_4846) ;  /* 0x0000056000008947 */ /* 0x000fd60003800000 */
[----:B------:R-:W-:Y:S01]  /*7a80*/  IMAD.MOV.U32 R0, RZ, RZ, 0x1 ;  /* 0x00000001ff007424 */ /* 0x000fe200078e00ff */
        /* <DEDUP_REMOVED lines=11> */
[C---:B------:R-:W-:Y:S01]  /*7b40*/  IMAD.SHL.U32 R176, R240.reuse, 0x2, RZ ;  /* 0x00000002f0b07824 */ /* 0x040fe200078e00ff */
[----:B------:R-:W-:Y:S01]  /*7b50*/  SHF.L.U64.HI R173, R239, 0x1, R230 ;  /* 0x00000001efad7819 */ /* 0x000fe200000102e6 */
[C---:B------:R-:W-:Y:S01]  /*7b60*/  IMAD.SHL.U32 R175, R231.reuse, 0x2, RZ ;  /* 0x00000002e7af7824 */ /* 0x040fe200078e00ff */
        /* <DEDUP_REMOVED lines=28> */
.L_x_4925:
        /* <DEDUP_REMOVED lines=22> */
.L_x_4926:
[C---:B---3--:R-:W-:Y:S02]  /*7e90*/  IADD3 R2, -R233.reuse, 0x10, RZ ;  /* 0x00000010e9027810 */ /* 0x048fe40007ffe1ff */
[----:B------:R-:W-:Y:S02]  /*7ea0*/  LOP3.LUT R238, R238, 0xfffffff7, RZ, 0xc0, !PT ;  /* 0xfffffff7eeee7812 */ /* 0x000fe400078ec0ff */
[----:B------:R-:W-:Y:S02]  /*7eb0*/  ISETP.NE.U32.AND P0, PT, R233, RZ, PT ;  /* 0x000000ffe900720c */ /* 0x000fe40003f05070 */
[----:B------:R-:W-:Y:S02]  /*7ec0*/  LOP3.LUT R2, R2, 0xf, RZ, 0xc0, !PT ;  /* 0x0000000f02027812 */ /* 0x000fe400078ec0ff */
[----:B------:R-:W-:Y:S02]  /*7ed0*/  @P1 LOP3.LUT R238, R238, 0x8, RZ, 0xfc, !PT ;  /* 0x00000008eeee1812 */ /* 0x000fe400078efcff */
[----:B--2---:R-:W-:Y:S04]  /*7ee0*/  IADD3 R2, P1, P5, R2, R0, R175 ;  /* 0x0000000002027210 */ /* 0x004fe80007d3e0af */
[----:B----4-:R-:W-:Y:S02]  /*7ef0*/  IADD3.X R3, RZ, R132, R171, P1, P5 ;  /* 0x00000084ff037210 */ /* 0x010fe40000fea4ab */
[----:B------:R-:W-:Y:S02]  /*7f00*/  IADD3 R168, P5, R0, R177, RZ ;  /* 0x000000b100a87210 */ /* 0x000fe40007fbe0ff */
[----:B------:R-:W-:Y:S01]  /*7f10*/  LOP3.LUT P1, RZ, R238, 0x8, RZ, 0xc0, !PT ;  /* 0x00000008eeff7812 */ /* 0x000fe2000782c0ff */
        /* <DEDUP_REMOVED lines=12> */
.L_x_4846:
[----:B------:R-:W-:Y:S05]  /*7fe0*/  BSYNC B0 ;  /* 0x0000000000007941 */ /* 0x000fea0003800000 */
.L_x_4845:
        /* <DEDUP_REMOVED lines=41> */
.L_x_4927:
[----:B--2---:R-:W-:Y:S01]  /*8280*/  FMNMX.FTZ R3, R0, R132, !PT ;  /* 0x0000008400037209 */ /* 0x004fe20007810000 */
[C---:B-1----:R-:W-:Y:S01]  /*8290*/  FMUL.FTZ R132, R133.reuse, c[0x0][0x2d0] ;  /* 0x0000b40085847a20 */ /* 0x042fe20000410000 */
[----:B------:R-:W-:Y:S01]  /*82a0*/  WARPSYNC 0xffffffff ;  /* 0xffffffff00007948 */ /* 0x000fe20003800000 */
[----:B------:R-:W-:Y:S01]  /*82b0*/  FADD.FTZ R0, -R133, R134 ;  /* 0x0000008685007221 */ /* 0x000fe20000010100 */
[----:B------:R-:W-:Y:S01]  /*82c0*/  ISETP.GT.AND P0, PT, R234, R242, PT ;  /* 0x000000f2ea00720c */ /* 0x000fe20003f04270 */
        /* <DEDUP_REMOVED lines=20> */
[----:B------:R3:W-:Y:S10]  /*8410*/  MUFU.EX2 R13, R4 ;  /* 0x00000004000d7308 */ /* 0x0007f40000000800 */
[----:B------:R-:W4:Y:S10]  /*8420*/  MUFU.EX2 R9, R9 ;  /* 0x0000000900097308 */ /* 0x000f340000000800 */
[----:B------:R-:W-:Y:S01]  /*8430*/  MUFU.EX2 R132, R132 ;  /* 0x0000008400847308 */ /* 0x000fe20000000800 */
[----:B---3--:R-:W-:Y:S04]  /*8440*/  FMUL.FTZ R4, R3, c[0x0][0x2d0] ;  /* 0x0000b40003047a20 */ /* 0x008fe80000410000 */
        /* <DEDUP_REMOVED lines=16> */
[----:B------:R-:W-:Y:S02]  /*8550*/  FFMA.FTZ R172, R15, c[0x0][0x2d0], -R4 ;  /* 0x0000b4000fac7a23 */ /* 0x000fe40000010804 */
[----:B------:R-:W-:Y:S10]  /*8560*/  MUFU.EX2 R197, R173 ;  /* 0x000000ad00c57308 */ /* 0x000ff40000000800 */
[----:B------:R-:W-:Y:S10]  /*8570*/  MUFU.EX2 R196, R172 ;  /* 0x000000ac00c47308 */ /* 0x000ff40000000800 */
[----:B------:R-:W-:Y:S10]  /*8580*/  MUFU.EX2 R173, R189 ;  /* 0x000000bd00ad7308 */ /* 0x000ff40000000800 */
[----:B------:R-:W-:Y:S01]  /*8590*/  MUFU.EX2 R172, R190 ;  /* 0x000000be00ac7308 */ /* 0x000fe20000000800 */
[----:B-1----:R-:W-:Y:S01]  /*85a0*/  FFMA.FTZ R0, R2, R237, R12 ;  /* 0x000000ed02007223 */ /* 0x002fe2000001000c */
[----:B--2---:R-:W-:Y:S01]  /*85b0*/  F2FP.BF16.PACK_AB R168, R8, R12 ;  /* 0x0000000c08a8723e */ /* 0x004fe200000010ff */
[----:B------:R-:W-:Y:S01]  /*85c0*/  FMUL.FTZ R32, R2, R136 ;  /* 0x0000008802207220 */ /* 0x000fe20000410000 */
[----:B----4-:R-:W-:Y:S01]  /*85d0*/  F2FP.BF16.PACK_AB R170, R9, R13 ;  /* 0x0000000d09aa723e */ /* 0x010fe200000010ff */
[----:B------:R-:W-:Y:S01]  /*85e0*/  FADD.FTZ R5, R8, R0 ;  /* 0x0000000008057221 */ /* 0x000fe20000010000 */
[----:B---3--:R-:W-:Y:S01]  /*85f0*/  F2FP.BF16.PACK_AB R169, R7, R10 ;  /* 0x0000000a07a9723e */ /* 0x008fe200000010ff */
[----:B------:R-:W-:Y:S02]  /*8600*/  FADD.FTZ R0, -R3, R135 ;  /* 0x0000008703007221 */ /* 0x000fe40000010100 */
[----:B------:R-:W-:Y:S02]  /*8610*/  FMUL.FTZ R33, R2, R137 ;  /* 0x0000008902217220 */ /* 0x000fe40000410000 */
[----:B------:R-:W-:Y:S02]  /*8620*/  FMUL.FTZ R0, R0, c[0x0][0x2d0] ;  /* 0x0000b40000007a20 */ /* 0x000fe40000410000 */
[----:B------:R-:W-:Y:S02]  /*8630*/  FFMA.FTZ R135, R11, c[0x0][0x2d0], -R4 ;  /* 0x0000b4000b877a23 */ /* 0x000fe40000010804 */
[C---:B------:R-:W-:Y:S02]  /*8640*/  FMUL.FTZ R12, R2.reuse, R156 ;  /* 0x0000009c020c7220 */ /* 0x040fe40000410000 */
[----:B------:R-:W1:Y:S01]  /*8650*/  MUFU.EX2 R0, R0 ;  /* 0x0000000000007308 */ /* 0x000e620000000800 */
[C---:B------:R-:W-:Y:S02]  /*8660*/  FMUL.FTZ R17, R2.reuse, R153 ;  /* 0x0000009902117220 */ /* 0x040fe40000410000 */
[----:B------:R-:W-:Y:S02]  /*8670*/  FADD.FTZ R4, R13, R5 ;  /* 0x000000050d047221 */ /* 0x000fe40000010000 */
[C---:B------:R-:W-:Y:S02]  /*8680*/  FMUL.FTZ R5, R2.reuse, R165 ;  /* 0x000000a502057220 */ /* 0x040fe40000410000 */
[----:B------:R-:W-:Y:S02]  /*8690*/  FADD.FTZ R180, R9, R4 ;  /* 0x0000000409b47221 */ /* 0x000fe40000010000 */
        /* <DEDUP_REMOVED lines=9> */
[----:B------:R-:W-:Y:S02]  /*8730*/  FMUL.FTZ R25, R2, R145 ;  /* 0x0000009102197220 */ /* 0x000fe40000410000 */
[C---:B-1----:R-:W-:Y:S02]  /*8740*/  FMUL.FTZ R34, R0.reuse, R138 ;  /* 0x0000008a00227220 */ /* 0x042fe40000410000 */
[C---:B------:R-:W-:Y:S02]  /*8750*/  FMUL.FTZ R35, R0.reuse, R139 ;  /* 0x0000008b00237220 */ /* 0x040fe40000410000 */
[----:B------:R-:W1:Y:S01]  /*8760*/  LDSM.16.MT88.4 R136, [R210] ;  /* 0x00000000d288783b */ /* 0x000e620000004200 */
[C---:B------:R-:W-:Y:S01]  /*8770*/  FFMA.FTZ R6, R0.reuse, R236, R10 ;  /* 0x000000ec00067223 */ /* 0x040fe2000001000a */
[----:B------:R-:W-:Y:S01]  /*8780*/  MUFU.EX2 R148, R186 ;  /* 0x000000ba00947308 */ /* 0x000fe20000000800 */
[C---:B------:R-:W-:Y:S02]  /*8790*/  FMUL.FTZ R10, R0.reuse, R162 ;  /* 0x000000a2000a7220 */ /* 0x040fe40000410000 */
[----:B------:R-:W-:Y:S02]  /*87a0*/  FADD.FTZ R152, R7, R6 ;  /* 0x0000000607987221 */ /* 0x000fe40000010000 */
[C---:B------:R-:W-:Y:S02]  /*87b0*/  FMUL.FTZ R6, R0.reuse, R166 ;  /* 0x000000a600067220 */ /* 0x040fe40000410000 */
[C---:B------:R-:W-:Y:S02]  /*87c0*/  FMUL.FTZ R7, R0.reuse, R167 ;  /* 0x000000a700077220 */ /* 0x040fe40000410000 */
[C---:B------:R-:W-:Y:S01]  /*87d0*/  FMUL.FTZ R11, R0.reuse, R163 ;  /* 0x000000a3000b7220 */ /* 0x040fe20000410000 */
[----:B------:R-:W-:Y:S01]  /*87e0*/  MUFU.EX2 R135, R176 ;  /* 0x000000b000877308 */ /* 0x000fe20000000800 */
[----:B------:R-:W-:Y:S01]  /*87f0*/  FMUL.FTZ R14, R0, R158 ;  /* 0x0000009e000e7220 */ /* 0x000fe20000410000 */
[----:B------:R-:W-:Y:S01]  /*8800*/  LDSM.16.MT88.4 R160, [R210+0x1800] ;  /* 0x00180000d2a0783b */ /* 0x000fe20000004200 */
[----:B--2---:R-:W-:Y:S01]  /*8810*/  F2FP.BF16.PACK_AB R171, R156, R153 ;  /* 0x000000999cab723e */ /* 0x004fe200000010ff */
        /* <DEDUP_REMOVED lines=10> */
[----:B------:R-:W2:Y:S01]  /*88c0*/  MUFU.EX2 R134, R179 ;  /* 0x000000b300867308 */ /* 0x000ea20000000800 */
[C---:B------:R-:W-:Y:S02]  /*88d0*/  FMUL.FTZ R31, R0.reuse, R143 ;  /* 0x0000008f001f7220 */ /* 0x040fe40000410000 */
[----:B------:R-:W-:Y:S01]  /*88e0*/  LDSM.16.MT88.4 R140, [R210+0x800] ;  /* 0x00080000d28c783b */ /* 0x000fe20000004200 */
[----:B------:R-:W-:Y:S02]  /*88f0*/  FMUL.FTZ R15, R0, R159 ;  /* 0x0000009f000f7220 */ /* 0x000fe40000410000 */
[C---:B------:R-:W-:Y:S01]  /*8900*/  FMUL.FTZ R24, R2.reuse, R144 ;  /* 0x0000009002187220 */ /* 0x040fe20000410000 */
[C---:B-1----:R-:W-:Y:S03]  /*8910*/  HMMA.16816.F32.BF16 R4, R168.reuse, R136, R4 ;  /* 0x00000088a804723c */ /* 0x042fe60000041804 */
[----:B------:R-:W-:Y:S02]  /*8920*/  MUFU.EX2 R144, R177 ;  /* 0x000000b100907308 */ /* 0x000fe40000000800 */
        /* <DEDUP_REMOVED lines=115> */
[----:B------:R-:W2:Y:S10]  /*9060*/  MUFU.EX2 R178, R175 ;  /* 0x000000af00b27308 */ /* 0x000eb40000000800 */
[----:B------:R-:W-:Y:S01]  /*9070*/  MUFU.EX2 R175, R183 ;  /* 0x000000b700af7308 */ /* 0x000fe20000000800 */
[C---:B-1----:R-:W-:Y:S03]  /*9080*/  HMMA.16816.F32.BF16 R44, R168.reuse, R136, R44 ;  /* 0x00000088a82c723c */ /* 0x042fe6000004182c */
[----:B---3--:R-:W-:Y:S04]  /*9090*/  FADD.FTZ R0, R2, R0 ;  /* 0x0000000002007221 */ /* 0x008fe80000010000 */
[----:B------:R-:W-:Y:S01]  /*90a0*/  FADD.FTZ R0, R144, R0 ;  /* 0x0000000090007221 */ /* 0x000fe20000010000 */
[C---:B------:R-:W-:Y:S01]  /*90b0*/  HMMA.16816.F32.BF16 R48, R168.reuse, R138, R48 ;  /* 0x0000008aa830723c */ /* 0x040fe20000041830 */
[----:B------:R-:W1:Y:S03]  /*90c0*/  LDSM.16.MT88.4 R136, [R213+0x2000] ;  /* 0x00200000d588783b */ /* 0x000e660000004200 */
[C---:B------:R-:W-:Y:S04]  /*90d0*/  FADD.FTZ R0, R135.reuse, R0 ;  /* 0x0000000087007221 */ /* 0x040fe80000010000 */
        /* <DEDUP_REMOVED lines=96> */
[----:B------:R-:W-:Y:S03]  /*96e0*/  MUFU.EX2 R2, R193 ;  /* 0x000000c100027308 */ /* 0x000fe60000000800 */
[C---:B-1----:R-:W-:Y:S07]  /*96f0*/  HMMA.16816.F32.BF16 R4, R136.reuse, R140, R4 ;  /* 0x0000008c8804723c */ /* 0x042fee0000041804 */
[----:B------:R-:W1:Y:S01]  /*9700*/  MUFU.EX2 R134, R191 ;  /* 0x000000bf00867308 */ /* 0x000e620000000800 */
[C---:B------:R-:W-:Y:S01]  /*9710*/  HMMA.16816.F32.BF16 R8, R136.reuse, R142, R8 ;  /* 0x0000008e8808723c */ /* 0x040fe20000041808 */
[----:B------:R-:W5:Y:S03]  /*9720*/  LDSM.16.MT88.4 R140, [R212+0x1000] ;  /* 0x00100000d48c783b */ /* 0x000f660000004200 */
[----:B----4-:R-:W-:Y:S04]  /*9730*/  F2FP.BF16.PACK_AB R170, R132, R135 ;  /* 0x0000008784aa723e */ /* 0x010fe800000010ff */
[C---:B--2---:R-:W-:Y:S08]  /*9740*/  HMMA.16816.F32.BF16 R12, R136.reuse, R144, R12 ;  /* 0x00000090880c723c */ /* 0x044ff0000004180c */
[C---:B------:R-:W-:Y:S01]  /*9750*/  HMMA.16816.F32.BF16 R16, R136.reuse, R146, R16 ;  /* 0x000000928810723c */ /* 0x040fe20000041810 */
[----:B------:R-:W2:Y:S03]  /*9760*/  LDSM.16.MT88.4 R144, [R210+0x3000] ;  /* 0x00300000d290783b */ /* 0x000ea60000004200 */
[----:B-1----:R-:W-:Y:S01]  /*9770*/  F2FP.BF16.PACK_AB R168, R2, R134 ;  /* 0x0000008602a8723e */ /* 0x002fe200000010ff */
[----:B------:R-:W-:Y:S03]  /*9780*/  FADD.FTZ R0, R134, R0 ;  /* 0x0000000086007221 */ /* 0x000fe60000010000 */
[C---:B---3--:R-:W-:Y:S01]  /*9790*/  HMMA.16816.F32.BF16 R20, R136.reuse, R148, R20 ;  /* 0x000000948814723c */ /* 0x048fe20000041814 */
[----:B------:R-:W-:Y:S03]  /*97a0*/  MUFU.EX2 R134, R192 ;  /* 0x000000c000867308 */ /* 0x000fe60000000800 */
[----:B------:R-:W-:Y:S02]  /*97b0*/  FADD.FTZ R0, R2, R0 ;  /* 0x0000000002007221 */ /* 0x000fe40000010000 */
[----:B------:R-:W-:Y:S02]  /*97c0*/  FADD.FTZ R2, R153, R152 ;  /* 0x0000009899027221 */ /* 0x000fe40000010000 */
[C---:B------:R-:W-:Y:S01]  /*97d0*/  HMMA.16816.F32.BF16 R24, R136.reuse, R150, R24 ;  /* 0x000000968818723c */ /* 0x040fe20000041818 */
[----:B------:R-:W1:Y:S03]  /*97e0*/  LDSM.16.MT88.4 R148, [R211+0x3000] ;  /* 0x00300000d394783b */ /* 0x000e660000004200 */
[----:B------:R-:W-:Y:S01]  /*97f0*/  FADD.FTZ R0, R135, R0 ;  /* 0x0000000087007221 */ /* 0x000fe20000010000 */
[----:B------:R-:W-:Y:S03]  /*9800*/  MOV R135, R3 ;  /* 0x0000000300877202 */ /* 0x000fe60000000f00 */
[C---:B-----5:R-:W-:Y:S01]  /*9810*/  HMMA.16816.F32.BF16 R28, R136.reuse, R140, R28 ;  /* 0x0000008c881c723c */ /* 0x060fe2000004181c */
[----:B------:R-:W-:Y:S03]  /*9820*/  LDSM.16.MT88.4 R152, [R211+0x1800] ;  /* 0x00180000d398783b */ /* 0x000fe60000004200 */
[----:B------:R-:W-:Y:S02]  /*9830*/  FADD.FTZ R237, R132, R0 ;  /* 0x0000000084ed7221 */ /* 0x000fe40000010000 */
[----:B------:R-:W-:Y:S01]  /*9840*/  FADD.FTZ R0, R156, R2 ;  /* 0x000000029c007221 */ /* 0x000fe20000010000 */
[----:B------:R-:W3:Y:S01]  /*9850*/  MUFU.EX2 R132, R195 ;  /* 0x000000c300847308 */ /* 0x000ee20000000800 */
[C---:B------:R-:W-:Y:S01]  /*9860*/  HMMA.16816.F32.BF16 R32, R136.reuse, R142, R32 ;  /* 0x0000008e8820723c */ /* 0x040fe20000041820 */
[----:B------:R-:W4:Y:S03]  /*9870*/  LDSM.16.MT88.4 R140, [R213+0x3000] ;  /* 0x00300000d58c783b */ /* 0x000f260000004200 */
[----:B------:R-:W-:Y:S04]  /*9880*/  FADD.FTZ R0, R197, R0 ;  /* 0x00000000c5007221 */ /* 0x000fe80000010000 */
[----:B------:R-:W-:Y:S01]  /*9890*/  FADD.FTZ R0, R196, R0 ;  /* 0x00000000c4007221 */ /* 0x000fe20000010000 */
[C---:B--2---:R-:W-:Y:S03]  /*98a0*/  HMMA.16816.F32.BF16 R36, R136.reuse, R144, R36 ;  /* 0x000000908824723c */ /* 0x044fe60000041824 */
[----:B------:R-:W-:Y:S04]  /*98b0*/  FADD.FTZ R0, R179, R0 ;  /* 0x00000000b3007221 */ /* 0x000fe80000010000 */
[----:B------:R-:W-:Y:S01]  /*98c0*/  FADD.FTZ R0, R178, R0 ;  /* 0x00000000b2007221 */ /* 0x000fe20000010000 */
[C---:B------:R-:W-:Y:S01]  /*98d0*/  HMMA.16816.F32.BF16 R40, R136.reuse, R146, R40 ;  /* 0x000000928828723c */ /* 0x040fe20000041828 */
[----:B------:R-:W2:Y:S03]  /*98e0*/  LDSM.16.MT88.4 R144, [R212+0x3000] ;  /* 0x00300000d490783b */ /* 0x000ea60000004200 */
[----:B------:R-:W-:Y:S01]  /*98f0*/  FADD.FTZ R0, R177, R0 ;  /* 0x00000000b1007221 */ /* 0x000fe20000010000 */
[----:B---3--:R-:W-:Y:S03]  /*9900*/  F2FP.BF16.PACK_AB R171, R132, R134 ;  /* 0x0000008684ab723e */ /* 0x008fe600000010ff */
        /* <DEDUP_REMOVED lines=12> */
[----:B------:R-:W-:Y:S01]  /*99d0*/  FADD.FTZ R2, R134, R0 ;  /* 0x0000000086027221 */ /* 0x000fe20000010000 */
[----:B------:R-:W-:Y:S02]  /*99e0*/  IADD3 R0, R234, -0x1, RZ ;  /* 0xffffffffea007810 */ /* 0x000fe40007ffe0ff */
[----:B------:R-:W-:Y:S01]  /*99f0*/  MOV R134, R133 ;  /* 0x0000008500867202 */ /* 0x000fe20000000f00 */
        /* <DEDUP_REMOVED lines=24> */
[C---:B---3--:R-:W-:Y:S08]  /*9b80*/  HMMA.16816.F32.BF16 R124, R136.reuse, R140, R124 ;  /* 0x0000008c887c723c */ /* 0x048ff0000004187c */
[----:B------:R-:W-:Y:S01]  /*9b90*/  HMMA.16816.F32.BF16 R128, R136, R142, R128 ;  /* 0x0000008e8880723c */ /* 0x000fe20000041880 */
[----:B------:R-:W1:Y:S07]  /*9ba0*/  LDSM.16.MT88.4 R136, [R212+0x1800] ;  /* 0x00180000d488783b */ /* 0x000e6e0000004200 */
        /* <DEDUP_REMOVED lines=8> */
[C---:B--2---:R-:W-:Y:S08]  /*9c30*/  HMMA.16816.F32.BF16 R148, R168.reuse, R144, R20 ;  /* 0x00000090a894723c */ /* 0x044ff00000041814 */
[C---:B------:R-:W-:Y:S07]  /*9c40*/  HMMA.16816.F32.BF16 R144, R168.reuse, R146, R24 ;  /* 0x00000092a890723c */ /* 0x040fee0000041818 */
[----:B------:R-:W-:Y:S01]  /*9c50*/  MOV R24, R3 ;  /* 0x0000000300187202 */ /* 0x000fe20000000f00 */
        /* <DEDUP_REMOVED lines=36> */
.L_x_4843:
[----:B------:R-:W-:Y:S05]  /*9ea0*/  BRA.DIV ~URZ, `(.L_x_4851) ;  /* 0x000069127f007947 */ /* 0x000fea000b800000 */
[----:B------:R1:W2:Y:S02]  /*9eb0*/  SHFL.BFLY PT, R0, R237, 0x2, 0x1f ;  /* 0x0c401f00ed007f89 */ /* 0x0002a400000e0000 */
.L_x_4928:
[----:B--2---:R-:W-:Y:S01]  /*9ec0*/  FADD.FTZ R4, R0, R237 ;  /* 0x000000ed00047221 */ /* 0x004fe20000010000 */
[----:B------:R-:W-:Y:S05]  /*9ed0*/  BRA.DIV ~URZ, `(.L_x_4852) ;  /* 0x000069327f007947 */ /* 0x000fea000b800000 */
[----:B------:R-:W2:Y:S02]  /*9ee0*/  SHFL.BFLY PT, R0, R236, 0x2, 0x1f ;  /* 0x0c401f00ec007f89 */ /* 0x000ea400000e0000 */
[----:B--2---:R-:W-:-:S02]  /*9ef0*/  FADD.FTZ R5, R0, R236 ;  /* 0x000000ec00057221 */ /* 0x004fc40000010000 */
[----:B------:R-:W2:Y:S04]  /*9f00*/  SHFL.BFLY PT, R0, R4, 0x1, 0x1f ;  /* 0x0c201f0004007f89 */ /* 0x000ea800000e0000 */
[----:B------:R3:W4:Y:S01]  /*9f10*/  SHFL.BFLY PT, R3, R5, 0x1, 0x1f ;  /* 0x0c201f0005037f89 */ /* 0x00072200000e0000 */
[----:B--2---:R-:W-:-:S05]  /*9f20*/  FADD.FTZ R4, R4, R0 ;  /* 0x0000000004047221 */ /* 0x004fca0000010000 */
.L_x_4929:
[----:B------:R-:W-:Y:S01]  /*9f30*/  FSETP.NE.FTZ.AND P1, PT, R4, RZ, PT ;  /* 0x000000ff0400720b */ /* 0x000fe20003f35000 */
[----:B----4-:R-:W-:Y:S01]  /*9f40*/  FADD.FTZ R3, R3, R5 ;  /* 0x0000000503037221 */ /* 0x010fe20000010000 */
[----:B------:R-:W-:Y:S02]  /*9f50*/  MOV R15, 0xff800000 ;  /* 0xff800000000f7802 */ /* 0x000fe40000000f00 */
[----:B------:R-:W-:Y:S02]  /*9f60*/  MOV R20, 0xff800000 ;  /* 0xff80000000147802 */ /* 0x000fe40000000f00 */
[----:B------:R-:W-:-:S07]  /*9f70*/  FSETP.NE.FTZ.AND P0, PT, R3, RZ, PT ;  /* 0x000000ff0300720b */ /* 0x000fce0003f15000 */
[----:B------:R-:W2:Y:S01]  /*9f80*/  @P1 MUFU.LG2 R0, R4 ;  /* 0x0000000400001308 */ /* 0x000ea20000000c00 */
[----:B------:R-:W-:-:S05]  /*9f90*/  @P1 MOV R2, 0x3f317218 ;  /* 0x3f31721800021802 */ /* 0x000fca0000000f00 */
[----:B------:R-:W-:Y:S02]  /*9fa0*/  @P1 FMUL.FTZ R2, R2, c[0x0][0x2d0] ;  /* 0x0000b40002021a20 */ /* 0x000fe40000410000 */
[----:B--2---:R-:W-:-:S04]  /*9fb0*/  @P1 FMUL.FTZ R0, R0, 0.69314718246459960938 ;  /* 0x3f31721800001820 */ /* 0x004fc80000410000 */
[----:B------:R-:W-:Y:S01]  /*9fc0*/  @P1 FFMA.FTZ R15, R2, R133, R0 ;  /* 0x00000085020f1223 */ /* 0x000fe20000010000 */
[----:B------:R-:W-:Y:S01]  /*9fd0*/  MOV R2, RZ ;  /* 0x000000ff00027202 */ /* 0x000fe20000000f00 */
[----:B------:R-:W2:Y:S08]  /*9fe0*/  @P0 MUFU.LG2 R0, R3 ;  /* 0x0000000300000308 */ /* 0x000eb00000000c00 */
[----:B------:R4:W5:Y:S01]  /*9ff0*/  @P1 MUFU.RCP R2, R4 ;  /* 0x0000000400021308 */ /* 0x0009620000001000 */
[----:B--2---:R-:W-:Y:S01]  /*a000*/  @P0 FMUL.FTZ R0, R0, 0.69314718246459960938 ;  /* 0x3f31721800000820 */ /* 0x004fe20000410000 */
[----:B----4-:R-:W-:Y:S01]  /*a010*/  @P0 MOV R4, 0x3f317218 ;  /* 0x3f31721800040802 */ /* 0x010fe20000000f00 */
[----:B-----5:R-:W-:-:S02]  /*a020*/  FMUL.FTZ R134, R2, R136 ;  /* 0x0000008802867220 */ /* 0x020fc40000410000 */
        /* <DEDUP_REMOVED lines=8> */
[----:B------:R-:W2:Y:S01]  /*a0b0*/  @P0 MUFU.RCP R0, R3 ;  /* 0x0000000300000308 */ /* 0x000ea20000001000 */
        /* <DEDUP_REMOVED lines=16> */
[----:B--2---:R-:W-:-:S02]  /*a1c0*/  FMUL.FTZ R156, R0, R46 ;  /* 0x0000002e009c7220 */ /* 0x004fc40000410000 */
        /* <DEDUP_REMOVED lines=106> */
.L_x_4825:
[----:B------:R2:W5:Y:S04]  /*a870*/  LDL R6, [R1] ;  /* 0x0000000001067983 */ /* 0x0005680000100800 */
        /* <DEDUP_REMOVED lines=8> */
[----:B---3--:R-:W-:Y:S01]  /*a900*/  IMAD.MOV.U32 R5, RZ, RZ, c[0x0][0x564] ;  /* 0x00015900ff057624 */ /* 0x008fe200078e00ff */
        /* <DEDUP_REMOVED lines=9> */
.L_x_4854:
[----:B--2---:R-:W-:Y:S05]  /*a9a0*/  BSYNC B0 ;  /* 0x0000000000007941 */ /* 0x004fea0003800000 */
.L_x_4853:
[----:B------:R-:W-:Y:S01]  /*a9b0*/  PRMT R0, R0, 0x9910, RZ ;  /* 0x0000991000007816 */ /* 0x000fe200000000ff */
[----:B------:R-:W-:Y:S01]  /*a9c0*/  BSSY B1, `(.L_x_4855) ;  /* 0x0000424000017945 */ /* 0x000fe20003800000 */
[----:B-----5:R-:W-:Y:S02]  /*a9d0*/  IMAD.MOV.U32 R106, RZ, RZ, R6 ;  /* 0x000000ffff6a7224 */ /* 0x020fe400078e0006 */
[----:B------:R-:W-:-:S13]  /*a9e0*/  ISETP.NE.AND P0, PT, R0, RZ, PT ;  /* 0x000000ff0000720c */ /* 0x000fda0003f05270 */
[----:B------:R-:W-:Y:S05]  /*a9f0*/  @!P0 BRA `(.L_x_4856) ;  /* 0x0000339000008947 */ /* 0x000fea0003800000 */
[----:B---3--:R-:W2:Y:S04]  /*aa00*/  LDL R5, [R1+0x24] ;  /* 0x0000240001057983 */ /* 0x008ea80000100800 */
        /* <DEDUP_REMOVED lines=160> */
.L_x_4857:
[----:B-1----:R-:W2:Y:S04]  /*b410*/  LDL.LU R6, [R1+0x14] ;  /* 0x0000140001067983 */ /* 0x002ea80000300800 */
[----:B------:R-:W3:Y:S04]  /*b420*/  LDL.LU R3, [R1+0x8] ;  /* 0x0000080001037983 */ /* 0x000ee80000300800 */
[----:B------:R-:W4:Y:S04]  /*b430*/  LDL.LU R2, [R1+0x4c] ;  /* 0x00004c0001027983 */ /* 0x000f280000300800 */
        /* <DEDUP_REMOVED lines=8> */
[----:B------:R-:W-:-:S05]  /*b4c0*/  ISETP.NE.AND.EX P0, PT, RZ, c[0x0][0x504], PT, P0 ;  /* 0x00014100ff007a0c */ /* 0x000fca0003f05300 */
[----:B------:R-:W1:Y:S08]  /*b4d0*/  LDC.64 R12, c[0x0][R10+0x168] ;  /* 0x00005a000a0c7b82 */ /* 0x000e700000000a00 */
[----:B------:R1:W1:Y:S08]  /*b4e0*/  LDC.64 R18, c[0x0][R10+0x178] ;  /* 0x00005e000a127b82 */ /* 0x0002700000000a00 */
[----:B------:R1:W1:Y:S01]  /*b4f0*/  LDC.64 R16, c[0x0][R10+0x160] ;  /* 0x000058000a107b82 */ /* 0x0002620000000a00 */
[----:B--2---:R-:W-:-:S02]  /*b500*/  SEL R8, R6, RZ, !P0 ;  /* 0x000000ff06087207 */ /* 0x004fc40004000000 */
[----:B---3--:R-:W-:Y:S02]  /*b510*/  LOP3.LUT R11, R3, 0xffff, RZ, 0xc0, !PT ;  /* 0x0000ffff030b7812 */ /* 0x008fe400078ec0ff */
[----:B----4-:R-:W-:Y:S01]  /*b520*/  SEL R3, R2, RZ, !P0 ;  /* 0x000000ff02037207 */ /* 0x010fe20004000000 */
        /* <DEDUP_REMOVED lines=57> */
[----:B------:R-:W-:Y:S01]  /*b8c0*/  IMAD R9, R9, c[0x0][0x3a0], RZ ;  /* 0x0000e80009097a24 */ /* 0x000fe200078e02ff */
[----:B-1----:R-:W-:Y:S01]  /*b8d0*/  LEA R4, R235, R243, 0x5 ;  /* 0x000000f3eb047211 */ /* 0x002fe200078e28ff */
[C---:B------:R-:W-:Y:S01]  /*b8e0*/  IMAD.WIDE.U32 R2, R0.reuse, c[0x0][0x3a0], RZ ;  /* 0x0000e80000027a25 */ /* 0x040fe200078e00ff */
[----:B------:R-:W-:Y:S01]  /*b8f0*/  SHF.R.S32.HI R5, RZ, 0x1f, R8 ;  /* 0x0000001fff057819 */ /* 0x000fe20000011408 */
[----:B------:R1:W2:Y:S01]  /*b900*/  LDS.128 R28, [R229+0x80] ;  /* 0x00008000e51c7984 */ /* 0x0002a20000000c00 */
[----:B------:R-:W-:Y:S01]  /*b910*/  LEA R4, R21, R4, 0x7 ;  /* 0x0000000415047211 */ /* 0x000fe200078e38ff */
[----:B------:R-:W-:Y:S02]  /*b920*/  IMAD R0, R0, c[0x0][0x3a4], R9 ;  /* 0x0000e90000007a24 */ /* 0x000fe400078e0209 */
        /* <DEDUP_REMOVED lines=41> */
.L_x_4930:
[----:B------:R-:W-:Y:S05]  /*bbc0*/  BRA.DIV ~URZ, `(.L_x_4860) ;  /* 0x00004db27f007947 */ /* 0x000fea000b800000 */
[----:B------:R4:W2:Y:S02]  /*bbd0*/  SHFL.IDX PT, R0, R14, RZ, 0x181f ;  /* 0x00181fff0e007589 */ /* 0x0008a400000e0000 */
.L_x_4931:
        /* <DEDUP_REMOVED lines=25> */
.L_x_4862:
[----:B------:R-:W-:Y:S05]  /*bd70*/  BSYNC B0 ;  /* 0x0000000000007941 */ /* 0x000fea0003800000 */
.L_x_4861:
[----:B------:R-:W-:Y:S05]  /*bd80*/  BRA.DIV ~URZ, `(.L_x_4863) ;  /* 0x00004c627f007947 */ /* 0x000fea000b800000 */
[----:B---3--:R3:W4:Y:S04]  /*bd90*/  SHFL.IDX PT, R4, R5, 0x1, 0x181f ;  /* 0x00381f0005047f89 */ /* 0x00872800000e0000 */
[----:B--2---:R3:W2:Y:S02]  /*bda0*/  SHFL.IDX PT, R0, R14, 0x1, 0x181f ;  /* 0x00381f000e007f89 */ /* 0x0046a400000e0000 */
.L_x_4932:
        /* <DEDUP_REMOVED lines=24> */
.L_x_4865:
[----:B------:R-:W-:Y:S05]  /*bf30*/  BSYNC B0 ;  /* 0x0000000000007941 */ /* 0x000fea0003800000 */
.L_x_4864:
[----:B------:R-:W-:Y:S05]  /*bf40*/  BRA.DIV ~URZ, `(.L_x_4866) ;  /* 0x00004b727f007947 */ /* 0x000fea000b800000 */
[----:B----4-:R4:W3:Y:S02]  /*bf50*/  SHFL.IDX PT, R4, R5, 0x2, 0x181f ;  /* 0x00581f0005047f89 */ /* 0x0108e400000e0000 */
.L_x_4933:
[----:B------:R-:W-:Y:S05]  /*bf60*/  BRA.DIV ~URZ, `(.L_x_4867) ;  /* 0x00004bc27f007947 */ /* 0x000fea000b800000 */
[----:B--2---:R2:W4:Y:S02]  /*bf70*/  SHFL.IDX PT, R0, R14, 0x2, 0x181f ;  /* 0x00581f000e007f89 */ /* 0x00452400000e0000 */
.L_x_4934:
        /* <DEDUP_REMOVED lines=24> */
.L_x_4869:
[----:B------:R-:W-:Y:S05]  /*c100*/  BSYNC B0 ;  /* 0x0000000000007941 */ /* 0x000fea0003800000 */
.L_x_4868:
[----:B------:R-:W-:Y:S05]  /*c110*/  BRA.DIV ~URZ, `(.L_x_4870) ;  /* 0x00004a827f007947 */ /* 0x000fea000b800000 */
[----:B---3--:R3:W1:Y:S04]  /*c120*/  SHFL.IDX PT, R4, R5, 0x3, 0x181f ;  /* 0x00781f0005047f89 */ /* 0x00866800000e0000 */
[----:B----4-:R3:W4:Y:S02]  /*c130*/  SHFL.IDX PT, R0, R14, 0x3, 0x181f ;  /* 0x00781f000e007f89 */ /* 0x01072400000e0000 */
.L_x_4935:
        /* <DEDUP_REMOVED lines=10> */
[CC--:B------:R-:W-:Y:S02]  /*c1e0*/  @!P1 LEA R6, P4, R240.reuse, R0.reuse, 0x1 ;  /* 0x00000000f0069211 */ /* 0x0c0fe400078808ff */
[----:B------:R-:W-:Y:S02]  /*c1f0*/  @!P0 LEA R2, P3, R239, R0, 0x1 ;  /* 0x00000000ef028211 */ /* 0x000fe400078608ff */
        /* <DEDUP_REMOVED lines=13> */
.L_x_4858:
        /* <DEDUP_REMOVED lines=33> */
.L_x_4936:
[----:B------:R-:W-:Y:S05]  /*c4e0*/  BRA.DIV ~URZ, `(.L_x_4873) ;  /* 0x000047f27f007947 */ /* 0x000fea000b800000 */
[----:B------:R3:W4:Y:S02]  /*c4f0*/  SHFL.IDX PT, R0, R12, RZ, 0x1c1f ;  /* 0x001c1fff0c007589 */ /* 0x00072400000e0000 */
.L_x_4937:
        /* <DEDUP_REMOVED lines=31> */
[----:B------:R-:W-:Y:S02]  /*c6f0*/  @!P3 LEA.HI.X R3, R6, R4, R7, 0x2, P2 ;  /* 0x000000040603b211 */ /* 0x000fe400010f1407 */
[----:B------:R-:W-:-:S03]  /*c700*/  ISETP.GE.AND P6, PT, R9, c[0x0][0x3c8], PT ;  /* 0x0000f20009007a0c */ /* 0x000fc60003fc6270 */
[----:B------:R2:W-:Y:S01]  /*c710*/  @!P3 ST.E.64 [R2.64], R26 ;  /* 0x0000001a0200b985 */ /* 0x0005e2000c101b06 */
[----:B------:R-:W-:-:S05]  /*c720*/  ISETP.GE.AND P2, PT, R16, c[0x0][0x3c8], PT ;  /* 0x0000f20010007a0c */ /* 0x000fca0003f46270 */
        /* <DEDUP_REMOVED lines=29> */
[C---:B------:R-:W-:Y:S02]  /*c900*/  @!P1 LEA R6, P3, R13.reuse, R0, 0x2 ;  /* 0x000000000d069211 */ /* 0x040fe400078610ff */
        /* <DEDUP_REMOVED lines=14> */
[----:B------:R2:W-:Y:S01]  /*c9f0*/  @!P6 ST.E.64 [R2.64], R36 ;  /* 0x000000240200e985 */ /* 0x0005e2000c101b06 */
[----:B----4-:R-:W-:-:S02]  /*ca00*/  ISETP.GE.AND P6, PT, R25, c[0x0][0x3c8], PT ;  /* 0x0000f20019007a0c */ /* 0x010fc40003fc6270 */
[----:B-1----:R-:W-:-:S04]  /*ca10*/  @!P2 LEA R6, P3, R8, R0, 0x2 ;  /* 0x000000000806a211 */ /* 0x002fc800078610ff */
[----:B------:R-:W-:Y:S02]  /*ca20*/  @!P2 LEA.HI.X R7, R8, R4, R10, 0x2, P3 ;  /* 0x000000040807a211 */ /* 0x000fe400018f140a */
[----:B------:R-:W4:Y:S01]  /*ca30*/  LDL R10, [R1+0x84] ;  /* 0x00008400010a7983 */ /* 0x000f220000100800 */
[----:B--2---:R-:W-:-:S03]  /*ca40*/  ISETP.GE.AND P1, PT, R11, c[0x0][0x3c8], PT ;  /* 0x0000f2000b007a0c */ /* 0x004fc60003f26270 */
[----:B------:R1:W-:Y:S01]  /*ca50*/  @!P2 ST.E.64 [R6.64], R40 ;  /* 0x000000280600a985 */ /* 0x0003e2000c101b06 */
[----:B------:R-:W-:-:S03]  /*ca60*/  @!P5 LEA R2, P4, R17, R0, 0x2 ;  /* 0x000000001102d211 */ /* 0x000fc600078810ff */
[----:B------:R-:W2:Y:S06]  /*ca70*/  LDL R8, [R1+0x80] ;  /* 0x0000800001087983 */ /* 0x000eac0000100800 */
[----:B-1----:R-:W-:Y:S02]  /*ca80*/  @!P1 LEA R6, P3, R11, R0, 0x2 ;  /* 0x000000000b069211 */ /* 0x002fe400078610ff */
[----:B------:R-:W-:Y:S02]  /*ca90*/  ISETP.GE.AND P2, PT, R9, c[0x0][0x3c8], PT ;  /* 0x0000f20009007a0c */ /* 0x000fe40003f46270 */
[----:B------:R-:W-:-:S02]  /*caa0*/  @!P5 LEA.HI.X R3, R17, R4, R20, 0x2, P4 ;  /* 0x000000041103d211 */ /* 0x000fc400020f1414 */
        /* <DEDUP_REMOVED lines=8> */
[C---:B------:R-:W-:Y:S02]  /*cb30*/  @!P2 LEA R6, P3, R9.reuse, R0, 0x2 ;  /* 0x000000000906a211 */ /* 0x040fe400078610ff */
        /* <DEDUP_REMOVED lines=42> */
[CC--:B------:R-:W-:Y:S01]  /*cde0*/  @!P2 LEA R8, P3, R11.reuse, R0.reuse, 0x2 ;  /* 0x000000000b08a211 */ /* 0x0c0fe200078610ff */
[----:B------:R1:W-:Y:S02]  /*cdf0*/  @!P5 ST.E.64 [R2.64], R76 ;  /* 0x0000004c0200d985 */ /* 0x0003e4000c101b06 */
[C---:B-1----:R-:W-:Y:S02]  /*ce00*/  @!P6 LEA R2, P4, R16.reuse, R0, 0x2 ;  /* 0x000000001002e211 */ /* 0x042fe400078810ff */
        /* <DEDUP_REMOVED lines=23> */
[-C--:B-1----:R-:W-:Y:S02]  /*cf80*/  @!P3 LEA R6, P2, R21, R0.reuse, 0x2 ;  /* 0x000000001506b211 */ /* 0x082fe400078410ff */
[----:B---3--:R-:W-:Y:S02]  /*cf90*/  @!P4 LEA R2, P5, R25, R0, 0x2 ;  /* 0x000000001902c211 */ /* 0x008fe400078a10ff */
[-C--:B------:R-:W-:Y:S02]  /*cfa0*/  @!P3 LEA.HI.X R7, R21, R4.reuse, R24, 0x2, P2 ;  /* 0x000000041507b211 */ /* 0x080fe400010f1418 */
[----:B------:R-:W-:Y:S02]  /*cfb0*/  @!P4 LEA.HI.X R3, R25, R4, R26, 0x2, P5 ;  /* 0x000000041903c211 */ /* 0x000fe400028f141a */
[----:B--2---:R-:W-:-:S03]  /*cfc0*/  ISETP.GE.AND P6, PT, R19, c[0x0][0x3c8], PT ;  /* 0x0000f20013007a0c */ /* 0x004fc60003fc6270 */
[----:B------:R1:W-:Y:S01]  /*cfd0*/  @!P4 ST.E.64 [R2.64], R100 ;  /* 0x000000640200c985 */ /* 0x0003e2000c101b06 */
[----:B----4-:R-:W-:-:S03]  /*cfe0*/  ISETP.GE.AND P5, PT, R17, c[0x0][0x3c8], PT ;  /* 0x0000f20011007a0c */ /* 0x010fc60003fa6270 */
[----:B------:R2:W-:Y:S01]  /*cff0*/  @!P3 ST.E.64 [R6.64], R104 ;  /* 0x000000680600b985 */ /* 0x0005e2000c101b06 */
[----:B------:R-:W-:Y:S02]  /*d000*/  ISETP.GE.AND P4, PT, R15, c[0x0][0x3c8], PT ;  /* 0x0000f2000f007a0c */ /* 0x000fe40003f86270 */
[----:B------:R-:W-:Y:S02]  /*d010*/  ISETP.GE.AND P1, PT, R10, c[0x0][0x3c8], PT ;  /* 0x0000f2000a007a0c */ /* 0x000fe40003f26270 */
[----:B------:R-:W-:-:S11]  /*d020*/  ISETP.GE.AND P3, PT, R13, c[0x0][0x3c8], PT ;  /* 0x0000f2000d007a0c */ /* 0x000fd60003f66270 */
[----:B-1----:R-:W-:-:S04]  /*d030*/  @!P1 LEA R2, P2, R10, R0, 0x2 ;  /* 0x000000000a029211 */ /* 0x002fc800078410ff */
[----:B-----5:R-:W-:Y:S02]  /*d040*/  @!P1 LEA.HI.X R3, R10, R4, R11, 0x2, P2 ;  /* 0x000000040a039211 */ /* 0x020fe400010f140b */
        /* <DEDUP_REMOVED lines=13> */
.L_x_4875:
[----:B------:R-:W-:Y:S05]  /*d120*/  BSYNC B0 ;  /* 0x0000000000007941 */ /* 0x000fea0003800000 */
.L_x_4874:
[----:B------:R-:W-:Y:S05]  /*d130*/  BRA.DIV ~URZ, `(.L_x_4876) ;  /* 0x00003c127f007947 */ /* 0x000fea000b800000 */
[----:B--2---:R2:W1:Y:S04]  /*d140*/  SHFL.IDX PT, R4, R5, 0x1, 0x1c1f ;  /* 0x003c1f0005047f89 */ /* 0x00446800000e0000 */
[----:B----4-:R2:W4:Y:S02]  /*d150*/  SHFL.IDX PT, R0, R12, 0x1, 0x1c1f ;  /* 0x003c1f000c007f89 */ /* 0x01052400000e0000 */
.L_x_4938:
        /* <DEDUP_REMOVED lines=195> */
.L_x_4856:
[----:B------:R-:W2:Y:S04]  /*dd90*/  LDL.LU R4, [R1+0x18] ;  /* 0x0000180001047983 */ /* 0x000ea80000300800 */
[----:B------:R-:W4:Y:S01]  /*dda0*/  LDL.LU R6, [R1+0x1c] ;  /* 0x00001c0001067983 */ /* 0x000f220000300800 */
[----:B------:R-:W-:Y:S02]  /*ddb0*/  ISETP.NE.U32.AND P1, PT, RZ, c[0x0][0x508], PT ;  /* 0x00014200ff007a0c */ /* 0x000fe40003f25070 */
[----:B------:R-:W-:Y:S01]  /*ddc0*/  ISETP.NE.U32.AND P3, PT, RZ, c[0x0][0x500], PT ;  /* 0x00014000ff007a0c */ /* 0x000fe20003f65070 */
[----:B---3--:R-:W3:Y:S01]  /*ddd0*/  LDL.LU R0, [R1+0x20] ;  /* 0x0000200001007983 */ /* 0x008ee20000300800 */
[----:B------:R-:W-:Y:S01]  /*dde0*/  ISETP.NE.AND.EX P1, PT, RZ, c[0x0][0x50c], PT, P1 ;  /* 0x00014300ff007a0c */ /* 0x000fe20003f25310 */
[----:B------:R-:W-:Y:S01]  /*ddf0*/  IMAD.MOV.U32 R8, RZ, RZ, RZ ;  /* 0x000000ffff087224 */ /* 0x000fe200078e00ff */
[----:B------:R-:W-:Y:S01]  /*de00*/  ISETP.NE.AND.EX P3, PT, RZ, c[0x0][0x504], PT, P3 ;  /* 0x00014100ff007a0c */ /* 0x000fe20003f65330 */
[----:B------:R-:W-:Y:S01]  /*de10*/  IMAD.MOV.U32 R20, RZ, RZ, c[0x0][0x388] ;  /* 0x0000e200ff147624 */ /* 0x000fe200078e00ff */
[----:B--2---:R-:W-:-:S09]  /*de20*/  IADD3 R2, P2, R4, c[0x0][0x500], RZ ;  /* 0x0001400004027a10 */ /* 0x004fd20007f5e0ff */
[----:B------:R-:W-:Y:S02]  /*de30*/  @P1 IADD3 R4, P0, R4, c[0x0][0x508], RZ ;  /* 0x0001420004041a10 */ /* 0x000fe40007f1e0ff */
[C---:B----4-:R-:W-:Y:S02]  /*de40*/  IADD3.X R3, R6.reuse, c[0x0][0x504], RZ, P2, !PT ;  /* 0x0001410006037a10 */ /* 0x050fe400017fe4ff */
[----:B------:R-:W-:-:S03]  /*de50*/  @P1 IADD3.X R5, R6, c[0x0][0x50c], RZ, P0, !PT ;  /* 0x0001430006051a10 */ /* 0x000fc600007fe4ff */
[----:B------:R2:W5:Y:S04]  /*de60*/  @P3 LDG.E R8, [R2.64] ;  /* 0x0000000602083981 */ /* 0x000568000c1e1900 */
[----:B------:R2:W5:Y:S01]  /*de70*/  @P1 LDG.E R20, [R4.64] ;  /* 0x0000000604141981 */ /* 0x000562000c1e1900 */
[----:B---3--:R-:W-:-:S04]  /*de80*/  ISETP.NE.AND P0, PT, R0, RZ, PT ;  /* 0x000000ff0000720c */ /* 0x008fc80003f05270 */
[----:B------:R-:W-:Y:S01]  /*de90*/  SEL R19, R0, c[0x0][0x3d4], P0 ;  /* 0x0000f50000137a07 */ /* 0x000fe20000000000 */
[----:B------:R-:W-:Y:S05]  /*dea0*/  @P1 BRA `(.L_x_4877) ;  /* 0x0000004000001947 */ /* 0x000fea0003800000 */
[----:B------:R-:W-:Y:S05]  /*deb0*/  @!P3 BRA `(.L_x_4877) ;  /* 0x000000300000b947 */ /* 0x000fea0003800000 */
[----:B------:R3:W4:Y:S04]  /*dec0*/  LDG.E R0, [R2.64] ;  /* 0x0000000602007981 */ /* 0x000728000c1e1900 */
[----:B--23--:R-:W4:Y:S02]  /*ded0*/  LDG.E R2, [R2.64+0x4] ;  /* 0x0000040602027981 */ /* 0x00cf24000c1e1900 */
[----:B----45:R-:W-:Y:S02]  /*dee0*/  IADD3 R20, -R0, R2, RZ ;  /* 0x0000000200147210 */ /* 0x030fe40007ffe1ff */
.L_x_4877:
[----:B--2---:R-:W2:Y:S04]  /*def0*/  LDL.LU R4, [R1+0x8] ;  /* 0x0000080001047983 */ /* 0x004ea80000300800 */
        /* <DEDUP_REMOVED lines=59> */
.L_x_4879:
[----:B------:R-:W-:Y:S05]  /*e2b0*/  BSYNC B0 ;  /* 0x0000000000007941 */ /* 0x000fea0003800000 */
.L_x_4878:
        /* <DEDUP_REMOVED lines=36> */
.L_x_4939:
[----:B------:R-:W-:Y:S05]  /*e500*/  BRA.DIV ~URZ, `(.L_x_4881) ;  /* 0x000029827f007947 */ /* 0x000fea000b800000 */
[----:B------:R3:W4:Y:S02]  /*e510*/  SHFL.IDX PT, R0, R14, RZ, 0x181f ;  /* 0x00181fff0e007589 */ /* 0x00072400000e0000 */
.L_x_4940:
        /* <DEDUP_REMOVED lines=26> */
.L_x_4883:
[----:B------:R-:W-:Y:S05]  /*e6c0*/  BSYNC B0 ;  /* 0x0000000000007941 */ /* 0x000fea0003800000 */
.L_x_4882:
[----:B------:R-:W-:Y:S05]  /*e6d0*/  BRA.DIV ~URZ, `(.L_x_4884) ;  /* 0x000028227f007947 */ /* 0x000fea000b800000 */
[----:B--2---:R2:W1:Y:S04]  /*e6e0*/  SHFL.IDX PT, R4, R5, 0x1, 0x181f ;  /* 0x00381f0005047f89 */ /* 0x00446800000e0000 */
[----:B----4-:R2:W4:Y:S02]  /*e6f0*/  SHFL.IDX PT, R0, R14, 0x1, 0x181f ;  /* 0x00381f000e007f89 */ /* 0x01052400000e0000 */
.L_x_4941:
        /* <DEDUP_REMOVED lines=24> */
.L_x_4886:
[----:B------:R-:W-:Y:S05]  /*e880*/  BSYNC B0 ;  /* 0x0000000000007941 */ /* 0x000fea0003800000 */
.L_x_4885:
[----:B------:R-:W-:Y:S05]  /*e890*/  BRA.DIV ~URZ, `(.L_x_4887) ;  /* 0x000027327f007947 */ /* 0x000fea000b800000 */
[----:B-1----:R1:W2:Y:S02]  /*e8a0*/  SHFL.IDX PT, R4, R5, 0x2, 0x181f ;  /* 0x00581f0005047f89 */ /* 0x0022a400000e0000 */
.L_x_4942:
[----:B------:R-:W-:Y:S05]  /*e8b0*/  BRA.DIV ~URZ, `(.L_x_4888) ;  /* 0x000027827f007947 */ /* 0x000fea000b800000 */
[----:B----4-:R4:W1:Y:S02]  /*e8c0*/  SHFL.IDX PT, R0, R14, 0x2, 0x181f ;  /* 0x00581f000e007f89 */ /* 0x01086400000e0000 */
.L_x_4943:
        /* <DEDUP_REMOVED lines=24> */
.L_x_4890:
[----:B------:R-:W-:Y:S05]  /*ea50*/  BSYNC B0 ;  /* 0x0000000000007941 */ /* 0x000fea0003800000 */
.L_x_4889:
[----:B------:R-:W-:Y:S05]  /*ea60*/  BRA.DIV ~URZ, `(.L_x_4891) ;  /* 0x000026427f007947 */ /* 0x000fea000b800000 */
[----:B--2---:R2:W3:Y:S04]  /*ea70*/  SHFL.IDX PT, R4, R5, 0x3, 0x181f ;  /* 0x00781f0005047f89 */ /* 0x0044e800000e0000 */
[----:B-1----:R2:W1:Y:S02]  /*ea80*/  SHFL.IDX PT, R0, R14, 0x3, 0x181f ;  /* 0x00781f000e007f89 */ /* 0x00246400000e0000 */
.L_x_4944:
        /* <DEDUP_REMOVED lines=23> */
.L_x_4871:
[----:B------:R-:W-:Y:S05]  /*ec00*/  BSYNC B1 ;  /* 0x0000000000017941 */ /* 0x000fea0003800000 */
.L_x_4855:
        /* <DEDUP_REMOVED lines=15> */
.L_x_4945:
[----:B------:R-:W-:Y:S05]  /*ed00*/  BRA.DIV ~URZ, `(.L_x_4894) ;  /* 0x000024e27f007947 */ /* 0x000fea000b800000 */
[----:B------:R3:W4:Y:S02]  /*ed10*/  SHFL.IDX PT, R8, R106, 0x1, 0x1f ;  /* 0x00201f006a087f89 */ /* 0x00072400000e0000 */
.L_x_4946:
        /* <DEDUP_REMOVED lines=19> */
.L_x_4947:
        /* <DEDUP_REMOVED lines=16> */
.L_x_4948:
[----:B---3--:R-:W-:Y:S01]  /*ef50*/  IMAD R0, R0, c[0x0][0x538], RZ ;  /* 0x00014e0000007a24 */ /* 0x008fe200078e02ff */
[----:B------:R-:W-:Y:S04]  /*ef60*/  BSSY B1, `(.L_x_4897) ;  /* 0x0000083000017945 */ /* 0x000fe80003800000 */
[----:B----4-:R-:W-:-:S04]  /*ef70*/  IADD3 R8, R0, R8, RZ ;  /* 0x0000000800087210 */ /* 0x010fc80007ffe0ff */
[----:B--2---:R-:W-:-:S13]  /*ef80*/  ISETP.GT.AND P6, PT, R8, R9, PT ;  /* 0x000000090800720c */ /* 0x004fda0003fc4270 */
[----:B------:R-:W-:Y:S05]  /*ef90*/  @P6 BRA `(.L_x_4898) ;  /* 0x0000025000006947 */ /* 0x000fea0003800000 */
.L_x_4902:
        /* <DEDUP_REMOVED lines=17> */
.L_x_4949:
        /* <DEDUP_REMOVED lines=16> */
.L_x_4950:
[----:B--2---:R-:W-:-:S05]  /*f1b0*/  IMAD R0, R0, c[0x0][0x538], RZ ;  /* 0x00014e0000007a24 */ /* 0x004fca00078e02ff */
[----:B------:R-:W-:-:S04]  /*f1c0*/  IADD3 R8, R0, R8, RZ ;  /* 0x0000000800087210 */ /* 0x000fc80007ffe0ff */
[----:B------:R-:W-:-:S13]  /*f1d0*/  ISETP.GT.AND P6, PT, R8, R9, PT ;  /* 0x000000090800720c */ /* 0x000fda0003fc4270 */
[----:B-1----:R-:W-:Y:S05]  /*f1e0*/  @!P6 BRA `(.L_x_4902) ;  /* 0xfffffdb00000e947 */ /* 0x002fea000383ffff */
.L_x_4898:
[----:B------:R-:W-:-:S05]  /*f1f0*/  IADD3 R8, -R0, R8, RZ ;  /* 0x0000000800087210 */ /* 0x000fca0007ffe1ff */
[----:B------:R-:W-:-:S05]  /*f200*/  IMAD R0, R4, c[0x0][0x538], R8 ;  /* 0x00014e0004007a24 */ /* 0x000fca00078e0208 */
[----:B------:R-:W-:Y:S01]  /*f210*/  ISETP.GT.AND P0, PT, R0, R9, PT ;  /* 0x000000090000720c */ /* 0x000fe20003f04270 */
[----:B------:R-:W-:-:S12]  /*f220*/  BRA.DIV ~URZ, `(.L_x_4903) ;  /* 0x000024227f007947 */ /* 0x000fd8000b800000 */
[----:B------:R-:W-:-:S04]  /*f230*/  VOTE.ANY R0, PT, !P0 ;  /* 0x0000000000007806 */ /* 0x000fc800040e0100 */
.L_x_4951:
[----:B------:R2:W3:Y:S01]  /*f240*/  POPC R11, R0 ;  /* 0x00000000000b7309 */ /* 0x0004e20000000000 */
[----:B------:R-:W-:Y:S05]  /*f250*/  BRA.DIV ~URZ, `(.L_x_4904) ;  /* 0x000024327f007947 */ /* 0x000fea000b800000 */
[----:B---3--:R3:W4:Y:S04]  /*f260*/  SHFL.IDX PT, R6, R6, R11, 0x1f ;  /* 0x00001f0b06067589 */ /* 0x00872800000e0000 */
[----:B------:R3:W1:Y:S02]  /*f270*/  SHFL.IDX PT, R7, R7, R11, 0x1f ;  /* 0x00001f0b07077589 */ /* 0x00066400000e0000 */
.L_x_4952:
[----:B------:R-:W-:Y:S01]  /*f280*/  ISETP.NE.AND P0, PT, R0, RZ, PT ;  /* 0x000000ff0000720c */ /* 0x000fe20003f05270 */
[----:B------:R-:W-:-:S12]  /*f290*/  BSSY B0, `(.L_x_4905) ;  /* 0x0000005000007945 */ /* 0x000fd80003800000 */
[----:B------:R-:W-:Y:S05]  /*f2a0*/  @!P0 BRA `(.L_x_4906) ;  /* 0x0000003000008947 */ /* 0x000fea0003800000 */
[----:B--2---:R-:W-:Y:S01]  /*f2b0*/  IADD3 R0, R11, -0x1, RZ ;  /* 0xffffffff0b007810 */ /* 0x004fe20007ffe0ff */
[----:B------:R-:W-:Y:S05]  /*f2c0*/  BRA.DIV ~URZ, `(.L_x_4907) ;  /* 0x000024927f007947 */ /* 0x000fea000b800000 */
[----:B------:R2:W3:Y:S02]  /*f2d0*/  SHFL.IDX PT, R10, R4, R0, 0x1f ;  /* 0x00001f00040a7589 */ /* 0x0004e400000e0000 */
.L_x_4906:
[----:B------:R-:W-:Y:S05]  /*f2e0*/  BSYNC B0 ;  /* 0x0000000000007941 */ /* 0x000fea0003800000 */
.L_x_4905:
        /* <DEDUP_REMOVED lines=69> */
.L_x_4899:
[----:B------:R-:W-:Y:S01]  /*f740*/  MOV R0, c[0x0][0x53c] ;  /* 0x00014f0000007a02 */ /* 0x000fe20000000f00 */
[----:B------:R2:W-:Y:S04]  /*f750*/  STL [R1], R9 ;  /* 0x0000000901007387 */ /* 0x0005e80000100800 */
[----:B------:R2:W-:Y:S04]  /*f760*/  STL [R1+0x4], RZ ;  /* 0x000004ff01007387 */ /* 0x0005e80000100800 */
[----:B------:R2:W-:Y:S04]  /*f770*/  STL [R1+0x8], RZ ;  /* 0x000008ff01007387 */ /* 0x0005e80000100800 */
[----:B------:R2:W-:Y:S02]  /*f780*/  STL [R1+0xc], R0 ;  /* 0x00000c0001007387 */ /* 0x0005e40000100800 */
.L_x_4908:
[----:B------:R-:W-:Y:S05]  /*f790*/  BSYNC B1 ;  /* 0x0000000000017941 */ /* 0x000fea0003800000 */
.L_x_4897:
        /* <DEDUP_REMOVED lines=9> */
.L_x_4892:
[----:B--2---:R-:W2:Y:S02]  /*f830*/  LDL R0, [R1+0xc] ;  /* 0x00000c0001007983 */ /* 0x004ea40000100800 */
[----:B--2---:R-:W-:-:S13]  /*f840*/  ISETP.GE.AND P0, PT, R0, c[0x0][0x53c], PT ;  /* 0x00014f0000007a0c */ /* 0x004fda0003f06270 */
[----:B-1----:R-:W-:Y:S01]  /*f850*/  @P0 CALL.REL.NOINC `(.L_x_4909) ;  /* 0x0000001000000944 */ /* 0x002fe20003c00000 */
[----:B------:R-:W-:Y:S05]  /*f860*/  BRA `(.L_x_4910) ;  /* 0xffff235000007947 */ /* 0x000fea000383ffff */
.L_x_4909:
[----:B------:R-:W-:Y:S05]  /*f870*/  EXIT ;  /* 0x000000000000794d */ /* 0x000fea0003800000 */
.L_x_4811:
[----:B------:R-:W-:Y:S01]  /*f880*/  IMAD.MOV.U32 R0, RZ, RZ, R5 ;  /* 0x000000ffff007224 */ /* 0x000fe200078e0005 */
[----:B------:R-:W-:Y:S02]  /*f890*/  MOV R3, 0x1 ;  /* 0x0000000100037802 */ /* 0x000fe40000000f00 */
[----:B------:R-:W-:Y:S02]  /*f8a0*/  MOV R2, 0xf8c0 ;  /* 0x0000f8c000027802 */ /* 0x000fe40000000f00 */
[----:B------:R-:W-:Y:S05]  /*f8b0*/  CALL.REL.NOINC `($__internal_82_$__cuda_sm70_shflsync_up_p) ;  /* 0x00001fe000007944 */ /* 0x000fea0003c00000 */
[----:B------:R-:W-:Y:S01]  /*f8c0*/  MOV R0, R4 ;  /* 0x0000000400007202 */ /* 0x000fe20000000f00 */
[----:B------:R-:W-:Y:S05]  /*f8d0*/  BRA `(.L_x_4911) ;  /* 0xffff0b9000007947 */ /* 0x000fea000383ffff */
.L_x_4812:
[----:B------:R-:W-:Y:S01]  /*f8e0*/  IMAD.MOV.U32 R0, RZ, RZ, R5 ;  /* 0x000000ffff007224 */ /* 0x000fe200078e0005 */
[----:B------:R-:W-:Y:S02]  /*f8f0*/  MOV R3, 0x2 ;  /* 0x0000000200037802 */ /* 0x000fe40000000f00 */
[----:B------:R-:W-:Y:S02]  /*f900*/  MOV R2, 0xf920 ;  /* 0x0000f92000027802 */ /* 0x000fe40000000f00 */
[----:B------:R-:W-:Y:S05]  /*f910*/  CALL.REL.NOINC `($__internal_82_$__cuda_sm70_shflsync_up_p) ;  /* 0x00001f8000007944 */ /* 0x000fea0003c00000 */
[----:B------:R-:W-:Y:S01]  /*f920*/  SEL R4, R4, RZ, P4 ;  /* 0x000000ff04047207 */ /* 0x000fe20002000000 */
[----:B------:R-:W-:Y:S01]  /*f930*/  IMAD.MOV.U32 R3, RZ, RZ, 0x4 ;  /* 0x00000004ff037424 */ /* 0x000fe200078e00ff */
[----:B------:R-:W-:-:S03]  /*f940*/  MOV R2, 0xf970 ;  /* 0x0000f97000027802 */ /* 0x000fc60000000f00 */
[----:B------:R-:W-:Y:S02]  /*f950*/  IMAD.IADD R0, R5, 0x1, R4 ;  /* 0x0000000105007824 */ /* 0x000fe400078e0204 */
        /* <DEDUP_REMOVED lines=13> */
[----:B------:R-:W-:Y:S02]  /*fa30*/  MOV R3, 0x1f ;  /* 0x0000001f00037802 */ /* 0x000fe40000000f00 */
[----:B------:R-:W-:Y:S01]  /*fa40*/  MOV R2, 0xfa80 ;  /* 0x0000fa8000027802 */ /* 0x000fe20000000f00 */
[----:B------:R-:W-:-:S04]  /*fa50*/  IMAD.IADD R4, R0, 0x1, R4 ;  /* 0x0000000100047824 */ /* 0x000fc800078e0204 */
[----:B------:R-:W-:Y:S02]  /*fa60*/  IMAD.MOV.U32 R230, RZ, RZ, R4 ;  /* 0x000000ffffe67224 */ /* 0x000fe400078e0004 */
[----:B------:R-:W-:Y:S05]  /*fa70*/  CALL.REL.NOINC `($__internal_81_$__cuda_sm70_shflsync_idx_p) ;  /* 0x00001db000007944 */ /* 0x000fea0003c00000 */
[----:B-----5:R-:W-:Y:S01]  /*fa80*/  MOV R0, R195 ;  /* 0x000000c300007202 */ /* 0x020fe20000000f00 */
[----:B-1----:R-:W-:Y:S05]  /*fa90*/  BRA `(.L_x_4912) ;  /* 0xffff0ad000007947 */ /* 0x002fea000383ffff */
.L_x_4814:
[----:B------:R-:W-:Y:S02]  /*faa0*/  SEL R0, RZ, 0x1, P0 ;  /* 0x00000001ff007807 */ /* 0x000fe40000000000 */
[----:B------:R-:W-:Y:S02]  /*fab0*/  MOV R2, 0xfad0 ;  /* 0x0000fad000027802 */ /* 0x000fe40000000f00 */
[----:B------:R-:W-:Y:S05]  /*fac0*/  CALL.REL.NOINC `($__internal_83_$__cuda_sm70_votesync_ballot) ;  /* 0x00001e3000007944 */ /* 0x000fea0003c00000 */
[----:B------:R-:W-:Y:S05]  /*fad0*/  BRA `(.L_x_4913) ;  /* 0xffff0b2000007947 */ /* 0x000fea000383ffff */
.L_x_4815:
[----:B------:R-:W-:Y:S01]  /*fae0*/  IMAD.MOV.U32 R230, RZ, RZ, R8 ;  /* 0x000000ffffe67224 */ /* 0x000fe200078e0008 */
[----:B--2---:R-:W-:Y:S01]  /*faf0*/  MOV R195, R13 ;  /* 0x0000000d00c37202 */ /* 0x004fe20000000f00 */
[----:B------:R-:W-:Y:S01]  /*fb00*/  IMAD.MOV.U32 R3, RZ, RZ, 0x1f ;  /* 0x0000001fff037424 */ /* 0x000fe200078e00ff */
[----:B------:R-:W-:Y:S02]  /*fb10*/  MOV R2, 0xfb30 ;  /* 0x0000fb3000027802 */ /* 0x000fe40000000f00 */
[----:B-1----:R-:W-:Y:S05]  /*fb20*/  CALL.REL.NOINC `($__internal_81_$__cuda_sm70_shflsync_idx_p) ;  /* 0x00001d0000007944 */ /* 0x002fea0003c00000 */
[----:B------:R-:W-:Y:S01]  /*fb30*/  IMAD.MOV.U32 R11, RZ, RZ, R195 ;  /* 0x000000ffff0b7224 */ /* 0x000fe200078e00c3 */
[----:B------:R-:W-:Y:S01]  /*fb40*/  MOV R230, R7 ;  /* 0x0000000700e67202 */ /* 0x000fe20000000f00 */
[----:B------:R-:W-:Y:S01]  /*fb50*/  IMAD.MOV.U32 R6, RZ, RZ, RZ ;  /* 0x000000ffff067224 */ /* 0x000fe200078e00ff */
[----:B------:R-:W-:Y:S01]  /*fb60*/  MOV R195, R13 ;  /* 0x0000000d00c37202 */ /* 0x000fe20000000f00 */
[----:B------:R-:W-:Y:S01]  /*fb70*/  IMAD.MOV.U32 R3, RZ, RZ, 0x1f ;  /* 0x0000001fff037424 */ /* 0x000fe200078e00ff */
[----:B------:R-:W-:-:S02]  /*fb80*/  MOV R2, 0xfba0 ;  /* 0x0000fba000027802 */ /* 0x000fc40000000f00 */
[----:B-1---5:R-:W-:Y:S05]  /*fb90*/  CALL.REL.NOINC `($__internal_81_$__cuda_sm70_shflsync_idx_p) ;  /* 0x00001c9000007944 */ /* 0x022fea0003c00000 */
[----:B------:R-:W-:Y:S01]  /*fba0*/  MOV R10, R195 ;  /* 0x000000c3000a7202 */ /* 0x000fe20000000f00 */
[----:B-1---5:R-:W-:Y:S05]  /*fbb0*/  BRA `(.L_x_4914) ;  /* 0xffff0a9000007947 */ /* 0x022fea000383ffff */
.L_x_4818:
[----:B------:R-:W-:Y:S01]  /*fbc0*/  IMAD.MOV.U32 R230, RZ, RZ, R4 ;  /* 0x000000ffffe67224 */ /* 0x000fe200078e0004 */
[----:B------:R-:W-:-:S02]  /*fbd0*/  MOV R3, 0x1f ;  /* 0x0000001f00037802 */ /* 0x000fc40000000f00 */
[----:B------:R-:W-:Y:S02]  /*fbe0*/  MOV R2, 0xfc00 ;  /* 0x0000fc0000027802 */ /* 0x000fe40000000f00 */
[----:B-1234-:R-:W-:Y:S05]  /*fbf0*/  CALL.REL.NOINC `($__internal_81_$__cuda_sm70_shflsync_idx_p) ;  /* 0x00001c3000007944 */ /* 0x01efea0003c00000 */
[----:B------:R-:W-:Y:S01]  /*fc00*/  MOV R6, R195 ;  /* 0x000000c300067202 */ /* 0x000fe20000000f00 */
[----:B-1---5:R-:W-:Y:S05]  /*fc10*/  BRA `(.L_x_4817) ;  /* 0xffff0a9000007947 */ /* 0x022fea000383ffff */
.L_x_4826:
[----:B------:R-:W-:Y:S01]  /*fc20*/  IMAD.MOV.U32 R230, RZ, RZ, R5 ;  /* 0x000000ffffe67224 */ /* 0x000fe200078e0005 */
[----:B------:R-:W-:Y:S01]  /*fc30*/  MOV R195, RZ ;  /* 0x000000ff00c37202 */ /* 0x000fe20000000f00 */
[----:B------:R-:W-:Y:S01]  /*fc40*/  IMAD.MOV.U32 R3, RZ, RZ, 0x181f ;  /* 0x0000181fff037424 */ /* 0x000fe200078e00ff */
[----:B------:R-:W-:Y:S02]  /*fc50*/  MOV R2, 0xfc70 ;  /* 0x0000fc7000027802 */ /* 0x000fe40000000f00 */
[----:B-----5:R-:W-:Y:S05]  /*fc60*/  CALL.REL.NOINC `($__internal_81_$__cuda_sm70_shflsync_idx_p) ;  /* 0x00001bc000007944 */ /* 0x020fea0003c00000 */
[----:B------:R-:W-:Y:S01]  /*fc70*/  MOV R4, R195 ;  /* 0x000000c300047202 */ /* 0x000fe20000000f00 */
[----:B-1---5:R-:W-:Y:S05]  /*fc80*/  BRA `(.L_x_4915) ;  /* 0xffff2cf000007947 */ /* 0x022fea000383ffff */
.L_x_4827:
[----:B------:R-:W-:Y:S01]  /*fc90*/  IMAD.MOV.U32 R230, RZ, RZ, R14 ;  /* 0x000000ffffe67224 */ /* 0x000fe200078e000e */
[----:B------:R-:W-:Y:S01]  /*fca0*/  MOV R195, RZ ;  /* 0x000000ff00c37202 */ /* 0x000fe20000000f00 */
[----:B------:R-:W-:Y:S01]  /*fcb0*/  IMAD.MOV.U32 R3, RZ, RZ, 0x181f ;  /* 0x0000181fff037424 */ /* 0x000fe200078e00ff */
[----:B------:R-:W-:Y:S02]  /*fcc0*/  MOV R2, 0xfce0 ;  /* 0x0000fce000027802 */ /* 0x000fe40000000f00 */
[----:B-12--5:R-:W-:Y:S05]  /*fcd0*/  CALL.REL.NOINC `($__internal_81_$__cuda_sm70_shflsync_idx_p) ;  /* 0x00001b5000007944 */ /* 0x026fea0003c00000 */
[----:B-----5:R-:W-:Y:S01]  /*fce0*/  MOV R0, R195 ;  /* 0x000000c300007202 */ /* 0x020fe20000000f00 */
[----:B-1----:R-:W-:Y:S05]  /*fcf0*/  BRA `(.L_x_4916) ;  /* 0xffff2ca000007947 */ /* 0x002fea000383ffff */
.L_x_4830:
[----:B------:R-:W-:Y:S01]  /*fd00*/  IMAD.MOV.U32 R230, RZ, RZ, R5 ;  /* 0x000000ffffe67224 */ /* 0x000fe200078e0005 */
[----:B------:R-:W-:Y:S01]  /*fd10*/  MOV R195, 0x1 ;  /* 0x0000000100c37802 */ /* 0x000fe20000000f00 */
[----:B--2---:R-:W-:Y:S01]  /*fd20*/  IMAD.MOV.U32 R3, RZ, RZ, 0x181f ;  /* 0x0000181fff037424 */ /* 0x004fe200078e00ff */
[----:B------:R-:W-:-:S02]  /*fd30*/  MOV R2, 0xfd50 ;  /* 0x0000fd5000027802 */ /* 0x000fc40000000f00 */
[----:B-1--45:R-:W-:Y:S05]  /*fd40*/  CALL.REL.NOINC `($__internal_81_$__cuda_sm70_shflsync_idx_p) ;  /* 0x00001ae000007944 */ /* 0x032fea0003c00000 */
[----:B------:R-:W-:Y:S01]  /*fd50*/  IMAD.MOV.U32 R4, RZ, RZ, R195 ;  /* 0x000000ffff047224 */ /* 0x000fe200078e00c3 */
[----:B------:R-:W-:Y:S01]  /*fd60*/  MOV R195, 0x1 ;  /* 0x0000000100c37802 */ /* 0x000fe20000000f00 */
[----:B------:R-:W-:Y:S01]  /*fd70*/  IMAD.MOV.U32 R230, RZ, RZ, R14 ;  /* 0x000000ffffe67224 */ /* 0x000fe200078e000e */
[----:B------:R-:W-:-:S02]  /*fd80*/  MOV R3, 0x181f ;  /* 0x0000181f00037802 */ /* 0x000fc40000000f00 */
[----:B------:R-:W-:Y:S02]  /*fd90*/  MOV R2, 0xfdb0 ;  /* 0x0000fdb000027802 */ /* 0x000fe40000000f00 */
[----:B-1---5:R-:W-:Y:S05]  /*fda0*/  CALL.REL.NOINC `($__internal_81_$__cuda_sm70_shflsync_idx_p) ;  /* 0x00001a8000007944 */ /* 0x022fea0003c00000 */
[----:B-----5:R-:W-:Y:S01]  /*fdb0*/  MOV R0, R195 ;  /* 0x000000c300007202 */ /* 0x020fe20000000f00 */
[----:B-1----:R-:W-:Y:S05]  /*fdc0*/  BRA `(.L_x_4917) ;  /* 0xffff2da000007947 */ /* 0x002fea000383ffff */
.L_x_4833:
[----:B------:R-:W-:Y:S01]  /*fdd0*/  IMAD.MOV.U32 R230, RZ, RZ, R5 ;  /* 0x000000ffffe67224 */ /* 0x000fe200078e0005 */
[----:B------:R-:W-:Y:S01]  /*fde0*/  MOV R195, 0x2 ;  /* 0x0000000200c37802 */ /* 0x000fe20000000f00 */
[----:B---3--:R-:W-:Y:S01]  /*fdf0*/  IMAD.MOV.U32 R3, RZ, RZ, 0x181f ;  /* 0x0000181fff037424 */ /* 0x008fe200078e00ff */
[----:B------:R-:W-:Y:S02]  /*fe00*/  MOV R2, 0xfe20 ;  /* 0x0000fe2000027802 */ /* 0x000fe40000000f00 */
[----:B-12-45:R-:W-:Y:S05]  /*fe10*/  CALL.REL.NOINC `($__internal_81_$__cuda_sm70_shflsync_idx_p) ;  /* 0x00001a1000007944 */ /* 0x036fea0003c00000 */
[----:B------:R-:W-:Y:S01]  /*fe20*/  MOV R4, R195 ;  /* 0x000000c300047202 */ /* 0x000fe20000000f00 */
[----:B-1---5:R-:W-:Y:S05]  /*fe30*/  BRA `(.L_x_4918) ;  /* 0xffff2ed000007947 */ /* 0x022fea000383ffff */
.L_x_4834:
[----:B------:R-:W-:Y:S01]  /*fe40*/  IMAD.MOV.U32 R230, RZ, RZ, R14 ;  /* 0x000000ffffe67224 */ /* 0x000fe200078e000e */
[----:B------:R-:W-:Y:S01]  /*fe50*/  MOV R195, 0x2 ;  /* 0x0000000200c37802 */ /* 0x000fe20000000f00 */
[----:B------:R-:W-:Y:S01]  /*fe60*/  IMAD.MOV.U32 R3, RZ, RZ, 0x181f ;  /* 0x0000181fff037424 */ /* 0x000fe200078e00ff */
[----:B------:R-:W-:Y:S02]  /*fe70*/  MOV R2, 0xfe90 ;  /* 0x0000fe9000027802 */ /* 0x000fe40000000f00 */
[----:B-12345:R-:W-:Y:S05]  /*fe80*/  CALL.REL.NOINC `($__internal_81_$__cuda_sm70_shflsync_idx_p) ;  /* 0x000019a000007944 */ /* 0x03efea0003c00000 */
[----:B-----5:R-:W-:Y:S01]  /*fe90*/  MOV R0, R195 ;  /* 0x000000c300007202 */ /* 0x020fe20000000f00 */
[----:B-1----:R-:W-:Y:S05]  /*fea0*/  BRA `(.L_x_4919) ;  /* 0xffff2e8000007947 */ /* 0x002fea000383ffff */
.L_x_4837:
[----:B------:R-:W-:Y:S01]  /*feb0*/  IMAD.MOV.U32 R230, RZ, RZ, R5 ;  /* 0x000000ffffe67224 */ /* 0x000fe200078e0005 */
[----:B------:R-:W-:Y:S01]  /*fec0*/  MOV R195, 0x3 ;  /* 0x0000000300c37802 */ /* 0x000fe20000000f00 */
[----:B-1----:R-:W-:Y:S01]  /*fed0*/  IMAD.MOV.U32 R3, RZ, RZ, 0x181f ;  /* 0x0000181fff037424 */ /* 0x002fe200078e00ff */
[----:B------:R-:W-:-:S02]  /*fee0*/  MOV R2, 0xff00 ;  /* 0x0000ff0000027802 */ /* 0x000fc40000000f00 */
[----:B--2345:R-:W-:Y:S05]  /*fef0*/  CALL.REL.NOINC `($__internal_81_$__cuda_sm70_shflsync_idx_p) ;  /* 0x0000193000007944 */ /* 0x03cfea0003c00000 */
        /* <DEDUP_REMOVED lines=8> */
.L_x_4840:
[----:B------:R-:W-:Y:S01]  /*ff80*/  IMAD.MOV.U32 R230, RZ, RZ, R5 ;  /* 0x000000ffffe67224 */ /* 0x000fe200078e0005 */
[----:B------:R-:W-:Y:S01]  /*ff90*/  MOV R195, RZ ;  /* 0x000000ff00c37202 */ /* 0x000fe20000000f00 */
[----:B------:R-:W-:Y:S01]  /*ffa0*/  IMAD.MOV.U32 R3, RZ, RZ, 0x181f ;  /* 0x0000181fff037424 */ /* 0x000fe200078e00ff */
[----:B------:R-:W-:Y:S02]  /*ffb0*/  MOV R2, 0xffd0 ;  /* 0x0000ffd000027802 */ /* 0x000fe40000000f00 */
[----:B------:R-:W-:Y:S05]  /*ffc0*/  CALL.REL.NOINC `($__internal_81_$__cuda_sm70_shflsync_idx_p) ;  /* 0x0000186000007944 */ /* 0x000fea0003c00000 */
[----:B------:R-:W-:Y:S01]  /*ffd0*/  MOV R4, R195 ;  /* 0x000000c300047202 */ /* 0x000fe20000000f00 */
[----:B-1---5:R-:W-:Y:S05]  /*ffe0*/  BRA `(.L_x_4921) ;  /* 0xffff499000007947 */ /* 0x022fea000383ffff */
.L_x_4841:
[----:B------:R-:W-:Y:S01]  /*fff0*/  IMAD.MOV.U32 R230, RZ, RZ, R15 ;  /* 0x000000ffffe67224 */ /* 0x000fe200078e000f */
[----:B------:R-:W-:Y:S01]  /*10000*/  MOV R195, RZ ;  /* 0x000000ff00c37202 */ /* 0x000fe20000000f00 */
[----:B------:R-:W-:Y:S01]  /*10010*/  IMAD.MOV.U32 R3, RZ, RZ, 0x181f ;  /* 0x0000181fff037424 */ /* 0x000fe200078e00ff */
[----:B------:R-:W-:Y:S02]  /*10020*/  MOV R2, 0x10040 ;  /* 0x0001004000027802 */ /* 0x000fe40000000f00 */
[----:B-12---:R-:W-:Y:S05]  /*10030*/  CALL.REL.NOINC `($__internal_81_$__cuda_sm70_shflsync_idx_p) ;  /* 0x000017f000007944 */ /* 0x006fea0003c00000 */
[C---:B------:R-:W-:Y:S01]  /*10040*/  IADD3 R10, P2, R195.reuse, R119, RZ ;  /* 0x00000077c30a7210 */ /* 0x040fe20007f5e0ff */
[----:B------:R-:W-:Y:S01]  /*10050*/  IMAD.MOV.U32 R230, RZ, RZ, R5 ;  /* 0x000000ffffe67224 */ /* 0x000fe200078e0005 */
[----:B------:R-:W-:-:S02]  /*10060*/  IADD3 R8, P0, R195, R120, RZ ;  /* 0x00000078c3087210 */ /* 0x000fc40007f1e0ff */
[----:B------:R-:W-:Y:S01]  /*10070*/  SEL R13, RZ, 0x10, P5 ;  /* 0x00000010ff0d7807 */ /* 0x000fe20002800000 */
[C---:B------:R-:W-:Y:S01]  /*10080*/  IMAD.X R11, R4.reuse, 0x1, R113, P2 ;  /* 0x00000001040b7824 */ /* 0x040fe200010e0671 */
[C---:B------:R-:W-:Y:S01]  /*10090*/  IADD3 R6, P2, R195.reuse, R122, RZ ;  /* 0x0000007ac3067210 */ /* 0x040fe20007f5e0ff */
[C---:B------:R-:W-:Y:S01]  /*100a0*/  IMAD.X R9, R4.reuse, 0x1, R114, P0 ;  /* 0x0000000104097824 */ /* 0x040fe200000e0672 */
[----:B------:R-:W-:Y:S01]  /*100b0*/  IADD3 R2, P0, R195, R121, RZ ;  /* 0x00000079c3027210 */ /* 0x000fe20007f1e0ff */
[----:B------:R-:W-:Y:S01]  /*100c0*/  IMAD.MOV.U32 R195, RZ, RZ, 0x1 ;  /* 0x00000001ffc37424 */ /* 0x000fe200078e00ff */
[----:B------:R-:W-:Y:S01]  /*100d0*/  @!PT LDS RZ, [RZ] ;  /* 0x00000000fffff984 */ /* 0x000fe20000000800 */
[----:B------:R-:W-:Y:S01]  /*100e0*/  @!PT LDS RZ, [RZ] ;  /* 0x00000000fffff984 */ /* 0x000fe20000000800 */
[----:B------:R-:W-:Y:S01]  /*100f0*/  @!PT LDS RZ, [RZ] ;  /* 0x00000000fffff984 */ /* 0x000fe20000000800 */
[----:B------:R2:W-:Y:S01]  /*10100*/  LDGSTS.E.BYPASS.LTC128B.128 [R229+0x8100], [R10.64], !P6 ;  /* 0x081000000ae57fae */ /* 0x0005e2000f101d46 */
[C---:B------:R-:W-:Y:S01]  /*10110*/  IMAD.X R7, R4.reuse, 0x1, R115, P2 ;  /* 0x0000000104077824 */ /* 0x040fe200010e0673 */
[----:B------:R-:W-:Y:S01]  /*10120*/  SEL R12, RZ, 0x10, P4 ;  /* 0x00000010ff0c7807 */ /* 0x000fe20002000000 */
[----:B------:R-:W-:Y:S01]  /*10130*/  IMAD.X R3, R4, 0x1, R112, P0 ;  /* 0x0000000104037824 */ /* 0x000fe200000e0670 */
[----:B------:R2:W-:Y:S04]  /*10140*/  LDGSTS.E.BYPASS.LTC128B.128 [R229+0xa100], [R8.64], !P5 ;  /* 0x0a10000008e57fae */ /* 0x0005e8000e901d46 */
[----:B------:R3:W-:Y:S04]  /*10150*/  LDGSTS.E.BYPASS.LTC128B.128 [R229+0xc100], [R6.64], !P4 ;  /* 0x0c10000006e57fae */ /* 0x0007e8000e101d46 */
[----:B------:R4:W-:Y:S01]  /*10160*/  LDGSTS.E.BYPASS.LTC128B.128 [R229+0xe100], [R2.64], !P3 ;  /* 0x0e10000002e57fae */ /* 0x0009e2000d901d46 */
[----:B---3--:R-:W-:Y:S01]  /*10170*/  SEL R7, RZ, 0x10, P6 ;  /* 0x00000010ff077807 */ /* 0x008fe20003000000 */
[----:B----4-:R-:W-:Y:S01]  /*10180*/  IMAD.MOV.U32 R3, RZ, RZ, 0x181f ;  /* 0x0000181fff037424 */ /* 0x010fe200078e00ff */
        /* <DEDUP_REMOVED lines=10> */
.L_x_4842:
[----:B------:R-:W-:Y:S01]  /*10230*/  IMAD.MOV.U32 R132, RZ, RZ, R4 ;  /* 0x000000ffff847224 */ /* 0x000fe200078e0004 */
[----:B------:R-:W-:Y:S02]  /*10240*/  MOV R0, 0x2 ;  /* 0x0000000200007802 */ /* 0x000fe40000000f00 */
[----:B------:R-:W-:Y:S02]  /*10250*/  MOV R2, 0x10270 ;  /* 0x0001027000027802 */ /* 0x000fe40000000f00 */
[----:B------:R-:W-:Y:S05]  /*10260*/  CALL.REL.NOINC `($__internal_80_$__cuda_sm70_shflsync_bfly_p) ;  /* 0x0000156000007944 */ /* 0x000fea0003c00000 */
[----:B------:R-:W-:Y:S01]  /*10270*/  FMNMX.FTZ R4, R4, R0, !PT ;  /* 0x0000000004047209 */ /* 0x000fe20007810000 */
[----:B------:R-:W-:Y:S01]  /*10280*/  IMAD.MOV.U32 R0, RZ, RZ, 0x1 ;  /* 0x00000001ff007424 */ /* 0x000fe200078e00ff */
[----:B------:R-:W-:-:S03]  /*10290*/  MOV R2, 0x102c0 ;  /* 0x000102c000027802 */ /* 0x000fc60000000f00 */
[----:B------:R-:W-:Y:S02]  /*102a0*/  IMAD.MOV.U32 R132, RZ, RZ, R4 ;  /* 0x000000ffff847224 */ /* 0x000fe400078e0004 */
[----:B------:R-:W-:Y:S05]  /*102b0*/  CALL.REL.NOINC `($__internal_80_$__cuda_sm70_shflsync_bfly_p) ;  /* 0x0000151000007944 */ /* 0x000fea0003c00000 */
[----:B------:R-:W-:Y:S01]  /*102c0*/  FMNMX.FTZ R133, R4, R0, !PT ;  /* 0x0000000004857209 */ /* 0x000fe20007810000 */
[----:B------:R-:W-:Y:S01]  /*102d0*/  IMAD.MOV.U32 R132, RZ, RZ, R5 ;  /* 0x000000ffff847224 */ /* 0x000fe200078e0005 */
[----:B------:R-:W-:Y:S01]  /*102e0*/  MOV R2, 0x10310 ;  /* 0x0001031000027802 */ /* 0x000fe20000000f00 */
[----:B------:R-:W-:Y:S02]  /*102f0*/  IMAD.MOV.U32 R0, RZ, RZ, 0x2 ;  /* 0x00000002ff007424 */ /* 0x000fe400078e00ff */
[----:B------:R-:W-:Y:S05]  /*10300*/  CALL.REL.NOINC `($__internal_80_$__cuda_sm70_shflsync_bfly_p) ;  /* 0x000014c000007944 */ /* 0x000fea0003c00000 */
[----:B------:R-:W-:Y:S01]  /*10310*/  FMNMX.FTZ R5, R5, R0, !PT ;  /* 0x0000000005057209 */ /* 0x000fe20007810000 */
[----:B------:R-:W-:Y:S01]  /*10320*/  IMAD.MOV.U32 R0, RZ, RZ, 0x1 ;  /* 0x00000001ff007424 */ /* 0x000fe200078e00ff */
[----:B------:R-:W-:-:S03]  /*10330*/  MOV R2, 0x10360 ;  /* 0x0001036000027802 */ /* 0x000fc60000000f00 */
[----:B------:R-:W-:Y:S02]  /*10340*/  IMAD.MOV.U32 R132, RZ, RZ, R5 ;  /* 0x000000ffff847224 */ /* 0x000fe400078e0005 */
[----:B------:R-:W-:Y:S05]  /*10350*/  CALL.REL.NOINC `($__internal_80_$__cuda_sm70_shflsync_bfly_p) ;  /* 0x0000147000007944 */ /* 0x000fea0003c00000 */
[----:B------:R-:W-:Y:S01]  /*10360*/  MOV R3, R0 ;  /* 0x0000000000037202 */ /* 0x000fe20000000f00 */
[----:B------:R-:W-:Y:S05]  /*10370*/  BRA `(.L_x_4923) ;  /* 0xffff4ea000007947 */ /* 0x000fea000383ffff */
.L_x_4844:
[----:B-1234-:R-:W-:Y:S01]  /*10380*/  MOV R195, RZ ;  /* 0x000000ff00c37202 */ /* 0x01efe20000000f00 */
[----:B------:R-:W-:Y:S01]  /*10390*/  IMAD.MOV.U32 R230, RZ, RZ, R4 ;  /* 0x000000ffffe67224 */ /* 0x000fe200078e0004 */
[----:B------:R-:W-:Y:S01]  /*103a0*/  MOV R2, 0x103d0 ;  /* 0x000103d000027802 */ /* 0x000fe20000000f00 */
[----:B------:R-:W-:Y:S02]  /*103b0*/  IMAD.MOV.U32 R3, RZ, RZ, 0x181f ;  /* 0x0000181fff037424 */ /* 0x000fe400078e00ff */
[----:B------:R-:W-:Y:S05]  /*103c0*/  CALL.REL.NOINC `($__internal_81_$__cuda_sm70_shflsync_idx_p) ;  /* 0x0000146000007944 */ /* 0x000fea0003c00000 */
[----:B------:R-:W-:Y:S01]  /*103d0*/  MOV R2, R195 ;  /* 0x000000c300027202 */ /* 0x000fe20000000f00 */
[----:B-1---5:R-:W-:-:S05]  /*103e0*/  BRA `(.L_x_4924) ;  /* 0xffff671000007947 */ /* 0x022fca000383ffff */
.L_x_4847:
[----:B------:R-:W-:Y:S01]  /*103f0*/  MOV R195, RZ ;  /* 0x000000ff00c37202 */ /* 0x000fe20000000f00 */
[----:B------:R-:W-:Y:S01]  /*10400*/  IMAD.MOV.U32 R230, RZ, RZ, R133 ;  /* 0x000000ffffe67224 */ /* 0x000fe200078e0085 */
[----:B------:R-:W-:Y:S01]  /*10410*/  MOV R2, 0x10440 ;  /* 0x0001044000027802 */ /* 0x000fe20000000f00 */
[----:B------:R-:W-:Y:S02]  /*10420*/  IMAD.MOV.U32 R3, RZ, RZ, 0x181f ;  /* 0x0000181fff037424 */ /* 0x000fe400078e00ff */
[----:B------:R-:W-:Y:S05]  /*10430*/  CALL.REL.NOINC `($__internal_81_$__cuda_sm70_shflsync_idx_p) ;  /* 0x000013f000007944 */ /* 0x000fea0003c00000 */
[----:B------:R-:W-:Y:S01]  /*10440*/  MOV R132, R195 ;  /* 0x000000c300847202 */ /* 0x000fe20000000f00 */
[----:B-1---5:R-:W-:-:S05]  /*10450*/  BRA `(.L_x_4925) ;  /* 0xffff78d000007947 */ /* 0x022fca000383ffff */
.L_x_4848:
[----:B------:R-:W-:Y:S01]  /*10460*/  MOV R195, RZ ;  /* 0x000000ff00c37202 */ /* 0x000fe20000000f00 */
[----:B------:R-:W-:Y:S01]  /*10470*/  IMAD.MOV.U32 R230, RZ, RZ, R170 ;  /* 0x000000ffffe67224 */ /* 0x000fe200078e00aa */
[----:B------:R-:W-:Y:S01]  /*10480*/  MOV R2, 0x104b0 ;  /* 0x000104b000027802 */ /* 0x000fe20000000f00 */
[----:B------:R-:W-:Y:S02]  /*10490*/  IMAD.MOV.U32 R3, RZ, RZ, 0x181f ;  /* 0x0000181fff037424 */ /* 0x000fe400078e00ff */
[----:B-12---:R-:W-:Y:S05]  /*104a0*/  CALL.REL.NOINC `($__internal_81_$__cuda_sm70_shflsync_idx_p) ;  /* 0x0000138000007944 */ /* 0x006fea0003c00000 */
        /* <DEDUP_REMOVED lines=23> */
[----:B-1-3-5:R-:W-:Y:S05]  /*10620*/  CALL.REL.NOINC `($__internal_81_$__cuda_sm70_shflsync_idx_p) ;  /* 0x0000120000007944 */ /* 0x02afea0003c00000 */
[----:B------:R-:W-:Y:S01]  /*10630*/  MOV R3, 0x181f ;  /* 0x0000181f00037802 */ /* 0x000fe20000000f00 */
[----:B------:R-:W-:Y:S01]  /*10640*/  IMAD.MOV.U32 R132, RZ, RZ, R195 ;  /* 0x000000ffff847224 */ /* 0x000fe200078e00c3 */
[----:B------:R-:W-:Y:S01]  /*10650*/  MOV R195, 0x1 ;  /* 0x0000000100c37802 */ /* 0x000fe20000000f00 */
[----:B------:R-:W-:Y:S01]  /*10660*/  IMAD.MOV.U32 R230, RZ, RZ, R170 ;  /* 0x000000ffffe67224 */ /* 0x000fe200078e00aa */
[----:B------:R-:W-:Y:S02]  /*10670*/  MOV R2, 0x10690 ;  /* 0x0001069000027802 */ /* 0x000fe40000000f00 */
[----:B-1---5:R-:W-:Y:S05]  /*10680*/  CALL.REL.NOINC `($__internal_81_$__cuda_sm70_shflsync_idx_p) ;  /* 0x000011a000007944 */ /* 0x022fea0003c00000 */
[----:B-----5:R-:W-:Y:S01]  /*10690*/  MOV R0, R195 ;  /* 0x000000c300007202 */ /* 0x020fe20000000f00 */
[----:B-1----:R-:W-:-:S05]  /*106a0*/  BRA `(.L_x_4926) ;  /* 0xffff77e000007947 */ /* 0x002fca000383ffff */
.L_x_4849:
[----:B------:R-:W-:Y:S02]  /*106b0*/  MOV R0, 0x2 ;  /* 0x0000000200007802 */ /* 0x000fe40000000f00 */
[----:B------:R-:W-:Y:S02]  /*106c0*/  MOV R2, 0x106e0 ;  /* 0x000106e000027802 */ /* 0x000fe40000000f00 */
[----:B-1----:R-:W-:Y:S05]  /*106d0*/  CALL.REL.NOINC `($__internal_80_$__cuda_sm70_shflsync_bfly_p) ;  /* 0x000010f000007944 */ /* 0x002fea0003c00000 */
[----:B------:R-:W-:Y:S01]  /*106e0*/  FMNMX.FTZ R132, R132, R0, !PT ;  /* 0x0000000084847209 */ /* 0x000fe20007810000 */
[----:B------:R-:W-:Y:S01]  /*106f0*/  IMAD.MOV.U32 R0, RZ, RZ, 0x1 ;  /* 0x00000001ff007424 */ /* 0x000fe200078e00ff */
[----:B------:R-:W-:Y:S02]  /*10700*/  MOV R2, 0x10720 ;  /* 0x0001072000027802 */ /* 0x000fe40000000f00 */
        /* <DEDUP_REMOVED lines=8> */
[----:B------:R-:W-:Y:S02]  /*10790*/  MOV R2, 0x107b0 ;  /* 0x000107b000027802 */ /* 0x000fe40000000f00 */
[----:B------:R-:W-:Y:S05]  /*107a0*/  CALL.REL.NOINC `($__internal_80_$__cuda_sm70_shflsync_bfly_p) ;  /* 0x0000102000007944 */ /* 0x000fea0003c00000 */
[----:B------:R-:W-:-:S05]  /*107b0*/  BRA `(.L_x_4927) ;  /* 0xffff7ac000007947 */ /* 0x000fca000383ffff */
.L_x_4851:
[----:B------:R-:W-:Y:S01]  /*107c0*/  IMAD.MOV.U32 R132, RZ, RZ, R237 ;  /* 0x000000ffff847224 */ /* 0x000fe200078e00ed */
[----:B------:R-:W-:-:S02]  /*107d0*/  MOV R0, 0x2 ;  /* 0x0000000200007802 */ /* 0x000fc40000000f00 */
[----:B------:R-:W-:Y:S02]  /*107e0*/  MOV R2, 0x10800 ;  /* 0x0001080000027802 */ /* 0x000fe40000000f00 */
[----:B------:R-:W-:Y:S05]  /*107f0*/  CALL.REL.NOINC `($__internal_80_$__cuda_sm70_shflsync_bfly_p) ;  /* 0x00000fd000007944 */ /* 0x000fea0003c00000 */
[----:B------:R-:W-:Y:S05]  /*10800*/  BRA `(.L_x_4928) ;  /* 0xffff96b000007947 */ /* 0x000fea000383ffff */
.L_x_4852:
[----:B------:R-:W-:Y:S01]  /*10810*/  IMAD.MOV.U32 R132, RZ, RZ, R4 ;  /* 0x000000ffff847224 */ /* 0x000fe200078e0004 */
[----:B------:R-:W-:Y:S02]  /*10820*/  MOV R0, 0x1 ;  /* 0x0000000100007802 */ /* 0x000fe40000000f00 */
[----:B------:R-:W-:Y:S02]  /*10830*/  MOV R2, 0x10850 ;  /* 0x0001085000027802 */ /* 0x000fe40000000f00 */
[----:B-1----:R-:W-:Y:S05]  /*10840*/  CALL.REL.NOINC `($__internal_80_$__cuda_sm70_shflsync_bfly_p) ;  /* 0x00000f8000007944 */ /* 0x002fea0003c00000 */
[----:B------:R-:W-:Y:S01]  /*10850*/  FADD.FTZ R4, R4, R0 ;  /* 0x0000000004047221 */ /* 0x000fe20000010000 */
[----:B------:R-:W-:Y:S02]  /*10860*/  MOV R132, R236 ;  /* 0x000000ec00847202 */ /* 0x000fe40000000f00 */
[----:B------:R-:W-:Y:S02]  /*10870*/  MOV R0, 0x2 ;  /* 0x0000000200007802 */ /* 0x000fe40000000f00 */
[----:B------:R-:W-:Y:S02]  /*10880*/  MOV R2, 0x108a0 ;  /* 0x000108a000027802 */ /* 0x000fe40000000f00 */
[----:B------:R-:W-:Y:S05]  /*10890*/  CALL.REL.NOINC `($__internal_80_$__cuda_sm70_shflsync_bfly_p) ;  /* 0x00000f3000007944 */ /* 0x000fea0003c00000 */
[----:B------:R-:W-:Y:S01]  /*108a0*/  FADD.FTZ R5, R236, R0 ;  /* 0x00000000ec057221 */ /* 0x000fe20000010000 */
[----:B------:R-:W-:Y:S02]  /*108b0*/  MOV R0, 0x1 ;  /* 0x0000000100007802 */ /* 0x000fe40000000f00 */
[----:B------:R-:W-:-:S02]  /*108c0*/  MOV R2, 0x108f0 ;  /* 0x000108f000027802 */ /* 0x000fc40000000f00 */
[----:B------:R-:W-:Y:S02]  /*108d0*/  MOV R132, R5 ;  /* 0x0000000500847202 */ /* 0x000fe40000000f00 */
[----:B------:R-:W-:Y:S05]  /*108e0*/  CALL.REL.NOINC `($__internal_80_$__cuda_sm70_shflsync_bfly_p) ;  /* 0x00000ee000007944 */ /* 0x000fea0003c00000 */
[----:B------:R-:W-:Y:S01]  /*108f0*/  MOV R3, R0 ;  /* 0x0000000000037202 */ /* 0x000fe20000000f00 */
[----:B------:R-:W-:Y:S05]  /*10900*/  BRA `(.L_x_4929) ;  /* 0xffff962000007947 */ /* 0x000fea000383ffff */
.L_x_4859:
[----:B--234-:R-:W-:Y:S01]  /*10910*/  IMAD.MOV.U32 R230, RZ, RZ, R5 ;  /* 0x000000ffffe67224 */ /* 0x01cfe200078e0005 */
[----:B------:R-:W-:Y:S01]  /*10920*/  MOV R195, RZ ;  /* 0x000000ff00c37202 */ /* 0x000fe20000000f00 */
[----:B------:R-:W-:Y:S01]  /*10930*/  IMAD.MOV.U32 R3, RZ, RZ, 0x181f ;  /* 0x0000181fff037424 */ /* 0x000fe200078e00ff */
[----:B------:R-:W-:Y:S02]  /*10940*/  MOV R2, 0x10960 ;  /* 0x0001096000027802 */ /* 0x000fe40000000f00 */
[----:B-1----:R-:W-:Y:S05]  /*10950*/  CALL.REL.NOINC `($__internal_81_$__cuda_sm70_shflsync_idx_p) ;  /* 0x00000ed000007944 */ /* 0x002fea0003c00000 */
[----:B------:R-:W-:Y:S01]  /*10960*/  MOV R4, R195 ;  /* 0x000000c300047202 */ /* 0x000fe20000000f00 */
[----:B-1---5:R-:W-:Y:S05]  /*10970*/  BRA `(.L_x_4930) ;  /* 0xffffb24000007947 */ /* 0x022fea000383ffff */
.L_x_4860:
[----:B------:R-:W-:Y:S01]  /*10980*/  IMAD.MOV.U32 R230, RZ, RZ, R14 ;  /* 0x000000ffffe67224 */ /* 0x000fe200078e000e */
[----:B------:R-:W-:Y:S01]  /*10990*/  MOV R195, RZ ;  /* 0x000000ff00c37202 */ /* 0x000fe20000000f00 */
[----:B------:R-:W-:Y:S01]  /*109a0*/  IMAD.MOV.U32 R3, RZ, RZ, 0x181f ;  /* 0x0000181fff037424 */ /* 0x000fe200078e00ff */
[----:B------:R-:W-:Y:S02]  /*109b0*/  MOV R2, 0x109d0 ;  /* 0x000109d000027802 */ /* 0x000fe40000000f00 */
[----:B-123--:R-:W-:Y:S05]  /*109c0*/  CALL.REL.NOINC `($__internal_81_$__cuda_sm70_shflsync_idx_p) ;  /* 0x00000e6000007944 */ /* 0x00efea0003c00000 */
[----:B-----5:R-:W-:Y:S01]  /*109d0*/  MOV R0, R195 ;  /* 0x000000c300007202 */ /* 0x020fe20000000f00 */
[----:B-1----:R-:W-:Y:S05]  /*109e0*/  BRA `(.L_x_4931) ;  /* 0xffffb1f000007947 */ /* 0x002fea000383ffff */
.L_x_4863:
[----:B------:R-:W-:Y:S01]  /*109f0*/  IMAD.MOV.U32 R230, RZ, RZ, R5 ;  /* 0x000000ffffe67224 */ /* 0x000fe200078e0005 */
[----:B------:R-:W-:Y:S01]  /*10a00*/  MOV R195, 0x1 ;  /* 0x0000000100c37802 */ /* 0x000fe20000000f00 */
[----:B--2---:R-:W-:Y:S01]  /*10a10*/  IMAD.MOV.U32 R3, RZ, RZ, 0x181f ;  /* 0x0000181fff037424 */ /* 0x004fe200078e00ff */
[----:B------:R-:W-:-:S02]  /*10a20*/  MOV R2, 0x10a40 ;  /* 0x00010a4000027802 */ /* 0x000fc40000000f00 */
[----:B-1-34-:R-:W-:Y:S05]  /*10a30*/  CALL.REL.NOINC `($__internal_81_$__cuda_sm70_shflsync_idx_p) ;  /* 0x00000df000007944 */ /* 0x01afea0003c00000 */
        /* <DEDUP_REMOVED lines=8> */
.L_x_4866:
[----:B------:R-:W-:Y:S01]  /*10ac0*/  IMAD.MOV.U32 R230, RZ, RZ, R5 ;  /* 0x000000ffffe67224 */ /* 0x000fe200078e0005 */
[----:B------:R-:W-:Y:S01]  /*10ad0*/  MOV R195, 0x2 ;  /* 0x0000000200c37802 */ /* 0x000fe20000000f00 */
[----:B-1----:R-:W-:Y:S01]  /*10ae0*/  IMAD.MOV.U32 R3, RZ, RZ, 0x181f ;  /* 0x0000181fff037424 */ /* 0x002fe200078e00ff */
[----:B------:R-:W-:Y:S02]  /*10af0*/  MOV R2, 0x10b10 ;  /* 0x00010b1000027802 */ /* 0x000fe40000000f00 */
[----:B--234-:R-:W-:Y:S05]  /*10b00*/  CALL.REL.NOINC `($__internal_81_$__cuda_sm70_shflsync_idx_p) ;  /* 0x00000d2000007944 */ /* 0x01cfea0003c00000 */
[----:B------:R-:W-:Y:S01]  /*10b10*/  MOV R4, R195 ;  /* 0x000000c300047202 */ /* 0x000fe20000000f00 */
[----:B-1---5:R-:W-:Y:S05]  /*10b20*/  BRA `(.L_x_4933) ;  /* 0xffffb43000007947 */ /* 0x022fea000383ffff */
.L_x_4867:
[----:B------:R-:W-:Y:S01]  /*10b30*/  IMAD.MOV.U32 R230, RZ, RZ, R14 ;  /* 0x000000ffffe67224 */ /* 0x000fe200078e000e */
[----:B------:R-:W-:Y:S01]  /*10b40*/  MOV R195, 0x2 ;  /* 0x0000000200c37802 */ /* 0x000fe20000000f00 */
[----:B-1----:R-:W-:Y:S01]  /*10b50*/  IMAD.MOV.U32 R3, RZ, RZ, 0x181f ;  /* 0x0000181fff037424 */ /* 0x002fe200078e00ff */
[----:B------:R-:W-:Y:S02]  /*10b60*/  MOV R2, 0x10b80 ;  /* 0x00010b8000027802 */ /* 0x000fe40000000f00 */
[----:B--234-:R-:W-:Y:S05]  /*10b70*/  CALL.REL.NOINC `($__internal_81_$__cuda_sm70_shflsync_idx_p) ;  /* 0x00000cb000007944 */ /* 0x01cfea0003c00000 */
[----:B-----5:R-:W-:Y:S01]  /*10b80*/  MOV R0, R195 ;  /* 0x000000c300007202 */ /* 0x020fe20000000f00 */
[----:B-1----:R-:W-:Y:S05]  /*10b90*/  BRA `(.L_x_4934) ;  /* 0xffffb3e000007947 */ /* 0x002fea000383ffff */
.L_x_4870:
[----:B------:R-:W-:Y:S01]  /*10ba0*/  IMAD.MOV.U32 R230, RZ, RZ, R5 ;  /* 0x000000ffffe67224 */ /* 0x000fe200078e0005 */
[----:B------:R-:W-:Y:S01]  /*10bb0*/  MOV R195, 0x3 ;  /* 0x0000000300c37802 */ /* 0x000fe20000000f00 */
[----:B-1----:R-:W-:Y:S01]  /*10bc0*/  IMAD.MOV.U32 R3, RZ, RZ, 0x181f ;  /* 0x0000181fff037424 */ /* 0x002fe200078e00ff */
[----:B------:R-:W-:-:S02]  /*10bd0*/  MOV R2, 0x10bf0 ;  /* 0x00010bf000027802 */ /* 0x000fc40000000f00 */
[----:B--234-:R-:W-:Y:S05]  /*10be0*/  CALL.REL.NOINC `($__internal_81_$__cuda_sm70_shflsync_idx_p) ;  /* 0x00000c4000007944 */ /* 0x01cfea0003c00000 */
        /* <DEDUP_REMOVED lines=8> */
.L_x_4872:
[----:B------:R-:W-:Y:S01]  /*10c70*/  IMAD.MOV.U32 R230, RZ, RZ, R5 ;  /* 0x000000ffffe67224 */ /* 0x000fe200078e0005 */
[----:B------:R-:W-:Y:S01]  /*10c80*/  MOV R195, RZ ;  /* 0x000000ff00c37202 */ /* 0x000fe20000000f00 */
[----:B------:R-:W-:Y:S01]  /*10c90*/  IMAD.MOV.U32 R3, RZ, RZ, 0x1c1f ;  /* 0x00001c1fff037424 */ /* 0x000fe200078e00ff */
[----:B------:R-:W-:Y:S02]  /*10ca0*/  MOV R2, 0x10cc0 ;  /* 0x00010cc000027802 */ /* 0x000fe40000000f00 */
[----:B------:R-:W-:Y:S05]  /*10cb0*/  CALL.REL.NOINC `($__internal_81_$__cuda_sm70_shflsync_idx_p) ;  /* 0x00000b7000007944 */ /* 0x000fea0003c00000 */
[----:B------:R-:W-:Y:S01]  /*10cc0*/  MOV R4, R195 ;  /* 0x000000c300047202 */ /* 0x000fe20000000f00 */
[----:B-1---5:R-:W-:Y:S05]  /*10cd0*/  BRA `(.L_x_4936) ;  /* 0xffffb80000007947 */ /* 0x022fea000383ffff */
.L_x_4873:
[----:B------:R-:W-:Y:S01]  /*10ce0*/  IMAD.MOV.U32 R230, RZ, RZ, R12 ;  /* 0x000000ffffe67224 */ /* 0x000fe200078e000c */
[----:B------:R-:W-:Y:S01]  /*10cf0*/  MOV R195, RZ ;  /* 0x000000ff00c37202 */ /* 0x000fe20000000f00 */
[----:B------:R-:W-:Y:S01]  /*10d00*/  IMAD.MOV.U32 R3, RZ, RZ, 0x1c1f ;  /* 0x00001c1fff037424 */ /* 0x000fe200078e00ff */
[----:B------:R-:W-:Y:S02]  /*10d10*/  MOV R2, 0x10d30 ;  /* 0x00010d3000027802 */ /* 0x000fe40000000f00 */
[----:B-12---:R-:W-:Y:S05]  /*10d20*/  CALL.REL.NOINC `($__internal_81_$__cuda_sm70_shflsync_idx_p) ;  /* 0x00000b0000007944 */ /* 0x006fea0003c00000 */
[----:B-----5:R-:W-:Y:S01]  /*10d30*/  MOV R0, R195 ;  /* 0x000000c300007202 */ /* 0x020fe20000000f00 */
[----:B-1----:R-:W-:Y:S05]  /*10d40*/  BRA `(.L_x_4937) ;  /* 0xffffb7b000007947 */ /* 0x002fea000383ffff */
.L_x_4876:
        /* <DEDUP_REMOVED lines=13> */
.L_x_4880:
[----:B------:R-:W-:Y:S01]  /*10e20*/  IMAD.MOV.U32 R230, RZ, RZ, R5 ;  /* 0x000000ffffe67224 */ /* 0x000fe200078e0005 */
[----:B------:R-:W-:Y:S01]  /*10e30*/  MOV R195, RZ ;  /* 0x000000ff00c37202 */ /* 0x000fe20000000f00 */
[----:B------:R-:W-:Y:S01]  /*10e40*/  IMAD.MOV.U32 R3, RZ, RZ, 0x181f ;  /* 0x0000181fff037424 */ /* 0x000fe200078e00ff */
[----:B------:R-:W-:Y:S02]  /*10e50*/  MOV R2, 0x10e70 ;  /* 0x00010e7000027802 */ /* 0x000fe40000000f00 */
[----:B------:R-:W-:Y:S05]  /*10e60*/  CALL.REL.NOINC `($__internal_81_$__cuda_sm70_shflsync_idx_p) ;  /* 0x000009c000007944 */ /* 0x000fea0003c00000 */
[----:B------:R-:W-:Y:S01]  /*10e70*/  MOV R4, R195 ;  /* 0x000000c300047202 */ /* 0x000fe20000000f00 */
[----:B-1---5:R-:W-:Y:S05]  /*10e80*/  BRA `(.L_x_4939) ;  /* 0xffffd67000007947 */ /* 0x022fea000383ffff */
.L_x_4881:
[----:B------:R-:W-:Y:S01]  /*10e90*/  IMAD.MOV.U32 R230, RZ, RZ, R14 ;  /* 0x000000ffffe67224 */ /* 0x000fe200078e000e */
[----:B------:R-:W-:Y:S01]  /*10ea0*/  MOV R195, RZ ;  /* 0x000000ff00c37202 */ /* 0x000fe20000000f00 */
[----:B------:R-:W-:Y:S01]  /*10eb0*/  IMAD.MOV.U32 R3, RZ, RZ, 0x181f ;  /* 0x0000181fff037424 */ /* 0x000fe200078e00ff */
[----:B------:R-:W-:Y:S02]  /*10ec0*/  MOV R2, 0x10ee0 ;  /* 0x00010ee000027802 */ /* 0x000fe40000000f00 */
[----:B-12---:R-:W-:Y:S05]  /*10ed0*/  CALL.REL.NOINC `($__internal_81_$__cuda_sm70_shflsync_idx_p) ;  /* 0x0000095000007944 */ /* 0x006fea0003c00000 */
[----:B-----5:R-:W-:Y:S01]  /*10ee0*/  MOV R0, R195 ;  /* 0x000000c300007202 */ /* 0x020fe20000000f00 */
[----:B-1----:R-:W-:Y:S05]  /*10ef0*/  BRA `(.L_x_4940) ;  /* 0xffffd62000007947 */ /* 0x002fea000383ffff */
.L_x_4884:
        /* <DEDUP_REMOVED lines=13> */
.L_x_4887:
[----:B------:R-:W-:Y:S01]  /*10fd0*/  IMAD.MOV.U32 R230, RZ, RZ, R5 ;  /* 0x000000ffffe67224 */ /* 0x000fe200078e0005 */
[----:B------:R-:W-:Y:S01]  /*10fe0*/  MOV R195, 0x2 ;  /* 0x0000000200c37802 */ /* 0x000fe20000000f00 */
[----:B-1----:R-:W-:Y:S01]  /*10ff0*/  IMAD.MOV.U32 R3, RZ, RZ, 0x181f ;  /* 0x0000181fff037424 */ /* 0x002fe200078e00ff */
[----:B------:R-:W-:Y:S02]  /*11000*/  MOV R2, 0x11020 ;  /* 0x0001102000027802 */ /* 0x000fe40000000f00 */
[----:B--234-:R-:W-:Y:S05]  /*11010*/  CALL.REL.NOINC `($__internal_81_$__cuda_sm70_shflsync_idx_p) ;  /* 0x0000081000007944 */ /* 0x01cfea0003c00000 */
[----:B------:R-:W-:Y:S01]  /*11020*/  MOV R4, R195 ;  /* 0x000000c300047202 */ /* 0x000fe20000000f00 */
[----:B-1---5:R-:W-:Y:S05]  /*11030*/  BRA `(.L_x_4942) ;  /* 0xffffd87000007947 */ /* 0x022fea000383ffff */
.L_x_4888:
[----:B------:R-:W-:Y:S01]  /*11040*/  IMAD.MOV.U32 R230, RZ, RZ, R14 ;  /* 0x000000ffffe67224 */ /* 0x000fe200078e000e */
[----:B------:R-:W-:Y:S01]  /*11050*/  MOV R195, 0x2 ;  /* 0x0000000200c37802 */ /* 0x000fe20000000f00 */
[----:B------:R-:W-:Y:S01]  /*11060*/  IMAD.MOV.U32 R3, RZ, RZ, 0x181f ;  /* 0x0000181fff037424 */ /* 0x000fe200078e00ff */
[----:B------:R-:W-:Y:S02]  /*11070*/  MOV R2, 0x11090 ;  /* 0x0001109000027802 */ /* 0x000fe40000000f00 */
[----:B-1234-:R-:W-:Y:S05]  /*11080*/  CALL.REL.NOINC `($__internal_81_$__cuda_sm70_shflsync_idx_p) ;  /* 0x000007a000007944 */ /* 0x01efea0003c00000 */
[----:B-----5:R-:W-:Y:S01]  /*11090*/  MOV R0, R195 ;  /* 0x000000c300007202 */ /* 0x020fe20000000f00 */
[----:B-1----:R-:W-:Y:S05]  /*110a0*/  BRA `(.L_x_4943) ;  /* 0xffffd82000007947 */ /* 0x002fea000383ffff */
.L_x_4891:
        /* <DEDUP_REMOVED lines=13> */
.L_x_4893:
[----:B------:R-:W-:Y:S01]  /*11180*/  IMAD.MOV.U32 R230, RZ, RZ, R106 ;  /* 0x000000ffffe67224 */ /* 0x000fe200078e006a */
[----:B------:R-:W-:Y:S01]  /*11190*/  MOV R195, RZ ;  /* 0x000000ff00c37202 */ /* 0x000fe20000000f00 */
[----:B------:R-:W-:Y:S01]  /*111a0*/  IMAD.MOV.U32 R3, RZ, RZ, 0x1f ;  /* 0x0000001fff037424 */ /* 0x000fe200078e00ff */
[----:B------:R-:W-:Y:S02]  /*111b0*/  MOV R2, 0x111d0 ;  /* 0x000111d000027802 */ /* 0x000fe40000000f00 */
[----:B------:R-:W-:Y:S05]  /*111c0*/  CALL.REL.NOINC `($__internal_81_$__cuda_sm70_shflsync_idx_p) ;  /* 0x0000066000007944 */ /* 0x000fea0003c00000 */
[----:B------:R-:W-:Y:S01]  /*111d0*/  MOV R9, R195 ;  /* 0x000000c300097202 */ /* 0x000fe20000000f00 */
[----:B-1---5:R-:W-:Y:S05]  /*111e0*/  BRA `(.L_x_4945) ;  /* 0xffffdb1000007947 */ /* 0x022fea000383ffff */
.L_x_4894:
[----:B------:R-:W-:Y:S01]  /*111f0*/  IMAD.MOV.U32 R230, RZ, RZ, R106 ;  /* 0x000000ffffe67224 */ /* 0x000fe200078e006a */
[----:B------:R-:W-:Y:S01]  /*11200*/  MOV R195, 0x1 ;  /* 0x0000000100c37802 */ /* 0x000fe20000000f00 */
[----:B------:R-:W-:Y:S01]  /*11210*/  IMAD.MOV.U32 R3, RZ, RZ, 0x1f ;  /* 0x0000001fff037424 */ /* 0x000fe200078e00ff */
[----:B------:R-:W-:Y:S02]  /*11220*/  MOV R2, 0x11240 ;  /* 0x0001124000027802 */ /* 0x000fe40000000f00 */
[----:B-12---:R-:W-:Y:S05]  /*11230*/  CALL.REL.NOINC `($__internal_81_$__cuda_sm70_shflsync_idx_p) ;  /* 0x000005f000007944 */ /* 0x006fea0003c00000 */
[----:B------:R-:W-:Y:S01]  /*11240*/  MOV R8, R195 ;  /* 0x000000c300087202 */ /* 0x000fe20000000f00 */
[----:B-1---5:R-:W-:Y:S05]  /*11250*/  BRA `(.L_x_4946) ;  /* 0xffffdac000007947 */ /* 0x022fea000383ffff */
.L_x_4895:
[----:B------:R-:W-:Y:S02]  /*11260*/  MOV R3, 0x1 ;  /* 0x0000000100037802 */ /* 0x000fe40000000f00 */
[----:B------:R-:W-:-:S02]  /*11270*/  MOV R2, 0x11290 ;  /* 0x0001129000027802 */ /* 0x000fc40000000f00 */
[----:B-1234-:R-:W-:Y:S05]  /*11280*/  CALL.REL.NOINC `($__internal_82_$__cuda_sm70_shflsync_up_p) ;  /* 0x0000061000007944 */ /* 0x01efea0003c00000 */
[----:B------:R-:W-:Y:S05]  /*11290*/  BRA `(.L_x_4947) ;  /* 0xffffdbb000007947 */ /* 0x000fea000383ffff */
.L_x_4896:
[----:B------:R-:W-:Y:S02]  /*112a0*/  MOV R3, 0x2 ;  /* 0x0000000200037802 */ /* 0x000fe40000000f00 */
[----:B------:R-:W-:-:S02]  /*112b0*/  MOV R2, 0x112d0 ;  /* 0x000112d000027802 */ /* 0x000fc40000000f00 */
[----:B--2-4-:R-:W-:Y:S05]  /*112c0*/  CALL.REL.NOINC `($__internal_82_$__cuda_sm70_shflsync_up_p) ;  /* 0x000005d000007944 */ /* 0x014fea0003c00000 */
        /* <DEDUP_REMOVED lines=24> */
.L_x_4900:
[----:B------:R-:W-:Y:S02]  /*11450*/  MOV R3, 0x1 ;  /* 0x0000000100037802 */ /* 0x000fe40000000f00 */
[----:B------:R-:W-:Y:S02]  /*11460*/  MOV R2, 0x11480 ;  /* 0x0001148000027802 */ /* 0x000fe40000000f00 */
[----:B------:R-:W-:Y:S05]  /*11470*/  CALL.REL.NOINC `($__internal_82_$__cuda_sm70_shflsync_up_p) ;  /* 0x0000042000007944 */ /* 0x000fea0003c00000 */
[----:B------:R-:W-:Y:S01]  /*11480*/  MOV R2, R4 ;  /* 0x0000000400027202 */ /* 0x000fe20000000f00 */
[----:B------:R-:W-:Y:S05]  /*11490*/  BRA `(.L_x_4949) ;  /* 0xffffdc1000007947 */ /* 0x000fea000383ffff */
.L_x_4901:
        /* <DEDUP_REMOVED lines=27> */
.L_x_4903:
[----:B------:R-:W-:Y:S02]  /*11650*/  SEL R0, RZ, 0x1, P0 ;  /* 0x00000001ff007807 */ /* 0x000fe40000000000 */
[----:B------:R-:W-:Y:S02]  /*11660*/  MOV R2, 0x11680 ;  /* 0x0001168000027802 */ /* 0x000fe40000000f00 */
[----:B-1----:R-:W-:Y:S05]  /*11670*/  CALL.REL.NOINC `($__internal_83_$__cuda_sm70_votesync_ballot) ;  /* 0x0000028000007944 */ /* 0x002fea0003c00000 */
[----:B------:R-:W-:Y:S05]  /*11680*/  BRA `(.L_x_4951) ;  /* 0xffffdbb000007947 */ /* 0x000fea000383ffff */
.L_x_4904:
[----:B------:R-:W-:Y:S01]  /*11690*/  IMAD.MOV.U32 R230, RZ, RZ, R6 ;  /* 0x000000ffffe67224 */ /* 0x000fe200078e0006 */
[----:B---3--:R-:W-:Y:S01]  /*116a0*/  MOV R195, R11 ;  /* 0x0000000b00c37202 */ /* 0x008fe20000000f00 */
[----:B------:R-:W-:Y:S01]  /*116b0*/  IMAD.MOV.U32 R3, RZ, RZ, 0x1f ;  /* 0x0000001fff037424 */ /* 0x000fe200078e00ff */
[----:B------:R-:W-:Y:S02]  /*116c0*/  MOV R2, 0x116e0 ;  /* 0x000116e000027802 */ /* 0x000fe40000000f00 */
[----:B-12---:R-:W-:Y:S05]  /*116d0*/  CALL.REL.NOINC `($__internal_81_$__cuda_sm70_shflsync_idx_p) ;  /* 0x0000015000007944 */ /* 0x006fea0003c00000 */
[----:B------:R-:W-:Y:S01]  /*116e0*/  IMAD.MOV.U32 R6, RZ, RZ, R195 ;  /* 0x000000ffff067224 */ /* 0x000fe200078e00c3 */
[----:B------:R-:W-:Y:S01]  /*116f0*/  MOV R195, R11 ;  /* 0x0000000b00c37202 */ /* 0x000fe20000000f00 */
[----:B------:R-:W-:Y:S01]  /*11700*/  IMAD.MOV.U32 R230, RZ, RZ, R7 ;  /* 0x000000ffffe67224 */ /* 0x000fe200078e0007 */
[----:B------:R-:W-:Y:S02]  /*11710*/  MOV R3, 0x1f ;  /* 0x0000001f00037802 */ /* 0x000fe40000000f00 */
[----:B------:R-:W-:-:S02]  /*11720*/  MOV R2, 0x11740 ;  /* 0x0001174000027802 */ /* 0x000fc40000000f00 */
[----:B-1---5:R-:W-:Y:S05]  /*11730*/  CALL.REL.NOINC `($__internal_81_$__cuda_sm70_shflsync_idx_p) ;  /* 0x000000f000007944 */ /* 0x022fea0003c00000 */
[----:B------:R-:W-:Y:S01]  /*11740*/  MOV R7, R195 ;  /* 0x000000c300077202 */ /* 0x000fe20000000f00 */
[----:B-1---5:R-:W-:Y:S05]  /*11750*/  BRA `(.L_x_4952) ;  /* 0xffffdb2000007947 */ /* 0x022fea000383ffff */
.L_x_4907:
[----:B------:R-:W-:Y:S01]  /*11760*/  IMAD.MOV.U32 R230, RZ, RZ, R4 ;  /* 0x000000ffffe67224 */ /* 0x000fe200078e0004 */
[----:B------:R-:W-:Y:S01]  /*11770*/  MOV R195, R0 ;  /* 0x0000000000c37202 */ /* 0x000fe20000000f00 */
[----:B------:R-:W-:Y:S01]  /*11780*/  IMAD.MOV.U32 R3, RZ, RZ, 0x1f ;  /* 0x0000001fff037424 */ /* 0x000fe200078e00ff */
[----:B------:R-:W-:-:S02]  /*11790*/  MOV R2, 0x117b0 ;  /* 0x000117b000027802 */ /* 0x000fc40000000f00 */
[----:B-1-34-:R-:W-:Y:S05]  /*117a0*/  CALL.REL.NOINC `($__internal_81_$__cuda_sm70_shflsync_idx_p) ;  /* 0x0000008000007944 */ /* 0x01afea0003c00000 */
[----:B------:R-:W-:Y:S01]  /*117b0*/  MOV R10, R195 ;  /* 0x000000c3000a7202 */ /* 0x000fe20000000f00 */
[----:B-1---5:R-:W-:Y:S05]  /*117c0*/  BRA `(.L_x_4906) ;  /* 0xffffdb1000007947 */ /* 0x022fea000383ffff */
        .weak           $__internal_80_$__cuda_sm70_shflsync_bfly_p
        .type           $__internal_80_$__cuda_sm70_shflsync_bfly_p,@function
        .size           $__internal_80_$__cuda_sm70_shflsync_bfly_p,($__internal_81_$__cuda_sm70_shflsync_idx_p - $__internal_80_$__cuda_sm70_shflsync_bfly_p)
$__internal_80_$__cuda_sm70_shflsync_bfly_p:
[----:B------:R-:W-:Y:S02]  /*117d0*/  MOV R169, 0xffffffff ;  /* 0xffffffff00a97802 */ /* 0x000fe40000000f00 */
[----:B------:R-:W-:-:S02]  /*117e0*/  MOV R3, 0x1f ;  /* 0x0000001f00037802 */ /* 0x000fc40000000f00 */
[----:B------:R-:W-:Y:S04]  /*117f0*/  WARPSYNC R169 ;  /* 0x000000a900007348 */ /* 0x000fe80003800000 */
[----:B------:R1:W2:Y:S02]  /*11800*/  SHFL.BFLY PT, R0, R132, R0, R3 ;  /* 0x0c00000084007389 */ /* 0x0002a400000e0003 */
[----:B-1----:R-:W-:-:S04]  /*11810*/  MOV R3, 0x0 ;  /* 0x0000000000037802 */ /* 0x002fc80000000f00 */
[----:B--2---:R-:W-:Y:S05]  /*11820*/  RET.REL.NODEC R2 `(_ZN7cutlass13device_kernelIN5flash19enable_sm80_to_sm89INS1_16FlashAttnFwdSm80INS1_25CollectiveMainloopFwdSm80ILi8ELi1ELb0EN4cute5tupleIJNS5_1CILi128EEENS7_ILi64EEENS7_ILi256EEEEEELi256ENS_10bfloat16_tEfNS_4arch4Sm80ELb0ELb0ELb0ELb1ELb1ELb0ELb1ELb1EEENS1_21CollectiveEpilogueFwdINS6_IJS8_SA_S9_EEENS6_IJNS7_ILi1EEESI_SI_EEESC_SE_Li256ELb1ELb1ELb1ELb0EEENS1_36VarlenDynamicPersistentTileSchedulerILi128ELi64ELi256ELi256ELb1ELb1ELb0ELb0ELb1ELb1EEEEEEEEEvNT_6ParamsE) ;  /* 0xfffee7d002007950 */ /* 0x004fea0003c3ffff */
        .weak           $__internal_81_$__cuda_sm70_shflsync_idx_p
        .type           $__internal_81_$__cuda_sm70_shflsync_idx_p,@function
        .size           $__internal_81_$__cuda_sm70_shflsync_idx_p,($__internal_82_$__cuda_sm70_shflsync_up_p - $__internal_81_$__cuda_sm70_shflsync_idx_p)
$__internal_81_$__cuda_sm70_shflsync_idx_p:
[----:B------:R1:W-:Y:S02]  /*11830*/  STL [R1+0x154], R0 ;  /* 0x0001540001007387 */ /* 0x0003e40000100800 */
[----:B-1----:R-:W-:-:S04]  /*11840*/  MOV R0, 0xffffffff ;  /* 0xffffffff00007802 */ /* 0x002fc80000000f00 */
[----:B------:R-:W-:Y:S04]  /*11850*/  WARPSYNC R0 ;  /* 0x0000000000007348 */ /* 0x000fe80003800000 */
[----:B------:R1:W2:Y:S04]  /*11860*/  SHFL.IDX PT, R195, R230, R195, R3 ;  /* 0x000000c3e6c37389 */ /* 0x0002a800000e0003 */
[----:B-1----:R1:W5:Y:S01]  /*11870*/  LDL.LU R0, [R1+0x154] ;  /* 0x0001540001007983 */ /* 0x0023620000300800 */
[----:B------:R-:W-:-:S04]  /*11880*/  MOV R3, 0x0 ;  /* 0x0000000000037802 */ /* 0x000fc80000000f00 */
[----:B--2---:R-:W-:Y:S05]  /*11890*/  RET.REL.NODEC R2 `(_ZN7cutlass13device_kernelIN5flash19enable_sm80_to_sm89INS1_16FlashAttnFwdSm80INS1_25CollectiveMainloopFwdSm80ILi8ELi1ELb0EN4cute5tupleIJNS5_1CILi128EEENS7_ILi64EEENS7_ILi256EEEEEELi256ENS_10bfloat16_tEfNS_4arch4Sm80ELb0ELb0ELb0ELb1ELb1ELb0ELb1ELb1EEENS1_21CollectiveEpilogueFwdINS6_IJS8_SA_S9_EEENS6_IJNS7_ILi1EEESI_SI_EEESC_SE_Li256ELb1ELb1ELb1ELb0EEENS1_36VarlenDynamicPersistentTileSchedulerILi128ELi64ELi256ELi256ELb1ELb1ELb0ELb0ELb1ELb1EEEEEEEEEvNT_6ParamsE) ;  /* 0xfffee76002007950 */ /* 0x004fea0003c3ffff */
        .weak           $__internal_82_$__cuda_sm70_shflsync_up_p
        .type           $__internal_82_$__cuda_sm70_shflsync_up_p,@function
        .size           $__internal_82_$__cuda_sm70_shflsync_up_p,($__internal_83_$__cuda_sm70_votesync_ballot - $__internal_82_$__cuda_sm70_shflsync_up_p)
$__internal_82_$__cuda_sm70_shflsync_up_p:
[----:B------:R-:W-:Y:S02]  /*118a0*/  MOV R4, RZ ;  /* 0x000000ff00047202 */ /* 0x000fe40000000f00 */
[----:B------:R-:W-:-:S04]  /*118b0*/  MOV R11, 0xffffffff ;  /* 0xffffffff000b7802 */ /* 0x000fc80000000f00 */
[----:B------:R-:W-:Y:S04]  /*118c0*/  WARPSYNC R11 ;  /* 0x0000000b00007348 */ /* 0x000fe80003800000 */
[----:B------:R1:W2:Y:S02]  /*118d0*/  SHFL.UP PT, R4, R0, R3, R4 ;  /* 0x0400000300047389 */ /* 0x0002a400000e0004 */
[----:B-1----:R-:W-:-:S04]  /*118e0*/  MOV R3, 0x0 ;  /* 0x0000000000037802 */ /* 0x002fc80000000f00 */
[----:B--2---:R-:W-:Y:S05]  /*118f0*/  RET.REL.NODEC R2 `(_ZN7cutlass13device_kernelIN5flash19enable_sm80_to_sm89INS1_16FlashAttnFwdSm80INS1_25CollectiveMainloopFwdSm80ILi8ELi1ELb0EN4cute5tupleIJNS5_1CILi128EEENS7_ILi64EEENS7_ILi256EEEEEELi256ENS_10bfloat16_tEfNS_4arch4Sm80ELb0ELb0ELb0ELb1ELb1ELb0ELb1ELb1EEENS1_21CollectiveEpilogueFwdINS6_IJS8_SA_S9_EEENS6_IJNS7_ILi1EEESI_SI_EEESC_SE_Li256ELb1ELb1ELb1ELb0EEENS1_36VarlenDynamicPersistentTileSchedulerILi128ELi64ELi256ELi256ELb1ELb1ELb0ELb0ELb1ELb1EEEEEEEEEvNT_6ParamsE) ;  /* 0xfffee70002007950 */ /* 0x004fea0003c3ffff */
        .weak           $__internal_83_$__cuda_sm70_votesync_ballot
        .type           $__internal_83_$__cuda_sm70_votesync_ballot,@function
        .size           $__internal_83_$__cuda_sm70_votesync_ballot,(.L_x_6595 - $__internal_83_$__cuda_sm70_votesync_ballot)
$__internal_83_$__cuda_sm70_votesync_ballot:
[----:B------:R-:W-:Y:S01]  /*11900*/  ISETP.NE.U32.AND P0, PT, R0, 0x1, PT ;  /* 0x000000010000780c */ /* 0x000fe20003f05070 */
[----:B------:R-:W-:-:S04]  /*11910*/  IMAD.MOV.U32 R3, RZ, RZ, -0x1 ;  /* 0xffffffffff037424 */ /* 0x000fc800078e00ff */
[----:B------:R-:W-:Y:S08]  /*11920*/  WARPSYNC R3 ;  /* 0x0000000300007348 */ /* 0x000ff00003800000 */
[----:B------:R-:W-:-:S04]  /*11930*/  VOTE.ANY R0, PT, !P0 ;  /* 0x0000000000007806 */ /* 0x000fc800040e0100 */
[----:B------:R-:W-:Y:S01]  /*11940*/  LOP3.LUT R0, R0, R3, RZ, 0xc0, !PT ;  /* 0x0000000300007212 */ /* 0x000fe200078ec0ff */
[----:B------:R-:W-:-:S04]  /*11950*/  IMAD.MOV.U32 R3, RZ, RZ, 0x0 ;  /* 0x00000000ff037424 */ /* 0x000fc800078e00ff */
[----:B------:R-:W-:Y:S05]  /*11960*/  RET.REL.NODEC R2 `(_ZN7cutlass13device_kernelIN5flash19enable_sm80_to_sm89INS1_16FlashAttnFwdSm80INS1_25CollectiveMainloopFwdSm80ILi8ELi1ELb0EN4cute5tupleIJNS5_1CILi128EEENS7_ILi64EEENS7_ILi256EEEEEELi256ENS_10bfloat16_tEfNS_4arch4Sm80ELb0ELb0ELb0ELb1ELb1ELb0ELb1ELb1EEENS1_21CollectiveEpilogueFwdINS6_IJS8_SA_S9_EEENS6_IJNS7_ILi1EEESI_SI_EEESC_SE_Li256ELb1ELb1ELb1ELb0EEENS1_36VarlenDynamicPersistentTileSchedulerILi128ELi64ELi256ELi256ELb1ELb1ELb0ELb0ELb1ELb1EEEEEEEEEvNT_6ParamsE) ;  /* 0xfffee69002007950 */ /* 0x000fea0003c3ffff */
.L_x_4953:
        /* <DEDUP_REMOVED lines=9> */
.L_x_6595:


//--------------------- .text._ZN7cutlass13device_kernelIN5flash19enable_sm80_to_sm89INS1_16FlashAttnFwdSm80INS1_25CollectiveMainloopFwdSm80ILi8ELi1ELb0EN4cute5tupleIJNS5_1CILi128EEENS7_ILi48EEENS7_ILi256EEEEEELi256ENS_10bfloat16_tEfNS_4arch4Sm80ELb0ELb0ELb0ELb1ELb1ELb1ELb1ELb1EEENS1_21CollectiveEpilogueFwdINS6_IJS8_SA_S9_EEENS6_IJNS7_ILi1EEESI_SI_EEESC_SE_Li256ELb1ELb1ELb1ELb0EEENS1_36VarlenDynamicPersistentTileSchedulerILi128ELi48ELi256ELi256ELb1ELb1ELb0ELb0ELb1ELb1EEEEEEEEEvNT_6ParamsE --------------------------
	.section	.text._ZN7cutlass13device_kernelIN5flash19enable_sm80_to_sm89INS1_16FlashAttnFwdSm80INS1_25CollectiveMainloopFwdSm80ILi8ELi1ELb0EN4cute5tupleIJNS5_1CILi128EEENS7_ILi48EEENS7_ILi256EEEEEELi256ENS_10bfloat16_tEfNS_4arch4Sm80ELb0ELb0ELb0ELb1ELb1ELb1ELb1ELb1EEENS1_21CollectiveEpilogueFwdINS6_IJS8_SA_S9_EEENS6_IJNS7_ILi1EEESI_SI_EEESC_SE_Li256ELb1ELb1ELb1ELb0EEENS1_36VarlenDynamicPersistentTileSchedulerILi128ELi48ELi256ELi256ELb1ELb1ELb0ELb0ELb1ELb1EEEEEEEEEvNT_6ParamsE,"ax",@progbits
	.sectioninfo	@"SHI_REGISTERS=255"
	.align	128
.text._ZN7cutlass13device_kernelIN5flash19enable_sm80_to_sm89INS1_16FlashAttnFwdSm80INS1_25CollectiveMainloopFwdSm80ILi8ELi1ELb0EN4cute5tupleIJNS5_1CILi128EEENS7_ILi48EEENS7_ILi256EEEEEELi256ENS_10bfloat16_tEfNS_4arch4Sm80ELb0ELb0ELb0ELb1ELb1ELb1ELb1ELb1EEENS1_21CollectiveEpilogueFwdINS6_IJS8_SA_S9_EEENS6_IJNS7_ILi1EEESI_SI_EEESC_SE_Li256ELb1ELb1ELb1ELb0EEENS1_36VarlenDynamicPersistentTileSchedulerILi128ELi48ELi256ELi256ELb1ELb1ELb0ELb0ELb1ELb1EEEEEEEEEvNT_6ParamsE:
        .type           _ZN7cutlass13device_kernelIN5flash19enable_sm80_to_sm89INS1_16FlashAttnFwdSm80INS1_25CollectiveMainloopFwdSm80ILi8ELi1ELb0EN4cute5tupleIJNS5_1CILi128EEENS7_ILi48EEENS7_ILi256EEEEEELi256ENS_10bfloat16_tEfNS_4arch4Sm80ELb0ELb0ELb0ELb1ELb1ELb1ELb1ELb1EEENS1_21CollectiveEpilogueFwdINS6_IJS8_SA_S9_EEENS6_IJNS7_ILi1EEESI_SI_EEESC_SE_Li256ELb1ELb1ELb1ELb0EEENS1_36VarlenDynamicPersistentTileSchedulerILi128ELi48ELi256ELi256ELb1ELb1ELb0ELb0ELb1ELb1EEEEEEEEEvNT_6ParamsE,@function
        .size           _ZN7cutlass13device_kernelIN5flash19enable_sm80_to_sm89INS1_16FlashAttnFwdSm80INS1_25CollectiveMainloopFwdSm80ILi8ELi1ELb0EN4cute5tupleIJNS5_1CILi128EEENS7_ILi48EEENS7_ILi256EEEEEELi256ENS_10bfloat16_tEfNS_4arch4Sm80ELb0ELb0ELb0ELb1ELb1ELb1ELb1ELb1EEENS1_21CollectiveEpilogueFwdINS6_IJS8_SA_S9_EEENS6_IJNS7_ILi1EEESI_SI_EEESC_SE_Li256ELb1ELb1ELb1ELb0EEENS1_36VarlenDynamicPersistentTileSchedulerILi128ELi48ELi256ELi256ELb1ELb1ELb0ELb0ELb1ELb1EEEEEEEEEvNT_6ParamsE,(.L_x_6600 - _ZN7cutlass13device_kernelIN5flash19enable_sm80_to_sm89INS1_16FlashAttnFwdSm80INS1_25CollectiveMainloopFwdSm80ILi8ELi1ELb0EN4cute5tupleIJNS5_1CILi128EEENS7_ILi48EEENS7_ILi256EEEEEELi256ENS_10bfloat16_tEfNS_4arch4Sm80ELb0ELb0ELb0ELb1ELb1ELb1ELb1ELb1EEENS1_21CollectiveEpilogueFwdINS6_IJS8_SA_S9_EEENS6_IJNS7_ILi1EEESI_SI_EEESC_SE_Li256ELb1ELb1ELb1ELb0EEENS1_36VarlenDynamicPersistentTileSchedulerILi128ELi48ELi256ELi256ELb1ELb1ELb0ELb0ELb1ELb1EEEEEEEEEvNT_6ParamsE)
        .other          _ZN7cutlass13device_kernelIN5flash19enable_sm80_to_sm89INS1_16FlashAttnFwdSm80INS1_25CollectiveMainloopFwdSm80ILi8ELi1ELb0EN4cute5tupleIJNS5_1CILi128EEENS7_ILi48EEENS7_ILi256EEEEEELi256ENS_10bfloat16_tEfNS_4arch4Sm80ELb0ELb0ELb0ELb1ELb1ELb1ELb1ELb1EEENS1_21CollectiveEpilogueFwdINS6_IJS8_SA_S9_EEENS6_IJNS7_ILi1EEESI_SI_EEESC_SE_Li256ELb1ELb1ELb1ELb0EEENS1_36VarlenDynamicPersistentTileSchedulerILi128ELi48ELi256ELi256ELb1ELb1ELb0ELb0ELb1ELb1EEEEEEEEEvNT_6ParamsE,@"STO_CUDA_ENTRY STV_DEFAULT"
_ZN7cutlass13device_kernelIN5flash19enable_sm80_to_sm89INS1_16FlashAttnFwdSm80INS1_25CollectiveMainloopFwdSm80ILi8ELi1ELb0EN4cute5tupleIJNS5_1CILi128EEENS7_ILi48EEENS7_ILi256EEEEEELi256ENS_10bfloat16_tEfNS_4arch4Sm80ELb0ELb0ELb0ELb1ELb1ELb1ELb1ELb1EEENS1_21CollectiveEpilogueFwdINS6_IJS8_SA_S9_EEENS6_IJNS7_ILi1EEESI_SI_EEESC_SE_Li256ELb1ELb1ELb1ELb0EEENS1_36VarlenDynamicPersistentTileSchedulerILi128ELi48ELi256ELi256ELb1ELb1ELb0ELb0ELb1ELb1EEEEEEEEEvNT_6ParamsE:
        /* <DEDUP_REMOVED lines=54> */
.L_x_4959:
        /* <DEDUP_REMOVED lines=17> */
.L_x_5166:
        /* <DEDUP_REMOVED lines=16> */
.L_x_5167:
[----:B--2---:R-:W-:-:S05]  /*0570*/  IMAD R0, R0, c[0x0][0x538], RZ ;  /* 0x00014e0000007a24 */ /* 0x004fca00078e02ff */
[----:B------:R-:W-:-:S04]  /*0580*/  IADD3 R6, R0, R6, RZ ;  /* 0x0000000600067210 */ /* 0x000fc80007ffe0ff */
[----:B------:R-:W-:-:S13]  /*0590*/  ISETP.GT.AND P0, PT, R6, UR4, PT ;  /* 0x0000000406007c0c */ /* 0x000fda000bf04270 */
[----:B-1----:R-:W-:Y:S05]  /*05a0*/  @!P0 BRA `(.L_x_4959) ;  /* 0xfffffdb000008947 */ /* 0x002fea000383ffff */
.L_x_4955:
[----:B------:R-:W-:-:S05]  /*05b0*/  IADD3 R13, -R0, R6, RZ ;  /* 0x00000006000d7210 */ /* 0x000fca0007ffe1ff */
[----:B------:R-:W-:-:S05]  /*05c0*/  IMAD R0, R4, c[0x0][0x538], R13 ;  /* 0x00014e0004007a24 */ /* 0x000fca00078e020d */
[----:B------:R-:W-:Y:S01]  /*05d0*/  ISETP.GT.AND P0, PT, R0, UR4, PT ;  /* 0x0000000400007c0c */ /* 0x000fe2000bf04270 */
[----:B------:R-:W-:-:S12]  /*05e0*/  BRA.DIV ~URZ, `(.L_x_4960) ;  /* 0x0001bae27f007947 */ /* 0x000fd8000b800000 */
[----:B------:R-:W-:-:S04]  /*05f0*/  VOTE.ANY R12, PT, !P0 ;  /* 0x00000000000c7806 */ /* 0x000fc800040e0100 */
.L_x_5168:
[----:B------:R1:W2:Y:S01]  /*0600*/  POPC R14, R12 ;  /* 0x0000000c000e7309 */ /* 0x0002a20000000000 */
[----:B------:R-:W-:Y:S05]  /*0610*/  BRA.DIV ~URZ, `(.L_x_4961) ;  /* 0x0001baf27f007947 */ /* 0x000fea000b800000 */
[----:B--2---:R2:W3:Y:S01]  /*0620*/  SHFL.IDX PT, R11, R8, R14, 0x1f ;  /* 0x00001f0e080b7589 */ /* 0x0044e200000e0000 */
[----:B------:R-:W-:-:S03]  /*0630*/  MOV R6, RZ ;  /* 0x000000ff00067202 */ /* 0x000fc60000000f00 */
[----:B------:R2:W4:Y:S04]  /*0640*/  SHFL.IDX PT, R10, R7, R14, 0x1f ;  /* 0x00001f0e070a7589 */ /* 0x00052800000e0000 */
.L_x_5169:
[----:B------:R-:W-:Y:S01]  /*0650*/  ISETP.NE.AND P0, PT, R12, RZ, PT ;  /* 0x000000ff0c00720c */ /* 0x000fe20003f05270 */
[----:B------:R-:W-:-:S12]  /*0660*/  BSSY B0, `(.L_x_4962) ;  /* 0x0000005000007945 */ /* 0x000fd80003800000 */
[----:B------:R-:W-:Y:S05]  /*0670*/  @!P0 BRA `(.L_x_4963) ;  /* 0x0000003000008947 */ /* 0x000fea0003800000 */
[----:B------:R-:W-:Y:S01]  /*0680*/  IADD3 R208, R14, -0x1, RZ ;  /* 0xffffffff0ed07810 */ /* 0x000fe20007ffe0ff */
[----:B------:R-:W-:Y:S05]  /*0690*/  BRA.DIV ~URZ, `(.L_x_4964) ;  /* 0x0001bb527f007947 */ /* 0x000fea000b800000 */
[----:B------:R1:W2:Y:S02]  /*06a0*/  SHFL.IDX PT, R6, R4, R208, 0x1f ;  /* 0x00001fd004067589 */ /* 0x0002a400000e0000 */
.L_x_4963:
[----:B------:R-:W-:Y:S05]  /*06b0*/  BSYNC B0 ;  /* 0x0000000000007941 */ /* 0x000fea0003800000 */
.L_x_4962:
[----:B---3--:R-:W-:Y:S01]  /*06c0*/  IABS R0, R11 ;  /* 0x0000000b00007213 */ /* 0x008fe20000000000 */
[----:B-12---:R-:W-:-:S04]  /*06d0*/  IMAD R4, R6, c[0x0][0x538], R13 ;  /* 0x00014e0006047a24 */ /* 0x006fc800078e020d */
        /* <DEDUP_REMOVED lines=67> */
.L_x_4956:
[----:B------:R-:W-:Y:S01]  /*0b10*/  MOV R0, UR4 ;  /* 0x0000000400007c02 */ /* 0x000fe20008000f00 */
[----:B------:R-:W-:Y:S04]  /*0b20*/  STL [R1+0x4], RZ ;  /* 0x000004ff01007387 */ /* 0x000fe80000100800 */
[----:B------:R-:W-:Y:S04]  /*0b30*/  STL [R1+0x8], RZ ;  /* 0x000008ff01007387 */ /* 0x000fe80000100800 */
[----:B------:R1:W-:Y:S02]  /*0b40*/  STL [R1], R0 ;  /* 0x0000000001007387 */ /* 0x0003e40000100800 */
[----:B-1----:R-:W-:-:S05]  /*0b50*/  MOV R0, c[0x0][0x53c] ;  /* 0x00014f0000007a02 */ /* 0x002fca0000000f00 */
[----:B------:R1:W-:Y:S02]  /*0b60*/  STL [R1+0xc], R0 ;  /* 0x00000c0001007387 */ /* 0x0003e40000100800 */
.L_x_4965:
[----:B-1----:R-:W2:Y:S04]  /*0b70*/  LDL R4, [R1] ;  /* 0x0000000001047983 */ /* 0x002ea80000100800 */
[----:B------:R-:W2:Y:S04]  /*0b80*/  LDL R5, [R1+0x4] ;  /* 0x0000040001057983 */ /* 0x000ea80000100800 */
[----:B------:R-:W2:Y:S04]  /*0b90*/  LDL R6, [R1+0x8] ;  /* 0x0000080001067983 */ /* 0x000ea80000100800 */
[----:B------:R-:W2:Y:S01]  /*0ba0*/  LDL R7, [R1+0xc] ;  /* 0x00000c0001077983 */ /* 0x000ea20000100800 */
[----:B------:R-:W-:Y:S01]  /*0bb0*/  ISETP.NE.AND P0, PT, R15, RZ, PT ;  /* 0x000000ff0f00720c */ /* 0x000fe20003f05270 */
[----:B------:R-:W-:-:S12]  /*0bc0*/  WARPSYNC 0xffffffff ;  /* 0xffffffff00007948 */ /* 0x000fd80003800000 */
[----:B--2---:R1:W-:Y:S04]  /*0bd0*/  @!P0 STS.128 [0x20080], R4 ;  /* 0x02008004ff008388 */ /* 0x0043e80000000c00 */
[----:B------:R-:W-:Y:S06]  /*0be0*/  BAR.ARV 0x5, 0x100 ;  /* 0x0144000000007b1d */ /* 0x000fec0000002000 */
.L_x_4954:
        /* <DEDUP_REMOVED lines=343> */
.L_x_5165:
[----:B--2---:R-:W2:Y:S01]  /*2160*/  LDL R3, [R1+0xc] ;  /* 0x00000c0001037983 */ /* 0x004ea20000100800 */
[----:B------:R-:W-:Y:S01]  /*2170*/  IMAD.MOV.U32 R2, RZ, RZ, 0x4 ;  /* 0x00000004ff027424 */ /* 0x000fe200078e00ff */
[----:B------:R-:W-:-:S02]  /*2180*/  ISETP.NE.U32.AND P0, PT, RZ, c[0x0][0x370], PT ;  /* 0x0000dc00ff007a0c */ /* 0x000fc40003f05070 */
[----:B------:R-:W-:Y:S02]  /*2190*/  ISETP.NE.U32.AND P4, PT, RZ, c[0x0][0x360], PT ;  /* 0x0000d800ff007a0c */ /* 0x000fe40003f85070 */
[----:B------:R-:W-:Y:S01]  /*21a0*/  ISETP.NE.AND.EX P1, PT, RZ, c[0x0][0x374], PT, P0 ;  /* 0x0000dd00ff007a0c */ /* 0x000fe20003f25300 */
[----:B--2---:R-:W-:-:S05]  /*21b0*/  IMAD.WIDE R2, R3, R2, c[0x0][0x588] ;  /* 0x0001620003027625 */ /* 0x004fca00078e0202 */
[----:B------:R-:W2:Y:S01]  /*21c0*/  LDG.E R29, [R2.64] ;  /* 0x00000006021d7981 */ /* 0x000ea2000c1e1900 */
[----:B------:R-:W-:Y:S01]  /*21d0*/  ISETP.NE.AND.EX P4, PT, RZ, c[0x0][0x364], PT, P4 ;  /* 0x0000d900ff007a0c */ /* 0x000fe20003f85340 */
[----:B------:R-:W-:Y:S01]  /*21e0*/  IMAD.MOV.U32 R235, RZ, RZ, RZ ;  /* 0x000000ffffeb7224 */ /* 0x000fe200078e00ff */
[----:B------:R-:W-:Y:S02]  /*21f0*/  ISETP.NE.U32.AND P3, PT, RZ, c[0x0][0x348], PT ;  /* 0x0000d200ff007a0c */ /* 0x000fe40003f65070 */
[----:B------:R-:W-:Y:S02]  /*2200*/  ISETP.NE.U32.AND P5, PT, RZ, c[0x0][0x350], PT ;  /* 0x0000d400ff007a0c */ /* 0x000fe40003fa5070 */
[----:B------:R-:W-:Y:S02]  /*2210*/  ISETP.NE.U32.AND P6, PT, RZ, c[0x0][0x358], PT ;  /* 0x0000d600ff007a0c */ /* 0x000fe40003fc5070 */
[----:B------:R-:W-:Y:S02]  /*2220*/  ISETP.NE.AND.EX P3, PT, RZ, c[0x0][0x34c], PT, P3 ;  /* 0x0000d300ff007a0c */ /* 0x000fe40003f65330 */
[----:B------:R-:W-:-:S02]  /*2230*/  ISETP.NE.AND.EX P5, PT, RZ, c[0x0][0x354], PT, P5 ;  /* 0x0000d500ff007a0c */ /* 0x000fc40003fa5350 */
        /* <DEDUP_REMOVED lines=11> */
[C---:B------:R-:W-:Y:S02]  /*22f0*/  @P4 IADD3 R2, P0, R252.reuse, c[0x0][0x360], RZ ;  /* 0x0000d800fc024a10 */ /* 0x040fe40007f1e0ff */
[----:B------:R-:W-:Y:S01]  /*2300*/  IADD3 R10, P2, R252, c[0x0][0x348], RZ ;  /* 0x0000d200fc0a7a10 */ /* 0x000fe20007f5e0ff */
[----:B------:R2:W5:Y:S01]  /*2310*/  @P1 LDG.E R235, [R4.64] ;  /* 0x0000000604eb1981 */ /* 0x000562000c1e1900 */
[----:B------:R-:W-:-:S03]  /*2320*/  @P4 IADD3.X R3, R19, c[0x0][0x364], RZ, P0, !PT ;  /* 0x0000d90013034a10 */ /* 0x000fc600007fe4ff */
[----:B------:R1:W-:Y:S04]  /*2330*/  STL [R1+0x10], R19 ;  /* 0x0000101301007387 */ /* 0x0003e80000100800 */
[----:B------:R3:W5:Y:S01]  /*2340*/  @P4 LDG.E R134, [R2.64] ;  /* 0x0000000602864981 */ /* 0x000762000c1e1900 */
[----:B------:R-:W-:-:S05]  /*2350*/  IADD3.X R11, R19, c[0x0][0x34c], RZ, P2, !PT ;  /* 0x0000d300130b7a10 */ /* 0x000fca00017fe4ff */
[----:B------:R1:W5:Y:S01]  /*2360*/  @P3 LDG.E R131, [R10.64] ;  /* 0x000000060a833981 */ /* 0x000362000c1e1900 */
[----:B--2---:R-:W-:-:S04]  /*2370*/  IADD3 R4, P1, R252, c[0x0][0x350], RZ ;  /* 0x0000d400fc047a10 */ /* 0x004fc80007f3e0ff */
[----:B------:R-:W-:Y:S02]  /*2380*/  IADD3.X R5, R19, c[0x0][0x354], RZ, P1, !PT ;  /* 0x0000d50013057a10 */ /* 0x000fe40000ffe4ff */
[----:B---3--:R-:W-:-:S03]  /*2390*/  IADD3 R2, P0, R252, c[0x0][0x358], RZ ;  /* 0x0000d600fc027a10 */ /* 0x008fc60007f1e0ff */
[----:B------:R1:W5:Y:S01]  /*23a0*/  @P5 LDG.E R16, [R4.64] ;  /* 0x0000000604105981 */ /* 0x000362000c1e1900 */
[----:B------:R-:W-:-:S05]  /*23b0*/  IADD3.X R3, R19, c[0x0][0x35c], RZ, P0, !PT ;  /* 0x0000d70013037a10 */ /* 0x000fca00007fe4ff */
[----:B------:R1:W5:Y:S01]  /*23c0*/  @P6 LDG.E R15, [R2.64] ;  /* 0x00000006020f6981 */ /* 0x000362000c1e1900 */
[----:B------:R-:W-:Y:S01]  /*23d0*/  YIELD ;  /* 0x0000000000007946 */ /* 0x000fe20003800000 */
[----:B------:R-:W-:Y:S05]  /*23e0*/  @P4 BRA `(.L_x_4966) ;  /* 0x0000005000004947 */ /* 0x000fea0003800000 */
[----:B-----5:R-:W-:Y:S01]  /*23f0*/  MOV R134, c[0x0][0x168] ;  /* 0x00005a0000867a02 */ /* 0x020fe20000000f00 */
[----:B------:R-:W-:Y:S05]  /*2400*/  @!P3 BRA `(.L_x_4966) ;  /* 0x000000300000b947 */ /* 0x000fea0003800000 */
[----:B------:R-:W2:Y:S04]  /*2410*/  LDG.E R9, [R10.64] ;  /* 0x000000060a097981 */ /* 0x000ea8000c1e1900 */
[----:B------:R-:W2:Y:S02]  /*2420*/  LDG.E R6, [R10.64+0x4] ;  /* 0x000004060a067981 */ /* 0x000ea4000c1e1900 */
[----:B--2---:R-:W-:Y:S02]  /*2430*/  IADD3 R134, -R9, R6, RZ ;  /* 0x0000000609867210 */ /* 0x004fe40007ffe1ff */
.L_x_4966:
[----:B------:R-:W-:-:S04]  /*2440*/  ISETP.NE.U32.AND P0, PT, RZ, c[0x0][0x368], PT ;  /* 0x0000da00ff007a0c */ /* 0x000fc80003f05070 */
[----:B------:R-:W-:-:S13]  /*2450*/  ISETP.NE.AND.EX P0, PT, RZ, c[0x0][0x36c], PT, P0 ;  /* 0x0000db00ff007a0c */ /* 0x000fda0003f05300 */
[----:B------:R-:W-:Y:S05]  /*2460*/  @!P0 BRA `(.L_x_4967) ;  /* 0x0000004000008947 */ /* 0x000fea0003800000 */
[----:B-1----:R-:W-:-:S04]  /*2470*/  IADD3 R4, P0, R252, c[0x0][0x368], RZ ;  /* 0x0000da00fc047a10 */ /* 0x002fc80007f1e0ff */
[----:B------:R-:W-:-:S05]  /*2480*/  IADD3.X R5, R19, c[0x0][0x36c], RZ, P0, !PT ;  /* 0x0000db0013057a10 */ /* 0x000fca00007fe4ff */
[----:B------:R1:W5:Y:S01]  /*2490*/  LDG.E R9, [R4.64] ;  /* 0x0000000604097981 */ /* 0x000362000c1e1900 */
[----:B------:R-:W-:Y:S05]  /*24a0*/  BRA `(.L_x_4968) ;  /* 0x0000005000007947 */ /* 0x000fea0003800000 */
.L_x_4967:
[----:B------:R-:W-:Y:S01]  /*24b0*/  MOV R9, UR5 ;  /* 0x0000000500097c02 */ /* 0x000fe20008000f00 */
[----:B------:R-:W-:Y:S05]  /*24c0*/  @!P5 BRA `(.L_x_4968) ;  /* 0x000000300000d947 */ /* 0x000fea0003800000 */
[----:B------:R2:W3:Y:S04]  /*24d0*/  LDG.E R6, [R4.64] ;  /* 0x0000000604067981 */ /* 0x0004e8000c1e1900 */
[----:B-12---:R-:W3:Y:S02]  /*24e0*/  LDG.E R4, [R4.64+0x4] ;  /* 0x0000040604047981 */ /* 0x006ee4000c1e1900 */
[----:B---3--:R-:W-:Y:S02]  /*24f0*/  IADD3 R9, -R6, R4, RZ ;  /* 0x0000000406097210 */ /* 0x008fe40007ffe1ff */
.L_x_4968:
        /* <DEDUP_REMOVED lines=60> */
.L_x_4970:
[----:B------:R-:W-:Y:S05]  /*28c0*/  BSYNC B0 ;  /* 0x0000000000007941 */ /* 0x000fea0003800000 */
.L_x_4969:
        /* <DEDUP_REMOVED lines=25> */
[----:B-1----:R1:W2:Y:S01]  /*2a60*/  @P3 LDG.E R20, [R4.64] ;  /* 0x0000000604143981 */ /* 0x0022a2000c1e1900 */
        /* <DEDUP_REMOVED lines=8> */
[----:B------:R-:W-:Y:S02]  /*2af0*/  SEL R21, R28, RZ, !P6 ;  /* 0x000000ff1c157207 */ /* 0x000fe40007000000 */
        /* <DEDUP_REMOVED lines=14> */
[----:B-1----:R-:W-:Y:S01]  /*2be0*/  IMAD.WIDE.U32 R4, R98, c[0x0][0x238], R140 ;  /* 0x00008e0062047a25 */ /* 0x002fe200078e008c */
        /* <DEDUP_REMOVED lines=101> */
[----:B------:R-:W-:Y:S01]  /*3240*/  LOP3.LUT R9, R222, 0x38, R4, 0xf8, !PT ;  /* 0x00000038de097812 */ /* 0x000fe200078ef804 */
[C---:B------:R-:W-:Y:S01]  /*3250*/  IMAD R25, R6.reuse, 0xc00, R7 ;  /* 0x00000c0006197824 */ /* 0x040fe200078e0207 */
        /* <DEDUP_REMOVED lines=34> */
[----:B--2---:R-:W-:Y:S01]  /*3480*/  @P3 SHF.R.S32.HI R4, RZ, 0x1f, R20 ;  /* 0x0000001fff043819 */ /* 0x004fe20000011414 */
[----:B------:R-:W-:Y:S02]  /*3490*/  @!P3 IMAD.MOV.U32 R4, RZ, RZ, R28 ;  /* 0x000000ffff04b224 */ /* 0x000fe400078e001c */
[----:B------:R-:W-:Y:S02]  /*34a0*/  @!P3 IMAD.MOV.U32 R20, RZ, RZ, R29 ;  /* 0x000000ffff14b224 */ /* 0x000fe400078e001d */
[----:B------:R-:W-:Y:S02]  /*34b0*/  IMAD R3, R4, c[0x0][0x2b0], RZ ;  /* 0x0000ac0004037a24 */ /* 0x000fe400078e02ff */
[----:B------:R-:W-:-:S04]  /*34c0*/  IMAD.WIDE.U32 R104, R20, c[0x0][0x2b0], RZ ;  /* 0x0000ac0014687a25 */ /* 0x000fc800078e00ff */
[----:B------:R-:W-:-:S05]  /*34d0*/  IMAD R3, R20, c[0x0][0x2b4], R3 ;  /* 0x0000ad0014037a24 */ /* 0x000fca00078e0203 */
[----:B------:R-:W-:Y:S01]  /*34e0*/  IADD3 R111, R105, R3, RZ ;  /* 0x00000003696f7210 */ /* 0x000fe20007ffe0ff */
[----:B------:R-:W-:Y:S06]  /*34f0*/  BAR.SYNC.DEFER_BLOCKING 0x0 ;  /* 0x0000000000007b1d */ /* 0x000fec0000010000 */
.L_x_5012:
        /* <DEDUP_REMOVED lines=97> */
.L_x_4976:
[----:B------:R-:W-:Y:S05]  /*3b10*/  BSYNC B0 ;  /* 0x0000000000007941 */ /* 0x000fea0003800000 */
.L_x_4975:
        /* <DEDUP_REMOVED lines=68> */
.L_x_4978:
[----:B------:R-:W-:Y:S05]  /*3f60*/  BSYNC B0 ;  /* 0x0000000000007941 */ /* 0x000fea0003800000 */
.L_x_4977:
        /* <DEDUP_REMOVED lines=88> */
.L_x_4982:
[----:B------:R-:W-:Y:S05]  /*44f0*/  BSYNC B0 ;  /* 0x0000000000007941 */ /* 0x000fea0003800000 */
.L_x_4981:
        /* <DEDUP_REMOVED lines=58> */
.L_x_4984:
[----:B------:R-:W-:Y:S05]  /*48a0*/  BSYNC B0 ;  /* 0x0000000000007941 */ /* 0x000fea0003800000 */
.L_x_4983:
        /* <DEDUP_REMOVED lines=58> */
.L_x_4986:
[----:B------:R-:W-:Y:S05]  /*4c50*/  BSYNC B0 ;  /* 0x0000000000007941 */ /* 0x000fea0003800000 */
.L_x_4985:
        /* <DEDUP_REMOVED lines=57> */
.L_x_4980:
[----:B-123--:R-:W-:Y:S05]  /*4ff0*/  BSYNC B1 ;  /* 0x0000000000017941 */ /* 0x00efea0003800000 */
.L_x_4979:
        /* <DEDUP_REMOVED lines=61> */
.L_x_4989:
[----:B------:R-:W-:Y:S05]  /*53d0*/  BSYNC B0 ;  /* 0x0000000000007941 */ /* 0x000fea0003800000 */
.L_x_4988:
        /* <DEDUP_REMOVED lines=58> */
.L_x_4991:
[----:B------:R-:W-:Y:S05]  /*5780*/  BSYNC B0 ;  /* 0x0000000000007941 */ /* 0x000fea0003800000 */
.L_x_4990:
        /* <DEDUP_REMOVED lines=58> */
.L_x_4993:
[----:B------:R-:W-:Y:S05]  /*5b30*/  BSYNC B0 ;  /* 0x0000000000007941 */ /* 0x000fea0003800000 */
.L_x_4992:
        /* <DEDUP_REMOVED lines=58> */
.L_x_4974:
        /* <DEDUP_REMOVED lines=36> */
.L_x_4995:
[----:B------:R-:W-:Y:S05]  /*6120*/  BSYNC B0 ;  /* 0x0000000000007941 */ /* 0x000fea0003800000 */
.L_x_4994:
        /* <DEDUP_REMOVED lines=61> */
.L_x_4997:
[----:B------:R-:W-:Y:S05]  /*6500*/  BSYNC B0 ;  /* 0x0000000000007941 */ /* 0x000fea0003800000 */
.L_x_4996:
        /* <DEDUP_REMOVED lines=152> */
.L_x_5001:
[----:B------:R-:W-:Y:S05]  /*6e90*/  BSYNC B0 ;  /* 0x0000000000007941 */ /* 0x000fea0003800000 */
.L_x_5000:
        /* <DEDUP_REMOVED lines=121> */
.L_x_4999:
[----:B-123--:R-:W-:Y:S05]  /*7630*/  BSYNC B1 ;  /* 0x0000000000017941 */ /* 0x00efea0003800000 */
.L_x_4998:
        /* <DEDUP_REMOVED lines=125> */
.L_x_5003:
[----:B------:R-:W-:Y:S05]  /*7e10*/  BSYNC B0 ;  /* 0x0000000000007941 */ /* 0x000fea0003800000 */
.L_x_5002:
        /* <DEDUP_REMOVED lines=125> */
.L_x_4973:
        /* <DEDUP_REMOVED lines=30> */
.L_x_5005:
[----:B-12---:R-:W-:Y:S05]  /*87d0*/  BSYNC B0 ;  /* 0x0000000000007941 */ /* 0x006fea0003800000 */
.L_x_5004:
        /* <DEDUP_REMOVED lines=25> */
.L_x_4987:
[----:B------:R-:W-:Y:S05]  /*8970*/  BSYNC B2 ;  /* 0x0000000000027941 */ /* 0x000fea0003800000 */
.L_x_4972:
        /* <DEDUP_REMOVED lines=80> */
.L_x_5007:
[----:B---3--:R-:W-:Y:S05]  /*8e80*/  BSYNC B0 ;  /* 0x0000000000007941 */ /* 0x008fea0003800000 */
.L_x_5006:
        /* <DEDUP_REMOVED lines=25> */
.L_x_5009:
[----:B------:R-:W-:Y:S05]  /*9020*/  BSYNC B0 ;  /* 0x0000000000007941 */ /* 0x000fea0003800000 */
.L_x_5008:
        /* <DEDUP_REMOVED lines=44> */
.L_x_5011:
[----:B------:R-:W-:Y:S05]  /*92f0*/  BSYNC B0 ;  /* 0x0000000000007941 */ /* 0x000fea0003800000 */
.L_x_5010:
[----:B------:R-:W0:Y:S01]  /*9300*/  LDGDEPBAR ;  /* 0x00000000000079af */ /* 0x000e220000000000 */
[----:B------:R-:W-:Y:S01]  /*9310*/  IADD3 R38, R38, -0x1, RZ ;  /* 0xffffffff26267810 */ /* 0x000fe20007ffe0ff */
[----:B------:R-:W-:-:S05]  /*9320*/  @P4 BRA `(.L_x_5012) ;  /* 0xffffa1d000004947 */ /* 0x000fca000383ffff */
[----:B------:R-:W-:Y:S01]  /*9330*/  WARPSYNC 0xffffffff ;  /* 0xffffffff00007948 */ /* 0x000fe20003800000 */
[----:B------:R-:W-:Y:S06]  /*9340*/  BAR.SYNC.DEFER_BLOCKING 0x0 ;  /* 0x0000000000007b1d */ /* 0x000fec0000010000 */
.L_x_4971:
        /* <DEDUP_REMOVED lines=32> */
.L_x_5014:
[----:B------:R-:W-:Y:S05]  /*9550*/  BSYNC B0 ;  /* 0x0000000000007941 */ /* 0x000fea0003800000 */
.L_x_5013:
        /* <DEDUP_REMOVED lines=72> */
[----:B----4-:R-:W2:Y:S04]  /*99e0*/  LDL R4, [R1+0x10] ;  /* 0x0000100001047983 */ /* 0x010ea80000100800 */
[----:B---3--:R-:W3:Y:S04]  /*99f0*/  LDL R6, [R1+0x8] ;  /* 0x0000080001067983 */ /* 0x008ee80000100800 */
[----:B------:R-:W4:Y:S04]  /*9a00*/  LDL R12, [R1+0x4] ;  /* 0x00000400010c7983 */ /* 0x000f280000100800 */
[----:B------:R-:W4:Y:S04]  /*9a10*/  LDL R9, [R1+0x18] ;  /* 0x0000180001097983 */ /* 0x000f280000100800 */
[----:B------:R-:W4:Y:S01]  /*9a20*/  LDL R11, [R1+0x14] ;  /* 0x00001400010b7983 */ /* 0x000f220000100800 */
[----:B------:R-:W-:-:S04]  /*9a30*/  ISETP.NE.U32.AND P0, PT, RZ, c[0x0][0x340], PT ;  /* 0x0000d000ff007a0c */ /* 0x000fc80003f05070 */
[----:B------:R-:W-:-:S13]  /*9a40*/  ISETP.NE.AND.EX P2, PT, RZ, c[0x0][0x344], PT, P0 ;  /* 0x0000d100ff007a0c */ /* 0x000fda0003f45300 */
[----:B------:R-:W-:Y:S01]  /*9a50*/  @P2 IADD3 R2, P0, R252, c[0x0][0x340], RZ ;  /* 0x0000d000fc022a10 */ /* 0x000fe20007f1e0ff */
[----:B------:R-:W-:-:S05]  /*9a60*/  IMAD.MOV.U32 R5, RZ, RZ, c[0x0][0x2c4] ;  /* 0x0000b100ff057624 */ /* 0x000fca00078e00ff */
[----:B------:R-:W-:Y:S02]  /*9a70*/  ISETP.NE.AND P1, PT, R5, 0x1, PT ;  /* 0x000000010500780c */ /* 0x000fe40003f25270 */
[----:B--2---:R-:W-:-:S05]  /*9a80*/  @P2 IADD3.X R3, R4, c[0x0][0x344], RZ, P0, !PT ;  /* 0x0000d10004032a10 */ /* 0x004fca00007fe4ff */
[----:B------:R1:W5:Y:S01]  /*9a90*/  @P2 LDG.E R16, [R2.64] ;  /* 0x0000000602102981 */ /* 0x000362000c1e1900 */
[----:B------:R-:W-:Y:S02]  /*9aa0*/  ISETP.NE.U32.AND P0, PT, RZ, c[0x0][0x348], PT ;  /* 0x0000d200ff007a0c */ /* 0x000fe40003f05070 */
[----:B---3--:R-:W-:Y:S01]  /*9ab0*/  LOP3.LUT R49, R6, 0xffff, RZ, 0xc0, !PT ;  /* 0x0000ffff06317812 */ /* 0x008fe200078ec0ff */
[----:B----4-:R-:W-:Y:S01]  /*9ac0*/  IMAD R6, R12, 0x80, R0 ;  /* 0x000000800c067824 */ /* 0x010fe200078e0200 */
[----:B------:R-:W-:-:S03]  /*9ad0*/  ISETP.NE.AND.EX P0, PT, RZ, c[0x0][0x34c], PT, P0 ;  /* 0x0000d300ff007a0c */ /* 0x000fc60003f05300 */
[----:B------:R-:W-:Y:S01]  /*9ae0*/  @P1 IMAD.HI.U32 R10, R6, c[0x0][0x2c8], RZ ;  /* 0x0000b200060a1a27 */ /* 0x000fe200078e00ff */
[----:B-1----:R-:W-:-:S05]  /*9af0*/  SHF.R.S32.HI R2, RZ, 0x1f, R131 ;  /* 0x0000001fff027819 */ /* 0x002fca0000011483 */
[----:B------:R-:W-:-:S04]  /*9b00*/  IMAD R2, R2, c[0x0][0x178], RZ ;  /* 0x00005e0002027a24 */ /* 0x000fc800078e02ff */
[C---:B------:R-:W-:Y:S02]  /*9b10*/  IMAD R4, R131.reuse, c[0x0][0x17c], R2 ;  /* 0x00005f0083047a24 */ /* 0x040fe400078e0202 */
[----:B------:R-:W-:Y:S01]  /*9b20*/  IMAD.WIDE.U32 R2, R131, c[0x0][0x178], RZ ;  /* 0x00005e0083027a25 */ /* 0x000fe200078e00ff */
[----:B------:R-:W-:-:S03]  /*9b30*/  SEL R9, R9, RZ, !P0 ;  /* 0x000000ff09097207 */ /* 0x000fc60004000000 */
[----:B------:R-:W-:-:S04]  /*9b40*/  IMAD.IADD R3, R3, 0x1, R4 ;  /* 0x0000000103037824 */ /* 0x000fc800078e0204 */
        /* <DEDUP_REMOVED lines=34> */
.L_x_5170:
[----:B------:R-:W-:Y:S05]  /*9d70*/  BRA.DIV ~URZ, `(.L_x_5017) ;  /* 0x000125427f007947 */ /* 0x000fea000b800000 */
[----:B------:R3:W4:Y:S02]  /*9d80*/  SHFL.IDX PT, R2, R9, RZ, 0x181f ;  /* 0x00181fff09027589 */ /* 0x00072400000e0000 */
.L_x_5171:
        /* <DEDUP_REMOVED lines=22> */
.L_x_5019:
[----:B------:R-:W-:Y:S05]  /*9ef0*/  BSYNC B0 ;  /* 0x0000000000007941 */ /* 0x000fea0003800000 */
.L_x_5018:
[----:B------:R-:W-:Y:S05]  /*9f00*/  BRA.DIV ~URZ, `(.L_x_5020) ;  /* 0x000124227f007947 */ /* 0x000fea000b800000 */
[----:B--2---:R2:W1:Y:S04]  /*9f10*/  SHFL.IDX PT, R4, R5, 0x1, 0x181f ;  /* 0x00381f0005047f89 */ /* 0x00446800000e0000 */
[----:B----4-:R2:W4:Y:S02]  /*9f20*/  SHFL.IDX PT, R2, R9, 0x1, 0x181f ;  /* 0x00381f0009027f89 */ /* 0x01052400000e0000 */
.L_x_5172:
        /* <DEDUP_REMOVED lines=20> */
.L_x_5022:
[----:B------:R-:W-:Y:S05]  /*a070*/  BSYNC B0 ;  /* 0x0000000000007941 */ /* 0x000fea0003800000 */
.L_x_5021:
[----:B------:R-:W-:Y:S05]  /*a080*/  BRA.DIV ~URZ, `(.L_x_5023) ;  /* 0x000123727f007947 */ /* 0x000fea000b800000 */
[----:B-1----:R1:W2:Y:S02]  /*a090*/  SHFL.IDX PT, R4, R5, 0x2, 0x181f ;  /* 0x00581f0005047f89 */ /* 0x0022a400000e0000 */
.L_x_5173:
[----:B------:R-:W-:Y:S05]  /*a0a0*/  BRA.DIV ~URZ, `(.L_x_5024) ;  /* 0x000123c27f007947 */ /* 0x000fea000b800000 */
[----:B----4-:R4:W1:Y:S02]  /*a0b0*/  SHFL.IDX PT, R2, R9, 0x2, 0x181f ;  /* 0x00581f0009027f89 */ /* 0x01086400000e0000 */
.L_x_5174:
        /* <DEDUP_REMOVED lines=20> */
.L_x_5026:
[----:B------:R-:W-:Y:S05]  /*a200*/  BSYNC B0 ;  /* 0x0000000000007941 */ /* 0x000fea0003800000 */
.L_x_5025:
[----:B------:R-:W-:Y:S05]  /*a210*/  BRA.DIV ~URZ, `(.L_x_5027) ;  /* 0x000122c27f007947 */ /* 0x000fea000b800000 */
[----:B--2---:R2:W3:Y:S04]  /*a220*/  SHFL.IDX PT, R4, R5, 0x3, 0x181f ;  /* 0x00781f0005047f89 */ /* 0x0044e800000e0000 */
[----:B-1----:R2:W1:Y:S02]  /*a230*/  SHFL.IDX PT, R2, R9, 0x3, 0x181f ;  /* 0x00781f0009027f89 */ /* 0x00246400000e0000 */
.L_x_5175:
[----:B------:R-:W-:Y:S01]  /*a240*/  IADD3 R3, R6, 0x60, RZ ;  /* 0x0000006006037810 */ /* 0x000fe20007ffe0ff */
[----:B------:R-:W-:Y:S01]  /*a250*/  IMAD.MOV.U32 R76, RZ, RZ, 0x30 ;  /* 0x00000030ff4c7424 */ /* 0x000fe200078e00ff */
[----:B--2--5:R-:W-:Y:S01]  /*a260*/  SHF.R.S32.HI R5, RZ, 0x1f, R16 ;  /* 0x0000001fff057819 */ /* 0x024fe20000011410 */
[----:B------:R-:W-:Y:S01]  /*a270*/  IMAD.WIDE.U32 R232, R16, c[0x0][0x2b0], RZ ;  /* 0x0000ac0010e87a25 */ /* 0x000fe200078e00ff */
[----:B------:R-:W-:-:S03]  /*a280*/  ISETP.GE.AND P0, PT, R3, R40, PT ;  /* 0x000000280300720c */ /* 0x000fc60003f06270 */
[----:B------:R-:W-:Y:S02]  /*a290*/  IMAD.MOV.U32 R3, RZ, RZ, c[0x0][0x2b8] ;  /* 0x0000ae00ff037624 */ /* 0x000fe400078e00ff */
[----:B------:R-:W-:Y:S02]  /*a2a0*/  IMAD R76, R210, R76, -0x30 ;  /* 0xffffffd0d24c7424 */ /* 0x000fe400078e024c */
[----:B------:R-:W-:Y:S01]  /*a2b0*/  IMAD R6, R5, c[0x0][0x2b0], RZ ;  /* 0x0000ac0005067a24 */ /* 0x000fe200078e02ff */
[----:B------:R-:W-:Y:S01]  /*a2c0*/  ISETP.NE.AND P3, PT, R3, 0x1, PT ;  /* 0x000000010300780c */ /* 0x000fe20003f65270 */
[----:B------:R-:W-:Y:S02]  /*a2d0*/  IMAD.IADD R3, R0, 0x1, R76 ;  /* 0x0000000100037824 */ /* 0x000fe400078e024c */
[----:B---34-:R-:W-:Y:S02]  /*a2e0*/  IMAD R9, R16, c[0x0][0x2b4], R6 ;  /* 0x0000ad0010097a24 */ /* 0x018fe400078e0206 */
[CC--:B-1----:R-:W-:Y:S01]  /*a2f0*/  @!P0 LEA R10, P1, R140.reuse, R2.reuse, 0x1 ;  /* 0x000000028c0a8211 */ /* 0x0c2fe200078208ff */
[----:B------:R-:W-:Y:S01]  /*a300*/  IMAD.IADD R5, R3, 0x1, R235 ;  /* 0x0000000103057824 */ /* 0x000fe200078e02eb */
[----:B------:R-:W-:Y:S01]  /*a310*/  @!P0 LEA R14, P2, R205, R2, 0x1 ;  /* 0x00000002cd0e8211 */ /* 0x000fe200078408ff */
[----:B------:R-:W-:Y:S01]  /*a320*/  IMAD.IADD R234, R233, 0x1, R9 ;  /* 0x00000001e9ea7824 */ /* 0x000fe200078e0209 */
[-C--:B------:R-:W-:Y:S01]  /*a330*/  @!P0 LEA.HI.X R11, R140, R4.reuse, R141, 0x1, P1 ;  /* 0x000000048c0b8211 */ /* 0x080fe200008f0c8d */
[----:B------:R-:W-:Y:S01]  /*a340*/  IMAD.MOV.U32 R211, RZ, RZ, RZ ;  /* 0x000000ffffd37224 */ /* 0x000fe200078e00ff */
[----:B------:R-:W-:-:S02]  /*a350*/  @!P0 LEA.HI.X R15, R205, R4, R216, 0x1, P2 ;  /* 0x00000004cd0f8211 */ /* 0x000fc400010f0cd8 */
[----:B------:R-:W-:Y:S01]  /*a360*/  @P3 IMAD.HI.U32 R6, R5, c[0x0][0x2bc], RZ ;  /* 0x0000af0005063a27 */ /* 0x000fe200078e00ff */
[----:B------:R-:W-:Y:S01]  /*a370*/  @!PT LDS RZ, [RZ] ;  /* 0x00000000fffff984 */ /* 0x000fe20000000800 */
[----:B------:R-:W-:Y:S01]  /*a380*/  @!PT LDS RZ, [RZ] ;  /* 0x00000000fffff984 */ /* 0x000fe20000000800 */
[----:B------:R-:W-:Y:S01]  /*a390*/  @!PT LDS RZ, [RZ] ;  /* 0x00000000fffff984 */ /* 0x000fe20000000800 */
[----:B------:R1:W-:Y:S01]  /*a3a0*/  @!P0 LDGSTS.E.BYPASS.LTC128B.128 [R207+0x13080], [R10.64], !P4 ;  /* 0x130800000acf8fae */ /* 0x0003e2000e101d46 */
[----:B------:R-:W-:Y:S02]  /*a3b0*/  LOP3.LUT P4, RZ, R213, 0x1, RZ, 0xc0, !PT ;  /* 0x00000001d5ff7812 */ /* 0x000fe4000788c0ff */
[----:B-1----:R-:W-:-:S04]  /*a3c0*/  @!P0 LEA R10, P1, R206, R2, 0x1 ;  /* 0x00000002ce0a8211 */ /* 0x002fc800078208ff */
[----:B------:R-:W-:Y:S02]  /*a3d0*/  @!P0 LEA.HI.X R11, R206, R4, R214, 0x1, P1 ;  /* 0x00000004ce0b8211 */ /* 0x000fe400008f0cd6 */
[----:B------:R-:W-:Y:S01]  /*a3e0*/  ISETP.GE.AND P1, PT, R3, R123, PT ;  /* 0x0000007b0300720c */ /* 0x000fe20003f26270 */
[----:B------:R-:W-:Y:S01]  /*a3f0*/  IMAD.MOV.U32 R3, RZ, RZ, R5 ;  /* 0x000000ffff037224 */ /* 0x000fe200078e0005 */
[----:B------:R-:W-:Y:S01]  /*a400*/  @P3 SHF.R.U32.HI R3, RZ, c[0x0][0x2c0], R6 ;  /* 0x0000b000ff033a19 */ /* 0x000fe20000011606 */
[----:B------:R1:W-:Y:S01]  /*a410*/  @!P0 LDGSTS.E.BYPASS.LTC128B.128 [R207+0x17080], [R10.64], !P5 ;  /* 0x170800000acf8fae */ /* 0x0003e2000e901d46 */
[----:B------:R-:W-:Y:S02]  /*a420*/  @!P0 LEA R12, P3, R204, R2, 0x1 ;  /* 0x00000002cc0c8211 */ /* 0x000fe400078608ff */
[----:B------:R-:W-:Y:S01]  /*a430*/  ISETP.GT.OR P1, PT, R0, 0x2f, P1 ;  /* 0x0000002f0000780c */ /* 0x000fe20000f24670 */
[----:B------:R2:W-:Y:S01]  /*a440*/  @!P0 LDGSTS.E.BYPASS.LTC128B.128 [R207+0x1b080], [R14.64], !P4 ;  /* 0x1b0800000ecf8fae */ /* 0x0005e2000e101d46 */
[----:B------:R-:W-:-:S05]  /*a450*/  @!P0 LEA.HI.X R13, R204, R4, R215, 0x1, P3 ;  /* 0x00000004cc0d8211 */ /* 0x000fca00018f0cd7 */
[----:B------:R3:W-:Y:S04]  /*a460*/  @!P0 LDGSTS.E.BYPASS.LTC128B.128 [R207+0x1f080], [R12.64], !P6 ;  /* 0x1f0800000ccf8fae */ /* 0x0007e8000f101d46 */
[----:B------:R-:W0:Y:S01]  /*a470*/  LDGDEPBAR ;  /* 0x00000000000079af */ /* 0x000e220000000000 */
[----:B------:R-:W-:Y:S01]  /*a480*/  WARPSYNC 0xffffffff ;  /* 0xffffffff00007948 */ /* 0x000fe20003800000 */
[----:B------:R-:W-:-:S04]  /*a490*/  @!P1 IADD3 R2, P2, R3, R232, RZ ;  /* 0x000000e803029210 */ /* 0x000fc80007f5e0ff */
[----:B------:R-:W-:Y:S02]  /*a4a0*/  @!P1 LEA.HI.X.SX32 R4, R3, R234, 0x1, P2 ;  /* 0x000000ea03049211 */ /* 0x000fe400010f0eff */
[----:B-1----:R-:W-:-:S04]  /*a4b0*/  @!P1 LEA R10, P2, R2, c[0x0][0x2a0], 0x2 ;  /* 0x0000a800020a9a11 */ /* 0x002fc800078410ff */
[----:B------:R-:W-:Y:S01]  /*a4c0*/  @!P1 LEA.HI.X R11, R2, c[0x0][0x2a4], R4, 0x2, P2 ;  /* 0x0000a900020b9a11 */ /* 0x000fe200010f1404 */
[----:B------:R-:W-:Y:S06]  /*a4d0*/  BAR.SYNC.DEFER_BLOCKING 0x0 ;  /* 0x0000000000007b1d */ /* 0x000fec0000010000 */
[----:B------:R-:W4:Y:S01]  /*a4e0*/  @!P1 LDG.E R211, [R10.64] ;  /* 0x000000060ad39981 */ /* 0x000f22000c1e1900 */
[----:B------:R-:W-:Y:S01]  /*a4f0*/  IMAD.MOV R2, RZ, RZ, -R3 ;  /* 0x000000ffff027224 */ /* 0x000fe200078e0a03 */
[----:B------:R-:W-:Y:S01]  /*a500*/  ISETP.GE.AND P5, PT, R140, c[0x0][0x1d4], PT ;  /* 0x000075008c007a0c */ /* 0x000fe20003fa6270 */
[----:B------:R-:W-:Y:S01]  /*a510*/  IMAD.WIDE.U32 R226, R49, c[0x0][0x1e8], RZ ;  /* 0x00007a0031e27a25 */ /* 0x000fe200078e00ff */
[----:B------:R-:W-:Y:S01]  /*a520*/  ISETP.GE.AND P4, PT, R142, c[0x0][0x1d4], PT ;  /* 0x000075008e007a0c */ /* 0x000fe20003f86270 */
[----:B------:R-:W-:Y:S01]  /*a530*/  BSSY B0, `(.L_x_5028) ;  /* 0x0000037000007945 */ /* 0x000fe20003800000 */
[----:B------:R-:W-:Y:S01]  /*a540*/  ISETP.GE.AND P3, PT, R205, c[0x0][0x1d4], PT ;  /* 0x00007500cd007a0c */ /* 0x000fe20003f66270 */
[----:B------:R-:W-:Y:S01]  /*a550*/  IMAD R212, R2, c[0x0][0x2b8], R5 ;  /* 0x0000ae0002d47a24 */ /* 0x000fe200078e0205 */
[----:B------:R-:W-:Y:S01]  /*a560*/  ISETP.GE.AND P6, PT, R204, c[0x0][0x1d4], PT ;  /* 0x00007500cc007a0c */ /* 0x000fe20003fc6270 */
[----:B------:R-:W-:Y:S01]  /*a570*/  IMAD R225, R49, c[0x0][0x1ec], R227 ;  /* 0x00007b0031e17a24 */ /* 0x000fe200078e02e3 */
[----:B------:R-:W-:Y:S01]  /*a580*/  LOP3.LUT R213, R213, 0xfffffffb, RZ, 0xc0, !PT ;  /* 0xfffffffbd5d57812 */ /* 0x000fe200078ec0ff */
[----:B------:R-:W-:Y:S01]  /*a590*/  IMAD.WIDE.U32 R2, R212, c[0x0][0x1e0], RZ ;  /* 0x00007800d4027a25 */ /* 0x000fe200078e00ff */
[----:B------:R-:W-:-:S03]  /*a5a0*/  SHF.R.S32.HI R50, RZ, 0x1f, R212 ;  /* 0x0000001fff327819 */ /* 0x000fc600000114d4 */
[----:B------:R-:W-:Y:S02]  /*a5b0*/  IMAD R123, R77, -0x30, R123 ;  /* 0xffffffd04d7b7824 */ /* 0x000fe400078e027b */
[----:B------:R-:W-:-:S03]  /*a5c0*/  IMAD R4, R50, c[0x0][0x1e0], RZ ;  /* 0x0000780032047a24 */ /* 0x000fc600078e02ff */
[----:B------:R-:W-:Y:S01]  /*a5d0*/  IMNMX R6, R123, 0x30, PT ;  /* 0x000000307b067817 */ /* 0x000fe20003800200 */
[----:B------:R-:W-:Y:S01]  /*a5e0*/  IMAD R4, R212, c[0x0][0x1e4], R4 ;  /* 0x00007900d4047a24 */ /* 0x000fe200078e0204 */
[----:B------:R-:W-:-:S03]  /*a5f0*/  @P6 LOP3.LUT R213, R213, 0x4, RZ, 0xfc, !PT ;  /* 0x00000004d5d56812 */ /* 0x000fc600078efcff */
[----:B------:R-:W-:Y:S02]  /*a600*/  IMAD.IADD R3, R3, 0x1, R4 ;  /* 0x0000000103037824 */ /* 0x000fe400078e0204 */
[----:B------:R-:W-:Y:S01]  /*a610*/  IMAD.IADD R6, R6, 0x1, -R143 ;  /* 0x0000000106067824 */ /* 0x000fe200078e0a8f */
[----:B----4-:R-:W-:Y:S01]  /*a620*/  SHF.R.S32.HI R51, RZ, 0x1f, R211 ;  /* 0x0000001fff337819 */ /* 0x010fe200000114d3 */
[----:B------:R-:W-:-:S04]  /*a630*/  IMAD.WIDE.U32 R2, R211, c[0x0][0x1f0], R2 ;  /* 0x00007c00d3027a25 */ /* 0x000fc800078e0002 */
[----:B------:R-:W-:Y:S01]  /*a640*/  IMAD R4, R51, c[0x0][0x1f0], RZ ;  /* 0x00007c0033047a24 */ /* 0x000fe200078e02ff */
[----:B------:R-:W-:-:S03]  /*a650*/  IADD3 R2, P1, R2, R226, RZ ;  /* 0x000000e202027210 */ /* 0x000fc60007f3e0ff */
[----:B------:R-:W-:Y:S01]  /*a660*/  IMAD R4, R211, c[0x0][0x1f4], R4 ;  /* 0x00007d00d3047a24 */ /* 0x000fe200078e0204 */
[----:B------:R-:W-:-:S04]  /*a670*/  LEA R9, P0, R2, c[0x0][0x1c8], 0x1 ;  /* 0x0000720002097a11 */ /* 0x000fc800078008ff */
[----:B------:R-:W-:-:S04]  /*a680*/  IADD3.X R3, R225, R3, R4, P1, !PT ;  /* 0x00000003e1037210 */ /* 0x000fc80000ffe404 */
[----:B------:R-:W-:Y:S02]  /*a690*/  LEA.HI.X R16, R2, c[0x0][0x1cc], R3, 0x1, P0 ;  /* 0x0000730002107a11 */ /* 0x000fe400000f0c03 */
[----:B------:R-:W3:Y:S01]  /*a6a0*/  SHFL.IDX PT, R2, R9, RZ, 0x181f ;  /* 0x00181fff09027589 */ /* 0x000ee200000e0000 */
[----:B------:R-:W-:-:S03]  /*a6b0*/  ISETP.GE.AND P0, PT, R6, 0x1, PT ;  /* 0x000000010600780c */ /* 0x000fc60003f06270 */
[----:B------:R-:W1:Y:S10]  /*a6c0*/  SHFL.IDX PT, R3, R16, RZ, 0x181f ;  /* 0x00181fff10037589 */ /* 0x000e7400000e0000 */
[----:B---3--:R-:W-:-:S02]  /*a6d0*/  @P0 LEA R12, P1, R140, R2, 0x1 ;  /* 0x000000028c0c0211 */ /* 0x008fc400078208ff */
[-C--:B------:R-:W-:Y:S02]  /*a6e0*/  @P0 LEA R10, P2, R206, R2.reuse, 0x1 ;  /* 0x00000002ce0a0211 */ /* 0x080fe400078408ff */
[-C--:B-1----:R-:W-:Y:S02]  /*a6f0*/  @P0 LEA.HI.X R13, R140, R3.reuse, R141, 0x1, P1 ;  /* 0x000000038c0d0211 */ /* 0x082fe400008f0c8d */
[CC--:B------:R-:W-:Y:S02]  /*a700*/  @P0 LEA R4, P1, R205.reuse, R2.reuse, 0x1 ;  /* 0x00000002cd040211 */ /* 0x0c0fe400078208ff */
[-C--:B------:R-:W-:Y:S01]  /*a710*/  @P0 LEA.HI.X R11, R206, R3.reuse, R214, 0x1, P2 ;  /* 0x00000003ce0b0211 */ /* 0x080fe200010f0cd6 */
[----:B------:R-:W-:Y:S01]  /*a720*/  @!PT LDS RZ, [RZ] ;  /* 0x00000000fffff984 */ /* 0x000fe20000000800 */
[----:B------:R1:W-:Y:S01]  /*a730*/  @P0 LDGSTS.E.BYPASS.LTC128B.128 [R203+0xa080], [R12.64], !P5 ;  /* 0x0a0800000ccb0fae */ /* 0x0003e2000e901d46 */
[-C--:B------:R-:W-:Y:S02]  /*a740*/  @P0 LEA.HI.X R5, R205, R3.reuse, R216, 0x1, P1 ;  /* 0x00000003cd050211 */ /* 0x080fe400008f0cd8 */
[C---:B--2---:R-:W-:Y:S01]  /*a750*/  @P0 LEA R14, P1, R204.reuse, R2, 0x1 ;  /* 0x00000002cc0e0211 */ /* 0x044fe200078208ff */
        /* <DEDUP_REMOVED lines=20> */
.L_x_5029:
[----:B------:R-:W-:Y:S05]  /*a8a0*/  BSYNC B0 ;  /* 0x0000000000007941 */ /* 0x000fea0003800000 */
.L_x_5028:
[----:B------:R-:W-:Y:S01]  /*a8b0*/  ISETP.LT.AND P0, PT, RZ, c[0x0][0x27c], PT ;  /* 0x00009f00ff007a0c */ /* 0x000fe20003f01270 */
[----:B------:R-:W0:-:S12]  /*a8c0*/  LDGDEPBAR ;  /* 0x00000000000079af */ /* 0x000e180000000000 */
[----:B------:R-:W-:Y:S05]  /*a8d0*/  @P0 BRA `(.L_x_5030) ;  /* 0x0000002000000947 */ /* 0x000fea0003800000 */
[----:B------:R-:W-:-:S04]  /*a8e0*/  DEPBAR.LE SB0, 0x1 ;  /* 0x000080400000791a */ /* 0x000fc80000000000 */
[----:B------:R-:W-:Y:S05]  /*a8f0*/  BRA `(.L_x_5031) ;  /* 0x0000682000007947 */ /* 0x000fea0003800000 */
.L_x_5030:
        /* <DEDUP_REMOVED lines=72> */
.L_x_5034:
[----:B------:R-:W-:Y:S05]  /*ad80*/  BSYNC B0 ;  /* 0x0000000000007941 */ /* 0x000fea0003800000 */
.L_x_5033:
        /* <DEDUP_REMOVED lines=97> */
.L_x_5038:
[----:B------:R-:W-:Y:S05]  /*b3a0*/  BSYNC B0 ;  /* 0x0000000000007941 */ /* 0x000fea0003800000 */
.L_x_5037:
        /* <DEDUP_REMOVED lines=41> */
.L_x_5040:
[----:B------:R-:W-:Y:S05]  /*b640*/  BSYNC B0 ;  /* 0x0000000000007941 */ /* 0x000fea0003800000 */
.L_x_5039:
        /* <DEDUP_REMOVED lines=41> */
.L_x_5042:
[----:B------:R-:W-:Y:S05]  /*b8e0*/  BSYNC B0 ;  /* 0x0000000000007941 */ /* 0x000fea0003800000 */
.L_x_5041:
        /* <DEDUP_REMOVED lines=40> */
.L_x_5036:
[----:B------:R-:W-:Y:S05]  /*bb70*/  BSYNC B1 ;  /* 0x0000000000017941 */ /* 0x000fea0003800000 */
.L_x_5035:
        /* <DEDUP_REMOVED lines=45> */
.L_x_5046:
[----:B------:R-:W-:Y:S05]  /*be50*/  BSYNC B0 ;  /* 0x0000000000007941 */ /* 0x000fea0003800000 */
.L_x_5045:
        /* <DEDUP_REMOVED lines=41> */
.L_x_5048:
[----:B------:R-:W-:Y:S05]  /*c0f0*/  BSYNC B0 ;  /* 0x0000000000007941 */ /* 0x000fea0003800000 */
.L_x_5047:
        /* <DEDUP_REMOVED lines=41> */
.L_x_5050:
[----:B------:R-:W-:Y:S05]  /*c390*/  BSYNC B0 ;  /* 0x0000000000007941 */ /* 0x000fea0003800000 */
.L_x_5049:
        /* <DEDUP_REMOVED lines=40> */
.L_x_5044:
[----:B------:R-:W-:Y:S05]  /*c620*/  BSYNC B1 ;  /* 0x0000000000017941 */ /* 0x000fea0003800000 */
.L_x_5043:
        /* <DEDUP_REMOVED lines=45> */
.L_x_5054:
[----:B------:R-:W-:Y:S05]  /*c900*/  BSYNC B0 ;  /* 0x0000000000007941 */ /* 0x000fea0003800000 */
.L_x_5053:
        /* <DEDUP_REMOVED lines=41> */
.L_x_5056:
[----:B------:R-:W-:Y:S05]  /*cba0*/  BSYNC B0 ;  /* 0x0000000000007941 */ /* 0x000fea0003800000 */
.L_x_5055:
        /* <DEDUP_REMOVED lines=41> */
.L_x_5058:
[----:B------:R-:W-:Y:S05]  /*ce40*/  BSYNC B0 ;  /* 0x0000000000007941 */ /* 0x000fea0003800000 */
.L_x_5057:
        /* <DEDUP_REMOVED lines=40> */
.L_x_5052:
[----:B------:R-:W-:Y:S05]  /*d0d0*/  BSYNC B1 ;  /* 0x0000000000017941 */ /* 0x000fea0003800000 */
.L_x_5051:
        /* <DEDUP_REMOVED lines=44> */
.L_x_5061:
[----:B------:R-:W-:Y:S05]  /*d3a0*/  BSYNC B0 ;  /* 0x0000000000007941 */ /* 0x000fea0003800000 */
.L_x_5060:
        /* <DEDUP_REMOVED lines=41> */
.L_x_5063:
[----:B------:R-:W-:Y:S05]  /*d640*/  BSYNC B0 ;  /* 0x0000000000007941 */ /* 0x000fea0003800000 */
.L_x_5062:
        /* <DEDUP_REMOVED lines=41> */
.L_x_5065:
[----:B------:R-:W-:Y:S05]  /*d8e0*/  BSYNC B0 ;  /* 0x0000000000007941 */ /* 0x000fea0003800000 */
.L_x_5064:
        /* <DEDUP_REMOVED lines=41> */
.L_x_5032:
        /* <DEDUP_REMOVED lines=37> */
.L_x_5067:
[----:B------:R-:W-:Y:S05]  /*ddd0*/  BSYNC B0 ;  /* 0x0000000000007941 */ /* 0x000fea0003800000 */
.L_x_5066:
        /* <DEDUP_REMOVED lines=147> */
.L_x_5071:
[----:B------:R-:W-:Y:S05]  /*e710*/  BSYNC B0 ;  /* 0x0000000000007941 */ /* 0x000fea0003800000 */
.L_x_5070:
        /* <DEDUP_REMOVED lines=91> */
.L_x_5069:
[----:B------:R-:W-:Y:S05]  /*ecd0*/  BSYNC B1 ;  /* 0x0000000000017941 */ /* 0x000fea0003800000 */
.L_x_5068:
        /* <DEDUP_REMOVED lines=96> */
.L_x_5075:
[----:B------:R-:W-:Y:S05]  /*f2e0*/  BSYNC B0 ;  /* 0x0000000000007941 */ /* 0x000fea0003800000 */
.L_x_5074:
        /* <DEDUP_REMOVED lines=91> */
.L_x_5073:
[----:B------:R-:W-:Y:S05]  /*f8a0*/  BSYNC B1 ;  /* 0x0000000000017941 */ /* 0x000fea0003800000 */
.L_x_5072:
        /* <DEDUP_REMOVED lines=103> */
.L_x_5079:
[----:B------:R-:W-:Y:S05]  /*ff20*/  BSYNC B0 ;  /* 0x0000000000007941 */ /* 0x000fea0003800000 */
.L_x_5078:
        /* <DEDUP_REMOVED lines=91> */
.L_x_5077:
[----:B------:R-:W-:Y:S05]  /*104e0*/  BSYNC B1 ;  /* 0x0000000000017941 */ /* 0x000fea0003800000 */
.L_x_5076:
        /* <DEDUP_REMOVED lines=102> */
.L_x_5081:
[----:B------:R-:W-:Y:S05]  /*10b50*/  BSYNC B0 ;  /* 0x0000000000007941 */ /* 0x000fea0003800000 */
.L_x_5080:
        /* <DEDUP_REMOVED lines=91> */
.L_x_5059:
[----:B------:R-:W-:Y:S05]  /*11110*/  BSYNC B2 ;  /* 0x0000000000027941 */ /* 0x000fea0003800000 */
.L_x_5031:
[----:B-1----:R-:W-:Y:S01]  /*11120*/  IMAD R4, R50, c[0x0][0x208], RZ ;  /* 0x0000820032047a24 */ /* 0x002fe200078e02ff */
[----:B------:R-:W-:Y:S01]  /*11130*/  ISETP.GE.AND P1, PT, R140, c[0x0][0x1d4], PT ;  /* 0x000075008c007a0c */ /* 0x000fe20003f26270 */
[----:B--23--:R-:W-:Y:S01]  /*11140*/  IMAD.WIDE.U32 R2, R212, c[0x0][0x208], RZ ;  /* 0x00008200d4027a25 */ /* 0x00cfe200078e00ff */
[----:B------:R-:W-:-:S04]  /*11150*/  DEPBAR.LE SB0, 0x0 ;  /* 0x000080000000791a */ /* 0x000fc80000000000 */
[----:B------:R-:W-:Y:S01]  /*11160*/  IMAD R4, R212, c[0x0][0x20c], R4 ;  /* 0x00008300d4047a24 */ /* 0x000fe200078e0204 */
[----:B------:R-:W-:Y:S01]  /*11170*/  BAR.SYNC.DEFER_BLOCKING 0x0 ;  /* 0x0000000000007b1d */ /* 0x000fe20000010000 */
[----:B------:R-:W-:Y:S01]  /*11180*/  IMAD.WIDE.U32 R220, R49, c[0x0][0x210], RZ ;  /* 0x0000840031dc7a25 */ /* 0x000fe200078e00ff */
[----:B------:R-:W-:Y:S02]  /*11190*/  LOP3.LUT R213, R213, 0xfffffffe, RZ, 0xc0, !PT ;  /* 0xfffffffed5d57812 */ /* 0x000fe400078ec0ff */
[----:B------:R-:W-:Y:S01]  /*111a0*/  ISETP.GE.AND P6, PT, R142, c[0x0][0x1d4], PT ;  /* 0x000075008e007a0c */ /* 0x000fe20003fc6270 */
[----:B------:R-:W-:Y:S01]  /*111b0*/  IMAD.IADD R3, R3, 0x1, R4 ;  /* 0x0000000103037824 */ /* 0x000fe200078e0204 */
[----:B------:R-:W-:Y:S01]  /*111c0*/  @P1 LOP3.LUT R213, R213, 0x1, RZ, 0xfc, !PT ;  /* 0x00000001d5d51812 */ /* 0x000fe200078efcff */
[----:B------:R-:W-:Y:S01]  /*111d0*/  IMAD R4, R51, c[0x0][0x218], RZ ;  /* 0x0000860033047a24 */ /* 0x000fe200078e02ff */
[----:B------:R-:W-:Y:S01]  /*111e0*/  ISETP.GE.AND P2, PT, R205, c[0x0][0x1d4], PT ;  /* 0x00007500cd007a0c */ /* 0x000fe20003f46270 */
[C---:B------:R-:W-:Y:S01]  /*111f0*/  IMAD.WIDE.U32 R2, R211.reuse, c[0x0][0x218], R2 ;  /* 0x00008600d3027a25 */ /* 0x040fe200078e0002 */
[----:B------:R-:W1:Y:S01]  /*11200*/  S2R R22, SR_TID.X ;  /* 0x0000000000167919 */ /* 0x000e620000002100 */
[----:B------:R-:W-:Y:S02]  /*11210*/  BSSY B0, `(.L_x_5082) ;  /* 0x0000042000007945 */ /* 0x000fe40003800000 */
        /* <DEDUP_REMOVED lines=10> */
[----:B------:R-:W-:Y:S01]  /*112c0*/  IADD3 R2, R150, 0x20, RZ ;  /* 0x0000002096027810 */ /* 0x000fe20007ffe0ff */
[----:B------:R-:W3:Y:S01]  /*112d0*/  SHFL.IDX PT, R5, R6, RZ, 0x181f ;  /* 0x00181fff06057589 */ /* 0x000ee200000e0000 */
[----:B------:R-:W-:-:S03]  /*112e0*/  ISETP.LT.OR P1, PT, R4, 0x1, P1 ;  /* 0x000000010400780c */ /* 0x000fc60000f21670 */
[----:B------:R-:W4:Y:S04]  /*112f0*/  LDSM.16.M88.4 R24, [R150] ;  /* 0x000000009618783b */ /* 0x000f280000000200 */
[----:B------:R-:W1:Y:S02]  /*11300*/  LDSM.16.M88.4 R28, [R150+0x800] ;  /* 0x00080000961c783b */ /* 0x000e640000000200 */
[----:B------:R-:W-:Y:S02]  /*11310*/  @P0 IADD3 R2, R150, -0x20, RZ ;  /* 0xffffffe096020810 */ /* 0x000fe40007ffe0ff */
[----:B------:R-:W1:Y:S04]  /*11320*/  LDSM.16.M88.4 R48, [R150+0x1000] ;  /* 0x001000009630783b */ /* 0x000e680000000200 */
[----:B------:R-:W1:Y:S01]  /*11330*/  LDSM.16.M88.4 R40, [R2] ;  /* 0x000000000228783b */ /* 0x000e620000000200 */
[----:B--2---:R-:W-:-:S03]  /*11340*/  LEA R20, P0, R140, R3, 0x1 ;  /* 0x000000038c147211 */ /* 0x004fc600078008ff */
[----:B------:R-:W2:Y:S01]  /*11350*/  LDSM.16.M88.4 R64, [R2+0x800] ;  /* 0x000800000240783b */ /* 0x000ea20000000200 */
[----:B---3--:R-:W-:-:S03]  /*11360*/  LEA.HI.X R21, R140, R5, R141, 0x1, P0 ;  /* 0x000000058c157211 */ /* 0x008fc600000f0c8d */
[----:B------:R3:W1:Y:S01]  /*11370*/  LDSM.16.M88.4 R68, [R2+0x1000] ;  /* 0x001000000244783b */ /* 0x0006620000000200 */
        /* <DEDUP_REMOVED lines=12> */
[----:B---3--:R-:W-:-:S04]  /*11440*/  LEA R2, P0, R204, R3, 0x1 ;  /* 0x00000003cc027211 */ /* 0x008fc800078008ff */
[----:B------:R-:W-:Y:S02]  /*11450*/  LEA.HI.X R3, R204, R5, R215, 0x1, P0 ;  /* 0x00000005cc037211 */ /* 0x000fe400000f0cd7 */
[----:B------:R-:W-:-:S13]  /*11460*/  ISETP.LT.OR P0, PT, R4, 0x1, P2 ;  /* 0x000000010400780c */ /* 0x000fda0001701670 */
[----:B------:R1:W-:Y:S01]  /*11470*/  LDGSTS.E.BYPASS.LTC128B.128 [R203+0x7080], [R10.64], !P0 ;  /* 0x070800000acb7fae */ /* 0x0003e2000c101d46 */
[----:B------:R-:W-:-:S13]  /*11480*/  ISETP.LT.OR P0, PT, R4, 0x1, P1 ;  /* 0x000000010400780c */ /* 0x000fda0000f01670 */
[----:B------:R1:W-:Y:S01]  /*11490*/  LDGSTS.E.BYPASS.LTC128B.128 [R203+0x8880], [R2.64], !P0 ;  /* 0x0888000002cb7fae */ /* 0x0003e2000c101d46 */
[----:B------:R-:W-:-:S13]  /*114a0*/  ISETP.GT.AND P0, PT, R22, 0x7f, PT ;  /* 0x0000007f1600780c */ /* 0x000fda0003f04270 */
[----:B------:R-:W-:Y:S05]  /*114b0*/  @P0 BRA `(.L_x_5083) ;  /* 0x0000017000000947 */ /* 0x000fea0003800000 */
[----:B--2-4-:R-:W-:Y:S05]  /*114c0*/  BRA.DIV ~URZ, `(.L_x_5084) ;  /* 0x0000b0e27f007947 */ /* 0x014fea000b800000 */
[----:B------:R2:W3:Y:S04]  /*114d0*/  SHFL.IDX PT, R5, R6, 0x1, 0x181f ;  /* 0x00381f0006057f89 */ /* 0x0004e800000e0000 */
[----:B-1----:R2:W1:Y:S02]  /*114e0*/  SHFL.IDX PT, R2, R9, 0x1, 0x181f ;  /* 0x00381f0009027f89 */ /* 0x00246400000e0000 */
.L_x_5176:
[-C--:B-1----:R-:W-:Y:S02]  /*114f0*/  LEA R10, P0, R206, R2.reuse, 0x1 ;  /* 0x00000002ce0a7211 */ /* 0x082fe400078008ff */
[----:B------:R-:W-:Y:S02]  /*11500*/  ISETP.LT.OR P2, PT, R4, 0x21, P2 ;  /* 0x000000210400780c */ /* 0x000fe40001741670 */
[----:B---3--:R-:W-:Y:S02]  /*11510*/  LEA.HI.X R11, R206, R5, R214, 0x1, P0 ;  /* 0x00000005ce0b7211 */ /* 0x008fe400000f0cd6 */
        /* <DEDUP_REMOVED lines=17> */
.L_x_5083:
[----:B--2-4-:R-:W-:Y:S05]  /*11630*/  BSYNC B0 ;  /* 0x0000000000007941 */ /* 0x014fea0003800000 */
.L_x_5082:
[----:B------:R-:W-:Y:S01]  /*11640*/  R2P PR, R149, 0x6 ;  /* 0x0000000695007804 */ /* 0x000fe20000000000 */
[----:B-1----:R-:W-:Y:S01]  /*11650*/  IMAD.MOV.U32 R2, RZ, RZ, 0x40 ;  /* 0x00000040ff027424 */ /* 0x002fe200078e00ff */
[----:B------:R-:W-:Y:S01]  /*11660*/  HMMA.16816.F32.BF16 R20, R12, R24, RZ ;  /* 0x000000180c14723c */ /* 0x000fe200000418ff */
[----:B------:R-:W-:Y:S01]  /*11670*/  IADD3 R11, R150, 0x20, RZ ;  /* 0x00000020960b7810 */ /* 0x000fe20007ffe0ff */
[----:B------:R-:W0:Y:S01]  /*11680*/  LDGDEPBAR ;  /* 0x00000000000079af */ /* 0x000e220000000000 */
[----:B------:R-:W-:Y:S01]  /*11690*/  ISETP.GT.AND P0, PT, R77, R219, PT ;  /* 0x000000db4d00720c */ /* 0x000fe20003f04270 */
[----:B------:R-:W-:Y:S01]  /*116a0*/  BSSY B1, `(.L_x_5085) ;  /* 0x00000eb000017945 */ /* 0x000fe20003800000 */
[----:B------:R-:W-:-:S03]  /*116b0*/  SEL R2, R2, 0xffffffc0, !P2 ;  /* 0xffffffc002027807 */ /* 0x000fc60005000000 */
[----:B------:R-:W-:Y:S02]  /*116c0*/  HMMA.16816.F32.BF16 R24, R12, R26, RZ ;  /* 0x0000001a0c18723c */ /* 0x000fe400000418ff */
[C---:B------:R-:W-:Y:S01]  /*116d0*/  IMAD.IADD R3, R150.reuse, 0x1, R2 ;  /* 0x0000000196037824 */ /* 0x040fe200078e0202 */
[----:B------:R-:W-:-:S04]  /*116e0*/  @P1 IADD3 R11, R150, -0x20, RZ ;  /* 0xffffffe0960b1810 */ /* 0x000fc80007ffe0ff */
[----:B------:R-:W-:Y:S01]  /*116f0*/  LDSM.16.M88.4 R44, [R3] ;  /* 0x00000000032c783b */ /* 0x000fe20000000200 */
[C---:B------:R-:W-:Y:S01]  /*11700*/  HMMA.16816.F32.BF16 R32, R12.reuse, R28, RZ ;  /* 0x0000001c0c20723c */ /* 0x040fe200000418ff */
[----:B------:R-:W-:Y:S02]  /*11710*/  IMAD.IADD R10, R2, 0x1, R11 ;  /* 0x00000001020a7824 */ /* 0x000fe400078e020b */
[----:B------:R-:W-:Y:S04]  /*11720*/  LDSM.16.M88.4 R56, [R3+0x800] ;  /* 0x000800000338783b */ /* 0x000fe80000000200 */
[----:B------:R-:W-:Y:S01]  /*11730*/  LDSM.16.M88.4 R60, [R3+0x1000] ;  /* 0x00100000033c783b */ /* 0x000fe20000000200 */
[C---:B------:R-:W-:Y:S03]  /*11740*/  HMMA.16816.F32.BF16 R28, R12.reuse, R30, RZ ;  /* 0x0000001e0c1c723c */ /* 0x040fe600000418ff */
[----:B------:R-:W-:Y:S05]  /*11750*/  LDSM.16.M88.4 R72, [R10+0x1000] ;  /* 0x001000000a48783b */ /* 0x000fea0000000200 */
[C---:B------:R-:W-:Y:S08]  /*11760*/  HMMA.16816.F32.BF16 R36, R12.reuse, R48, RZ ;  /* 0x000000300c24723c */ /* 0x040ff000000418ff */
[----:B------:R-:W-:Y:S01]  /*11770*/  HMMA.16816.F32.BF16 R48, R12, R50, RZ ;  /* 0x000000320c30723c */ /* 0x000fe200000418ff */
[----:B------:R-:W1:Y:S07]  /*11780*/  LDSM.16.M88.4 R12, [R202] ;  /* 0x00000000ca0c783b */ /* 0x000e6e0000000200 */
[C---:B-----5:R-:W-:Y:S08]  /*11790*/  HMMA.16816.F32.BF16 R52, R16.reuse, R40, R20 ;  /* 0x000000281034723c */ /* 0x060ff00000041814 */
[C---:B------:R-:W-:Y:S08]  /*117a0*/  HMMA.16816.F32.BF16 R40, R16.reuse, R42, R24 ;  /* 0x0000002a1028723c */ /* 0x040ff00000041818 */
[C---:B------:R-:W-:Y:S08]  /*117b0*/  HMMA.16816.F32.BF16 R32, R16.reuse, R64, R32 ;  /* 0x000000401020723c */ /* 0x040ff00000041820 */
[C---:B------:R-:W-:Y:S01]  /*117c0*/  HMMA.16816.F32.BF16 R28, R16.reuse, R66, R28 ;  /* 0x00000042101c723c */ /* 0x040fe2000004181c */
[----:B------:R-:W-:Y:S07]  /*117d0*/  LDSM.16.M88.4 R64, [R10] ;  /* 0x000000000a40783b */ /* 0x000fee0000000200 */
[C---:B------:R-:W-:Y:S08]  /*117e0*/  HMMA.16816.F32.BF16 R24, R16.reuse, R68, R36 ;  /* 0x000000441018723c */ /* 0x040ff00000041824 */
[----:B------:R-:W-:Y:S01]  /*117f0*/  HMMA.16816.F32.BF16 R20, R16, R70, R48 ;  /* 0x000000461014723c */ /* 0x000fe20000041830 */
[----:B------:R-:W2:Y:S04]  /*11800*/  LDSM.16.M88.4 R16, [R201] ;  /* 0x00000000c910783b */ /* 0x000ea80000000200 */
[----:B------:R-:W3:Y:S03]  /*11810*/  LDSM.16.M88.4 R68, [R10+0x800] ;  /* 0x000800000a44783b */ /* 0x000ee60000000200 */
[C---:B-1----:R-:W-:Y:S01]  /*11820*/  HMMA.16816.F32.BF16 R48, R12.reuse, R44, R52 ;  /* 0x0000002c0c30723c */ /* 0x042fe20000041834 */
[----:B------:R-:W-:Y:S07]  /*11830*/  LDSM.16.M88.4 R52, [R150+0x2000] ;  /* 0x002000009634783b */ /* 0x000fee0000000200 */
        /* <DEDUP_REMOVED lines=8> */
[----:B------:R-:W4:Y:S03]  /*118c0*/  LDSM.16.M88.4 R60, [R150+0x2800] ;  /* 0x00280000963c783b */ /* 0x000f260000000200 */
[C---:B--2---:R-:W-:Y:S01]  /*118d0*/  HMMA.16816.F32.BF16 R40, R16.reuse, R64, R48 ;  /* 0x000000401028723c */ /* 0x044fe20000041830 */
[----:B------:R-:W-:Y:S07]  /*118e0*/  LDSM.16.M88.4 R48, [R11+0x1800] ;  /* 0x001800000b30783b */ /* 0x000fee0000000200 */
[C---:B------:R-:W-:Y:S01]  /*118f0*/  HMMA.16816.F32.BF16 R36, R16.reuse, R66, R36 ;  /* 0x000000421024723c */ /* 0x040fe20000041824 */
[----:B------:R-:W-:Y:S07]  /*11900*/  LDSM.16.M88.4 R64, [R11+0x2800] ;  /* 0x002800000b40783b */ /* 0x000fee0000000200 */
[C---:B---3--:R-:W-:Y:S08]  /*11910*/  HMMA.16816.F32.BF16 R32, R16.reuse, R68, R32 ;  /* 0x000000441020723c */ /* 0x048ff00000041820 */
[C---:B------:R-:W-:Y:S01]  /*11920*/  HMMA.16816.F32.BF16 R28, R16.reuse, R70, R28 ;  /* 0x00000046101c723c */ /* 0x040fe2000004181c */
[----:B------:R-:W-:Y:S07]  /*11930*/  LDSM.16.M88.4 R68, [R10+0x2800] ;  /* 0x002800000a44783b */ /* 0x000fee0000000200 */
[C---:B------:R-:W-:Y:S08]  /*11940*/  HMMA.16816.F32.BF16 R24, R16.reuse, R72, R24 ;  /* 0x000000481018723c */ /* 0x040ff00000041818 */
[----:B------:R-:W-:Y:S01]  /*11950*/  HMMA.16816.F32.BF16 R20, R16, R74, R20 ;  /* 0x0000004a1014723c */ /* 0x000fe20000041814 */
[----:B------:R-:W2:Y:S07]  /*11960*/  LDSM.16.M88.4 R16, [R200+0x4000] ;  /* 0x00400000c810783b */ /* 0x000eae0000000200 */
[C---:B-1----:R-:W-:Y:S08]  /*11970*/  HMMA.16816.F32.BF16 R40, R12.reuse, R44, R40 ;  /* 0x0000002c0c28723c */ /* 0x042ff00000041828 */
[C---:B------:R-:W-:Y:S01]  /*11980*/  HMMA.16816.F32.BF16 R36, R12.reuse, R46, R36 ;  /* 0x0000002e0c24723c */ /* 0x040fe20000041824 */
[----:B------:R-:W-:Y:S07]  /*11990*/  LDSM.16.M88.4 R44, [R3+0x1800] ;  /* 0x00180000032c783b */ /* 0x000fee0000000200 */
[C---:B------:R-:W-:Y:S08]  /*119a0*/  HMMA.16816.F32.BF16 R32, R12.reuse, R52, R32 ;  /* 0x000000340c20723c */ /* 0x040ff00000041820 */
        /* <DEDUP_REMOVED lines=46> */
[C---:B--2---:R-:W-:Y:S08]  /*11c90*/  HMMA.16816.F32.BF16 R40, R16.reuse, R48, R40 ;  /* 0x000000301028723c */ /* 0x044ff00000041828 */
[C---:B------:R-:W-:Y:S01]  /*11ca0*/  HMMA.16816.F32.BF16 R36, R16.reuse, R50, R36 ;  /* 0x000000321024723c */ /* 0x040fe20000041824 */
[----:B------:R-:W-:Y:S07]  /*11cb0*/  LDSM.16.M88.4 R48, [R150+0x4800] ;  /* 0x004800009630783b */ /* 0x000fee0000000200 */
        /* <DEDUP_REMOVED lines=45> */
[----:B------:R-:W2:Y:S01]  /*11f90*/  LDSM.16.M88.4 R12, [R201+0xc000] ;  /* 0x00c00000c90c783b */ /* 0x000ea20000000200 */
[----:B------:R-:W-:-:S06]  /*11fa0*/  DEPBAR.LE SB0, 0x0 ;  /* 0x000080000000791a */ /* 0x000fcc0000000000 */
[C---:B-1----:R-:W-:Y:S08]  /*11fb0*/  HMMA.16816.F32.BF16 R40, R16.reuse, R56, R40 ;  /* 0x000000381028723c */ /* 0x042ff00000041828 */
[C---:B------:R-:W-:Y:S08]  /*11fc0*/  HMMA.16816.F32.BF16 R36, R16.reuse, R58, R36 ;  /* 0x0000003a1024723c */ /* 0x040ff00000041824 */
[C---:B------:R-:W-:Y:S08]  /*11fd0*/  HMMA.16816.F32.BF16 R32, R16.reuse, R60, R32 ;  /* 0x0000003c1020723c */ /* 0x040ff00000041820 */
[C---:B------:R-:W-:Y:S08]  /*11fe0*/  HMMA.16816.F32.BF16 R28, R16.reuse, R62, R28 ;  /* 0x0000003e101c723c */ /* 0x040ff0000004181c */
[C---:B----4-:R-:W-:Y:S08]  /*11ff0*/  HMMA.16816.F32.BF16 R24, R16.reuse, R64, R24 ;  /* 0x000000401018723c */ /* 0x050ff00000041818 */
        /* <DEDUP_REMOVED lines=10> */
[----:B------:R-:W-:Y:S01]  /*120a0*/  IMAD.MOV.U32 R2, RZ, RZ, 0x1 ;  /* 0x00000001ff027424 */ /* 0x000fe200078e00ff */
[C---:B------:R-:W-:Y:S01]  /*120b0*/  IADD3 R3, R0.reuse, R76, R235 ;  /* 0x0000004c00037210 */ /* 0x040fe20007ffe0eb */
[----:B------:R-:W-:Y:S01]  /*120c0*/  IMAD.MOV.U32 R211, RZ, RZ, RZ ;  /* 0x000000ffffd37224 */ /* 0x000fe200078e00ff */
[----:B------:R-:W-:-:S02]  /*120d0*/  ISETP.GT.AND P0, PT, R0, 0x2f, PT ;  /* 0x0000002f0000780c */ /* 0x000fc40003f04270 */
[----:B------:R-:W-:Y:S02]  /*120e0*/  ISETP.NE.AND P1, PT, R2, c[0x0][0x2b8], PT ;  /* 0x0000ae0002007a0c */ /* 0x000fe40003f25270 */
[----:B------:R-:W-:-:S05]  /*120f0*/  IADD3 R3, R3, -0x30, RZ ;  /* 0xffffffd003037810 */ /* 0x000fca0007ffe0ff */
        /* <DEDUP_REMOVED lines=27> */
.L_x_5177:
[----:B------:R-:W-:Y:S05]  /*122b0*/  BRA.DIV ~URZ, `(.L_x_5088) ;  /* 0x0000a4327f007947 */ /* 0x000fea000b800000 */
[----:B------:R3:W4:Y:S02]  /*122c0*/  SHFL.IDX PT, R2, R6, RZ, 0x181f ;  /* 0x00181fff06027589 */ /* 0x00072400000e0000 */
.L_x_5178:
        /* <DEDUP_REMOVED lines=18> */
.L_x_5090:
[----:B------:R-:W-:Y:S05]  /*123f0*/  BSYNC B0 ;  /* 0x0000000000007941 */ /* 0x000fea0003800000 */
.L_x_5089:
[----:B------:R-:W-:Y:S01]  /*12400*/  ISETP.GE.AND P0, PT, R9, 0x21, PT ;  /* 0x000000210900780c */ /* 0x000fe20003f06270 */
[----:B------:R-:W-:Y:S06]  /*12410*/  BRA.DIV ~URZ, `(.L_x_5091) ;  /* 0x0000a3427f007947 */ /* 0x000fec000b800000 */
[----:B--2---:R2:W1:Y:S04]  /*12420*/  SHFL.IDX PT, R4, R5, 0x1, 0x181f ;  /* 0x00381f0005047f89 */ /* 0x00446800000e0000 */
[----:B----4-:R2:W4:Y:S02]  /*12430*/  SHFL.IDX PT, R2, R6, 0x1, 0x181f ;  /* 0x00381f0006027f89 */ /* 0x01052400000e0000 */
.L_x_5179:
        /* <DEDUP_REMOVED lines=17> */
.L_x_5086:
[----:B------:R-:W-:Y:S05]  /*12550*/  BSYNC B1 ;  /* 0x0000000000017941 */ /* 0x000fea0003800000 */
.L_x_5085:
[----:B-1--4-:R-:W4:Y:S04]  /*12560*/  LDL R2, [R1+0x4c] ;  /* 0x00004c0001027983 */ /* 0x012f280000100800 */
[----:B------:R-:W0:Y:S01]  /*12570*/  LDGDEPBAR ;  /* 0x00000000000079af */ /* 0x000e220000000000 */
[----:B----4-:R-:W-:-:S05]  /*12580*/  IMAD.IADD R2, R123, 0x1, -R2 ;  /* 0x000000017b027824 */ /* 0x010fca00078e0a02 */
[C---:B------:R-:W-:Y:S02]  /*12590*/  ISETP.GT.AND P1, PT, R2.reuse, RZ, PT ;  /* 0x000000ff0200720c */ /* 0x040fe40003f24270 */
[----:B------:R-:W-:Y:S02]  /*125a0*/  ISETP.GT.AND P0, PT, R2, 0x1, PT ;  /* 0x000000010200780c */ /* 0x000fe40003f04270 */
[----:B------:R-:W-:Y:S02]  /*125b0*/  FSEL R9, R40, -INF , P1 ;  /* 0xff80000028097808 */ /* 0x000fe40000800000 */
[----:B------:R-:W-:Y:S02]  /*125c0*/  FSEL R12, R41, -INF , P0 ;  /* 0xff800000290c7808 */ /* 0x000fe40000000000 */
[----:B------:R-:W-:Y:S02]  /*125d0*/  ISETP.GT.AND P6, PT, R2, 0x8, PT ;  /* 0x000000080200780c */ /* 0x000fe40003fc4270 */
[----:B------:R-:W-:-:S02]  /*125e0*/  FSEL R15, R42, -INF , P1 ;  /* 0xff8000002a0f7808 */ /* 0x000fc40000800000 */
[----:B------:R-:W-:Y:S02]  /*125f0*/  FSEL R16, R43, -INF , P0 ;  /* 0xff8000002b107808 */ /* 0x000fe40000000000 */
[----:B------:R-:W-:Y:S02]  /*12600*/  ISETP.GT.AND P2, PT, R2, 0x9, PT ;  /* 0x000000090200780c */ /* 0x000fe40003f44270 */
[----:B------:R-:W-:Y:S02]  /*12610*/  FSEL R13, R36, -INF , P6 ;  /* 0xff800000240d7808 */ /* 0x000fe40003000000 */
[----:B------:R-:W-:Y:S02]  /*12620*/  FMNMX.FTZ R3, R9, R12, !PT ;  /* 0x0000000c09037209 */ /* 0x000fe40007810000 */
[----:B------:R-:W-:Y:S02]  /*12630*/  FSEL R17, R38, -INF , P6 ;  /* 0xff80000026117808 */ /* 0x000fe40003000000 */
[----:B------:R-:W-:-:S02]  /*12640*/  FMNMX.FTZ R4, R15, R16, !PT ;  /* 0x000000100f047209 */ /* 0x000fc40007810000 */
[C---:B------:R-:W-:Y:S02]  /*12650*/  ISETP.GT.AND P1, PT, R2.reuse, 0x10, PT ;  /* 0x000000100200780c */ /* 0x040fe40003f24270 */
        /* <DEDUP_REMOVED lines=9> */
[----:B------:R-:W-:Y:S02]  /*126f0*/  FSEL R24, R33, -INF , P0 ;  /* 0xff80000021187808 */ /* 0x000fe40000000000 */
[----:B------:R-:W-:-:S02]  /*12700*/  ISETP.GT.AND P1, PT, R2, 0x18, PT ;  /* 0x000000180200780c */ /* 0x000fc40003f24270 */
        /* <DEDUP_REMOVED lines=32> */
[----:B--23--:R-:W-:Y:S02]  /*12910*/  FMNMX.FTZ R6, R80, R2, !PT ;  /* 0x0000000250067209 */ /* 0x00cfe40007810000 */
[----:B------:R-:W-:Y:S01]  /*12920*/  FMNMX.FTZ R5, R84, R3, !PT ;  /* 0x0000000354057209 */ /* 0x000fe20007810000 */
[----:B------:R-:W-:Y:S05]  /*12930*/  BRA.DIV ~URZ, `(.L_x_5092) ;  /* 0x00009ef27f007947 */ /* 0x000fea000b800000 */
[----:B------:R1:W2:Y:S02]  /*12940*/  SHFL.BFLY PT, R2, R6, 0x2, 0x1f ;  /* 0x0c401f0006027f89 */ /* 0x0002a400000e0000 */
.L_x_5180:
[----:B-12---:R-:W-:Y:S01]  /*12950*/  FMNMX.FTZ R6, R6, R2, !PT ;  /* 0x0000000206067209 */ /* 0x006fe20007810000 */
[----:B------:R-:W-:Y:S05]  /*12960*/  BRA.DIV ~URZ, `(.L_x_5093) ;  /* 0x00009f227f007947 */ /* 0x000fea000b800000 */
[----:B------:R-:W1:Y:S04]  /*12970*/  SHFL.BFLY PT, R2, R5, 0x2, 0x1f ;  /* 0x0c401f0005027f89 */ /* 0x000e6800000e0000 */
[----:B------:R-:W2:Y:S01]  /*12980*/  SHFL.BFLY PT, R3, R6, 0x1, 0x1f ;  /* 0x0c201f0006037f89 */ /* 0x000ea200000e0000 */
[----:B-1----:R-:W-:-:S02]  /*12990*/  FMNMX.FTZ R5, R5, R2, !PT ;  /* 0x0000000205057209 */ /* 0x002fc40007810000 */
[----:B--2---:R-:W-:-:S03]  /*129a0*/  FMNMX.FTZ R6, R6, R3, !PT ;  /* 0x0000000306067209 */ /* 0x004fc60007810000 */
[----:B------:R1:W2:Y:S04]  /*129b0*/  SHFL.BFLY PT, R4, R5, 0x1, 0x1f ;  /* 0x0c201f0005047f89 */ /* 0x0002a800000e0000 */
.L_x_5181:
        /* <DEDUP_REMOVED lines=23> */
[----:B------:R-:W-:Y:S01]  /*12b30*/  LDSM.16.MT88.4 R168, [R151+0x1000] ;  /* 0x0010000097a8783b */ /* 0x000fe20000004200 */
[----:B------:R3:W-:Y:S01]  /*12b40*/  MUFU.EX2 R119, R4 ;  /* 0x0000000400777308 */ /* 0x0007e20000000800 */
[----:B--2---:R-:W-:-:S05]  /*12b50*/  FMUL.FTZ R2, R5, c[0x0][0x2d0] ;  /* 0x0000b40005027a20 */ /* 0x004fca0000410000 */
[----:B------:R-:W-:Y:S02]  /*12b60*/  FSEL R2, R2, RZ, P0 ;  /* 0x000000ff02027208 */ /* 0x000fe40000000000 */
[----:B------:R-:W-:-:S03]  /*12b70*/  ISETP.GE.AND P0, PT, R210, R219, PT ;  /* 0x000000dbd200720c */ /* 0x000fc60003f06270 */
[--C-:B---3--:R-:W-:Y:S02]  /*12b80*/  FFMA.FTZ R4, R15, c[0x0][0x2d0], -R2.reuse ;  /* 0x0000b4000f047a23 */ /* 0x108fe40000010802 */
[----:B------:R-:W2:Y:S02]  /*12b90*/  LDSM.16.MT88.4 R12, [R196] ;  /* 0x00000000c40c783b */ /* 0x000ea40000004200 */
[----:B------:R3:W-:Y:S02]  /*12ba0*/  MUFU.EX2 R118, R4 ;  /* 0x0000000400767308 */ /* 0x0007e40000000800 */
[----:B---3--:R-:W-:Y:S01]  /*12bb0*/  FFMA.FTZ R4, R16, c[0x0][0x2d0], -R2 ;  /* 0x0000b40010047a23 */ /* 0x008fe20000010802 */
[----:B----4-:R-:W-:-:S05]  /*12bc0*/  F2FP.BF16.PACK_AB R16, R9, R108 ;  /* 0x0000006c0910723e */ /* 0x010fca00000010ff */
[----:B------:R3:W4:Y:S02]  /*12bd0*/  MUFU.EX2 R117, R4 ;  /* 0x0000000400757308 */ /* 0x0007240000000800 */
[----:B---3--:R-:W-:Y:S01]  /*12be0*/  FFMA.FTZ R4, R17, c[0x0][0x2d0], -R2 ;  /* 0x0000b40011047a23 */ /* 0x008fe20000010802 */
[----:B----4-:R-:W-:-:S05]  /*12bf0*/  F2FP.BF16.PACK_AB R17, R117, R118 ;  /* 0x000000767511723e */ /* 0x010fca00000010ff */
[----:B------:R3:W-:Y:S02]  /*12c00*/  MUFU.EX2 R116, R4 ;  /* 0x0000000400747308 */ /* 0x0007e40000000800 */
[----:B---3--:R-:W-:Y:S01]  /*12c10*/  FFMA.FTZ R4, R18, c[0x0][0x2d0], -R2 ;  /* 0x0000b40012047a23 */ /* 0x008fe20000010802 */
[----:B------:R-:W-:-:S05]  /*12c20*/  F2FP.BF16.PACK_AB R18, R119, R120 ;  /* 0x000000787712723e */ /* 0x000fca00000010ff */
[----:B------:R3:W4:Y:S02]  /*12c30*/  MUFU.EX2 R125, R4 ;  /* 0x00000004007d7308 */ /* 0x0007240000000800 */
[----:B---3--:R-:W-:Y:S01]  /*12c40*/  FFMA.FTZ R4, R19, c[0x0][0x2d0], -R3 ;  /* 0x0000b40013047a23 */ /* 0x008fe20000010803 */
[----:B----4-:R-:W-:-:S05]  /*12c50*/  F2FP.BF16.PACK_AB R19, R125, R116 ;  /* 0x000000747d13723e */ /* 0x010fca00000010ff */
[----:B------:R3:W-:Y:S02]  /*12c60*/  MUFU.EX2 R124, R4 ;  /* 0x00000004007c7308 */ /* 0x0007e40000000800 */
[C---:B-1----:R-:W-:Y:S08]  /*12c70*/  HMMA.16816.F32.BF16 R64, R16.reuse, R20, RZ ;  /* 0x000000141040723c */ /* 0x042ff000000418ff */
[----:B------:R-:W-:Y:S01]  /*12c80*/  HMMA.16816.F32.BF16 R56, R16, R22, RZ ;  /* 0x000000161038723c */ /* 0x000fe200000418ff */
[----:B---3--:R-:W-:-:S04]  /*12c90*/  FFMA.FTZ R4, R24, c[0x0][0x2d0], -R3 ;  /* 0x0000b40018047a23 */ /* 0x008fc80000010803 */
[----:B------:R1:W3:Y:S03]  /*12ca0*/  MUFU.EX2 R137, R4 ;  /* 0x0000000400897308 */ /* 0x0002e60000000800 */
[C---:B--2---:R-:W-:Y:S08]  /*12cb0*/  HMMA.16816.F32.BF16 R52, R16.reuse, R12, RZ ;  /* 0x0000000c1034723c */ /* 0x044ff000000418ff */
[----:B------:R-:W-:Y:S01]  /*12cc0*/  HMMA.16816.F32.BF16 R32, R16, R14, RZ ;  /* 0x0000000e1020723c */ /* 0x000fe200000418ff */
[----:B-1----:R-:W-:Y:S01]  /*12cd0*/  FFMA.FTZ R4, R26, c[0x0][0x2d0], -R3 ;  /* 0x0000b4001a047a23 */ /* 0x002fe20000010803 */
[----:B---3--:R-:W-:-:S06]  /*12ce0*/  F2FP.BF16.PACK_AB R12, R137, R124 ;  /* 0x0000007c890c723e */ /* 0x008fcc00000010ff */
[----:B------:R-:W-:Y:S01]  /*12cf0*/  HMMA.16816.F32.BF16 R20, R16, R60, RZ ;  /* 0x0000003c1014723c */ /* 0x000fe200000418ff */
[----:B------:R1:W-:Y:S02]  /*12d00*/  MUFU.EX2 R138, R4 ;  /* 0x00000004008a7308 */ /* 0x0003e40000000800 */
[----:B-1----:R-:W-:-:S06]  /*12d10*/  FFMA.FTZ R4, R25, c[0x0][0x2d0], -R3 ;  /* 0x0000b40019047a23 */ /* 0x002fcc0000010803 */
[----:B------:R1:W2:Y:S02]  /*12d20*/  MUFU.EX2 R139, R4 ;  /* 0x00000004008b7308 */ /* 0x0002a40000000800 */
[--C-:B-1----:R-:W-:Y:S01]  /*12d30*/  FFMA.FTZ R4, R27, c[0x0][0x2d0], -R2.reuse ;  /* 0x0000b4001b047a23 */ /* 0x102fe20000010802 */
[----:B--2---:R-:W-:Y:S01]  /*12d40*/  F2FP.BF16.PACK_AB R14, R139, R138 ;  /* 0x0000008a8b0e723e */ /* 0x004fe200000010ff */
[----:B------:R-:W-:Y:S04]  /*12d50*/  HMMA.16816.F32.BF16 R24, R16, R50, RZ ;  /* 0x000000321018723c */ /* 0x000fe800000418ff */
        /* <DEDUP_REMOVED lines=10> */
[----:B--2---:R-:W-:-:S07]  /*12e00*/  F2FP.BF16.PACK_AB R15, R160, R136 ;  /* 0x00000088a00f723e */ /* 0x004fce00000010ff */
[C---:B------:R-:W-:Y:S01]  /*12e10*/  HMMA.16816.F32.BF16 R172, R12.reuse, R44, R64 ;  /* 0x0000002c0cac723c */ /* 0x040fe20000041840 */
[----:B------:R-:W-:Y:S07]  /*12e20*/  LDSM.16.MT88.4 R64, [R151+0x3000] ;  /* 0x003000009740783b */ /* 0x000fee0000004200 */
[C---:B------:R-:W-:Y:S01]  /*12e30*/  HMMA.16816.F32.BF16 R156, R12.reuse, R46, R56 ;  /* 0x0000002e0c9c723c */ /* 0x040fe20000041838 */
[----:B------:R-:W2:Y:S04]  /*12e40*/  LDSM.16.MT88.4 R44, [R198+0x1800] ;  /* 0x00180000c62c783b */ /* 0x000ea80000004200 */
[----:B------:R-:W-:Y:S03]  /*12e50*/  LDSM.16.MT88.4 R56, [R197+0x2000] ;  /* 0x00200000c538783b */ /* 0x000fe60000004200 */
        /* <DEDUP_REMOVED lines=8> */
[----:B------:R-:W-:Y:S01]  /*12ee0*/  HMMA.16816.F32.BF16 R32, R16, R68, RZ ;  /* 0x000000441020723c */ /* 0x000fe200000418ff */
[----:B------:R-:W-:-:S02]  /*12ef0*/  MOV R90, R92 ;  /* 0x0000005c005a7202 */ /* 0x000fc40000000f00 */
[----:B------:R-:W-:Y:S02]  /*12f00*/  MOV R89, R93 ;  /* 0x0000005d00597202 */ /* 0x000fe40000000f00 */
[----:B------:R-:W-:Y:S02]  /*12f10*/  MOV R88, R94 ;  /* 0x0000005e00587202 */ /* 0x000fe40000000f00 */
[----:B------:R-:W-:Y:S01]  /*12f20*/  MOV R4, R95 ;  /* 0x0000005f00047202 */ /* 0x000fe20000000f00 */
        /* <DEDUP_REMOVED lines=18> */
[C---:B----4-:R-:W-:Y:S07]  /*13050*/  HMMA.16816.F32.BF16 R72, R12.reuse, R62, R32 ;  /* 0x0000003e0c48723c */ /* 0x050fee0000041820 */
[----:B------:R-:W-:Y:S01]  /*13060*/  MOV R63, R4 ;  /* 0x00000004003f7202 */ /* 0x000fe20000000f00 */
[----:B------:R-:W-:Y:S01]  /*13070*/  HMMA.16816.F32.BF16 R180, R12, R56, R28 ;  /* 0x000000380cb4723c */ /* 0x000fe2000004181c */
[----:B------:R-:W-:Y:S01]  /*13080*/  FADD.FTZ R4, R108, R9 ;  /* 0x000000096c047221 */ /* 0x000fe20000010000 */
[----:B------:R-:W-:Y:S01]  /*13090*/  MOV R62, R88 ;  /* 0x00000058003e7202 */ /* 0x000fe20000000f00 */
[----:B------:R-:W-:-:S02]  /*130a0*/  FADD.FTZ R9, R118, R117 ;  /* 0x0000007576097221 */ /* 0x000fc40000010000 */
[----:B------:R-:W-:Y:S02]  /*130b0*/  FADD.FTZ R4, R120, R4 ;  /* 0x0000000478047221 */ /* 0x000fe40000010000 */
[----:B------:R-:W-:Y:S01]  /*130c0*/  FADD.FTZ R9, R116, R9 ;  /* 0x0000000974097221 */ /* 0x000fe20000010000 */
[C---:B-1----:R-:W-:Y:S01]  /*130d0*/  HMMA.16816.F32.BF16 R32, R16.reuse, R44, RZ ;  /* 0x0000002c1020723c */ /* 0x042fe200000418ff */
[----:B------:R-:W-:Y:S02]  /*130e0*/  FADD.FTZ R4, R119, R4 ;  /* 0x0000000477047221 */ /* 0x000fe40000010000 */
[----:B------:R-:W-:Y:S02]  /*130f0*/  FADD.FTZ R9, R125, R9 ;  /* 0x000000097d097221 */ /* 0x000fe40000010000 */
[----:B------:R-:W-:Y:S02]  /*13100*/  FADD.FTZ R4, R124, R4 ;  /* 0x000000047c047221 */ /* 0x000fe40000010000 */
[----:B------:R-:W-:Y:S01]  /*13110*/  FADD.FTZ R9, R126, R9 ;  /* 0x000000097e097221 */ /* 0x000fe20000010000 */
[----:B------:R-:W-:Y:S01]  /*13120*/  HMMA.16816.F32.BF16 R28, R16, R46, RZ ;  /* 0x0000002e101c723c */ /* 0x000fe200000418ff */
[----:B------:R-:W1:Y:S01]  /*13130*/  LDSM.16.MT88.4 R44, [R197+0x3000] ;  /* 0x00300000c52c783b */ /* 0x000e620000004200 */
[----:B------:R-:W-:-:S06]  /*13140*/  FADD.FTZ R4, R137, R4 ;  /* 0x0000000489047221 */ /* 0x000fcc0000010000 */
        /* <DEDUP_REMOVED lines=18> */
[C---:B------:R-:W-:Y:S07]  /*13270*/  HMMA.16816.F32.BF16 R184, R12.reuse, R60, R36 ;  /* 0x0000003c0cb8723c */ /* 0x040fee0000041824 */
[----:B------:R-:W-:Y:S01]  /*13280*/  MOV R60, R90 ;  /* 0x0000005a003c7202 */ /* 0x000fe20000000f00 */
[----:B------:R-:W-:Y:S01]  /*13290*/  HMMA.16816.F32.BF16 R112, R12, R30, R20 ;  /* 0x0000001e0c70723c */ /* 0x000fe20000041814 */
[----:B------:R-:W2:Y:S01]  /*132a0*/  LDSM.16.MT88.4 R28, [R196+0x4800] ;  /* 0x00480000c41c783b */ /* 0x000ea20000004200 */
[----:B------:R-:W-:-:S06]  /*132b0*/  MOV R61, R89 ;  /* 0x00000059003d7202 */ /* 0x000fcc0000000f00 */
        /* <DEDUP_REMOVED lines=60> */
[C---:B------:R-:W-:Y:S01]  /*13680*/  HMMA.16816.F32.BF16 R160, R136.reuse, R162, R152 ;  /* 0x000000a288a0723c */ /* 0x040fe20000041898 */
[----:B------:R-:W2:Y:S07]  /*13690*/  LDSM.16.MT88.4 R152, [R198+0x1000] ;  /* 0x00100000c698783b */ /* 0x000eae0000004200 */
[C---:B------:R-:W-:Y:S08]  /*136a0*/  HMMA.16816.F32.BF16 R172, R136.reuse, R168, R172 ;  /* 0x000000a888ac723c */ /* 0x040ff000000418ac */
[----:B------:R-:W-:Y:S08]  /*136b0*/  HMMA.16816.F32.BF16 R168, R136, R170, R156 ;  /* 0x000000aa88a8723c */ /* 0x000ff0000004189c */
[C---:B-1----:R-:W-:Y:S08]  /*136c0*/  HMMA.16816.F32.BF16 R24, R16.reuse, R20, RZ ;  /* 0x000000141018723c */ /* 0x042ff000000418ff */
[----:B------:R-:W-:Y:S01]  /*136d0*/  HMMA.16816.F32.BF16 R16, R16, R22, RZ ;  /* 0x000000161010723c */ /* 0x000fe200000418ff */
[----:B------:R-:W1:Y:S07]  /*136e0*/  LDSM.16.MT88.4 R20, [R197+0x5000] ;  /* 0x00500000c514783b */ /* 0x000e6e0000004200 */
[C---:B------:R-:W-:Y:S08]  /*136f0*/  HMMA.16816.F32.BF16 R36, R136.reuse, R40, R248 ;  /* 0x000000288824723c */ /* 0x040ff000000418f8 */
[C---:B--2---:R-:W-:Y:S08]  /*13700*/  HMMA.16816.F32.BF16 R156, R136.reuse, R152, R60 ;  /* 0x00000098889c723c */ /* 0x044ff0000004183c */
[C---:B------:R-:W-:Y:S08]  /*13710*/  HMMA.16816.F32.BF16 R60, R136.reuse, R64, R184 ;  /* 0x00000040883c723c */ /* 0x040ff000000418b8 */
[C---:B------:R-:W-:Y:S01]  /*13720*/  HMMA.16816.F32.BF16 R64, R136.reuse, R66, R72 ;  /* 0x000000428840723c */ /* 0x040fe20000041848 */
[----:B------:R-:W2:Y:S07]  /*13730*/  LDSM.16.MT88.4 R72, [R197+0x2800] ;  /* 0x00280000c548783b */ /* 0x000eae0000004200 */
[----:B------:R-:W-:Y:S08]  /*13740*/  HMMA.16816.F32.BF16 R44, R136, R48, R240 ;  /* 0x00000030882c723c */ /* 0x000ff000000418f0 */
[C---:B-1----:R-:W-:Y:S08]  /*13750*/  HMMA.16816.F32.BF16 R24, R12.reuse, R20, R24 ;  /* 0x000000140c18723c */ /* 0x042ff00000041818 */
[----:B------:R-:W-:Y:S01]  /*13760*/  HMMA.16816.F32.BF16 R16, R12, R22, R16 ;  /* 0x000000160c10723c */ /* 0x000fe20000041810 */
[----:B------:R-:W-:Y:S07]  /*13770*/  LDSM.16.MT88.4 R12, [R197+0x5800] ;  /* 0x00580000c50c783b */ /* 0x000fee0000004200 */
[C---:B------:R-:W-:Y:S08]  /*13780*/  HMMA.16816.F32.BF16 R52, R136.reuse, R56, R236 ;  /* 0x000000388834723c */ /* 0x040ff000000418ec */
[C---:B------:R-:W-:Y:S08]  /*13790*/  HMMA.16816.F32.BF16 R152, R136.reuse, R154, R244 ;  /* 0x0000009a8898723c */ /* 0x040ff000000418f4 */
[C---:B--2---:R-:W-:Y:S08]  /*137a0*/  HMMA.16816.F32.BF16 R68, R136.reuse, R72, R180 ;  /* 0x000000488844723c */ /* 0x044ff000000418b4 */
[C---:B------:R-:W-:Y:S08]  /*137b0*/  HMMA.16816.F32.BF16 R72, R136.reuse, R74, R76 ;  /* 0x0000004a8848723c */ /* 0x040ff0000004184c */
[C---:B------:R-:W-:Y:S08]  /*137c0*/  HMMA.16816.F32.BF16 R76, R136.reuse, R80, R176 ;  /* 0x00000050884c723c */ /* 0x040ff000000418b0 */
[C---:B------:R-:W-:Y:S01]  /*137d0*/  HMMA.16816.F32.BF16 R80, R136.reuse, R82, R88 ;  /* 0x000000528850723c */ /* 0x040fe20000041858 */
[----:B------:R-:W1:Y:S07]  /*137e0*/  LDSM.16.MT88.4 R88, [R196+0x4000] ;  /* 0x00400000c458783b */ /* 0x000e6e0000004200 */
[C---:B------:R-:W-:Y:S08]  /*137f0*/  HMMA.16816.F32.BF16 R40, R136.reuse, R42, R228 ;  /* 0x0000002a8828723c */ /* 0x040ff000000418e4 */
[C---:B------:R-:W-:Y:S08]  /*13800*/  HMMA.16816.F32.BF16 R48, R136.reuse, R50, R192 ;  /* 0x000000328830723c */ /* 0x040ff000000418c0 */
[C---:B------:R-:W-:Y:S08]  /*13810*/  HMMA.16816.F32.BF16 R56, R136.reuse, R58, R188 ;  /* 0x0000003a8838723c */ /* 0x040ff000000418bc */
[C---:B-1----:R-:W-:Y:S01]  /*13820*/  HMMA.16816.F32.BF16 R84, R136.reuse, R88, R96 ;  /* 0x000000588854723c */ /* 0x042fe20000041860 */
[----:B------:R-:W1:Y:S07]  /*13830*/  LDSM.16.MT88.4 R96, [R198+0x4000] ;  /* 0x00400000c660783b */ /* 0x000e6e0000004200 */
[C---:B------:R-:W-:Y:S08]  /*13840*/  HMMA.16816.F32.BF16 R88, R136.reuse, R90, R92 ;  /* 0x0000005a8858723c */ /* 0x040ff0000004185c */
[C---:B-1----:R-:W-:Y:S08]  /*13850*/  HMMA.16816.F32.BF16 R92, R136.reuse, R96, R132 ;  /* 0x00000060885c723c */ /* 0x042ff00000041884 */
[C---:B------:R-:W-:Y:S01]  /*13860*/  HMMA.16816.F32.BF16 R96, R136.reuse, R98, R104 ;  /* 0x000000628860723c */ /* 0x040fe20000041868 */
[----:B------:R-:W1:Y:S07]  /*13870*/  LDSM.16.MT88.4 R104, [R197+0x4000] ;  /* 0x00400000c568783b */ /* 0x000e6e0000004200 */
        /* <DEDUP_REMOVED lines=15> */
.L_x_5106:
        /* <DEDUP_REMOVED lines=12> */
[C---:B------:R-:W-:Y:S01]  /*13a30*/  IMAD.WIDE.U32 R12, R211.reuse, c[0x0][0x218], R2 ;  /* 0x00008600d30c7a25 */ /* 0x040fe200078e0002 */
        /* <DEDUP_REMOVED lines=18> */
.L_x_5182:
        /* <DEDUP_REMOVED lines=22> */
.L_x_5183:
        /* <DEDUP_REMOVED lines=15> */
.L_x_5097:
[----:B------:R-:W-:Y:S05]  /*13db0*/  BSYNC B0 ;  /* 0x0000000000007941 */ /* 0x000fea0003800000 */
.L_x_5096:
        /* <DEDUP_REMOVED lines=31> */
[----:B------:R-:W2:Y:S05]  /*13fb0*/  LDSM.16.M88.4 R176, [R10+0x800] ;  /* 0x000800000ab0783b */ /* 0x000eaa0000000200 */
[----:B------:R-:W3:Y:S02]  /*13fc0*/  LDSM.16.M88.4 R188, [R10+0x1000] ;  /* 0x001000000abc783b */ /* 0x000ee40000000200 */
        /* <DEDUP_REMOVED lines=120> */
[----:B------:R-:W-:Y:S04]  /*14750*/  DEPBAR.LE SB0, 0x0 ;  /* 0x000080000000791a */ /* 0x000fe80000000000 */
[----:B------:R-:W-:Y:S01]  /*14760*/  BAR.SYNC.DEFER_BLOCKING 0x0 ;  /* 0x0000000000007b1d */ /* 0x000fe20000010000 */
[C---:B-1----:R-:W-:Y:S08]  /*14770*/  HMMA.16816.F32.BF16 R12, R180.reuse, R184, R12 ;  /* 0x000000b8b40c723c */ /* 0x042ff0000004180c */
[C---:B------:R-:W-:Y:S08]  /*14780*/  HMMA.16816.F32.BF16 R16, R180.reuse, R186, R16 ;  /* 0x000000bab410723c */ /* 0x040ff00000041810 */
[C---:B--2---:R-:W-:Y:S08]  /*14790*/  HMMA.16816.F32.BF16 R20, R180.reuse, R176, R20 ;  /* 0x000000b0b414723c */ /* 0x044ff00000041814 */
[C---:B------:R-:W-:Y:S08]  /*147a0*/  HMMA.16816.F32.BF16 R24, R180.reuse, R178, R24 ;  /* 0x000000b2b418723c */ /* 0x040ff00000041818 */
[C---:B---3--:R-:W-:Y:S08]  /*147b0*/  HMMA.16816.F32.BF16 R28, R180.reuse, R188, R28 ;  /* 0x000000bcb41c723c */ /* 0x048ff0000004181c */
        /* <DEDUP_REMOVED lines=9> */
[--C-:B------:R-:W-:Y:S06]  /*14850*/  IMAD.MOV.U32 R2, RZ, RZ, R3.reuse ;  /* 0x000000ffff027224 */ /* 0x100fec00078e0003 */
[----:B------:R-:W-:Y:S05]  /*14860*/  @P1 IMAD.HI.U32 R4, R3, c[0x0][0x2bc], RZ ;  /* 0x0000af0003041a27 */ /* 0x000fea00078e00ff */
[----:B------:R-:W-:Y:S04]  /*14870*/  @P1 SHF.R.U32.HI R2, RZ, c[0x0][0x2c0], R4 ;  /* 0x0000b000ff021a19 */ /* 0x000fe80000011604 */
[----:B------:R-:W-:Y:S01]  /*14880*/  @!P0 IADD3 R4, P1, R2, R232, RZ ;  /* 0x000000e802048210 */ /* 0x000fe20007f3e0ff */
[----:B------:R-:W-:Y:S04]  /*14890*/  IMAD.MOV R176, RZ, RZ, -R2 ;  /* 0x000000ffffb07224 */ /* 0x000fe800078e0a02 */
[----:B------:R-:W-:Y:S01]  /*148a0*/  IMAD R212, R176, c[0x0][0x2b8], R3 ;  /* 0x0000ae00b0d47a24 */ /* 0x000fe200078e0203 */
[----:B------:R-:W-:Y:S02]  /*148b0*/  @!P0 LEA.HI.X.SX32 R3, R2, R234, 0x1, P1 ;  /* 0x000000ea02038211 */ /* 0x000fe400008f0eff */
[C---:B------:R-:W-:Y:S02]  /*148c0*/  @!P0 LEA R2, P1, R4.reuse, c[0x0][0x2a0], 0x2 ;  /* 0x0000a80004028a11 */ /* 0x040fe400078210ff */
[----:B------:R-:W-:Y:S02]  /*148d0*/  IADD3 R176, -R143, 0x30, RZ ;  /* 0x000000308fb07810 */ /* 0x000fe40007ffe1ff */
[----:B------:R-:W-:Y:S05]  /*148e0*/  @!P0 LEA.HI.X R3, R4, c[0x0][0x2a4], R3, 0x2, P1 ;  /* 0x0000a90004038a11 */ /* 0x000fea00008f1403 */
[----:B------:R1:W2:Y:S02]  /*148f0*/  @!P0 LDG.E R211, [R2.64] ;  /* 0x0000000602d38981 */ /* 0x0002a4000c1e1900 */
[----:B-1----:R-:W-:Y:S05]  /*14900*/  SHF.R.S32.HI R2, RZ, 0x1f, R212 ;  /* 0x0000001fff027819 */ /* 0x002fea00000114d4 */
[----:B------:R-:W-:Y:S02]  /*14910*/  IMAD R4, R2, c[0x0][0x1e0], RZ ;  /* 0x0000780002047a24 */ /* 0x000fe400078e02ff */
[C---:B------:R-:W-:Y:S04]  /*14920*/  IMAD.WIDE.U32 R2, R212.reuse, c[0x0][0x1e0], RZ ;  /* 0x00007800d4027a25 */ /* 0x040fe800078e00ff */
        /* <DEDUP_REMOVED lines=13> */
.L_x_5184:
[----:B------:R-:W-:-:S05]  /*14a00*/  BRA.DIV ~URZ, `(.L_x_5102) ;  /* 0x000081327f007947 */ /* 0x000fca000b800000 */
[----:B------:R3:W4:Y:S02]  /*14a10*/  SHFL.IDX PT, R2, R180, RZ, 0x181f ;  /* 0x00181fffb4027589 */ /* 0x00072400000e0000 */
.L_x_5185:
[C---:B----4-:R-:W-:Y:S04]  /*14a20*/  @P0 LEA R178, P1, R140.reuse, R2, 0x1 ;  /* 0x000000028cb20211 */ /* 0x050fe800078208ff */
[----:B--2---:R-:W-:Y:S05]  /*14a30*/  @P0 LEA.HI.X R179, R140, R4, R141, 0x1, P1 ;  /* 0x000000048cb30211 */ /* 0x004fea00008f0c8d */
        /* <DEDUP_REMOVED lines=15> */
[----:B------:R4:W1:Y:S04]  /*14b30*/  SHFL.IDX PT, R4, R177, 0x1, 0x181f ;  /* 0x00381f00b1047f89 */ /* 0x00086800000e0000 */
[----:B--2---:R4:W2:Y:S02]  /*14b40*/  SHFL.IDX PT, R2, R180, 0x1, 0x181f ;  /* 0x00381f00b4027f89 */ /* 0x0048a400000e0000 */
.L_x_5186:
[C---:B--2---:R-:W-:Y:S04]  /*14b50*/  @P0 LEA R176, P1, R140.reuse, R2, 0x1 ;  /* 0x000000028cb00211 */ /* 0x044fe800078208ff */
[----:B-1--4-:R-:W-:Y:S05]  /*14b60*/  @P0 LEA.HI.X R177, R140, R4, R141, 0x1, P1 ;  /* 0x000000048cb10211 */ /* 0x012fea00008f0c8d */
[----:B------:R-:W-:Y:S01]  /*14b70*/  @!PT LDS RZ, [RZ] ;  /* 0x00000000fffff984 */ /* 0x000fe20000000800 */
[----:B------:R-:W-:Y:S01]  /*14b80*/  @!PT LDS RZ, [RZ] ;  /* 0x00000000fffff984 */ /* 0x000fe20000000800 */
[----:B------:R-:W-:Y:S01]  /*14b90*/  @!PT LDS RZ, [RZ] ;  /* 0x00000000fffff984 */ /* 0x000fe20000000800 */
[----:B------:R1:W-:Y:S02]  /*14ba0*/  @P0 LDGSTS.E.BYPASS.LTC128B.128 [R207+0xb080], [R176.64], !P5 ;  /* 0x0b080000b0cf0fae */ /* 0x0003e4000e901d46 */
[C---:B-1----:R-:W-:Y:S04]  /*14bb0*/  @P0 LEA R176, P1, R206.reuse, R2, 0x1 ;  /* 0x00000002ceb00211 */ /* 0x042fe800078208ff */
[----:B------:R-:W-:Y:S05]  /*14bc0*/  @P0 LEA.HI.X R177, R206, R4, R214, 0x1, P1 ;  /* 0x00000004ceb10211 */ /* 0x000fea00008f0cd6 */
[----:B------:R1:W-:Y:S02]  /*14bd0*/  @P0 LDGSTS.E.BYPASS.LTC128B.128 [R207+0xc880], [R176.64], !P4 ;  /* 0x0c880000b0cf0fae */ /* 0x0003e4000e101d46 */
[C---:B-1----:R-:W-:Y:S04]  /*14be0*/  @P0 LEA R176, P1, R205.reuse, R2, 0x1 ;  /* 0x00000002cdb00211 */ /* 0x042fe800078208ff */
[----:B------:R-:W-:Y:S02]  /*14bf0*/  @P0 LEA.HI.X R177, R205, R4, R216, 0x1, P1 ;  /* 0x00000004cdb10211 */ /* 0x000fe400008f0cd8 */
[C---:B------:R-:W-:Y:S03]  /*14c00*/  @P0 LEA R2, P1, R204.reuse, R2, 0x1 ;  /* 0x00000002cc020211 */ /* 0x040fe600078208ff */
[----:B------:R1:W-:Y:S01]  /*14c10*/  @P0 LDGSTS.E.BYPASS.LTC128B.128 [R207+0xe080], [R176.64], !P3 ;  /* 0x0e080000b0cf0fae */ /* 0x0003e2000d901d46 */
[----:B------:R-:W-:Y:S05]  /*14c20*/  @P0 LEA.HI.X R3, R204, R4, R215, 0x1, P1 ;  /* 0x00000004cc030211 */ /* 0x000fea00008f0cd7 */
[----:B------:R1:W-:Y:S04]  /*14c30*/  @P0 LDGSTS.E.BYPASS.LTC128B.128 [R207+0xf880], [R2.64], !P2 ;  /* 0x0f88000002cf0fae */ /* 0x0003e8000d101d46 */
.L_x_5100:
[----:B------:R-:W-:Y:S05]  /*14c40*/  BSYNC B0 ;  /* 0x0000000000007941 */ /* 0x000fea0003800000 */
.L_x_5099:
        /* <DEDUP_REMOVED lines=27> */
.L_x_5187:
[----:B-12---:R-:W-:Y:S01]  /*14e00*/  FMNMX.FTZ R4, R4, R2, !PT ;  /* 0x0000000204047209 */ /* 0x006fe20007810000 */
[----:B------:R-:W-:-:S05]  /*14e10*/  BRA.DIV ~URZ, `(.L_x_5105) ;  /* 0x00007eb27f007947 */ /* 0x000fca000b800000 */
[----:B------:R-:W1:Y:S02]  /*14e20*/  SHFL.BFLY PT, R2, R4, 0x1, 0x1f ;  /* 0x0c201f0004027f89 */ /* 0x000e6400000e0000 */
[----:B-1----:R-:W-:Y:S02]  /*14e30*/  FMNMX.FTZ R6, R4, R2, !PT ;  /* 0x0000000204067209 */ /* 0x002fe40007810000 */
[----:B------:R-:W1:Y:S02]  /*14e40*/  SHFL.BFLY PT, R2, R176, 0x2, 0x1f ;  /* 0x0c401f00b0027f89 */ /* 0x000e6400000e0000 */
[----:B-1----:R-:W-:Y:S05]  /*14e50*/  FMNMX.FTZ R4, R176, R2, !PT ;  /* 0x00000002b0047209 */ /* 0x002fea0007810000 */
[----:B------:R1:W2:Y:S02]  /*14e60*/  SHFL.BFLY PT, R2, R4, 0x1, 0x1f ;  /* 0x0c201f0004027f89 */ /* 0x0002a400000e0000 */
.L_x_5188:
        /* <DEDUP_REMOVED lines=24> */
[----:B------:R-:W-:Y:S01]  /*14ff0*/  FFMA.FTZ R2, R3, R218, R16 ;  /* 0x000000da03027223 */ /* 0x000fe20000010010 */
[----:B------:R-:W-:Y:S01]  /*15000*/  F2FP.BF16.PACK_AB R176, R9, R16 ;  /* 0x0000001009b0723e */ /* 0x000fe200000010ff */
[----:B------:R-:W-:Y:S02]  /*15010*/  FMUL.FTZ R32, R3, R152 ;  /* 0x0000009803207220 */ /* 0x000fe40000410000 */
[----:B------:R-:W-:Y:S02]  /*15020*/  FADD.FTZ R12, R9, R2 ;  /* 0x00000002090c7221 */ /* 0x000fe40000010000 */
[C---:B------:R-:W-:Y:S02]  /*15030*/  FADD.FTZ R2, -R4.reuse, R5 ;  /* 0x0000000504027221 */ /* 0x040fe40000010100 */
[----:B------:R-:W-:Y:S02]  /*15040*/  FMUL.FTZ R9, R4, c[0x0][0x2d0] ;  /* 0x0000b40004097a20 */ /* 0x000fe40000410000 */
        /* <DEDUP_REMOVED lines=14> */
[--C-:B---3--:R-:W-:Y:S01]  /*15130*/  FFMA.FTZ R180, R23, c[0x0][0x2d0], -R9.reuse ;  /* 0x0000b40017b47a23 */ /* 0x108fe20000010809 */
[----:B------:R-:W-:Y:S01]  /*15140*/  MUFU.EX2 R5, R5 ;  /* 0x0000000500057308 */ /* 0x000fe20000000800 */
[----:B------:R-:W-:Y:S02]  /*15150*/  FFMA.FTZ R9, R35, c[0x0][0x2d0], -R9 ;  /* 0x0000b40023097a23 */ /* 0x000fe40000010809 */
[----:B------:R-:W-:Y:S02]  /*15160*/  FADD.FTZ R12, R17, R12 ;  /* 0x0000000c110c7221 */ /* 0x000fe40000010000 */
[C---:B-1----:R-:W-:Y:S02]  /*15170*/  FMUL.FTZ R34, R2.reuse, R154 ;  /* 0x0000009a02227220 */ /* 0x042fe40000410000 */
[C---:B------:R-:W-:Y:S02]  /*15180*/  FMUL.FTZ R35, R2.reuse, R155 ;  /* 0x0000009b02237220 */ /* 0x040fe40000410000 */
[----:B------:R-:W1:Y:S01]  /*15190*/  LDSM.16.MT88.4 R152, [R151] ;  /* 0x000000009798783b */ /* 0x000e620000004200 */
[----:B------:R-:W-:Y:S01]  /*151a0*/  FMUL.FTZ R21, R3, R165 ;  /* 0x000000a503157220 */ /* 0x000fe20000410000 */
[----:B------:R-:W-:Y:S01]  /*151b0*/  MUFU.EX2 R183, R183 ;  /* 0x000000b700b77308 */ /* 0x000fe20000000800 */
[----:B------:R-:W-:Y:S02]  /*151c0*/  FADD.FTZ R188, R13, R12 ;  /* 0x0000000c0dbc7221 */ /* 0x000fe40000010000 */
[C---:B------:R-:W-:Y:S02]  /*151d0*/  FMUL.FTZ R12, R3.reuse, R172 ;  /* 0x000000ac030c7220 */ /* 0x040fe40000410000 */
[C---:B------:R-:W-:Y:S02]  /*151e0*/  FMUL.FTZ R13, R3.reuse, R173 ;  /* 0x000000ad030d7220 */ /* 0x040fe40000410000 */
[C---:B------:R-:W-:Y:S02]  /*151f0*/  FMUL.FTZ R14, R2.reuse, R174 ;  /* 0x000000ae020e7220 */ /* 0x040fe40000410000 */
[C---:B------:R-:W-:Y:S01]  /*15200*/  FMUL.FTZ R16, R3.reuse, R168 ;  /* 0x000000a803107220 */ /* 0x040fe20000410000 */
[----:B------:R2:W3:Y:S01]  /*15210*/  MUFU.EX2 R172, R15 ;  /* 0x0000000f00ac7308 */ /* 0x0004e20000000800 */
[C---:B------:R-:W-:Y:S02]  /*15220*/  FMUL.FTZ R17, R3.reuse, R169 ;  /* 0x000000a903117220 */ /* 0x040fe40000410000 */
[C---:B------:R-:W-:Y:S02]  /*15230*/  FMUL.FTZ R18, R2.reuse, R170 ;  /* 0x000000aa02127220 */ /* 0x040fe40000410000 */
[C---:B------:R-:W-:Y:S02]  /*15240*/  FMUL.FTZ R19, R2.reuse, R171 ;  /* 0x000000ab02137220 */ /* 0x040fe40000410000 */
[C---:B------:R-:W-:Y:S01]  /*15250*/  FMUL.FTZ R20, R3.reuse, R164 ;  /* 0x000000a403147220 */ /* 0x040fe20000410000 */
[----:B------:R-:W-:Y:S01]  /*15260*/  LDSM.16.MT88.4 R168, [R151+0x1000] ;  /* 0x0010000097a8783b */ /* 0x000fe20000004200 */
[C---:B------:R-:W-:Y:S01]  /*15270*/  FMUL.FTZ R22, R2.reuse, R166 ;  /* 0x000000a602167220 */ /* 0x040fe20000410000 */
[----:B------:R3:W4:Y:S01]  /*15280*/  MUFU.EX2 R165, R177 ;  /* 0x000000b100a57308 */ /* 0x0007220000000800 */
        /* <DEDUP_REMOVED lines=8> */
[C---:B--2---:R-:W-:Y:S02]  /*15310*/  FMUL.FTZ R15, R2.reuse, R175 ;  /* 0x000000af020f7220 */ /* 0x044fe40000410000 */
[C---:B------:R-:W-:Y:S02]  /*15320*/  FMUL.FTZ R30, R2.reuse, R158 ;  /* 0x0000009e021e7220 */ /* 0x040fe40000410000 */
[----:B------:R-:W-:Y:S01]  /*15330*/  FMUL.FTZ R31, R2, R159 ;  /* 0x0000009f021f7220 */ /* 0x000fe20000410000 */
[----:B------:R-:W-:Y:S01]  /*15340*/  MUFU.EX2 R161, R185 ;  /* 0x000000b900a17308 */ /* 0x000fe20000000800 */
[C---:B------:R-:W-:Y:S01]  /*15350*/  FMUL.FTZ R36, R3.reuse, R36 ;  /* 0x0000002403247220 */ /* 0x040fe20000410000 */
[----:B------:R-:W-:Y:S01]  /*15360*/  LDSM.16.MT88.4 R156, [R151+0x800] ;  /* 0x00080000979c783b */ /* 0x000fe20000004200 */
[C---:B------:R-:W-:Y:S01]  /*15370*/  FMUL.FTZ R37, R3.reuse, R37 ;  /* 0x0000002503257220 */ /* 0x040fe20000410000 */
[----:B---3--:R-:W-:Y:S01]  /*15380*/  F2FP.BF16.PACK_AB R177, R172, R5 ;  /* 0x00000005acb1723e */ /* 0x008fe200000010ff */
[----:B------:R-:W-:Y:S01]  /*15390*/  FMUL.FTZ R38, R2, R38 ;  /* 0x0000002602267220 */ /* 0x000fe20000410000 */
[----:B----4-:R-:W-:Y:S01]  /*153a0*/  F2FP.BF16.PACK_AB R179, R208, R165 ;  /* 0x000000a5d0b3723e */ /* 0x010fe200000010ff */
[C---:B------:R-:W-:Y:S02]  /*153b0*/  FMUL.FTZ R39, R2.reuse, R39 ;  /* 0x0000002702277220 */ /* 0x040fe40000410000 */
[C---:B------:R-:W-:Y:S01]  /*153c0*/  FMUL.FTZ R40, R3.reuse, R40 ;  /* 0x0000002803287220 */ /* 0x040fe20000410000 */
[----:B------:R-:W-:Y:S01]  /*153d0*/  MUFU.EX2 R185, R180 ;  /* 0x000000b400b97308 */ /* 0x000fe20000000800 */
[C---:B------:R-:W-:Y:S02]  /*153e0*/  FMUL.FTZ R41, R3.reuse, R41 ;  /* 0x0000002903297220 */ /* 0x040fe40000410000 */
        /* <DEDUP_REMOVED lines=109> */
[C---:B------:R-:W-:Y:S02]  /*15ac0*/  FFMA.FTZ R164, R2.reuse, R217, R5 ;  /* 0x000000d902a47223 */ /* 0x040fe40000010005 */
[----:B------:R-:W2:Y:S01]  /*15ad0*/  MUFU.EX2 R5, R187 ;  /* 0x000000bb00057308 */ /* 0x000ea20000000800 */
        /* <DEDUP_REMOVED lines=8> */
[----:B------:R-:W-:Y:S05]  /*15b60*/  FMUL.FTZ R139, R2, R139 ;  /* 0x0000008b028b7220 */ /* 0x000fea0000410000 */
[----:B------:R-:W4:Y:S01]  /*15b70*/  MUFU.EX2 R186, R181 ;  /* 0x000000b500ba7308 */ /* 0x000f220000000800 */
[----:B--2---:R-:W-:Y:S01]  /*15b80*/  FADD.FTZ R2, R5, R188 ;  /* 0x000000bc05027221 */ /* 0x004fe20000010000 */
[C---:B-1----:R-:W-:Y:S08]  /*15b90*/  HMMA.16816.F32.BF16 R52, R176.reuse, R152, R52 ;  /* 0x00000098b034723c */ /* 0x042ff00000041834 */
[----:B------:R-:W1:Y:S01]  /*15ba0*/  MUFU.EX2 R181, R190 ;  /* 0x000000be00b57308 */ /* 0x000e620000000800 */
[C---:B------:R-:W-:Y:S01]  /*15bb0*/  HMMA.16816.F32.BF16 R56, R176.reuse, R154, R56 ;  /* 0x0000009ab038723c */ /* 0x040fe20000041838 */
[----:B------:R-:W2:Y:S02]  /*15bc0*/  LDSM.16.MT88.4 R152, [R198+0x1800] ;  /* 0x00180000c698783b */ /* 0x000ea40000004200 */
[----:B---3--:R-:W-:Y:S04]  /*15bd0*/  FADD.FTZ R2, R3, R2 ;  /* 0x0000000203027221 */ /* 0x008fe80000010000 */
[----:B------:R-:W-:Y:S05]  /*15be0*/  FADD.FTZ R2, R161, R2 ;  /* 0x00000002a1027221 */ /* 0x000fea0000010000 */
        /* <DEDUP_REMOVED lines=34> */
[----:B------:R-:W3:Y:S02]  /*15e10*/  LDSM.16.MT88.4 R160, [R196+0x800] ;  /* 0x00080000c4a0783b */ /* 0x000ee40000004200 */
[----:B------:R-:W4:Y:S01]  /*15e20*/  MUFU.EX2 R3, R194 ;  /* 0x000000c200037308 */ /* 0x000f220000000800 */
[----:B------:R-:W-:Y:S02]  /*15e30*/  F2FP.BF16.PACK_AB R155, R183, R184 ;  /* 0x000000b8b79b723e */ /* 0x000fe400000010ff */
[----:B-1----:R-:W-:Y:S02]  /*15e40*/  F2FP.BF16.PACK_AB R177, R182, R181 ;  /* 0x000000b5b6b1723e */ /* 0x002fe400000010ff */
[----:B------:R-:W-:Y:S03]  /*15e50*/  F2FP.BF16.PACK_AB R179, R9, R180 ;  /* 0x000000b409b3723e */ /* 0x000fe600000010ff */
[C---:B------:R-:W-:Y:S05]  /*15e60*/  HMMA.16816.F32.BF16 R12, R152.reuse, R156, R12 ;  /* 0x0000009c980c723c */ /* 0x040fea000004180c */
[----:B--2---:R-:W-:Y:S03]  /*15e70*/  FADD.FTZ R2, R5, R2 ;  /* 0x0000000205027221 */ /* 0x004fe60000010000 */
[C---:B------:R-:W-:Y:S01]  /*15e80*/  HMMA.16816.F32.BF16 R16, R152.reuse, R158, R16 ;  /* 0x0000009e9810723c */ /* 0x040fe20000041810 */
[----:B------:R-:W1:Y:S03]  /*15e90*/  LDSM.16.MT88.4 R156, [R198+0x800] ;  /* 0x00080000c69c783b */ /* 0x000e660000004200 */
[C---:B----4-:R-:W-:Y:S01]  /*15ea0*/  F2FP.BF16.PACK_AB R176, R3.reuse, R5 ;  /* 0x0000000503b0723e */ /* 0x050fe200000010ff */
[----:B------:R-:W-:Y:S02]  /*15eb0*/  FADD.FTZ R2, R3, R2 ;  /* 0x0000000203027221 */ /* 0x000fe40000010000 */
[----:B------:R-:W-:Y:S01]  /*15ec0*/  FADD.FTZ R3, R172, R164 ;  /* 0x000000a4ac037221 */ /* 0x000fe20000010000 */
[----:B------:R-:W-:Y:S01]  /*15ed0*/  MOV R5, R4 ;  /* 0x0000000400057202 */ /* 0x000fe20000000f00 */
        /* <DEDUP_REMOVED lines=41> */
[C---:B------:R-:W-:Y:S03]  /*16170*/  HMMA.16816.F32.BF16 R128, R152.reuse, R158, R128 ;  /* 0x0000009e9880723c */ /* 0x040fe60000041880 */
[----:B------:R-:W3:Y:S01]  /*16180*/  MUFU.EX2 R156, R192 ;  /* 0x000000c0009c7308 */ /* 0x000ee20000000800 */
[----:B-1----:R-:W-:Y:S04]  /*16190*/  FADD.FTZ R2, R157, R2 ;  /* 0x000000029d027221 */ /* 0x002fe80000010000 */
[C---:B--2---:R-:W-:Y:S04]  /*161a0*/  HMMA.16816.F32.BF16 R132, R152.reuse, R160, R132 ;  /* 0x000000a09884723c */ /* 0x044fe80000041884 */
[C---:B---3--:R-:W-:Y:S01]  /*161b0*/  F2FP.BF16.PACK_AB R178, R156.reuse, R157 ;  /* 0x0000009d9cb2723e */ /* 0x048fe200000010ff */
[----:B------:R-:W-:Y:S03]  /*161c0*/  FADD.FTZ R218, R156, R2 ;  /* 0x000000029cda7221 */ /* 0x000fe60000010000 */
[----:B------:R-:W-:Y:S01]  /*161d0*/  HMMA.16816.F32.BF16 R136, R152, R162, R136 ;  /* 0x000000a29888723c */ /* 0x000fe20000041888 */
[----:B------:R-:W1:Y:S03]  /*161e0*/  LDSM.16.MT88.4 R160, [R196+0x1000] ;  /* 0x00100000c4a0783b */ /* 0x000e660000004200 */
[----:B------:R-:W-:Y:S04]  /*161f0*/  FADD.FTZ R2, R165, R3 ;  /* 0x00000003a5027221 */ /* 0x000fe80000010000 */
        /* <DEDUP_REMOVED lines=14> */
[----:B------:R-:W-:Y:S01]  /*162e0*/  FADD.FTZ R3, R180, R2 ;  /* 0x00000002b4037221 */ /* 0x000fe20000010000 */
[----:B------:R-:W-:Y:S03]  /*162f0*/  IADD3 R2, R210, -0x1, RZ ;  /* 0xffffffffd2027810 */ /* 0x000fe60007ffe0ff */
[----:B------:R-:W-:Y:S01]  /*16300*/  FADD.FTZ R217, R9, R3 ;  /* 0x0000000309d97221 */ /* 0x000fe20000010000 */
[C---:B------:R-:W-:Y:S04]  /*16310*/  HMMA.16816.F32.BF16 R160, R176.reuse, R162, R24 ;  /* 0x000000a2b0a0723c */ /* 0x040fe80000041818 */
[----:B------:R-:W-:Y:S04]  /*16320*/  MOV R210, R2 ;  /* 0x0000000200d27202 */ /* 0x000fe80000000f00 */
        /* <DEDUP_REMOVED lines=40> */
.L_x_5094:
        /* <DEDUP_REMOVED lines=8> */
.L_x_5189:
        /* <DEDUP_REMOVED lines=148> */
.L_x_5015:
[----:B------:R1:W5:Y:S04]  /*16f70*/  LDL R5, [R1] ;  /* 0x0000000001057983 */ /* 0x0003680000100800 */
        /* <DEDUP_REMOVED lines=17> */
[----:B------:R1:W-:Y:S02]  /*17090*/  STL [R1], R5 ;  /* 0x0000000501007387 */ /* 0x0003e40000100800 */
.L_x_5109:
[----:B-1----:R-:W-:Y:S05]  /*170a0*/  BSYNC B0 ;  /* 0x0000000000007941 */ /* 0x002fea0003800000 */
.L_x_5108:
[----:B------:R-:W-:Y:S01]  /*170b0*/  PRMT R2, R2, 0x9910, RZ ;  /* 0x0000991002027816 */ /* 0x000fe200000000ff */
[----:B------:R-:W-:Y:S01]  /*170c0*/  BSSY B1, `(.L_x_5110) ;  /* 0x0000412000017945 */ /* 0x000fe20003800000 */
[----:B-----5:R-:W-:Y:S02]  /*170d0*/  IMAD.MOV.U32 R114, RZ, RZ, R5 ;  /* 0x000000ffff727224 */ /* 0x020fe400078e0005 */
[----:B------:R-:W-:-:S13]  /*170e0*/  ISETP.NE.AND P0, PT, R2, RZ, PT ;  /* 0x000000ff0200720c */ /* 0x000fda0003f05270 */
[----:B------:R-:W-:Y:S05]  /*170f0*/  @!P0 BRA `(.L_x_5111) ;  /* 0x000033a000008947 */ /* 0x000fea0003800000 */
[----:B------:R-:W2:Y:S04]  /*17100*/  LDL R10, [R1+0x1c] ;  /* 0x00001c00010a7983 */ /* 0x000ea80000100800 */
[----:B---3--:R-:W3:Y:S04]  /*17110*/  LDL R13, [R1+0x20] ;  /* 0x00002000010d7983 */ /* 0x008ee80000100800 */
[----:B----4-:R-:W4:Y:S04]  /*17120*/  LDL R12, [R1+0x28] ;  /* 0x00002800010c7983 */ /* 0x010f280000100800 */
        /* <DEDUP_REMOVED lines=13> */
[----:B---3--:R1:W-:Y:S04]  /*17200*/  STS [R13], R3 ;  /* 0x000000030d007388 */ /* 0x0083e80000000800 */
[----:B------:R2:W-:Y:S01]  /*17210*/  STS [R13+0x400], R2 ;  /* 0x000400020d007388 */ /* 0x0005e20000000800 */
[----:B-1----:R-:W-:Y:S02]  /*17220*/  F2FP.BF16.PACK_AB R3, R29, R28 ;  /* 0x0000001c1d03723e */ /* 0x002fe400000010ff */
[----:B--2---:R-:W-:-:S03]  /*17230*/  F2FP.BF16.PACK_AB R2, R133, R132 ;  /* 0x000000848502723e */ /* 0x004fc600000010ff */
[----:B----4-:R1:W-:Y:S04]  /*17240*/  STS [R12+0x80], R3 ;  /* 0x000080030c007388 */ /* 0x0103e80000000800 */
        /* <DEDUP_REMOVED lines=116> */
[----:B------:R1:W-:Y:S01]  /*17990*/  STS [R5+0xc080], R3 ;  /* 0x00c0800305007388 */ /* 0x0003e20000000800 */
[----:B------:R-:W-:-:S03]  /*179a0*/  IMAD.MOV.U32 R9, RZ, RZ, c[0x0][0x388] ;  /* 0x0000e200ff097624 */ /* 0x000fc600078e00ff */
[----:B------:R3:W-:Y:S01]  /*179b0*/  STS [R5+0xc480], R2 ;  /* 0x00c4800205007388 */ /* 0x0007e20000000800 */
[----:B-1----:R-:W-:Y:S02]  /*179c0*/  F2FP.BF16.PACK_AB R3, R23, R22 ;  /* 0x000000161703723e */ /* 0x002fe400000010ff */
[----:B---3--:R-:W-:-:S03]  /*179d0*/  F2FP.BF16.PACK_AB R2, R79, R78 ;  /* 0x0000004e4f02723e */ /* 0x008fc600000010ff */
[----:B------:R-:W-:Y:S04]  /*179e0*/  STS [R4+0xc000], R3 ;  /* 0x00c0000304007388 */ /* 0x000fe80000000800 */
[----:B------:R1:W-:Y:S04]  /*179f0*/  STS [R4+0xc400], R2 ;  /* 0x00c4000204007388 */ /* 0x0003e80000000800 */
[----:B------:R-:W-:Y:S01]  /*17a00*/  BAR.SYNC.DEFER_BLOCKING 0x1, 0x100 ;  /* 0x0044000000007b1d */ /* 0x000fe20000010000 */
[----:B------:R-:W-:Y:S02]  /*17a10*/  ISETP.NE.AND.EX P2, PT, RZ, c[0x0][0x504], PT, P2 ;  /* 0x00014100ff007a0c */ /* 0x000fe40003f45320 */
[----:B-1----:R-:W-:-:S04]  /*17a20*/  @P1 IADD3 R2, P0, R252, c[0x0][0x508], RZ ;  /* 0x00014200fc021a10 */ /* 0x002fc80007f1e0ff */
[----:B--2---:R-:W-:Y:S02]  /*17a30*/  @P1 IADD3.X R3, R10, c[0x0][0x50c], RZ, P0, !PT ;  /* 0x000143000a031a10 */ /* 0x004fe400007fe4ff */
        /* <DEDUP_REMOVED lines=9> */
[----:B-----5:R1:W2:Y:S04]  /*17ad0*/  LDG.E R9, [R4.64] ;  /* 0x0000000604097981 */ /* 0x0202a8000c1e1900 */
[----:B-1----:R-:W2:Y:S02]  /*17ae0*/  LDG.E R4, [R4.64+0x4] ;  /* 0x0000040604047981 */ /* 0x002ea4000c1e1900 */
[----:B--2---:R-:W-:Y:S02]  /*17af0*/  IADD3 R9, -R9, R4, RZ ;  /* 0x0000000409097210 */ /* 0x004fe40007ffe1ff */
.L_x_5112:
        /* <DEDUP_REMOVED lines=124> */
.L_x_5190:
[----:B------:R-:W-:Y:S05]  /*182c0*/  BRA.DIV ~URZ, `(.L_x_5115) ;  /* 0x00004c827f007947 */ /* 0x000fea000b800000 */
[----:B------:R4:W2:Y:S02]  /*182d0*/  SHFL.IDX PT, R2, R16, RZ, 0x181f ;  /* 0x00181fff10027589 */ /* 0x0008a400000e0000 */
.L_x_5191:
        /* <DEDUP_REMOVED lines=19> */
.L_x_5117:
[----:B------:R-:W-:Y:S05]  /*18410*/  BSYNC B0 ;  /* 0x0000000000007941 */ /* 0x000fea0003800000 */
.L_x_5116:
[----:B------:R-:W-:Y:S05]  /*18420*/  BRA.DIV ~URZ, `(.L_x_5118) ;  /* 0x00004b927f007947 */ /* 0x000fea000b800000 */
[----:B---3--:R3:W4:Y:S04]  /*18430*/  SHFL.IDX PT, R5, R9, 0x1, 0x181f ;  /* 0x00381f0009057f89 */ /* 0x00872800000e0000 */
[----:B--2---:R3:W2:Y:S02]  /*18440*/  SHFL.IDX PT, R2, R16, 0x1, 0x181f ;  /* 0x00381f0010027f89 */ /* 0x0046a400000e0000 */
.L_x_5192:
        /* <DEDUP_REMOVED lines=20> */
.L_x_5120:
[----:B------:R-:W-:Y:S05]  /*18590*/  BSYNC B0 ;  /* 0x0000000000007941 */ /* 0x000fea0003800000 */
.L_x_5119:
[----:B------:R-:W-:Y:S05]  /*185a0*/  BRA.DIV ~URZ, `(.L_x_5121) ;  /* 0x00004ae27f007947 */ /* 0x000fea000b800000 */
[----:B----4-:R4:W3:Y:S02]  /*185b0*/  SHFL.IDX PT, R5, R9, 0x2, 0x181f ;  /* 0x00581f0009057f89 */ /* 0x0108e400000e0000 */
.L_x_5193:
[----:B------:R-:W-:Y:S05]  /*185c0*/  BRA.DIV ~URZ, `(.L_x_5122) ;  /* 0x00004b327f007947 */ /* 0x000fea000b800000 */
[----:B--2---:R2:W4:Y:S02]  /*185d0*/  SHFL.IDX PT, R2, R16, 0x2, 0x181f ;  /* 0x00581f0010027f89 */ /* 0x00452400000e0000 */
.L_x_5194:
        /* <DEDUP_REMOVED lines=20> */
.L_x_5124:
[----:B------:R-:W-:Y:S05]  /*18720*/  BSYNC B0 ;  /* 0x0000000000007941 */ /* 0x000fea0003800000 */
.L_x_5123:
[----:B------:R-:W-:Y:S05]  /*18730*/  BRA.DIV ~URZ, `(.L_x_5125) ;  /* 0x00004a327f007947 */ /* 0x000fea000b800000 */
[----:B---3--:R3:W2:Y:S04]  /*18740*/  SHFL.IDX PT, R5, R9, 0x3, 0x181f ;  /* 0x00781f0009057f89 */ /* 0x0086a800000e0000 */
[----:B----4-:R3:W4:Y:S02]  /*18750*/  SHFL.IDX PT, R2, R16, 0x3, 0x181f ;  /* 0x00781f0010027f89 */ /* 0x01072400000e0000 */
.L_x_5195:
        /* <DEDUP_REMOVED lines=21> */
.L_x_5113:
        /* <DEDUP_REMOVED lines=37> */
.L_x_5196:
[----:B------:R-:W-:Y:S05]  /*18b00*/  BRA.DIV ~URZ, `(.L_x_5128) ;  /* 0x000047a27f007947 */ /* 0x000fea000b800000 */
[----:B------:R3:W4:Y:S02]  /*18b10*/  SHFL.IDX PT, R2, R5, RZ, 0x1c1f ;  /* 0x001c1fff05027589 */ /* 0x00072400000e0000 */
.L_x_5197:
        /* <DEDUP_REMOVED lines=193> */
.L_x_5130:
[----:B------:R-:W-:Y:S05]  /*19730*/  BSYNC B0 ;  /* 0x0000000000007941 */ /* 0x000fea0003800000 */
.L_x_5129:
[----:B------:R-:W-:Y:S05]  /*19740*/  BRA.DIV ~URZ, `(.L_x_5131) ;  /* 0x00003bd27f007947 */ /* 0x000fea000b800000 */
[----:B--2---:R2:W1:Y:S04]  /*19750*/  SHFL.IDX PT, R4, R6, 0x1, 0x1c1f ;  /* 0x003c1f0006047f89 */ /* 0x00446800000e0000 */
[----:B----4-:R2:W4:Y:S02]  /*19760*/  SHFL.IDX PT, R2, R5, 0x1, 0x1c1f ;  /* 0x003c1f0005027f89 */ /* 0x01052400000e0000 */
.L_x_5198:
        /* <DEDUP_REMOVED lines=211> */
.L_x_5111:
[----:B---3--:R-:W2:Y:S01]  /*1a4a0*/  LDL.LU R6, [R1+0x10] ;  /* 0x0000100001067983 */ /* 0x008ea20000300800 */
[----:B------:R-:W-:Y:S02]  /*1a4b0*/  ISETP.NE.U32.AND P0, PT, RZ, c[0x0][0x508], PT ;  /* 0x00014200ff007a0c */ /* 0x000fe40003f05070 */
[----:B------:R-:W-:Y:S01]  /*1a4c0*/  ISETP.NE.U32.AND P3, PT, RZ, c[0x0][0x500], PT ;  /* 0x00014000ff007a0c */ /* 0x000fe20003f65070 */
[----:B------:R-:W3:Y:S01]  /*1a4d0*/  LDL.LU R3, [R1+0x3c] ;  /* 0x00003c0001037983 */ /* 0x000ee20000300800 */
[----:B------:R-:W-:Y:S01]  /*1a4e0*/  ISETP.NE.AND.EX P2, PT, RZ, c[0x0][0x50c], PT, P0 ;  /* 0x00014300ff007a0c */ /* 0x000fe20003f45300 */
[----:B------:R-:W-:Y:S01]  /*1a4f0*/  IMAD.MOV.U32 R2, RZ, RZ, RZ ;  /* 0x000000ffff027224 */ /* 0x000fe200078e00ff */
[----:B------:R-:W-:Y:S01]  /*1a500*/  ISETP.NE.AND.EX P3, PT, RZ, c[0x0][0x504], PT, P3 ;  /* 0x00014100ff007a0c */ /* 0x000fe20003f65330 */
[----:B------:R-:W-:Y:S01]  /*1a510*/  IMAD.MOV.U32 R21, RZ, RZ, c[0x0][0x388] ;  /* 0x0000e200ff157624 */ /* 0x000fe200078e00ff */
[----:B----4-:R-:W-:-:S09]  /*1a520*/  IADD3 R4, P1, R252, c[0x0][0x500], RZ ;  /* 0x00014000fc047a10 */ /* 0x010fd20007f3e0ff */
[----:B------:R-:W-:Y:S02]  /*1a530*/  @P2 IADD3 R10, P0, R252, c[0x0][0x508], RZ ;  /* 0x00014200fc0a2a10 */ /* 0x000fe40007f1e0ff */
[C---:B--2---:R-:W-:Y:S02]  /*1a540*/  IADD3.X R5, R6.reuse, c[0x0][0x504], RZ, P1, !PT ;  /* 0x0001410006057a10 */ /* 0x044fe40000ffe4ff */
[----:B------:R-:W-:-:S03]  /*1a550*/  @P2 IADD3.X R11, R6, c[0x0][0x50c], RZ, P0, !PT ;  /* 0x00014300060b2a10 */ /* 0x000fc600007fe4ff */
        /* <DEDUP_REMOVED lines=9> */
.L_x_5132:
        /* <DEDUP_REMOVED lines=60> */
.L_x_5134:
[----:B------:R-:W-:Y:S05]  /*1a9b0*/  BSYNC B0 ;  /* 0x0000000000007941 */ /* 0x000fea0003800000 */
.L_x_5133:
        /* <DEDUP_REMOVED lines=36> */
.L_x_5199:
[----:B------:R-:W-:Y:S05]  /*1ac00*/  BRA.DIV ~URZ, `(.L_x_5136) ;  /* 0x000028527f007947 */ /* 0x000fea000b800000 */
[----:B------:R3:W4:Y:S02]  /*1ac10*/  SHFL.IDX PT, R2, R16, RZ, 0x181f ;  /* 0x00181fff10027589 */ /* 0x00072400000e0000 */
.L_x_5200:
        /* <DEDUP_REMOVED lines=20> */
.L_x_5138:
[----:B------:R-:W-:Y:S05]  /*1ad60*/  BSYNC B0 ;  /* 0x0000000000007941 */ /* 0x000fea0003800000 */
.L_x_5137:
[----:B------:R-:W-:Y:S05]  /*1ad70*/  BRA.DIV ~URZ, `(.L_x_5139) ;  /* 0x000027527f007947 */ /* 0x000fea000b800000 */
[----:B--2---:R2:W1:Y:S04]  /*1ad80*/  SHFL.IDX PT, R4, R5, 0x1, 0x181f ;  /* 0x00381f0005047f89 */ /* 0x00446800000e0000 */
[----:B----4-:R2:W4:Y:S02]  /*1ad90*/  SHFL.IDX PT, R2, R16, 0x1, 0x181f ;  /* 0x00381f0010027f89 */ /* 0x01052400000e0000 */
.L_x_5201:
        /* <DEDUP_REMOVED lines=20> */
.L_x_5141:
[----:B------:R-:W-:Y:S05]  /*1aee0*/  BSYNC B0 ;  /* 0x0000000000007941 */ /* 0x000fea0003800000 */
.L_x_5140:
[----:B------:R-:W-:Y:S05]  /*1aef0*/  BRA.DIV ~URZ, `(.L_x_5142) ;  /* 0x000026a27f007947 */ /* 0x000fea000b800000 */
[----:B-1----:R1:W2:Y:S02]  /*1af00*/  SHFL.IDX PT, R4, R5, 0x2, 0x181f ;  /* 0x00581f0005047f89 */ /* 0x0022a400000e0000 */
.L_x_5202:
[----:B------:R-:W-:Y:S05]  /*1af10*/  BRA.DIV ~URZ, `(.L_x_5143) ;  /* 0x000026f27f007947 */ /* 0x000fea000b800000 */
[----:B----4-:R4:W1:Y:S02]  /*1af20*/  SHFL.IDX PT, R2, R16, 0x2, 0x181f ;  /* 0x00581f0010027f89 */ /* 0x01086400000e0000 */
.L_x_5203:
        /* <DEDUP_REMOVED lines=20> */
.L_x_5145:
[----:B------:R-:W-:Y:S05]  /*1b070*/  BSYNC B0 ;  /* 0x0000000000007941 */ /* 0x000fea0003800000 */
.L_x_5144:
[----:B------:R-:W-:Y:S05]  /*1b080*/  BRA.DIV ~URZ, `(.L_x_5146) ;  /* 0x000025f27f007947 */ /* 0x000fea000b800000 */
[----:B--2---:R2:W3:Y:S04]  /*1b090*/  SHFL.IDX PT, R4, R5, 0x3, 0x181f ;  /* 0x00781f0005047f89 */ /* 0x0044e800000e0000 */
[----:B-1----:R2:W1:Y:S02]  /*1b0a0*/  SHFL.IDX PT, R2, R16, 0x3, 0x181f ;  /* 0x00781f0010027f89 */ /* 0x00246400000e0000 */
.L_x_5204:
        /* <DEDUP_REMOVED lines=19> */
.L_x_5126:
[----:B------:R-:W-:Y:S05]  /*1b1e0*/  BSYNC B1 ;  /* 0x0000000000017941 */ /* 0x000fea0003800000 */
.L_x_5110:
[----:B-12-4-:R-:W2:Y:S02]  /*1b1f0*/  LDL R2, [R1+0x180] ;  /* 0x0001800001027983 */ /* 0x016ea40000100800 */
[----:B--2---:R-:W-:-:S13]  /*1b200*/  ISETP.NE.AND P0, PT, R2, RZ, PT ;  /* 0x000000ff0200720c */ /* 0x004fda0003f05270 */
[----:B------:R-:W-:Y:S01]  /*1b210*/  @P0 WARPSYNC 0xffffffff ;  /* 0xffffffff00000948 */ /* 0x000fe20003800000 */
[----:B------:R-:W-:Y:S06]  /*1b220*/  @P0 BAR.SYNC.DEFER_BLOCKING 0x5, 0x100 ;  /* 0x0144000000000b1d */ /* 0x000fec0000010000 */
[----:B------:R-:W1:Y:S04]  /*1b230*/  @P0 LDS.128 R12, [0x20080] ;  /* 0x02008000ff0c0984 */ /* 0x000e680000000c00 */
[----:B-1----:R1:W-:Y:S04]  /*1b240*/  @P0 STL.64 [R1], R12 ;  /* 0x0000000c01000387 */ /* 0x0023e80000100a00 */
        /* <DEDUP_REMOVED lines=9> */
.L_x_5205:
[----:B------:R-:W-:Y:S05]  /*1b2e0*/  BRA.DIV ~URZ, `(.L_x_5149) ;  /* 0x000024d27f007947 */ /* 0x000fea000b800000 */
[----:B------:R1:W2:Y:S02]  /*1b2f0*/  SHFL.IDX PT, R6, R114, 0x1, 0x1f ;  /* 0x00201f0072067f89 */ /* 0x0002a400000e0000 */
.L_x_5206:
        /* <DEDUP_REMOVED lines=19> */
.L_x_5207:
        /* <DEDUP_REMOVED lines=16> */
.L_x_5208:
[----:B---3--:R-:W-:Y:S01]  /*1b530*/  IMAD R2, R2, c[0x0][0x538], RZ ;  /* 0x00014e0002027a24 */ /* 0x008fe200078e02ff */
[----:B------:R-:W-:Y:S04]  /*1b540*/  BSSY B1, `(.L_x_5152) ;  /* 0x0000085000017945 */ /* 0x000fe80003800000 */
[----:B--2---:R-:W-:-:S04]  /*1b550*/  IADD3 R6, R2, R6, RZ ;  /* 0x0000000602067210 */ /* 0x004fc80007ffe0ff */
[----:B----4-:R-:W-:-:S13]  /*1b560*/  ISETP.GT.AND P0, PT, R6, R11, PT ;  /* 0x0000000b0600720c */ /* 0x010fda0003f04270 */
[----:B------:R-:W-:Y:S05]  /*1b570*/  @P0 BRA `(.L_x_5153) ;  /* 0x0000026000000947 */ /* 0x000fea0003800000 */
.L_x_5157:
        /* <DEDUP_REMOVED lines=18> */
.L_x_5209:
        /* <DEDUP_REMOVED lines=16> */
.L_x_5210:
[----:B--2---:R-:W-:-:S05]  /*1b7a0*/  IMAD R2, R2, c[0x0][0x538], RZ ;  /* 0x00014e0002027a24 */ /* 0x004fca00078e02ff */
[----:B------:R-:W-:-:S04]  /*1b7b0*/  IADD3 R6, R2, R6, RZ ;  /* 0x0000000602067210 */ /* 0x000fc80007ffe0ff */
[----:B------:R-:W-:-:S13]  /*1b7c0*/  ISETP.GT.AND P0, PT, R6, R11, PT ;  /* 0x0000000b0600720c */ /* 0x000fda0003f04270 */
[----:B-1----:R-:W-:Y:S05]  /*1b7d0*/  @!P0 BRA `(.L_x_5157) ;  /* 0xfffffda000008947 */ /* 0x002fea000383ffff */
.L_x_5153:
[----:B------:R-:W-:-:S05]  /*1b7e0*/  IADD3 R15, -R2, R6, RZ ;  /* 0x00000006020f7210 */ /* 0x000fca0007ffe1ff */
[----:B------:R-:W-:-:S05]  /*1b7f0*/  IMAD R2, R4, c[0x0][0x538], R15 ;  /* 0x00014e0004027a24 */ /* 0x000fca00078e020f */
[----:B------:R-:W-:Y:S01]  /*1b800*/  ISETP.GT.AND P0, PT, R2, R11, PT ;  /* 0x0000000b0200720c */ /* 0x000fe20003f04270 */
[----:B------:R-:W-:-:S12]  /*1b810*/  BRA.DIV ~URZ, `(.L_x_5158) ;  /* 0x000024a27f007947 */ /* 0x000fd8000b800000 */
[----:B------:R-:W-:-:S04]  /*1b820*/  VOTE.ANY R12, PT, !P0 ;  /* 0x00000000000c7806 */ /* 0x000fc800040e0100 */
.L_x_5211:
[----:B------:R2:W3:Y:S01]  /*1b830*/  POPC R14, R12 ;  /* 0x0000000c000e7309 */ /* 0x0004e20000000000 */
[----:B------:R-:W-:Y:S05]  /*1b840*/  BRA.DIV ~URZ, `(.L_x_5159) ;  /* 0x000024b27f007947 */ /* 0x000fea000b800000 */
[----:B---3--:R3:W4:Y:S04]  /*1b850*/  SHFL.IDX PT, R6, R9, R14, 0x1f ;  /* 0x00001f0e09067589 */ /* 0x00872800000e0000 */
[----:B------:R3:W1:Y:S02]  /*1b860*/  SHFL.IDX PT, R5, R10, R14, 0x1f ;  /* 0x00001f0e0a057589 */ /* 0x00066400000e0000 */
.L_x_5212:
[----:B------:R-:W-:Y:S01]  /*1b870*/  ISETP.NE.AND P0, PT, R12, RZ, PT ;  /* 0x000000ff0c00720c */ /* 0x000fe20003f05270 */
[----:B------:R-:W-:-:S12]  /*1b880*/  BSSY B0, `(.L_x_5160) ;  /* 0x0000005000007945 */ /* 0x000fd80003800000 */
[----:B------:R-:W-:Y:S05]  /*1b890*/  @!P0 BRA `(.L_x_5161) ;  /* 0x0000003000008947 */ /* 0x000fea0003800000 */
[----:B------:R-:W-:Y:S01]  /*1b8a0*/  IADD3 R2, R14, -0x1, RZ ;  /* 0xffffffff0e027810 */ /* 0x000fe20007ffe0ff */
[----:B------:R-:W-:Y:S05]  /*1b8b0*/  BRA.DIV ~URZ, `(.L_x_5162) ;  /* 0x000025127f007947 */ /* 0x000fea000b800000 */
[----:B------:R2:W3:Y:S02]  /*1b8c0*/  SHFL.IDX PT, R16, R4, R2, 0x1f ;  /* 0x00001f0204107589 */ /* 0x0004e400000e0000 */
.L_x_5161:
[----:B------:R-:W-:Y:S05]  /*1b8d0*/  BSYNC B0 ;  /* 0x0000000000007941 */ /* 0x000fea0003800000 */
.L_x_5160:
[----:B---3--:R-:W-:Y:S01]  /*1b8e0*/  IMAD R9, R16, c[0x0][0x538], R15 ;  /* 0x00014e0010097a24 */ /* 0x008fe200078e020f */
[----:B----4-:R-:W-:Y:S02]  /*1b8f0*/  IABS R3, R6 ;  /* 0x0000000600037213 */ /* 0x010fe40000000000 */
[----:B-12---:R-:W-:Y:S01]  /*1b900*/  IABS R4, R5 ;  /* 0x0000000500047213 */ /* 0x006fe20000000000 */
[----:B------:R-:W-:Y:S01]  /*1b910*/  IMAD.IADD R15, R11, 0x1, -R9 ;  /* 0x000000010b0f7824 */ /* 0x000fe200078e0a09 */
[----:B------:R1:W-:Y:S01]  /*1b920*/  STL [R1], R9 ;  /* 0x0000000901007387 */ /* 0x0003e20000100800 */
        /* <DEDUP_REMOVED lines=65> */
.L_x_5154:
[----:B------:R-:W-:Y:S01]  /*1bd40*/  MOV R2, c[0x0][0x53c] ;  /* 0x00014f0000027a02 */ /* 0x000fe20000000f00 */
[----:B------:R2:W-:Y:S04]  /*1bd50*/  STL [R1], R11 ;  /* 0x0000000b01007387 */ /* 0x0005e80000100800 */
[----:B------:R2:W-:Y:S04]  /*1bd60*/  STL [R1+0x4], RZ ;  /* 0x000004ff01007387 */ /* 0x0005e80000100800 */
[----:B------:R2:W-:Y:S04]  /*1bd70*/  STL [R1+0x8], RZ ;  /* 0x000008ff01007387 */ /* 0x0005e80000100800 */
[----:B------:R2:W-:Y:S02]  /*1bd80*/  STL [R1+0xc], R2 ;  /* 0x00000c0201007387 */ /* 0x0005e40000100800 */
.L_x_5163:
[----:B------:R-:W-:Y:S05]  /*1bd90*/  BSYNC B1 ;  /* 0x0000000000017941 */ /* 0x000fea0003800000 */
.L_x_5152:
[----:B------:R-:W3:Y:S04]  /*1bda0*/  LDL R12, [R1] ;  /* 0x00000000010c7983 */ /* 0x000ee80000100800 */
        /* <DEDUP_REMOVED lines=8> */
.L_x_5147:
[----:B-12---:R-:W2:Y:S02]  /*1be30*/  LDL R2, [R1+0xc] ;  /* 0x00000c0001027983 */ /* 0x006ea40000100800 */
[----:B--2---:R-:W-:-:S13]  /*1be40*/  ISETP.GE.AND P0, PT, R2, c[0x0][0x53c], PT ;  /* 0x00014f0002007a0c */ /* 0x004fda0003f06270 */
[----:B---3--:R-:W-:Y:S01]  /*1be50*/  @P0 CALL.REL.NOINC `(.L_x_5164) ;  /* 0x0000001000000944 */ /* 0x008fe20003c00000 */
[----:B------:R-:W-:Y:S05]  /*1be60*/  BRA `(.L_x_5165) ;  /* 0xfffe62f000007947 */ /* 0x000fea000383ffff */
.L_x_5164:
[----:B------:R-:W-:Y:S05]  /*1be70*/  EXIT ;  /* 0x000000000000794d */ /* 0x000fea0003800000 */
.L_x_4957:
[----:B------:R-:W-:Y:S01]  /*1be80*/  IMAD.MOV.U32 R2, RZ, RZ, R4 ;  /* 0x000000ffff027224 */ /* 0x000fe200078e0004 */
[----:B------:R-:W-:Y:S02]  /*1be90*/  MOV R5, 0x1 ;  /* 0x0000000100057802 */ /* 0x000fe40000000f00 */
[----:B------:R-:W-:Y:S02]  /*1bea0*/  MOV R3, 0x1bec0 ;  /* 0x0001bec000037802 */ /* 0x000fe40000000f00 */
[----:B------:R-:W-:Y:S05]  /*1beb0*/  CALL.REL.NOINC `($__internal_86_$__cuda_sm70_shflsync_up_p) ;  /* 0x0000203000007944 */ /* 0x000fea0003c00000 */
[----:B------:R-:W-:Y:S01]  /*1bec0*/  MOV R0, R5 ;  /* 0x0000000500007202 */ /* 0x000fe20000000f00 */
[----:B------:R-:W-:Y:S05]  /*1bed0*/  BRA `(.L_x_5166) ;  /* 0xfffe459000007947 */ /* 0x000fea000383ffff */
.L_x_4958:
[----:B------:R-:W-:Y:S01]  /*1bee0*/  IMAD.MOV.U32 R2, RZ, RZ, R4 ;  /* 0x000000ffff027224 */ /* 0x000fe200078e0004 */
[----:B------:R-:W-:Y:S02]  /*1bef0*/  MOV R5, 0x2 ;  /* 0x0000000200057802 */ /* 0x000fe40000000f00 */
[----:B------:R-:W-:Y:S02]  /*1bf00*/  MOV R3, 0x1bf20 ;  /* 0x0001bf2000037802 */ /* 0x000fe40000000f00 */
[----:B------:R-:W-:Y:S05]  /*1bf10*/  CALL.REL.NOINC `($__internal_86_$__cuda_sm70_shflsync_up_p) ;  /* 0x00001fd000007944 */ /* 0x000fea0003c00000 */
[----:B------:R-:W-:Y:S02]  /*1bf20*/  SEL R5, R5, RZ, P4 ;  /* 0x000000ff05057207 */ /* 0x000fe40002000000 */
[----:B------:R-:W-:-:S03]  /*1bf30*/  MOV R3, 0x1bf80 ;  /* 0x0001bf8000037802 */ /* 0x000fc60000000f00 */
[----:B------:R-:W-:Y:S01]  /*1bf40*/  IMAD.IADD R0, R4, 0x1, R5 ;  /* 0x0000000104007824 */ /* 0x000fe200078e0205 */
[----:B------:R-:W-:-:S03]  /*1bf50*/  MOV R5, 0x4 ;  /* 0x0000000400057802 */ /* 0x000fc60000000f00 */
[----:B------:R-:W-:Y:S02]  /*1bf60*/  IMAD.MOV.U32 R2, RZ, RZ, R0 ;  /* 0x000000ffff027224 */ /* 0x000fe400078e0000 */
        /* <DEDUP_REMOVED lines=13> */
[----:B------:R-:W-:Y:S01]  /*1c040*/  SEL R4, R5, RZ, P1 ;  /* 0x000000ff05047207 */ /* 0x000fe20000800000 */
[----:B------:R-:W-:Y:S01]  /*1c050*/  IMAD.MOV.U32 R208, RZ, RZ, 0x1f ;  /* 0x0000001fffd07424 */ /* 0x000fe200078e00ff */
[----:B------:R-:W-:Y:S02]  /*1c060*/  MOV R3, 0x1f ;  /* 0x0000001f00037802 */ /* 0x000fe40000000f00 */
[----:B------:R-:W-:Y:S01]  /*1c070*/  MOV R2, 0x1c0b0 ;  /* 0x0001c0b000027802 */ /* 0x000fe20000000f00 */
[----:B------:R-:W-:-:S04]  /*1c080*/  IMAD.IADD R4, R0, 0x1, R4 ;  /* 0x0000000100047824 */ /* 0x000fc800078e0204 */
[----:B------:R-:W-:Y:S02]  /*1c090*/  IMAD.MOV.U32 R209, RZ, RZ, R4 ;  /* 0x000000ffffd17224 */ /* 0x000fe400078e0004 */
[----:B------:R-:W-:Y:S05]  /*1c0a0*/  CALL.REL.NOINC `($__internal_85_$__cuda_sm70_shflsync_idx_p) ;  /* 0x00001df000007944 */ /* 0x000fea0003c00000 */
[----:B------:R-:W-:Y:S01]  /*1c0b0*/  MOV R0, R208 ;  /* 0x000000d000007202 */ /* 0x000fe20000000f00 */
[----:B------:R-:W-:Y:S05]  /*1c0c0*/  BRA `(.L_x_5167) ;  /* 0xfffe44a000007947 */ /* 0x000fea000383ffff */
.L_x_4960:
[----:B------:R-:W-:Y:S02]  /*1c0d0*/  SEL R2, RZ, 0x1, P0 ;  /* 0x00000001ff027807 */ /* 0x000fe40000000000 */
[----:B------:R-:W-:Y:S02]  /*1c0e0*/  MOV R3, 0x1c100 ;  /* 0x0001c10000037802 */ /* 0x000fe40000000f00 */
[----:B------:R-:W-:Y:S05]  /*1c0f0*/  CALL.REL.NOINC `($__internal_87_$__cuda_sm70_votesync_ballot) ;  /* 0x00001e6000007944 */ /* 0x000fea0003c00000 */
[----:B------:R-:W-:Y:S05]  /*1c100*/  BRA `(.L_x_5168) ;  /* 0xfffe44f000007947 */ /* 0x000fea000383ffff */
.L_x_4961:
[----:B------:R-:W-:Y:S01]  /*1c110*/  IMAD.MOV.U32 R209, RZ, RZ, R8 ;  /* 0x000000ffffd17224 */ /* 0x000fe200078e0008 */
[----:B--2---:R-:W-:Y:S01]  /*1c120*/  MOV R208, R14 ;  /* 0x0000000e00d07202 */ /* 0x004fe20000000f00 */
[----:B------:R-:W-:Y:S01]  /*1c130*/  IMAD.MOV.U32 R3, RZ, RZ, 0x1f ;  /* 0x0000001fff037424 */ /* 0x000fe200078e00ff */
[----:B------:R-:W-:Y:S02]  /*1c140*/  MOV R2, 0x1c160 ;  /* 0x0001c16000027802 */ /* 0x000fe40000000f00 */
[----:B-1----:R-:W-:Y:S05]  /*1c150*/  CALL.REL.NOINC `($__internal_85_$__cuda_sm70_shflsync_idx_p) ;  /* 0x00001d4000007944 */ /* 0x002fea0003c00000 */
[----:B------:R-:W-:Y:S01]  /*1c160*/  IMAD.MOV.U32 R11, RZ, RZ, R208 ;  /* 0x000000ffff0b7224 */ /* 0x000fe200078e00d0 */
[----:B------:R-:W-:Y:S01]  /*1c170*/  MOV R209, R7 ;  /* 0x0000000700d17202 */ /* 0x000fe20000000f00 */
[----:B------:R-:W-:Y:S01]  /*1c180*/  IMAD.MOV.U32 R6, RZ, RZ, RZ ;  /* 0x000000ffff067224 */ /* 0x000fe200078e00ff */
[----:B------:R-:W-:Y:S01]  /*1c190*/  MOV R208, R14 ;  /* 0x0000000e00d07202 */ /* 0x000fe20000000f00 */
[----:B------:R-:W-:Y:S01]  /*1c1a0*/  IMAD.MOV.U32 R3, RZ, RZ, 0x1f ;  /* 0x0000001fff037424 */ /* 0x000fe200078e00ff */
[----:B------:R-:W-:-:S02]  /*1c1b0*/  MOV R2, 0x1c1d0 ;  /* 0x0001c1d000027802 */ /* 0x000fc40000000f00 */
[----:B------:R-:W-:Y:S05]  /*1c1c0*/  CALL.REL.NOINC `($__internal_85_$__cuda_sm70_shflsync_idx_p) ;  /* 0x00001cd000007944 */ /* 0x000fea0003c00000 */
[----:B------:R-:W-:Y:S01]  /*1c1d0*/  MOV R10, R208 ;  /* 0x000000d0000a7202 */ /* 0x000fe20000000f00 */
[----:B------:R-:W-:Y:S05]  /*1c1e0*/  BRA `(.L_x_5169) ;  /* 0xfffe446000007947 */ /* 0x000fea000383ffff */
.L_x_4964:
[----:B------:R-:W-:Y:S01]  /*1c1f0*/  IMAD.MOV.U32 R209, RZ, RZ, R4 ;  /* 0x000000ffffd17224 */ /* 0x000fe200078e0004 */
[----:B------:R-:W-:-:S02]  /*1c200*/  MOV R3, 0x1f ;  /* 0x0000001f00037802 */ /* 0x000fc40000000f00 */
[----:B------:R-:W-:Y:S02]  /*1c210*/  MOV R2, 0x1c230 ;  /* 0x0001c23000027802 */ /* 0x000fe40000000f00 */
[----:B-1234-:R-:W-:Y:S05]  /*1c220*/  CALL.REL.NOINC `($__internal_85_$__cuda_sm70_shflsync_idx_p) ;  /* 0x00001c7000007944 */ /* 0x01efea0003c00000 */
[----:B------:R-:W-:Y:S01]  /*1c230*/  MOV R6, R208 ;  /* 0x000000d000067202 */ /* 0x000fe20000000f00 */
[----:B------:R-:W-:Y:S05]  /*1c240*/  BRA `(.L_x_4963) ;  /* 0xfffe446000007947 */ /* 0x000fea000383ffff */
.L_x_5016:
[----:B------:R-:W-:Y:S01]  /*1c250*/  IMAD.MOV.U32 R209, RZ, RZ, R5 ;  /* 0x000000ffffd17224 */ /* 0x000fe200078e0005 */
[----:B------:R-:W-:Y:S01]  /*1c260*/  MOV R208, RZ ;  /* 0x000000ff00d07202 */ /* 0x000fe20000000f00 */
[----:B------:R-:W-:Y:S01]  /*1c270*/  IMAD.MOV.U32 R3, RZ, RZ, 0x181f ;  /* 0x0000181fff037424 */ /* 0x000fe200078e00ff */
[----:B------:R-:W-:Y:S02]  /*1c280*/  MOV R2, 0x1c2a0 ;  /* 0x0001c2a000027802 */ /* 0x000fe40000000f00 */
[----:B-----5:R-:W-:Y:S05]  /*1c290*/  CALL.REL.NOINC `($__internal_85_$__cuda_sm70_shflsync_idx_p) ;  /* 0x00001c0000007944 */ /* 0x020fea0003c00000 */
[----:B------:R-:W-:Y:S01]  /*1c2a0*/  MOV R4, R208 ;  /* 0x000000d000047202 */ /* 0x000fe20000000f00 */
[----:B------:R-:W-:Y:S05]  /*1c2b0*/  BRA `(.L_x_5170) ;  /* 0xfffedab000007947 */ /* 0x000fea000383ffff */
.L_x_5017:
[----:B------:R-:W-:Y:S01]  /*1c2c0*/  IMAD.MOV.U32 R209, RZ, RZ, R9 ;  /* 0x000000ffffd17224 */ /* 0x000fe200078e0009 */
[----:B------:R-:W-:Y:S01]  /*1c2d0*/  MOV R208, RZ ;  /* 0x000000ff00d07202 */ /* 0x000fe20000000f00 */
[----:B------:R-:W-:Y:S01]  /*1c2e0*/  IMAD.MOV.U32 R3, RZ, RZ, 0x181f ;  /* 0x0000181fff037424 */ /* 0x000fe200078e00ff */
[----:B------:R-:W-:Y:S02]  /*1c2f0*/  MOV R2, 0x1c310 ;  /* 0x0001c31000027802 */ /* 0x000fe40000000f00 */
[----:B-12--5:R-:W-:Y:S05]  /*1c300*/  CALL.REL.NOINC `($__internal_85_$__cuda_sm70_shflsync_idx_p) ;  /* 0x00001b9000007944 */ /* 0x026fea0003c00000 */
[----:B------:R-:W-:Y:S01]  /*1c310*/  MOV R2, R208 ;  /* 0x000000d000027202 */ /* 0x000fe20000000f00 */
[----:B------:R-:W-:Y:S05]  /*1c320*/  BRA `(.L_x_5171) ;  /* 0xfffeda6000007947 */ /* 0x000fea000383ffff */
.L_x_5020:
[----:B------:R-:W-:Y:S01]  /*1c330*/  IMAD.MOV.U32 R209, RZ, RZ, R5 ;  /* 0x000000ffffd17224 */ /* 0x000fe200078e0005 */
[----:B------:R-:W-:Y:S01]  /*1c340*/  MOV R208, 0x1 ;  /* 0x0000000100d07802 */ /* 0x000fe20000000f00 */
[----:B--2---:R-:W-:Y:S01]  /*1c350*/  IMAD.MOV.U32 R3, RZ, RZ, 0x181f ;  /* 0x0000181fff037424 */ /* 0x004fe200078e00ff */
[----:B----4-:R-:W-:-:S02]  /*1c360*/  MOV R2, 0x1c380 ;  /* 0x0001c38000027802 */ /* 0x010fc40000000f00 */
[----:B-1-3-5:R-:W-:Y:S05]  /*1c370*/  CALL.REL.NOINC `($__internal_85_$__cuda_sm70_shflsync_idx_p) ;  /* 0x00001b2000007944 */ /* 0x02afea0003c00000 */
[----:B------:R-:W-:Y:S01]  /*1c380*/  IMAD.MOV.U32 R4, RZ, RZ, R208 ;  /* 0x000000ffff047224 */ /* 0x000fe200078e00d0 */
[----:B------:R-:W-:Y:S01]  /*1c390*/  MOV R208, 0x1 ;  /* 0x0000000100d07802 */ /* 0x000fe20000000f00 */
[----:B------:R-:W-:Y:S01]  /*1c3a0*/  IMAD.MOV.U32 R209, RZ, RZ, R9 ;  /* 0x000000ffffd17224 */ /* 0x000fe200078e0009 */
[----:B------:R-:W-:-:S02]  /*1c3b0*/  MOV R3, 0x181f ;  /* 0x0000181f00037802 */ /* 0x000fc40000000f00 */
[----:B------:R-:W-:Y:S02]  /*1c3c0*/  MOV R2, 0x1c3e0 ;  /* 0x0001c3e000027802 */ /* 0x000fe40000000f00 */
[----:B------:R-:W-:Y:S05]  /*1c3d0*/  CALL.REL.NOINC `($__internal_85_$__cuda_sm70_shflsync_idx_p) ;  /* 0x00001ac000007944 */ /* 0x000fea0003c00000 */
[----:B------:R-:W-:Y:S01]  /*1c3e0*/  MOV R2, R208 ;  /* 0x000000d000027202 */ /* 0x000fe20000000f00 */
[----:B------:R-:W-:Y:S05]  /*1c3f0*/  BRA `(.L_x_5172) ;  /* 0xfffedb3000007947 */ /* 0x000fea000383ffff */
.L_x_5023:
[----:B------:R-:W-:Y:S01]  /*1c400*/  IMAD.MOV.U32 R209, RZ, RZ, R5 ;  /* 0x000000ffffd17224 */ /* 0x000fe200078e0005 */
[----:B------:R-:W-:Y:S01]  /*1c410*/  MOV R208, 0x2 ;  /* 0x0000000200d07802 */ /* 0x000fe20000000f00 */
[----:B-1----:R-:W-:Y:S01]  /*1c420*/  IMAD.MOV.U32 R3, RZ, RZ, 0x181f ;  /* 0x0000181fff037424 */ /* 0x002fe200078e00ff */
[----:B----4-:R-:W-:Y:S02]  /*1c430*/  MOV R2, 0x1c450 ;  /* 0x0001c45000027802 */ /* 0x010fe40000000f00 */
[----:B--23-5:R-:W-:Y:S05]  /*1c440*/  CALL.REL.NOINC `($__internal_85_$__cuda_sm70_shflsync_idx_p) ;  /* 0x00001a5000007944 */ /* 0x02cfea0003c00000 */
[----:B------:R-:W-:Y:S01]  /*1c450*/  MOV R4, R208 ;  /* 0x000000d000047202 */ /* 0x000fe20000000f00 */
[----:B------:R-:W-:Y:S05]  /*1c460*/  BRA `(.L_x_5173) ;  /* 0xfffedc3000007947 */ /* 0x000fea000383ffff */
.L_x_5024:
[----:B------:R-:W-:Y:S01]  /*1c470*/  IMAD.MOV.U32 R209, RZ, RZ, R9 ;  /* 0x000000ffffd17224 */ /* 0x000fe200078e0009 */
[----:B------:R-:W-:Y:S01]  /*1c480*/  MOV R208, 0x2 ;  /* 0x0000000200d07802 */ /* 0x000fe20000000f00 */
[----:B------:R-:W-:Y:S01]  /*1c490*/  IMAD.MOV.U32 R3, RZ, RZ, 0x181f ;  /* 0x0000181fff037424 */ /* 0x000fe200078e00ff */
[----:B----4-:R-:W-:Y:S02]  /*1c4a0*/  MOV R2, 0x1c4c0 ;  /* 0x0001c4c000027802 */ /* 0x010fe40000000f00 */
[----:B-123-5:R-:W-:Y:S05]  /*1c4b0*/  CALL.REL.NOINC `($__internal_85_$__cuda_sm70_shflsync_idx_p) ;  /* 0x000019e000007944 */ /* 0x02efea0003c00000 */
[----:B------:R-:W-:Y:S01]  /*1c4c0*/  MOV R2, R208 ;  /* 0x000000d000027202 */ /* 0x000fe20000000f00 */
[----:B------:R-:W-:Y:S05]  /*1c4d0*/  BRA `(.L_x_5174) ;  /* 0xfffedbe000007947 */ /* 0x000fea000383ffff */
.L_x_5027:
[----:B------:R-:W-:Y:S01]  /*1c4e0*/  IMAD.MOV.U32 R209, RZ, RZ, R5 ;  /* 0x000000ffffd17224 */ /* 0x000fe200078e0005 */
[----:B------:R-:W-:Y:S01]  /*1c4f0*/  MOV R208, 0x3 ;  /* 0x0000000300d07802 */ /* 0x000fe20000000f00 */
[----:B-1----:R-:W-:Y:S01]  /*1c500*/  IMAD.MOV.U32 R3, RZ, RZ, 0x181f ;  /* 0x0000181fff037424 */ /* 0x002fe200078e00ff */
[----:B------:R-:W-:-:S02]  /*1c510*/  MOV R2, 0x1c530 ;  /* 0x0001c53000027802 */ /* 0x000fc40000000f00 */
[----:B--2345:R-:W-:Y:S05]  /*1c520*/  CALL.REL.NOINC `($__internal_85_$__cuda_sm70_shflsync_idx_p) ;  /* 0x0000197000007944 */ /* 0x03cfea0003c00000 */
        /* <DEDUP_REMOVED lines=8> */
.L_x_5084:
[----:B------:R-:W-:Y:S01]  /*1c5b0*/  IMAD.MOV.U32 R209, RZ, RZ, R6 ;  /* 0x000000ffffd17224 */ /* 0x000fe200078e0006 */
[----:B------:R-:W-:Y:S01]  /*1c5c0*/  MOV R208, 0x1 ;  /* 0x0000000100d07802 */ /* 0x000fe20000000f00 */
[----:B-1----:R-:W-:Y:S01]  /*1c5d0*/  IMAD.MOV.U32 R3, RZ, RZ, 0x181f ;  /* 0x0000181fff037424 */ /* 0x002fe200078e00ff */
[----:B------:R-:W-:Y:S02]  /*1c5e0*/  MOV R2, 0x1c600 ;  /* 0x0001c60000027802 */ /* 0x000fe40000000f00 */
[----:B-----5:R-:W-:Y:S05]  /*1c5f0*/  CALL.REL.NOINC `($__internal_85_$__cuda_sm70_shflsync_idx_p) ;  /* 0x000018a000007944 */ /* 0x020fea0003c00000 */
[----:B------:R-:W-:Y:S01]  /*1c600*/  IMAD.MOV.U32 R5, RZ, RZ, R208 ;  /* 0x000000ffff057224 */ /* 0x000fe200078e00d0 */
[----:B------:R-:W-:Y:S01]  /*1c610*/  MOV R208, 0x1 ;  /* 0x0000000100d07802 */ /* 0x000fe20000000f00 */
[----:B------:R-:W-:Y:S01]  /*1c620*/  IMAD.MOV.U32 R209, RZ, RZ, R9 ;  /* 0x000000ffffd17224 */ /* 0x000fe200078e0009 */
[----:B------:R-:W-:Y:S02]  /*1c630*/  MOV R3, 0x181f ;  /* 0x0000181f00037802 */ /* 0x000fe40000000f00 */
[----:B------:R-:W-:Y:S02]  /*1c640*/  MOV R2, 0x1c660 ;  /* 0x0001c66000027802 */ /* 0x000fe40000000f00 */
[----:B------:R-:W-:Y:S05]  /*1c650*/  CALL.REL.NOINC `($__internal_85_$__cuda_sm70_shflsync_idx_p) ;  /* 0x0000184000007944 */ /* 0x000fea0003c00000 */
[----:B------:R-:W-:Y:S01]  /*1c660*/  MOV R2, R208 ;  /* 0x000000d000027202 */ /* 0x000fe20000000f00 */
[----:B------:R-:W-:Y:S05]  /*1c670*/  BRA `(.L_x_5176) ;  /* 0xffff4e7000007947 */ /* 0x000fea000383ffff */
.L_x_5087:
[----:B------:R-:W-:Y:S01]  /*1c680*/  IMAD.MOV.U32 R209, RZ, RZ, R5 ;  /* 0x000000ffffd17224 */ /* 0x000fe200078e0005 */
[----:B------:R-:W-:Y:S01]  /*1c690*/  MOV R208, RZ ;  /* 0x000000ff00d07202 */ /* 0x000fe20000000f00 */
[----:B------:R-:W-:Y:S01]  /*1c6a0*/  IMAD.MOV.U32 R3, RZ, RZ, 0x181f ;  /* 0x0000181fff037424 */ /* 0x000fe200078e00ff */
[----:B------:R-:W-:-:S02]  /*1c6b0*/  MOV R2, 0x1c6d0 ;  /* 0x0001c6d000027802 */ /* 0x000fc40000000f00 */
[----:B------:R-:W-:Y:S05]  /*1c6c0*/  CALL.REL.NOINC `($__internal_85_$__cuda_sm70_shflsync_idx_p) ;  /* 0x000017d000007944 */ /* 0x000fea0003c00000 */
[----:B------:R-:W-:Y:S01]  /*1c6d0*/  MOV R4, R208 ;  /* 0x000000d000047202 */ /* 0x000fe20000000f00 */
[----:B------:R-:W-:Y:S05]  /*1c6e0*/  BRA `(.L_x_5177) ;  /* 0xffff5bc000007947 */ /* 0x000fea000383ffff */
.L_x_5088:
[----:B------:R-:W-:Y:S01]  /*1c6f0*/  IMAD.MOV.U32 R209, RZ, RZ, R6 ;  /* 0x000000ffffd17224 */ /* 0x000fe200078e0006 */
[----:B------:R-:W-:Y:S01]  /*1c700*/  MOV R208, RZ ;  /* 0x000000ff00d07202 */ /* 0x000fe20000000f00 */
[----:B------:R-:W-:Y:S01]  /*1c710*/  IMAD.MOV.U32 R3, RZ, RZ, 0x181f ;  /* 0x0000181fff037424 */ /* 0x000fe200078e00ff */
[----:B------:R-:W-:-:S02]  /*1c720*/  MOV R2, 0x1c740 ;  /* 0x0001c74000027802 */ /* 0x000fc40000000f00 */
[----:B-12---:R-:W-:Y:S05]  /*1c730*/  CALL.REL.NOINC `($__internal_85_$__cuda_sm70_shflsync_idx_p) ;  /* 0x0000176000007944 */ /* 0x006fea0003c00000 */
[----:B------:R-:W-:Y:S01]  /*1c740*/  MOV R2, R208 ;  /* 0x000000d000027202 */ /* 0x000fe20000000f00 */
[----:B------:R-:W-:Y:S05]  /*1c750*/  BRA `(.L_x_5178) ;  /* 0xffff5b7000007947 */ /* 0x000fea000383ffff */
.L_x_5091:
[----:B------:R-:W-:Y:S01]  /*1c760*/  IMAD.MOV.U32 R209, RZ, RZ, R5 ;  /* 0x000000ffffd17224 */ /* 0x000fe200078e0005 */
[----:B------:R-:W-:Y:S01]  /*1c770*/  MOV R208, 0x1 ;  /* 0x0000000100d07802 */ /* 0x000fe20000000f00 */
[----:B--2---:R-:W-:Y:S01]  /*1c780*/  IMAD.MOV.U32 R3, RZ, RZ, 0x181f ;  /* 0x0000181fff037424 */ /* 0x004fe200078e00ff */
[----:B----4-:R-:W-:-:S03]  /*1c790*/  MOV R2, 0x1c7b0 ;  /* 0x0001c7b000027802 */ /* 0x010fc60000000f00 */
[----:B-1-3--:R-:W-:Y:S05]  /*1c7a0*/  CALL.REL.NOINC `($__internal_85_$__cuda_sm70_shflsync_idx_p) ;  /* 0x000016f000007944 */ /* 0x00afea0003c00000 */
        /* <DEDUP_REMOVED lines=8> */
.L_x_5092:
[----:B------:R-:W-:Y:S01]  /*1c830*/  IMAD.MOV.U32 R4, RZ, RZ, R6 ;  /* 0x000000ffff047224 */ /* 0x000fe200078e0006 */
[----:B------:R-:W-:Y:S02]  /*1c840*/  MOV R3, 0x2 ;  /* 0x0000000200037802 */ /* 0x000fe40000000f00 */
[----:B------:R-:W-:Y:S02]  /*1c850*/  MOV R2, 0x1c870 ;  /* 0x0001c87000027802 */ /* 0x000fe40000000f00 */
[----:B------:R-:W-:Y:S05]  /*1c860*/  CALL.REL.NOINC `($__internal_84_$__cuda_sm70_shflsync_bfly_p) ;  /* 0x000015d000007944 */ /* 0x000fea0003c00000 */
[----:B------:R-:W-:Y:S01]  /*1c870*/  MOV R2, R177 ;  /* 0x000000b100027202 */ /* 0x000fe20000000f00 */
[----:B------:R-:W-:Y:S05]  /*1c880*/  BRA `(.L_x_5180) ;  /* 0xffff60c000007947 */ /* 0x000fea000383ffff */
.L_x_5093:
[----:B------:R-:W-:Y:S01]  /*1c890*/  IMAD.MOV.U32 R4, RZ, RZ, R6 ;  /* 0x000000ffff047224 */ /* 0x000fe200078e0006 */
[----:B------:R-:W-:Y:S02]  /*1c8a0*/  MOV R3, 0x1 ;  /* 0x0000000100037802 */ /* 0x000fe40000000f00 */
[----:B------:R-:W-:Y:S02]  /*1c8b0*/  MOV R2, 0x1c8d0 ;  /* 0x0001c8d000027802 */ /* 0x000fe40000000f00 */
[----:B------:R-:W-:Y:S05]  /*1c8c0*/  CALL.REL.NOINC `($__internal_84_$__cuda_sm70_shflsync_bfly_p) ;  /* 0x0000157000007944 */ /* 0x000fea0003c00000 */
[----:B------:R-:W-:Y:S01]  /*1c8d0*/  FMNMX.FTZ R6, R6, R177, !PT ;  /* 0x000000b106067209 */ /* 0x000fe20007810000 */
[----:B------:R-:W-:Y:S01]  /*1c8e0*/  IMAD.MOV.U32 R4, RZ, RZ, R5 ;  /* 0x000000ffff047224 */ /* 0x000fe200078e0005 */
[----:B------:R-:W-:Y:S01]  /*1c8f0*/  MOV R2, 0x1c920 ;  /* 0x0001c92000027802 */ /* 0x000fe20000000f00 */
[----:B------:R-:W-:-:S02]  /*1c900*/  IMAD.MOV.U32 R3, RZ, RZ, 0x2 ;  /* 0x00000002ff037424 */ /* 0x000fc400078e00ff */
[----:B------:R-:W-:Y:S05]  /*1c910*/  CALL.REL.NOINC `($__internal_84_$__cuda_sm70_shflsync_bfly_p) ;  /* 0x0000152000007944 */ /* 0x000fea0003c00000 */
[----:B------:R-:W-:Y:S01]  /*1c920*/  FMNMX.FTZ R5, R5, R177, !PT ;  /* 0x000000b105057209 */ /* 0x000fe20007810000 */
[----:B------:R-:W-:Y:S01]  /*1c930*/  IMAD.MOV.U32 R3, RZ, RZ, 0x1 ;  /* 0x00000001ff037424 */ /* 0x000fe200078e00ff */
[----:B------:R-:W-:-:S03]  /*1c940*/  MOV R2, 0x1c970 ;  /* 0x0001c97000027802 */ /* 0x000fc60000000f00 */
[----:B------:R-:W-:Y:S02]  /*1c950*/  IMAD.MOV.U32 R4, RZ, RZ, R5 ;  /* 0x000000ffff047224 */ /* 0x000fe400078e0005 */
[----:B------:R-:W-:Y:S05]  /*1c960*/  CALL.REL.NOINC `($__internal_84_$__cuda_sm70_shflsync_bfly_p) ;  /* 0x000014d000007944 */ /* 0x000fea0003c00000 */
[----:B------:R-:W-:Y:S01]  /*1c970*/  MOV R4, R177 ;  /* 0x000000b100047202 */ /* 0x000fe20000000f00 */
[----:B------:R-:W-:Y:S05]  /*1c980*/  BRA `(.L_x_5181) ;  /* 0xffff603000007947 */ /* 0x000fea000383ffff */
.L_x_5095:
[----:B------:R-:W-:Y:S01]  /*1c990*/  MOV R208, RZ ;  /* 0x000000ff00d07202 */ /* 0x000fe20000000f00 */
[----:B------:R-:W-:Y:S01]  /*1c9a0*/  IMAD.MOV.U32 R209, RZ, RZ, R4 ;  /* 0x000000ffffd17224 */ /* 0x000fe200078e0004 */
[----:B-1----:R-:W-:Y:S01]  /*1c9b0*/  MOV R2, 0x1c9e0 ;  /* 0x0001c9e000027802 */ /* 0x002fe20000000f00 */
[----:B------:R-:W-:Y:S02]  /*1c9c0*/  IMAD.MOV.U32 R3, RZ, RZ, 0x181f ;  /* 0x0000181fff037424 */ /* 0x000fe400078e00ff */
[----:B--234-:R-:W-:Y:S05]  /*1c9d0*/  CALL.REL.NOINC `($__internal_85_$__cuda_sm70_shflsync_idx_p) ;  /* 0x000014c000007944 */ /* 0x01cfea0003c00000 */
[----:B------:R-:W-:Y:S01]  /*1c9e0*/  MOV R2, R208 ;  /* 0x000000d000027202 */ /* 0x000fe20000000f00 */
[----:B------:R-:W-:-:S05]  /*1c9f0*/  BRA `(.L_x_5182) ;  /* 0xffff716000007947 */ /* 0x000fca000383ffff */
.L_x_5098:
[----:B------:R-:W-:Y:S01]  /*1ca00*/  MOV R208, 0x1 ;  /* 0x0000000100d07802 */ /* 0x000fe20000000f00 */
[----:B------:R-:W-:Y:S01]  /*1ca10*/  IMAD.MOV.U32 R209, RZ, RZ, R4 ;  /* 0x000000ffffd17224 */ /* 0x000fe200078e0004 */
[----:B------:R-:W-:Y:S01]  /*1ca20*/  MOV R2, 0x1ca50 ;  /* 0x0001ca5000027802 */ /* 0x000fe20000000f00 */
[----:B------:R-:W-:Y:S02]  /*1ca30*/  IMAD.MOV.U32 R3, RZ, RZ, 0x181f ;  /* 0x0000181fff037424 */ /* 0x000fe400078e00ff */
[----:B--23--:R-:W-:Y:S05]  /*1ca40*/  CALL.REL.NOINC `($__internal_85_$__cuda_sm70_shflsync_idx_p) ;  /* 0x0000145000007944 */ /* 0x00cfea0003c00000 */
[----:B------:R-:W-:Y:S01]  /*1ca50*/  MOV R3, 0x181f ;  /* 0x0000181f00037802 */ /* 0x000fe20000000f00 */
[----:B------:R-:W-:Y:S01]  /*1ca60*/  IMAD.MOV.U32 R4, RZ, RZ, R208 ;  /* 0x000000ffff047224 */ /* 0x000fe200078e00d0 */
[----:B------:R-:W-:Y:S01]  /*1ca70*/  MOV R208, 0x1 ;  /* 0x0000000100d07802 */ /* 0x000fe20000000f00 */
[----:B------:R-:W-:Y:S01]  /*1ca80*/  IMAD.MOV.U32 R209, RZ, RZ, R20 ;  /* 0x000000ffffd17224 */ /* 0x000fe200078e0014 */
[----:B------:R-:W-:Y:S02]  /*1ca90*/  MOV R2, 0x1cab0 ;  /* 0x0001cab000027802 */ /* 0x000fe40000000f00 */
[----:B------:R-:W-:Y:S05]  /*1caa0*/  CALL.REL.NOINC `($__internal_85_$__cuda_sm70_shflsync_idx_p) ;  /* 0x000013f000007944 */ /* 0x000fea0003c00000 */
[----:B------:R-:W-:Y:S01]  /*1cab0*/  MOV R2, R208 ;  /* 0x000000d000027202 */ /* 0x000fe20000000f00 */
[----:B------:R-:W-:-:S05]  /*1cac0*/  BRA `(.L_x_5183) ;  /* 0xffff71f000007947 */ /* 0x000fca000383ffff */
.L_x_5101:
[----:B------:R-:W-:Y:S01]  /*1cad0*/  MOV R208, RZ ;  /* 0x000000ff00d07202 */ /* 0x000fe20000000f00 */
[----:B------:R-:W-:Y:S01]  /*1cae0*/  IMAD.MOV.U32 R209, RZ, RZ, R177 ;  /* 0x000000ffffd17224 */ /* 0x000fe200078e00b1 */
[----:B------:R-:W-:Y:S01]  /*1caf0*/  MOV R2, 0x1cb20 ;  /* 0x0001cb2000027802 */ /* 0x000fe20000000f00 */
[----:B------:R-:W-:Y:S02]  /*1cb00*/  IMAD.MOV.U32 R3, RZ, RZ, 0x181f ;  /* 0x0000181fff037424 */ /* 0x000fe400078e00ff */
[----:B------:R-:W-:Y:S05]  /*1cb10*/  CALL.REL.NOINC `($__internal_85_$__cuda_sm70_shflsync_idx_p) ;  /* 0x0000138000007944 */ /* 0x000fea0003c00000 */
[----:B------:R-:W-:Y:S01]  /*1cb20*/  MOV R4, R208 ;  /* 0x000000d000047202 */ /* 0x000fe20000000f00 */
[----:B------:R-:W-:-:S05]  /*1cb30*/  BRA `(.L_x_5184) ;  /* 0xffff7ec000007947 */ /* 0x000fca000383ffff */
.L_x_5102:
[----:B------:R-:W-:Y:S01]  /*1cb40*/  MOV R208, RZ ;  /* 0x000000ff00d07202 */ /* 0x000fe20000000f00 */
[----:B------:R-:W-:Y:S01]  /*1cb50*/  IMAD.MOV.U32 R209, RZ, RZ, R180 ;  /* 0x000000ffffd17224 */ /* 0x000fe200078e00b4 */
[----:B------:R-:W-:Y:S01]  /*1cb60*/  MOV R2, 0x1cb90 ;  /* 0x0001cb9000027802 */ /* 0x000fe20000000f00 */
[----:B------:R-:W-:Y:S02]  /*1cb70*/  IMAD.MOV.U32 R3, RZ, RZ, 0x181f ;  /* 0x0000181fff037424 */ /* 0x000fe400078e00ff */
[----:B-12---:R-:W-:Y:S05]  /*1cb80*/  CALL.REL.NOINC `($__internal_85_$__cuda_sm70_shflsync_idx_p) ;  /* 0x0000131000007944 */ /* 0x006fea0003c00000 */
[----:B------:R-:W-:Y:S01]  /*1cb90*/  MOV R2, R208 ;  /* 0x000000d000027202 */ /* 0x000fe20000000f00 */
[----:B------:R-:W-:-:S05]  /*1cba0*/  BRA `(.L_x_5185) ;  /* 0xffff7e7000007947 */ /* 0x000fca000383ffff */
.L_x_5103:
[----:B------:R-:W-:Y:S01]  /*1cbb0*/  MOV R208, 0x1 ;  /* 0x0000000100d07802 */ /* 0x000fe20000000f00 */
[----:B------:R-:W-:Y:S01]  /*1cbc0*/  IMAD.MOV.U32 R209, RZ, RZ, R177 ;  /* 0x000000ffffd17224 */ /* 0x000fe200078e00b1 */
[----:B--2---:R-:W-:Y:S01]  /*1cbd0*/  MOV R2, 0x1cc00 ;  /* 0x0001cc0000027802 */ /* 0x004fe20000000f00 */
[----:B------:R-:W-:Y:S03]  /*1cbe0*/  IMAD.MOV.U32 R3, RZ, RZ, 0x181f ;  /* 0x0000181fff037424 */ /* 0x000fe600078e00ff */
[----:B-1-3--:R-:W-:Y:S05]  /*1cbf0*/  CALL.REL.NOINC `($__internal_85_$__cuda_sm70_shflsync_idx_p) ;  /* 0x000012a000007944 */ /* 0x00afea0003c00000 */
        /* <DEDUP_REMOVED lines=8> */
.L_x_5104:
[----:B------:R-:W-:Y:S02]  /*1cc80*/  MOV R3, 0x2 ;  /* 0x0000000200037802 */ /* 0x000fe40000000f00 */
[----:B------:R-:W-:Y:S02]  /*1cc90*/  MOV R2, 0x1ccb0 ;  /* 0x0001ccb000027802 */ /* 0x000fe40000000f00 */
[----:B---3--:R-:W-:Y:S05]  /*1cca0*/  CALL.REL.NOINC `($__internal_84_$__cuda_sm70_shflsync_bfly_p) ;  /* 0x0000119000007944 */ /* 0x008fea0003c00000 */
[----:B------:R-:W-:Y:S01]  /*1ccb0*/  MOV R2, R177 ;  /* 0x000000b100027202 */ /* 0x000fe20000000f00 */
[----:B------:R-:W-:-:S05]  /*1ccc0*/  BRA `(.L_x_5187) ;  /* 0xffff813000007947 */ /* 0x000fca000383ffff */
.L_x_5105:
[----:B------:R-:W-:Y:S02]  /*1ccd0*/  MOV R3, 0x1 ;  /* 0x0000000100037802 */ /* 0x000fe40000000f00 */
[----:B------:R-:W-:Y:S02]  /*1cce0*/  MOV R2, 0x1cd00 ;  /* 0x0001cd0000027802 */ /* 0x000fe40000000f00 */
[----:B---3--:R-:W-:Y:S05]  /*1ccf0*/  CALL.REL.NOINC `($__internal_84_$__cuda_sm70_shflsync_bfly_p) ;  /* 0x0000114000007944 */ /* 0x008fea0003c00000 */
[----:B------:R-:W-:Y:S01]  /*1cd00*/  IMAD.MOV.U32 R3, RZ, RZ, 0x2 ;  /* 0x00000002ff037424 */ /* 0x000fe200078e00ff */
[----:B------:R-:W-:Y:S01]  /*1cd10*/  FMNMX.FTZ R6, R4, R177, !PT ;  /* 0x000000b104067209 */ /* 0x000fe20007810000 */
[----:B------:R-:W-:Y:S01]  /*1cd20*/  IMAD.MOV.U32 R4, RZ, RZ, R176 ;  /* 0x000000ffff047224 */ /* 0x000fe200078e00b0 */
[----:B------:R-:W-:Y:S02]  /*1cd30*/  MOV R2, 0x1cd50 ;  /* 0x0001cd5000027802 */ /* 0x000fe40000000f00 */
[----:B------:R-:W-:Y:S05]  /*1cd40*/  CALL.REL.NOINC `($__internal_84_$__cuda_sm70_shflsync_bfly_p) ;  /* 0x000010f000007944 */ /* 0x000fea0003c00000 */
[----:B------:R-:W-:Y:S01]  /*1cd50*/  FMNMX.FTZ R4, R176, R177, !PT ;  /* 0x000000b1b0047209 */ /* 0x000fe20007810000 */
[----:B------:R-:W-:Y:S01]  /*1cd60*/  IMAD.MOV.U32 R3, RZ, RZ, 0x1 ;  /* 0x00000001ff037424 */ /* 0x000fe200078e00ff */
[----:B------:R-:W-:Y:S02]  /*1cd70*/  MOV R2, 0x1cd90 ;  /* 0x0001cd9000027802 */ /* 0x000fe40000000f00 */
[----:B------:R-:W-:Y:S05]  /*1cd80*/  CALL.REL.NOINC `($__internal_84_$__cuda_sm70_shflsync_bfly_p) ;  /* 0x000010b000007944 */ /* 0x000fea0003c00000 */
[----:B------:R-:W-:Y:S01]  /*1cd90*/  MOV R2, R177 ;  /* 0x000000b100027202 */ /* 0x000fe20000000f00 */
[----:B------:R-:W-:-:S05]  /*1cda0*/  BRA `(.L_x_5188) ;  /* 0xffff80c000007947 */ /* 0x000fca000383ffff */
.L_x_5107:
[----:B------:R-:W-:Y:S01]  /*1cdb0*/  IMAD.MOV.U32 R4, RZ, RZ, R218 ;  /* 0x000000ffff047224 */ /* 0x000fe200078e00da */
[----:B------:R-:W-:-:S02]  /*1cdc0*/  MOV R3, 0x2 ;  /* 0x0000000200037802 */ /* 0x000fc40000000f00 */
[----:B------:R-:W-:Y:S02]  /*1cdd0*/  MOV R2, 0x1cdf0 ;  /* 0x0001cdf000027802 */ /* 0x000fe40000000f00 */
[----:B------:R-:W-:Y:S05]  /*1cde0*/  CALL.REL.NOINC `($__internal_84_$__cuda_sm70_shflsync_bfly_p) ;  /* 0x0000105000007944 */ /* 0x000fea0003c00000 */
[----:B------:R-:W-:Y:S01]  /*1cdf0*/  FADD.FTZ R4, R218, R177 ;  /* 0x000000b1da047221 */ /* 0x000fe20000010000 */
[----:B------:R-:W-:Y:S02]  /*1ce00*/  MOV R3, 0x1 ;  /* 0x0000000100037802 */ /* 0x000fe40000000f00 */
[----:B------:R-:W-:Y:S02]  /*1ce10*/  MOV R2, 0x1ce30 ;  /* 0x0001ce3000027802 */ /* 0x000fe40000000f00 */
[----:B------:R-:W-:Y:S05]  /*1ce20*/  CALL.REL.NOINC `($__internal_84_$__cuda_sm70_shflsync_bfly_p) ;  /* 0x0000101000007944 */ /* 0x000fea0003c00000 */
[----:B------:R-:W-:Y:S01]  /*1ce30*/  FADD.FTZ R9, R4, R177 ;  /* 0x000000b104097221 */ /* 0x000fe20000010000 */
[----:B------:R-:W-:Y:S02]  /*1ce40*/  MOV R4, R217 ;  /* 0x000000d900047202 */ /* 0x000fe40000000f00 */
[----:B------:R-:W-:Y:S02]  /*1ce50*/  MOV R3, 0x2 ;  /* 0x0000000200037802 */ /* 0x000fe40000000f00 */
[----:B------:R-:W-:Y:S02]  /*1ce60*/  MOV R2, 0x1ce80 ;  /* 0x0001ce8000027802 */ /* 0x000fe40000000f00 */
[----:B------:R-:W-:Y:S05]  /*1ce70*/  CALL.REL.NOINC `($__internal_84_$__cuda_sm70_shflsync_bfly_p) ;  /* 0x00000fc000007944 */ /* 0x000fea0003c00000 */
[----:B------:R-:W-:Y:S01]  /*1ce80*/  FADD.FTZ R4, R217, R177 ;  /* 0x000000b1d9047221 */ /* 0x000fe20000010000 */
[----:B------:R-:W-:Y:S02]  /*1ce90*/  MOV R3, 0x1 ;  /* 0x0000000100037802 */ /* 0x000fe40000000f00 */
[----:B------:R-:W-:-:S02]  /*1cea0*/  MOV R2, 0x1cec0 ;  /* 0x0001cec000027802 */ /* 0x000fc40000000f00 */
[----:B------:R-:W-:Y:S05]  /*1ceb0*/  CALL.REL.NOINC `($__internal_84_$__cuda_sm70_shflsync_bfly_p) ;  /* 0x00000f8000007944 */ /* 0x000fea0003c00000 */
[----:B------:R-:W-:Y:S01]  /*1cec0*/  MOV R2, R177 ;  /* 0x000000b100027202 */ /* 0x000fe20000000f00 */
[----:B------:R-:W-:Y:S05]  /*1ced0*/  BRA `(.L_x_5189) ;  /* 0xffff975000007947 */ /* 0x000fea000383ffff */
.L_x_5114:
[----:B--234-:R-:W-:Y:S01]  /*1cee0*/  IMAD.MOV.U32 R209, RZ, RZ, R9 ;  /* 0x000000ffffd17224 */ /* 0x01cfe200078e0009 */
[----:B------:R-:W-:Y:S01]  /*1cef0*/  MOV R208, RZ ;  /* 0x000000ff00d07202 */ /* 0x000fe20000000f00 */
[----:B------:R-:W-:Y:S01]  /*1cf00*/  IMAD.MOV.U32 R3, RZ, RZ, 0x181f ;  /* 0x0000181fff037424 */ /* 0x000fe200078e00ff */
[----:B------:R-:W-:-:S02]  /*1cf10*/  MOV R2, 0x1cf30 ;  /* 0x0001cf3000027802 */ /* 0x000fc40000000f00 */
[----:B-1----:R-:W-:Y:S05]  /*1cf20*/  CALL.REL.NOINC `($__internal_85_$__cuda_sm70_shflsync_idx_p) ;  /* 0x00000f7000007944 */ /* 0x002fea0003c00000 */
[----:B------:R-:W-:Y:S01]  /*1cf30*/  MOV R5, R208 ;  /* 0x000000d000057202 */ /* 0x000fe20000000f00 */
[----:B------:R-:W-:Y:S05]  /*1cf40*/  BRA `(.L_x_5190) ;  /* 0xffffb37000007947 */ /* 0x000fea000383ffff */
.L_x_5115:
[----:B------:R-:W-:Y:S01]  /*1cf50*/  IMAD.MOV.U32 R209, RZ, RZ, R16 ;  /* 0x000000ffffd17224 */ /* 0x000fe200078e0010 */
[----:B------:R-:W-:Y:S01]  /*1cf60*/  MOV R208, RZ ;  /* 0x000000ff00d07202 */ /* 0x000fe20000000f00 */
[----:B------:R-:W-:Y:S01]  /*1cf70*/  IMAD.MOV.U32 R3, RZ, RZ, 0x181f ;  /* 0x0000181fff037424 */ /* 0x000fe200078e00ff */
[----:B------:R-:W-:-:S02]  /*1cf80*/  MOV R2, 0x1cfa0 ;  /* 0x0001cfa000027802 */ /* 0x000fc40000000f00 */
[----:B-123--:R-:W-:Y:S05]  /*1cf90*/  CALL.REL.NOINC `($__internal_85_$__cuda_sm70_shflsync_idx_p) ;  /* 0x00000f0000007944 */ /* 0x00efea0003c00000 */
[----:B------:R-:W-:Y:S01]  /*1cfa0*/  MOV R2, R208 ;  /* 0x000000d000027202 */ /* 0x000fe20000000f00 */
[----:B------:R-:W-:Y:S05]  /*1cfb0*/  BRA `(.L_x_5191) ;  /* 0xffffb32000007947 */ /* 0x000fea000383ffff */
.L_x_5118:
[----:B------:R-:W-:Y:S01]  /*1cfc0*/  IMAD.MOV.U32 R209, RZ, RZ, R9 ;  /* 0x000000ffffd17224 */ /* 0x000fe200078e0009 */
[----:B------:R-:W-:Y:S01]  /*1cfd0*/  MOV R208, 0x1 ;  /* 0x0000000100d07802 */ /* 0x000fe20000000f00 */
[----:B--2---:R-:W-:Y:S01]  /*1cfe0*/  IMAD.MOV.U32 R3, RZ, RZ, 0x181f ;  /* 0x0000181fff037424 */ /* 0x004fe200078e00ff */
[----:B------:R-:W-:-:S02]  /*1cff0*/  MOV R2, 0x1d010 ;  /* 0x0001d01000027802 */ /* 0x000fc40000000f00 */
[----:B-1-34-:R-:W-:Y:S05]  /*1d000*/  CALL.REL.NOINC `($__internal_85_$__cuda_sm70_shflsync_idx_p) ;  /* 0x00000e9000007944 */ /* 0x01afea0003c00000 */
        /* <DEDUP_REMOVED lines=8> */
.L_x_5121:
[----:B------:R-:W-:Y:S01]  /*1d090*/  IMAD.MOV.U32 R209, RZ, RZ, R9 ;  /* 0x000000ffffd17224 */ /* 0x000fe200078e0009 */
[----:B------:R-:W-:Y:S01]  /*1d0a0*/  MOV R208, 0x2 ;  /* 0x0000000200d07802 */ /* 0x000fe20000000f00 */
[----:B--2---:R-:W-:Y:S01]  /*1d0b0*/  IMAD.MOV.U32 R3, RZ, RZ, 0x181f ;  /* 0x0000181fff037424 */ /* 0x004fe200078e00ff */
[----:B------:R-:W-:Y:S02]  /*1d0c0*/  MOV R2, 0x1d0e0 ;  /* 0x0001d0e000027802 */ /* 0x000fe40000000f00 */
[----:B-1-34-:R-:W-:Y:S05]  /*1d0d0*/  CALL.REL.NOINC `($__internal_85_$__cuda_sm70_shflsync_idx_p) ;  /* 0x00000dc000007944 */ /* 0x01afea0003c00000 */
[----:B------:R-:W-:Y:S01]  /*1d0e0*/  MOV R5, R208 ;  /* 0x000000d000057202 */ /* 0x000fe20000000f00 */
[----:B------:R-:W-:Y:S05]  /*1d0f0*/  BRA `(.L_x_5193) ;  /* 0xffffb4c000007947 */ /* 0x000fea000383ffff */
.L_x_5122:
[----:B------:R-:W-:Y:S01]  /*1d100*/  IMAD.MOV.U32 R209, RZ, RZ, R16 ;  /* 0x000000ffffd17224 */ /* 0x000fe200078e0010 */
[----:B------:R-:W-:Y:S01]  /*1d110*/  MOV R208, 0x2 ;  /* 0x0000000200d07802 */ /* 0x000fe20000000f00 */
[----:B--2---:R-:W-:Y:S01]  /*1d120*/  IMAD.MOV.U32 R3, RZ, RZ, 0x181f ;  /* 0x0000181fff037424 */ /* 0x004fe200078e00ff */
[----:B------:R-:W-:Y:S02]  /*1d130*/  MOV R2, 0x1d150 ;  /* 0x0001d15000027802 */ /* 0x000fe40000000f00 */
[----:B-1-34-:R-:W-:Y:S05]  /*1d140*/  CALL.REL.NOINC `($__internal_85_$__cuda_sm70_shflsync_idx_p) ;  /* 0x00000d5000007944 */ /* 0x01afea0003c00000 */
[----:B------:R-:W-:Y:S01]  /*1d150*/  MOV R2, R208 ;  /* 0x000000d000027202 */ /* 0x000fe20000000f00 */
[----:B------:R-:W-:Y:S05]  /*1d160*/  BRA `(.L_x_5194) ;  /* 0xffffb47000007947 */ /* 0x000fea000383ffff */
.L_x_5125:
[----:B------:R-:W-:Y:S01]  /*1d170*/  IMAD.MOV.U32 R209, RZ, RZ, R9 ;  /* 0x000000ffffd17224 */ /* 0x000fe200078e0009 */
[----:B------:R-:W-:Y:S01]  /*1d180*/  MOV R208, 0x3 ;  /* 0x0000000300d07802 */ /* 0x000fe20000000f00 */
[----:B---3--:R-:W-:Y:S01]  /*1d190*/  IMAD.MOV.U32 R3, RZ, RZ, 0x181f ;  /* 0x0000181fff037424 */ /* 0x008fe200078e00ff */
[----:B----4-:R-:W-:-:S02]  /*1d1a0*/  MOV R2, 0x1d1c0 ;  /* 0x0001d1c000027802 */ /* 0x010fc40000000f00 */
[----:B-12---:R-:W-:Y:S05]  /*1d1b0*/  CALL.REL.NOINC `($__internal_85_$__cuda_sm70_shflsync_idx_p) ;  /* 0x00000ce000007944 */ /* 0x006fea0003c00000 */
        /* <DEDUP_REMOVED lines=8> */
.L_x_5127:
[----:B------:R-:W-:Y:S01]  /*1d240*/  IMAD.MOV.U32 R209, RZ, RZ, R6 ;  /* 0x000000ffffd17224 */ /* 0x000fe200078e0006 */
[----:B------:R-:W-:Y:S01]  /*1d250*/  MOV R208, RZ ;  /* 0x000000ff00d07202 */ /* 0x000fe20000000f00 */
[----:B------:R-:W-:Y:S01]  /*1d260*/  IMAD.MOV.U32 R3, RZ, RZ, 0x1c1f ;  /* 0x00001c1fff037424 */ /* 0x000fe200078e00ff */
[----:B------:R-:W-:Y:S02]  /*1d270*/  MOV R2, 0x1d290 ;  /* 0x0001d29000027802 */ /* 0x000fe40000000f00 */
[----:B------:R-:W-:Y:S05]  /*1d280*/  CALL.REL.NOINC `($__internal_85_$__cuda_sm70_shflsync_idx_p) ;  /* 0x00000c1000007944 */ /* 0x000fea0003c00000 */
[----:B------:R-:W-:Y:S01]  /*1d290*/  MOV R4, R208 ;  /* 0x000000d000047202 */ /* 0x000fe20000000f00 */
[----:B------:R-:W-:Y:S05]  /*1d2a0*/  BRA `(.L_x_5196) ;  /* 0xffffb85000007947 */ /* 0x000fea000383ffff */
.L_x_5128:
[----:B------:R-:W-:Y:S01]  /*1d2b0*/  IMAD.MOV.U32 R209, RZ, RZ, R5 ;  /* 0x000000ffffd17224 */ /* 0x000fe200078e0005 */
[----:B------:R-:W-:Y:S01]  /*1d2c0*/  MOV R208, RZ ;  /* 0x000000ff00d07202 */ /* 0x000fe20000000f00 */
[----:B------:R-:W-:Y:S01]  /*1d2d0*/  IMAD.MOV.U32 R3, RZ, RZ, 0x1c1f ;  /* 0x00001c1fff037424 */ /* 0x000fe200078e00ff */
[----:B------:R-:W-:Y:S02]  /*1d2e0*/  MOV R2, 0x1d300 ;  /* 0x0001d30000027802 */ /* 0x000fe40000000f00 */
[----:B-12---:R-:W-:Y:S05]  /*1d2f0*/  CALL.REL.NOINC `($__internal_85_$__cuda_sm70_shflsync_idx_p) ;  /* 0x00000ba000007944 */ /* 0x006fea0003c00000 */
[----:B------:R-:W-:Y:S01]  /*1d300*/  MOV R2, R208 ;  /* 0x000000d000027202 */ /* 0x000fe20000000f00 */
[----:B------:R-:W-:Y:S05]  /*1d310*/  BRA `(.L_x_5197) ;  /* 0xffffb80000007947 */ /* 0x000fea000383ffff */
.L_x_5131:
[----:B------:R-:W-:Y:S01]  /*1d320*/  IMAD.MOV.U32 R209, RZ, RZ, R6 ;  /* 0x000000ffffd17224 */ /* 0x000fe200078e0006 */
[----:B------:R-:W-:Y:S01]  /*1d330*/  MOV R208, 0x1 ;  /* 0x0000000100d07802 */ /* 0x000fe20000000f00 */
[----:B--2---:R-:W-:Y:S01]  /*1d340*/  IMAD.MOV.U32 R3, RZ, RZ, 0x1c1f ;  /* 0x00001c1fff037424 */ /* 0x004fe200078e00ff */
[----:B----4-:R-:W-:-:S02]  /*1d350*/  MOV R2, 0x1d370 ;  /* 0x0001d37000027802 */ /* 0x010fc40000000f00 */
        /* <DEDUP_REMOVED lines=9> */
.L_x_5135:
[----:B------:R-:W-:Y:S01]  /*1d3f0*/  IMAD.MOV.U32 R209, RZ, RZ, R5 ;  /* 0x000000ffffd17224 */ /* 0x000fe200078e0005 */
[----:B------:R-:W-:Y:S01]  /*1d400*/  MOV R208, RZ ;  /* 0x000000ff00d07202 */ /* 0x000fe20000000f00 */
[----:B------:R-:W-:Y:S01]  /*1d410*/  IMAD.MOV.U32 R3, RZ, RZ, 0x181f ;  /* 0x0000181fff037424 */ /* 0x000fe200078e00ff */
[----:B------:R-:W-:Y:S02]  /*1d420*/  MOV R2, 0x1d440 ;  /* 0x0001d44000027802 */ /* 0x000fe40000000f00 */
[----:B------:R-:W-:Y:S05]  /*1d430*/  CALL.REL.NOINC `($__internal_85_$__cuda_sm70_shflsync_idx_p) ;  /* 0x00000a6000007944 */ /* 0x000fea0003c00000 */
[----:B------:R-:W-:Y:S01]  /*1d440*/  MOV R4, R208 ;  /* 0x000000d000047202 */ /* 0x000fe20000000f00 */
[----:B------:R-:W-:Y:S05]  /*1d450*/  BRA `(.L_x_5199) ;  /* 0xffffd7a000007947 */ /* 0x000fea000383ffff */
.L_x_5136:
[----:B------:R-:W-:Y:S01]  /*1d460*/  IMAD.MOV.U32 R209, RZ, RZ, R16 ;  /* 0x000000ffffd17224 */ /* 0x000fe200078e0010 */
[----:B------:R-:W-:Y:S01]  /*1d470*/  MOV R208, RZ ;  /* 0x000000ff00d07202 */ /* 0x000fe20000000f00 */
[----:B------:R-:W-:Y:S01]  /*1d480*/  IMAD.MOV.U32 R3, RZ, RZ, 0x181f ;  /* 0x0000181fff037424 */ /* 0x000fe200078e00ff */
[----:B------:R-:W-:Y:S02]  /*1d490*/  MOV R2, 0x1d4b0 ;  /* 0x0001d4b000027802 */ /* 0x000fe40000000f00 */
[----:B-12---:R-:W-:Y:S05]  /*1d4a0*/  CALL.REL.NOINC `($__internal_85_$__cuda_sm70_shflsync_idx_p) ;  /* 0x000009f000007944 */ /* 0x006fea0003c00000 */
[----:B------:R-:W-:Y:S01]  /*1d4b0*/  MOV R2, R208 ;  /* 0x000000d000027202 */ /* 0x000fe20000000f00 */
[----:B------:R-:W-:Y:S05]  /*1d4c0*/  BRA `(.L_x_5200) ;  /* 0xffffd75000007947 */ /* 0x000fea000383ffff */
.L_x_5139:
        /* <DEDUP_REMOVED lines=13> */
.L_x_5142:
[----:B------:R-:W-:Y:S01]  /*1d5a0*/  IMAD.MOV.U32 R209, RZ, RZ, R5 ;  /* 0x000000ffffd17224 */ /* 0x000fe200078e0005 */
[----:B------:R-:W-:Y:S01]  /*1d5b0*/  MOV R208, 0x2 ;  /* 0x0000000200d07802 */ /* 0x000fe20000000f00 */
[----:B-1----:R-:W-:Y:S01]  /*1d5c0*/  IMAD.MOV.U32 R3, RZ, RZ, 0x181f ;  /* 0x0000181fff037424 */ /* 0x002fe200078e00ff */
[----:B----4-:R-:W-:Y:S02]  /*1d5d0*/  MOV R2, 0x1d5f0 ;  /* 0x0001d5f000027802 */ /* 0x010fe40000000f00 */
[----:B--23--:R-:W-:Y:S05]  /*1d5e0*/  CALL.REL.NOINC `($__internal_85_$__cuda_sm70_shflsync_idx_p) ;  /* 0x000008b000007944 */ /* 0x00cfea0003c00000 */
[----:B------:R-:W-:Y:S01]  /*1d5f0*/  MOV R4, R208 ;  /* 0x000000d000047202 */ /* 0x000fe20000000f00 */
[----:B------:R-:W-:Y:S05]  /*1d600*/  BRA `(.L_x_5202) ;  /* 0xffffd90000007947 */ /* 0x000fea000383ffff */
.L_x_5143:
[----:B------:R-:W-:Y:S01]  /*1d610*/  IMAD.MOV.U32 R209, RZ, RZ, R16 ;  /* 0x000000ffffd17224 */ /* 0x000fe200078e0010 */
[----:B------:R-:W-:Y:S01]  /*1d620*/  MOV R208, 0x2 ;  /* 0x0000000200d07802 */ /* 0x000fe20000000f00 */
[----:B------:R-:W-:Y:S01]  /*1d630*/  IMAD.MOV.U32 R3, RZ, RZ, 0x181f ;  /* 0x0000181fff037424 */ /* 0x000fe200078e00ff */
[----:B----4-:R-:W-:Y:S02]  /*1d640*/  MOV R2, 0x1d660 ;  /* 0x0001d66000027802 */ /* 0x010fe40000000f00 */
[----:B-123--:R-:W-:Y:S05]  /*1d650*/  CALL.REL.NOINC `($__internal_85_$__cuda_sm70_shflsync_idx_p) ;  /* 0x0000084000007944 */ /* 0x00efea0003c00000 */
[----:B------:R-:W-:Y:S01]  /*1d660*/  MOV R2, R208 ;  /* 0x000000d000027202 */ /* 0x000fe20000000f00 */
[----:B------:R-:W-:Y:S05]  /*1d670*/  BRA `(.L_x_5203) ;  /* 0xffffd8b000007947 */ /* 0x000fea000383ffff */
.L_x_5146:
[----:B------:R-:W-:Y:S01]  /*1d680*/  IMAD.MOV.U32 R209, RZ, RZ, R5 ;  /* 0x000000ffffd17224 */ /* 0x000fe200078e0005 */
[----:B------:R-:W-:Y:S01]  /*1d690*/  MOV R208, 0x3 ;  /* 0x0000000300d07802 */ /* 0x000fe20000000f00 */
[----:B-1----:R-:W-:Y:S01]  /*1d6a0*/  IMAD.MOV.U32 R3, RZ, RZ, 0x181f ;  /* 0x0000181fff037424 */ /* 0x002fe200078e00ff */
[----:B------:R-:W-:-:S02]  /*1d6b0*/  MOV R2, 0x1d6d0 ;  /* 0x0001d6d000027802 */ /* 0x000fc40000000f00 */
[----:B--234-:R-:W-:Y:S05]  /*1d6c0*/  CALL.REL.NOINC `($__internal_85_$__cuda_sm70_shflsync_idx_p) ;  /* 0x000007d000007944 */ /* 0x01cfea0003c00000 */
        /* <DEDUP_REMOVED lines=8> */
.L_x_5148:
[----:B------:R-:W-:Y:S01]  /*1d750*/  IMAD.MOV.U32 R209, RZ, RZ, R114 ;  /* 0x000000ffffd17224 */ /* 0x000fe200078e0072 */
[----:B------:R-:W-:Y:S01]  /*1d760*/  MOV R208, RZ ;  /* 0x000000ff00d07202 */ /* 0x000fe20000000f00 */
[----:B------:R-:W-:Y:S01]  /*1d770*/  IMAD.MOV.U32 R3, RZ, RZ, 0x1f ;  /* 0x0000001fff037424 */ /* 0x000fe200078e00ff */
[----:B------:R-:W-:Y:S02]  /*1d780*/  MOV R2, 0x1d7a0 ;  /* 0x0001d7a000027802 */ /* 0x000fe40000000f00 */
[----:B-1-3--:R-:W-:Y:S05]  /*1d790*/  CALL.REL.NOINC `($__internal_85_$__cuda_sm70_shflsync_idx_p) ;  /* 0x0000070000007944 */ /* 0x00afea0003c00000 */
[----:B------:R-:W-:Y:S01]  /*1d7a0*/  MOV R11, R208 ;  /* 0x000000d0000b7202 */ /* 0x000fe20000000f00 */
[----:B------:R-:W-:Y:S05]  /*1d7b0*/  BRA `(.L_x_5205) ;  /* 0xffffdb2000007947 */ /* 0x000fea000383ffff */
.L_x_5149:
[----:B------:R-:W-:Y:S01]  /*1d7c0*/  IMAD.MOV.U32 R209, RZ, RZ, R114 ;  /* 0x000000ffffd17224 */ /* 0x000fe200078e0072 */
[----:B------:R-:W-:Y:S01]  /*1d7d0*/  MOV R208, 0x1 ;  /* 0x0000000100d07802 */ /* 0x000fe20000000f00 */
[----:B------:R-:W-:Y:S01]  /*1d7e0*/  IMAD.MOV.U32 R3, RZ, RZ, 0x1f ;  /* 0x0000001fff037424 */ /* 0x000fe200078e00ff */
[----:B------:R-:W-:Y:S02]  /*1d7f0*/  MOV R2, 0x1d810 ;  /* 0x0001d81000027802 */ /* 0x000fe40000000f00 */
[----:B-1234-:R-:W-:Y:S05]  /*1d800*/  CALL.REL.NOINC `($__internal_85_$__cuda_sm70_shflsync_idx_p) ;  /* 0x0000069000007944 */ /* 0x01efea0003c00000 */
[----:B------:R-:W-:Y:S01]  /*1d810*/  MOV R6, R208 ;  /* 0x000000d000067202 */ /* 0x000fe20000000f00 */
[----:B------:R-:W-:Y:S05]  /*1d820*/  BRA `(.L_x_5206) ;  /* 0xffffdad000007947 */ /* 0x000fea000383ffff */
.L_x_5150:
[----:B------:R-:W-:Y:S01]  /*1d830*/  IMAD.MOV.U32 R2, RZ, RZ, R4 ;  /* 0x000000ffff027224 */ /* 0x000fe200078e0004 */
[----:B------:R-:W-:-:S02]  /*1d840*/  MOV R5, 0x1 ;  /* 0x0000000100057802 */ /* 0x000fc40000000f00 */
[----:B------:R-:W-:Y:S02]  /*1d850*/  MOV R3, 0x1d870 ;  /* 0x0001d87000037802 */ /* 0x000fe40000000f00 */
[----:B-12-4-:R-:W-:Y:S05]  /*1d860*/  CALL.REL.NOINC `($__internal_86_$__cuda_sm70_shflsync_up_p) ;  /* 0x0000068000007944 */ /* 0x016fea0003c00000 */
[----:B------:R-:W-:Y:S05]  /*1d870*/  BRA `(.L_x_5207) ;  /* 0xffffdbb000007947 */ /* 0x000fea000383ffff */
.L_x_5151:
[----:B------:R-:W-:Y:S01]  /*1d880*/  IMAD.MOV.U32 R2, RZ, RZ, R4 ;  /* 0x000000ffff027224 */ /* 0x000fe200078e0004 */
[----:B------:R-:W-:Y:S02]  /*1d890*/  MOV R5, 0x2 ;  /* 0x0000000200057802 */ /* 0x000fe40000000f00 */
[----:B------:R-:W-:Y:S02]  /*1d8a0*/  MOV R3, 0x1d8c0 ;  /* 0x0001d8c000037802 */ /* 0x000fe40000000f00 */
[----:B--2-4-:R-:W-:Y:S05]  /*1d8b0*/  CALL.REL.NOINC `($__internal_86_$__cuda_sm70_shflsync_up_p) ;  /* 0x0000063000007944 */ /* 0x014fea0003c00000 */
        /* <DEDUP_REMOVED lines=27> */
.L_x_5155:
[----:B------:R-:W-:Y:S01]  /*1da70*/  IMAD.MOV.U32 R2, RZ, RZ, R4 ;  /* 0x000000ffff027224 */ /* 0x000fe200078e0004 */
[----:B------:R-:W-:Y:S02]  /*1da80*/  MOV R5, 0x1 ;  /* 0x0000000100057802 */ /* 0x000fe40000000f00 */
[----:B------:R-:W-:Y:S02]  /*1da90*/  MOV R3, 0x1dab0 ;  /* 0x0001dab000037802 */ /* 0x000fe40000000f00 */
[----:B------:R-:W-:Y:S05]  /*1daa0*/  CALL.REL.NOINC `($__internal_86_$__cuda_sm70_shflsync_up_p) ;  /* 0x0000044000007944 */ /* 0x000fea0003c00000 */
[----:B------:R-:W-:Y:S01]  /*1dab0*/  MOV R2, R5 ;  /* 0x0000000500027202 */ /* 0x000fe20000000f00 */
[----:B------:R-:W-:Y:S05]  /*1dac0*/  BRA `(.L_x_5209) ;  /* 0xffffdbd000007947 */ /* 0x000fea000383ffff */
.L_x_5156:
        /* <DEDUP_REMOVED lines=31> */
.L_x_5158:
[----:B------:R-:W-:Y:S02]  /*1dcc0*/  SEL R2, RZ, 0x1, P0 ;  /* 0x00000001ff027807 */ /* 0x000fe40000000000 */
[----:B------:R-:W-:Y:S02]  /*1dcd0*/  MOV R3, 0x1dcf0 ;  /* 0x0001dcf000037802 */ /* 0x000fe40000000f00 */
[----:B-1----:R-:W-:Y:S05]  /*1dce0*/  CALL.REL.NOINC `($__internal_87_$__cuda_sm70_votesync_ballot) ;  /* 0x0000027000007944 */ /* 0x002fea0003c00000 */
[----:B------:R-:W-:Y:S05]  /*1dcf0*/  BRA `(.L_x_5211) ;  /* 0xffffdb3000007947 */ /* 0x000fea000383ffff */
.L_x_5159:
[----:B------:R-:W-:Y:S01]  /*1dd00*/  IMAD.MOV.U32 R209, RZ, RZ, R9 ;  /* 0x000000ffffd17224 */ /* 0x000fe200078e0009 */
[----:B---3--:R-:W-:Y:S01]  /*1dd10*/  MOV R208, R14 ;  /* 0x0000000e00d07202 */ /* 0x008fe20000000f00 */
[----:B------:R-:W-:Y:S01]  /*1dd20*/  IMAD.MOV.U32 R3, RZ, RZ, 0x1f ;  /* 0x0000001fff037424 */ /* 0x000fe200078e00ff */
[----:B------:R-:W-:Y:S02]  /*1dd30*/  MOV R2, 0x1dd50 ;  /* 0x0001dd5000027802 */ /* 0x000fe40000000f00 */
[----:B-12---:R-:W-:Y:S05]  /*1dd40*/  CALL.REL.NOINC `($__internal_85_$__cuda_sm70_shflsync_idx_p) ;  /* 0x0000015000007944 */ /* 0x006fea0003c00000 */
[----:B------:R-:W-:Y:S01]  /*1dd50*/  IMAD.MOV.U32 R6, RZ, RZ, R208 ;  /* 0x000000ffff067224 */ /* 0x000fe200078e00d0 */
[----:B------:R-:W-:Y:S01]  /*1dd60*/  MOV R208, R14 ;  /* 0x0000000e00d07202 */ /* 0x000fe20000000f00 */
[----:B------:R-:W-:Y:S01]  /*1dd70*/  IMAD.MOV.U32 R209, RZ, RZ, R10 ;  /* 0x000000ffffd17224 */ /* 0x000fe200078e000a */
[----:B------:R-:W-:Y:S02]  /*1dd80*/  MOV R3, 0x1f ;  /* 0x0000001f00037802 */ /* 0x000fe40000000f00 */
[----:B------:R-:W-:-:S02]  /*1dd90*/  MOV R2, 0x1ddb0 ;  /* 0x0001ddb000027802 */ /* 0x000fc40000000f00 */
[----:B------:R-:W-:Y:S05]  /*1dda0*/  CALL.REL.NOINC `($__internal_85_$__cuda_sm70_shflsync_idx_p) ;  /* 0x000000f000007944 */ /* 0x000fea0003c00000 */
[----:B------:R-:W-:Y:S01]  /*1ddb0*/  MOV R5, R208 ;  /* 0x000000d000057202 */ /* 0x000fe20000000f00 */
[----:B------:R-:W-:Y:S05]  /*1ddc0*/  BRA `(.L_x_5212) ;  /* 0xffffdaa000007947 */ /* 0x000fea000383ffff */
.L_x_5162:
[----:B------:R-:W-:Y:S01]  /*1ddd0*/  MOV R208, R2 ;  /* 0x0000000200d07202 */ /* 0x000fe20000000f00 */
[----:B------:R-:W-:Y:S01]  /*1dde0*/  IMAD.MOV.U32 R209, RZ, RZ, R4 ;  /* 0x000000ffffd17224 */ /* 0x000fe200078e0004 */
[----:B------:R-:W-:Y:S01]  /*1ddf0*/  MOV R2, 0x1de20 ;  /* 0x0001de2000027802 */ /* 0x000fe20000000f00 */
[----:B------:R-:W-:-:S02]  /*1de00*/  IMAD.MOV.U32 R3, RZ, RZ, 0x1f ;  /* 0x0000001fff037424 */ /* 0x000fc400078e00ff */
[----:B-1234-:R-:W-:Y:S05]  /*1de10*/  CALL.REL.NOINC `($__internal_85_$__cuda_sm70_shflsync_idx_p) ;  /* 0x0000008000007944 */ /* 0x01efea0003c00000 */
[----:B------:R-:W-:Y:S01]  /*1de20*/  MOV R16, R208 ;  /* 0x000000d000107202 */ /* 0x000fe20000000f00 */
[----:B------:R-:W-:Y:S05]  /*1de30*/  BRA `(.L_x_5161) ;  /* 0xffffda9000007947 */ /* 0x000fea000383ffff */
        .weak           $__internal_84_$__cuda_sm70_shflsync_bfly_p
        .type           $__internal_84_$__cuda_sm70_shflsync_bfly_p,@function
        .size           $__internal_84_$__cuda_sm70_shflsync_bfly_p,($__internal_85_$__cuda_sm70_shflsync_idx_p - $__internal_84_$__cuda_sm70_shflsync_bfly_p)
$__internal_84_$__cuda_sm70_shflsync_bfly_p:
[----:B------:R-:W-:Y:S02]  /*1de40*/  MOV R177, 0x1f ;  /* 0x0000001f00b17802 */ /* 0x000fe40000000f00 */
[----:B------:R-:W-:-:S04]  /*1de50*/  MOV R178, 0xffffffff ;  /* 0xffffffff00b27802 */ /* 0x000fc80000000f00 */
[----:B------:R-:W-:Y:S04]  /*1de60*/  WARPSYNC R178 ;  /* 0x000000b200007348 */ /* 0x000fe80003800000 */
[----:B------:R1:W2:Y:S02]  /*1de70*/  SHFL.BFLY PT, R177, R4, R3, R177 ;  /* 0x0c00000304b17389 */ /* 0x0002a400000e00b1 */
[----:B-1----:R-:W-:-:S04]  /*1de80*/  MOV R3, 0x0 ;  /* 0x0000000000037802 */ /* 0x002fc80000000f00 */
[----:B--2---:R-:W-:Y:S05]  /*1de90*/  RET.REL.NODEC R2 `(_ZN7cutlass13device_kernelIN5flash19enable_sm80_to_sm89INS1_16FlashAttnFwdSm80INS1_25CollectiveMainloopFwdSm80ILi8ELi1ELb0EN4cute5tupleIJNS5_1CILi128EEENS7_ILi48EEENS7_ILi256EEEEEELi256ENS_10bfloat16_tEfNS_4arch4Sm80ELb0ELb0ELb0ELb1ELb1ELb1ELb1ELb1EEENS1_21CollectiveEpilogueFwdINS6_IJS8_SA_S9_EEENS6_IJNS7_ILi1EEESI_SI_EEESC_SE_Li256ELb1ELb1ELb1ELb0EEENS1_36VarlenDynamicPersistentTileSchedulerILi128ELi48ELi256ELi256ELb1ELb1ELb0ELb0ELb1ELb1EEEEEEEEEvNT_6ParamsE) ;  /* 0xfffe216002007950 */ /* 0x004fea0003c3ffff */
        .weak           $__internal_85_$__cuda_sm70_shflsync_idx_p
        .type           $__internal_85_$__cuda_sm70_shflsync_idx_p,@function
        .size           $__internal_85_$__cuda_sm70_shflsync_idx_p,($__internal_86_$__cuda_sm70_shflsync_up_p - $__internal_85_$__cuda_sm70_shflsync_idx_p)
$__internal_85_$__cuda_sm70_shflsync_idx_p:
[----:B------:R-:W-:-:S04]  /*1dea0*/  MOV R228, 0xffffffff ;  /* 0xffffffff00e47802 */ /* 0x000fc80000000f00 */
[----:B------:R-:W-:Y:S04]  /*1deb0*/  WARPSYNC R228 ;  /* 0x000000e400007348 */ /* 0x000fe80003800000 */
[----:B------:R1:W2:Y:S02]  /*1dec0*/  SHFL.IDX PT, R208, R209, R208, R3 ;  /* 0x000000d0d1d07389 */ /* 0x0002a400000e0003 */
[----:B-1----:R-:W-:-:S04]  /*1ded0*/  MOV R3, 0x0 ;  /* 0x0000000000037802 */ /* 0x002fc80000000f00 */
[----:B--2---:R-:W-:Y:S05]  /*1dee0*/  RET.REL.NODEC R2 `(_ZN7cutlass13device_kernelIN5flash19enable_sm80_to_sm89INS1_16FlashAttnFwdSm80INS1_25CollectiveMainloopFwdSm80ILi8ELi1ELb0EN4cute5tupleIJNS5_1CILi128EEENS7_ILi48EEENS7_ILi256EEEEEELi256ENS_10bfloat16_tEfNS_4arch4Sm80ELb0ELb0ELb0ELb1ELb1ELb1ELb1ELb1EEENS1_21CollectiveEpilogueFwdINS6_IJS8_SA_S9_EEENS6_IJNS7_ILi1EEESI_SI_EEESC_SE_Li256ELb1ELb1ELb1ELb0EEENS1_36VarlenDynamicPersistentTileSchedulerILi128ELi48ELi256ELi256ELb1ELb1ELb0ELb0ELb1ELb1EEEEEEEEEvNT_6ParamsE) ;  /* 0xfffe211002007950 */ /* 0x004fea0003c3ffff */
        .weak           $__internal_86_$__cuda_sm70_shflsync_up_p
        .type           $__internal_86_$__cuda_sm70_shflsync_up_p,@function
        .size           $__internal_86_$__cuda_sm70_shflsync_up_p,($__internal_87_$__cuda_sm70_votesync_ballot - $__internal_86_$__cuda_sm70_shflsync_up_p)
$__internal_86_$__cuda_sm70_shflsync_up_p:
[----:B------:R-:W-:Y:S02]  /*1def0*/  IMAD.MOV.U32 R13, RZ, RZ, -0x1 ;  /* 0xffffffffff0d7424 */ /* 0x000fe400078e00ff */
[----:B------:R-:W-:Y:S02]  /*1df00*/  IMAD.MOV.U32 R12, RZ, RZ, RZ ;  /* 0x000000ffff0c7224 */ /* 0x000fe400078e00ff */
[----:B------:R-:W-:Y:S04]  /*1df10*/  WARPSYNC R13 ;  /* 0x0000000d00007348 */ /* 0x000fe80003800000 */
[----:B------:R1:W2:Y:S02]  /*1df20*/  SHFL.UP PT, R5, R2, R5, R12 ;  /* 0x0400000502057389 */ /* 0x0002a400000e000c */
[----:B-1----:R-:W-:-:S02]  /*1df30*/  MOV R2, R3 ;  /* 0x0000000300027202 */ /* 0x002fc40000000f00 */
[----:B------:R-:W-:-:S04]  /*1df40*/  MOV R3, 0x0 ;  /* 0x0000000000037802 */ /* 0x000fc80000000f00 */
[----:B--2---:R-:W-:Y:S05]  /*1df50*/  RET.REL.NODEC R2 `(_ZN7cutlass13device_kernelIN5flash19enable_sm80_to_sm89INS1_16FlashAttnFwdSm80INS1_25CollectiveMainloopFwdSm80ILi8ELi1ELb0EN4cute5tupleIJNS5_1CILi128EEENS7_ILi48EEENS7_ILi256EEEEEELi256ENS_10bfloat16_tEfNS_4arch4Sm80ELb0ELb0ELb0ELb1ELb1ELb1ELb1ELb1EEENS1_21CollectiveEpilogueFwdINS6_IJS8_SA_S9_EEENS6_IJNS7_ILi1EEESI_SI_EEESC_SE_Li256ELb1ELb1ELb1ELb0EEENS1_36VarlenDynamicPersistentTileSchedulerILi128ELi48ELi256ELi256ELb1ELb1ELb0ELb0ELb1ELb1EEEEEEEEEvNT_6ParamsE) ;  /* 0xfffe20a002007950 */ /* 0x004fea0003c3ffff */
        .weak           $__internal_87_$__cuda_sm70_votesync_ballot
        .type           $__internal_87_$__cuda_sm70_votesync_ballot,@function
        .size           $__internal_87_$__cuda_sm70_votesync_ballot,(.L_x_6600 - $__internal_87_$__cuda_sm70_votesync_ballot)
$__internal_87_$__cuda_sm70_votesync_ballot:
[----:B------:R-:W-:Y:S01]  /*1df60*/  ISETP.NE.U32.AND P0, PT, R2, 0x1, PT ;  /* 0x000000010200780c */ /* 0x000fe20003f05070 */
[----:B------:R-:W-:-:S04]  /*1df70*/  IMAD.MOV.U32 R5, RZ, RZ, -0x1 ;  /* 0xffffffffff057424 */ /* 0x000fc800078e00ff */
[----:B------:R-:W-:Y:S08]  /*1df80*/  WARPSYNC R5 ;  /* 0x0000000500007348 */ /* 0x000ff00003800000 */
[----:B------:R-:W-:-:S04]  /*1df90*/  VOTE.ANY R2, PT, !P0 ;  /* 0x0000000000027806 */ /* 0x000fc800040e0100 */
[----:B------:R-:W-:Y:S01]  /*1dfa0*/  LOP3.LUT R12, R2, R5, RZ, 0xc0, !PT ;  /* 0x00000005020c7212 */ /* 0x000fe200078ec0ff */
[----:B------:R-:W-:Y:S02]  /*1dfb0*/  IMAD.MOV.U32 R2, RZ, RZ, R3 ;  /* 0x000000ffff027224 */ /* 0x000fe400078e0003 */
[----:B------:R-:W-:-:S04]  /*1dfc0*/  IMAD.MOV.U32 R3, RZ, RZ, 0x0 ;  /* 0x00000000ff037424 */ /* 0x000fc800078e00ff */
[----:B------:R-:W-:Y:S05]  /*1dfd0*/  RET.REL.NODEC R2 `(_ZN7cutlass13device_kernelIN5flash19enable_sm80_to_sm89INS1_16FlashAttnFwdSm80INS1_25CollectiveMainloopFwdSm80ILi8ELi1ELb0EN4cute5tupleIJNS5_1CILi128EEENS7_ILi48EEENS7_ILi256EEEEEELi256ENS_10bfloat16_tEfNS_4arch4Sm80ELb0ELb0ELb0ELb1ELb1ELb1ELb1ELb1EEENS1_21CollectiveEpilogueFwdINS6_IJS8_SA_S9_EEENS6_IJNS7_ILi1EEESI_SI_EEESC_SE_Li256ELb1ELb1ELb1ELb0EEENS1_36VarlenDynamicPersistentTileSchedulerILi128ELi48ELi256ELi256ELb1ELb1ELb0ELb0ELb1ELb1EEEEEEEEEvNT_6ParamsE) ;  /* 0xfffe202002007950 */ /* 0x000fea0003c3ffff */
.L_x_5213:
        /* <DEDUP_REMOVED lines=10> */
.L_x_6600:


//--------------------- .text._ZN7cutlass13device_kernelIN5flash19enable_sm80_to_sm89INS1_16FlashAttnFwdSm80INS1_25CollectiveMainloopFwdSm80ILi8ELi1ELb0EN4cute5tupleIJNS5_1CILi128EEENS7_ILi64EEENS7_ILi256EEEEEELi256ENS_10bfloat16_tEfNS_4arch4Sm80ELb0ELb1ELb0ELb0ELb1ELb0ELb1ELb1EEENS1_21CollectiveEpilogueFwdINS6_IJS8_SA_S9_EEENS6_IJNS7_ILi1EEESI_SI_EEESC_SE_Li256ELb0ELb1ELb1ELb0EEENS1_19SingleTileSchedulerILb0ELb1ELb1ELi128EEEEEEEEEvNT_6ParamsE --------------------------
	.section	.text._ZN7cutlass13device_kernelIN5flash19enable_sm80_to_sm89INS1_16FlashAttnFwdSm80INS1_25CollectiveMainloopFwdSm80ILi8ELi1ELb0EN4cute5tupleIJNS5_1CILi128EEENS7_ILi64EEENS7_ILi256EEEEEELi256ENS_10bfloat16_tEfNS_4arch4Sm80ELb0ELb1ELb0ELb0ELb1ELb0ELb1ELb1EEENS1_21CollectiveEpilogueFwdINS6_IJS8_SA_S9_EEENS6_IJNS7_ILi1EEESI_SI_EEESC_SE_Li256ELb0ELb1ELb1ELb0EEENS1_19SingleTileSchedulerILb0ELb1ELb1ELi128EEEEEEEEEvNT_6ParamsE,"ax",@progbits
	.sectioninfo	@"SHI_REGISTERS=255"
	.align	128
.text._ZN7cutlass13device_kernelIN5flash19enable_sm80_to_sm89INS1_16FlashAttnFwdSm80INS1_25CollectiveMainloopFwdSm80ILi8ELi1ELb0EN4cute5tupleIJNS5_1CILi128EEENS7_ILi64EEENS7_ILi256EEEEEELi256ENS_10bfloat16_tEfNS_4arch4Sm80ELb0ELb1ELb0ELb0ELb1ELb0ELb1ELb1EEENS1_21CollectiveEpilogueFwdINS6_IJS8_SA_S9_EEENS6_IJNS7_ILi1EEESI_SI_EEESC_SE_Li256ELb0ELb1ELb1ELb0EEENS1_19SingleTileSchedulerILb0ELb1ELb1ELi128EEEEEEEEEvNT_6ParamsE:
        .type           _ZN7cutlass13device_kernelIN5flash19enable_sm80_to_sm89INS1_16FlashAttnFwdSm80INS1_25CollectiveMainloopFwdSm80ILi8ELi1ELb0EN4cute5tupleIJNS5_1CILi128EEENS7_ILi64EEENS7_ILi256EEEEEELi256ENS_10bfloat16_tEfNS_4arch4Sm80ELb0ELb1ELb0ELb0ELb1ELb0ELb1ELb1EEENS1_21CollectiveEpilogueFwdINS6_IJS8_SA_S9_EEENS6_IJNS7_ILi1EEESI_SI_EEESC_SE_Li256ELb0ELb1ELb1ELb0EEENS1_19SingleTileSchedulerILb0ELb1ELb1ELi128EEEEEEEEEvNT_6ParamsE,@function
        .size           _ZN7cutlass13device_kernelIN5flash19enable_sm80_to_sm89INS1_16FlashAttnFwdSm80INS1_25CollectiveMainloopFwdSm80ILi8ELi1ELb0EN4cute5tupleIJNS5_1CILi128EEENS7_ILi64EEENS7_ILi256EEEEEELi256ENS_10bfloat16_tEfNS_4arch4Sm80ELb0ELb1ELb0ELb0ELb1ELb0ELb1ELb1EEENS1_21CollectiveEpilogueFwdINS6_IJS8_SA_S9_EEENS6_IJNS7_ILi1EEESI_SI_EEESC_SE_Li256ELb0ELb1ELb1ELb0EEENS1_19SingleTileSchedulerILb0ELb1ELb1ELi128EEEEEEEEEvNT_6ParamsE,(.L_x_6605 - _ZN7cutlass13device_kernelIN5flash19enable_sm80_to_sm89INS1_16FlashAttnFwdSm80INS1_25CollectiveMainloopFwdSm80ILi8ELi1ELb0EN4cute5tupleIJNS5_1CILi128EEENS7_ILi64EEENS7_ILi256EEEEEELi256ENS_10bfloat16_tEfNS_4arch4Sm80ELb0ELb1ELb0ELb0ELb1ELb0ELb1ELb1EEENS1_21CollectiveEpilogueFwdINS6_IJS8_SA_S9_EEENS6_IJNS7_ILi1EEESI_SI_EEESC_SE_Li256ELb0ELb1ELb1ELb0EEENS1_19SingleTileSchedulerILb0ELb1ELb1ELi128EEEEEEEEEvNT_6ParamsE)
        .other          _ZN7cutlass13device_kernelIN5flash19enable_sm80_to_sm89INS1_16FlashAttnFwdSm80INS1_25CollectiveMainloopFwdSm80ILi8ELi1ELb0EN4cute5tupleIJNS5_1CILi128EEENS7_ILi64EEENS7_ILi256EEEEEELi256ENS_10bfloat16_tEfNS_4arch4Sm80ELb0ELb1ELb0ELb0ELb1ELb0ELb1ELb1EEENS1_21CollectiveEpilogueFwdINS6_IJS8_SA_S9_EEENS6_IJNS7_ILi1EEESI_SI_EEESC_SE_Li256ELb0ELb1ELb1ELb0EEENS1_19SingleTileSchedulerILb0ELb1ELb1ELi128EEEEEEEEEvNT_6ParamsE,@"STO_CUDA_ENTRY STV_DEFAULT"
_ZN7cutlass13device_kernelIN5flash19enable_sm80_to_sm89INS1_16FlashAttnFwdSm80INS1_25CollectiveMainloopFwdSm80ILi8ELi1ELb0EN4cute5tupleIJNS5_1CILi128EEENS7_ILi64EEENS7_ILi256EEEEEELi256ENS_10bfloat16_tEfNS_4arch4Sm80ELb0ELb1ELb0ELb0ELb1ELb0ELb1ELb1EEENS1_21CollectiveEpilogueFwdINS6_IJS8_SA_S9_EEENS6_IJNS7_ILi1EEESI_SI_EEESC_SE_Li256ELb0ELb1ELb1ELb0EEENS1_19SingleTileSchedulerILb0ELb1ELb1ELi128EEEEEEEEEvNT_6ParamsE:
[----:B------:R-:W-:Y:S02]  /*0000*/  MOV R1, c[0x0][0x28] ;  /* 0x00000a0000017a02 */ /* 0x000fe40000000f00 */
[----:B------:R-:W1:Y:S01]  /*0010*/  S2R R83, SR_TID.X ;  /* 0x0000000000537919 */ /* 0x000e620000002100 */
[----:B------:R-:W2:Y:S08]  /*0020*/  S2UR UR7, SR_CTAID.Y ;  /* 0x00000000000779c3 */ /* 0x000eb00000002600 */
        /* <DEDUP_REMOVED lines=14> */
.L_x_5214:
[----:B------:R-:W-:Y:S02]  /*0110*/  ULDC.64 UR4, c[0x0][0x550] ;  /* 0x0001540000047ab9 */ /* 0x000fe40000000a00 */
[----:B------:R-:W-:Y:S02]  /*0120*/  UISETP.NE.AND UP0, UPT, UR4, 0x1, UPT ;  /* 0x000000010400788c */ /* 0x000fe4000bf05270 */
[----:B------:R-:W-:-:S02]  /*0130*/  UIMAD.WIDE.U32 UR8, UR7, UR5, URZ ;  /* 0x00000005070872a5 */ /* 0x000fc4000f8e003f */
[----:B------:R-:W-:Y:S02]  /*0140*/  ULDC UR4, c[0x0][0x558] ;  /* 0x0001560000047ab9 */ /* 0x000fe40000000800 */
[----:B------:R-:W-:-:S05]  /*0150*/  UMOV UR13, UR7 ;  /* 0x00000007000d7c82 */ /* 0x000fca0008000000 */
[----:B------:R-:W-:-:S03]  /*0160*/  @UP0 USHF.R.U32.HI UR13, URZ, UR4, UR9 ;  /* 0x000000043f0d0299 */ /* 0x000fc60008011609 */
.L_x_5215:
        /* <DEDUP_REMOVED lines=52> */
.L_x_5217:
[----:B------:R-:W-:Y:S02]  /*04b0*/  ULDC UR4, c[0x0][0x32c] ;  /* 0x0000cb0000047ab9 */ /* 0x000fe40000000800 */
[----:B------:R-:W-:-:S03]  /*04c0*/  UISETP.NE.AND UP2, UPT, UR9, UR4, UPT ;  /* 0x000000040900728c */ /* 0x000fc6000bf45270 */
[----:B------:R-:W-:Y:S02]  /*04d0*/  ULDC.64 UR4, c[0x0][0x330] ;  /* 0x0000cc0000047ab9 */ /* 0x000fe40000000a00 */
[----:B------:R-:W-:-:S07]  /*04e0*/  UIMAD.WIDE.U32 UR14, UR11, UR4, URZ ;  /* 0x000000040b0e72a5 */ /* 0x000fce000f8e003f */
[----:B------:R-:W-:Y:S02]  /*04f0*/  @UP2 UMOV UR9, UR15 ;  /* 0x0000000f00092c82 */ /* 0x000fe40008000000 */
[----:B------:R-:W-:Y:S02]  /*0500*/  @UP2 USHF.R.U32.HI UR11, URZ, UR5, UR9 ;  /* 0x000000053f0b2299 */ /* 0x000fe40008011609 */
.L_x_5218:
[----:B------:R-:W-:Y:S02]  /*0510*/  ULDC UR4, c[0x0][0x32c] ;  /* 0x0000cb0000047ab9 */ /* 0x000fe40000000800 */
[----:B------:R-:W-:-:S04]  /*0520*/  UIMAD UR4, UR11, UR4, UR4 ;  /* 0x000000040b0472a4 */ /* 0x000fc8000f8e0204 */
[----:B------:R-:W-:-:S04]  /*0530*/  UISETP.LT.AND UP2, UPT, UR8, UR4, UPT ;  /* 0x000000040800728c */ /* 0x000fc8000bf41270 */
[----:B------:R-:W-:Y:S02]  /*0540*/  USEL UR8, UR8, UR4, UP2 ;  /* 0x0000000408087287 */ /* 0x000fe40009000000 */
.L_x_5216:
        /* <DEDUP_REMOVED lines=34> */
.L_x_5220:
[----:B------:R-:W-:Y:S02]  /*0770*/  ULDC UR4, c[0x0][0x32c] ;  /* 0x0000cb0000047ab9 */ /* 0x000fe40000000800 */
[----:B------:R-:W-:-:S03]  /*0780*/  UISETP.NE.AND UP2, UPT, UR4, 0x1, UPT ;  /* 0x000000010400788c */ /* 0x000fc6000bf45270 */
[----:B------:R-:W-:Y:S02]  /*0790*/  ULDC.64 UR4, c[0x0][0x330] ;  /* 0x0000cc0000047ab9 */ /* 0x000fe40000000a00 */
[----:B------:R-:W-:-:S07]  /*07a0*/  UIMAD.WIDE.U32 UR14, UR9, UR4, URZ ;  /* 0x00000004090e72a5 */ /* 0x000fce000f8e003f */
[----:B------:R-:W-:Y:S02]  /*07b0*/  @UP2 UMOV UR11, UR15 ;  /* 0x0000000f000b2c82 */ /* 0x000fe40008000000 */
[----:B------:R-:W-:Y:S02]  /*07c0*/  @UP2 USHF.R.U32.HI UR9, URZ, UR5, UR11 ;  /* 0x000000053f092299 */ /* 0x000fe4000801160b */
.L_x_5221:
[----:B------:R-:W-:Y:S02]  /*07d0*/  ULDC UR4, c[0x0][0x32c] ;  /* 0x0000cb0000047ab9 */ /* 0x000fe40000000800 */
[----:B------:R-:W-:-:S04]  /*07e0*/  UIMAD UR4, UR9, UR4, URZ ;  /* 0x00000004090472a4 */ /* 0x000fc8000f8e023f */
[----:B------:R-:W-:-:S04]  /*07f0*/  UISETP.LT.AND UP2, UPT, UR8, UR4, UPT ;  /* 0x000000040800728c */ /* 0x000fc8000bf41270 */
[----:B------:R-:W-:-:S04]  /*0800*/  USEL UR8, UR8, UR4, !UP2 ;  /* 0x0000000408087287 */ /* 0x000fc8000d000000 */
.L_x_5219:
        /* <DEDUP_REMOVED lines=46> */
.L_x_5222:
        /* <DEDUP_REMOVED lines=100> */
[----:B------:R-:W-:Y:S01]  /*1130*/  IMAD.SHL.U32 R231, R8, 0x40, RZ ;  /* 0x0000004008e77824 */ /* 0x000fe200078e00ff */
[----:B------:R-:W-:Y:S01]  /*1140*/  UIADD3 UR15, UR15, UR7, URZ ;  /* 0x000000070f0f7290 */ /* 0x000fe2000fffe03f */
[C---:B------:R-:W-:Y:S01]  /*1150*/  IMAD R235, R11.reuse, 0x20, R8 ;  /* 0x000000200beb7824 */ /* 0x040fe200078e0208 */
[----:B------:R-:W-:Y:S01]  /*1160*/  UIMAD UR8, UR8, UR4, URZ ;  /* 0x00000004080872a4 */ /* 0x000fe2000f8e023f */
[----:B------:R-:W-:Y:S01]  /*1170*/  IMAD.SHL.U32 R244, R11, 0x8, RZ ;  /* 0x000000080bf47824 */ /* 0x000fe200078e00ff */
[----:B------:R-:W-:Y:S01]  /*1180*/  UIMAD.WIDE.U32 UR14, UR6, UR4, UR14 ;  /* 0x00000004060e72a5 */ /* 0x000fe2000f8e000e */
[----:B------:R-:W-:Y:S01]  /*1190*/  LOP3.LUT R231, R231, 0x1c0, RZ, 0xc0, !PT ;  /* 0x000001c0e7e77812 */ /* 0x000fe200078ec0ff */
[----:B------:R-:W-:Y:S01]  /*11a0*/  UIMAD UR5, UR6, UR5, UR8 ;  /* 0x00000005060572a4 */ /* 0x000fe2000f8e0208 */
[----:B------:R-:W-:Y:S01]  /*11b0*/  IADD3 R0, R235, UR24, RZ ;  /* 0x00000018eb007c10 */ /* 0x000fe2000fffe0ff */
[----:B------:R-:W-:Y:S01]  /*11c0*/  ULDC UR4, c[0x0][0x168] ;  /* 0x00005a0000047ab9 */ /* 0x000fe20000000800 */
[C---:B------:R-:W-:Y:S01]  /*11d0*/  IADD3 R10, R244.reuse, 0x40, RZ ;  /* 0x00000040f40a7810 */ /* 0x040fe20007ffe0ff */
[----:B------:R-:W-:Y:S01]  /*11e0*/  UIADD3 UR5, UR15, UR5, URZ ;  /* 0x000000050f057290 */ /* 0x000fe2000fffe03f */
[----:B------:R-:W-:Y:S01]  /*11f0*/  IMAD.U32 R7, RZ, RZ, UR15 ;  /* 0x0000000fff077e24 */ /* 0x000fe2000f8e00ff */
[----:B------:R-:W-:Y:S01]  /*1200*/  ISETP.GE.AND P3, PT, R244, c[0x0][0x198], PT ;  /* 0x00006600f4007a0c */ /* 0x000fe20003f66270 */
[----:B-1----:R-:W-:Y:S01]  /*1210*/  @P1 IMAD.HI.U32 R3, R0, c[0x0][0x2c8], RZ ;  /* 0x0000b20000031a27 */ /* 0x002fe200078e00ff */
[----:B------:R-:W-:Y:S01]  /*1220*/  ISETP.GE.AND P4, PT, R10, c[0x0][0x198], PT ;  /* 0x000066000a007a0c */ /* 0x000fe20003f86270 */
[----:B------:R-:W-:Y:S02]  /*1230*/  BSSY B0, `(.L_x_5224) ;  /* 0x0000044000007945 */ /* 0x000fe40003800000 */
[----:B------:R-:W-:Y:S01]  /*1240*/  IMAD.MOV.U32 R5, RZ, RZ, R0 ;  /* 0x000000ffff057224 */ /* 0x000fe200078e0000 */
[----:B------:R-:W-:Y:S01]  /*1250*/  @P0 SHF.R.U32.HI R5, RZ, c[0x0][0x2cc], R3 ;  /* 0x0000b300ff050a19 */ /* 0x000fe20000011603 */
[----:B------:R-:W-:-:S02]  /*1260*/  IMAD.U32 R6, RZ, RZ, UR14 ;  /* 0x0000000eff067e24 */ /* 0x000fc4000f8e00ff */
[----:B------:R-:W-:Y:S01]  /*1270*/  IMAD.U32 R7, RZ, RZ, UR5 ;  /* 0x00000005ff077e24 */ /* 0x000fe2000f8e00ff */
[--C-:B------:R-:W-:Y:S01]  /*1280*/  SHF.R.S32.HI R4, RZ, 0x1f, R5.reuse ;  /* 0x0000001fff047819 */ /* 0x100fe20000011405 */
[----:B------:R-:W-:Y:S01]  /*1290*/  IMAD.MOV R3, RZ, RZ, -R5 ;  /* 0x000000ffff037224 */ /* 0x000fe200078e0a05 */
[----:B------:R-:W-:Y:S01]  /*12a0*/  ULDC UR5, c[0x0][0x2c4] ;  /* 0x0000b10000057ab9 */ /* 0x000fe20000000800 */
[----:B------:R-:W-:Y:S01]  /*12b0*/  IMAD.WIDE.U32 R6, R5, c[0x0][0x1b0], R6 ;  /* 0x00006c0005067a25 */ /* 0x000fe200078e0006 */
[----:B------:R-:W-:-:S03]  /*12c0*/  UIMAD UR4, UR5, UR4, URZ ;  /* 0x00000004050472a4 */ /* 0x000fc6000f8e023f */
[----:B------:R-:W-:Y:S02]  /*12d0*/  IMAD R4, R4, c[0x0][0x1b0], RZ ;  /* 0x00006c0004047a24 */ /* 0x000fe400078e02ff */
[----:B------:R-:W-:Y:S02]  /*12e0*/  IMAD R3, R3, c[0x0][0x2c4], R0 ;  /* 0x0000b10003037a24 */ /* 0x000fe400078e0200 */
[----:B------:R-:W-:Y:S02]  /*12f0*/  IMAD R5, R5, c[0x0][0x1b4], R4 ;  /* 0x00006d0005057a24 */ /* 0x000fe400078e0204 */
[----:B------:R-:W-:Y:S01]  /*1300*/  IMAD.SHL.U32 R16, R16, 0x8, RZ ;  /* 0x0000000810107824 */ /* 0x000fe200078e00ff */
[----:B------:R-:W-:Y:S01]  /*1310*/  SHF.R.S32.HI R0, RZ, 0x1f, R3 ;  /* 0x0000001fff007819 */ /* 0x000fe20000011403 */
[----:B------:R-:W-:-:S04]  /*1320*/  IMAD.IADD R7, R7, 0x1, R5 ;  /* 0x0000000107077824 */ /* 0x000fc800078e0205 */
[----:B------:R-:W-:Y:S02]  /*1330*/  IMAD R0, R0, c[0x0][0x1a8], RZ ;  /* 0x00006a0000007a24 */ /* 0x000fe400078e02ff */
[----:B------:R-:W-:Y:S01]  /*1340*/  IMAD.WIDE.U32 R4, R3, c[0x0][0x1a8], R6 ;  /* 0x00006a0003047a25 */ /* 0x000fe200078e0006 */
[----:B------:R-:W-:-:S03]  /*1350*/  LEA.HI R7, R84, R83, RZ, 0x4 ;  /* 0x0000005354077211 */ /* 0x000fc600078f20ff */
[----:B------:R-:W-:Y:S01]  /*1360*/  IMAD R9, R3, c[0x0][0x1ac], R0 ;  /* 0x00006b0003097a24 */ /* 0x000fe200078e0200 */
[----:B------:R-:W-:Y:S02]  /*1370*/  LOP3.LUT R0, R7, 0xfffffff0, RZ, 0xc0, !PT ;  /* 0xfffffff007007812 */ /* 0x000fe400078ec0ff */
[----:B------:R-:W-:Y:S01]  /*1380*/  LEA R12, P0, R4, c[0x0][0x160], 0x1 ;  /* 0x00005800040c7a11 */ /* 0x000fe200078008ff */
[----:B------:R-:W-:Y:S01]  /*1390*/  IMAD.IADD R5, R5, 0x1, R9 ;  /* 0x0000000105057824 */ /* 0x000fe200078e0209 */
[----:B------:R-:W-:Y:S01]  /*13a0*/  IADD3 R9, R244, 0x80, RZ ;  /* 0x00000080f4097810 */ /* 0x000fe20007ffe0ff */
[----:B------:R-:W-:Y:S01]  /*13b0*/  IMAD.IADD R3, R83, 0x1, -R0 ;  /* 0x0000000153037824 */ /* 0x000fe200078e0a00 */
[----:B------:R-:W-:Y:S01]  /*13c0*/  SHF.R.U32.HI R0, RZ, 0x3, R231 ;  /* 0x00000003ff007819 */ /* 0x000fe200000116e7 */
[----:B------:R1:W4:Y:S01]  /*13d0*/  SHFL.IDX PT, R18, R12, RZ, 0x181f ;  /* 0x00181fff0c127589 */ /* 0x00032200000e0000 */
[----:B------:R-:W-:Y:S02]  /*13e0*/  LEA.HI.X R5, R4, c[0x0][0x164], R5, 0x1, P0 ;  /* 0x0000590004057a11 */ /* 0x000fe400000f0c05 */
[----:B------:R-:W-:-:S02]  /*13f0*/  SHF.R.S32.HI R6, RZ, 0x1f, R3 ;  /* 0x0000001fff067819 */ /* 0x000fc40000011403 */
[----:B------:R-:W-:Y:S01]  /*1400*/  IADD3 R4, R8, UR24, RZ ;  /* 0x0000001808047c10 */ /* 0x000fe2000fffe0ff */
[----:B------:R1:W2:Y:S01]  /*1410*/  SHFL.IDX PT, R19, R5, RZ, 0x181f ;  /* 0x00181fff05137589 */ /* 0x0002a200000e0000 */
[----:B------:R-:W-:Y:S02]  /*1420*/  LEA.HI R6, R6, R3, RZ, 0x3 ;  /* 0x0000000306067211 */ /* 0x000fe400078f18ff */
[----:B------:R-:W-:Y:S02]  /*1430*/  LOP3.LUT R231, R231, 0x38, R244, 0xf8, !PT ;  /* 0x00000038e7e77812 */ /* 0x000fe400078ef8f4 */
[----:B------:R-:W-:Y:S02]  /*1440*/  LOP3.LUT R14, R6, 0xfffffff8, RZ, 0xc0, !PT ;  /* 0xfffffff8060e7812 */ /* 0x000fe400078ec0ff */
[----:B------:R-:W-:Y:S02]  /*1450*/  ISETP.GE.AND P0, PT, R4, UR4, PT ;  /* 0x0000000404007c0c */ /* 0x000fe4000bf06270 */
[----:B------:R-:W-:Y:S01]  /*1460*/  LOP3.LUT R231, R231, R0, RZ, 0x3c, !PT ;  /* 0x00000000e7e77212 */ /* 0x000fe200078e3cff */
[----:B------:R-:W-:Y:S01]  /*1470*/  IMAD.IADD R14, R3, 0x1, -R14 ;  /* 0x00000001030e7824 */ /* 0x000fe200078e0a0e */
[----:B------:R-:W-:Y:S01]  /*1480*/  IADD3 R0, R244, 0xc0, RZ ;  /* 0x000000c0f4007810 */ /* 0x000fe20007ffe0ff */
[----:B------:R-:W-:Y:S01]  /*1490*/  IMAD.MOV.U32 R3, RZ, RZ, 0x20 ;  /* 0x00000020ff037424 */ /* 0x000fe200078e00ff */
[----:B------:R-:W-:-:S02]  /*14a0*/  ISETP.GE.AND P6, PT, R9, c[0x0][0x198], PT ;  /* 0x0000660009007a0c */ /* 0x000fc40003fc6270 */
[----:B------:R-:W-:Y:S02]  /*14b0*/  ISETP.GE.AND P5, PT, R0, c[0x0][0x198], PT ;  /* 0x0000660000007a0c */ /* 0x000fe40003fa6270 */
[----:B------:R-:W-:Y:S01]  /*14c0*/  LOP3.LUT R231, R231, 0xfffffe00, R16, 0xf8, !PT ;  /* 0xfffffe00e7e77812 */ /* 0x000fe200078ef810 */
[----:B---3--:R3:W5:Y:S01]  /*14d0*/  @P2 R2UR UR7, R2 ;  /* 0x00000000020723c2 */ /* 0x00876200000e0000 */
[----:B------:R-:W-:Y:S01]  /*14e0*/  R2P PR, R14, 0x6 ;  /* 0x000000060e007804 */ /* 0x000fe20000000000 */
[----:B-----5:R-:W-:-:S04]  /*14f0*/  @!UP2 UMOV UR7, UR6 ;  /* 0x000000060007ac82 */ /* 0x020fc80008000000 */
[----:B------:R-:W-:Y:S01]  /*1500*/  SEL R3, R3, 0xffffffe0, !P2 ;  /* 0xffffffe003037807 */ /* 0x000fe20005000000 */
[----:B---3--:R-:W-:-:S05]  /*1510*/  IMAD.MOV.U32 R2, RZ, RZ, 0x10 ;  /* 0x00000010ff027424 */ /* 0x008fca00078e00ff */
[----:B------:R-:W-:Y:S01]  /*1520*/  SEL R2, R2, 0xfffffff0, !P1 ;  /* 0xfffffff002027807 */ /* 0x000fe20004800000 */
[----:B------:R-:W-:Y:S05]  /*1530*/  @P0 BRA `(.L_x_5225) ;  /* 0x0000013000000947 */ /* 0x000fea0003800000 */
[----:B-12-4-:R-:W-:Y:S01]  /*1540*/  SHF.R.S32.HI R15, RZ, 0x1f, R10 ;  /* 0x0000001fff0f7819 */ /* 0x016fe2000001140a */
[----:B------:R-:W-:Y:S01]  /*1550*/  IMAD.SHL.U32 R17, R231, 0x2, RZ ;  /* 0x00000002e7117824 */ /* 0x000fe200078e00ff */
[----:B------:R-:W-:Y:S02]  /*1560*/  SHF.R.S32.HI R20, RZ, 0x1f, R9 ;  /* 0x0000001fff147819 */ /* 0x000fe40000011409 */
[----:B------:R-:W-:Y:S02]  /*1570*/  SHF.R.S32.HI R13, RZ, 0x1f, R0 ;  /* 0x0000001fff0d7819 */ /* 0x000fe40000011400 */
[----:B------:R-:W-:Y:S02]  /*1580*/  LEA.HI R16, R15, R10, RZ, 0x3 ;  /* 0x0000000a0f107211 */ /* 0x000fe400078f18ff */
[----:B------:R-:W-:Y:S01]  /*1590*/  LEA.HI R15, R20, R9, RZ, 0x3 ;  /* 0x00000009140f7211 */ /* 0x000fe200078f18ff */
[----:B------:R-:W-:Y:S01]  /*15a0*/  IMAD.WIDE R20, R244, 0x2, R18 ;  /* 0x00000002f4147825 */ /* 0x000fe200078e0212 */
        /* <DEDUP_REMOVED lines=12> */
.L_x_5225:
[----:B-12-4-:R-:W-:Y:S05]  /*1670*/  BSYNC B0 ;  /* 0x0000000000007941 */ /* 0x016fea0003800000 */
.L_x_5224:
        /* <DEDUP_REMOVED lines=25> */
.L_x_5227:
[----:B------:R-:W-:Y:S05]  /*1810*/  BSYNC B0 ;  /* 0x0000000000007941 */ /* 0x000fea0003800000 */
.L_x_5226:
        /* <DEDUP_REMOVED lines=25> */
.L_x_5229:
[----:B------:R-:W-:Y:S05]  /*19b0*/  BSYNC B0 ;  /* 0x0000000000007941 */ /* 0x000fea0003800000 */
.L_x_5228:
[----:B---3--:R-:W-:Y:S01]  /*19c0*/  SHFL.IDX PT, R18, R12, 0x3, 0x181f ;  /* 0x00781f000c127f89 */ /* 0x008fe200000e0000 */
[----:B------:R-:W-:Y:S01]  /*19d0*/  IADD3 R4, R4, 0x60, RZ ;  /* 0x0000006004047810 */ /* 0x000fe20007ffe0ff */
[----:B------:R-:W-:Y:S01]  /*19e0*/  UIADD3 UR26, UR20, -0x1, URZ ;  /* 0xffffffff141a7890 */ /* 0x000fe2000fffe03f */
[----:B------:R-:W-:Y:S01]  /*19f0*/  SHF.R.S32.HI R243, RZ, 0x1f, R10 ;  /* 0x0000001ffff37819 */ /* 0x000fe2000001140a */
[----:B----4-:R-:W3:Y:S01]  /*1a00*/  SHFL.IDX PT, R19, R5, 0x3, 0x181f ;  /* 0x00781f0005137f89 */ /* 0x010ee200000e0000 */
[----:B------:R-:W-:Y:S01]  /*1a10*/  ISETP.GE.AND P0, PT, R4, UR4, PT ;  /* 0x0000000404007c0c */ /* 0x000fe2000bf06270 */
[----:B------:R-:W-:Y:S01]  /*1a20*/  IMAD.MOV.U32 R232, RZ, RZ, c[0x0][0x2b8] ;  /* 0x0000ae00ffe87624 */ /* 0x000fe200078e00ff */
[----:B------:R-:W-:Y:S01]  /*1a30*/  SHF.R.S32.HI R242, RZ, 0x1f, R9 ;  /* 0x0000001ffff27819 */ /* 0x000fe20000011409 */
[----:B------:R-:W-:Y:S01]  /*1a40*/  USHF.L.U32 UR11, UR26, 0x6, URZ ;  /* 0x000000061a0b7899 */ /* 0x000fe2000800063f */
        /* <DEDUP_REMOVED lines=17> */
[----:B---3--:R-:W-:-:S03]  /*1b60*/  @!P0 IMAD.WIDE R24, R244, 0x2, R18 ;  /* 0x00000002f4188825 */ /* 0x008fc600078e0212 */
[----:B------:R-:W-:Y:S01]  /*1b70*/  ISETP.GE.AND P1, PT, R13, UR10, PT ;  /* 0x0000000a0d007c0c */ /* 0x000fe2000bf26270 */
[--C-:B------:R-:W-:Y:S01]  /*1b80*/  @!P0 IMAD.WIDE R22, R243, 0x2, R18.reuse ;  /* 0x00000002f3168825 */ /* 0x100fe200078e0212 */
[----:B------:R-:W-:Y:S01]  /*1b90*/  @!PT LDS RZ, [RZ] ;  /* 0x00000000fffff984 */ /* 0x000fe20000000800 */
[----:B------:R3:W-:Y:S01]  /*1ba0*/  @!P0 LDGSTS.E.BYPASS.LTC128B.128 [R231+0x13100], [R24.64], !P3 ;  /* 0x1310000018e78fae */ /* 0x0007e2000d901d52 */
[----:B------:R-:W-:Y:S02]  /*1bb0*/  IADD3 R234, R13, UR12, RZ ;  /* 0x0000000c0dea7c10 */ /* 0x000fe4000fffe0ff */
[--C-:B------:R-:W-:Y:S01]  /*1bc0*/  @!P0 IMAD.WIDE R20, R242, 0x2, R18.reuse ;  /* 0x00000002f2148825 */ /* 0x100fe200078e0212 */
[----:B------:R4:W-:Y:S01]  /*1bd0*/  @!P0 LDGSTS.E.BYPASS.LTC128B.128 [R231+0x17100], [R22.64], !P4 ;  /* 0x1710000016e78fae */ /* 0x0009e2000e101d52 */
[----:B------:R-:W-:Y:S01]  /*1be0*/  ISETP.GT.OR P1, PT, R235, 0x3f, P1 ;  /* 0x0000003feb00780c */ /* 0x000fe20000f24670 */
[----:B------:R-:W-:Y:S01]  /*1bf0*/  USHF.R.S32.HI UR6, URZ, 0x1f, UR13 ;  /* 0x0000001f3f067899 */ /* 0x000fe2000801140d */
[----:B------:R-:W-:Y:S01]  /*1c00*/  @!P0 IMAD.WIDE R18, R241, 0x2, R18 ;  /* 0x00000002f1128825 */ /* 0x000fe200078e0212 */
[----:B------:R5:W-:Y:S01]  /*1c10*/  @!P0 LDGSTS.E.BYPASS.LTC128B.128 [R231+0x1b100], [R20.64], !P6 ;  /* 0x1b10000014e78fae */ /* 0x000be2000f101d52 */
[----:B------:R-:W-:-:S02]  /*1c20*/  ULDC.64 UR4, c[0x0][0x1e8] ;  /* 0x00007a0000047ab9 */ /* 0x000fc40000000a00 */
[----:B------:R-:W-:Y:S01]  /*1c30*/  @P2 IMAD.HI.U32 R15, R234, c[0x0][0x2bc], RZ ;  /* 0x0000af00ea0f2a27 */ /* 0x000fe200078e00ff */
[----:B------:R1:W-:Y:S03]  /*1c40*/  @!P0 LDGSTS.E.BYPASS.LTC128B.128 [R231+0x1f100], [R18.64], !P5 ;  /* 0x1f10000012e78fae */ /* 0x0003e6000e901d52 */
[----:B------:R-:W-:Y:S01]  /*1c50*/  IMAD.MOV.U32 R4, RZ, RZ, R234 ;  /* 0x000000ffff047224 */ /* 0x000fe200078e00ea */
[----:B------:R-:W0:Y:S01]  /*1c60*/  LDGDEPBAR ;  /* 0x00000000000079af */ /* 0x000e220000000000 */
[----:B------:R-:W-:-:S04]  /*1c70*/  @P2 SHF.R.U32.HI R4, RZ, c[0x0][0x2c0], R15 ;  /* 0x0000b000ff042a19 */ /* 0x000fc8000001160f */
[----:B------:R-:W-:-:S04]  /*1c80*/  @!P1 IADD3 R16, P2, R4, UR16, RZ ;  /* 0x0000001004109c10 */ /* 0x000fc8000ff5e0ff */
[----:B-12---:R-:W-:Y:S02]  /*1c90*/  @!P1 LEA.HI.X.SX32 R5, R4, UR8, 0x1, P2 ;  /* 0x0000000804059c11 */ /* 0x006fe400090f0eff */
[----:B------:R-:W-:-:S04]  /*1ca0*/  @!P1 LEA R12, P2, R16, c[0x0][0x2a0], 0x2 ;  /* 0x0000a800100c9a11 */ /* 0x000fc800078410ff */
[----:B------:R-:W-:Y:S01]  /*1cb0*/  @!P1 LEA.HI.X R13, R16, c[0x0][0x2a4], R5, 0x2, P2 ;  /* 0x0000a900100d9a11 */ /* 0x000fe200010f1405 */
[----:B------:R-:W-:Y:S06]  /*1cc0*/  BAR.SYNC.DEFER_BLOCKING 0x0 ;  /* 0x0000000000007b1d */ /* 0x000fec0000010000 */
[----:B------:R-:W2:Y:S01]  /*1cd0*/  @!P1 LDG.E R233, [R12.64] ;  /* 0x000000120ce99981 */ /* 0x000ea2000c1e1900 */
[----:B------:R-:W-:Y:S01]  /*1ce0*/  IMAD.MOV R5, RZ, RZ, -R4 ;  /* 0x000000ffff057224 */ /* 0x000fe200078e0a04 */
[----:B------:R-:W-:Y:S01]  /*1cf0*/  UIMAD.WIDE.U32 UR14, UR13, UR4, URZ ;  /* 0x000000040d0e72a5 */ /* 0x000fe2000f8e003f */
[----:B----4-:R-:W-:Y:S01]  /*1d00*/  SHF.R.S32.HI R22, RZ, 0x4, R7 ;  /* 0x00000004ff167819 */ /* 0x010fe20000011407 */
[----:B------:R-:W-:Y:S01]  /*1d10*/  UIMAD UR4, UR6, UR4, URZ ;  /* 0x00000004060472a4 */ /* 0x000fe2000f8e023f */
[----:B------:R-:W-:Y:S01]  /*1d20*/  IMAD R234, R5, c[0x0][0x2b8], R234 ;  /* 0x0000ae0005ea7a24 */ /* 0x000fe200078e02ea */
[----:B------:R-:W-:Y:S01]  /*1d30*/  ISETP.GE.AND P3, PT, R244, c[0x0][0x1d4], PT ;  /* 0x00007500f4007a0c */ /* 0x000fe20003f66270 */
[----:B------:R-:W-:Y:S01]  /*1d40*/  IMAD.U32 R80, RZ, RZ, UR11 ;  /* 0x0000000bff507e24 */ /* 0x000fe2000f8e00ff */
[----:B------:R-:W-:Y:S01]  /*1d50*/  UIMAD UR4, UR13, UR5, UR4 ;  /* 0x000000050d0472a4 */ /* 0x000fe2000f8e0204 */
[C---:B-----5:R-:W-:Y:S01]  /*1d60*/  IMAD.WIDE.U32 R20, R234.reuse, c[0x0][0x1e0], RZ ;  /* 0x00007800ea147a25 */ /* 0x060fe200078e00ff */
[----:B------:R-:W-:Y:S01]  /*1d70*/  SHF.R.S32.HI R5, RZ, 0x1f, R234 ;  /* 0x0000001fff057819 */ /* 0x000fe200000114ea */
[----:B------:R-:W-:Y:S01]  /*1d80*/  UISETP.GT.AND UP2, UPT, UR26, UR9, UPT ;  /* 0x000000091a00728c */ /* 0x000fe2000bf44270 */
[----:B------:R-:W-:Y:S01]  /*1d90*/  LEA.HI R7, R7, R22, RZ, 0x1 ;  /* 0x0000001607077211 */ /* 0x000fe200078f08ff */
[----:B------:R-:W-:Y:S01]  /*1da0*/  UIADD3 UR7, UR15, UR4, URZ ;  /* 0x000000040f077290 */ /* 0x000fe2000fffe03f */
[----:B------:R-:W-:Y:S01]  /*1db0*/  IMAD.WIDE.U32 R18, R234, c[0x0][0x208], RZ ;  /* 0x00008200ea127a25 */ /* 0x000fe200078e00ff */
        /* <DEDUP_REMOVED lines=15> */
[----:B------:R-:W-:Y:S01]  /*1eb0*/  IMAD.MOV.U32 R16, RZ, RZ, R18 ;  /* 0x000000ffff107224 */ /* 0x000fe200078e0012 */
[----:B------:R-:W-:Y:S01]  /*1ec0*/  LEA.HI R86, R84, R83, RZ, 0x5 ;  /* 0x0000005354567211 */ /* 0x000fe200078f28ff */
[----:B------:R-:W-:Y:S01]  /*1ed0*/  IMAD.SHL.U32 R5, R11, 0x40, RZ ;  /* 0x000000400b057824 */ /* 0x000fe200078e00ff */
[----:B------:R-:W-:Y:S01]  /*1ee0*/  ISETP.GE.AND P2, PT, R244, c[0x0][0x1d4], PT ;  /* 0x00007500f4007a0c */ /* 0x000fe20003f46270 */
[----:B------:R-:W-:Y:S01]  /*1ef0*/  IMAD.IADD R7, R22, 0x1, -R7 ;  /* 0x0000000116077824 */ /* 0x000fe200078e0a07 */
[----:B------:R-:W-:Y:S01]  /*1f00*/  SHF.R.S32.HI R85, RZ, 0x5, R86 ;  /* 0x00000005ff557819 */ /* 0x000fe20000011456 */
[----:B------:R-:W-:Y:S01]  /*1f10*/  IMAD.SHL.U32 R82, R6, 0x40, RZ ;  /* 0x0000004006527824 */ /* 0x000fe200078e00ff */
[----:B------:R-:W-:Y:S01]  /*1f20*/  LOP3.LUT R5, R5, 0x1c0, RZ, 0xc0, !PT ;  /* 0x000001c005057812 */ /* 0x000fe200078ec0ff */
[----:B------:R-:W-:Y:S01]  /*1f30*/  IMAD.SHL.U32 R81, R7, 0x8, RZ ;  /* 0x0000000807517824 */ /* 0x000fe200078e00ff */
[----:B------:R-:W-:-:S02]  /*1f40*/  SEL R247, RZ, 0x10, P6 ;  /* 0x00000010fff77807 */ /* 0x000fc40003000000 */
[----:B------:R-:W-:Y:S02]  /*1f50*/  LOP3.LUT R82, R82, 0xfffffe00, RZ, 0xc0, !PT ;  /* 0xfffffe0052527812 */ /* 0x000fe400078ec0ff */
[----:B------:R-:W-:Y:S02]  /*1f60*/  IADD3 R238, R231, 0x100, RZ ;  /* 0x00000100e7ee7810 */ /* 0x000fe40007ffe0ff */
[----:B------:R-:W-:Y:S01]  /*1f70*/  SHF.R.S32.HI R248, RZ, 0x1f, R243 ;  /* 0x0000001ffff87819 */ /* 0x000fe200000114f3 */
[----:B------:R-:W-:Y:S01]  /*1f80*/  IMAD R230, R85, 0x400, R82 ;  /* 0x0000040055e67824 */ /* 0x000fe200078e0252 */
[----:B------:R-:W-:Y:S02]  /*1f90*/  SHF.R.S32.HI R245, RZ, 0x1f, R242 ;  /* 0x0000001ffff57819 */ /* 0x000fe400000114f2 */
[----:B------:R-:W-:Y:S02]  /*1fa0*/  SHF.R.S32.HI R246, RZ, 0x1f, R241 ;  /* 0x0000001ffff67819 */ /* 0x000fe400000114f1 */
[----:B--2---:R-:W-:Y:S01]  /*1fb0*/  SHF.R.S32.HI R12, RZ, 0x1f, R233 ;  /* 0x0000001fff0c7819 */ /* 0x004fe200000114e9 */
        /* <DEDUP_REMOVED lines=15> */
[----:B------:R-:W3:Y:S01]  /*20b0*/  SHFL.IDX PT, R19, R13, RZ, 0x181f ;  /* 0x00181fff0d137589 */ /* 0x000ee200000e0000 */
[----:B------:R-:W-:Y:S02]  /*20c0*/  LEA R17, P0, R12, c[0x0][0x1f8], 0x1 ;  /* 0x00007e000c117a11 */ /* 0x000fe400078008ff */
[----:B------:R-:W-:Y:S01]  /*20d0*/  LOP3.LUT R4, R5, 0x8, R4, 0xf8, !PT ;  /* 0x0000000805047812 */ /* 0x000fe200078ef804 */
[----:B------:R-:W-:Y:S01]  /*20e0*/  SHFL.IDX PT, R13, R13, 0x1, 0x181f ;  /* 0x00381f000d0d7f89 */ /* 0x000fe200000e0000 */
[----:B------:R-:W-:-:S02]  /*20f0*/  SHF.R.U32.HI R5, RZ, 0x3, R5 ;  /* 0x00000003ff057819 */ /* 0x000fc40000011605 */
[----:B------:R-:W-:Y:S01]  /*2100*/  LEA.HI.X R15, R12, c[0x0][0x1fc], R15, 0x1, P0 ;  /* 0x00007f000c0f7a11 */ /* 0x000fe200000f0c0f */
[----:B------:R-:W1:Y:S01]  /*2110*/  SHFL.IDX PT, R20, R17, RZ, 0x181f ;  /* 0x00181fff11147589 */ /* 0x000e6200000e0000 */
[----:B------:R-:W-:Y:S02]  /*2120*/  LOP3.LUT R4, R4, R5, RZ, 0x3c, !PT ;  /* 0x0000000504047212 */ /* 0x000fe400078e3cff */
[----:B------:R-:W-:Y:S01]  /*2130*/  ISETP.GE.AND P1, PT, R8, 0x1, PT ;  /* 0x000000010800780c */ /* 0x000fe20003f26270 */
[----:B------:R-:W2:Y:S01]  /*2140*/  SHFL.IDX PT, R5, R15, RZ, 0x181f ;  /* 0x00181fff0f057589 */ /* 0x000ea200000e0000 */
[----:B------:R-:W-:Y:S01]  /*2150*/  LOP3.LUT P0, RZ, R11, 0x2, RZ, 0xc0, !PT ;  /* 0x000000020bff7812 */ /* 0x000fe2000780c0ff */
[----:B------:R-:W-:Y:S02]  /*2160*/  IMAD R229, R7, 0x200, R4 ;  /* 0x0000020007e57824 */ /* 0x000fe400078e0204 */
[----:B------:R-:W4:Y:S01]  /*2170*/  SHFL.IDX PT, R64, R17, 0x1, 0x181f ;  /* 0x00381f0011407f89 */ /* 0x000f2200000e0000 */
[----:B------:R-:W-:-:S03]  /*2180*/  IMAD.WIDE R6, R241, 0x2, RZ ;  /* 0x00000002f1067825 */ /* 0x000fc600078e02ff */
[----:B------:R-:W-:Y:S01]  /*2190*/  SHFL.IDX PT, R12, R21, 0x1, 0x181f ;  /* 0x00381f00150c7f89 */ /* 0x000fe200000e0000 */
[----:B------:R-:W-:-:S03]  /*21a0*/  IMAD.SHL.U32 R229, R229, 0x2, RZ ;  /* 0x00000002e5e57824 */ /* 0x000fc600078e00ff */
[----:B------:R-:W5:Y:S01]  /*21b0*/  SHFL.IDX PT, R4, R15, 0x1, 0x181f ;  /* 0x00381f000f047f89 */ /* 0x000f6200000e0000 */
[--C-:B---3--:R-:W-:Y:S01]  /*21c0*/  @P1 IMAD.WIDE R24, R244, 0x2, R18.reuse ;  /* 0x00000002f4181825 */ /* 0x108fe200078e0212 */
[C---:B------:R-:W-:Y:S02]  /*21d0*/  IADD3 R16, R229.reuse, 0x8100, RZ ;  /* 0x00008100e5107810 */ /* 0x040fe40007ffe0ff */
[----:B------:R-:W-:Y:S01]  /*21e0*/  IADD3 R228, R229, 0x8120, RZ ;  /* 0x00008120e5e47810 */ /* 0x000fe20007ffe0ff */
[--C-:B------:R-:W-:Y:S01]  /*21f0*/  @P1 IMAD.WIDE R22, R243, 0x2, R18.reuse ;  /* 0x00000002f3161825 */ /* 0x100fe200078e0212 */
[----:B------:R-:W-:Y:S01]  /*2200*/  @P0 IADD3 R228, R16, -0x20, RZ ;  /* 0xffffffe010e40810 */ /* 0x000fe20007ffe0ff */
[----:B------:R3:W-:Y:S01]  /*2210*/  @P1 LDGSTS.E.BYPASS.LTC128B.128 [R231+0x8100], [R24.64], !P3 ;  /* 0x0810000018e71fae */ /* 0x0007e2000d901d52 */
[----:B------:R-:W-:Y:S01]  /*2220*/  ISETP.GT.AND P0, PT, R8, 0x20, PT ;  /* 0x000000200800780c */ /* 0x000fe20003f04270 */
[--C-:B------:R-:W-:Y:S01]  /*2230*/  @P1 IMAD.WIDE R26, R242, 0x2, R18.reuse ;  /* 0x00000002f21a1825 */ /* 0x100fe200078e0212 */
[C---:B------:R-:W-:Y:S01]  /*2240*/  IADD3 R219, R228.reuse, 0x800, RZ ;  /* 0x00000800e4db7810 */ /* 0x040fe20007ffe0ff */
[----:B------:R3:W-:Y:S01]  /*2250*/  @P1 LDGSTS.E.BYPASS.LTC128B.128 [R231+0xa100], [R22.64], !P5 ;  /* 0x0a10000016e71fae */ /* 0x0007e2000e901d52 */
[C---:B------:R-:W-:Y:S01]  /*2260*/  IADD3 R218, R228.reuse, 0x1000, RZ ;  /* 0x00001000e4da7810 */ /* 0x040fe20007ffe0ff */
[----:B------:R-:W-:Y:S01]  /*2270*/  @P1 IMAD.WIDE R28, R241, 0x2, R18 ;  /* 0x00000002f11c1825 */ /* 0x000fe200078e0212 */
[C---:B------:R-:W-:Y:S01]  /*2280*/  IADD3 R217, R228.reuse, 0x1800, RZ ;  /* 0x00001800e4d97810 */ /* 0x040fe20007ffe0ff */
[----:B------:R3:W-:Y:S01]  /*2290*/  @P1 LDGSTS.E.BYPASS.LTC128B.128 [R231+0xc100], [R26.64], !P4 ;  /* 0x0c1000001ae71fae */ /* 0x0007e2000e101d52 */
[----:B------:R-:W-:Y:S01]  /*22a0*/  IADD3 R215, R228, 0x2000, RZ ;  /* 0x00002000e4d77810 */ /* 0x000fe20007ffe0ff */
[----:B------:R-:W-:Y:S01]  /*22b0*/  IMAD.WIDE R18, R244, 0x2, RZ ;  /* 0x00000002f4127825 */ /* 0x000fe200078e02ff */
[C---:B------:R-:W-:Y:S01]  /*22c0*/  IADD3 R214, R228.reuse, 0x2800, RZ ;  /* 0x00002800e4d67810 */ /* 0x040fe20007ffe0ff */
[----:B------:R3:W-:Y:S01]  /*22d0*/  @P1 LDGSTS.E.BYPASS.LTC128B.128 [R231+0xe100], [R28.64], !P6 ;  /* 0x0e1000001ce71fae */ /* 0x0007e2000f101d52 */
[----:B------:R-:W-:Y:S01]  /*22e0*/  IADD3 R213, R228, 0x3000, RZ ;  /* 0x00003000e4d57810 */ /* 0x000fe20007ffe0ff */
[----:B------:R-:W-:Y:S01]  /*22f0*/  IMAD.SHL.U32 R16, R14, 0x40, RZ ;  /* 0x000000400e107824 */ /* 0x000fe200078e00ff */
[----:B-1----:R-:W-:-:S02]  /*2300*/  IADD3 R30, P1, R20, R18, RZ ;  /* 0x00000012141e7210 */ /* 0x002fc40007f3e0ff */
[----:B------:R-:W-:Y:S02]  /*2310*/  IADD3 R212, R228, 0x3800, RZ ;  /* 0x00003800e4d47810 */ /* 0x000fe40007ffe0ff */
[----:B------:R-:W-:Y:S01]  /*2320*/  LOP3.LUT R16, R16, 0x1c0, RZ, 0xc0, !PT ;  /* 0x000001c010107812 */ /* 0x000fe200078ec0ff */
[----:B--2---:R-:W-:Y:S01]  /*2330*/  IMAD.X R31, R5, 0x1, R19, P1 ;  /* 0x00000001051f7824 */ /* 0x004fe200008e0613 */
[----:B----4-:R-:W-:Y:S02]  /*2340*/  IADD3 R14, P1, R18, R64, RZ ;  /* 0x00000040120e7210 */ /* 0x010fe40007f3e0ff */
[----:B------:R-:W-:Y:S02]  /*2350*/  LOP3.LUT R81, R16, 0x8, R81, 0xf8, !PT ;  /* 0x0000000810517812 */ /* 0x000fe400078ef851 */
[----:B------:R-:W-:Y:S01]  /*2360*/  SHF.R.U32.HI R16, RZ, 0x3, R16 ;  /* 0x00000003ff107819 */ /* 0x000fe20000011610 */
[----:B-----5:R-:W-:Y:S01]  /*2370*/  IMAD.X R15, R19, 0x1, R4, P1 ;  /* 0x00000001130f7824 */ /* 0x020fe200008e0604 */
[----:B------:R-:W-:Y:S01]  /*2380*/  IADD3 R211, R228, 0x4000, RZ ;  /* 0x00004000e4d37810 */ /* 0x000fe20007ffe0ff */
[----:B---3--:R-:W-:Y:S01]  /*2390*/  @P0 IMAD.WIDE R24, R244, 0x2, R12 ;  /* 0x00000002f4180825 */ /* 0x008fe200078e020c */
[----:B------:R-:W-:-:S02]  /*23a0*/  LOP3.LUT R81, R81, R16, RZ, 0x3c, !PT ;  /* 0x0000001051517212 */ /* 0x000fc400078e3cff */
[C---:B------:R-:W-:Y:S01]  /*23b0*/  IADD3 R210, R228.reuse, 0x4800, RZ ;  /* 0x00004800e4d27810 */ /* 0x040fe20007ffe0ff */
[--C-:B------:R-:W-:Y:S01]  /*23c0*/  @P0 IMAD.WIDE R22, R243, 0x2, R12.reuse ;  /* 0x00000002f3160825 */ /* 0x100fe200078e020c */
[----:B------:R1:W-:Y:S01]  /*23d0*/  @P0 LDGSTS.E.BYPASS.LTC128B.128 [R231+0x9100], [R24.64], !P3 ;  /* 0x0910000018e70fae */ /* 0x0003e2000d901d52 */
[----:B------:R-:W-:Y:S02]  /*23e0*/  IADD3 R209, R228, 0x5000, RZ ;  /* 0x00005000e4d17810 */ /* 0x000fe40007ffe0ff */
[--C-:B------:R-:W-:Y:S01]  /*23f0*/  @P0 IMAD.WIDE R26, R242, 0x2, R12.reuse ;  /* 0x00000002f21a0825 */ /* 0x100fe200078e020c */
[----:B------:R2:W-:Y:S01]  /*2400*/  @P0 LDGSTS.E.BYPASS.LTC128B.128 [R231+0xb100], [R22.64], !P5 ;  /* 0x0b10000016e70fae */ /* 0x0005e2000e901d52 */
[C---:B------:R-:W-:Y:S02]  /*2410*/  IADD3 R208, R228.reuse, 0x5800, RZ ;  /* 0x00005800e4d07810 */ /* 0x040fe40007ffe0ff */
[----:B------:R-:W-:Y:S01]  /*2420*/  @P0 IMAD.WIDE R18, R241, 0x2, R12 ;  /* 0x00000002f1120825 */ /* 0x000fe200078e020c */
[----:B------:R1:W-:Y:S01]  /*2430*/  @P0 LDGSTS.E.BYPASS.LTC128B.128 [R231+0xd100], [R26.64], !P4 ;  /* 0x0d1000001ae70fae */ /* 0x0003e2000e101d52 */
[----:B------:R-:W-:-:S02]  /*2440*/  IADD3 R207, R228, 0x6000, RZ ;  /* 0x00006000e4cf7810 */ /* 0x000fc40007ffe0ff */
[----:B------:R-:W-:Y:S01]  /*2450*/  IMAD.WIDE R12, R243, 0x2, RZ ;  /* 0x00000002f30c7825 */ /* 0x000fe200078e02ff */
[----:B------:R3:W-:Y:S01]  /*2460*/  @P0 LDGSTS.E.BYPASS.LTC128B.128 [R231+0xf100], [R18.64], !P6 ;  /* 0x0f10000012e70fae */ /* 0x0007e2000f101d52 */
[----:B------:R-:W-:Y:S02]  /*2470*/  IADD3 R206, R228, 0x6800, RZ ;  /* 0x00006800e4ce7810 */ /* 0x000fe40007ffe0ff */
[----:B------:R-:W-:Y:S01]  /*2480*/  IMAD.WIDE R16, R242, 0x2, RZ ;  /* 0x00000002f2107825 */ /* 0x000fe200078e02ff */
[----:B------:R-:W0:Y:S01]  /*2490*/  LDGDEPBAR ;  /* 0x00000000000079af */ /* 0x000e220000000000 */
[----:B------:R-:W-:Y:S02]  /*24a0*/  IADD3 R28, P1, R20, R12, RZ ;  /* 0x0000000c141c7210 */ /* 0x000fe40007f3e0ff */
[-C--:B------:R-:W-:Y:S01]  /*24b0*/  IADD3 R12, P0, R12, R64.reuse, RZ ;  /* 0x000000400c0c7210 */ /* 0x080fe20007f1e0ff */
[----:B------:R-:W-:Y:S01]  /*24c0*/  IMAD.IADD R230, R81, 0x1, R230 ;  /* 0x0000000151e67824 */ /* 0x000fe200078e02e6 */
[C---:B------:R-:W-:Y:S01]  /*24d0*/  IADD3 R205, R228.reuse, 0x7000, RZ ;  /* 0x00007000e4cd7810 */ /* 0x040fe20007ffe0ff */
[----:B------:R-:W-:Y:S01]  /*24e0*/  IMAD.X R29, R5, 0x1, R13, P1 ;  /* 0x00000001051d7824 */ /* 0x000fe200008e060d */
[----:B------:R-:W-:Y:S01]  /*24f0*/  IADD3 R204, R228, 0x7800, RZ ;  /* 0x00007800e4cc7810 */ /* 0x000fe20007ffe0ff */
[----:B------:R-:W-:Y:S01]  /*2500*/  IMAD.X R13, R13, 0x1, R4, P0 ;  /* 0x000000010d0d7824 */ /* 0x000fe200000e0604 */
[----:B------:R-:W-:Y:S01]  /*2510*/  IADD3 R66, P0, R16, R64, RZ ;  /* 0x0000004010427210 */ /* 0x000fe20007f1e0ff */
[----:B------:R-:W-:-:S04]  /*2520*/  IMAD.SHL.U32 R230, R230, 0x2, RZ ;  /* 0x00000002e6e67824 */ /* 0x000fc800078e00ff */
[----:B------:R-:W-:Y:S01]  /*2530*/  IMAD.X R67, R17, 0x1, R4, P0 ;  /* 0x0000000111437824 */ /* 0x000fe200000e0604 */
[----:B------:R-:W-:Y:S01]  /*2540*/  IADD3 R64, P0, R6, R64, RZ ;  /* 0x0000004006407210 */ /* 0x000fe20007f1e0ff */
[--C-:B------:R-:W-:Y:S01]  /*2550*/  IMAD R226, R2, 0x2, R230.reuse ;  /* 0x0000000202e27824 */ /* 0x100fe200078e02e6 */
[----:B--2---:R-:W-:Y:S01]  /*2560*/  IADD3 R22, P1, R20, R16, RZ ;  /* 0x0000001014167210 */ /* 0x004fe20007f3e0ff */
[----:B------:R-:W-:Y:S02]  /*2570*/  IMAD R225, R3, 0x2, R230 ;  /* 0x0000000203e17824 */ /* 0x000fe400078e02e6 */
[----:B------:R-:W-:Y:S01]  /*2580*/  IMAD.X R65, R7, 0x1, R4, P0 ;  /* 0x0000000107417824 */ /* 0x000fe200000e0604 */
[----:B------:R-:W-:Y:S01]  /*2590*/  ISETP.LT.OR P0, PT, R8, 0x1, P2 ;  /* 0x000000010800780c */ /* 0x000fe20001701670 */
[----:B------:R-:W-:Y:S01]  /*25a0*/  IMAD.X R23, R5, 0x1, R17, P1 ;  /* 0x0000000105177824 */ /* 0x000fe200008e0611 */
[----:B------:R-:W-:Y:S01]  /*25b0*/  IADD3 R20, P1, R20, R6, RZ ;  /* 0x0000000614147210 */ /* 0x000fe20007f3e0ff */
[----:B------:R-:W-:-:S04]  /*25c0*/  DEPBAR.LE SB0, 0x1 ;  /* 0x000080400000791a */ /* 0x000fc80000000000 */
[----:B------:R-:W-:-:S04]  /*25d0*/  DEPBAR.LE SB0, 0x0 ;  /* 0x000080000000791a */ /* 0x000fc80000000000 */
[----:B------:R-:W-:Y:S01]  /*25e0*/  BAR.SYNC.DEFER_BLOCKING 0x0 ;  /* 0x0000000000007b1d */ /* 0x000fe20000010000 */
[----:B------:R-:W-:Y:S01]  /*25f0*/  IMAD.X R21, R5, 0x1, R7, P1 ;  /* 0x0000000105157824 */ /* 0x000fe200008e0607 */
[----:B------:R-:W-:Y:S01]  /*2600*/  ISETP.GE.AND P1, PT, R10, c[0x0][0x1d4], PT ;  /* 0x000075000a007a0c */ /* 0x000fe20003f26270 */
[----:B------:R-:W-:Y:S01]  /*2610*/  IMAD R223, R3, 0x2, R226 ;  /* 0x0000000203df7824 */ /* 0x000fe200078e02e2 */
[----:B------:R-:W-:Y:S02]  /*2620*/  ISETP.GE.AND P2, PT, R9, c[0x0][0x1d4], PT ;  /* 0x0000750009007a0c */ /* 0x000fe40003f46270 */
[----:B------:R-:W-:Y:S04]  /*2630*/  LDSM.16.M88.4 R68, [R230+0x10100] ;  /* 0x01010000e644783b */ /* 0x000fe80000000200 */
[----:B------:R-:W-:Y:S04]  /*2640*/  LDSM.16.M88.4 R48, [R226+0x10100] ;  /* 0x01010000e230783b */ /* 0x000fe80000000200 */
[----:B------:R-:W2:Y:S04]  /*2650*/  LDSM.16.M88.4 R40, [R229+0x8100] ;  /* 0x00810000e528783b */ /* 0x000ea80000000200 */
[----:B------:R-:W4:Y:S04]  /*2660*/  LDSM.16.M88.4 R32, [R229+0x8900] ;  /* 0x00890000e520783b */ /* 0x000f280000000200 */
[----:B-1----:R-:W-:Y:S04]  /*2670*/  LDSM.16.M88.4 R24, [R229+0x9100] ;  /* 0x00910000e518783b */ /* 0x002fe80000000200 */
[----:B------:R-:W-:Y:S04]  /*2680*/  LDSM.16.M88.4 R4, [R229+0x9900] ;  /* 0x00990000e504783b */ /* 0x000fe80000000200 */
[----:B------:R-:W1:Y:S04]  /*2690*/  LDSM.16.M88.4 R56, [R228] ;  /* 0x00000000e438783b */ /* 0x000e680000000200 */
[----:B---3--:R-:W3:Y:S04]  /*26a0*/  LDSM.16.M88.4 R16, [R228+0x800] ;  /* 0x00080000e410783b */ /* 0x008ee80000000200 */
[----:B------:R-:W5:Y:S04]  /*26b0*/  LDSM.16.M88.4 R60, [R228+0x1000] ;  /* 0x00100000e43c783b */ /* 0x000f680000000200 */
[----:B------:R-:W1:Y:S04]  /*26c0*/  LDSM.16.M88.4 R52, [R228+0x1800] ;  /* 0x00180000e434783b */ /* 0x000e680000000200 */
[----:B------:R-:W-:Y:S01]  /*26d0*/  @!PT LDS RZ, [RZ] ;  /* 0x00000000fffff984 */ /* 0x000fe20000000800 */
[----:B------:R-:W-:Y:S01]  /*26e0*/  @!PT LDS RZ, [RZ] ;  /* 0x00000000fffff984 */ /* 0x000fe20000000800 */
[----:B------:R-:W-:Y:S01]  /*26f0*/  @!PT LDS RZ, [RZ] ;  /* 0x00000000fffff984 */ /* 0x000fe20000000800 */
[----:B------:R1:W-:Y:S01]  /*2700*/  LDGSTS.E.BYPASS.LTC128B.128 [R231+0x100], [R30.64], !P0 ;  /* 0x001000001ee77fae */ /* 0x0003e2000c101d52 */
[C---:B------:R-:W-:Y:S01]  /*2710*/  ISETP.LT.OR P0, PT, R8.reuse, 0x1, P1 ;  /* 0x000000010800780c */ /* 0x040fe20000f01670 */
[C---:B--2---:R-:W-:Y:S11]  /*2720*/  HMMA.16816.F32.BF16 R44, R68.reuse, R40, RZ ;  /* 0x00000028442c723c */ /* 0x044ff600000418ff */
[----:B------:R-:W-:Y:S01]  /*2730*/  @!UPT UIADD3 URZ, URZ, URZ, URZ ;  /* 0x0000003f3f3ff290 */ /* 0x000fe2000fffe03f */
[----:B------:R2:W-:Y:S01]  /*2740*/  LDGSTS.E.BYPASS.LTC128B.128 [R231+0x2100], [R28.64], !P0 ;  /* 0x021000001ce77fae */ /* 0x0005e2000c101d52 */
[----:B------:R-:W-:Y:S01]  /*2750*/  ISETP.LT.OR P0, PT, R8, 0x1, P2 ;  /* 0x000000010800780c */ /* 0x000fe20001701670 */
[----:B------:R-:W-:Y:S01]  /*2760*/  HMMA.16816.F32.BF16 R40, R68, R42, RZ ;  /* 0x0000002a4428723c */ /* 0x000fe200000418ff */
[----:B------:R-:W-:Y:S01]  /*2770*/  ISETP.GE.AND P2, PT, R0, c[0x0][0x1d4], PT ;  /* 0x0000750000007a0c */ /* 0x000fe20003f46270 */
[----:B------:R-:W-:-:S06]  /*2780*/  IMAD.MOV.U32 R0, RZ, RZ, 0x40 ;  /* 0x00000040ff007424 */ /* 0x000fcc00078e00ff */
[----:B----4-:R-:W-:Y:S04]  /*2790*/  HMMA.16816.F32.BF16 R36, R68, R32, RZ ;  /* 0x000000204424723c */ /* 0x010fe800000418ff */
[----:B------:R4:W-:Y:S01]  /*27a0*/  LDGSTS.E.BYPASS.LTC128B.128 [R231+0x4100], [R22.64], !P0 ;  /* 0x0410000016e77fae */ /* 0x0009e2000c101d52 */
[----:B------:R-:W-:-:S03]  /*27b0*/  ISETP.LT.OR P0, PT, R8, 0x1, P2 ;  /* 0x000000010800780c */ /* 0x000fc60001701670 */
[----:B------:R-:W-:Y:S08]  /*27c0*/  HMMA.16816.F32.BF16 R32, R68, R34, RZ ;  /* 0x000000224420723c */ /* 0x000ff000000418ff */
[----:B-1----:R-:W-:Y:S02]  /*27d0*/  HMMA.16816.F32.BF16 R44, R48, R56, R44 ;  /* 0x00000038302c723c */ /* 0x002fe4000004182c */
[----:B------:R4:W-:Y:S01]  /*27e0*/  LDGSTS.E.BYPASS.LTC128B.128 [R231+0x6100], [R20.64], !P0 ;  /* 0x0610000014e77fae */ /* 0x0009e2000c101d52 */
[----:B------:R-:W-:-:S04]  /*27f0*/  ISETP.GE.AND P0, PT, R244, c[0x0][0x1d4], PT ;  /* 0x00007500f4007a0c */ /* 0x000fc80003f06270 */
[C---:B------:R-:W-:Y:S01]  /*2800*/  ISETP.LT.OR P0, PT, R8.reuse, 0x21, P0 ;  /* 0x000000210800780c */ /* 0x040fe20000701670 */
[C---:B--2---:R-:W-:Y:S08]  /*2810*/  HMMA.16816.F32.BF16 R28, R68.reuse, R24, RZ ;  /* 0x00000018441c723c */ /* 0x044ff000000418ff */
[----:B------:R-:W-:Y:S04]  /*2820*/  HMMA.16816.F32.BF16 R24, R68, R26, RZ ;  /* 0x0000001a4418723c */ /* 0x000fe800000418ff */
[----:B------:R1:W-:Y:S01]  /*2830*/  LDGSTS.E.BYPASS.LTC128B.128 [R231+0x1100], [R14.64], !P0 ;  /* 0x011000000ee77fae */ /* 0x0003e2000c101d52 */
[----:B------:R-:W-:-:S02]  /*2840*/  ISETP.LT.OR P0, PT, R8, 0x21, P1 ;  /* 0x000000210800780c */ /* 0x000fc40000f01670 */
[----:B------:R-:W-:Y:S01]  /*2850*/  ISETP.GE.AND P1, PT, R9, c[0x0][0x1d4], PT ;  /* 0x0000750009007a0c */ /* 0x000fe20003f26270 */
[----:B------:R-:W-:Y:S03]  /*2860*/  HMMA.16816.F32.BF16 R40, R48, R58, R40 ;  /* 0x0000003a3028723c */ /* 0x000fe60000041828 */
[----:B------:R-:W-:-:S05]  /*2870*/  ISETP.LT.OR P1, PT, R8, 0x21, P1 ;  /* 0x000000210800780c */ /* 0x000fca0000f21670 */
[----:B----4-:R-:W-:Y:S02]  /*2880*/  HMMA.16816.F32.BF16 R20, R68, R4, RZ ;  /* 0x000000044414723c */ /* 0x010fe400000418ff */
        /* <DEDUP_REMOVED lines=9> */
[----:B---3--:R-:W-:Y:S04]  /*2920*/  HMMA.16816.F32.BF16 R36, R48, R16, R36 ;  /* 0x000000103024723c */ /* 0x008fe80000041824 */
[----:B------:R2:W-:Y:S01]  /*2930*/  LDGSTS.E.BYPASS.LTC128B.128 [R231+0x7100], [R64.64], !P0 ;  /* 0x0710000040e77fae */ /* 0x0005e2000c101d52 */
[----:B------:R-:W-:-:S03]  /*2940*/  PLOP3.LUT P0, PT, PT, PT, UP2, 0x40, 0x0 ;  /* 0x000000000000781c */ /* 0x000fc60003f0e828 */
[----:B------:R-:W-:Y:S01]  /*2950*/  LDSM.16.M88.4 R4, [R225+0x10100] ;  /* 0x01010000e104783b */ /* 0x000fe20000000200 */
[C---:B------:R-:W-:Y:S03]  /*2960*/  HMMA.16816.F32.BF16 R32, R48.reuse, R18, R32 ;  /* 0x000000123020723c */ /* 0x040fe60000041820 */
[----:B------:R-:W3:Y:S04]  /*2970*/  LDSM.16.M88.4 R8, [R224+0x8100] ;  /* 0x00810000e008783b */ /* 0x000ee80000000200 */
[----:B-1----:R-:W1:Y:S01]  /*2980*/  LDSM.16.M88.4 R12, [R224+0x8900] ;  /* 0x00890000e00c783b */ /* 0x002e620000000200 */
[C---:B-----5:R-:W-:Y:S03]  /*2990*/  HMMA.16816.F32.BF16 R28, R48.reuse, R60, R28 ;  /* 0x0000003c301c723c */ /* 0x060fe6000004181c */
[----:B------:R-:W4:Y:S04]  /*29a0*/  LDSM.16.M88.4 R56, [R224+0x9100] ;  /* 0x00910000e038783b */ /* 0x000f280000000200 */
[----:B------:R-:W5:Y:S01]  /*29b0*/  LDSM.16.M88.4 R16, [R224+0x9900] ;  /* 0x00990000e010783b */ /* 0x000f620000000200 */
[C---:B------:R-:W-:Y:S03]  /*29c0*/  HMMA.16816.F32.BF16 R24, R48.reuse, R62, R24 ;  /* 0x0000003e3018723c */ /* 0x040fe60000041818 */
[----:B------:R-:W-:Y:S04]  /*29d0*/  LDSM.16.M88.4 R60, [R224+0xb900] ;  /* 0x00b90000e03c783b */ /* 0x000fe80000000200 */
[----:B------:R-:W-:Y:S01]  /*29e0*/  LDSM.16.M88.4 R72, [R216+0x3000] ;  /* 0x00300000d848783b */ /* 0x000fe20000000200 */
[C---:B------:R-:W-:Y:S03]  /*29f0*/  HMMA.16816.F32.BF16 R20, R48.reuse, R52, R20 ;  /* 0x000000343014723c */ /* 0x040fe60000041814 */
[----:B--2---:R-:W-:Y:S04]  /*2a00*/  LDSM.16.M88.4 R64, [R229+0xd100] ;  /* 0x00d10000e540783b */ /* 0x004fe80000000200 */
[----:B------:R-:W-:Y:S01]  /*2a10*/  LDSM.16.M88.4 R76, [R224+0xd900] ;  /* 0x00d90000e04c783b */ /* 0x000fe20000000200 */
[----:B------:R-:W-:Y:S03]  /*2a20*/  HMMA.16816.F32.BF16 R68, R48, R54, R68 ;  /* 0x000000363044723c */ /* 0x000fe60000041844 */
[----:B------:R-:W-:Y:S04]  /*2a30*/  LDSM.16.M88.4 R48, [R223+0x10100] ;  /* 0x01010000df30783b */ /* 0x000fe80000000200 */
[----:B------:R-:W-:Y:S01]  /*2a40*/  LDSM.16.M88.4 R52, [R216+0x800] ;  /* 0x00080000d834783b */ /* 0x000fe20000000200 */
[C---:B---3--:R-:W-:Y:S03]  /*2a50*/  HMMA.16816.F32.BF16 R44, R4.reuse, R8, R44 ;  /* 0x00000008042c723c */ /* 0x048fe6000004182c */
[----:B------:R-:W0:Y:S05]  /*2a60*/  LDGDEPBAR ;  /* 0x00000000000079af */ /* 0x000e2a0000000000 */
[C---:B------:R-:W-:Y:S01]  /*2a70*/  HMMA.16816.F32.BF16 R40, R4.reuse, R10, R40 ;  /* 0x0000000a0428723c */ /* 0x040fe20000041828 */
[----:B------:R-:W2:Y:S07]  /*2a80*/  LDSM.16.M88.4 R8, [R216] ;  /* 0x00000000d808783b */ /* 0x000eae0000000200 */
[C---:B-1----:R-:W-:Y:S08]  /*2a90*/  HMMA.16816.F32.BF16 R36, R4.reuse, R12, R36 ;  /* 0x0000000c0424723c */ /* 0x042ff00000041824 */
[C---:B------:R-:W-:Y:S01]  /*2aa0*/  HMMA.16816.F32.BF16 R32, R4.reuse, R14, R32 ;  /* 0x0000000e0420723c */ /* 0x040fe20000041820 */
[----:B------:R-:W1:Y:S07]  /*2ab0*/  LDSM.16.M88.4 R12, [R216+0x1000] ;  /* 0x00100000d80c783b */ /* 0x000e6e0000000200 */
[C---:B----4-:R-:W-:Y:S08]  /*2ac0*/  HMMA.16816.F32.BF16 R28, R4.reuse, R56, R28 ;  /* 0x00000038041c723c */ /* 0x050ff0000004181c */
[C---:B------:R-:W-:Y:S01]  /*2ad0*/  HMMA.16816.F32.BF16 R24, R4.reuse, R58, R24 ;  /* 0x0000003a0418723c */ /* 0x040fe20000041818 */
[----:B------:R-:W3:Y:S07]  /*2ae0*/  LDSM.16.M88.4 R56, [R216+0x1800] ;  /* 0x00180000d838783b */ /* 0x000eee0000000200 */
[C---:B-----5:R-:W-:Y:S08]  /*2af0*/  HMMA.16816.F32.BF16 R20, R4.reuse, R16, R20 ;  /* 0x000000100414723c */ /* 0x060ff00000041814 */
[----:B------:R-:W-:Y:S01]  /*2b00*/  HMMA.16816.F32.BF16 R68, R4, R18, R68 ;  /* 0x000000120444723c */ /* 0x000fe20000041844 */
[----:B------:R-:W-:Y:S04]  /*2b10*/  LDSM.16.M88.4 R4, [R230+0x14100] ;  /* 0x01410000e604783b */ /* 0x000fe80000000200 */
[----:B------:R-:W4:Y:S03]  /*2b20*/  LDSM.16.M88.4 R16, [R229+0xa100] ;  /* 0x00a10000e510783b */ /* 0x000f260000000200 */
[C---:B--2---:R-:W-:Y:S08]  /*2b30*/  HMMA.16816.F32.BF16 R44, R48.reuse, R8, R44 ;  /* 0x00000008302c723c */ /* 0x044ff0000004182c */
[C---:B------:R-:W-:Y:S01]  /*2b40*/  HMMA.16816.F32.BF16 R40, R48.reuse, R10, R40 ;  /* 0x0000000a3028723c */ /* 0x040fe20000041828 */
[----:B------:R-:W2:Y:S07]  /*2b50*/  LDSM.16.M88.4 R8, [R229+0xa900] ;  /* 0x00a90000e508783b */ /* 0x000eae0000000200 */
        /* <DEDUP_REMOVED lines=8> */
[----:B------:R-:W-:Y:S04]  /*2be0*/  LDSM.16.M88.4 R48, [R228+0x2000] ;  /* 0x00200000e430783b */ /* 0x000fe80000000200 */
[----:B------:R-:W-:Y:S03]  /*2bf0*/  LDSM.16.M88.4 R56, [R228+0x3000] ;  /* 0x00300000e438783b */ /* 0x000fe60000000200 */
[C---:B----4-:R-:W-:Y:S08]  /*2c00*/  HMMA.16816.F32.BF16 R44, R4.reuse, R16, R44 ;  /* 0x00000010042c723c */ /* 0x050ff0000004182c */
[C---:B------:R-:W-:Y:S01]  /*2c10*/  HMMA.16816.F32.BF16 R40, R4.reuse, R18, R40 ;  /* 0x000000120428723c */ /* 0x040fe20000041828 */
[----:B------:R-:W3:Y:S07]  /*2c20*/  LDSM.16.M88.4 R16, [R226+0x14100] ;  /* 0x01410000e210783b */ /* 0x000eee0000000200 */
[C---:B--2---:R-:W-:Y:S08]  /*2c30*/  HMMA.16816.F32.BF16 R36, R4.reuse, R8, R36 ;  /* 0x000000080424723c */ /* 0x044ff00000041824 */
[C---:B------:R-:W-:Y:S01]  /*2c40*/  HMMA.16816.F32.BF16 R32, R4.reuse, R10, R32 ;  /* 0x0000000a0420723c */ /* 0x040fe20000041820 */
[----:B------:R-:W2:Y:S07]  /*2c50*/  LDSM.16.M88.4 R8, [R228+0x2800] ;  /* 0x00280000e408783b */ /* 0x000eae0000000200 */
[C---:B-----5:R-:W-:Y:S08]  /*2c60*/  HMMA.16816.F32.BF16 R28, R4.reuse, R52, R28 ;  /* 0x00000034041c723c */ /* 0x060ff0000004181c */
[C---:B------:R-:W-:Y:S01]  /*2c70*/  HMMA.16816.F32.BF16 R24, R4.reuse, R54, R24 ;  /* 0x000000360418723c */ /* 0x040fe20000041818 */
[----:B------:R-:W4:Y:S07]  /*2c80*/  LDSM.16.M88.4 R52, [R228+0x3800] ;  /* 0x00380000e434783b */ /* 0x000f2e0000000200 */
[C---:B-1----:R-:W-:Y:S08]  /*2c90*/  HMMA.16816.F32.BF16 R20, R4.reuse, R12, R20 ;  /* 0x0000000c0414723c */ /* 0x042ff00000041814 */
[----:B------:R-:W-:Y:S01]  /*2ca0*/  HMMA.16816.F32.BF16 R68, R4, R14, R68 ;  /* 0x0000000e0444723c */ /* 0x000fe20000041844 */
[----:B------:R-:W-:Y:S04]  /*2cb0*/  LDSM.16.M88.4 R12, [R225+0x14100] ;  /* 0x01410000e10c783b */ /* 0x000fe80000000200 */
[----:B------:R-:W1:Y:S03]  /*2cc0*/  LDSM.16.M88.4 R4, [R224+0xa100] ;  /* 0x00a10000e004783b */ /* 0x000e660000000200 */
[C---:B---3--:R-:W-:Y:S08]  /*2cd0*/  HMMA.16816.F32.BF16 R44, R16.reuse, R48, R44 ;  /* 0x00000030102c723c */ /* 0x048ff0000004182c */
[C---:B------:R-:W-:Y:S01]  /*2ce0*/  HMMA.16816.F32.BF16 R40, R16.reuse, R50, R40 ;  /* 0x000000321028723c */ /* 0x040fe20000041828 */
[----:B------:R-:W3:Y:S07]  /*2cf0*/  LDSM.16.M88.4 R48, [R224+0xa900] ;  /* 0x00a90000e030783b */ /* 0x000eee0000000200 */
[C---:B--2---:R-:W-:Y:S08]  /*2d00*/  HMMA.16816.F32.BF16 R36, R16.reuse, R8, R36 ;  /* 0x000000081024723c */ /* 0x044ff00000041824 */
[C---:B------:R-:W-:Y:S01]  /*2d10*/  HMMA.16816.F32.BF16 R32, R16.reuse, R10, R32 ;  /* 0x0000000a1020723c */ /* 0x040fe20000041820 */
[----:B------:R-:W2:Y:S07]  /*2d20*/  LDSM.16.M88.4 R8, [R224+0xb100] ;  /* 0x00b10000e008783b */ /* 0x000eae0000000200 */
[C---:B------:R-:W-:Y:S08]  /*2d30*/  HMMA.16816.F32.BF16 R28, R16.reuse, R56, R28 ;  /* 0x00000038101c723c */ /* 0x040ff0000004181c */
[C---:B------:R-:W-:Y:S01]  /*2d40*/  HMMA.16816.F32.BF16 R24, R16.reuse, R58, R24 ;  /* 0x0000003a1018723c */ /* 0x040fe20000041818 */
[----:B------:R-:W-:Y:S07]  /*2d50*/  LDSM.16.M88.4 R56, [R216+0x3800] ;  /* 0x00380000d838783b */ /* 0x000fee0000000200 */
[C---:B----4-:R-:W-:Y:S08]  /*2d60*/  HMMA.16816.F32.BF16 R20, R16.reuse, R52, R20 ;  /* 0x000000341014723c */ /* 0x050ff00000041814 */
[----:B------:R-:W-:Y:S01]  /*2d70*/  HMMA.16816.F32.BF16 R68, R16, R54, R68 ;  /* 0x000000361044723c */ /* 0x000fe20000041844 */
[----:B------:R-:W-:Y:S04]  /*2d80*/  LDSM.16.M88.4 R52, [R223+0x14100] ;  /* 0x01410000df34783b */ /* 0x000fe80000000200 */
[----:B------:R-:W4:Y:S03]  /*2d90*/  LDSM.16.M88.4 R16, [R216+0x2000] ;  /* 0x00200000d810783b */ /* 0x000f260000000200 */
[C---:B-1----:R-:W-:Y:S08]  /*2da0*/  HMMA.16816.F32.BF16 R44, R12.reuse, R4, R44 ;  /* 0x000000040c2c723c */ /* 0x042ff0000004182c */
[C---:B------:R-:W-:Y:S01]  /*2db0*/  HMMA.16816.F32.BF16 R40, R12.reuse, R6, R40 ;  /* 0x000000060c28723c */ /* 0x040fe20000041828 */
[----:B------:R-:W1:Y:S07]  /*2dc0*/  LDSM.16.M88.4 R4, [R216+0x2800] ;  /* 0x00280000d804783b */ /* 0x000e6e0000000200 */
[C---:B---3--:R-:W-:Y:S08]  /*2dd0*/  HMMA.16816.F32.BF16 R36, R12.reuse, R48, R36 ;  /* 0x000000300c24723c */ /* 0x048ff00000041824 */
[C---:B------:R-:W-:Y:S01]  /*2de0*/  HMMA.16816.F32.BF16 R32, R12.reuse, R50, R32 ;  /* 0x000000320c20723c */ /* 0x040fe20000041820 */
[----:B------:R-:W-:Y:S07]  /*2df0*/  LDSM.16.M88.4 R48, [R229+0xc100] ;  /* 0x00c10000e530783b */ /* 0x000fee0000000200 */
[C---:B--2---:R-:W-:Y:S08]  /*2e00*/  HMMA.16816.F32.BF16 R28, R12.reuse, R8, R28 ;  /* 0x000000080c1c723c */ /* 0x044ff0000004181c */
[C---:B------:R-:W-:Y:S01]  /*2e10*/  HMMA.16816.F32.BF16 R24, R12.reuse, R10, R24 ;  /* 0x0000000a0c18723c */ /* 0x040fe20000041818 */
[----:B------:R-:W2:Y:S07]  /*2e20*/  LDSM.16.M88.4 R8, [R230+0x18100] ;  /* 0x01810000e608783b */ /* 0x000eae0000000200 */
[C---:B------:R-:W-:Y:S08]  /*2e30*/  HMMA.16816.F32.BF16 R20, R12.reuse, R60, R20 ;  /* 0x0000003c0c14723c */ /* 0x040ff00000041814 */
[----:B------:R-:W-:Y:S01]  /*2e40*/  HMMA.16816.F32.BF16 R68, R12, R62, R68 ;  /* 0x0000003e0c44723c */ /* 0x000fe20000041844 */
[----:B------:R-:W3:Y:S04]  /*2e50*/  LDSM.16.M88.4 R12, [R229+0xc900] ;  /* 0x00c90000e50c783b */ /* 0x000ee80000000200 */
[----:B------:R-:W5:Y:S03]  /*2e60*/  LDSM.16.M88.4 R60, [R229+0xd900] ;  /* 0x00d90000e53c783b */ /* 0x000f660000000200 */
        /* <DEDUP_REMOVED lines=10> */
[----:B------:R-:W-:Y:S01]  /*2f10*/  HMMA.16816.F32.BF16 R68, R52, R58, R68 ;  /* 0x0000003a3444723c */ /* 0x000fe20000041844 */
[----:B------:R-:W4:Y:S04]  /*2f20*/  LDSM.16.M88.4 R56, [R228+0x4800] ;  /* 0x00480000e438783b */ /* 0x000f280000000200 */
[----:B------:R-:W1:Y:S03]  /*2f30*/  LDSM.16.M88.4 R52, [R228+0x5000] ;  /* 0x00500000e434783b */ /* 0x000e660000000200 */
[C---:B--2---:R-:W-:Y:S08]  /*2f40*/  HMMA.16816.F32.BF16 R44, R8.reuse, R48, R44 ;  /* 0x00000030082c723c */ /* 0x044ff0000004182c */
[C---:B------:R-:W-:Y:S01]  /*2f50*/  HMMA.16816.F32.BF16 R40, R8.reuse, R50, R40 ;  /* 0x000000320828723c */ /* 0x040fe20000041828 */
[----:B------:R-:W2:Y:S07]  /*2f60*/  LDSM.16.M88.4 R48, [R228+0x5800] ;  /* 0x00580000e430783b */ /* 0x000eae0000000200 */
[C---:B---3--:R-:W-:Y:S08]  /*2f70*/  HMMA.16816.F32.BF16 R36, R8.reuse, R12, R36 ;  /* 0x0000000c0824723c */ /* 0x048ff00000041824 */
[C---:B------:R-:W-:Y:S01]  /*2f80*/  HMMA.16816.F32.BF16 R32, R8.reuse, R14, R32 ;  /* 0x0000000e0820723c */ /* 0x040fe20000041820 */
[----:B------:R-:W-:Y:S07]  /*2f90*/  LDSM.16.M88.4 R12, [R224+0xc100] ;  /* 0x00c10000e00c783b */ /* 0x000fee0000000200 */
[C---:B------:R-:W-:Y:S08]  /*2fa0*/  HMMA.16816.F32.BF16 R28, R8.reuse, R64, R28 ;  /* 0x00000040081c723c */ /* 0x040ff0000004181c */
[C---:B------:R-:W-:Y:S01]  /*2fb0*/  HMMA.16816.F32.BF16 R24, R8.reuse, R66, R24 ;  /* 0x000000420818723c */ /* 0x040fe20000041818 */
[----:B------:R-:W-:Y:S07]  /*2fc0*/  LDSM.16.M88.4 R64, [R223+0x18100] ;  /* 0x01810000df40783b */ /* 0x000fee0000000200 */
[C---:B-----5:R-:W-:Y:S08]  /*2fd0*/  HMMA.16816.F32.BF16 R20, R8.reuse, R60, R20 ;  /* 0x0000003c0814723c */ /* 0x060ff00000041814 */
[----:B------:R-:W-:Y:S01]  /*2fe0*/  HMMA.16816.F32.BF16 R68, R8, R62, R68 ;  /* 0x0000003e0844723c */ /* 0x000fe20000041844 */
[----:B------:R-:W3:Y:S04]  /*2ff0*/  LDSM.16.M88.4 R8, [R224+0xc900] ;  /* 0x00c90000e008783b */ /* 0x000ee80000000200 */
[----:B------:R-:W-:Y:S03]  /*3000*/  LDSM.16.M88.4 R60, [R216+0x4000] ;  /* 0x00400000d83c783b */ /* 0x000fe60000000200 */
[C---:B-1----:R-:W-:Y:S08]  /*3010*/  HMMA.16816.F32.BF16 R44, R16.reuse, R4, R44 ;  /* 0x00000004102c723c */ /* 0x042ff0000004182c */
[C---:B------:R-:W-:Y:S01]  /*3020*/  HMMA.16816.F32.BF16 R40, R16.reuse, R6, R40 ;  /* 0x000000061028723c */ /* 0x040fe20000041828 */
[----:B------:R-:W1:Y:S07]  /*3030*/  LDSM.16.M88.4 R4, [R224+0xd100] ;  /* 0x00d10000e004783b */ /* 0x000e6e0000000200 */
[C---:B----4-:R-:W-:Y:S08]  /*3040*/  HMMA.16816.F32.BF16 R36, R16.reuse, R56, R36 ;  /* 0x000000381024723c */ /* 0x050ff00000041824 */
[C---:B------:R-:W-:Y:S01]  /*3050*/  HMMA.16816.F32.BF16 R32, R16.reuse, R58, R32 ;  /* 0x0000003a1020723c */ /* 0x040fe20000041820 */
[----:B------:R-:W4:Y:S07]  /*3060*/  LDSM.16.M88.4 R56, [R216+0x4800] ;  /* 0x00480000d838783b */ /* 0x000f2e0000000200 */
[C---:B------:R-:W-:Y:S08]  /*3070*/  HMMA.16816.F32.BF16 R28, R16.reuse, R52, R28 ;  /* 0x00000034101c723c */ /* 0x040ff0000004181c */
[C---:B------:R-:W-:Y:S01]  /*3080*/  HMMA.16816.F32.BF16 R24, R16.reuse, R54, R24 ;  /* 0x000000361018723c */ /* 0x040fe20000041818 */
[----:B------:R-:W5:Y:S07]  /*3090*/  LDSM.16.M88.4 R52, [R216+0x5000] ;  /* 0x00500000d834783b */ /* 0x000f6e0000000200 */
[C---:B--2---:R-:W-:Y:S08]  /*30a0*/  HMMA.16816.F32.BF16 R20, R16.reuse, R48, R20 ;  /* 0x000000301014723c */ /* 0x044ff00000041814 */
[----:B------:R-:W-:Y:S01]  /*30b0*/  HMMA.16816.F32.BF16 R68, R16, R50, R68 ;  /* 0x000000321044723c */ /* 0x000fe20000041844 */
[----:B------:R-:W2:Y:S04]  /*30c0*/  LDSM.16.M88.4 R48, [R216+0x5800] ;  /* 0x00580000d830783b */ /* 0x000ea80000000200 */
[----:B------:R-:W-:Y:S03]  /*30d0*/  LDSM.16.M88.4 R16, [R230+0x1c100] ;  /* 0x01c10000e610783b */ /* 0x000fe60000000200 */
        /* <DEDUP_REMOVED lines=8> */
[----:B------:R-:W1:Y:S07]  /*3160*/  LDSM.16.M88.4 R12, [R229+0xe100] ;  /* 0x00e10000e50c783b */ /* 0x000e6e0000000200 */
[C---:B------:R-:W-:Y:S08]  /*3170*/  HMMA.16816.F32.BF16 R20, R72.reuse, R76, R20 ;  /* 0x0000004c4814723c */ /* 0x040ff00000041814 */
[----:B------:R-:W-:Y:S08]  /*3180*/  HMMA.16816.F32.BF16 R68, R72, R78, R68 ;  /* 0x0000004e4844723c */ /* 0x000ff00000041844 */
[C---:B----4-:R-:W-:Y:S08]  /*3190*/  HMMA.16816.F32.BF16 R36, R64.reuse, R56, R36 ;  /* 0x000000384024723c */ /* 0x050ff00000041824 */
[C---:B------:R-:W-:Y:S01]  /*31a0*/  HMMA.16816.F32.BF16 R32, R64.reuse, R58, R32 ;  /* 0x0000003a4020723c */ /* 0x040fe20000041820 */
[----:B------:R-:W-:Y:S07]  /*31b0*/  LDSM.16.M88.4 R56, [R228+0x6000] ;  /* 0x00600000e438783b */ /* 0x000fee0000000200 */
[C---:B-----5:R-:W-:Y:S08]  /*31c0*/  HMMA.16816.F32.BF16 R28, R64.reuse, R52, R28 ;  /* 0x00000034401c723c */ /* 0x060ff0000004181c */
[C---:B------:R-:W-:Y:S01]  /*31d0*/  HMMA.16816.F32.BF16 R24, R64.reuse, R54, R24 ;  /* 0x000000364018723c */ /* 0x040fe20000041818 */
[----:B------:R-:W4:Y:S07]  /*31e0*/  LDSM.16.M88.4 R52, [R229+0xf900] ;  /* 0x00f90000e534783b */ /* 0x000f2e0000000200 */
[C---:B------:R-:W-:Y:S08]  /*31f0*/  HMMA.16816.F32.BF16 R44, R64.reuse, R60, R44 ;  /* 0x0000003c402c723c */ /* 0x040ff0000004182c */
[C---:B------:R-:W-:Y:S01]  /*3200*/  HMMA.16816.F32.BF16 R40, R64.reuse, R62, R40 ;  /* 0x0000003e4028723c */ /* 0x040fe20000041828 */
[----:B------:R-:W-:Y:S07]  /*3210*/  LDSM.16.M88.4 R60, [R226+0x1c100] ;  /* 0x01c10000e23c783b */ /* 0x000fee0000000200 */
[C---:B--2---:R-:W-:Y:S01]  /*3220*/  HMMA.16816.F32.BF16 R72, R64.reuse, R48, R20 ;  /* 0x000000304048723c */ /* 0x044fe20000041814 */
[----:B------:R-:W2:Y:S07]  /*3230*/  LDSM.16.M88.4 R20, [R228+0x6800] ;  /* 0x00680000e414783b */ /* 0x000eae0000000200 */
[----:B------:R-:W-:Y:S01]  /*3240*/  HMMA.16816.F32.BF16 R68, R64, R50, R68 ;  /* 0x000000324044723c */ /* 0x000fe20000041844 */
[----:B------:R-:W5:Y:S04]  /*3250*/  LDSM.16.M88.4 R48, [R228+0x7000] ;  /* 0x00700000e430783b */ /* 0x000f680000000200 */
[----:B------:R-:W-:Y:S03]  /*3260*/  LDSM.16.M88.4 R64, [R216+0x6800] ;  /* 0x00680000d840783b */ /* 0x000fe60000000200 */
        /* <DEDUP_REMOVED lines=9> */
[C---:B----4-:R-:W-:Y:S08]  /*3300*/  HMMA.16816.F32.BF16 R72, R16.reuse, R52, R72 ;  /* 0x000000341048723c */ /* 0x050ff00000041848 */
[----:B------:R-:W-:Y:S01]  /*3310*/  HMMA.16816.F32.BF16 R68, R16, R54, R68 ;  /* 0x000000361044723c */ /* 0x000fe20000041844 */
[----:B------:R-:W-:Y:S04]  /*3320*/  LDSM.16.M88.4 R16, [R224+0xf100] ;  /* 0x00f10000e010783b */ /* 0x000fe80000000200 */
[----:B------:R-:W-:Y:S03]  /*3330*/  LDSM.16.M88.4 R52, [R216+0x6000] ;  /* 0x00600000d834783b */ /* 0x000fe60000000200 */
[C---:B--2---:R-:W-:Y:S08]  /*3340*/  HMMA.16816.F32.BF16 R36, R60.reuse, R20, R36 ;  /* 0x000000143c24723c */ /* 0x044ff00000041824 */
[C---:B------:R-:W-:Y:S01]  /*3350*/  HMMA.16816.F32.BF16 R32, R60.reuse, R22, R32 ;  /* 0x000000163c20723c */ /* 0x040fe20000041820 */
[----:B------:R-:W2:Y:S07]  /*3360*/  LDSM.16.M88.4 R20, [R224+0xe900] ;  /* 0x00e90000e014783b */ /* 0x000eae0000000200 */
[C---:B-----5:R-:W-:Y:S08]  /*3370*/  HMMA.16816.F32.BF16 R28, R60.reuse, R48, R28 ;  /* 0x000000303c1c723c */ /* 0x060ff0000004181c */
[C---:B------:R-:W-:Y:S01]  /*3380*/  HMMA.16816.F32.BF16 R24, R60.reuse, R50, R24 ;  /* 0x000000323c18723c */ /* 0x040fe20000041818 */
[----:B------:R-:W4:Y:S07]  /*3390*/  LDSM.16.M88.4 R48, [R224+0xf900] ;  /* 0x00f90000e030783b */ /* 0x000f2e0000000200 */
[C---:B------:R-:W-:Y:S08]  /*33a0*/  HMMA.16816.F32.BF16 R44, R60.reuse, R56, R44 ;  /* 0x000000383c2c723c */ /* 0x040ff0000004182c */
[C---:B------:R-:W-:Y:S01]  /*33b0*/  HMMA.16816.F32.BF16 R40, R60.reuse, R58, R40 ;  /* 0x0000003a3c28723c */ /* 0x040fe20000041828 */
[----:B------:R-:W5:Y:S07]  /*33c0*/  LDSM.16.M88.4 R56, [R223+0x1c100] ;  /* 0x01c10000df38783b */ /* 0x000f6e0000000200 */
[C---:B---3--:R-:W-:Y:S08]  /*33d0*/  HMMA.16816.F32.BF16 R72, R60.reuse, R8, R72 ;  /* 0x000000083c48723c */ /* 0x048ff00000041848 */
[----:B------:R-:W-:Y:S01]  /*33e0*/  HMMA.16816.F32.BF16 R68, R60, R10, R68 ;  /* 0x0000000a3c44723c */ /* 0x000fe20000041844 */
[----:B------:R-:W3:Y:S04]  /*33f0*/  LDSM.16.M88.4 R60, [R216+0x7000] ;  /* 0x00700000d83c783b */ /* 0x000ee80000000200 */
[----:B------:R-:W3:Y:S01]  /*3400*/  LDSM.16.M88.4 R8, [R216+0x7800] ;  /* 0x00780000d808783b */ /* 0x000ee20000000200 */
[----:B------:R-:W-:-:S04]  /*3410*/  DEPBAR.LE SB0, 0x0 ;  /* 0x000080000000791a */ /* 0x000fc80000000000 */
[C---:B-1----:R-:W-:Y:S08]  /*3420*/  HMMA.16816.F32.BF16 R44, R12.reuse, R4, R44 ;  /* 0x000000040c2c723c */ /* 0x042ff0000004182c */
[C---:B------:R-:W-:Y:S08]  /*3430*/  HMMA.16816.F32.BF16 R40, R12.reuse, R6, R40 ;  /* 0x000000060c28723c */ /* 0x040ff00000041828 */
[C---:B--2---:R-:W-:Y:S08]  /*3440*/  HMMA.16816.F32.BF16 R36, R12.reuse, R20, R36 ;  /* 0x000000140c24723c */ /* 0x044ff00000041824 */
[C---:B------:R-:W-:Y:S08]  /*3450*/  HMMA.16816.F32.BF16 R32, R12.reuse, R22, R32 ;  /* 0x000000160c20723c */ /* 0x040ff00000041820 */
[C---:B------:R-:W-:Y:S08]  /*3460*/  HMMA.16816.F32.BF16 R28, R12.reuse, R16, R28 ;  /* 0x000000100c1c723c */ /* 0x040ff0000004181c */
[C---:B------:R-:W-:Y:S08]  /*3470*/  HMMA.16816.F32.BF16 R24, R12.reuse, R18, R24 ;  /* 0x000000120c18723c */ /* 0x040ff00000041818 */
[C---:B----4-:R-:W-:Y:S08]  /*3480*/  HMMA.16816.F32.BF16 R72, R12.reuse, R48, R72 ;  /* 0x000000300c48723c */ /* 0x050ff00000041848 */
[----:B------:R-:W-:Y:S08]  /*3490*/  HMMA.16816.F32.BF16 R68, R12, R50, R68 ;  /* 0x000000320c44723c */ /* 0x000ff00000041844 */
[C---:B-----5:R-:W-:Y:S08]  /*34a0*/  HMMA.16816.F32.BF16 R44, R56.reuse, R52, R44 ;  /* 0x00000034382c723c */ /* 0x060ff0000004182c */
[C---:B------:R-:W-:Y:S08]  /*34b0*/  HMMA.16816.F32.BF16 R40, R56.reuse, R54, R40 ;  /* 0x000000363828723c */ /* 0x040ff00000041828 */
[C---:B------:R-:W-:Y:S08]  /*34c0*/  HMMA.16816.F32.BF16 R36, R56.reuse, R64, R36 ;  /* 0x000000403824723c */ /* 0x040ff00000041824 */
[C---:B------:R-:W-:Y:S08]  /*34d0*/  HMMA.16816.F32.BF16 R32, R56.reuse, R66, R32 ;  /* 0x000000423820723c */ /* 0x040ff00000041820 */
[C---:B---3--:R-:W-:Y:S08]  /*34e0*/  HMMA.16816.F32.BF16 R28, R56.reuse, R60, R28 ;  /* 0x0000003c381c723c */ /* 0x048ff0000004181c */
[C---:B------:R-:W-:Y:S08]  /*34f0*/  HMMA.16816.F32.BF16 R24, R56.reuse, R62, R24 ;  /* 0x0000003e3818723c */ /* 0x040ff00000041818 */
[C---:B------:R-:W-:Y:S07]  /*3500*/  HMMA.16816.F32.BF16 R72, R56.reuse, R8, R72 ;  /* 0x000000083848723c */ /* 0x040fee0000041848 */
[----:B------:R-:W-:Y:S01]  /*3510*/  SHF.R.S32.HI R9, RZ, 0x1f, R244 ;  /* 0x0000001fff097819 */ /* 0x000fe200000114f4 */
[----:B------:R-:W-:Y:S01]  /*3520*/  HMMA.16816.F32.BF16 R68, R56, R10, R68 ;  /* 0x0000000a3844723c */ /* 0x000fe20000041844 */
[----:B------:R-:W-:Y:S06]  /*3530*/  BAR.SYNC.DEFER_BLOCKING 0x0 ;  /* 0x0000000000007b1d */ /* 0x000fec0000010000 */
[----:B------:R-:W-:Y:S05]  /*3540*/  @P0 BRA `(.L_x_5230) ;  /* 0x000004e000000947 */ /* 0x000fea0003800000 */
[----:B------:R-:W-:Y:S01]  /*3550*/  ISETP.NE.AND P1, PT, R232, 0x1, PT ;  /* 0x00000001e800780c */ /* 0x000fe20003f25270 */
        /* <DEDUP_REMOVED lines=19> */
[----:B------:R-:W-:Y:S01]  /*3690*/  IMAD.WIDE.U32 R6, R234, c[0x0][0x1e0], RZ ;  /* 0x00007800ea067a25 */ /* 0x000fe200078e00ff */
[----:B------:R-:W-:-:S02]  /*36a0*/  SHF.R.S32.HI R11, RZ, 0x1f, R234 ;  /* 0x0000001fff0b7819 */ /* 0x000fc400000114ea */
[----:B------:R-:W-:Y:S02]  /*36b0*/  LOP3.LUT R48, R48, 0xf, RZ, 0xc0, !PT ;  /* 0x0000000f30307812 */ /* 0x000fe400078ec0ff */
[----:B------:R-:W-:Y:S01]  /*36c0*/  SHF.L.U64.HI R14, R244, 0x1, R9 ;  /* 0x00000001f40e7819 */ /* 0x000fe20000010209 */
[----:B------:R-:W-:Y:S01]  /*36d0*/  IMAD R11, R11, c[0x0][0x1e0], RZ ;  /* 0x000078000b0b7a24 */ /* 0x000fe200078e02ff */
[----:B------:R-:W-:Y:S02]  /*36e0*/  LOP3.LUT R22, R22, 0xf, RZ, 0xc0, !PT ;  /* 0x0000000f16167812 */ /* 0x000fe400078ec0ff */
[----:B------:R-:W-:Y:S01]  /*36f0*/  IADD3 R17, -R247, 0x10, RZ ;  /* 0x00000010f7117810 */ /* 0x000fe20007ffe1ff */
[----:B------:R-:W-:-:S03]  /*3700*/  IMAD R11, R234, c[0x0][0x1e4], R11 ;  /* 0x00007900ea0b7a24 */ /* 0x000fc600078e020b */
[----:B------:R-:W-:Y:S01]  /*3710*/  LOP3.LUT R17, R17, 0xf, RZ, 0xc0, !PT ;  /* 0x0000000f11117812 */ /* 0x000fe200078ec0ff */
[----:B------:R-:W-:Y:S01]  /*3720*/  IMAD.IADD R7, R7, 0x1, R11 ;  /* 0x0000000107077824 */ /* 0x000fe200078e020b */
[----:B------:R-:W-:Y:S02]  /*3730*/  SHF.L.U64.HI R11, R243, 0x1, R248 ;  /* 0x00000001f30b7819 */ /* 0x000fe400000102f8 */
[----:B--2---:R-:W-:Y:S01]  /*3740*/  SHF.R.S32.HI R0, RZ, 0x1f, R233 ;  /* 0x0000001fff007819 */ /* 0x004fe200000114e9 */
[----:B------:R-:W-:Y:S01]  /*3750*/  IMAD.WIDE.U32 R4, R233, c[0x0][0x1f0], R6 ;  /* 0x00007c00e9047a25 */ /* 0x000fe200078e0006 */
[----:B------:R-:W-:-:S03]  /*3760*/  SHF.L.U64.HI R7, R242, 0x1, R245 ;  /* 0x00000001f2077819 */ /* 0x000fc600000102f5 */
[----:B------:R-:W-:Y:S01]  /*3770*/  IMAD R0, R0, c[0x0][0x1f0], RZ ;  /* 0x00007c0000007a24 */ /* 0x000fe200078e02ff */
[----:B------:R-:W-:Y:S01]  /*3780*/  IADD3 R15, P0, R4, UR14, RZ ;  /* 0x0000000e040f7c10 */ /* 0x000fe2000ff1e0ff */
[----:B------:R-:W-:Y:S01]  /*3790*/  IMAD.SHL.U32 R6, R242, 0x2, RZ ;  /* 0x00000002f2067824 */ /* 0x000fe200078e00ff */
[----:B------:R-:W-:Y:S01]  /*37a0*/  SHF.L.U64.HI R4, R241, 0x1, R246 ;  /* 0x00000001f1047819 */ /* 0x000fe200000102f6 */
[----:B------:R-:W-:-:S05]  /*37b0*/  IMAD R0, R233, c[0x0][0x1f4], R0 ;  /* 0x00007d00e9007a24 */ /* 0x000fca00078e0200 */
[----:B------:R-:W-:Y:S02]  /*37c0*/  IADD3.X R0, R5, UR7, R0, P0, !PT ;  /* 0x0000000705007c10 */ /* 0x000fe400087fe400 */
[C---:B------:R-:W-:Y:S02]  /*37d0*/  LEA R16, P0, R15.reuse, c[0x0][0x1c8], 0x1 ;  /* 0x000072000f107a11 */ /* 0x040fe400078008ff */
[----:B------:R-:W-:Y:S02]  /*37e0*/  SEL R5, RZ, 0x10, P4 ;  /* 0x00000010ff057807 */ /* 0x000fe40002000000 */
[----:B------:R-:W-:Y:S01]  /*37f0*/  LEA.HI.X R15, R15, c[0x0][0x1cc], R0, 0x1, P0 ;  /* 0x000073000f0f7a11 */ /* 0x000fe200000f0c00 */
[----:B------:R-:W1:Y:S01]  /*3800*/  SHFL.IDX PT, R19, R16, 0x1, 0x181f ;  /* 0x00381f0010137f89 */ /* 0x000e6200000e0000 */
[----:B------:R-:W-:Y:S01]  /*3810*/  IADD3 R20, -R5, 0x10, RZ ;  /* 0x0000001005147810 */ /* 0x000fe20007ffe1ff */
[----:B------:R-:W-:Y:S02]  /*3820*/  IMAD.SHL.U32 R0, R241, 0x2, RZ ;  /* 0x00000002f1007824 */ /* 0x000fe400078e00ff */
[----:B------:R-:W2:Y:S01]  /*3830*/  SHFL.IDX PT, R18, R15, 0x1, 0x181f ;  /* 0x00381f000f127f89 */ /* 0x000ea200000e0000 */
[----:B------:R-:W-:-:S03]  /*3840*/  LOP3.LUT R20, R20, 0xf, RZ, 0xc0, !PT ;  /* 0x0000000f14147812 */ /* 0x000fc600078ec0ff */
[----:B------:R-:W-:Y:S01]  /*3850*/  SHFL.IDX PT, R15, R15, RZ, 0x181f ;  /* 0x00181fff0f0f7589 */ /* 0x000fe200000e0000 */
[----:B-1----:R-:W-:-:S04]  /*3860*/  IADD3 R48, P1, P0, R48, R19, R13 ;  /* 0x0000001330307210 */ /* 0x002fc8000783e00d */
[----:B--2---:R-:W-:Y:S02]  /*3870*/  IADD3.X R49, RZ, R18, R14, P1, P0 ;  /* 0x00000012ff317210 */ /* 0x004fe40000fe040e */
[----:B------:R-:W-:-:S04]  /*3880*/  IADD3 R22, P1, P0, R22, R19, R10 ;  /* 0x0000001316167210 */ /* 0x000fc8000783e00a */
[----:B------:R-:W-:Y:S02]  /*3890*/  IADD3.X R23, RZ, R18, R11, P1, P0 ;  /* 0x00000012ff177210 */ /* 0x000fe40000fe040b */
[----:B------:R-:W-:-:S04]  /*38a0*/  IADD3 R20, P1, P0, R20, R19, R6 ;  /* 0x0000001314147210 */ /* 0x000fc8000783e006 */
[-C--:B------:R-:W-:Y:S02]  /*38b0*/  IADD3.X R21, RZ, R18.reuse, R7, P1, P0 ;  /* 0x00000012ff157210 */ /* 0x080fe40000fe0407 */
[----:B------:R-:W-:Y:S02]  /*38c0*/  IADD3 R50, P1, P0, R17, R19, R0 ;  /* 0x0000001311327210 */ /* 0x000fe4000783e000 */
[----:B------:R-:W1:Y:S02]  /*38d0*/  SHFL.IDX PT, R17, R16, RZ, 0x181f ;  /* 0x00181fff10117589 */ /* 0x000e6400000e0000 */
[----:B------:R-:W-:Y:S02]  /*38e0*/  IADD3.X R51, RZ, R18, R4, P1, P0 ;  /* 0x00000012ff337210 */ /* 0x000fe40000fe0404 */
        /* <DEDUP_REMOVED lines=20> */
.L_x_5230:
[----:B------:R-:W-:Y:S01]  /*3a30*/  LOP3.LUT R0, R86, 0xffffffe0, RZ, 0xc0, !PT ;  /* 0xffffffe056007812 */ /* 0x000fe200078ec0ff */
[----:B------:R-:W-:Y:S01]  /*3a40*/  UIADD3 UR4, UR10, 0x1, -UR11 ;  /* 0x000000010a047890 */ /* 0x000fe2000fffe80b */
[----:B------:R-:W-:Y:S01]  /*3a50*/  LEA.HI R4, R84, R83, RZ, 0x2 ;  /* 0x0000005354047211 */ /* 0x000fe200078f10ff */
[----:B------:R-:W-:Y:S01]  /*3a60*/  ULDC UR26, c[0x0][0x2ac] ;  /* 0x0000ab00001a7ab9 */ /* 0x000fe20000000800 */
[----:B-1----:R-:W-:Y:S01]  /*3a70*/  SHF.R.S32.HI R6, RZ, 0x1f, R85 ;  /* 0x0000001fff067819 */ /* 0x002fe20000011455 */
[C---:B------:R-:W-:Y:S01]  /*3a80*/  IMAD.IADD R0, R83.reuse, 0x1, -R0 ;  /* 0x0000000153007824 */ /* 0x040fe200078e0a00 */
[----:B------:R-:W-:Y:S01]  /*3a90*/  LOP3.LUT R4, R4, 0xfffffffc, RZ, 0xc0, !PT ;  /* 0xfffffffc04047812 */ /* 0x000fe200078ec0ff */
[----:B------:R-:W-:Y:S01]  /*3aa0*/  ULDC UR5, c[0x0][0x324] ;  /* 0x0000c90000057ab9 */ /* 0x000fe20000000800 */
[----:B------:R-:W-:Y:S01]  /*3ab0*/  LEA.HI R6, R6, R85, RZ, 0x3 ;  /* 0x0000005506067211 */ /* 0x000fe200078f18ff */
[----:B------:R-:W0:Y:S01]  /*3ac0*/  LDGDEPBAR ;  /* 0x00000000000079af */ /* 0x000e220000000000 */
[----:B------:R-:W-:Y:S01]  /*3ad0*/  SHF.R.S32.HI R5, RZ, 0x1f, R0 ;  /* 0x0000001fff057819 */ /* 0x000fe20000011400 */
[----:B------:R-:W-:Y:S01]  /*3ae0*/  IMAD.IADD R83, R83, 0x1, -R4 ;  /* 0x0000000153537824 */ /* 0x000fe200078e0a04 */
[----:B------:R-:W-:-:S02]  /*3af0*/  LOP3.LUT R6, R6, 0xffffff8, RZ, 0xc0, !PT ;  /* 0x0ffffff806067812 */ /* 0x000fc400078ec0ff */
[----:B------:R-:W-:Y:S02]  /*3b00*/  LEA.HI R4, R5, R0, RZ, 0x2 ;  /* 0x0000000005047211 */ /* 0x000fe400078f10ff */
[----:B------:R-:W-:Y:S01]  /*3b10*/  LEA.HI R5, R83, R83, RZ, 0x1 ;  /* 0x0000005353057211 */ /* 0x000fe200078f08ff */
[----:B------:R-:W-:Y:S01]  /*3b20*/  IMAD.IADD R85, R85, 0x1, -R6 ;  /* 0x0000000155557824 */ /* 0x000fe200078e0a06 */
[----:B------:R-:W-:Y:S02]  /*3b30*/  PLOP3.LUT P0, PT, PT, PT, UP1, 0x80, 0x0 ;  /* 0x000000000000781c */ /* 0x000fe40003f0f018 */
[C---:B------:R-:W-:Y:S02]  /*3b40*/  LEA.HI.SX32 R6, R4.reuse, UR24, 0x1e ;  /* 0x0000001804067c11 */ /* 0x040fe4000f8ff2ff */
[----:B------:R-:W-:Y:S02]  /*3b50*/  LOP3.LUT R8, R5, 0x1ffffffe, RZ, 0xc0, !PT ;  /* 0x1ffffffe05087812 */ /* 0x000fe400078ec0ff */
[----:B------:R-:W-:Y:S01]  /*3b60*/  LOP3.LUT R237, R4, 0x7ffffffc, RZ, 0xc0, !PT ;  /* 0x7ffffffc04ed7812 */ /* 0x000fe200078ec0ff */
[----:B------:R-:W-:-:S02]  /*3b70*/  IMAD R6, R85, 0x10, R6 ;  /* 0x0000001055067824 */ /* 0x000fc400078e0206 */
[----:B------:R-:W-:Y:S02]  /*3b80*/  IMAD.IADD R83, R83, 0x1, -R8 ;  /* 0x0000000153537824 */ /* 0x000fe400078e0a08 */
[----:B------:R-:W-:Y:S02]  /*3b90*/  IMAD.IADD R237, R0, 0x1, -R237 ;  /* 0x0000000100ed7824 */ /* 0x000fe400078e0aed */
[----:B------:R-:W-:Y:S02]  /*3ba0*/  IMAD R236, R83, 0x8, R6 ;  /* 0x0000000853ec7824 */ /* 0x000fe400078e0206 */
[----:B------:R-:W-:Y:S01]  /*3bb0*/  IMAD.U32 R0, RZ, RZ, UR4 ;  /* 0x00000004ff007e24 */ /* 0x000fe2000f8e00ff */
[----:B------:R-:W-:Y:S01]  /*3bc0*/  ULDC UR4, c[0x0][0x1d0] ;  /* 0x0000740000047ab9 */ /* 0x000fe20000000800 */
[----:B------:R-:W-:Y:S01]  /*3bd0*/  @P0 IMAD.HI.U32 R5, R236, c[0x0][0x2c8], RZ ;  /* 0x0000b200ec050a27 */ /* 0x000fe200078e00ff */
[----:B------:R-:W-:Y:S01]  /*3be0*/  PLOP3.LUT P0, PT, PT, PT, UP1, 0x80, 0x0 ;  /* 0x000000000000781c */ /* 0x000fe20003f0f018 */
[----:B------:R-:W-:-:S02]  /*3bf0*/  UIMAD UR4, UR26, UR4, -UR11 ;  /* 0x000000041a0472a4 */ /* 0x000fc4000f8e0a0b */
[----:B------:R-:W-:Y:S01]  /*3c00*/  IMAD.MOV.U32 R11, RZ, RZ, R236 ;  /* 0x000000ffff0b7224 */ /* 0x000fe200078e00ec */
[----:B------:R-:W-:Y:S01]  /*3c10*/  ULOP3.LUT UR11, URZ, UR5, URZ, 0x33, !UPT ;  /* 0x000000053f0b7292 */ /* 0x000fe2000f8e333f */
[----:B------:R-:W-:Y:S02]  /*3c20*/  IMAD.SHL.U32 R237, R237, 0x2, RZ ;  /* 0x00000002eded7824 */ /* 0x000fe400078e00ff */
[----:B------:R-:W-:-:S06]  /*3c30*/  IMAD.IADD R4, R82, 0x1, R81 ;  /* 0x0000000152047824 */ /* 0x000fcc00078e0251 */
[----:B------:R-:W-:Y:S02]  /*3c40*/  @P0 SHF.R.U32.HI R11, RZ, c[0x0][0x2cc], R5 ;  /* 0x0000b300ff0b0a19 */ /* 0x000fe40000011605 */
[----:B------:R-:W-:Y:S02]  /*3c50*/  PLOP3.LUT P0, PT, PT, PT, UP0, 0x40, 0x0 ;  /* 0x000000000000781c */ /* 0x000fe40003f0e808 */
[----:B------:R-:W-:Y:S01]  /*3c60*/  IADD3 R5, R0, -c[0x0][0x168], -R237 ;  /* 0x80005a0000057a10 */ /* 0x000fe20007ffe8ed */
[----:B------:R-:W1:Y:S01]  /*3c70*/  SHFL.IDX PT, R6, R11, RZ, 0x1c1f ;  /* 0x001c1fff0b067589 */ /* 0x000e6200000e0000 */
[----:B------:R-:W-:Y:S02]  /*3c80*/  IADD3 R0, -R237, UR4, RZ ;  /* 0x00000004ed007c10 */ /* 0x000fe4000fffe1ff */
[C---:B------:R-:W-:Y:S02]  /*3c90*/  IADD3 R7, R5.reuse, c[0x0][0x328], RZ ;  /* 0x0000ca0005077a10 */ /* 0x040fe40007ffe0ff */
[----:B------:R-:W-:-:S03]  /*3ca0*/  IADD3 R5, R5, UR11, RZ ;  /* 0x0000000b05057c10 */ /* 0x000fc6000fffe0ff */
[--C-:B-1----:R-:W-:Y:S02]  /*3cb0*/  IMAD.IADD R15, R7, 0x1, R6.reuse ;  /* 0x00000001070f7824 */ /* 0x102fe400078e0206 */
[----:B------:R-:W-:-:S03]  /*3cc0*/  IMAD.IADD R13, R5, 0x1, R6 ;  /* 0x00000001050d7824 */ /* 0x000fc600078e0206 */
[----:B------:R-:W-:Y:S01]  /*3cd0*/  IMNMX R15, R15, R0, PT ;  /* 0x000000000f0f7217 */ /* 0x000fe20003800200 */
        /* <DEDUP_REMOVED lines=13> */
.L_x_5233:
[----:B------:R-:W-:-:S04]  /*3db0*/  MOV R6, c[0x0][0x32c] ;  /* 0x0000cb0000067a02 */ /* 0x000fc80000000f00 */
[----:B------:R-:W-:-:S13]  /*3dc0*/  ISETP.NE.AND P0, PT, R6, 0x1, PT ;  /* 0x000000010600780c */ /* 0x000fda0003f05270 */
[----:B------:R-:W-:-:S05]  /*3dd0*/  @P0 IMAD.HI.U32 R6, R17, c[0x0][0x330], RZ ;  /* 0x0000cc0011060a27 */ /* 0x000fca00078e00ff */
[----:B------:R-:W-:Y:S02]  /*3de0*/  @P0 SHF.R.U32.HI R17, RZ, c[0x0][0x334], R6 ;  /* 0x0000cd00ff110a19 */ /* 0x000fe40000011606 */
.L_x_5234:
[----:B------:R-:W-:Y:S05]  /*3df0*/  BSYNC B0 ;  /* 0x0000000000007941 */ /* 0x000fea0003800000 */
.L_x_5232:
[----:B------:R-:W-:-:S04]  /*3e00*/  IMAD R8, R17, c[0x0][0x32c], -R80 ;  /* 0x0000cb0011087a24 */ /* 0x000fc800078e0a50 */
[----:B------:R-:W-:-:S05]  /*3e10*/  IMAD.IADD R8, R8, 0x1, -R237 ;  /* 0x0000000108087824 */ /* 0x000fca00078e0aed */
[----:B------:R-:W-:Y:S02]  /*3e20*/  IADD3 R6, R8, c[0x0][0x32c], RZ ;  /* 0x0000cb0008067a10 */ /* 0x000fe40007ffe0ff */
[----:B------:R-:W-:Y:S02]  /*3e30*/  IMNMX R13, R13, R8, !PT ;  /* 0x000000080d0d7217 */ /* 0x000fe40007800200 */
[----:B------:R-:W-:Y:S02]  /*3e40*/  IMNMX R15, R15, R6, PT ;  /* 0x000000060f0f7217 */ /* 0x000fe40003800200 */
.L_x_5231:
[----:B------:R-:W-:Y:S01]  /*3e50*/  ISETP.LT.AND P1, PT, RZ, UR20, PT ;  /* 0x00000014ff007c0c */ /* 0x000fe2000bf21270 */
[----:B------:R-:W1:Y:S03]  /*3e60*/  SHFL.IDX PT, R16, R11, 0x1, 0x1c1f ;  /* 0x003c1f000b107f89 */ /* 0x000e6600000e0000 */
[----:B------:R-:W-:-:S04]  /*3e70*/  ISETP.GT.AND P0, PT, R13, RZ, P1 ;  /* 0x000000ff0d00720c */ /* 0x000fc80000f04270 */
[----:B------:R-:W-:-:S04]  /*3e80*/  ISETP.LT.OR P0, PT, R15, 0x1, P0 ;  /* 0x000000010f00780c */ /* 0x000fc80000701670 */
[----:B------:R-:W-:Y:S02]  /*3e90*/  FSEL R44, R44, -INF , !P0 ;  /* 0xff8000002c2c7808 */ /* 0x000fe40004000000 */
[----:B------:R-:W-:-:S04]  /*3ea0*/  ISETP.GT.AND P0, PT, R13, 0x1, P1 ;  /* 0x000000010d00780c */ /* 0x000fc80000f04270 */
[----:B------:R-:W-:-:S04]  /*3eb0*/  ISETP.LT.OR P0, PT, R15, 0x2, P0 ;  /* 0x000000020f00780c */ /* 0x000fc80000701670 */
[----:B------:R-:W-:Y:S02]  /*3ec0*/  FSEL R8, R45, -INF , !P0 ;  /* 0xff8000002d087808 */ /* 0x000fe40004000000 */
[----:B------:R-:W-:Y:S01]  /*3ed0*/  ISETP.GT.AND P0, PT, R13, 0x8, P1 ;  /* 0x000000080d00780c */ /* 0x000fe20000f04270 */
[----:B-1----:R-:W-:-:S03]  /*3ee0*/  IMAD.IADD R7, R7, 0x1, R16 ;  /* 0x0000000107077824 */ /* 0x002fc600078e0210 */
[----:B------:R-:W-:Y:S02]  /*3ef0*/  ISETP.LT.OR P0, PT, R15, 0x9, P0 ;  /* 0x000000090f00780c */ /* 0x000fe40000701670 */
[----:B------:R-:W-:Y:S01]  /*3f00*/  IMNMX R0, R7, R0, PT ;  /* 0x0000000007007217 */ /* 0x000fe20003800200 */
[----:B------:R-:W-:Y:S01]  /*3f10*/  IMAD.IADD R7, R5, 0x1, R16 ;  /* 0x0000000105077824 */ /* 0x000fe200078e0210 */
        /* <DEDUP_REMOVED lines=40> */
[----:B------:R-:W-:-:S13]  /*41a0*/  PLOP3.LUT P0, PT, PT, PT, UP0, 0x40, 0x0 ;  /* 0x000000000000781c */ /* 0x000fda0003f0e808 */
        /* <DEDUP_REMOVED lines=13> */
.L_x_5237:
[----:B------:R-:W-:-:S04]  /*4280*/  MOV R5, c[0x0][0x32c] ;  /* 0x0000cb0000057a02 */ /* 0x000fc80000000f00 */
[----:B------:R-:W-:-:S13]  /*4290*/  ISETP.NE.AND P0, PT, R5, 0x1, PT ;  /* 0x000000010500780c */ /* 0x000fda0003f05270 */
[----:B------:R-:W-:-:S05]  /*42a0*/  @P0 IMAD.HI.U32 R5, R11, c[0x0][0x330], RZ ;  /* 0x0000cc000b050a27 */ /* 0x000fca00078e00ff */
[----:B------:R-:W-:Y:S02]  /*42b0*/  @P0 SHF.R.U32.HI R11, RZ, c[0x0][0x334], R5 ;  /* 0x0000cd00ff0b0a19 */ /* 0x000fe40000011605 */
.L_x_5238:
[----:B------:R-:W-:Y:S05]  /*42c0*/  BSYNC B0 ;  /* 0x0000000000007941 */ /* 0x000fea0003800000 */
.L_x_5236:
[----:B------:R-:W-:-:S04]  /*42d0*/  IMAD R16, R11, c[0x0][0x32c], -R80 ;  /* 0x0000cb000b107a24 */ /* 0x000fc800078e0a50 */
[----:B------:R-:W-:-:S05]  /*42e0*/  IMAD.IADD R16, R16, 0x1, -R237 ;  /* 0x0000000110107824 */ /* 0x000fca00078e0aed */
[----:B------:R-:W-:Y:S02]  /*42f0*/  IADD3 R5, R16, c[0x0][0x32c], RZ ;  /* 0x0000cb0010057a10 */ /* 0x000fe40007ffe0ff */
[----:B------:R-:W-:Y:S02]  /*4300*/  IMNMX R7, R7, R16, !PT ;  /* 0x0000001007077217 */ /* 0x000fe40007800200 */
[----:B------:R-:W-:Y:S02]  /*4310*/  IMNMX R0, R0, R5, PT ;  /* 0x0000000500007217 */ /* 0x000fe40003800200 */
.L_x_5235:
[----:B------:R-:W-:Y:S01]  /*4320*/  ISETP.GT.AND P0, PT, R7, 0x8, P1 ;  /* 0x000000080700780c */ /* 0x000fe20000f04270 */
[----:B------:R-:W-:Y:S01]  /*4330*/  IMAD.SHL.U32 R227, R4, 0x2, RZ ;  /* 0x0000000204e37824 */ /* 0x000fe200078e00ff */
[----:B------:R-:W-:Y:S01]  /*4340*/  FMNMX.FTZ R11, R44, R8, !PT ;  /* 0x000000082c0b7209 */ /* 0x000fe20007810000 */
[----:B------:R-:W-:Y:S01]  /*4350*/  @UP1 USHF.L.U32 UR25, UR25, 0x7, URZ ;  /* 0x0000000719191899 */ /* 0x000fe2000800063f */
[----:B------:R-:W-:Y:S01]  /*4360*/  ISETP.LT.OR P0, PT, R0, 0x9, P0 ;  /* 0x000000090000780c */ /* 0x000fe20000701670 */
[--C-:B------:R-:W-:Y:S01]  /*4370*/  IMAD R222, R2, 0x2, R227.reuse ;  /* 0x0000000202de7824 */ /* 0x100fe200078e02e3 */
[----:B------:R-:W-:Y:S01]  /*4380*/  FMNMX.FTZ R11, R40, R11, !PT ;  /* 0x0000000b280b7209 */ /* 0x000fe20007810000 */
[C---:B------:R-:W-:Y:S01]  /*4390*/  IMAD R221, R3.reuse, 0x2, R227 ;  /* 0x0000000203dd7824 */ /* 0x040fe200078e02e3 */
[----:B------:R-:W-:Y:S01]  /*43a0*/  FSEL R5, R42, -INF , !P0 ;  /* 0xff8000002a057808 */ /* 0x000fe20004000000 */
[----:B------:R-:W-:Y:S01]  /*43b0*/  IMAD R220, R3, 0x2, R222 ;  /* 0x0000000203dc7824 */ /* 0x000fe200078e02de */
[----:B------:R-:W-:Y:S01]  /*43c0*/  ISETP.GT.AND P0, PT, R7, 0x9, P1 ;  /* 0x000000090700780c */ /* 0x000fe20000f04270 */
[----:B------:R-:W-:Y:S01]  /*43d0*/  LDSM.16.MT88.4 R140, [R222+0x100] ;  /* 0x00010000de8c783b */ /* 0x000fe20000004200 */
[----:B------:R-:W-:Y:S01]  /*43e0*/  FMNMX.FTZ R11, R14, R11, !PT ;  /* 0x0000000b0e0b7209 */ /* 0x000fe20007810000 */
[----:B------:R-:W-:Y:S01]  /*43f0*/  ULDC.64 UR4, c[0x0][0x2c8] ;  /* 0x0000b20000047ab9 */ /* 0x000fe20000000a00 */
[----:B------:R-:W-:Y:S01]  /*4400*/  ISETP.LT.OR P0, PT, R0, 0xa, P0 ;  /* 0x0000000a0000780c */ /* 0x000fe20000701670 */
[----:B------:R-:W-:Y:S01]  /*4410*/  LDSM.16.MT88.4 R132, [R227+0x100] ;  /* 0x00010000e384783b */ /* 0x000fe20000004200 */
[----:B------:R-:W-:Y:S01]  /*4420*/  FMNMX.FTZ R11, R12, R11, !PT ;  /* 0x0000000b0c0b7209 */ /* 0x000fe20007810000 */
[----:B------:R-:W-:Y:S01]  /*4430*/  UIMAD.WIDE.U32 UR26, UR25, UR4, URZ ;  /* 0x00000004191a72a5 */ /* 0x000fe2000f8e003f */
[----:B------:R-:W-:Y:S01]  /*4440*/  FSEL R43, R43, -INF , !P0 ;  /* 0xff8000002b2b7808 */ /* 0x000fe20004000000 */
[----:B------:R-:W-:Y:S01]  /*4450*/  LDSM.16.MT88.4 R148, [R221+0x100] ;  /* 0x00010000dd94783b */ /* 0x000fe20000004200 */
[C---:B------:R-:W-:Y:S01]  /*4460*/  ISETP.GT.AND P0, PT, R7.reuse, 0x10, P1 ;  /* 0x000000100700780c */ /* 0x040fe20000f04270 */
[----:B------:R-:W-:Y:S01]  /*4470*/  UIADD3 UR20, UR20, -0x2, URZ ;  /* 0xfffffffe14147890 */ /* 0x000fe2000fffe03f */
[----:B------:R-:W-:Y:S01]  /*4480*/  FMNMX.FTZ R11, R6, R11, !PT ;  /* 0x0000000b060b7209 */ /* 0x000fe20007810000 */
[----:B------:R-:W-:Y:S01]  /*4490*/  LDSM.16.MT88.4 R156, [R220+0x100] ;  /* 0x00010000dc9c783b */ /* 0x000fe20000004200 */
[----:B------:R-:W-:Y:S01]  /*44a0*/  ISETP.LT.OR P0, PT, R0, 0x11, P0 ;  /* 0x000000110000780c */ /* 0x000fe20000701670 */
[----:B------:R-:W-:Y:S01]  /*44b0*/  @UP1 UMOV UR25, UR27 ;  /* 0x0000001b00191c82 */ /* 0x000fe20008000000 */
[----:B------:R-:W-:Y:S01]  /*44c0*/  FMNMX.FTZ R11, R32, R11, !PT ;  /* 0x0000000b200b7209 */ /* 0x000fe20007810000 */
[----:B------:R-:W-:Y:S01]  /*44d0*/  LDSM.16.MT88.4 R48, [R222+0x2100] ;  /* 0x00210000de30783b */ /* 0x000fe20000004200 */
[----:B------:R-:W-:Y:S01]  /*44e0*/  FSEL R19, R38, -INF , !P0 ;  /* 0xff80000026137808 */ /* 0x000fe20004000000 */
[----:B------:R-:W-:Y:S01]  /*44f0*/  @UP1 USHF.R.U32.HI UR24, URZ, UR5, UR25 ;  /* 0x000000053f181299 */ /* 0x000fe20008011619 */
[----:B------:R-:W-:Y:S01]  /*4500*/  ISETP.GT.AND P0, PT, R7, 0x11, P1 ;  /* 0x000000110700780c */ /* 0x000fe20000f04270 */
[----:B------:R-:W-:Y:S01]  /*4510*/  LDSM.16.MT88.4 R56, [R221+0x2100] ;  /* 0x00210000dd38783b */ /* 0x000fe20000004200 */
[----:B------:R-:W-:Y:S01]  /*4520*/  FMNMX.FTZ R11, R10, R11, !PT ;  /* 0x0000000b0a0b7209 */ /* 0x000fe20007810000 */
[----:B------:R-:W-:Y:S01]  /*4530*/  UIADD3 UR4, UR21, UR24, URZ ;  /* 0x0000001815047290 */ /* 0x000fe2000fffe03f */
[----:B------:R-:W-:Y:S01]  /*4540*/  ISETP.LT.OR P0, PT, R0, 0x12, P0 ;  /* 0x000000120000780c */ /* 0x000fe20000701670 */
[----:B------:R-:W-:Y:S01]  /*4550*/  LDSM.16.MT88.4 R64, [R220+0x2100] ;  /* 0x00210000dc40783b */ /* 0x000fe20000004200 */
[----:B------:R-:W-:Y:S01]  /*4560*/  FMNMX.FTZ R11, R180, R11, !PT ;  /* 0x0000000bb40b7209 */ /* 0x000fe20007810000 */
[----:B------:R-:W-:Y:S01]  /*4570*/  ULDC UR21, c[0x0][0x328] ;  /* 0x0000ca0000157ab9 */ /* 0x000fe20000000800 */
[----:B------:R-:W-:Y:S01]  /*4580*/  FSEL R15, R39, -INF , !P0 ;  /* 0xff800000270f7808 */ /* 0x000fe20004000000 */
[----:B------:R-:W-:Y:S01]  /*4590*/  LDSM.16.MT88.4 R80, [R222+0x4100] ;  /* 0x00410000de50783b */ /* 0x000fe20000004200 */
[----:B------:R-:W-:Y:S01]  /*45a0*/  ISETP.GT.AND P0, PT, R7, 0x18, P1 ;  /* 0x000000180700780c */ /* 0x000fe20000f04270 */
[----:B------:R-:W-:Y:S01]  /*45b0*/  UIADD3 UR21, UR4, UR21, URZ ;  /* 0x0000001504157290 */ /* 0x000fe2000fffe03f */
[----:B------:R-:W-:Y:S01]  /*45c0*/  FMNMX.FTZ R11, R190, R11, !PT ;  /* 0x0000000bbe0b7209 */ /* 0x000fe20007810000 */
[----:B------:R-:W-:Y:S01]  /*45d0*/  LDSM.16.MT88.4 R88, [R221+0x4100] ;  /* 0x00410000dd58783b */ /* 0x000fe20000004200 */
[----:B------:R-:W-:-:S02]  /*45e0*/  ISETP.LT.OR P0, PT, R0, 0x19, P0 ;  /* 0x000000190000780c */ /* 0x000fc40000701670 */
[----:B------:R-:W-:Y:S01]  /*45f0*/  FMNMX.FTZ R11, R182, R11, !PT ;  /* 0x0000000bb60b7209 */ /* 0x000fe20007810000 */
[----:B------:R-:W-:Y:S01]  /*4600*/  LDSM.16.MT88.4 R96, [R220+0x4100] ;  /* 0x00410000dc60783b */ /* 0x000fe20000004200 */
[----:B------:R-:W-:Y:S02]  /*4610*/  FSEL R13, R34, -INF , !P0 ;  /* 0xff800000220d7808 */ /* 0x000fe40004000000 */
[----:B------:R-:W-:Y:S01]  /*4620*/  ISETP.GT.AND P0, PT, R7, 0x19, P1 ;  /* 0x000000190700780c */ /* 0x000fe20000f04270 */
[----:B------:R-:W-:Y:S01]  /*4630*/  LDSM.16.MT88.4 R104, [R227+0x6100] ;  /* 0x00610000e368783b */ /* 0x000fe20000004200 */
[----:B------:R-:W-:Y:S02]  /*4640*/  FMNMX.FTZ R11, R188, R11, !PT ;  /* 0x0000000bbc0b7209 */ /* 0x000fe40007810000 */
[----:B------:R-:W-:Y:S01]  /*4650*/  ISETP.LT.OR P0, PT, R0, 0x1a, P0 ;  /* 0x0000001a0000780c */ /* 0x000fe20000701670 */
[----:B------:R-:W-:Y:S01]  /*4660*/  LDSM.16.MT88.4 R112, [R222+0x6100] ;  /* 0x00610000de70783b */ /* 0x000fe20000004200 */
[----:B------:R-:W-:-:S02]  /*4670*/  FMNMX.FTZ R11, R194, R11, !PT ;  /* 0x0000000bc20b7209 */ /* 0x000fc40007810000 */
[----:B------:R-:W-:Y:S01]  /*4680*/  FSEL R17, R35, -INF , !P0 ;  /* 0xff80000023117808 */ /* 0x000fe20004000000 */
[----:B------:R-:W-:Y:S01]  /*4690*/  LDSM.16.MT88.4 R120, [R221+0x6100] ;  /* 0x00610000dd78783b */ /* 0x000fe20000004200 */
[----:B------:R-:W-:Y:S02]  /*46a0*/  ISETP.GT.AND P0, PT, R7, 0x20, P1 ;  /* 0x000000200700780c */ /* 0x000fe40000f04270 */
[----:B------:R-:W-:Y:S02]  /*46b0*/  FMNMX.FTZ R11, R192, R11, !PT ;  /* 0x0000000bc00b7209 */ /* 0x000fe40007810000 */
[----:B------:R-:W-:Y:S02]  /*46c0*/  ISETP.LT.OR P0, PT, R0, 0x21, P0 ;  /* 0x000000210000780c */ /* 0x000fe40000701670 */
[----:B------:R-:W-:Y:S02]  /*46d0*/  FMNMX.FTZ R11, R166, R11, !PT ;  /* 0x0000000ba60b7209 */ /* 0x000fe40007810000 */
[----:B------:R-:W-:-:S02]  /*46e0*/  FSEL R187, R30, -INF , !P0 ;  /* 0xff8000001ebb7808 */ /* 0x000fc40004000000 */
[----:B------:R-:W-:Y:S02]  /*46f0*/  ISETP.GT.AND P0, PT, R7, 0x21, P1 ;  /* 0x000000210700780c */ /* 0x000fe40000f04270 */
[----:B------:R-:W-:Y:S02]  /*4700*/  FMNMX.FTZ R11, R164, R11, !PT ;  /* 0x0000000ba40b7209 */ /* 0x000fe40007810000 */
[----:B------:R-:W-:-:S03]  /*4710*/  ISETP.LT.OR P0, PT, R0, 0x22, P0 ;  /* 0x000000220000780c */ /* 0x000fc60000701670 */
[----:B------:R-:W1:Y:S01]  /*4720*/  SHFL.BFLY PT, R16, R11, 0x2, 0x1f ;  /* 0x0c401f000b107f89 */ /* 0x000e6200000e0000 */
[----:B------:R-:W-:Y:S02]  /*4730*/  FSEL R195, R31, -INF , !P0 ;  /* 0xff8000001fc37808 */ /* 0x000fe40004000000 */
[----:B------:R-:W-:Y:S01]  /*4740*/  ISETP.GT.AND P0, PT, R7, 0x28, P1 ;  /* 0x000000280700780c */ /* 0x000fe20000f04270 */
[----:B------:R-:W-:Y:S03]  /*4750*/  LDSM.16.MT88.4 R28, [R221+0x900] ;  /* 0x00090000dd1c783b */ /* 0x000fe60000004200 */
[----:B------:R-:W-:-:S04]  /*4760*/  ISETP.LT.OR P0, PT, R0, 0x29, P0 ;  /* 0x000000290000780c */ /* 0x000fc80000701670 */
[----:B------:R-:W-:Y:S02]  /*4770*/  FSEL R193, R26, -INF , !P0 ;  /* 0xff8000001ac17808 */ /* 0x000fe40004000000 */
[----:B------:R-:W-:-:S04]  /*4780*/  ISETP.GT.AND P0, PT, R7, 0x29, P1 ;  /* 0x000000290700780c */ /* 0x000fc80000f04270 */
[----:B------:R-:W-:-:S04]  /*4790*/  ISETP.LT.OR P0, PT, R0, 0x2a, P0 ;  /* 0x0000002a0000780c */ /* 0x000fc80000701670 */
[----:B------:R-:W-:Y:S02]  /*47a0*/  FSEL R191, R27, -INF , !P0 ;  /* 0xff8000001bbf7808 */ /* 0x000fe40004000000 */
[----:B------:R-:W-:Y:S01]  /*47b0*/  ISETP.GT.AND P0, PT, R7, 0x30, P1 ;  /* 0x000000300700780c */ /* 0x000fe20000f04270 */
[----:B------:R-:W-:Y:S01]  /*47c0*/  LDSM.16.MT88.4 R24, [R227+0x2900] ;  /* 0x00290000e318783b */ /* 0x000fe20000004200 */
[----:B-1----:R-:W-:Y:S02]  /*47d0*/  FMNMX.FTZ R20, R11, R16, !PT ;  /* 0x000000100b147209 */ /* 0x002fe40007810000 */
[----:B------:R-:W-:-:S04]  /*47e0*/  ISETP.LT.OR P0, PT, R0, 0x31, P0 ;  /* 0x000000310000780c */ /* 0x000fc80000701670 */
[----:B------:R-:W-:Y:S02]  /*47f0*/  FSEL R165, R74, -INF , !P0 ;  /* 0xff8000004aa57808 */ /* 0x000fe40004000000 */
[----:B------:R-:W-:-:S04]  /*4800*/  ISETP.GT.AND P0, PT, R7, 0x31, P1 ;  /* 0x000000310700780c */ /* 0x000fc80000f04270 */
[----:B------:R-:W-:-:S04]  /*4810*/  ISETP.LT.OR P0, PT, R0, 0x32, P0 ;  /* 0x000000320000780c */ /* 0x000fc80000701670 */
[----:B------:R-:W-:Y:S02]  /*4820*/  FSEL R189, R75, -INF , !P0 ;  /* 0xff8000004bbd7808 */ /* 0x000fe40004000000 */
[----:B------:R-:W-:Y:S01]  /*4830*/  ISETP.GT.AND P0, PT, R7, 0x1, P1 ;  /* 0x000000010700780c */ /* 0x000fe20000f04270 */
[----:B------:R-:W-:Y:S03]  /*4840*/  LDSM.16.MT88.4 R72, [R227+0x4100] ;  /* 0x00410000e348783b */ /* 0x000fe60000004200 */
[----:B------:R-:W-:-:S04]  /*4850*/  ISETP.LT.OR P0, PT, R0, 0x2, P0 ;  /* 0x000000020000780c */ /* 0x000fc80000701670 */
[----:B------:R-:W-:Y:S02]  /*4860*/  FSEL R47, R47, -INF , !P0 ;  /* 0xff8000002f2f7808 */ /* 0x000fe40004000000 */
[----:B------:R-:W-:-:S04]  /*4870*/  ISETP.GT.AND P0, PT, R7, RZ, P1 ;  /* 0x000000ff0700720c */ /* 0x000fc80000f04270 */
[----:B------:R-:W-:-:S04]  /*4880*/  ISETP.LT.OR P0, PT, R0, 0x1, P0 ;  /* 0x000000010000780c */ /* 0x000fc80000701670 */
[----:B------:R-:W-:Y:S02]  /*4890*/  FSEL R46, R46, -INF , !P0 ;  /* 0xff8000002e2e7808 */ /* 0x000fe40004000000 */
[----:B------:R-:W-:Y:S02]  /*48a0*/  ISETP.GT.AND P0, PT, R7, 0x38, P1 ;  /* 0x000000380700780c */ /* 0x000fe40000f04270 */
[----:B------:R-:W-:Y:S02]  /*48b0*/  FMNMX.FTZ R18, R46, R47, !PT ;  /* 0x0000002f2e127209 */ /* 0x000fe40007810000 */
[----:B------:R-:W-:Y:S02]  /*48c0*/  ISETP.LT.OR P0, PT, R0, 0x39, P0 ;  /* 0x000000390000780c */ /* 0x000fe40000701670 */
[----:B------:R-:W-:Y:S02]  /*48d0*/  FMNMX.FTZ R18, R5, R18, !PT ;  /* 0x0000001205127209 */ /* 0x000fe40007810000 */
[----:B------:R-:W-:-:S02]  /*48e0*/  FSEL R185, R70, -INF , !P0 ;  /* 0xff80000046b97808 */ /* 0x000fc40004000000 */
[----:B------:R-:W-:Y:S02]  /*48f0*/  FMNMX.FTZ R18, R43, R18, !PT ;  /* 0x000000122b127209 */ /* 0x000fe40007810000 */
[----:B------:R-:W-:Y:S02]  /*4900*/  ISETP.GT.AND P0, PT, R7, 0x39, P1 ;  /* 0x000000390700780c */ /* 0x000fe40000f04270 */
        /* <DEDUP_REMOVED lines=13> */
[----:B------:R-:W-:Y:S02]  /*49e0*/  FMNMX.FTZ R18, R184, R7, !PT ;  /* 0x00000007b8127209 */ /* 0x000fe40007810000 */
[----:B------:R-:W1:Y:S04]  /*49f0*/  SHFL.BFLY PT, R7, R20, 0x1, 0x1f ;  /* 0x0c201f0014077f89 */ /* 0x000e6800000e0000 */
[----:B------:R-:W2:Y:S01]  /*4a00*/  SHFL.BFLY PT, R21, R18, 0x2, 0x1f ;  /* 0x0c401f0012157f89 */ /* 0x000ea200000e0000 */
[----:B-1----:R-:W-:Y:S02]  /*4a10*/  FMNMX.FTZ R0, R20, R7, !PT ;  /* 0x0000000714007209 */ /* 0x002fe40007810000 */
[----:B--2---:R-:W-:-:S03]  /*4a20*/  FMNMX.FTZ R16, R18, R21, !PT ;  /* 0x0000001512107209 */ /* 0x004fc60007810000 */
[C---:B------:R-:W-:Y:S01]  /*4a30*/  FMUL.FTZ R167, R0.reuse, c[0x0][0x2d0] ;  /* 0x0000b40000a77a20 */ /* 0x040fe20000410000 */
[----:B------:R-:W-:Y:S01]  /*4a40*/  FSETP.NEU.FTZ.AND P0, PT, R0, -INF , PT ;  /* 0xff8000000000780b */ /* 0x000fe20003f1d000 */
[----:B------:R-:W-:Y:S03]  /*4a50*/  LDSM.16.MT88.4 R20, [R220+0x900] ;  /* 0x00090000dc14783b */ /* 0x000fe60000004200 */
[----:B------:R-:W-:Y:S01]  /*4a60*/  FSEL R167, R167, RZ, P0 ;  /* 0x000000ffa7a77208 */ /* 0x000fe20000000000 */
[----:B------:R-:W1:Y:S04]  /*4a70*/  SHFL.BFLY PT, R7, R16, 0x1, 0x1f ;  /* 0x0c201f0010077f89 */ /* 0x000e6800000e0000 */
[----:B------:R-:W-:-:S02]  /*4a80*/  FFMA.FTZ R178, R8, c[0x0][0x2d0], -R167 ;  /* 0x0000b40008b27a23 */ /* 0x000fc400000108a7 */
[--C-:B------:R-:W-:Y:S02]  /*4a90*/  FFMA.FTZ R179, R44, c[0x0][0x2d0], -R167.reuse ;  /* 0x0000b4002cb37a23 */ /* 0x100fe400000108a7 */
        /* <DEDUP_REMOVED lines=8> */
[----:B------:R-:W-:Y:S01]  /*4b20*/  LDSM.16.MT88.4 R32, [R227+0x900] ;  /* 0x00090000e320783b */ /* 0x000fe20000004200 */
[--C-:B------:R-:W-:Y:S02]  /*4b30*/  FFMA.FTZ R181, R190, c[0x0][0x2d0], -R167.reuse ;  /* 0x0000b400beb57a23 */ /* 0x100fe400000108a7 */
[--C-:B------:R-:W-:Y:S01]  /*4b40*/  FFMA.FTZ R183, R188, c[0x0][0x2d0], -R167.reuse ;  /* 0x0000b400bcb77a23 */ /* 0x100fe200000108a7 */
[----:B-1----:R-:W-:Y:S01]  /*4b50*/  FMNMX.FTZ R8, R7, R16, !PT ;  /* 0x0000001007087209 */ /* 0x002fe20007810000 */
[----:B------:R-:W-:Y:S02]  /*4b60*/  FFMA.FTZ R180, R180, c[0x0][0x2d0], -R167 ;  /* 0x0000b400b4b47a23 */ /* 0x000fe400000108a7 */
[----:B------:R-:W-:Y:S01]  /*4b70*/  MUFU.EX2 R176, R176 ;  /* 0x000000b000b07308 */ /* 0x000fe20000000800 */
[C---:B------:R-:W-:Y:S01]  /*4b80*/  FSETP.NEU.FTZ.AND P0, PT, R8.reuse, -INF , PT ;  /* 0xff8000000800780b */ /* 0x040fe20003f1d000 */
[----:B------:R-:W-:-:S02]  /*4b90*/  FMUL.FTZ R186, R8, c[0x0][0x2d0] ;  /* 0x0000b40008ba7a20 */ /* 0x000fc40000410000 */
[--C-:B------:R-:W-:Y:S02]  /*4ba0*/  FFMA.FTZ R182, R182, c[0x0][0x2d0], -R167.reuse ;  /* 0x0000b400b6b67a23 */ /* 0x100fe400000108a7 */
[----:B------:R-:W-:Y:S01]  /*4bb0*/  FFMA.FTZ R192, R192, c[0x0][0x2d0], -R167 ;  /* 0x0000b400c0c07a23 */ /* 0x000fe200000108a7 */
[----:B------:R-:W-:Y:S01]  /*4bc0*/  FSEL R186, R186, RZ, P0 ;  /* 0x000000ffbaba7208 */ /* 0x000fe20000000000 */
[----:B------:R-:W1:Y:S01]  /*4bd0*/  MUFU.EX2 R173, R173 ;  /* 0x000000ad00ad7308 */ /* 0x000e620000000800 */
[----:B--2---:R-:W-:Y:S01]  /*4be0*/  F2FP.BF16.PACK_AB R128, R178, R179 ;  /* 0x000000b3b280723e */ /* 0x004fe200000010ff */
[----:B------:R-:W-:Y:S01]  /*4bf0*/  FADD.FTZ R179, R179, R178 ;  /* 0x000000b2b3b37221 */ /* 0x000fe20000010000 */
[----:B------:R-:W-:Y:S01]  /*4c00*/  PLOP3.LUT P0, PT, PT, PT, UP0, 0x40, 0x0 ;  /* 0x000000000000781c */ /* 0x000fe20003f0e808 */
[--C-:B------:R-:W-:Y:S02]  /*4c10*/  FFMA.FTZ R172, R46, c[0x0][0x2d0], -R186.reuse ;  /* 0x0000b4002eac7a23 */ /* 0x100fe400000108ba */
[----:B------:R-:W-:-:S02]  /*4c20*/  FFMA.FTZ R175, R47, c[0x0][0x2d0], -R186 ;  /* 0x0000b4002faf7a23 */ /* 0x000fc400000108ba */
[--C-:B------:R-:W-:Y:S01]  /*4c30*/  FFMA.FTZ R177, R5, c[0x0][0x2d0], -R186.reuse ;  /* 0x0000b40005b17a23 */ /* 0x100fe200000108ba */
[----:B------:R-:W-:Y:S01]  /*4c40*/  MUFU.EX2 R174, R174 ;  /* 0x000000ae00ae7308 */ /* 0x000fe20000000800 */
[--C-:B------:R-:W-:Y:S01]  /*4c50*/  FFMA.FTZ R168, R43, c[0x0][0x2d0], -R186.reuse ;  /* 0x0000b4002ba87a23 */ /* 0x100fe200000108ba */
[----:B------:R-:W-:Y:S01]  /*4c60*/  LDSM.16.MT88.4 R4, [R220+0x6100] ;  /* 0x00610000dc04783b */ /* 0x000fe20000004200 */
[--C-:B------:R-:W-:Y:S02]  /*4c70*/  FFMA.FTZ R10, R15, c[0x0][0x2d0], -R186.reuse ;  /* 0x0000b4000f0a7a23 */ /* 0x100fe400000108ba */
[--C-:B------:R-:W-:Y:S01]  /*4c80*/  FFMA.FTZ R3, R13, c[0x0][0x2d0], -R186.reuse ;  /* 0x0000b4000d037a23 */ /* 0x100fe200000108ba */
[----:B------:R-:W2:Y:S01]  /*4c90*/  LDSM.16.MT88.4 R40, [R227+0x2100] ;  /* 0x00210000e328783b */ /* 0x000ea20000004200 */
[----:B-1----:R-:W-:Y:S01]  /*4ca0*/  F2FP.BF16.PACK_AB R130, R173, R176 ;  /* 0x000000b0ad82723e */ /* 0x002fe200000010ff */
[----:B------:R-:W-:Y:S01]  /*4cb0*/  MUFU.EX2 R172, R172 ;  /* 0x000000ac00ac7308 */ /* 0x000fe20000000800 */
[--C-:B------:R-:W-:Y:S01]  /*4cc0*/  FFMA.FTZ R169, R19, c[0x0][0x2d0], -R186.reuse ;  /* 0x0000b40013a97a23 */ /* 0x100fe200000108ba */
[----:B------:R-:W1:Y:S01]  /*4cd0*/  LDSM.16.MT88.4 R12, [R222+0x900] ;  /* 0x00090000de0c783b */ /* 0x000e620000004200 */
[----:B------:R-:W-:-:S02]  /*4ce0*/  FFMA.FTZ R2, R17, c[0x0][0x2d0], -R186 ;  /* 0x0000b40011027a23 */ /* 0x000fc400000108ba */
[--C-:B------:R-:W-:Y:S01]  /*4cf0*/  FFMA.FTZ R187, R187, c[0x0][0x2d0], -R186.reuse ;  /* 0x0000b400bbbb7a23 */ /* 0x100fe200000108ba */
[----:B------:R-:W3:Y:S01]  /*4d00*/  LDSM.16.MT88.4 R16, [R222+0x2900] ;  /* 0x00290000de10783b */ /* 0x000ee20000004200 */
[--C-:B------:R-:W-:Y:S01]  /*4d10*/  FFMA.FTZ R188, R195, c[0x0][0x2d0], -R186.reuse ;  /* 0x0000b400c3bc7a23 */ /* 0x100fe200000108ba */
[----:B------:R-:W4:Y:S01]  /*4d20*/  MUFU.EX2 R175, R175 ;  /* 0x000000af00af7308 */ /* 0x000f220000000800 */
[--C-:B------:R-:W-:Y:S02]  /*4d30*/  FFMA.FTZ R190, R193, c[0x0][0x2d0], -R186.reuse ;  /* 0x0000b400c1be7a23 */ /* 0x100fe400000108ba */
[----:B------:R-:W-:Y:S02]  /*4d40*/  FFMA.FTZ R191, R191, c[0x0][0x2d0], -R186 ;  /* 0x0000b400bfbf7a23 */ /* 0x000fe400000108ba */
[--C-:B------:R-:W-:Y:S02]  /*4d50*/  FFMA.FTZ R193, R194, c[0x0][0x2d0], -R167.reuse ;  /* 0x0000b400c2c17a23 */ /* 0x100fe400000108a7 */
[--C-:B------:R-:W-:Y:S01]  /*4d60*/  FFMA.FTZ R194, R166, c[0x0][0x2d0], -R167.reuse ;  /* 0x0000b400a6c27a23 */ /* 0x100fe200000108a7 */
[----:B------:R-:W-:Y:S01]  /*4d70*/  MUFU.EX2 R177, R177 ;  /* 0x000000b100b17308 */ /* 0x000fe20000000800 */
[----:B------:R-:W-:-:S02]  /*4d80*/  FFMA.FTZ R195, R164, c[0x0][0x2d0], -R167 ;  /* 0x0000b400a4c37a23 */ /* 0x000fc400000108a7 */
[--C-:B------:R-:W-:Y:S02]  /*4d90*/  FFMA.FTZ R196, R165, c[0x0][0x2d0], -R186.reuse ;  /* 0x0000b400a5c47a23 */ /* 0x100fe400000108ba */
[--C-:B------:R-:W-:Y:S01]  /*4da0*/  FFMA.FTZ R189, R189, c[0x0][0x2d0], -R186.reuse ;  /* 0x0000b400bdbd7a23 */ /* 0x100fe200000108ba */
[----:B------:R-:W-:Y:S01]  /*4db0*/  LDSM.16.MT88.4 R164, [R227+0x1900] ;  /* 0x00190000e3a4783b */ /* 0x000fe20000004200 */
[--C-:B------:R-:W-:Y:S01]  /*4dc0*/  FFMA.FTZ R185, R185, c[0x0][0x2d0], -R186.reuse ;  /* 0x0000b400b9b97a23 */ /* 0x100fe200000108ba */
[----:B------:R-:W5:Y:S01]  /*4dd0*/  MUFU.EX2 R168, R168 ;  /* 0x000000a800a87308 */ /* 0x000f620000000800 */
[----:B----4-:R-:W-:Y:S01]  /*4de0*/  F2FP.BF16.PACK_AB R129, R175, R172 ;  /* 0x000000acaf81723e */ /* 0x010fe200000010ff */
[----:B------:R-:W-:Y:S02]  /*4df0*/  FFMA.FTZ R184, R184, c[0x0][0x2d0], -R186 ;  /* 0x0000b400b8b87a23 */ /* 0x000fe400000108ba */
[----:B------:R-:W-:Y:S02]  /*4e00*/  FADD.FTZ R172, R172, R175 ;  /* 0x000000afacac7221 */ /* 0x000fe40000010000 */
[----:B------:R-:W-:-:S02]  /*4e10*/  FADD.FTZ R176, R176, R179 ;  /* 0x000000b3b0b07221 */ /* 0x000fc40000010000 */
[----:B------:R-:W4:Y:S02]  /*4e20*/  MUFU.EX2 R171, R171 ;  /* 0x000000ab00ab7308 */ /* 0x000f240000000800 */
[----:B------:R-:W-:Y:S01]  /*4e30*/  FADD.FTZ R173, R173, R176 ;  /* 0x000000b0adad7221 */ /* 0x000fe20000010000 */
[----:B-----5:R-:W-:-:S05]  /*4e40*/  F2FP.BF16.PACK_AB R131, R168, R177 ;  /* 0x000000b1a883723e */ /* 0x020fca00000010ff */
[----:B------:R-:W-:Y:S01]  /*4e50*/  MUFU.EX2 R170, R170 ;  /* 0x000000aa00aa7308 */ /* 0x000fe20000000800 */
[----:B------:R-:W-:-:S04]  /*4e60*/  FADD.FTZ R177, R177, R172 ;  /* 0x000000acb1b17221 */ /* 0x000fc80000010000 */
[----:B------:R-:W-:Y:S01]  /*4e70*/  FADD.FTZ R168, R168, R177 ;  /* 0x000000b1a8a87221 */ /* 0x000fe20000010000 */
[C---:B------:R-:W-:Y:S02]  /*4e80*/  HMMA.16816.F32.BF16 R136, R128.reuse, R140, RZ ;  /* 0x0000008c8088723c */ /* 0x040fe400000418ff */
[----:B------:R-:W-:Y:S06]  /*4e90*/  MUFU.EX2 R11, R11 ;  /* 0x0000000b000b7308 */ /* 0x000fec0000000800 */
        /* <DEDUP_REMOVED lines=8> */
[C---:B--2---:R-:W-:Y:S02]  /*4f20*/  HMMA.16816.F32.BF16 R36, R128.reuse, R40, RZ ;  /* 0x000000288024723c */ /* 0x044fe400000418ff */
[----:B------:R-:W-:Y:S06]  /*4f30*/  MUFU.EX2 R180, R180 ;  /* 0x000000b400b47308 */ /* 0x000fec0000000800 */
[C---:B------:R-:W-:Y:S02]  /*4f40*/  HMMA.16816.F32.BF16 R44, R128.reuse, R48, RZ ;  /* 0x00000030802c723c */ /* 0x040fe400000418ff */
[----:B------:R-:W2:Y:S06]  /*4f50*/  MUFU.EX2 R181, R181 ;  /* 0x000000b500b57308 */ /* 0x000eac0000000800 */
        /* <DEDUP_REMOVED lines=37> */
[C---:B------:R-:W-:Y:S07]  /*51b0*/  HMMA.16816.F32.BF16 R124, R128.reuse, R4, RZ ;  /* 0x00000004807c723c */ /* 0x040fee00000418ff */
[----:B----4-:R-:W-:Y:S01]  /*51c0*/  F2FP.BF16.PACK_AB R4, R171, R174 ;  /* 0x000000aeab04723e */ /* 0x010fe200000010ff */
[----:B------:R-:W-:Y:S01]  /*51d0*/  HMMA.16816.F32.BF16 R128, R128, R6, RZ ;  /* 0x000000068080723c */ /* 0x000fe200000418ff */
[----:B-----5:R-:W-:Y:S01]  /*51e0*/  F2FP.BF16.PACK_AB R5, R10, R169 ;  /* 0x000000a90a05723e */ /* 0x020fe200000010ff */
[----:B------:R-:W-:-:S02]  /*51f0*/  FADD.FTZ R174, R174, R173 ;  /* 0x000000adaeae7221 */ /* 0x000fc40000010000 */
[----:B------:R-:W-:Y:S02]  /*5200*/  FADD.FTZ R169, R169, R168 ;  /* 0x000000a8a9a97221 */ /* 0x000fe40000010000 */
[----:B------:R-:W-:Y:S01]  /*5210*/  FADD.FTZ R171, R171, R174 ;  /* 0x000000aeabab7221 */ /* 0x000fe20000010000 */
[----:B------:R-:W-:Y:S01]  /*5220*/  F2FP.BF16.PACK_AB R6, R11, R170 ;  /* 0x000000aa0b06723e */ /* 0x000fe200000010ff */
[----:B------:R-:W-:Y:S01]  /*5230*/  FADD.FTZ R10, R10, R169 ;  /* 0x000000a90a0a7221 */ /* 0x000fe20000010000 */
[----:B-1----:R-:W-:Y:S01]  /*5240*/  F2FP.BF16.PACK_AB R7, R2, R3 ;  /* 0x000000030207723e */ /* 0x002fe200000010ff */
[----:B------:R-:W-:Y:S02]  /*5250*/  FADD.FTZ R170, R170, R171 ;  /* 0x000000abaaaa7221 */ /* 0x000fe40000010000 */
[----:B------:R-:W-:Y:S02]  /*5260*/  FADD.FTZ R3, R3, R10 ;  /* 0x0000000a03037221 */ /* 0x000fe40000010000 */
[----:B------:R-:W-:-:S02]  /*5270*/  FADD.FTZ R11, R11, R170 ;  /* 0x000000aa0b0b7221 */ /* 0x000fc40000010000 */
[----:B------:R-:W-:Y:S01]  /*5280*/  HMMA.16816.F32.BF16 R136, R4, R12, R136 ;  /* 0x0000000c0488723c */ /* 0x000fe20000041888 */
[----:B------:R-:W-:-:S07]  /*5290*/  FADD.FTZ R2, R2, R3 ;  /* 0x0000000302027221 */ /* 0x000fce0000010000 */
[C---:B------:R-:W-:Y:S01]  /*52a0*/  HMMA.16816.F32.BF16 R140, R4.reuse, R14, R140 ;  /* 0x0000000e048c723c */ /* 0x040fe2000004188c */
[----:B------:R-:W1:Y:S07]  /*52b0*/  LDSM.16.MT88.4 R12, [R221+0x2900] ;  /* 0x00290000dd0c783b */ /* 0x000e6e0000004200 */
[C---:B---3--:R-:W-:Y:S08]  /*52c0*/  HMMA.16816.F32.BF16 R44, R4.reuse, R16, R44 ;  /* 0x00000010042c723c */ /* 0x048ff0000004182c */
[C---:B------:R-:W-:Y:S01]  /*52d0*/  HMMA.16816.F32.BF16 R48, R4.reuse, R18, R48 ;  /* 0x000000120430723c */ /* 0x040fe20000041830 */
[----:B------:R-:W3:Y:S07]  /*52e0*/  LDSM.16.MT88.4 R16, [R221+0x4900] ;  /* 0x00490000dd10783b */ /* 0x000eee0000004200 */
[C---:B------:R-:W-:Y:S08]  /*52f0*/  HMMA.16816.F32.BF16 R152, R4.reuse, R20, R152 ;  /* 0x000000140498723c */ /* 0x040ff00000041898 */
[C---:B------:R-:W-:Y:S01]  /*5300*/  HMMA.16816.F32.BF16 R156, R4.reuse, R22, R156 ;  /* 0x00000016049c723c */ /* 0x040fe2000004189c */
[----:B------:R-:W-:Y:S07]  /*5310*/  LDSM.16.MT88.4 R20, [R227+0x4900] ;  /* 0x00490000e314783b */ /* 0x000fee0000004200 */
[C---:B------:R-:W-:Y:S08]  /*5320*/  HMMA.16816.F32.BF16 R160, R4.reuse, R32, R160 ;  /* 0x0000002004a0723c */ /* 0x040ff000000418a0 */
[C---:B-1----:R-:W-:Y:S08]  /*5330*/  HMMA.16816.F32.BF16 R52, R4.reuse, R12, R52 ;  /* 0x0000000c0434723c */ /* 0x042ff00000041834 */
[C---:B------:R-:W-:Y:S01]  /*5340*/  HMMA.16816.F32.BF16 R56, R4.reuse, R14, R56 ;  /* 0x0000000e0438723c */ /* 0x040fe20000041838 */
[----:B------:R-:W1:Y:S07]  /*5350*/  LDSM.16.MT88.4 R12, [R220+0x4900] ;  /* 0x00490000dc0c783b */ /* 0x000e6e0000004200 */
[C---:B---3--:R-:W-:Y:S08]  /*5360*/  HMMA.16816.F32.BF16 R84, R4.reuse, R16, R84 ;  /* 0x000000100454723c */ /* 0x048ff00000041854 */
[C---:B------:R-:W-:Y:S01]  /*5370*/  HMMA.16816.F32.BF16 R88, R4.reuse, R18, R88 ;  /* 0x000000120458723c */ /* 0x040fe20000041858 */
[----:B------:R-:W3:Y:S07]  /*5380*/  LDSM.16.MT88.4 R16, [R221+0x6900] ;  /* 0x00690000dd10783b */ /* 0x000eee0000004200 */
        /* <DEDUP_REMOVED lines=10> */
[----:B------:R-:W4:Y:S07]  /*5430*/  LDSM.16.MT88.4 R24, [R227+0x6900] ;  /* 0x00690000e318783b */ /* 0x000f2e0000004200 */
[C---:B------:R-:W-:Y:S08]  /*5440*/  HMMA.16816.F32.BF16 R68, R4.reuse, R20, R68 ;  /* 0x000000140444723c */ /* 0x040ff00000041844 */
        /* <DEDUP_REMOVED lines=14> */
[C---:B----4-:R-:W-:Y:S08]  /*5530*/  HMMA.16816.F32.BF16 R100, R4.reuse, R24, R100 ;  /* 0x000000180464723c */ /* 0x050ff00000041864 */
[C---:B------:R-:W-:Y:S01]  /*5540*/  HMMA.16816.F32.BF16 R104, R4.reuse, R26, R104 ;  /* 0x0000001a0468723c */ /* 0x040fe20000041868 */
[----:B------:R-:W4:Y:S07]  /*5550*/  LDSM.16.MT88.4 R24, [R227+0x1100] ;  /* 0x00110000e318783b */ /* 0x000f2e0000004200 */
[C---:B-----5:R-:W-:Y:S08]  /*5560*/  HMMA.16816.F32.BF16 R108, R4.reuse, R20, R108 ;  /* 0x00000014046c723c */ /* 0x060ff0000004186c */
[----:B------:R-:W-:Y:S01]  /*5570*/  HMMA.16816.F32.BF16 R112, R4, R22, R112 ;  /* 0x000000160470723c */ /* 0x000fe20000041870 */
[----:B------:R-:W5:Y:S06]  /*5580*/  LDSM.16.MT88.4 R20, [R222+0x1100] ;  /* 0x00110000de14783b */ /* 0x000f6c0000004200 */
[----:B--2---:R-:W-:Y:S01]  /*5590*/  F2FP.BF16.PACK_AB R4, R181, R180 ;  /* 0x000000b4b504723e */ /* 0x004fe200000010ff */
        /* <DEDUP_REMOVED lines=17> */
[C---:B----4-:R-:W-:Y:S08]  /*56b0*/  HMMA.16816.F32.BF16 R160, R4.reuse, R24, R160 ;  /* 0x0000001804a0723c */ /* 0x050ff000000418a0 */
[C---:B------:R-:W-:Y:S01]  /*56c0*/  HMMA.16816.F32.BF16 R132, R4.reuse, R26, R132 ;  /* 0x0000001a0484723c */ /* 0x040fe20000041884 */
[----:B------:R-:W3:Y:S07]  /*56d0*/  LDSM.16.MT88.4 R24, [R221+0x3100] ;  /* 0x00310000dd18783b */ /* 0x000eee0000004200 */
[C---:B-----5:R-:W-:Y:S08]  /*56e0*/  HMMA.16816.F32.BF16 R136, R4.reuse, R20, R136 ;  /* 0x000000140488723c */ /* 0x060ff00000041888 */
        /* <DEDUP_REMOVED lines=105> */
.L_x_5240:
[----:B------:R-:W-:Y:S02]  /*5d80*/  UMOV UR5, 0x1 ;  /* 0x0000000100057882 */ /* 0x000fe40000000000 */
[----:B------:R-:W-:Y:S02]  /*5d90*/  ULDC UR4, c[0x0][0x32c] ;  /* 0x0000cb0000047ab9 */ /* 0x000fe40000000800 */
[----:B------:R-:W-:-:S03]  /*5da0*/  UISETP.NE.AND UP2, UPT, UR5, UR4, UPT ;  /* 0x000000040500728c */ /* 0x000fc6000bf45270 */
[----:B------:R-:W-:Y:S02]  /*5db0*/  ULDC.64 UR4, c[0x0][0x330] ;  /* 0x0000cc0000047ab9 */ /* 0x000fe40000000a00 */
[----:B------:R-:W-:-:S07]  /*5dc0*/  UIMAD.WIDE.U32 UR26, UR24, UR4, URZ ;  /* 0x00000004181a72a5 */ /* 0x000fce000f8e003f */
[----:B------:R-:W-:Y:S02]  /*5dd0*/  @UP2 UMOV UR25, UR27 ;  /* 0x0000001b00192c82 */ /* 0x000fe40008000000 */
[----:B------:R-:W-:Y:S02]  /*5de0*/  @UP2 USHF.R.U32.HI UR24, URZ, UR5, UR25 ;  /* 0x000000053f182299 */ /* 0x000fe40008011619 */
.L_x_5241:
[----:B------:R-:W-:Y:S02]  /*5df0*/  ULDC UR4, c[0x0][0x32c] ;  /* 0x0000cb0000047ab9 */ /* 0x000fe40000000800 */
[----:B------:R-:W-:-:S04]  /*5e00*/  UIMAD UR4, UR24, UR4, UR4 ;  /* 0x00000004180472a4 */ /* 0x000fc8000f8e0204 */
[----:B------:R-:W-:-:S04]  /*5e10*/  UISETP.LT.AND UP2, UPT, UR21, UR4, UPT ;  /* 0x000000041500728c */ /* 0x000fc8000bf41270 */
[----:B------:R-:W-:-:S04]  /*5e20*/  USEL UR21, UR21, UR4, UP2 ;  /* 0x0000000415157287 */ /* 0x000fc80009000000 */
.L_x_5239:
        /* <DEDUP_REMOVED lines=16> */
.L_x_5253:
        /* <DEDUP_REMOVED lines=33> */
[----:B------:R-:W-:Y:S01]  /*6140*/  IMAD.SHL.U32 R25, R244, 0x2, RZ ;  /* 0x00000002f4197824 */ /* 0x000fe200078e00ff */
[----:B------:R-:W-:Y:S02]  /*6150*/  IADD3 R0, P0, R10, UR22, RZ ;  /* 0x000000160a007c10 */ /* 0x000fe4000ff1e0ff */
[----:B------:R-:W-:Y:S02]  /*6160*/  SHF.L.U64.HI R24, R244, 0x1, R24 ;  /* 0x00000001f4187819 */ /* 0x000fe40000010218 */
[----:B------:R-:W-:Y:S02]  /*6170*/  IADD3.X R11, R11, UR6, R4, P0, !PT ;  /* 0x000000060b0b7c10 */ /* 0x000fe400087fe404 */
[C---:B------:R-:W-:Y:S02]  /*6180*/  LEA R8, P0, R0.reuse, c[0x0][0x1f8], 0x1 ;  /* 0x00007e0000087a11 */ /* 0x040fe400078008ff */
[C---:B------:R-:W-:Y:S02]  /*6190*/  SHF.L.U64.HI R4, R241.reuse, 0x1, R246 ;  /* 0x00000001f1047819 */ /* 0x040fe400000102f6 */
        /* <DEDUP_REMOVED lines=35> */
.L_x_5243:
        /* <DEDUP_REMOVED lines=11> */
[----:B------:R-:W1:Y:S07]  /*6480*/  LDSM.16.M88.4 R176, [R224+0x8900] ;  /* 0x00890000e0b0783b */ /* 0x000e6e0000000200 */
[C---:B------:R-:W-:Y:S08]  /*6490*/  HMMA.16816.F32.BF16 R28, R164.reuse, R180, RZ ;  /* 0x000000b4a41c723c */ /* 0x040ff000000418ff */
[----:B------:R-:W-:Y:S01]  /*64a0*/  HMMA.16816.F32.BF16 R32, R164, R182, RZ ;  /* 0x000000b6a420723c */ /* 0x000fe200000418ff */
[----:B------:R-:W3:Y:S06]  /*64b0*/  LDSM.16.M88.4 R164, [R224+0x9100] ;  /* 0x00910000e0a4783b */ /* 0x000eec0000000200 */
[----:B------:R-:W4:Y:S01]  /*64c0*/  LDSM.16.M88.4 R180, [R224+0x9900] ;  /* 0x00990000e0b4783b */ /* 0x000f220000000200 */
[C---:B------:R-:W-:Y:S08]  /*64d0*/  HMMA.16816.F32.BF16 R4, R184.reuse, R188, R4 ;  /* 0x000000bcb804723c */ /* 0x040ff00000041804 */
[C---:B------:R-:W-:Y:S01]  /*64e0*/  HMMA.16816.F32.BF16 R8, R184.reuse, R190, R8 ;  /* 0x000000beb808723c */ /* 0x040fe20000041808 */
[----:B------:R-:W-:Y:S07]  /*64f0*/  LDSM.16.M88.4 R188, [R223+0x10100] ;  /* 0x01010000dfbc783b */ /* 0x000fee0000000200 */
[C---:B------:R-:W-:Y:S08]  /*6500*/  HMMA.16816.F32.BF16 R12, R184.reuse, R192, R12 ;  /* 0x000000c0b80c723c */ /* 0x040ff0000004180c */
[C---:B------:R-:W-:Y:S01]  /*6510*/  HMMA.16816.F32.BF16 R16, R184.reuse, R194, R16 ;  /* 0x000000c2b810723c */ /* 0x040fe20000041810 */
[----:B------:R-:W5:Y:S07]  /*6520*/  LDSM.16.M88.4 R192, [R216] ;  /* 0x00000000d8c0783b */ /* 0x000f6e0000000200 */
        /* <DEDUP_REMOVED lines=17> */
[----:B------:R-:W4:Y:S06]  /*6640*/  LDSM.16.M88.4 R168, [R229+0xa900] ;  /* 0x00a90000e5a8783b */ /* 0x000f2c0000000200 */
[----:B------:R-:W3:Y:S01]  /*6650*/  LDSM.16.M88.4 R180, [R229+0xb100] ;  /* 0x00b10000e5b4783b */ /* 0x000ee20000000200 */
[C---:B-----5:R-:W-:Y:S08]  /*6660*/  HMMA.16816.F32.BF16 R4, R188.reuse, R192, R4 ;  /* 0x000000c0bc04723c */ /* 0x060ff00000041804 */
[C---:B------:R-:W-:Y:S01]  /*6670*/  HMMA.16816.F32.BF16 R8, R188.reuse, R194, R8 ;  /* 0x000000c2bc08723c */ /* 0x040fe20000041808 */
[----:B------:R-:W5:Y:S07]  /*6680*/  LDSM.16.M88.4 R192, [R229+0xb900] ;  /* 0x00b90000e5c0783b */ /* 0x000f6e0000000200 */
[C---:B--2---:R-:W-:Y:S08]  /*6690*/  HMMA.16816.F32.BF16 R12, R188.reuse, R172, R12 ;  /* 0x000000acbc0c723c */ /* 0x044ff0000004180c */
[C---:B------:R-:W-:Y:S01]  /*66a0*/  HMMA.16816.F32.BF16 R16, R188.reuse, R174, R16 ;  /* 0x000000aebc10723c */ /* 0x040fe20000041810 */
[----:B------:R-:W-:Y:S07]  /*66b0*/  LDSM.16.M88.4 R172, [R215] ;  /* 0x00000000d7ac783b */ /* 0x000fee0000000200 */
[C---:B-1----:R-:W-:Y:S08]  /*66c0*/  HMMA.16816.F32.BF16 R20, R188.reuse, R176, R20 ;  /* 0x000000b0bc14723c */ /* 0x042ff00000041814 */
[C---:B------:R-:W-:Y:S01]  /*66d0*/  HMMA.16816.F32.BF16 R24, R188.reuse, R178, R24 ;  /* 0x000000b2bc18723c */ /* 0x040fe20000041818 */
[----:B------:R-:W-:Y:S07]  /*66e0*/  LDSM.16.M88.4 R176, [R214] ;  /* 0x00000000d6b0783b */ /* 0x000fee0000000200 */
[C---:B---3--:R-:W-:Y:S08]  /*66f0*/  HMMA.16816.F32.BF16 R28, R188.reuse, R164, R28 ;  /* 0x000000a4bc1c723c */ /* 0x048ff0000004181c */
[----:B------:R-:W-:Y:S01]  /*6700*/  HMMA.16816.F32.BF16 R32, R188, R166, R32 ;  /* 0x000000a6bc20723c */ /* 0x000fe20000041820 */
[----:B------:R-:W1:Y:S06]  /*6710*/  LDSM.16.M88.4 R164, [R226+0x14100] ;  /* 0x01410000e2a4783b */ /* 0x000e6c0000000200 */
[----:B------:R-:W2:Y:S01]  /*6720*/  LDSM.16.M88.4 R188, [R213] ;  /* 0x00000000d5bc783b */ /* 0x000ea20000000200 */
[C---:B------:R-:W-:Y:S08]  /*6730*/  HMMA.16816.F32.BF16 R4, R184.reuse, R196, R4 ;  /* 0x000000c4b804723c */ /* 0x040ff00000041804 */
[C---:B------:R-:W-:Y:S01]  /*6740*/  HMMA.16816.F32.BF16 R8, R184.reuse, R198, R8 ;  /* 0x000000c6b808723c */ /* 0x040fe20000041808 */
[----:B------:R-:W3:Y:S07]  /*6750*/  LDSM.16.M88.4 R196, [R212] ;  /* 0x00000000d4c4783b */ /* 0x000eee0000000200 */
[C---:B----4-:R-:W-:Y:S08]  /*6760*/  HMMA.16816.F32.BF16 R12, R184.reuse, R168, R12 ;  /* 0x000000a8b80c723c */ /* 0x050ff0000004180c */
[C---:B------:R-:W-:Y:S01]  /*6770*/  HMMA.16816.F32.BF16 R16, R184.reuse, R170, R16 ;  /* 0x000000aab810723c */ /* 0x040fe20000041810 */
[----:B------:R-:W-:Y:S07]  /*6780*/  LDSM.16.M88.4 R168, [R225+0x14100] ;  /* 0x01410000e1a8783b */ /* 0x000fee0000000200 */
[C---:B------:R-:W-:Y:S08]  /*6790*/  HMMA.16816.F32.BF16 R20, R184.reuse, R180, R20 ;  /* 0x000000b4b814723c */ /* 0x040ff00000041814 */
[C---:B------:R-:W-:Y:S01]  /*67a0*/  HMMA.16816.F32.BF16 R24, R184.reuse, R182, R24 ;  /* 0x000000b6b818723c */ /* 0x040fe20000041818 */
[----:B------:R-:W4:Y:S07]  /*67b0*/  LDSM.16.M88.4 R180, [R224+0xa100] ;  /* 0x00a10000e0b4783b */ /* 0x000f2e0000000200 */
[C---:B-----5:R-:W-:Y:S08]  /*67c0*/  HMMA.16816.F32.BF16 R28, R184.reuse, R192, R28 ;  /* 0x000000c0b81c723c */ /* 0x060ff0000004181c */
[----:B------:R-:W-:Y:S01]  /*67d0*/  HMMA.16816.F32.BF16 R32, R184, R194, R32 ;  /* 0x000000c2b820723c */ /* 0x000fe20000041820 */
[----:B------:R-:W5:Y:S06]  /*67e0*/  LDSM.16.M88.4 R184, [R224+0xa900] ;  /* 0x00a90000e0b8783b */ /* 0x000f6c0000000200 */
[----:B------:R-:W3:Y:S01]  /*67f0*/  LDSM.16.M88.4 R192, [R224+0xb100] ;  /* 0x00b10000e0c0783b */ /* 0x000ee20000000200 */
[C---:B-1----:R-:W-:Y:S08]  /*6800*/  HMMA.16816.F32.BF16 R4, R164.reuse, R172, R4 ;  /* 0x000000aca404723c */ /* 0x042ff00000041804 */
[C---:B------:R-:W-:Y:S01]  /*6810*/  HMMA.16816.F32.BF16 R8, R164.reuse, R174, R8 ;  /* 0x000000aea408723c */ /* 0x040fe20000041808 */
[----:B------:R-:W1:Y:S07]  /*6820*/  LDSM.16.M88.4 R172, [R224+0xb900] ;  /* 0x00b90000e0ac783b */ /* 0x000e6e0000000200 */
[C---:B------:R-:W-:Y:S08]  /*6830*/  HMMA.16816.F32.BF16 R12, R164.reuse, R176, R12 ;  /* 0x000000b0a40c723c */ /* 0x040ff0000004180c */
[C---:B------:R-:W-:Y:S01]  /*6840*/  HMMA.16816.F32.BF16 R16, R164.reuse, R178, R16 ;  /* 0x000000b2a410723c */ /* 0x040fe20000041810 */
[----:B------:R-:W-:Y:S07]  /*6850*/  LDSM.16.M88.4 R176, [R223+0x14100] ;  /* 0x01410000dfb0783b */ /* 0x000fee0000000200 */
[C---:B--2---:R-:W-:Y:S08]  /*6860*/  HMMA.16816.F32.BF16 R20, R164.reuse, R188, R20 ;  /* 0x000000bca414723c */ /* 0x044ff00000041814 */
[C---:B------:R-:W-:Y:S01]  /*6870*/  HMMA.16816.F32.BF16 R24, R164.reuse, R190, R24 ;  /* 0x000000bea418723c */ /* 0x040fe20000041818 */
[----:B------:R-:W2:Y:S07]  /*6880*/  LDSM.16.M88.4 R188, [R216+0x2000] ;  /* 0x00200000d8bc783b */ /* 0x000eae0000000200 */
[C---:B---3--:R-:W-:Y:S08]  /*6890*/  HMMA.16816.F32.BF16 R28, R164.reuse, R196, R28 ;  /* 0x000000c4a41c723c */ /* 0x048ff0000004181c */
[----:B------:R-:W-:Y:S01]  /*68a0*/  HMMA.16816.F32.BF16 R32, R164, R198, R32 ;  /* 0x000000c6a420723c */ /* 0x000fe20000041820 */
[----:B------:R-:W3:Y:S06]  /*68b0*/  LDSM.16.M88.4 R164, [R216+0x2800] ;  /* 0x00280000d8a4783b */ /* 0x000eec0000000200 */
[----:B------:R-:W1:Y:S01]  /*68c0*/  LDSM.16.M88.4 R196, [R216+0x3000] ;  /* 0x00300000d8c4783b */ /* 0x000e620000000200 */
[C---:B----4-:R-:W-:Y:S08]  /*68d0*/  HMMA.16816.F32.BF16 R4, R168.reuse, R180, R4 ;  /* 0x000000b4a804723c */ /* 0x050ff00000041804 */
[C---:B------:R-:W-:Y:S01]  /*68e0*/  HMMA.16816.F32.BF16 R8, R168.reuse, R182, R8 ;  /* 0x000000b6a808723c */ /* 0x040fe20000041808 */
[----:B------:R-:W4:Y:S07]  /*68f0*/  LDSM.16.M88.4 R180, [R216+0x3800] ;  /* 0x00380000d8b4783b */ /* 0x000f2e0000000200 */
[C---:B-----5:R-:W-:Y:S08]  /*6900*/  HMMA.16816.F32.BF16 R12, R168.reuse, R184, R12 ;  /* 0x000000b8a80c723c */ /* 0x060ff0000004180c */
[C---:B------:R-:W-:Y:S01]  /*6910*/  HMMA.16816.F32.BF16 R16, R168.reuse, R186, R16 ;  /* 0x000000baa810723c */ /* 0x040fe20000041810 */
[----:B------:R-:W-:Y:S07]  /*6920*/  LDSM.16.M88.4 R184, [R230+0x18100] ;  /* 0x01810000e6b8783b */ /* 0x000fee0000000200 */
[C---:B------:R-:W-:Y:S08]  /*6930*/  HMMA.16816.F32.BF16 R20, R168.reuse, R192, R20 ;  /* 0x000000c0a814723c */ /* 0x040ff00000041814 */
[C---:B------:R-:W-:Y:S01]  /*6940*/  HMMA.16816.F32.BF16 R24, R168.reuse, R194, R24 ;  /* 0x000000c2a818723c */ /* 0x040fe20000041818 */
[----:B------:R-:W5:Y:S07]  /*6950*/  LDSM.16.M88.4 R192, [R229+0xc100] ;  /* 0x00c10000e5c0783b */ /* 0x000f6e0000000200 */
[C---:B-1----:R-:W-:Y:S08]  /*6960*/  HMMA.16816.F32.BF16 R28, R168.reuse, R172, R28 ;  /* 0x000000aca81c723c */ /* 0x042ff0000004181c */
[----:B------:R-:W-:Y:S01]  /*6970*/  HMMA.16816.F32.BF16 R32, R168, R174, R32 ;  /* 0x000000aea820723c */ /* 0x000fe20000041820 */
[----:B------:R-:W-:Y:S06]  /*6980*/  LDSM.16.M88.4 R168, [R229+0xd100] ;  /* 0x00d10000e5a8783b */ /* 0x000fec0000000200 */
[----:B------:R-:W-:Y:S01]  /*6990*/  LDSM.16.M88.4 R172, [R229+0xd900] ;  /* 0x00d90000e5ac783b */ /* 0x000fe20000000200 */
[C---:B--2---:R-:W-:Y:S08]  /*69a0*/  HMMA.16816.F32.BF16 R4, R176.reuse, R188, R4 ;  /* 0x000000bcb004723c */ /* 0x044ff00000041804 */
[C---:B------:R-:W-:Y:S01]  /*69b0*/  HMMA.16816.F32.BF16 R8, R176.reuse, R190, R8 ;  /* 0x000000beb008723c */ /* 0x040fe20000041808 */
[----:B------:R-:W-:Y:S07]  /*69c0*/  LDSM.16.M88.4 R188, [R226+0x18100] ;  /* 0x01810000e2bc783b */ /* 0x000fee0000000200 */
[C---:B---3--:R-:W-:Y:S08]  /*69d0*/  HMMA.16816.F32.BF16 R12, R176.reuse, R164, R12 ;  /* 0x000000a4b00c723c */ /* 0x048ff0000004180c */
[C---:B------:R-:W-:Y:S01]  /*69e0*/  HMMA.16816.F32.BF16 R16, R176.reuse, R166, R16 ;  /* 0x000000a6b010723c */ /* 0x040fe20000041810 */
[----:B------:R-:W1:Y:S07]  /*69f0*/  LDSM.16.M88.4 R164, [R229+0xc900] ;  /* 0x00c90000e5a4783b */ /* 0x000e6e0000000200 */
[C---:B------:R-:W-:Y:S08]  /*6a00*/  HMMA.16816.F32.BF16 R20, R176.reuse, R196, R20 ;  /* 0x000000c4b014723c */ /* 0x040ff00000041814 */
[C---:B------:R-:W-:Y:S01]  /*6a10*/  HMMA.16816.F32.BF16 R24, R176.reuse, R198, R24 ;  /* 0x000000c6b018723c */ /* 0x040fe20000041818 */
[----:B------:R-:W2:Y:S07]  /*6a20*/  LDSM.16.M88.4 R196, [R211] ;  /* 0x00000000d3c4783b */ /* 0x000eae0000000200 */
[C---:B----4-:R-:W-:Y:S08]  /*6a30*/  HMMA.16816.F32.BF16 R28, R176.reuse, R180, R28 ;  /* 0x000000b4b01c723c */ /* 0x050ff0000004181c */
[----:B------:R-:W-:Y:S01]  /*6a40*/  HMMA.16816.F32.BF16 R32, R176, R182, R32 ;  /* 0x000000b6b020723c */ /* 0x000fe20000041820 */
[----:B------:R-:W3:Y:S06]  /*6a50*/  LDSM.16.M88.4 R176, [R210] ;  /* 0x00000000d2b0783b */ /* 0x000eec0000000200 */
[----:B------:R-:W4:Y:S01]  /*6a60*/  LDSM.16.M88.4 R180, [R209] ;  /* 0x00000000d1b4783b */ /* 0x000f220000000200 */
[C---:B-----5:R-:W-:Y:S08]  /*6a70*/  HMMA.16816.F32.BF16 R4, R184.reuse, R192, R4 ;  /* 0x000000c0b804723c */ /* 0x060ff00000041804 */
[C---:B------:R-:W-:Y:S01]  /*6a80*/  HMMA.16816.F32.BF16 R8, R184.reuse, R194, R8 ;  /* 0x000000c2b808723c */ /* 0x040fe20000041808 */
[----:B------:R-:W5:Y:S07]  /*6a90*/  LDSM.16.M88.4 R192, [R208] ;  /* 0x00000000d0c0783b */ /* 0x000f6e0000000200 */
        /* <DEDUP_REMOVED lines=8> */
[----:B------:R-:W1:Y:S06]  /*6b20*/  LDSM.16.M88.4 R172, [R224+0xc900] ;  /* 0x00c90000e0ac783b */ /* 0x000e6c0000000200 */
[----:B------:R-:W1:Y:S01]  /*6b30*/  LDSM.16.M88.4 R184, [R224+0xd100] ;  /* 0x00d10000e0b8783b */ /* 0x000e620000000200 */
[C---:B--2---:R-:W-:Y:S08]  /*6b40*/  HMMA.16816.F32.BF16 R4, R188.reuse, R196, R4 ;  /* 0x000000c4bc04723c */ /* 0x044ff00000041804 */
[C---:B------:R-:W-:Y:S01]  /*6b50*/  HMMA.16816.F32.BF16 R8, R188.reuse, R198, R8 ;  /* 0x000000c6bc08723c */ /* 0x040fe20000041808 */
[----:B------:R-:W2:Y:S07]  /*6b60*/  LDSM.16.M88.4 R196, [R224+0xd900] ;  /* 0x00d90000e0c4783b */ /* 0x000eae0000000200 */
        /* <DEDUP_REMOVED lines=18> */
[----:B------:R-:W1:Y:S07]  /*6c90*/  LDSM.16.M88.4 R184, [R229+0xe100] ;  /* 0x00e10000e5b8783b */ /* 0x000e6e0000000200 */
[C---:B--2---:R-:W-:Y:S08]  /*6ca0*/  HMMA.16816.F32.BF16 R28, R164.reuse, R196, R28 ;  /* 0x000000c4a41c723c */ /* 0x044ff0000004181c */
[----:B------:R-:W-:Y:S01]  /*6cb0*/  HMMA.16816.F32.BF16 R32, R164, R198, R32 ;  /* 0x000000c6a420723c */ /* 0x000fe20000041820 */
[----:B------:R-:W2:Y:S06]  /*6cc0*/  LDSM.16.M88.4 R164, [R229+0xe900] ;  /* 0x00e90000e5a4783b */ /* 0x000eac0000000200 */
[----:B------:R-:W1:Y:S01]  /*6cd0*/  LDSM.16.M88.4 R196, [R229+0xf100] ;  /* 0x00f10000e5c4783b */ /* 0x000e620000000200 */
[C---:B---3--:R-:W-:Y:S08]  /*6ce0*/  HMMA.16816.F32.BF16 R4, R176.reuse, R180, R4 ;  /* 0x000000b4b004723c */ /* 0x048ff00000041804 */
[C---:B------:R-:W-:Y:S01]  /*6cf0*/  HMMA.16816.F32.BF16 R8, R176.reuse, R182, R8 ;  /* 0x000000b6b008723c */ /* 0x040fe20000041808 */
[----:B------:R-:W3:Y:S07]  /*6d00*/  LDSM.16.M88.4 R180, [R229+0xf900] ;  /* 0x00f90000e5b4783b */ /* 0x000eee0000000200 */
[C---:B----4-:R-:W-:Y:S08]  /*6d10*/  HMMA.16816.F32.BF16 R12, R176.reuse, R188, R12 ;  /* 0x000000bcb00c723c */ /* 0x050ff0000004180c */
[C---:B------:R-:W-:Y:S01]  /*6d20*/  HMMA.16816.F32.BF16 R16, R176.reuse, R190, R16 ;  /* 0x000000beb010723c */ /* 0x040fe20000041810 */
[----:B------:R-:W-:Y:S07]  /*6d30*/  LDSM.16.M88.4 R188, [R226+0x1c100] ;  /* 0x01c10000e2bc783b */ /* 0x000fee0000000200 */
[C---:B-----5:R-:W-:Y:S08]  /*6d40*/  HMMA.16816.F32.BF16 R20, R176.reuse, R192, R20 ;  /* 0x000000c0b014723c */ /* 0x060ff00000041814 */
[C---:B------:R-:W-:Y:S01]  /*6d50*/  HMMA.16816.F32.BF16 R24, R176.reuse, R194, R24 ;  /* 0x000000c2b018723c */ /* 0x040fe20000041818 */
[----:B------:R-:W4:Y:S07]  /*6d60*/  LDSM.16.M88.4 R192, [R207] ;  /* 0x00000000cfc0783b */ /* 0x000f2e0000000200 */
[C---:B-1----:R-:W-:Y:S08]  /*6d70*/  HMMA.16816.F32.BF16 R28, R176.reuse, R168, R28 ;  /* 0x000000a8b01c723c */ /* 0x042ff0000004181c */
[----:B------:R-:W-:Y:S01]  /*6d80*/  HMMA.16816.F32.BF16 R32, R176, R170, R32 ;  /* 0x000000aab020723c */ /* 0x000fe20000041820 */
[----:B------:R-:W-:Y:S06]  /*6d90*/  LDSM.16.M88.4 R168, [R205] ;  /* 0x00000000cda8783b */ /* 0x000fec0000000200 */
[----:B------:R-:W-:Y:S01]  /*6da0*/  LDSM.16.M88.4 R176, [R204] ;  /* 0x00000000ccb0783b */ /* 0x000fe20000000200 */
[C---:B------:R-:W-:Y:S08]  /*6db0*/  HMMA.16816.F32.BF16 R4, R172.reuse, R184, R4 ;  /* 0x000000b8ac04723c */ /* 0x040ff00000041804 */
        /* <DEDUP_REMOVED lines=11> */
[----:B------:R-:W5:Y:S01]  /*6e70*/  LDSM.16.M88.4 R180, [R224+0xf100] ;  /* 0x00f10000e0b4783b */ /* 0x000f620000000200 */
[C---:B----4-:R-:W-:Y:S08]  /*6e80*/  HMMA.16816.F32.BF16 R4, R188.reuse, R192, R4 ;  /* 0x000000c0bc04723c */ /* 0x050ff00000041804 */
[C---:B------:R-:W-:Y:S01]  /*6e90*/  HMMA.16816.F32.BF16 R8, R188.reuse, R194, R8 ;  /* 0x000000c2bc08723c */ /* 0x040fe20000041808 */
[----:B------:R-:W4:Y:S07]  /*6ea0*/  LDSM.16.M88.4 R192, [R224+0xf900] ;  /* 0x00f90000e0c0783b */ /* 0x000f2e0000000200 */
        /* <DEDUP_REMOVED lines=12> */
[----:B------:R-:W2:Y:S01]  /*6f70*/  LDSM.16.M88.4 R196, [R216+0x7800] ;  /* 0x00780000d8c4783b */ /* 0x000ea20000000200 */
[----:B------:R-:W-:Y:S05]  /*6f80*/  DEPBAR.LE SB0, 0x0 ;  /* 0x000080000000791a */ /* 0x000fea0000000000 */
[----:B------:R-:W-:Y:S01]  /*6f90*/  BAR.SYNC.DEFER_BLOCKING 0x0 ;  /* 0x0000000000007b1d */ /* 0x000fe20000010000 */
[C---:B---3--:R-:W-:Y:S08]  /*6fa0*/  HMMA.16816.F32.BF16 R12, R184.reuse, R172, R12 ;  /* 0x000000acb80c723c */ /* 0x048ff0000004180c */
[C---:B------:R-:W-:Y:S08]  /*6fb0*/  HMMA.16816.F32.BF16 R16, R184.reuse, R174, R16 ;  /* 0x000000aeb810723c */ /* 0x040ff00000041810 */
[C---:B-----5:R-:W-:Y:S08]  /*6fc0*/  HMMA.16816.F32.BF16 R20, R184.reuse, R180, R20 ;  /* 0x000000b4b814723c */ /* 0x060ff00000041814 */
[C---:B------:R-:W-:Y:S08]  /*6fd0*/  HMMA.16816.F32.BF16 R24, R184.reuse, R182, R24 ;  /* 0x000000b6b818723c */ /* 0x040ff00000041818 */
[C---:B----4-:R-:W-:Y:S08]  /*6fe0*/  HMMA.16816.F32.BF16 R28, R184.reuse, R192, R28 ;  /* 0x000000c0b81c723c */ /* 0x050ff0000004181c */
[----:B------:R-:W-:Y:S08]  /*6ff0*/  HMMA.16816.F32.BF16 R32, R184, R194, R32 ;  /* 0x000000c2b820723c */ /* 0x000ff00000041820 */
[C---:B-1----:R-:W-:Y:S08]  /*7000*/  HMMA.16816.F32.BF16 R4, R164.reuse, R168, R4 ;  /* 0x000000a8a404723c */ /* 0x042ff00000041804 */
[C---:B------:R-:W-:Y:S08]  /*7010*/  HMMA.16816.F32.BF16 R8, R164.reuse, R170, R8 ;  /* 0x000000aaa408723c */ /* 0x040ff00000041808 */
[C---:B------:R-:W-:Y:S08]  /*7020*/  HMMA.16816.F32.BF16 R12, R164.reuse, R176, R12 ;  /* 0x000000b0a40c723c */ /* 0x040ff0000004180c */
[C---:B------:R-:W-:Y:S08]  /*7030*/  HMMA.16816.F32.BF16 R16, R164.reuse, R178, R16 ;  /* 0x000000b2a410723c */ /* 0x040ff00000041810 */
[C---:B------:R-:W-:Y:S08]  /*7040*/  HMMA.16816.F32.BF16 R20, R164.reuse, R188, R20 ;  /* 0x000000bca414723c */ /* 0x040ff00000041814 */
[C---:B------:R-:W-:Y:S08]  /*7050*/  HMMA.16816.F32.BF16 R24, R164.reuse, R190, R24 ;  /* 0x000000bea418723c */ /* 0x040ff00000041818 */
[C---:B--2---:R-:W-:Y:S08]  /*7060*/  HMMA.16816.F32.BF16 R28, R164.reuse, R196, R28 ;  /* 0x000000c4a41c723c */ /* 0x044ff0000004181c */
[----:B------:R-:W-:Y:S01]  /*7070*/  HMMA.16816.F32.BF16 R32, R164, R198, R32 ;  /* 0x000000c6a420723c */ /* 0x000fe20000041820 */
[----:B------:R-:W-:-:S07]  /*7080*/  @P0 BRA `(.L_x_5244) ;  /* 0x000004a000000947 */ /* 0x000fce0003800000 */
[----:B------:R-:W-:Y:S01]  /*7090*/  ISETP.NE.AND P1, PT, R232, 0x1, PT ;  /* 0x00000001e800780c */ /* 0x000fe20003f25270 */
[----:B------:R-:W-:Y:S01]  /*70a0*/  ULEA UR5, UR20, UR12, 0x6 ;  /* 0x0000000c14057291 */ /* 0x000fe2000f8e303f */
[----:B------:R-:W-:Y:S01]  /*70b0*/  IADD3 R176, -R250, 0x10, RZ ;  /* 0x00000010fab07810 */ /* 0x000fe20007ffe1ff */
[----:B------:R-:W-:Y:S01]  /*70c0*/  IMAD.MOV.U32 R233, RZ, RZ, RZ ;  /* 0x000000ffffe97224 */ /* 0x000fe200078e00ff */
[----:B------:R-:W-:Y:S01]  /*70d0*/  IADD3 R174, -R249, 0x10, RZ ;  /* 0x00000010f9ae7810 */ /* 0x000fe20007ffe1ff */
[----:B------:R-:W-:Y:S01]  /*70e0*/  IMAD.SHL.U32 R200, R244, 0x2, RZ ;  /* 0x00000002f4c87824 */ /* 0x000fe200078e00ff */
        /* <DEDUP_REMOVED lines=17> */
[----:B------:R1:W2:Y:S01]  /*7200*/  @!P2 LDG.E R233, [R164.64] ;  /* 0x00000012a4e9a981 */ /* 0x0002a2000c1e1900 */
[----:B------:R-:W-:Y:S04]  /*7210*/  IMAD R234, R167, c[0x0][0x2b8], R234 ;  /* 0x0000ae00a7ea7a24 */ /* 0x000fe800078e02ea */
[C---:B------:R-:W-:Y:S01]  /*7220*/  IMAD.WIDE.U32 R170, R234.reuse, c[0x0][0x1e0], RZ ;  /* 0x00007800eaaa7a25 */ /* 0x040fe200078e00ff */
[----:B------:R-:W-:Y:S05]  /*7230*/  SHF.R.S32.HI R167, RZ, 0x1f, R234 ;  /* 0x0000001fffa77819 */ /* 0x000fea00000114ea */
[----:B------:R-:W-:Y:S04]  /*7240*/  IMAD R167, R167, c[0x0][0x1e0], RZ ;  /* 0x00007800a7a77a24 */ /* 0x000fe800078e02ff */
[----:B------:R-:W-:Y:S04]  /*7250*/  IMAD R167, R234, c[0x0][0x1e4], R167 ;  /* 0x00007900eaa77a24 */ /* 0x000fe800078e02a7 */
[----:B------:R-:W-:Y:S01]  /*7260*/  IMAD.IADD R171, R171, 0x1, R167 ;  /* 0x00000001abab7824 */ /* 0x000fe200078e02a7 */
[----:B-1----:R-:W-:Y:S02]  /*7270*/  SHF.L.U64.HI R164, R241, 0x1, R246 ;  /* 0x00000001f1a47819 */ /* 0x002fe400000102f6 */
[----:B--2---:R-:W-:Y:S01]  /*7280*/  SHF.R.S32.HI R0, RZ, 0x1f, R233 ;  /* 0x0000001fff007819 */ /* 0x004fe200000114e9 */
[C---:B------:R-:W-:Y:S04]  /*7290*/  IMAD.WIDE.U32 R170, R233.reuse, c[0x0][0x1f0], R170 ;  /* 0x00007c00e9aa7a25 */ /* 0x040fe800078e00aa */
[----:B------:R-:W-:Y:S01]  /*72a0*/  IMAD R0, R0, c[0x0][0x1f0], RZ ;  /* 0x00007c0000007a24 */ /* 0x000fe200078e02ff */
[----:B------:R-:W-:Y:S03]  /*72b0*/  IADD3 R165, P0, R170, UR14, RZ ;  /* 0x0000000eaaa57c10 */ /* 0x000fe6000ff1e0ff */
[----:B------:R-:W-:Y:S05]  /*72c0*/  IMAD R0, R233, c[0x0][0x1f4], R0 ;  /* 0x00007d00e9007a24 */ /* 0x000fea00078e0200 */
[----:B------:R-:W-:Y:S02]  /*72d0*/  IADD3.X R0, R171, UR7, R0, P0, !PT ;  /* 0x00000007ab007c10 */ /* 0x000fe400087fe400 */
[C---:B------:R-:W-:Y:S04]  /*72e0*/  LEA R168, P0, R165.reuse, c[0x0][0x1c8], 0x1 ;  /* 0x00007200a5a87a11 */ /* 0x040fe800078008ff */
[----:B------:R-:W-:Y:S01]  /*72f0*/  LEA.HI.X R167, R165, c[0x0][0x1cc], R0, 0x1, P0 ;  /* 0x00007300a5a77a11 */ /* 0x000fe200000f0c00 */
[----:B------:R-:W1:Y:S01]  /*7300*/  SHFL.IDX PT, R170, R168, 0x1, 0x181f ;  /* 0x00381f00a8aa7f89 */ /* 0x000e6200000e0000 */
[----:B------:R-:W-:Y:S02]  /*7310*/  IMAD.SHL.U32 R165, R242, 0x2, RZ ;  /* 0x00000002f2a57824 */ /* 0x000fe400078e00ff */
[----:B------:R-:W-:Y:S01]  /*7320*/  IMAD.SHL.U32 R0, R241, 0x2, RZ ;  /* 0x00000002f1007824 */ /* 0x000fe200078e00ff */
[----:B------:R-:W2:Y:S04]  /*7330*/  SHFL.IDX PT, R169, R167, 0x1, 0x181f ;  /* 0x00381f00a7a97f89 */ /* 0x000ea800000e0000 */
[----:B------:R-:W3:Y:S04]  /*7340*/  SHFL.IDX PT, R168, R168, RZ, 0x181f ;  /* 0x00181fffa8a87589 */ /* 0x000ee800000e0000 */
[----:B------:R-:W4:Y:S01]  /*7350*/  SHFL.IDX PT, R167, R167, RZ, 0x181f ;  /* 0x00181fffa7a77589 */ /* 0x000f2200000e0000 */
[-C--:B-1----:R-:W-:Y:S04]  /*7360*/  IADD3 R176, P1, P0, R176, R170.reuse, R251 ;  /* 0x000000aab0b07210 */ /* 0x082fe8000783e0fb */
[-C--:B--2---:R-:W-:Y:S02]  /*7370*/  IADD3.X R177, RZ, R169.reuse, R252, P1, P0 ;  /* 0x000000a9ffb17210 */ /* 0x084fe40000fe04fc */
[-C--:B------:R-:W-:Y:S04]  /*7380*/  IADD3 R174, P1, P0, R174, R170.reuse, R165 ;  /* 0x000000aaaeae7210 */ /* 0x080fe8000783e0a5 */
[-C--:B------:R-:W-:Y:S02]  /*7390*/  IADD3.X R175, RZ, R169.reuse, R166, P1, P0 ;  /* 0x000000a9ffaf7210 */ /* 0x080fe40000fe04a6 */
[----:B------:R-:W-:Y:S04]  /*73a0*/  IADD3 R172, P1, P0, R173, R170, R0 ;  /* 0x000000aaadac7210 */ /* 0x000fe8000783e000 */
[----:B------:R-:W-:Y:S02]  /*73b0*/  IADD3.X R173, RZ, R169, R164, P1, P0 ;  /* 0x000000a9ffad7210 */ /* 0x000fe40000fe04a4 */
[C---:B---3--:R-:W-:Y:S05]  /*73c0*/  IADD3 R178, P0, R168.reuse, R165, RZ ;  /* 0x000000a5a8b27210 */ /* 0x048fea0007f1e0ff */
[C---:B----4-:R-:W-:Y:S01]  /*73d0*/  IMAD.X R179, R167.reuse, 0x1, R166, P0 ;  /* 0x00000001a7b37824 */ /* 0x050fe200000e06a6 */
[C---:B------:R-:W-:Y:S05]  /*73e0*/  IADD3 R180, P0, R168.reuse, R0, RZ ;  /* 0x00000000a8b47210 */ /* 0x040fea0007f1e0ff */
[C---:B------:R-:W-:Y:S01]  /*73f0*/  IMAD.X R181, R167.reuse, 0x1, R164, P0 ;  /* 0x00000001a7b57824 */ /* 0x040fe200000e06a4 */
[CC--:B------:R-:W-:Y:S05]  /*7400*/  IADD3 R164, P0, R168.reuse, R200.reuse, RZ ;  /* 0x000000c8a8a47210 */ /* 0x0c0fea0007f1e0ff */
[C-C-:B------:R-:W-:Y:S01]  /*7410*/  IMAD.X R165, R167.reuse, 0x1, R201.reuse, P0 ;  /* 0x00000001a7a57824 */ /* 0x140fe200000e06c9 */
        /* <DEDUP_REMOVED lines=17> */
.L_x_5244:
[----:B-1----:R-:W-:Y:S01]  /*7530*/  IMAD.MOV.U32 R171, RZ, RZ, R236 ;  /* 0x000000ffffab7224 */ /* 0x002fe200078e00ec */
        /* <DEDUP_REMOVED lines=10> */
[----:B------:R-:W1:Y:S01]  /*75e0*/  SHFL.IDX PT, R173, R171, RZ, 0x1c1f ;  /* 0x001c1fffabad7589 */ /* 0x000e6200000e0000 */
[----:B------:R-:W-:Y:S05]  /*75f0*/  IADD3 R165, -R237, 0x1, -R0 ;  /* 0x00000001eda57810 */ /* 0x000fea0007ffe900 */
        /* <DEDUP_REMOVED lines=22> */
.L_x_5247:
[----:B------:R-:W-:Y:S04]  /*7760*/  MOV R166, c[0x0][0x32c] ;  /* 0x0000cb0000a67a02 */ /* 0x000fe80000000f00 */
[----:B------:R-:W-:Y:S11]  /*7770*/  ISETP.NE.AND P0, PT, R166, 0x1, PT ;  /* 0x00000001a600780c */ /* 0x000ff60003f05270 */
[----:B------:R-:W-:Y:S02]  /*7780*/  @!UPT UIADD3 URZ, URZ, URZ, URZ ;  /* 0x0000003f3f3ff290 */ /* 0x000fe4000fffe03f */
[----:B------:R-:W-:Y:S05]  /*7790*/  @P0 IMAD.HI.U32 R166, R173, c[0x0][0x330], RZ ;  /* 0x0000cc00ada60a27 */ /* 0x000fea00078e00ff */
[----:B------:R-:W-:Y:S02]  /*77a0*/  @P0 SHF.R.U32.HI R173, RZ, c[0x0][0x334], R166 ;  /* 0x0000cd00ffad0a19 */ /* 0x000fe400000116a6 */
.L_x_5248:
[----:B------:R-:W-:Y:S05]  /*77b0*/  BSYNC B0 ;  /* 0x0000000000007941 */ /* 0x000fea0003800000 */
.L_x_5246:
[----:B------:R-:W-:Y:S04]  /*77c0*/  IMAD R168, R173, c[0x0][0x32c], -R0 ;  /* 0x0000cb00ada87a24 */ /* 0x000fe800078e0a00 */
[----:B------:R-:W-:Y:S05]  /*77d0*/  IMAD.IADD R168, R168, 0x1, -R237 ;  /* 0x00000001a8a87824 */ /* 0x000fea00078e0aed */
[----:B------:R-:W-:Y:S02]  /*77e0*/  IADD3 R166, R168, c[0x0][0x32c], RZ ;  /* 0x0000cb00a8a67a10 */ /* 0x000fe40007ffe0ff */
[----:B------:R-:W-:Y:S02]  /*77f0*/  IMNMX R167, R167, R168, !PT ;  /* 0x000000a8a7a77217 */ /* 0x000fe40007800200 */
[----:B------:R-:W-:Y:S02]  /*7800*/  IMNMX R169, R169, R166, PT ;  /* 0x000000a6a9a97217 */ /* 0x000fe40003800200 */
.L_x_5245:
[----:B------:R-:W-:Y:S06]  /*7810*/  UISETP.GT.AND UP2, UPT, UR20, -0x1, UPT ;  /* 0xffffffff1400788c */ /* 0x000fec000bf44270 */
[----:B------:R-:W-:Y:S04]  /*7820*/  PLOP3.LUT P0, PT, PT, PT, UP2, 0x80, 0x0 ;  /* 0x000000000000781c */ /* 0x000fe80003f0f028 */
[----:B------:R-:W-:Y:S04]  /*7830*/  ISETP.GT.AND P0, PT, R167, RZ, P0 ;  /* 0x000000ffa700720c */ /* 0x000fe80000704270 */
[----:B------:R-:W-:Y:S04]  /*7840*/  ISETP.LT.OR P0, PT, R169, 0x1, P0 ;  /* 0x00000001a900780c */ /* 0x000fe80000701670 */
[----:B------:R-:W-:Y:S02]  /*7850*/  FSEL R170, R4, -INF , !P0 ;  /* 0xff80000004aa7808 */ /* 0x000fe40004000000 */
[----:B------:R-:W-:Y:S01]  /*7860*/  PLOP3.LUT P0, PT, PT, PT, UP2, 0x80, 0x0 ;  /* 0x000000000000781c */ /* 0x000fe20003f0f028 */
[----:B------:R-:W1:Y:S03]  /*7870*/  SHFL.IDX PT, R4, R171, 0x1, 0x1c1f ;  /* 0x003c1f00ab047f89 */ /* 0x000e6600000e0000 */
[----:B------:R-:W-:Y:S04]  /*7880*/  ISETP.GT.AND P0, PT, R167, 0x1, P0 ;  /* 0x00000001a700780c */ /* 0x000fe80000704270 */
[----:B------:R-:W-:Y:S04]  /*7890*/  ISETP.LT.OR P0, PT, R169, 0x2, P0 ;  /* 0x00000002a900780c */ /* 0x000fe80000701670 */
[----:B------:R-:W-:Y:S02]  /*78a0*/  FSEL R168, R5, -INF , !P0 ;  /* 0xff80000005a87808 */ /* 0x000fe40004000000 */
[----:B------:R-:W-:Y:S04]  /*78b0*/  PLOP3.LUT P0, PT, PT, PT, UP2, 0x80, 0x0 ;  /* 0x000000000000781c */ /* 0x000fe80003f0f028 */
[----:B------:R-:W-:Y:S04]  /*78c0*/  ISETP.GT.AND P0, PT, R167, 0x8, P0 ;  /* 0x00000008a700780c */ /* 0x000fe80000704270 */
[----:B------:R-:W-:Y:S01]  /*78d0*/  ISETP.LT.OR P0, PT, R169, 0x9, P0 ;  /* 0x00000009a900780c */ /* 0x000fe20000701670 */
[--C-:B-1----:R-:W-:Y:S03]  /*78e0*/  IMAD.IADD R165, R165, 0x1, R4.reuse ;  /* 0x00000001a5a57824 */ /* 0x102fe600078e0204 */
[----:B------:R-:W-:Y:S01]  /*78f0*/  FSEL R166, R8, -INF , !P0 ;  /* 0xff80000008a67808 */ /* 0x000fe20004000000 */
[----:B------:R-:W-:Y:S01]  /*7900*/  IMAD.IADD R164, R164, 0x1, R4 ;  /* 0x00000001a4a47824 */ /* 0x000fe200078e0204 */
        /* <DEDUP_REMOVED lines=70> */
.L_x_5251:
[----:B------:R-:W-:Y:S04]  /*7d70*/  MOV R4, 0x1 ;  /* 0x0000000100047802 */ /* 0x000fe80000000f00 */
[----:B------:R-:W-:Y:S11]  /*7d80*/  ISETP.NE.AND P0, PT, R4, c[0x0][0x32c], PT ;  /* 0x0000cb0004007a0c */ /* 0x000ff60003f05270 */
[----:B------:R-:W-:Y:S02]  /*7d90*/  @!UPT UIADD3 URZ, URZ, URZ, URZ ;  /* 0x0000003f3f3ff290 */ /* 0x000fe4000fffe03f */
[----:B------:R-:W-:Y:S05]  /*7da0*/  @P0 IMAD.HI.U32 R4, R5, c[0x0][0x330], RZ ;  /* 0x0000cc0005040a27 */ /* 0x000fea00078e00ff */
[----:B------:R-:W-:Y:S02]  /*7db0*/  @P0 SHF.R.U32.HI R5, RZ, c[0x0][0x334], R4 ;  /* 0x0000cd00ff050a19 */ /* 0x000fe40000011604 */
.L_x_5252:
[----:B------:R-:W-:Y:S05]  /*7dc0*/  BSYNC B0 ;  /* 0x0000000000007941 */ /* 0x000fea0003800000 */
.L_x_5250:
[----:B------:R-:W-:Y:S04]  /*7dd0*/  IMAD R0, R5, c[0x0][0x32c], -R0 ;  /* 0x0000cb0005007a24 */ /* 0x000fe800078e0a00 */
[----:B------:R-:W-:Y:S05]  /*7de0*/  IMAD.IADD R5, R0, 0x1, -R237 ;  /* 0x0000000100057824 */ /* 0x000fea00078e0aed */
[----:B------:R-:W-:Y:S02]  /*7df0*/  IADD3 R0, R5, c[0x0][0x32c], RZ ;  /* 0x0000cb0005007a10 */ /* 0x000fe40007ffe0ff */
[----:B------:R-:W-:Y:S02]  /*7e00*/  IMNMX R164, R164, R5, !PT ;  /* 0x00000005a4a47217 */ /* 0x000fe40007800200 */
[----:B------:R-:W-:Y:S02]  /*7e10*/  IMNMX R165, R165, R0, PT ;  /* 0x00000000a5a57217 */ /* 0x000fe40003800200 */
.L_x_5249:
[----:B------:R-:W-:Y:S02]  /*7e20*/  PLOP3.LUT P0, PT, PT, PT, UP2, 0x80, 0x0 ;  /* 0x000000000000781c */ /* 0x000fe40003f0f028 */
[----:B------:R-:W-:Y:S02]  /*7e30*/  FMNMX.FTZ R5, R170, R3, !PT ;  /* 0x00000003aa057209 */ /* 0x000fe40007810000 */
[----:B------:R-:W-:Y:S02]  /*7e40*/  ISETP.GT.AND P0, PT, R164, RZ, P0 ;  /* 0x000000ffa400720c */ /* 0x000fe40000704270 */
[----:B------:R-:W-:Y:S02]  /*7e50*/  FMNMX.FTZ R5, R168, R5, !PT ;  /* 0x00000005a8057209 */ /* 0x000fe40007810000 */
[C---:B------:R-:W-:Y:S02]  /*7e60*/  ISETP.LT.OR P0, PT, R165.reuse, 0x1, P0 ;  /* 0x00000001a500780c */ /* 0x040fe40000701670 */
        /* <DEDUP_REMOVED lines=46> */
[C---:B------:R-:W-:Y:S02]  /*8150*/  ISETP.GT.AND P0, PT, R164.reuse, 0x19, P0 ;  /* 0x00000019a400780c */ /* 0x040fe40000704270 */
        /* <DEDUP_REMOVED lines=13> */
[----:B------:R-:W-:Y:S03]  /*8230*/  ISETP.LT.OR P0, PT, R165, 0x22, P0 ;  /* 0x00000022a500780c */ /* 0x000fe60000701670 */
[----:B------:R-:W1:Y:S01]  /*8240*/  SHFL.BFLY PT, R15, R6, 0x1, 0x1f ;  /* 0x0c201f00060f7f89 */ /* 0x000e6200000e0000 */
[----:B------:R-:W-:Y:S02]  /*8250*/  FSEL R185, R23, -INF , !P0 ;  /* 0xff80000017b97808 */ /* 0x000fe40004000000 */
[----:B------:R-:W-:Y:S02]  /*8260*/  PLOP3.LUT P0, PT, PT, PT, UP2, 0x80, 0x0 ;  /* 0x000000000000781c */ /* 0x000fe40003f0f028 */
[----:B------:R-:W-:Y:S02]  /*8270*/  FMNMX.FTZ R4, R185, R4, !PT ;  /* 0x00000004b9047209 */ /* 0x000fe40007810000 */
[----:B------:R-:W-:Y:S01]  /*8280*/  ISETP.GT.AND P0, PT, R164, 0x28, P0 ;  /* 0x00000028a400780c */ /* 0x000fe20000704270 */
[----:B------:R-:W-:Y:S03]  /*8290*/  LDSM.16.MT88.4 R20, [R222+0x100] ;  /* 0x00010000de14783b */ /* 0x000fe60000004200 */
[----:B------:R-:W-:Y:S04]  /*82a0*/  ISETP.LT.OR P0, PT, R165, 0x29, P0 ;  /* 0x00000029a500780c */ /* 0x000fe80000701670 */
[----:B------:R-:W-:Y:S02]  /*82b0*/  FSEL R183, R26, -INF , !P0 ;  /* 0xff8000001ab77808 */ /* 0x000fe40004000000 */
[----:B------:R-:W-:Y:S02]  /*82c0*/  PLOP3.LUT P0, PT, PT, PT, UP2, 0x80, 0x0 ;  /* 0x000000000000781c */ /* 0x000fe40003f0f028 */
[----:B------:R-:W-:Y:S02]  /*82d0*/  FMNMX.FTZ R4, R183, R4, !PT ;  /* 0x00000004b7047209 */ /* 0x000fe40007810000 */
[C---:B------:R-:W-:Y:S04]  /*82e0*/  ISETP.GT.AND P0, PT, R164.reuse, 0x29, P0 ;  /* 0x00000029a400780c */ /* 0x040fe80000704270 */
        /* <DEDUP_REMOVED lines=9> */
[C---:B------:R-:W-:Y:S04]  /*8380*/  ISETP.GT.AND P0, PT, R164.reuse, 0x31, P0 ;  /* 0x00000031a400780c */ /* 0x040fe80000704270 */
[----:B------:R-:W-:Y:S04]  /*8390*/  ISETP.LT.OR P0, PT, R165, 0x32, P0 ;  /* 0x00000032a500780c */ /* 0x000fe80000701670 */
[----:B------:R-:W-:Y:S02]  /*83a0*/  FSEL R175, R31, -INF , !P0 ;  /* 0xff8000001faf7808 */ /* 0x000fe40004000000 */
[----:B------:R-:W-:Y:S01]  /*83b0*/  PLOP3.LUT P0, PT, PT, PT, UP2, 0x80, 0x0 ;  /* 0x000000000000781c */ /* 0x000fe20003f0f028 */
[----:B------:R-:W-:Y:S01]  /*83c0*/  LDSM.16.MT88.4 R28, [R221+0x100] ;  /* 0x00010000dd1c783b */ /* 0x000fe20000004200 */
[----:B------:R-:W-:Y:S02]  /*83d0*/  FMNMX.FTZ R0, R175, R10, !PT ;  /* 0x0000000aaf007209 */ /* 0x000fe40007810000 */
[----:B------:R-:W-:Y:S04]  /*83e0*/  ISETP.GT.AND P0, PT, R164, 0x38, P0 ;  /* 0x00000038a400780c */ /* 0x000fe80000704270 */
        /* <DEDUP_REMOVED lines=8> */
[----:B------:R-:W-:Y:S04]  /*8470*/  FSEL R165, R35, -INF , !P0 ;  /* 0xff80000023a57808 */ /* 0x000fe80004000000 */
[----:B------:R-:W-:Y:S02]  /*8480*/  FMNMX.FTZ R4, R165, R0, !PT ;  /* 0x00000000a5047209 */ /* 0x000fe40007810000 */
[----:B-1----:R-:W-:Y:S03]  /*8490*/  FMNMX.FTZ R0, R6, R15, !PT ;  /* 0x0000000f06007209 */ /* 0x002fe60007810000 */
[----:B------:R-:W1:Y:S01]  /*84a0*/  SHFL.BFLY PT, R7, R4, 0x2, 0x1f ;  /* 0x0c401f0004077f89 */ /* 0x000e6200000e0000 */
[C---:B------:R-:W-:Y:S01]  /*84b0*/  FSETP.NEU.FTZ.AND P0, PT, R0.reuse, -INF , PT ;  /* 0xff8000000000780b */ /* 0x040fe20003f1d000 */
[----:B------:R-:W-:Y:S05]  /*84c0*/  FMUL.FTZ R179, R0, c[0x0][0x2d0] ;  /* 0x0000b40000b37a20 */ /* 0x000fea0000410000 */
[----:B------:R-:W-:Y:S05]  /*84d0*/  FSEL R179, R179, RZ, P0 ;  /* 0x000000ffb3b37208 */ /* 0x000fea0000000000 */
[--C-:B------:R-:W-:Y:S02]  /*84e0*/  FFMA.FTZ R188, R170, c[0x0][0x2d0], -R179.reuse ;  /* 0x0000b400aabc7a23 */ /* 0x100fe400000108b3 */
[--C-:B------:R-:W-:Y:S02]  /*84f0*/  FFMA.FTZ R167, R168, c[0x0][0x2d0], -R179.reuse ;  /* 0x0000b400a8a77a23 */ /* 0x100fe400000108b3 */
[--C-:B------:R-:W-:Y:S02]  /*8500*/  FFMA.FTZ R166, R166, c[0x0][0x2d0], -R179.reuse ;  /* 0x0000b400a6a67a23 */ /* 0x100fe400000108b3 */
[--C-:B------:R-:W-:Y:S01]  /*8510*/  FFMA.FTZ R189, R8, c[0x0][0x2d0], -R179.reuse ;  /* 0x0000b40008bd7a23 */ /* 0x100fe200000108b3 */
[----:B------:R-:W-:Y:S01]  /*8520*/  MUFU.EX2 R188, R188 ;  /* 0x000000bc00bc7308 */ /* 0x000fe20000000800 */
[--C-:B------:R-:W-:Y:S02]  /*8530*/  FFMA.FTZ R176, R176, c[0x0][0x2d0], -R179.reuse ;  /* 0x0000b400b0b07a23 */ /* 0x100fe400000108b3 */
[--C-:B------:R-:W-:Y:S01]  /*8540*/  FFMA.FTZ R194, R194, c[0x0][0x2d0], -R179.reuse ;  /* 0x0000b400c2c27a23 */ /* 0x100fe200000108b3 */
[----:B-1----:R-:W-:Y:S01]  /*8550*/  FMNMX.FTZ R5, R4, R7, !PT ;  /* 0x0000000704057209 */ /* 0x002fe20007810000 */
[--C-:B------:R-:W-:Y:S01]  /*8560*/  FFMA.FTZ R195, R195, c[0x0][0x2d0], -R179.reuse ;  /* 0x0000b400c3c37a23 */ /* 0x100fe200000108b3 */
[----:B------:R-:W-:Y:S01]  /*8570*/  FSEL R4, R0, RZ, P0 ;  /* 0x000000ff00047208 */ /* 0x000fe20000000000 */
[----:B------:R-:W-:Y:S02]  /*8580*/  FFMA.FTZ R196, R196, c[0x0][0x2d0], -R179 ;  /* 0x0000b400c4c47a23 */ /* 0x000fe400000108b3 */
[----:B------:R-:W1:Y:S01]  /*8590*/  SHFL.BFLY PT, R164, R5, 0x1, 0x1f ;  /* 0x0c201f0005a47f89 */ /* 0x000e6200000e0000 */
[----:B------:R-:W2:Y:S01]  /*85a0*/  MUFU.EX2 R167, R167 ;  /* 0x000000a700a77308 */ /* 0x000ea20000000800 */
[----:B------:R-:W-:Y:S02]  /*85b0*/  FADD.FTZ R3, -R4, R3 ;  /* 0x0000000304037221 */ /* 0x000fe40000010100 */
[--C-:B------:R-:W-:Y:S02]  /*85c0*/  FFMA.FTZ R197, R198, c[0x0][0x2d0], -R179.reuse ;  /* 0x0000b400c6c57a23 */ /* 0x100fe400000108b3 */
[----:B------:R-:W-:Y:S02]  /*85d0*/  FMUL.FTZ R6, R3, c[0x0][0x2d0] ;  /* 0x0000b40003067a20 */ /* 0x000fe40000410000 */
[--C-:B------:R-:W-:Y:S02]  /*85e0*/  FFMA.FTZ R182, R182, c[0x0][0x2d0], -R179.reuse ;  /* 0x0000b400b6b67a23 */ /* 0x100fe400000108b3 */
[--C-:B------:R-:W-:Y:S01]  /*85f0*/  FFMA.FTZ R184, R184, c[0x0][0x2d0], -R179.reuse ;  /* 0x0000b400b8b87a23 */ /* 0x100fe200000108b3 */
[----:B------:R-:W3:Y:S01]  /*8600*/  MUFU.EX2 R3, R6 ;  /* 0x0000000600037308 */ /* 0x000ee20000000800 */
[--C-:B------:R-:W-:Y:S02]  /*8610*/  FFMA.FTZ R202, R202, c[0x0][0x2d0], -R179.reuse ;  /* 0x0000b400caca7a23 */ /* 0x100fe400000108b3 */
[--C-:B------:R-:W-:Y:S02]  /*8620*/  FFMA.FTZ R180, R180, c[0x0][0x2d0], -R179.reuse ;  /* 0x0000b400b4b47a23 */ /* 0x100fe400000108b3 */
[--C-:B------:R-:W-:Y:S05]  /*8630*/  FFMA.FTZ R178, R178, c[0x0][0x2d0], -R179.reuse ;  /* 0x0000b400b2b27a23 */ /* 0x100fea00000108b3 */
[----:B------:R-:W-:Y:S01]  /*8640*/  MUFU.EX2 R166, R166 ;  /* 0x000000a600a67308 */ /* 0x000fe20000000800 */
[----:B-1----:R-:W-:Y:S02]  /*8650*/  FMNMX.FTZ R164, R164, R5, !PT ;  /* 0x00000005a4a47209 */ /* 0x002fe40007810000 */
[----:B--2---:R-:W-:Y:S02]  /*8660*/  F2FP.BF16.PACK_AB R168, R167, R188 ;  /* 0x000000bca7a8723e */ /* 0x004fe400000010ff */
[C---:B------:R-:W-:Y:S01]  /*8670*/  FSETP.NEU.FTZ.AND P0, PT, R164.reuse, -INF , PT ;  /* 0xff800000a400780b */ /* 0x040fe20003f1d000 */
[C---:B------:R-:W-:Y:S04]  /*8680*/  FMUL.FTZ R172, R164.reuse, c[0x0][0x2d0] ;  /* 0x0000b400a4ac7a20 */ /* 0x040fe80000410000 */
[----:B------:R-:W1:Y:S01]  /*8690*/  MUFU.EX2 R189, R189 ;  /* 0x000000bd00bd7308 */ /* 0x000e620000000800 */
[----:B------:R-:W-:Y:S02]  /*86a0*/  FSEL R5, R164, RZ, P0 ;  /* 0x000000ffa4057208 */ /* 0x000fe40000000000 */
[----:B------:R-:W-:Y:S01]  /*86b0*/  FSEL R172, R172, RZ, P0 ;  /* 0x000000ffacac7208 */ /* 0x000fe20000000000 */
[----:B---3--:R-:W-:Y:S01]  /*86c0*/  FMUL.FTZ R4, R3, R160 ;  /* 0x000000a003047220 */ /* 0x008fe20000410000 */
[----:B------:R-:W-:Y:S01]  /*86d0*/  PLOP3.LUT P0, PT, PT, PT, UP2, 0x80, 0x0 ;  /* 0x000000000000781c */ /* 0x000fe20003f0f028 */
[----:B------:R-:W-:Y:S02]  /*86e0*/  FADD.FTZ R5, -R5, R2 ;  /* 0x0000000205057221 */ /* 0x000fe40000010100 */
[--C-:B------:R-:W-:Y:S02]  /*86f0*/  FFMA.FTZ R192, R13, c[0x0][0x2d0], -R172.reuse ;  /* 0x0000b4000dc07a23 */ /* 0x100fe400000108ac */
[----:B------:R-:W2:Y:S01]  /*8700*/  LDSM.16.MT88.4 R12, [R227+0x100] ;  /* 0x00010000e30c783b */ /* 0x000ea20000004200 */
[--C-:B------:R-:W-:Y:S01]  /*8710*/  FFMA.FTZ R193, R17, c[0x0][0x2d0], -R172.reuse ;  /* 0x0000b40011c17a23 */ /* 0x100fe200000108ac */
[----:B------:R-:W-:Y:S01]  /*8720*/  MUFU.EX2 R194, R194 ;  /* 0x000000c200c27308 */ /* 0x000fe20000000800 */
[--C-:B------:R-:W-:Y:S02]  /*8730*/  FFMA.FTZ R191, R9, c[0x0][0x2d0], -R172.reuse ;  /* 0x0000b40009bf7a23 */ /* 0x100fe400000108ac */
[--C-:B------:R-:W-:Y:S02]  /*8740*/  FFMA.FTZ R190, R11, c[0x0][0x2d0], -R172.reuse ;  /* 0x0000b4000bbe7a23 */ /* 0x100fe400000108ac */
[----:B------:R-:W-:Y:S02]  /*8750*/  FMUL.FTZ R2, R5, c[0x0][0x2d0] ;  /* 0x0000b40005027a20 */ /* 0x000fe40000410000 */
[C---:B------:R-:W-:Y:S02]  /*8760*/  FMUL.FTZ R5, R3.reuse, R161 ;  /* 0x000000a103057220 */ /* 0x040fe40000410000 */
        /* <DEDUP_REMOVED lines=8> */
[----:B------:R-:W1:Y:S01]  /*87f0*/  MUFU.EX2 R2, R2 ;  /* 0x0000000200027308 */ /* 0x000e620000000800 */
[C---:B------:R-:W-:Y:S02]  /*8800*/  FMUL.FTZ R32, R3.reuse, R156 ;  /* 0x0000009c03207220 */ /* 0x040fe40000410000 */
[----:B------:R-:W-:Y:S02]  /*8810*/  FMUL.FTZ R33, R3, R157 ;  /* 0x0000009d03217220 */ /* 0x000fe40000410000 */
[--C-:B------:R-:W-:Y:S02]  /*8820*/  FFMA.FTZ R177, R177, c[0x0][0x2d0], -R172.reuse ;  /* 0x0000b400b1b17a23 */ /* 0x100fe400000108ac */
        /* <DEDUP_REMOVED lines=22> */
[----:B------:R-:W3:Y:S01]  /*8990*/  LDSM.16.MT88.4 R132, [R220+0x100] ;  /* 0x00010000dc84783b */ /* 0x000ee20000004200 */
[C---:B------:R-:W-:Y:S01]  /*89a0*/  FMUL.FTZ R34, R2.reuse, R158 ;  /* 0x0000009e02227220 */ /* 0x040fe20000410000 */
[----:B------:R-:W4:Y:S01]  /*89b0*/  MUFU.EX2 R195, R195 ;  /* 0x000000c300c37308 */ /* 0x000f220000000800 */
        /* <DEDUP_REMOVED lines=36> */
[----:B------:R-:W-:Y:S01]  /*8c00*/  LDSM.16.MT88.4 R144, [R221+0x900] ;  /* 0x00090000dd90783b */ /* 0x000fe20000004200 */
        /* <DEDUP_REMOVED lines=14> */
[C---:B---3--:R-:W-:Y:S03]  /*8cf0*/  HMMA.16816.F32.BF16 R28, R168.reuse, R132, R28 ;  /* 0x00000084a81c723c */ /* 0x048fe6000004181c */
[C---:B------:R-:W-:Y:S02]  /*8d00*/  FMUL.FTZ R67, R2.reuse, R67 ;  /* 0x0000004302437220 */ /* 0x040fe40000410000 */
[C---:B------:R-:W-:Y:S02]  /*8d10*/  FMUL.FTZ R68, R3.reuse, R68 ;  /* 0x0000004403447220 */ /* 0x040fe40000410000 */
[C---:B------:R-:W-:Y:S01]  /*8d20*/  FMUL.FTZ R69, R3.reuse, R69 ;  /* 0x0000004503457220 */ /* 0x040fe20000410000 */
[C---:B------:R-:W-:Y:S01]  /*8d30*/  HMMA.16816.F32.BF16 R32, R168.reuse, R134, R32 ;  /* 0x00000086a820723c */ /* 0x040fe20000041820 */
[----:B------:R-:W2:Y:S03]  /*8d40*/  LDSM.16.MT88.4 R132, [R221+0x2100] ;  /* 0x00210000dd84783b */ /* 0x000ea60000004200 */
        /* <DEDUP_REMOVED lines=74> */
[C---:B------:R-:W-:Y:S04]  /*91f0*/  FMUL.FTZ R116, R3.reuse, R116 ;  /* 0x0000007403747220 */ /* 0x040fe80000410000 */
[----:B------:R-:W-:Y:S01]  /*9200*/  FMUL.FTZ R117, R3, R117 ;  /* 0x0000007503757220 */ /* 0x000fe20000410000 */
[C---:B------:R-:W-:Y:S01]  /*9210*/  HMMA.16816.F32.BF16 R112, R168.reuse, R138, R112 ;  /* 0x0000008aa870723c */ /* 0x040fe20000041870 */
[----:B------:R-:W1:Y:S02]  /*9220*/  LDSM.16.MT88.4 R136, [R227+0x900] ;  /* 0x00090000e388783b */ /* 0x000e640000004200 */
[C---:B------:R-:W-:Y:S02]  /*9230*/  FMUL.FTZ R118, R2.reuse, R118 ;  /* 0x0000007602767220 */ /* 0x040fe40000410000 */
[----:B------:R-:W-:Y:S02]  /*9240*/  FMUL.FTZ R119, R2, R119 ;  /* 0x0000007702777220 */ /* 0x000fe40000410000 */
[--C-:B------:R-:W-:Y:S02]  /*9250*/  FFMA.FTZ R198, R200, c[0x0][0x2d0], -R172.reuse ;  /* 0x0000b400c8c67a23 */ /* 0x100fe400000108ac */
[--C-:B------:R-:W-:Y:S03]  /*9260*/  FFMA.FTZ R199, R199, c[0x0][0x2d0], -R172.reuse ;  /* 0x0000b400c7c77a23 */ /* 0x100fe600000108ac */
[C---:B---3--:R-:W-:Y:S01]  /*9270*/  HMMA.16816.F32.BF16 R116, R168.reuse, R140, R116 ;  /* 0x0000008ca874723c */ /* 0x048fe20000041874 */
[----:B------:R-:W-:Y:S02]  /*9280*/  MUFU.EX2 R198, R198 ;  /* 0x000000c600c67308 */ /* 0x000fe40000000800 */
[C---:B------:R-:W-:Y:S02]  /*9290*/  FMUL.FTZ R120, R3.reuse, R120 ;  /* 0x0000007803787220 */ /* 0x040fe40000410000 */
[----:B------:R-:W-:Y:S02]  /*92a0*/  FMUL.FTZ R121, R3, R121 ;  /* 0x0000007903797220 */ /* 0x000fe40000410000 */
[--C-:B------:R-:W-:Y:S02]  /*92b0*/  FFMA.FTZ R200, R203, c[0x0][0x2d0], -R172.reuse ;  /* 0x0000b400cbc87a23 */ /* 0x100fe400000108ac */
[C---:B------:R-:W-:Y:S02]  /*92c0*/  FMUL.FTZ R122, R2.reuse, R122 ;  /* 0x0000007a027a7220 */ /* 0x040fe40000410000 */
[----:B------:R-:W3:Y:S01]  /*92d0*/  MUFU.EX2 R199, R199 ;  /* 0x000000c700c77308 */ /* 0x000ee20000000800 */
[C---:B------:R-:W-:Y:S02]  /*92e0*/  FMUL.FTZ R123, R2.reuse, R123 ;  /* 0x0000007b027b7220 */ /* 0x040fe40000410000 */
        /* <DEDUP_REMOVED lines=10> */
[----:B------:R-:W1:Y:S01]  /*9390*/  MUFU.EX2 R201, R201 ;  /* 0x000000c900c97308 */ /* 0x000e620000000800 */
[--C-:B------:R-:W-:Y:S02]  /*93a0*/  FFMA.FTZ R181, R181, c[0x0][0x2d0], -R172.reuse ;  /* 0x0000b400b5b57a23 */ /* 0x100fe400000108ac */
[--C-:B------:R-:W-:Y:S01]  /*93b0*/  FFMA.FTZ R203, R186, c[0x0][0x2d0], -R179.reuse ;  /* 0x0000b400bacb7a23 */ /* 0x100fe200000108b3 */
[C---:B--2---:R-:W-:Y:S03]  /*93c0*/  HMMA.16816.F32.BF16 R124, R168.reuse, R132, R124 ;  /* 0x00000084a87c723c */ /* 0x044fe6000004187c */
[C---:B------:R-:W-:Y:S02]  /*93d0*/  FMUL.FTZ R128, R3.reuse, R128 ;  /* 0x0000008003807220 */ /* 0x040fe40000410000 */
[----:B------:R-:W-:Y:S01]  /*93e0*/  FMUL.FTZ R129, R3, R129 ;  /* 0x0000008103817220 */ /* 0x000fe20000410000 */
[----:B------:R-:W-:Y:S01]  /*93f0*/  MUFU.EX2 R186, R176 ;  /* 0x000000b000ba7308 */ /* 0x000fe20000000800 */
[C---:B------:R-:W-:Y:S01]  /*9400*/  FMUL.FTZ R130, R2.reuse, R130 ;  /* 0x0000008202827220 */ /* 0x040fe20000410000 */
[----:B----4-:R-:W-:Y:S01]  /*9410*/  F2FP.BF16.PACK_AB R132, R195, R194 ;  /* 0x000000c2c384723e */ /* 0x010fe200000010ff */
[----:B------:R-:W-:Y:S03]  /*9420*/  FMUL.FTZ R131, R2, R131 ;  /* 0x0000008302837220 */ /* 0x000fe60000410000 */
[----:B------:R-:W-:Y:S01]  /*9430*/  FFMA.FTZ R179, R174, c[0x0][0x2d0], -R179 ;  /* 0x0000b400aeb37a23 */ /* 0x000fe200000108b3 */
[----:B---3--:R-:W-:Y:S01]  /*9440*/  F2FP.BF16.PACK_AB R133, R199, R198 ;  /* 0x000000c6c785723e */ /* 0x008fe200000010ff */
[----:B------:R-:W-:Y:S02]  /*9450*/  FFMA.FTZ R187, R187, c[0x0][0x2d0], -R172 ;  /* 0x0000b400bbbb7a23 */ /* 0x000fe400000108ac */
[----:B------:R-:W-:Y:S01]  /*9460*/  HMMA.16816.F32.BF16 R128, R168, R134, R128 ;  /* 0x00000086a880723c */ /* 0x000fe20000041880 */
[----:B------:R-:W2:Y:S02]  /*9470*/  MUFU.EX2 R171, R184 ;  /* 0x000000b800ab7308 */ /* 0x000ea40000000800 */
[----:B------:R-:W-:Y:S02]  /*9480*/  FFMA.FTZ R188, R3, R240, R188 ;  /* 0x000000f003bc7223 */ /* 0x000fe400000100bc */
[----:B------:R-:W-:Y:S02]  /*9490*/  FFMA.FTZ R193, R2, R239, R193 ;  /* 0x000000ef02c17223 */ /* 0x000fe400000100c1 */
[----:B------:R-:W-:Y:S01]  /*94a0*/  F2FP.BF16.PACK_AB R134, R197, R196 ;  /* 0x000000c4c586723e */ /* 0x000fe200000010ff */
[----:B------:R-:W-:Y:S01]  /*94b0*/  FADD.FTZ R167, R167, R188 ;  /* 0x000000bca7a77221 */ /* 0x000fe20000010000 */
[----:B-1----:R-:W-:Y:S02]  /*94c0*/  F2FP.BF16.PACK_AB R135, R201, R200 ;  /* 0x000000c8c987723e */ /* 0x002fe400000010ff */
[----:B------:R-:W-:Y:S01]  /*94d0*/  MUFU.EX2 R184, R187 ;  /* 0x000000bb00b87308 */ /* 0x000fe20000000800 */
[----:B------:R-:W-:Y:S02]  /*94e0*/  FADD.FTZ R192, R192, R193 ;  /* 0x000000c1c0c07221 */ /* 0x000fe40000010000 */
[----:B------:R-:W-:Y:S02]  /*94f0*/  FADD.FTZ R166, R166, R167 ;  /* 0x000000a7a6a67221 */ /* 0x000fe40000010000 */
[C---:B------:R-:W-:Y:S05]  /*9500*/  HMMA.16816.F32.BF16 R4, R132.reuse, R136, R4 ;  /* 0x000000888404723c */ /* 0x040fea0000041804 */
[----:B------:R-:W-:Y:S01]  /*9510*/  MUFU.EX2 R187, R177 ;  /* 0x000000b100bb7308 */ /* 0x000fe20000000800 */
[----:B------:R-:W-:Y:S02]  /*9520*/  FADD.FTZ R3, R191, R192 ;  /* 0x000000c0bf037221 */ /* 0x000fe40000010000 */
[C---:B------:R-:W-:Y:S01]  /*9530*/  HMMA.16816.F32.BF16 R8, R132.reuse, R138, R8 ;  /* 0x0000008a8408723c */ /* 0x040fe20000041808 */
[----:B------:R-:W1:Y:S03]  /*9540*/  LDSM.16.MT88.4 R136, [R222+0x2900] ;  /* 0x00290000de88783b */ /* 0x000e660000004200 */
[----:B------:R-:W-:Y:S02]  /*9550*/  FADD.FTZ R189, R189, R166 ;  /* 0x000000a6bdbd7221 */ /* 0x000fe40000010000 */
[----:B------:R-:W-:Y:S01]  /*9560*/  FADD.FTZ R3, R190, R3 ;  /* 0x00000003be037221 */ /* 0x000fe20000010000 */
[----:B------:R-:W-:Y:S01]  /*9570*/  MUFU.EX2 R169, R182 ;  /* 0x000000b600a97308 */ /* 0x000fe20000000800 */
[C---:B-----5:R-:W-:Y:S04]  /*9580*/  HMMA.16816.F32.BF16 R12, R132.reuse, R140, R12 ;  /* 0x0000008c840c723c */ /* 0x060fe8000004180c */
[----:B------:R-:W-:Y:S02]  /*9590*/  FADD.FTZ R194, R194, R189 ;  /* 0x000000bdc2c27221 */ /* 0x000fe40000010000 */
[----:B------:R-:W-:Y:S02]  /*95a0*/  FADD.FTZ R198, R198, R3 ;  /* 0x00000003c6c67221 */ /* 0x000fe40000010000 */
[C---:B------:R-:W-:Y:S01]  /*95b0*/  HMMA.16816.F32.BF16 R16, R132.reuse, R142, R16 ;  /* 0x0000008e8410723c */ /* 0x040fe20000041810 */
[----:B------:R-:W3:Y:S01]  /*95c0*/  LDSM.16.MT88.4 R140, [R227+0x4900] ;  /* 0x00490000e38c783b */ /* 0x000ee20000004200 */
[----:B------:R2:W-:Y:S02]  /*95d0*/  MUFU.EX2 R182, R181 ;  /* 0x000000b500b67308 */ /* 0x0005e40000000800 */
[----:B------:R-:W-:Y:S02]  /*95e0*/  FADD.FTZ R195, R195, R194 ;  /* 0x000000c2c3c37221 */ /* 0x000fe40000010000 */
[----:B------:R-:W-:Y:S02]  /*95f0*/  FADD.FTZ R199, R199, R198 ;  /* 0x000000c6c7c77221 */ /* 0x000fe40000010000 */
[C---:B------:R-:W-:Y:S04]  /*9600*/  HMMA.16816.F32.BF16 R20, R132.reuse, R144, R20 ;  /* 0x000000908414723c */ /* 0x040fe80000041814 */
[----:B------:R-:W4:Y:S01]  /*9610*/  MUFU.EX2 R168, R185 ;  /* 0x000000b900a87308 */ /* 0x000f220000000800 */
[----:B------:R-:W-:Y:S02]  /*9620*/  FADD.FTZ R196, R196, R195 ;  /* 0x000000c3c4c47221 */ /* 0x000fe40000010000 */
[----:B------:R-:W-:Y:S01]  /*9630*/  FADD.FTZ R200, R200, R199 ;  /* 0x000000c7c8c87221 */ /* 0x000fe20000010000 */
[C---:B------:R-:W-:Y:S01]  /*9640*/  HMMA.16816.F32.BF16 R24, R132.reuse, R146, R24 ;  /* 0x000000928418723c */ /* 0x040fe20000041818 */
[----:B------:R-:W5:Y:S03]  /*9650*/  LDSM.16.MT88.4 R144, [R222+0x4900] ;  /* 0x00490000de90783b */ /* 0x000f660000004200 */
[----:B------:R-:W-:Y:S02]  /*9660*/  FADD.FTZ R197, R197, R196 ;  /* 0x000000c4c5c57221 */ /* 0x000fe40000010000 */
[----:B------:R-:W-:Y:S01]  /*9670*/  MUFU.EX2 R185, R178 ;  /* 0x000000b200b97308 */ /* 0x000fe20000000800 */
[----:B------:R-:W-:Y:S01]  /*9680*/  FADD.FTZ R201, R201, R200 ;  /* 0x000000c8c9c97221 */ /* 0x000fe20000010000 */
[C---:B------:R-:W-:Y:S04]  /*9690*/  HMMA.16816.F32.BF16 R28, R132.reuse, R148, R28 ;  /* 0x00000094841c723c */ /* 0x040fe8000004181c */
[----:B--2---:R-:W-:Y:S04]  /*96a0*/  MOV R181, R171 ;  /* 0x000000ab00b57202 */ /* 0x004fe80000000f00 */
[C---:B------:R-:W-:Y:S01]  /*96b0*/  HMMA.16816.F32.BF16 R32, R132.reuse, R150, R32 ;  /* 0x000000968420723c */ /* 0x040fe20000041820 */
[----:B------:R-:W2:Y:S01]  /*96c0*/  LDSM.16.MT88.4 R148, [R221+0x4900] ;  /* 0x00490000dd94783b */ /* 0x000ea20000004200 */
[----:B------:R-:W-:Y:S06]  /*96d0*/  MUFU.EX2 R178, R179 ;  /* 0x000000b300b27308 */ /* 0x000fec0000000800 */
[C---:B------:R-:W-:Y:S04]  /*96e0*/  HMMA.16816.F32.BF16 R36, R132.reuse, R152, R36 ;  /* 0x000000988424723c */ /* 0x040fe80000041824 */
[----:B------:R4:W2:Y:S04]  /*96f0*/  MUFU.EX2 R170, R183 ;  /* 0x000000b700aa7308 */ /* 0x0008a80000000800 */
[C---:B------:R-:W-:Y:S01]  /*9700*/  HMMA.16816.F32.BF16 R40, R132.reuse, R154, R40 ;  /* 0x0000009a8428723c */ /* 0x040fe20000041828 */
[----:B------:R-:W-:Y:S05]  /*9710*/  LDSM.16.MT88.4 R152, [R227+0x3100] ;  /* 0x00310000e398783b */ /* 0x000fea0000004200 */
[----:B------:R-:W-:Y:S02]  /*9720*/  MUFU.EX2 R171, R180 ;  /* 0x000000b400ab7308 */ /* 0x000fe40000000800 */
[C---:B-1----:R-:W-:Y:S08]  /*9730*/  HMMA.16816.F32.BF16 R44, R132.reuse, R136, R44 ;  /* 0x00000088842c723c */ /* 0x042ff0000004182c */
[C---:B------:R-:W-:Y:S01]  /*9740*/  HMMA.16816.F32.BF16 R48, R132.reuse, R138, R48 ;  /* 0x0000008a8430723c */ /* 0x040fe20000041830 */
[----:B------:R-:W1:Y:S01]  /*9750*/  LDSM.16.MT88.4 R136, [R220+0x4900] ;  /* 0x00490000dc88783b */ /* 0x000e620000004200 */
[----:B------:R-:W1:Y:S02]  /*9760*/  MUFU.EX2 R203, R203 ;  /* 0x000000cb00cb7308 */ /* 0x000e640000000800 */
[----:B----4-:R-:W-:Y:S04]  /*9770*/  MOV R183, R168 ;  /* 0x000000a800b77202 */ /* 0x010fe80000000f00 */
        /* <DEDUP_REMOVED lines=28> */
[----:B------:R-:W-:Y:S01]  /*9940*/  HMMA.16816.F32.BF16 R128, R132, R138, R128 ;  /* 0x0000008a8480723c */ /* 0x000fe20000041880 */
[----:B------:R-:W1:Y:S06]  /*9950*/  LDSM.16.MT88.4 R136, [R220+0x1100] ;  /* 0x00110000dc88783b */ /* 0x000e6c0000004200 */
[-C--:B------:R-:W-:Y:S02]  /*9960*/  F2FP.BF16.PACK_AB R134, R169, R181.reuse ;  /* 0x000000b5a986723e */ /* 0x080fe400000010ff */
        /* <DEDUP_REMOVED lines=25> */
[----:B------:R-:W2:Y:S07]  /*9b00*/  LDSM.16.MT88.4 R140, [R221+0x5100] ;  /* 0x00510000dd8c783b */ /* 0x000eae0000004200 */
[C---:B----4-:R-:W-:Y:S08]  /*9b10*/  HMMA.16816.F32.BF16 R60, R132.reuse, R144, R60 ;  /* 0x00000090843c723c */ /* 0x050ff0000004183c */
[C---:B------:R-:W-:Y:S01]  /*9b20*/  HMMA.16816.F32.BF16 R64, R132.reuse, R146, R64 ;  /* 0x000000928440723c */ /* 0x040fe20000041840 */
[----:B------:R-:W3:Y:S07]  /*9b30*/  LDSM.16.MT88.4 R144, [R220+0x5100] ;  /* 0x00510000dc90783b */ /* 0x000eee0000004200 */
[C---:B------:R-:W-:Y:S07]  /*9b40*/  HMMA.16816.F32.BF16 R68, R132.reuse, R160, R68 ;  /* 0x000000a08444723c */ /* 0x040fee0000041844 */
[--C-:B------:R-:W-:Y:S01]  /*9b50*/  FFMA.FTZ R161, R175, c[0x0][0x2d0], -R172.reuse ;  /* 0x0000b400afa17a23 */ /* 0x100fe200000108ac */
[C---:B------:R-:W-:Y:S03]  /*9b60*/  HMMA.16816.F32.BF16 R72, R132.reuse, R162, R72 ;  /* 0x000000a28448723c */ /* 0x040fe60000041848 */
[----:B------:R-:W-:Y:S01]  /*9b70*/  MUFU.EX2 R168, R161 ;  /* 0x000000a100a87308 */ /* 0x000fe20000000800 */
[--C-:B------:R-:W-:Y:S02]  /*9b80*/  FFMA.FTZ R160, R173, c[0x0][0x2d0], -R172.reuse ;  /* 0x0000b400ada07a23 */ /* 0x100fe400000108ac */
[----:B------:R-:W-:Y:S02]  /*9b90*/  FFMA.FTZ R172, R165, c[0x0][0x2d0], -R172 ;  /* 0x0000b400a5ac7a23 */ /* 0x000fe400000108ac */
[C---:B-1----:R-:W-:Y:S05]  /*9ba0*/  HMMA.16816.F32.BF16 R76, R132.reuse, R136, R76 ;  /* 0x00000088844c723c */ /* 0x042fea000004184c */
[----:B------:R-:W1:Y:S03]  /*9bb0*/  MUFU.EX2 R180, R160 ;  /* 0x000000a000b47308 */ /* 0x000e660000000800 */
[C---:B------:R-:W-:Y:S01]  /*9bc0*/  HMMA.16816.F32.BF16 R80, R132.reuse, R138, R80 ;  /* 0x0000008a8450723c */ /* 0x040fe20000041850 */
[----:B------:R-:W4:Y:S06]  /*9bd0*/  LDSM.16.MT88.4 R136, [R222+0x7100] ;  /* 0x00710000de88783b */ /* 0x000f2c0000004200 */
[----:B------:R5:W1:Y:S01]  /*9be0*/  MUFU.EX2 R165, R172 ;  /* 0x000000ac00a57308 */ /* 0x000a620000000800 */
[C---:B--2---:R-:W-:Y:S08]  /*9bf0*/  HMMA.16816.F32.BF16 R84, R132.reuse, R140, R84 ;  /* 0x0000008c8454723c */ /* 0x044ff00000041854 */
[C---:B------:R-:W-:Y:S01]  /*9c00*/  HMMA.16816.F32.BF16 R88, R132.reuse, R142, R88 ;  /* 0x0000008e8458723c */ /* 0x040fe20000041858 */
[----:B------:R-:W2:Y:S07]  /*9c10*/  LDSM.16.MT88.4 R140, [R220+0x7100] ;  /* 0x00710000dc8c783b */ /* 0x000eae0000004200 */
[C---:B---3--:R-:W-:Y:S01]  /*9c20*/  HMMA.16816.F32.BF16 R92, R132.reuse, R144, R92 ;  /* 0x00000090845c723c */ /* 0x048fe2000004185c */
[----:B-----5:R-:W-:Y:S07]  /*9c30*/  LDSM.16.MT88.4 R172, [R221+0x1900] ;  /* 0x00190000ddac783b */ /* 0x020fee0000004200 */
[C---:B------:R-:W-:Y:S01]  /*9c40*/  HMMA.16816.F32.BF16 R96, R132.reuse, R146, R96 ;  /* 0x000000928460723c */ /* 0x040fe20000041860 */
[----:B------:R-:W3:Y:S07]  /*9c50*/  LDSM.16.MT88.4 R144, [R227+0x1900] ;  /* 0x00190000e390783b */ /* 0x000eee0000004200 */
[C---:B------:R-:W-:Y:S07]  /*9c60*/  HMMA.16816.F32.BF16 R100, R132.reuse, R148, R100 ;  /* 0x000000948464723c */ /* 0x040fee0000041864 */
[----:B------:R-:W-:Y:S01]  /*9c70*/  MOV R148, R178 ;  /* 0x000000b200947202 */ /* 0x000fe20000000f00 */
[C---:B------:R-:W-:Y:S01]  /*9c80*/  HMMA.16816.F32.BF16 R104, R132.reuse, R150, R104 ;  /* 0x000000968468723c */ /* 0x040fe20000041868 */
[----:B------:R-:W5:Y:S03]  /*9c90*/  LDSM.16.MT88.4 R176, [R220+0x1900] ;  /* 0x00190000dcb0783b */ /* 0x000f660000004200 */
[----:B-1----:R-:W-:Y:S03]  /*9ca0*/  MOV R149, R180 ;  /* 0x000000b400957202 */ /* 0x002fe60000000f00 */
[----:B------:R-:W-:Y:S01]  /*9cb0*/  MOV R150, R181 ;  /* 0x000000b500967202 */ /* 0x000fe20000000f00 */
[C---:B----4-:R-:W-:Y:S04]  /*9cc0*/  HMMA.16816.F32.BF16 R108, R132.reuse, R136, R108 ;  /* 0x00000088846c723c */ /* 0x050fe8000004186c */
[----:B------:R-:W-:Y:S03]  /*9cd0*/  MOV R151, R183 ;  /* 0x000000b700977202 */ /* 0x000fe60000000f00 */
[----:B------:R-:W-:Y:S01]  /*9ce0*/  MOV R136, R185 ;  /* 0x000000b900887202 */ /* 0x000fe20000000f00 */
[C---:B------:R-:W-:Y:S04]  /*9cf0*/  HMMA.16816.F32.BF16 R112, R132.reuse, R138, R112 ;  /* 0x0000008a8470723c */ /* 0x040fe80000041870 */
[----:B------:R-:W-:Y:S03]  /*9d00*/  MOV R137, R187 ;  /* 0x000000bb00897202 */ /* 0x000fe60000000f00 */
[----:B------:R-:W-:Y:S01]  /*9d10*/  MOV R138, R182 ;  /* 0x000000b6008a7202 */ /* 0x000fe20000000f00 */
[C---:B------:R-:W-:Y:S01]  /*9d20*/  HMMA.16816.F32.BF16 R116, R132.reuse, R152, R116 ;  /* 0x000000988474723c */ /* 0x040fe20000041874 */
[----:B------:R-:W1:Y:S03]  /*9d30*/  LDSM.16.MT88.4 R180, [R227+0x3900] ;  /* 0x00390000e3b4783b */ /* 0x000e660000004200 */
[----:B------:R-:W-:Y:S03]  /*9d40*/  MOV R139, R184 ;  /* 0x000000b8008b7202 */ /* 0x000fe60000000f00 */
[----:B------:R-:W-:Y:S01]  /*9d50*/  MOV R152, R186 ;  /* 0x000000ba00987202 */ /* 0x000fe20000000f00 */
[C---:B------:R-:W-:Y:S01]  /*9d60*/  HMMA.16816.F32.BF16 R120, R132.reuse, R154, R120 ;  /* 0x0000009a8478723c */ /* 0x040fe20000041878 */
[----:B------:R-:W4:Y:S03]  /*9d70*/  LDSM.16.MT88.4 R184, [R222+0x3900] ;  /* 0x00390000deb8783b */ /* 0x000f260000004200 */
[----:B------:R-:W-:Y:S03]  /*9d80*/  MOV R153, R168 ;  /* 0x000000a800997202 */ /* 0x000fe60000000f00 */
[----:B------:R-:W-:Y:S01]  /*9d90*/  MOV R154, R169 ;  /* 0x000000a9009a7202 */ /* 0x000fe20000000f00 */
[C---:B--2---:R-:W-:Y:S04]  /*9da0*/  HMMA.16816.F32.BF16 R124, R132.reuse, R140, R124 ;  /* 0x0000008c847c723c */ /* 0x044fe8000004187c */
[----:B------:R-:W-:Y:S02]  /*9db0*/  MOV R155, R170 ;  /* 0x000000aa009b7202 */ /* 0x000fe40000000f00 */
[----:B------:R-:W-:Y:S02]  /*9dc0*/  F2FP.BF16.PACK_AB R170, R148, R152 ;  /* 0x0000009894aa723e */ /* 0x000fe400000010ff */
[----:B------:R-:W-:Y:S04]  /*9dd0*/  HMMA.16816.F32.BF16 R128, R132, R142, R128 ;  /* 0x0000008e8480723c */ /* 0x000fe80000041880 */
[----:B------:R-:W-:Y:S02]  /*9de0*/  MOV R141, R171 ;  /* 0x000000ab008d7202 */ /* 0x000fe40000000f00 */
[----:B------:R-:W-:Y:S02]  /*9df0*/  F2FP.BF16.PACK_AB R169, R153, R137 ;  /* 0x0000008999a9723e */ /* 0x000fe400000010ff */
[----:B------:R-:W-:Y:S04]  /*9e00*/  F2FP.BF16.PACK_AB R168, R136, R141 ;  /* 0x0000008d88a8723e */ /* 0x000fe800000010ff */
[----:B------:R-:W-:Y:S07]  /*9e10*/  F2FP.BF16.PACK_AB R171, R165, R149 ;  /* 0x00000095a5ab723e */ /* 0x000fee00000010ff */
[C---:B---3--:R-:W-:Y:S01]  /*9e20*/  HMMA.16816.F32.BF16 R160, R168.reuse, R144, R4 ;  /* 0x00000090a8a0723c */ /* 0x048fe20000041804 */
[----:B------:R-:W2:Y:S06]  /*9e30*/  LDSM.16.MT88.4 R4, [R221+0x3900] ;  /* 0x00390000dd04783b */ /* 0x000eac0000004200 */
[----:B------:R-:W-:Y:S01]  /*9e40*/  MOV R145, R138 ;  /* 0x0000008a00917202 */ /* 0x000fe20000000f00 */
[C---:B------:R-:W-:Y:S04]  /*9e50*/  HMMA.16816.F32.BF16 R132, R168.reuse, R146, R8 ;  /* 0x00000092a884723c */ /* 0x040fe80000041808 */
[----:B------:R-:W-:Y:S03]  /*9e60*/  MOV R144, R141 ;  /* 0x0000008d00907202 */ /* 0x000fe60000000f00 */
[----:B------:R-:W-:Y:S02]  /*9e70*/  MOV R9, R139 ;  /* 0x0000008b00097202 */ /* 0x000fe40000000f00 */
[----:B------:R-:W-:Y:S03]  /*9e80*/  MOV R10, R136 ;  /* 0x00000088000a7202 */ /* 0x000fe60000000f00 */
[----:B------:R-:W-:Y:S02]  /*9e90*/  MOV R11, R137 ;  /* 0x00000089000b7202 */ /* 0x000fe40000000f00 */
[C---:B------:R-:W-:Y:S01]  /*9ea0*/  HMMA.16816.F32.BF16 R136, R168.reuse, R156, R12 ;  /* 0x0000009ca888723c */ /* 0x040fe2000004180c */
[----:B------:R-:W-:Y:S07]  /*9eb0*/  LDSM.16.MT88.4 R12, [R227+0x5900] ;  /* 0x00590000e30c783b */ /* 0x000fee0000004200 */
[C---:B------:R-:W-:Y:S07]  /*9ec0*/  HMMA.16816.F32.BF16 R140, R168.reuse, R158, R16 ;  /* 0x0000009ea88c723c */ /* 0x040fee0000041810 */
[----:B------:R-:W-:Y:S02]  /*9ed0*/  MOV R18, R144 ;  /* 0x0000009000127202 */ /* 0x000fe40000000f00 */
[----:B------:R-:W-:Y:S02]  /*9ee0*/  MOV R19, R145 ;  /* 0x0000009100137202 */ /* 0x000fe40000000f00 */
[C---:B------:R-:W-:Y:S07]  /*9ef0*/  HMMA.16816.F32.BF16 R144, R168.reuse, R172, R20 ;  /* 0x000000aca890723c */ /* 0x040fee0000041814 */
        /* <DEDUP_REMOVED lines=11> */
[----:B------:R-:W-:Y:S01]  /*9fb0*/  MOV R31, R9 ;  /* 0x00000009001f7202 */ /* 0x000fe20000000f00 */
[C---:B------:R-:W-:Y:S01]  /*9fc0*/  HMMA.16816.F32.BF16 R156, R168.reuse, R178, R32 ;  /* 0x000000b2a89c723c */ /* 0x040fe20000041820 */
[----:B------:R-:W-:Y:S03]  /*9fd0*/  LDSM.16.MT88.4 R32, [R222+0x7900] ;  /* 0x00790000de20783b */ /* 0x000fe60000004200 */
[----:B------:R-:W-:Y:S02]  /*9fe0*/  MOV R177, R10 ;  /* 0x0000000a00b17202 */ /* 0x000fe40000000f00 */
[----:B------:R-:W-:Y:S02]  /*9ff0*/  MOV R176, R11 ;  /* 0x0000000b00b07202 */ /* 0x000fe40000000f00 */
[C---:B-1----:R-:W-:Y:S01]  /*a000*/  HMMA.16816.F32.BF16 R36, R168.reuse, R180, R36 ;  /* 0x000000b4a824723c */ /* 0x042fe20000041824 */
[----:B------:R-:W1:Y:S03]  /*a010*/  LDSM.16.MT88.4 R8, [R220+0x3900] ;  /* 0x00390000dc08783b */ /* 0x000e660000004200 */
[----:B------:R-:W-:Y:S02]  /*a020*/  MOV R179, R18 ;  /* 0x0000001200b37202 */ /* 0x000fe40000000f00 */
[----:B------:R-:W-:Y:S02]  /*a030*/  MOV R178, R19 ;  /* 0x0000001300b27202 */ /* 0x000fe40000000f00 */
[C---:B------:R-:W-:Y:S01]  /*a040*/  HMMA.16816.F32.BF16 R40, R168.reuse, R182, R40 ;  /* 0x000000b6a828723c */ /* 0x040fe20000041828 */
[----:B------:R-:W3:Y:S03]  /*a050*/  LDSM.16.MT88.4 R16, [R222+0x5900] ;  /* 0x00590000de10783b */ /* 0x000ee60000004200 */
[----:B------:R-:W-:Y:S02]  /*a060*/  MOV R181, R20 ;  /* 0x0000001400b57202 */ /* 0x000fe40000000f00 */
[----:B------:R-:W-:Y:S02]  /*a070*/  MOV R180, R21 ;  /* 0x0000001500b47202 */ /* 0x000fe40000000f00 */
[C---:B----4-:R-:W-:Y:S04]  /*a080*/  HMMA.16816.F32.BF16 R44, R168.reuse, R184, R44 ;  /* 0x000000b8a82c723c */ /* 0x050fe8000004182c */
[----:B------:R-:W-:Y:S02]  /*a090*/  MOV R183, R22 ;  /* 0x0000001600b77202 */ /* 0x000fe40000000f00 */
[----:B------:R-:W-:Y:S02]  /*a0a0*/  MOV R182, R23 ;  /* 0x0000001700b67202 */ /* 0x000fe40000000f00 */
[C---:B------:R-:W-:Y:S01]  /*a0b0*/  HMMA.16816.F32.BF16 R48, R168.reuse, R186, R48 ;  /* 0x000000baa830723c */ /* 0x040fe20000041830 */
[----:B------:R-:W4:Y:S03]  /*a0c0*/  LDSM.16.MT88.4 R20, [R221+0x5900] ;  /* 0x00590000dd14783b */ /* 0x000f260000004200 */
[----:B------:R-:W-:Y:S01]  /*a0d0*/  MOV R185, R31 ;  /* 0x0000001f00b97202 */ /* 0x000fe20000000f00 */
[----:B------:R-:W-:Y:S03]  /*a0e0*/  FADD.FTZ R3, R183, R3 ;  /* 0x00000003b7037221 */ /* 0x000fe60000010000 */
[C---:B--2---:R-:W-:Y:S01]  /*a0f0*/  HMMA.16816.F32.BF16 R52, R168.reuse, R4, R52 ;  /* 0x00000004a834723c */ /* 0x044fe20000041834 */
[----:B------:R-:W2:Y:S03]  /*a100*/  LDSM.16.MT88.4 R28, [R227+0x7900] ;  /* 0x00790000e31c783b */ /* 0x000ea60000004200 */
[----:B------:R-:W-:Y:S02]  /*a110*/  FADD.FTZ R2, R185, R201 ;  /* 0x000000c9b9027221 */ /* 0x000fe40000010000 */
[----:B------:R-:W-:Y:S02]  /*a120*/  FADD.FTZ R3, R181, R3 ;  /* 0x00000003b5037221 */ /* 0x000fe40000010000 */
[C---:B------:R-:W-:Y:S01]  /*a130*/  HMMA.16816.F32.BF16 R56, R168.reuse, R6, R56 ;  /* 0x00000006a838723c */ /* 0x040fe20000041838 */
[----:B------:R-:W5:Y:S03]  /*a140*/  LDSM.16.MT88.4 R4, [R221+0x7900] ;  /* 0x00790000dd04783b */ /* 0x000f660000004200 */
        /* <DEDUP_REMOVED lines=8> */
[----:B------:R-:W-:Y:S02]  /*a1d0*/  FADD.FTZ R3, R175, R3 ;  /* 0x00000003af037221 */ /* 0x000fe40000010000 */
[C---:B------:R-:W-:Y:S04]  /*a1e0*/  HMMA.16816.F32.BF16 R68, R168.reuse, R12, R68 ;  /* 0x0000000ca844723c */ /* 0x040fe80000041844 */
[----:B------:R-:W-:Y:S02]  /*a1f0*/  FADD.FTZ R2, R176, R2 ;  /* 0x00000002b0027221 */ /* 0x000fe40000010000 */
[----:B------:R-:W-:Y:S01]  /*a200*/  FADD.FTZ R240, R173, R3 ;  /* 0x00000003adf07221 */ /* 0x000fe20000010000 */
[----:B------:R-:W-:Y:S01]  /*a210*/  MOV R3, R0 ;  /* 0x0000000000037202 */ /* 0x000fe20000000f00 */
[C---:B------:R-:W-:Y:S04]  /*a220*/  HMMA.16816.F32.BF16 R72, R168.reuse, R14, R72 ;  /* 0x0000000ea848723c */ /* 0x040fe80000041848 */
[----:B------:R-:W-:Y:S04]  /*a230*/  FADD.FTZ R2, R174, R2 ;  /* 0x00000002ae027221 */ /* 0x000fe80000010000 */
[C---:B---3--:R-:W-:Y:S04]  /*a240*/  HMMA.16816.F32.BF16 R76, R168.reuse, R16, R76 ;  /* 0x00000010a84c723c */ /* 0x048fe8000004184c */
[----:B------:R-:W-:Y:S04]  /*a250*/  FADD.FTZ R2, R172, R2 ;  /* 0x00000002ac027221 */ /* 0x000fe80000010000 */
[C---:B------:R-:W-:Y:S04]  /*a260*/  HMMA.16816.F32.BF16 R80, R168.reuse, R18, R80 ;  /* 0x00000012a850723c */ /* 0x040fe80000041850 */
[----:B------:R-:W-:Y:S01]  /*a270*/  FADD.FTZ R239, R165, R2 ;  /* 0x00000002a5ef7221 */ /* 0x000fe20000010000 */
[-C--:B------:R-:W-:Y:S03]  /*a280*/  MOV R2, R164.reuse ;  /* 0x000000a400027202 */ /* 0x080fe60000000f00 */
[C---:B----4-:R-:W-:Y:S08]  /*a290*/  HMMA.16816.F32.BF16 R84, R168.reuse, R20, R84 ;  /* 0x00000014a854723c */ /* 0x050ff00000041854 */
[C---:B------:R-:W-:Y:S08]  /*a2a0*/  HMMA.16816.F32.BF16 R88, R168.reuse, R22, R88 ;  /* 0x00000016a858723c */ /* 0x040ff00000041858 */
[C---:B------:R-:W-:Y:S08]  /*a2b0*/  HMMA.16816.F32.BF16 R92, R168.reuse, R24, R92 ;  /* 0x00000018a85c723c */ /* 0x040ff0000004185c */
[C---:B------:R-:W-:Y:S08]  /*a2c0*/  HMMA.16816.F32.BF16 R96, R168.reuse, R26, R96 ;  /* 0x0000001aa860723c */ /* 0x040ff00000041860 */
[C---:B--2---:R-:W-:Y:S08]  /*a2d0*/  HMMA.16816.F32.BF16 R100, R168.reuse, R28, R100 ;  /* 0x0000001ca864723c */ /* 0x044ff00000041864 */
[C---:B------:R-:W-:Y:S08]  /*a2e0*/  HMMA.16816.F32.BF16 R104, R168.reuse, R30, R104 ;  /* 0x0000001ea868723c */ /* 0x040ff00000041868 */
[C---:B------:R-:W-:Y:S08]  /*a2f0*/  HMMA.16816.F32.BF16 R108, R168.reuse, R32, R108 ;  /* 0x00000020a86c723c */ /* 0x040ff0000004186c */
[C---:B------:R-:W-:Y:S08]  /*a300*/  HMMA.16816.F32.BF16 R112, R168.reuse, R34, R112 ;  /* 0x00000022a870723c */ /* 0x040ff00000041870 */
[C---:B-----5:R-:W-:Y:S08]  /*a310*/  HMMA.16816.F32.BF16 R116, R168.reuse, R4, R116 ;  /* 0x00000004a874723c */ /* 0x060ff00000041874 */
[C---:B------:R-:W-:Y:S08]  /*a320*/  HMMA.16816.F32.BF16 R120, R168.reuse, R6, R120 ;  /* 0x00000006a878723c */ /* 0x040ff00000041878 */
[C---:B-1----:R-:W-:Y:S07]  /*a330*/  HMMA.16816.F32.BF16 R124, R168.reuse, R8, R124 ;  /* 0x00000008a87c723c */ /* 0x042fee000004187c */
[----:B------:R-:W-:Y:S01]  /*a340*/  MOV R8, R164 ;  /* 0x000000a400087202 */ /* 0x000fe20000000f00 */
[----:B------:R-:W-:Y:S01]  /*a350*/  HMMA.16816.F32.BF16 R128, R168, R10, R128 ;  /* 0x0000000aa880723c */ /* 0x000fe20000041880 */
[----:B------:R-:W-:-:S07]  /*a360*/  @P0 BRA `(.L_x_5253) ;  /* 0xffffbbc000000947 */ /* 0x000fce000383ffff */
.L_x_5242:
        /* <DEDUP_REMOVED lines=28> */
.L_x_5255:
[----:B------:R-:W-:Y:S02]  /*a530*/  ULDC UR4, c[0x0][0x32c] ;  /* 0x0000cb0000047ab9 */ /* 0x000fe40000000800 */
[----:B------:R-:W-:-:S03]  /*a540*/  UISETP.NE.AND UP2, UPT, UR25, UR4, UPT ;  /* 0x000000041900728c */ /* 0x000fc6000bf45270 */
[----:B------:R-:W-:Y:S02]  /*a550*/  ULDC.64 UR4, c[0x0][0x330] ;  /* 0x0000cc0000047ab9 */ /* 0x000fe40000000a00 */
[----:B------:R-:W-:-:S07]  /*a560*/  UIMAD.WIDE.U32 UR26, UR24, UR4, URZ ;  /* 0x00000004181a72a5 */ /* 0x000fce000f8e003f */
[----:B------:R-:W-:Y:S02]  /*a570*/  @UP2 UMOV UR25, UR27 ;  /* 0x0000001b00192c82 */ /* 0x000fe40008000000 */
[----:B------:R-:W-:Y:S02]  /*a580*/  @UP2 USHF.R.U32.HI UR24, URZ, UR5, UR25 ;  /* 0x000000053f182299 */ /* 0x000fe40008011619 */
.L_x_5256:
[----:B------:R-:W-:Y:S02]  /*a590*/  ULDC UR4, c[0x0][0x32c] ;  /* 0x0000cb0000047ab9 */ /* 0x000fe40000000800 */
[----:B------:R-:W-:-:S04]  /*a5a0*/  UIMAD UR4, UR24, UR4, URZ ;  /* 0x00000004180472a4 */ /* 0x000fc8000f8e023f */
[----:B------:R-:W-:-:S04]  /*a5b0*/  UISETP.LT.AND UP2, UPT, UR21, UR4, UPT ;  /* 0x000000041500728c */ /* 0x000fc8000bf41270 */
[----:B------:R-:W-:-:S04]  /*a5c0*/  USEL UR21, UR21, UR4, !UP2 ;  /* 0x0000000415157287 */ /* 0x000fc8000d000000 */
.L_x_5254:
        /* <DEDUP_REMOVED lines=9> */
[----:B------:R-:W-:Y:S01]  /*a660*/  SHF.R.S32.HI R5, RZ, 0x1f, R244 ;  /* 0x0000001fff057819 */ /* 0x000fe200000114f4 */
[----:B------:R-:W-:Y:S01]  /*a670*/  IMAD.MOV.U32 R3, RZ, RZ, R0 ;  /* 0x000000ffff037224 */ /* 0x000fe200078e0000 */
[C---:B------:R-:W-:Y:S01]  /*a680*/  SHF.L.U64.HI R252, R243.reuse, 0x1, R248 ;  /* 0x00000001f3fc7819 */ /* 0x040fe200000102f8 */
[C---:B------:R-:W-:Y:S01]  /*a690*/  IMAD.SHL.U32 R0, R244.reuse, 0x2, RZ ;  /* 0x00000002f4007824 */ /* 0x040fe200078e00ff */
[----:B------:R-:W-:Y:S01]  /*a6a0*/  SEL R250, RZ, 0x10, P5 ;  /* 0x00000010fffa7807 */ /* 0x000fe20002800000 */
[----:B------:R-:W-:Y:S01]  /*a6b0*/  IMAD.MOV.U32 R165, RZ, RZ, R8 ;  /* 0x000000ffffa57224 */ /* 0x000fe200078e0008 */
[----:B------:R-:W-:Y:S01]  /*a6c0*/  SEL R249, RZ, 0x10, P4 ;  /* 0x00000010fff97807 */ /* 0x000fe20002000000 */
[----:B------:R-:W-:Y:S01]  /*a6d0*/  IMAD.SHL.U32 R251, R243, 0x2, RZ ;  /* 0x00000002f3fb7824 */ /* 0x000fe200078e00ff */
[----:B------:R-:W-:Y:S02]  /*a6e0*/  SHF.L.U64.HI R0, R244, 0x1, R5 ;  /* 0x00000001f4007819 */ /* 0x000fe40000010205 */
.L_x_5260:
        /* <DEDUP_REMOVED lines=36> */
[C---:B------:R-:W-:Y:S02]  /*a930*/  LEA R7, P0, R0.reuse, c[0x0][0x1f8], 0x1 ;  /* 0x00007e0000077a11 */ /* 0x040fe400078008ff */
[C---:B------:R-:W-:Y:S02]  /*a940*/  SHF.L.U64.HI R2, R241.reuse, 0x1, R246 ;  /* 0x00000001f1027819 */ /* 0x040fe400000102f6 */
        /* <DEDUP_REMOVED lines=36> */
.L_x_5258:
[C---:B--23--:R-:W-:Y:S01]  /*ab90*/  HMMA.16816.F32.BF16 R4, R168.reuse, R172, RZ ;  /* 0x000000aca804723c */ /* 0x04cfe200000418ff */
[----:B------:R-:W-:Y:S01]  /*aba0*/  LDSM.16.M88.4 R196, [R224+0x8100] ;  /* 0x00810000e0c4783b */ /* 0x000fe20000000200 */
[----:B------:R-:W-:Y:S05]  /*abb0*/  UISETP.GT.AND UP2, UPT, UR20, UR9, UPT ;  /* 0x000000091400728c */ /* 0x000fea000bf44270 */
[----:B------:R-:W0:Y:S01]  /*abc0*/  LDGDEPBAR ;  /* 0x00000000000079af */ /* 0x000e220000000000 */
[C---:B------:R-:W-:Y:S01]  /*abd0*/  HMMA.16816.F32.BF16 R8, R168.reuse, R174, RZ ;  /* 0x000000aea808723c */ /* 0x040fe200000418ff */
[----:B------:R-:W-:Y:S04]  /*abe0*/  PLOP3.LUT P0, PT, PT, PT, UP2, 0x40, 0x0 ;  /* 0x000000000000781c */ /* 0x000fe80003f0e828 */
[----:B------:R-:W2:Y:S03]  /*abf0*/  LDSM.16.M88.4 R172, [R225+0x10100] ;  /* 0x01010000e1ac783b */ /* 0x000ea60000000200 */
[C---:B----4-:R-:W-:Y:S03]  /*ac00*/  HMMA.16816.F32.BF16 R12, R168.reuse, R16, RZ ;  /* 0x00000010a80c723c */ /* 0x050fe600000418ff */
[----:B------:R-:W3:Y:S05]  /*ac10*/  LDSM.16.M88.4 R200, [R224+0x8900] ;  /* 0x00890000e0c8783b */ /* 0x000eea0000000200 */
[C---:B------:R-:W-:Y:S08]  /*ac20*/  HMMA.16816.F32.BF16 R16, R168.reuse, R18, RZ ;  /* 0x00000012a810723c */ /* 0x040ff000000418ff */
[C---:B-1----:R-:W-:Y:S08]  /*ac30*/  HMMA.16816.F32.BF16 R20, R168.reuse, R24, RZ ;  /* 0x00000018a814723c */ /* 0x042ff000000418ff */
[C---:B------:R-:W-:Y:S08]  /*ac40*/  HMMA.16816.F32.BF16 R24, R168.reuse, R26, RZ ;  /* 0x0000001aa818723c */ /* 0x040ff000000418ff */
[C---:B------:R-:W-:Y:S08]  /*ac50*/  HMMA.16816.F32.BF16 R28, R168.reuse, R32, RZ ;  /* 0x00000020a81c723c */ /* 0x040ff000000418ff */
[----:B------:R-:W-:Y:S01]  /*ac60*/  HMMA.16816.F32.BF16 R32, R168, R34, RZ ;  /* 0x00000022a820723c */ /* 0x000fe200000418ff */
        /* <DEDUP_REMOVED lines=8> */
[C---:B------:R-:W-:Y:S01]  /*acf0*/  HMMA.16816.F32.BF16 R24, R176.reuse, R190, R24 ;  /* 0x000000beb018723c */ /* 0x040fe20000041818 */
[----:B------:R-:W5:Y:S07]  /*ad00*/  LDSM.16.M88.4 R188, [R216] ;  /* 0x00000000d8bc783b */ /* 0x000f6e0000000200 */
[C---:B------:R-:W-:Y:S08]  /*ad10*/  HMMA.16816.F32.BF16 R28, R176.reuse, R192, R28 ;  /* 0x000000c0b01c723c */ /* 0x040ff0000004181c */
[----:B------:R-:W-:Y:S01]  /*ad20*/  HMMA.16816.F32.BF16 R32, R176, R194, R32 ;  /* 0x000000c2b020723c */ /* 0x000fe20000041820 */
[----:B------:R-:W4:Y:S06]  /*ad30*/  LDSM.16.M88.4 R176, [R216+0x800] ;  /* 0x00080000d8b0783b */ /* 0x000f2c0000000200 */
[----:B------:R-:W4:Y:S01]  /*ad40*/  LDSM.16.M88.4 R192, [R216+0x1000] ;  /* 0x00100000d8c0783b */ /* 0x000f220000000200 */
[C---:B--2---:R-:W-:Y:S08]  /*ad50*/  HMMA.16816.F32.BF16 R4, R172.reuse, R196, R4 ;  /* 0x000000c4ac04723c */ /* 0x044ff00000041804 */
[C---:B------:R-:W-:Y:S01]  /*ad60*/  HMMA.16816.F32.BF16 R8, R172.reuse, R198, R8 ;  /* 0x000000c6ac08723c */ /* 0x040fe20000041808 */
[----:B------:R-:W-:Y:S07]  /*ad70*/  LDSM.16.M88.4 R196, [R230+0x14100] ;  /* 0x01410000e6c4783b */ /* 0x000fee0000000200 */
        /* <DEDUP_REMOVED lines=8> */
[----:B------:R-:W2:Y:S06]  /*ae00*/  LDSM.16.M88.4 R172, [R229+0xa900] ;  /* 0x00a90000e5ac783b */ /* 0x000eac0000000200 */
[----:B------:R-:W3:Y:S01]  /*ae10*/  LDSM.16.M88.4 R180, [R229+0xb100] ;  /* 0x00b10000e5b4783b */ /* 0x000ee20000000200 */
[C---:B-----5:R-:W-:Y:S08]  /*ae20*/  HMMA.16816.F32.BF16 R4, R184.reuse, R188, R4 ;  /* 0x000000bcb804723c */ /* 0x060ff00000041804 */
[C---:B------:R-:W-:Y:S01]  /*ae30*/  HMMA.16816.F32.BF16 R8, R184.reuse, R190, R8 ;  /* 0x000000beb808723c */ /* 0x040fe20000041808 */
[----:B------:R-:W4:Y:S07]  /*ae40*/  LDSM.16.M88.4 R188, [R229+0xb900] ;  /* 0x00b90000e5bc783b */ /* 0x000f2e0000000200 */
[C---:B------:R-:W-:Y:S08]  /*ae50*/  HMMA.16816.F32.BF16 R12, R184.reuse, R176, R12 ;  /* 0x000000b0b80c723c */ /* 0x040ff0000004180c */
[C---:B------:R-:W-:Y:S01]  /*ae60*/  HMMA.16816.F32.BF16 R16, R184.reuse, R178, R16 ;  /* 0x000000b2b810723c */ /* 0x040fe20000041810 */
[----:B------:R-:W-:Y:S07]  /*ae70*/  LDSM.16.M88.4 R176, [R215] ;  /* 0x00000000d7b0783b */ /* 0x000fee0000000200 */
[C---:B------:R-:W-:Y:S08]  /*ae80*/  HMMA.16816.F32.BF16 R20, R184.reuse, R192, R20 ;  /* 0x000000c0b814723c */ /* 0x040ff00000041814 */
[C---:B------:R-:W-:Y:S01]  /*ae90*/  HMMA.16816.F32.BF16 R24, R184.reuse, R194, R24 ;  /* 0x000000c2b818723c */ /* 0x040fe20000041818 */
[----:B------:R-:W-:Y:S07]  /*aea0*/  LDSM.16.M88.4 R192, [R213] ;  /* 0x00000000d5c0783b */ /* 0x000fee0000000200 */
[C---:B-1----:R-:W-:Y:S08]  /*aeb0*/  HMMA.16816.F32.BF16 R28, R184.reuse, R168, R28 ;  /* 0x000000a8b81c723c */ /* 0x042ff0000004181c */
[----:B------:R-:W-:Y:S01]  /*aec0*/  HMMA.16816.F32.BF16 R32, R184, R170, R32 ;  /* 0x000000aab820723c */ /* 0x000fe20000041820 */
[----:B------:R-:W1:Y:S06]  /*aed0*/  LDSM.16.M88.4 R168, [R226+0x14100] ;  /* 0x01410000e2a8783b */ /* 0x000e6c0000000200 */
[----:B------:R-:W5:Y:S01]  /*aee0*/  LDSM.16.M88.4 R184, [R214] ;  /* 0x00000000d6b8783b */ /* 0x000f620000000200 */
[C---:B------:R-:W-:Y:S08]  /*aef0*/  HMMA.16816.F32.BF16 R4, R196.reuse, R200, R4 ;  /* 0x000000c8c404723c */ /* 0x040ff00000041804 */
[C---:B------:R-:W-:Y:S01]  /*af00*/  HMMA.16816.F32.BF16 R8, R196.reuse, R202, R8 ;  /* 0x000000cac408723c */ /* 0x040fe20000041808 */
[----:B------:R-:W1:Y:S07]  /*af10*/  LDSM.16.M88.4 R200, [R212] ;  /* 0x00000000d4c8783b */ /* 0x000e6e0000000200 */
[C---:B--2---:R-:W-:Y:S08]  /*af20*/  HMMA.16816.F32.BF16 R12, R196.reuse, R172, R12 ;  /* 0x000000acc40c723c */ /* 0x044ff0000004180c */
[C---:B------:R-:W-:Y:S01]  /*af30*/  HMMA.16816.F32.BF16 R16, R196.reuse, R174, R16 ;  /* 0x000000aec410723c */ /* 0x040fe20000041810 */
[----:B------:R-:W-:Y:S07]  /*af40*/  LDSM.16.M88.4 R172, [R225+0x14100] ;  /* 0x01410000e1ac783b */ /* 0x000fee0000000200 */
[C---:B---3--:R-:W-:Y:S08]  /*af50*/  HMMA.16816.F32.BF16 R20, R196.reuse, R180, R20 ;  /* 0x000000b4c414723c */ /* 0x048ff00000041814 */
[C---:B------:R-:W-:Y:S01]  /*af60*/  HMMA.16816.F32.BF16 R24, R196.reuse, R182, R24 ;  /* 0x000000b6c418723c */ /* 0x040fe20000041818 */
[----:B------:R-:W2:Y:S07]  /*af70*/  LDSM.16.M88.4 R180, [R224+0xa100] ;  /* 0x00a10000e0b4783b */ /* 0x000eae0000000200 */
[C---:B----4-:R-:W-:Y:S08]  /*af80*/  HMMA.16816.F32.BF16 R28, R196.reuse, R188, R28 ;  /* 0x000000bcc41c723c */ /* 0x050ff0000004181c */
[----:B------:R-:W-:Y:S01]  /*af90*/  HMMA.16816.F32.BF16 R32, R196, R190, R32 ;  /* 0x000000bec420723c */ /* 0x000fe20000041820 */
[----:B------:R-:W3:Y:S06]  /*afa0*/  LDSM.16.M88.4 R188, [R224+0xa900] ;  /* 0x00a90000e0bc783b */ /* 0x000eec0000000200 */
[----:B------:R-:W4:Y:S01]  /*afb0*/  LDSM.16.M88.4 R196, [R224+0xb100] ;  /* 0x00b10000e0c4783b */ /* 0x000f220000000200 */
[C---:B-1----:R-:W-:Y:S08]  /*afc0*/  HMMA.16816.F32.BF16 R4, R168.reuse, R176, R4 ;  /* 0x000000b0a804723c */ /* 0x042ff00000041804 */
[C---:B------:R-:W-:Y:S01]  /*afd0*/  HMMA.16816.F32.BF16 R8, R168.reuse, R178, R8 ;  /* 0x000000b2a808723c */ /* 0x040fe20000041808 */
[----:B------:R-:W1:Y:S07]  /*afe0*/  LDSM.16.M88.4 R176, [R224+0xb900] ;  /* 0x00b90000e0b0783b */ /* 0x000e6e0000000200 */
[C---:B-----5:R-:W-:Y:S08]  /*aff0*/  HMMA.16816.F32.BF16 R12, R168.reuse, R184, R12 ;  /* 0x000000b8a80c723c */ /* 0x060ff0000004180c */
[C---:B------:R-:W-:Y:S01]  /*b000*/  HMMA.16816.F32.BF16 R16, R168.reuse, R186, R16 ;  /* 0x000000baa810723c */ /* 0x040fe20000041810 */
[----:B------:R-:W-:Y:S07]  /*b010*/  LDSM.16.M88.4 R184, [R223+0x14100] ;  /* 0x01410000dfb8783b */ /* 0x000fee0000000200 */
[C---:B------:R-:W-:Y:S08]  /*b020*/  HMMA.16816.F32.BF16 R20, R168.reuse, R192, R20 ;  /* 0x000000c0a814723c */ /* 0x040ff00000041814 */
[C---:B------:R-:W-:Y:S01]  /*b030*/  HMMA.16816.F32.BF16 R24, R168.reuse, R194, R24 ;  /* 0x000000c2a818723c */ /* 0x040fe20000041818 */
[----:B------:R-:W5:Y:S07]  /*b040*/  LDSM.16.M88.4 R192, [R216+0x2000] ;  /* 0x00200000d8c0783b */ /* 0x000f6e0000000200 */
        /* <DEDUP_REMOVED lines=13> */
[C---:B-1----:R-:W-:Y:S08]  /*b120*/  HMMA.16816.F32.BF16 R28, R172.reuse, R176, R28 ;  /* 0x000000b0ac1c723c */ /* 0x042ff0000004181c */
[----:B------:R-:W-:Y:S01]  /*b130*/  HMMA.16816.F32.BF16 R32, R172, R178, R32 ;  /* 0x000000b2ac20723c */ /* 0x000fe20000041820 */
[----:B------:R-:W-:Y:S06]  /*b140*/  LDSM.16.M88.4 R172, [R229+0xd100] ;  /* 0x00d10000e5ac783b */ /* 0x000fec0000000200 */
[----:B------:R-:W-:Y:S01]  /*b150*/  LDSM.16.M88.4 R176, [R229+0xd900] ;  /* 0x00d90000e5b0783b */ /* 0x000fe20000000200 */
[C---:B-----5:R-:W-:Y:S08]  /*b160*/  HMMA.16816.F32.BF16 R4, R184.reuse, R192, R4 ;  /* 0x000000c0b804723c */ /* 0x060ff00000041804 */
[C---:B------:R-:W-:Y:S01]  /*b170*/  HMMA.16816.F32.BF16 R8, R184.reuse, R194, R8 ;  /* 0x000000c2b808723c */ /* 0x040fe20000041808 */
[----:B------:R-:W-:Y:S07]  /*b180*/  LDSM.16.M88.4 R192, [R226+0x18100] ;  /* 0x01810000e2c0783b */ /* 0x000fee0000000200 */
[C---:B------:R-:W-:Y:S08]  /*b190*/  HMMA.16816.F32.BF16 R12, R184.reuse, R168, R12 ;  /* 0x000000a8b80c723c */ /* 0x040ff0000004180c */
[C---:B------:R-:W-:Y:S01]  /*b1a0*/  HMMA.16816.F32.BF16 R16, R184.reuse, R170, R16 ;  /* 0x000000aab810723c */ /* 0x040fe20000041810 */
[----:B------:R-:W1:Y:S07]  /*b1b0*/  LDSM.16.M88.4 R168, [R229+0xc900] ;  /* 0x00c90000e5a8783b */ /* 0x000e6e0000000200 */
[C---:B------:R-:W-:Y:S08]  /*b1c0*/  HMMA.16816.F32.BF16 R20, R184.reuse, R200, R20 ;  /* 0x000000c8b814723c */ /* 0x040ff00000041814 */
[C---:B------:R-:W-:Y:S01]  /*b1d0*/  HMMA.16816.F32.BF16 R24, R184.reuse, R202, R24 ;  /* 0x000000cab818723c */ /* 0x040fe20000041818 */
[----:B------:R-:W4:Y:S07]  /*b1e0*/  LDSM.16.M88.4 R200, [R211] ;  /* 0x00000000d3c8783b */ /* 0x000f2e0000000200 */
[C---:B--2---:R-:W-:Y:S08]  /*b1f0*/  HMMA.16816.F32.BF16 R28, R184.reuse, R180, R28 ;  /* 0x000000b4b81c723c */ /* 0x044ff0000004181c */
[----:B------:R-:W-:Y:S01]  /*b200*/  HMMA.16816.F32.BF16 R32, R184, R182, R32 ;  /* 0x000000b6b820723c */ /* 0x000fe20000041820 */
[----:B------:R-:W2:Y:S06]  /*b210*/  LDSM.16.M88.4 R180, [R210] ;  /* 0x00000000d2b4783b */ /* 0x000eac0000000200 */
[----:B------:R-:W5:Y:S01]  /*b220*/  LDSM.16.M88.4 R184, [R209] ;  /* 0x00000000d1b8783b */ /* 0x000f620000000200 */
[C---:B---3--:R-:W-:Y:S08]  /*b230*/  HMMA.16816.F32.BF16 R4, R188.reuse, R196, R4 ;  /* 0x000000c4bc04723c */ /* 0x048ff00000041804 */
[C---:B------:R-:W-:Y:S01]  /*b240*/  HMMA.16816.F32.BF16 R8, R188.reuse, R198, R8 ;  /* 0x000000c6bc08723c */ /* 0x040fe20000041808 */
[----:B------:R-:W3:Y:S07]  /*b250*/  LDSM.16.M88.4 R196, [R208] ;  /* 0x00000000d0c4783b */ /* 0x000eee0000000200 */
        /* <DEDUP_REMOVED lines=10> */
[C---:B----4-:R-:W-:Y:S08]  /*b300*/  HMMA.16816.F32.BF16 R4, R192.reuse, R200, R4 ;  /* 0x000000c8c004723c */ /* 0x050ff00000041804 */
[C---:B------:R-:W-:Y:S01]  /*b310*/  HMMA.16816.F32.BF16 R8, R192.reuse, R202, R8 ;  /* 0x000000cac008723c */ /* 0x040fe20000041808 */
[----:B------:R-:W4:Y:S07]  /*b320*/  LDSM.16.M88.4 R200, [R224+0xd900] ;  /* 0x00d90000e0c8783b */ /* 0x000f2e0000000200 */
[C---:B--2---:R-:W-:Y:S08]  /*b330*/  HMMA.16816.F32.BF16 R12, R192.reuse, R180, R12 ;  /* 0x000000b4c00c723c */ /* 0x044ff0000004180c */
[C---:B------:R-:W-:Y:S01]  /*b340*/  HMMA.16816.F32.BF16 R16, R192.reuse, R182, R16 ;  /* 0x000000b6c010723c */ /* 0x040fe20000041810 */
[----:B------:R-:W-:Y:S07]  /*b350*/  LDSM.16.M88.4 R180, [R223+0x18100] ;  /* 0x01810000dfb4783b */ /* 0x000fee0000000200 */
[C---:B-----5:R-:W-:Y:S08]  /*b360*/  HMMA.16816.F32.BF16 R20, R192.reuse, R184, R20 ;  /* 0x000000b8c014723c */ /* 0x060ff00000041814 */
[C---:B------:R-:W-:Y:S01]  /*b370*/  HMMA.16816.F32.BF16 R24, R192.reuse, R186, R24 ;  /* 0x000000bac018723c */ /* 0x040fe20000041818 */
[----:B------:R-:W2:Y:S07]  /*b380*/  LDSM.16.M88.4 R184, [R216+0x4000] ;  /* 0x00400000d8b8783b */ /* 0x000eae0000000200 */
[C---:B---3--:R-:W-:Y:S08]  /*b390*/  HMMA.16816.F32.BF16 R28, R192.reuse, R196, R28 ;  /* 0x000000c4c01c723c */ /* 0x048ff0000004181c */
[----:B------:R-:W-:Y:S01]  /*b3a0*/  HMMA.16816.F32.BF16 R32, R192, R198, R32 ;  /* 0x000000c6c020723c */ /* 0x000fe20000041820 */
[----:B------:R-:W3:Y:S06]  /*b3b0*/  LDSM.16.M88.4 R192, [R216+0x4800] ;  /* 0x00480000d8c0783b */ /* 0x000eec0000000200 */
        /* <DEDUP_REMOVED lines=10> */
[C---:B----4-:R-:W-:Y:S08]  /*b460*/  HMMA.16816.F32.BF16 R28, R168.reuse, R200, R28 ;  /* 0x000000c8a81c723c */ /* 0x050ff0000004181c */
[----:B------:R-:W-:Y:S01]  /*b470*/  HMMA.16816.F32.BF16 R32, R168, R202, R32 ;  /* 0x000000caa820723c */ /* 0x000fe20000041820 */
[----:B------:R-:W4:Y:S06]  /*b480*/  LDSM.16.M88.4 R168, [R229+0xe900] ;  /* 0x00e90000e5a8783b */ /* 0x000f2c0000000200 */
[----:B------:R-:W1:Y:S01]  /*b490*/  LDSM.16.M88.4 R200, [R229+0xf100] ;  /* 0x00f10000e5c8783b */ /* 0x000e620000000200 */
[C---:B--2---:R-:W-:Y:S08]  /*b4a0*/  HMMA.16816.F32.BF16 R4, R180.reuse, R184, R4 ;  /* 0x000000b8b404723c */ /* 0x044ff00000041804 */
[C---:B------:R-:W-:Y:S01]  /*b4b0*/  HMMA.16816.F32.BF16 R8, R180.reuse, R186, R8 ;  /* 0x000000bab408723c */ /* 0x040fe20000041808 */
[----:B------:R-:W2:Y:S07]  /*b4c0*/  LDSM.16.M88.4 R184, [R229+0xf900] ;  /* 0x00f90000e5b8783b */ /* 0x000eae0000000200 */
[C---:B---3--:R-:W-:Y:S08]  /*b4d0*/  HMMA.16816.F32.BF16 R12, R180.reuse, R192, R12 ;  /* 0x000000c0b40c723c */ /* 0x048ff0000004180c */
[C---:B------:R-:W-:Y:S01]  /*b4e0*/  HMMA.16816.F32.BF16 R16, R180.reuse, R194, R16 ;  /* 0x000000c2b410723c */ /* 0x040fe20000041810 */
[----:B------:R-:W-:Y:S07]  /*b4f0*/  LDSM.16.M88.4 R192, [R226+0x1c100] ;  /* 0x01c10000e2c0783b */ /* 0x000fee0000000200 */
[C---:B-----5:R-:W-:Y:S08]  /*b500*/  HMMA.16816.F32.BF16 R20, R180.reuse, R196, R20 ;  /* 0x000000c4b414723c */ /* 0x060ff00000041814 */
[C---:B------:R-:W-:Y:S01]  /*b510*/  HMMA.16816.F32.BF16 R24, R180.reuse, R198, R24 ;  /* 0x000000c6b418723c */ /* 0x040fe20000041818 */
[----:B------:R-:W3:Y:S07]  /*b520*/  LDSM.16.M88.4 R196, [R207] ;  /* 0x00000000cfc4783b */ /* 0x000eee0000000200 */
[C---:B-1----:R-:W-:Y:S08]  /*b530*/  HMMA.16816.F32.BF16 R28, R180.reuse, R172, R28 ;  /* 0x000000acb41c723c */ /* 0x042ff0000004181c */
[----:B------:R-:W-:Y:S01]  /*b540*/  HMMA.16816.F32.BF16 R32, R180, R174, R32 ;  /* 0x000000aeb420723c */ /* 0x000fe20000041820 */
[----:B------:R-:W-:Y:S06]  /*b550*/  LDSM.16.M88.4 R172, [R205] ;  /* 0x00000000cdac783b */ /* 0x000fec0000000200 */
[----:B------:R-:W-:Y:S01]  /*b560*/  LDSM.16.M88.4 R180, [R204] ;  /* 0x00000000ccb4783b */ /* 0x000fe20000000200 */
[C---:B------:R-:W-:Y:S08]  /*b570*/  HMMA.16816.F32.BF16 R4, R176.reuse, R188, R4 ;  /* 0x000000bcb004723c */ /* 0x040ff00000041804 */
[C---:B------:R-:W-:Y:S01]  /*b580*/  HMMA.16816.F32.BF16 R8, R176.reuse, R190, R8 ;  /* 0x000000beb008723c */ /* 0x040fe20000041808 */
[----:B------:R-:W-:Y:S07]  /*b590*/  LDSM.16.M88.4 R188, [R225+0x1c100] ;  /* 0x01c10000e1bc783b */ /* 0x000fee0000000200 */
[C---:B----4-:R-:W-:Y:S08]  /*b5a0*/  HMMA.16816.F32.BF16 R12, R176.reuse, R168, R12 ;  /* 0x000000a8b00c723c */ /* 0x050ff0000004180c */
[C---:B------:R-:W-:Y:S01]  /*b5b0*/  HMMA.16816.F32.BF16 R16, R176.reuse, R170, R16 ;  /* 0x000000aab010723c */ /* 0x040fe20000041810 */
[----:B------:R-:W1:Y:S07]  /*b5c0*/  LDSM.16.M88.4 R168, [R206] ;  /* 0x00000000cea8783b */ /* 0x000e6e0000000200 */
[C---:B------:R-:W-:Y:S08]  /*b5d0*/  HMMA.16816.F32.BF16 R20, R176.reuse, R200, R20 ;  /* 0x000000c8b014723c */ /* 0x040ff00000041814 */
[C---:B------:R-:W-:Y:S01]  /*b5e0*/  HMMA.16816.F32.BF16 R24, R176.reuse, R202, R24 ;  /* 0x000000cab018723c */ /* 0x040fe20000041818 */
[----:B------:R-:W4:Y:S07]  /*b5f0*/  LDSM.16.M88.4 R200, [R224+0xe100] ;  /* 0x00e10000e0c8783b */ /* 0x000f2e0000000200 */
[C---:B--2---:R-:W-:Y:S08]  /*b600*/  HMMA.16816.F32.BF16 R28, R176.reuse, R184, R28 ;  /* 0x000000b8b01c723c */ /* 0x044ff0000004181c */
[----:B------:R-:W-:Y:S01]  /*b610*/  HMMA.16816.F32.BF16 R32, R176, R186, R32 ;  /* 0x000000bab020723c */ /* 0x000fe20000041820 */
[----:B------:R-:W2:Y:S06]  /*b620*/  LDSM.16.M88.4 R176, [R224+0xe900] ;  /* 0x00e90000e0b0783b */ /* 0x000eac0000000200 */
[----:B------:R-:W5:Y:S01]  /*b630*/  LDSM.16.M88.4 R184, [R224+0xf100] ;  /* 0x00f10000e0b8783b */ /* 0x000f620000000200 */
        /* <DEDUP_REMOVED lines=15> */
[----:B------:R-:W4:Y:S01]  /*b730*/  LDSM.16.M88.4 R200, [R216+0x7800] ;  /* 0x00780000d8c8783b */ /* 0x000f220000000200 */
[----:B------:R-:W-:Y:S05]  /*b740*/  DEPBAR.LE SB0, 0x0 ;  /* 0x000080000000791a */ /* 0x000fea0000000000 */
[----:B------:R-:W-:Y:S01]  /*b750*/  BAR.SYNC.DEFER_BLOCKING 0x0 ;  /* 0x0000000000007b1d */ /* 0x000fe20000010000 */
[C---:B--2---:R-:W-:Y:S08]  /*b760*/  HMMA.16816.F32.BF16 R12, R188.reuse, R176, R12 ;  /* 0x000000b0bc0c723c */ /* 0x044ff0000004180c */
[C---:B------:R-:W-:Y:S08]  /*b770*/  HMMA.16816.F32.BF16 R16, R188.reuse, R178, R16 ;  /* 0x000000b2bc10723c */ /* 0x040ff00000041810 */
[C---:B-----5:R-:W-:Y:S08]  /*b780*/  HMMA.16816.F32.BF16 R20, R188.reuse, R184, R20 ;  /* 0x000000b8bc14723c */ /* 0x060ff00000041814 */
[C---:B------:R-:W-:Y:S08]  /*b790*/  HMMA.16816.F32.BF16 R24, R188.reuse, R186, R24 ;  /* 0x000000babc18723c */ /* 0x040ff00000041818 */
[C---:B---3--:R-:W-:Y:S08]  /*b7a0*/  HMMA.16816.F32.BF16 R28, R188.reuse, R196, R28 ;  /* 0x000000c4bc1c723c */ /* 0x048ff0000004181c */
[----:B------:R-:W-:Y:S08]  /*b7b0*/  HMMA.16816.F32.BF16 R32, R188, R198, R32 ;  /* 0x000000c6bc20723c */ /* 0x000ff00000041820 */
[C---:B-1----:R-:W-:Y:S08]  /*b7c0*/  HMMA.16816.F32.BF16 R4, R168.reuse, R172, R4 ;  /* 0x000000aca804723c */ /* 0x042ff00000041804 */
[C---:B------:R-:W-:Y:S08]  /*b7d0*/  HMMA.16816.F32.BF16 R8, R168.reuse, R174, R8 ;  /* 0x000000aea808723c */ /* 0x040ff00000041808 */
[C---:B------:R-:W-:Y:S08]  /*b7e0*/  HMMA.16816.F32.BF16 R12, R168.reuse, R180, R12 ;  /* 0x000000b4a80c723c */ /* 0x040ff0000004180c */
[C---:B------:R-:W-:Y:S08]  /*b7f0*/  HMMA.16816.F32.BF16 R16, R168.reuse, R182, R16 ;  /* 0x000000b6a810723c */ /* 0x040ff00000041810 */
[C---:B------:R-:W-:Y:S08]  /*b800*/  HMMA.16816.F32.BF16 R20, R168.reuse, R192, R20 ;  /* 0x000000c0a814723c */ /* 0x040ff00000041814 */
[C---:B------:R-:W-:Y:S08]  /*b810*/  HMMA.16816.F32.BF16 R24, R168.reuse, R194, R24 ;  /* 0x000000c2a818723c */ /* 0x040ff00000041818 */
[C---:B----4-:R-:W-:Y:S08]  /*b820*/  HMMA.16816.F32.BF16 R28, R168.reuse, R200, R28 ;  /* 0x000000c8a81c723c */ /* 0x050ff0000004181c */
        /* <DEDUP_REMOVED lines=10> */
[----:B------:R-:W-:Y:S01]  /*b8d0*/  LOP3.LUT R176, R176, 0xf, RZ, 0xc0, !PT ;  /* 0x0000000fb0b07812 */ /* 0x000fe200078ec0ff */
[----:B------:R-:W-:Y:S01]  /*b8e0*/  IMAD.SHL.U32 R186, R244, 0x2, RZ ;  /* 0x00000002f4ba7824 */ /* 0x000fe200078e00ff */
        /* <DEDUP_REMOVED lines=30> */
[----:B------:R-:W-:Y:S01]  /*bad0*/  SHFL.IDX PT, R175, R168, RZ, 0x181f ;  /* 0x00181fffa8af7589 */ /* 0x000fe200000e0000 */
[----:B------:R-:W-:Y:S03]  /*bae0*/  IMAD.SHL.U32 R0, R241, 0x2, RZ ;  /* 0x00000002f1007824 */ /* 0x000fe600078e00ff */
[----:B------:R-:W1:Y:S04]  /*baf0*/  SHFL.IDX PT, R169, R168, 0x1, 0x181f ;  /* 0x00381f00a8a97f89 */ /* 0x000e6800000e0000 */
[----:B------:R-:W2:Y:S04]  /*bb00*/  SHFL.IDX PT, R171, R167, 0x1, 0x181f ;  /* 0x00381f00a7ab7f89 */ /* 0x000ea800000e0000 */
[----:B------:R-:W3:Y:S01]  /*bb10*/  SHFL.IDX PT, R167, R167, RZ, 0x181f ;  /* 0x00181fffa7a77589 */ /* 0x000ee200000e0000 */
[----:B-1----:R-:W-:Y:S04]  /*bb20*/  IADD3 R178, P1, P0, R178, R169, R251 ;  /* 0x000000a9b2b27210 */ /* 0x002fe8000783e0fb */
[----:B--2---:R-:W-:Y:S02]  /*bb30*/  IADD3.X R179, RZ, R171, R252, P1, P0 ;  /* 0x000000abffb37210 */ /* 0x004fe40000fe04fc */
[----:B------:R-:W-:Y:S04]  /*bb40*/  IADD3 R176, P1, P0, R176, R169, R164 ;  /* 0x000000a9b0b07210 */ /* 0x000fe8000783e0a4 */
[----:B------:R-:W-:Y:S02]  /*bb50*/  IADD3.X R177, RZ, R171, R166, P1, P0 ;  /* 0x000000abffb17210 */ /* 0x000fe40000fe04a6 */
[----:B------:R-:W-:Y:S04]  /*bb60*/  IADD3 R172, P1, P0, R172, R169, R0 ;  /* 0x000000a9acac7210 */ /* 0x000fe8000783e000 */
[----:B------:R-:W-:Y:S02]  /*bb70*/  IADD3.X R173, RZ, R171, R2, P1, P0 ;  /* 0x000000abffad7210 */ /* 0x000fe40000fe0402 */
[----:B------:R-:W-:Y:S05]  /*bb80*/  IADD3 R180, P0, R175, R164, RZ ;  /* 0x000000a4afb47210 */ /* 0x000fea0007f1e0ff */
[----:B---3--:R-:W-:Y:S01]  /*bb90*/  IMAD.X R181, R167, 0x1, R166, P0 ;  /* 0x00000001a7b57824 */ /* 0x008fe200000e06a6 */
[----:B------:R-:W-:Y:S05]  /*bba0*/  IADD3 R182, P0, R175, R0, RZ ;  /* 0x00000000afb67210 */ /* 0x000fea0007f1e0ff */
[----:B------:R-:W-:Y:S01]  /*bbb0*/  IMAD.X R183, R167, 0x1, R2, P0 ;  /* 0x00000001a7b77824 */ /* 0x000fe200000e0602 */
[-C--:B------:R-:W-:Y:S05]  /*bbc0*/  IADD3 R184, P0, R175, R186.reuse, RZ ;  /* 0x000000baafb87210 */ /* 0x080fea0007f1e0ff */
        /* <DEDUP_REMOVED lines=18> */
.L_x_5259:
[----:B------:R-:W-:Y:S01]  /*bcf0*/  FMNMX.FTZ R0, R4, R3, !PT ;  /* 0x0000000304007209 */ /* 0x000fe20007810000 */
[----:B-1----:R-:W-:Y:S01]  /*bd00*/  LDSM.16.MT88.4 R172, [R222+0x100] ;  /* 0x00010000deac783b */ /* 0x002fe20000004200 */
        /* <DEDUP_REMOVED lines=34> */
[----:B------:R-:W-:Y:S02]  /*bf30*/  PLOP3.LUT P0, PT, PT, PT, UP2, 0x80, 0x0 ;  /* 0x000000000000781c */ /* 0x000fe40003f0f028 */
[----:B------:R-:W-:Y:S02]  /*bf40*/  FMNMX.FTZ R170, R33, R0, !PT ;  /* 0x0000000021aa7209 */ /* 0x000fe40007810000 */
[----:B------:R-:W-:Y:S03]  /*bf50*/  FMNMX.FTZ R0, R34, R169, !PT ;  /* 0x000000a922007209 */ /* 0x000fe60007810000 */
[----:B------:R-:W-:Y:S01]  /*bf60*/  SHFL.BFLY PT, R171, R170, 0x2, 0x1f ;  /* 0x0c401f00aaab7f89 */ /* 0x000fe200000e0000 */
[----:B------:R-:W-:Y:S07]  /*bf70*/  FMNMX.FTZ R166, R35, R0, !PT ;  /* 0x0000000023a67209 */ /* 0x000fee0007810000 */
[----:B------:R-:W1:Y:S02]  /*bf80*/  SHFL.BFLY PT, R169, R166, 0x2, 0x1f ;  /* 0x0c401f00a6a97f89 */ /* 0x000e6400000e0000 */
[----:B-1----:R-:W-:Y:S02]  /*bf90*/  FMNMX.FTZ R167, R166, R169, !PT ;  /* 0x000000a9a6a77209 */ /* 0x002fe40007810000 */
[----:B------:R-:W-:Y:S04]  /*bfa0*/  FMNMX.FTZ R168, R170, R171, !PT ;  /* 0x000000abaaa87209 */ /* 0x000fe80007810000 */
[----:B------:R-:W1:Y:S08]  /*bfb0*/  SHFL.BFLY PT, R164, R167, 0x1, 0x1f ;  /* 0x0c201f00a7a47f89 */ /* 0x000e7000000e0000 */
[----:B------:R-:W2:Y:S01]  /*bfc0*/  SHFL.BFLY PT, R171, R168, 0x1, 0x1f ;  /* 0x0c201f00a8ab7f89 */ /* 0x000ea200000e0000 */
[----:B-1----:R-:W-:Y:S05]  /*bfd0*/  FMNMX.FTZ R164, R164, R167, !PT ;  /* 0x000000a7a4a47209 */ /* 0x002fea0007810000 */
[----:B------:R-:W-:Y:S01]  /*bfe0*/  FMUL.FTZ R189, R164, c[0x0][0x2d0] ;  /* 0x0000b400a4bd7a20 */ /* 0x000fe20000410000 */
[----:B--2---:R-:W-:Y:S03]  /*bff0*/  FMNMX.FTZ R0, R168, R171, !PT ;  /* 0x000000aba8007209 */ /* 0x004fe60007810000 */
[--C-:B------:R-:W-:Y:S01]  /*c000*/  FFMA.FTZ R6, R6, c[0x0][0x2d0], -R189.reuse ;  /* 0x0000b40006067a23 */ /* 0x100fe200000108bd */
[----:B------:R-:W1:Y:S01]  /*c010*/  LDSM.16.MT88.4 R168, [R227+0x100] ;  /* 0x00010000e3a8783b */ /* 0x000e620000004200 */
[----:B------:R-:W-:Y:S02]  /*c020*/  FFMA.FTZ R7, R7, c[0x0][0x2d0], -R189 ;  /* 0x0000b40007077a23 */ /* 0x000fe400000108bd */
[C---:B------:R-:W-:Y:S02]  /*c030*/  FADD.FTZ R2, -R0.reuse, R3 ;  /* 0x0000000300027221 */ /* 0x040fe40000010100 */
[----:B------:R-:W-:Y:S01]  /*c040*/  FMUL.FTZ R191, R0, c[0x0][0x2d0] ;  /* 0x0000b40000bf7a20 */ /* 0x000fe20000410000 */
[----:B------:R-:W-:Y:S01]  /*c050*/  MUFU.EX2 R6, R6 ;  /* 0x0000000600067308 */ /* 0x000fe20000000800 */
[----:B------:R-:W-:Y:S02]  /*c060*/  FMUL.FTZ R3, R2, c[0x0][0x2d0] ;  /* 0x0000b40002037a20 */ /* 0x000fe40000410000 */
[----:B------:R-:W-:Y:S02]  /*c070*/  FADD.FTZ R2, -R164, R165 ;  /* 0x000000a5a4027221 */ /* 0x000fe40000010100 */
[--C-:B------:R-:W-:Y:S02]  /*c080*/  FFMA.FTZ R188, R4, c[0x0][0x2d0], -R191.reuse ;  /* 0x0000b40004bc7a23 */ /* 0x100fe400000108bf */
[----:B------:R-:W-:Y:S02]  /*c090*/  FMUL.FTZ R165, R2, c[0x0][0x2d0] ;  /* 0x0000b40002a57a20 */ /* 0x000fe40000410000 */
[--C-:B------:R-:W-:Y:S01]  /*c0a0*/  FFMA.FTZ R5, R5, c[0x0][0x2d0], -R191.reuse ;  /* 0x0000b40005057a23 */ /* 0x100fe200000108bf */
[----:B------:R-:W-:Y:S01]  /*c0b0*/  MUFU.EX2 R7, R7 ;  /* 0x0000000700077308 */ /* 0x000fe20000000800 */
[--C-:B------:R-:W-:Y:S02]  /*c0c0*/  FFMA.FTZ R166, R8, c[0x0][0x2d0], -R191.reuse ;  /* 0x0000b40008a67a23 */ /* 0x100fe400000108bf */
[----:B------:R-:W-:Y:S02]  /*c0d0*/  FFMA.FTZ R167, R9, c[0x0][0x2d0], -R191 ;  /* 0x0000b40009a77a23 */ /* 0x000fe400000108bf */
[----:B------:R-:W-:Y:S02]  /*c0e0*/  FFMA.FTZ R190, R11, c[0x0][0x2d0], -R189 ;  /* 0x0000b4000bbe7a23 */ /* 0x000fe400000108bd */
[--C-:B------:R-:W-:Y:S02]  /*c0f0*/  FFMA.FTZ R192, R12, c[0x0][0x2d0], -R191.reuse ;  /* 0x0000b4000cc07a23 */ /* 0x100fe400000108bf */
[----:B------:R-:W-:Y:S01]  /*c100*/  FFMA.FTZ R193, R13, c[0x0][0x2d0], -R191 ;  /* 0x0000b4000dc17a23 */ /* 0x000fe200000108bf */
[----:B------:R2:W3:Y:S01]  /*c110*/  MUFU.EX2 R2, R165 ;  /* 0x000000a500027308 */ /* 0x0004e20000000800 */
[--C-:B------:R-:W-:Y:S02]  /*c120*/  FFMA.FTZ R194, R14, c[0x0][0x2d0], -R189.reuse ;  /* 0x0000b4000ec27a23 */ /* 0x100fe400000108bd */
[----:B------:R-:W-:Y:S02]  /*c130*/  FFMA.FTZ R195, R15, c[0x0][0x2d0], -R189 ;  /* 0x0000b4000fc37a23 */ /* 0x000fe400000108bd */
[----:B------:R-:W-:Y:S01]  /*c140*/  LDSM.16.MT88.4 R12, [R220+0x6100] ;  /* 0x00610000dc0c783b */ /* 0x000fe20000004200 */
[--C-:B------:R-:W-:Y:S02]  /*c150*/  FFMA.FTZ R196, R16, c[0x0][0x2d0], -R191.reuse ;  /* 0x0000b40010c47a23 */ /* 0x100fe400000108bf */
[----:B------:R-:W-:Y:S02]  /*c160*/  FFMA.FTZ R197, R17, c[0x0][0x2d0], -R191 ;  /* 0x0000b40011c57a23 */ /* 0x000fe400000108bf */
[----:B------:R-:W-:Y:S01]  /*c170*/  MUFU.EX2 R188, R188 ;  /* 0x000000bc00bc7308 */ /* 0x000fe20000000800 */
[--C-:B------:R-:W-:Y:S02]  /*c180*/  FFMA.FTZ R198, R18, c[0x0][0x2d0], -R189.reuse ;  /* 0x0000b40012c67a23 */ /* 0x100fe400000108bd */
[----:B------:R-:W-:Y:S02]  /*c190*/  FFMA.FTZ R199, R19, c[0x0][0x2d0], -R189 ;  /* 0x0000b40013c77a23 */ /* 0x000fe400000108bd */
[----:B------:R-:W-:Y:S01]  /*c1a0*/  LDSM.16.MT88.4 R16, [R222+0x900] ;  /* 0x00090000de10783b */ /* 0x000fe20000004200 */
[----:B------:R-:W-:Y:S02]  /*c1b0*/  FFMA.FTZ R200, R28, c[0x0][0x2d0], -R191 ;  /* 0x0000b4001cc87a23 */ /* 0x000fe400000108bf */
[--C-:B------:R-:W-:Y:S02]  /*c1c0*/  FFMA.FTZ R201, R34, c[0x0][0x2d0], -R189.reuse ;  /* 0x0000b40022c97a23 */ /* 0x100fe400000108bd */
[----:B------:R-:W-:Y:S01]  /*c1d0*/  MUFU.EX2 R5, R5 ;  /* 0x0000000500057308 */ /* 0x000fe20000000800 */
[----:B--2---:R-:W-:Y:S02]  /*c1e0*/  FFMA.FTZ R165, R10, c[0x0][0x2d0], -R189 ;  /* 0x0000b4000aa57a23 */ /* 0x004fe400000108bd */
[C---:B---3--:R-:W-:Y:S02]  /*c1f0*/  FMUL.FTZ R10, R2.reuse, R162 ;  /* 0x000000a2020a7220 */ /* 0x048fe40000410000 */
[C---:B------:R-:W-:Y:S05]  /*c200*/  FMUL.FTZ R11, R2.reuse, R163 ;  /* 0x000000a3020b7220 */ /* 0x040fea0000410000 */
        /* <DEDUP_REMOVED lines=41> */
[----:B--2---:R-:W-:Y:S01]  /*c4a0*/  FMUL.FTZ R8, R3, R160 ;  /* 0x000000a003087220 */ /* 0x004fe20000410000 */
[----:B------:R-:W-:Y:S01]  /*c4b0*/  F2FP.BF16.PACK_AB R160, R5, R188 ;  /* 0x000000bc05a0723e */ /* 0x000fe200000010ff */
[----:B------:R-:W-:Y:S01]  /*c4c0*/  FMUL.FTZ R9, R3, R161 ;  /* 0x000000a103097220 */ /* 0x000fe20000410000 */
[----:B------:R-:W-:Y:S01]  /*c4d0*/  F2FP.BF16.PACK_AB R161, R7, R6 ;  /* 0x0000000607a1723e */ /* 0x000fe200000010ff */
[C---:B------:R-:W-:Y:S01]  /*c4e0*/  FMUL.FTZ R132, R3.reuse, R132 ;  /* 0x0000008403847220 */ /* 0x040fe20000410000 */
[----:B------:R-:W-:Y:S01]  /*c4f0*/  MUFU.EX2 R194, R194 ;  /* 0x000000c200c27308 */ /* 0x000fe20000000800 */
[C---:B------:R-:W-:Y:S02]  /*c500*/  FMUL.FTZ R133, R3.reuse, R133 ;  /* 0x0000008503857220 */ /* 0x040fe40000410000 */
[C---:B------:R-:W-:Y:S02]  /*c510*/  FMUL.FTZ R136, R3.reuse, R136 ;  /* 0x0000008803887220 */ /* 0x040fe40000410000 */
[C---:B-1----:R-:W-:Y:S05]  /*c520*/  HMMA.16816.F32.BF16 R8, R160.reuse, R168, R8 ;  /* 0x000000a8a008723c */ /* 0x042fea0000041808 */
[C---:B------:R-:W-:Y:S01]  /*c530*/  FMUL.FTZ R137, R3.reuse, R137 ;  /* 0x0000008903897220 */ /* 0x040fe20000410000 */
[----:B------:R-:W1:Y:S01]  /*c540*/  MUFU.EX2 R195, R195 ;  /* 0x000000c300c37308 */ /* 0x000e620000000800 */
[C---:B------:R-:W-:Y:S01]  /*c550*/  FMUL.FTZ R140, R3.reuse, R140 ;  /* 0x0000008c038c7220 */ /* 0x040fe20000410000 */
[C---:B------:R-:W-:Y:S01]  /*c560*/  HMMA.16816.F32.BF16 R132, R160.reuse, R170, R132 ;  /* 0x000000aaa084723c */ /* 0x040fe20000041884 */
[----:B------:R-:W2:Y:S03]  /*c570*/  LDSM.16.MT88.4 R168, [R220+0x100] ;  /* 0x00010000dca8783b */ /* 0x000ea60000004200 */
[C---:B------:R-:W-:Y:S02]  /*c580*/  FMUL.FTZ R141, R3.reuse, R141 ;  /* 0x0000008d038d7220 */ /* 0x040fe40000410000 */
[C---:B------:R-:W-:Y:S02]  /*c590*/  FMUL.FTZ R144, R3.reuse, R144 ;  /* 0x0000009003907220 */ /* 0x040fe40000410000 */
[C---:B------:R-:W-:Y:S01]  /*c5a0*/  HMMA.16816.F32.BF16 R136, R160.reuse, R172, R136 ;  /* 0x000000aca088723c */ /* 0x040fe20000041888 */
[----:B------:R-:W-:Y:S03]  /*c5b0*/  MUFU.EX2 R196, R196 ;  /* 0x000000c400c47308 */ /* 0x000fe60000000800 */
[C---:B------:R-:W-:Y:S02]  /*c5c0*/  FMUL.FTZ R145, R3.reuse, R145 ;  /* 0x0000009103917220 */ /* 0x040fe40000410000 */
[C---:B------:R-:W-:Y:S02]  /*c5d0*/  FMUL.FTZ R148, R3.reuse, R148 ;  /* 0x0000009403947220 */ /* 0x040fe40000410000 */
[C---:B------:R-:W-:Y:S01]  /*c5e0*/  HMMA.16816.F32.BF16 R140, R160.reuse, R174, R140 ;  /* 0x000000aea08c723c */ /* 0x040fe2000004188c */
[----:B------:R-:W4:Y:S02]  /*c5f0*/  LDSM.16.MT88.4 R172, [R227+0x2100] ;  /* 0x00210000e3ac783b */ /* 0x000f240000004200 */
[----:B------:R-:W5:Y:S01]  /*c600*/  MUFU.EX2 R197, R197 ;  /* 0x000000c500c57308 */ /* 0x000f620000000800 */
[C---:B------:R-:W-:Y:S02]  /*c610*/  FMUL.FTZ R149, R3.reuse, R149 ;  /* 0x0000009503957220 */ /* 0x040fe40000410000 */
[C---:B------:R-:W-:Y:S02]  /*c620*/  FMUL.FTZ R152, R3.reuse, R152 ;  /* 0x0000009803987220 */ /* 0x040fe40000410000 */
[C---:B------:R-:W-:Y:S04]  /*c630*/  HMMA.16816.F32.BF16 R144, R160.reuse, R176, R144 ;  /* 0x000000b0a090723c */ /* 0x040fe80000041890 */
[C---:B------:R-:W-:Y:S01]  /*c640*/  FMUL.FTZ R153, R3.reuse, R153 ;  /* 0x0000009903997220 */ /* 0x040fe20000410000 */
[----:B------:R-:W-:Y:S01]  /*c650*/  MUFU.EX2 R198, R198 ;  /* 0x000000c600c67308 */ /* 0x000fe20000000800 */
[C---:B------:R-:W-:Y:S02]  /*c660*/  FMUL.FTZ R156, R3.reuse, R156 ;  /* 0x0000009c039c7220 */ /* 0x040fe40000410000 */
[C---:B------:R-:W-:Y:S01]  /*c670*/  HMMA.16816.F32.BF16 R148, R160.reuse, R178, R148 ;  /* 0x000000b2a094723c */ /* 0x040fe20000041894 */
[----:B------:R-:W1:Y:S03]  /*c680*/  LDSM.16.MT88.4 R176, [R222+0x2100] ;  /* 0x00210000deb0783b */ /* 0x000e660000004200 */
[C---:B------:R-:W-:Y:S02]  /*c690*/  FMUL.FTZ R157, R3.reuse, R157 ;  /* 0x0000009d039d7220 */ /* 0x040fe40000410000 */
[C---:B------:R-:W-:Y:S01]  /*c6a0*/  FMUL.FTZ R36, R3.reuse, R36 ;  /* 0x0000002403247220 */ /* 0x040fe20000410000 */
[----:B------:R-:W1:Y:S01]  /*c6b0*/  MUFU.EX2 R199, R199 ;  /* 0x000000c700c77308 */ /* 0x000e620000000800 */
[C---:B------:R-:W-:Y:S01]  /*c6c0*/  FMUL.FTZ R37, R3.reuse, R37 ;  /* 0x0000002503257220 */ /* 0x040fe20000410000 */
[C---:B--2---:R-:W-:Y:S03]  /*c6d0*/  HMMA.16816.F32.BF16 R152, R160.reuse, R168, R152 ;  /* 0x000000a8a098723c */ /* 0x044fe60000041898 */
[C---:B------:R-:W-:Y:S02]  /*c6e0*/  FMUL.FTZ R40, R3.reuse, R40 ;  /* 0x0000002803287220 */ /* 0x040fe40000410000 */
[C---:B------:R-:W-:Y:S02]  /*c6f0*/  FMUL.FTZ R41, R3.reuse, R41 ;  /* 0x0000002903297220 */ /* 0x040fe40000410000 */
[C---:B------:R-:W-:Y:S01]  /*c700*/  FMUL.FTZ R44, R3.reuse, R44 ;  /* 0x0000002c032c7220 */ /* 0x040fe20000410000 */
[C---:B------:R-:W-:Y:S01]  /*c710*/  HMMA.16816.F32.BF16 R156, R160.reuse, R170, R156 ;  /* 0x000000aaa09c723c */ /* 0x040fe2000004189c */
[----:B------:R-:W2:Y:S01]  /*c720*/  LDSM.16.MT88.4 R168, [R221+0x2100] ;  /* 0x00210000dda8783b */ /* 0x000ea20000004200 */
[----:B------:R-:W-:Y:S02]  /*c730*/  MUFU.EX2 R200, R200 ;  /* 0x000000c800c87308 */ /* 0x000fe40000000800 */
[C---:B------:R-:W-:Y:S02]  /*c740*/  FMUL.FTZ R45, R3.reuse, R45 ;  /* 0x0000002d032d7220 */ /* 0x040fe40000410000 */
[C---:B------:R-:W-:Y:S02]  /*c750*/  FMUL.FTZ R48, R3.reuse, R48 ;  /* 0x0000003003307220 */ /* 0x040fe40000410000 */
[C---:B----4-:R-:W-:Y:S04]  /*c760*/  HMMA.16816.F32.BF16 R36, R160.reuse, R172, R36 ;  /* 0x000000aca024723c */ /* 0x050fe80000041824 */
[C---:B------:R-:W-:Y:S01]  /*c770*/  FMUL.FTZ R49, R3.reuse, R49 ;  /* 0x0000003103317220 */ /* 0x040fe20000410000 */
[----:B------:R-:W-:Y:S01]  /*c780*/  MUFU.EX2 R201, R201 ;  /* 0x000000c900c97308 */ /* 0x000fe20000000800 */
[C---:B------:R-:W-:Y:S02]  /*c790*/  FMUL.FTZ R52, R3.reuse, R52 ;  /* 0x0000003403347220 */ /* 0x040fe40000410000 */
[C---:B------:R-:W-:Y:S01]  /*c7a0*/  HMMA.16816.F32.BF16 R40, R160.reuse, R174, R40 ;  /* 0x000000aea028723c */ /* 0x040fe20000041828 */
[----:B------:R-:W4:Y:S03]  /*c7b0*/  LDSM.16.MT88.4 R172, [R220+0x2100] ;  /* 0x00210000dcac783b */ /* 0x000f260000004200 */
        /* <DEDUP_REMOVED lines=48> */
[----:B------:R-:W4:Y:S02]  /*cac0*/  LDSM.16.MT88.4 R172, [R222+0x6100] ;  /* 0x00610000deac783b */ /* 0x000f240000004200 */
        /* <DEDUP_REMOVED lines=47> */
[----:B------:R-:W-:Y:S03]  /*cdc0*/  FMUL.FTZ R129, R3, R129 ;  /* 0x0000008103817220 */ /* 0x000fe60000410000 */
[C---:B------:R-:W-:Y:S03]  /*cdd0*/  HMMA.16816.F32.BF16 R124, R160.reuse, R12, R124 ;  /* 0x0000000ca07c723c */ /* 0x040fe6000004187c */
[C---:B------:R-:W-:Y:S02]  /*cde0*/  FMUL.FTZ R130, R2.reuse, R130 ;  /* 0x0000008202827220 */ /* 0x040fe40000410000 */
[C---:B------:R-:W-:Y:S02]  /*cdf0*/  FMUL.FTZ R131, R2.reuse, R131 ;  /* 0x0000008302837220 */ /* 0x040fe40000410000 */
[----:B---3--:R-:W-:Y:S01]  /*ce00*/  F2FP.BF16.PACK_AB R12, R193, R192 ;  /* 0x000000c0c10c723e */ /* 0x008fe200000010ff */
[----:B------:R-:W-:Y:S01]  /*ce10*/  FFMA.FTZ R188, R3, R240, R188 ;  /* 0x000000f003bc7223 */ /* 0x000fe200000100bc */
[----:B------:R-:W-:Y:S03]  /*ce20*/  F2FP.BF16.PACK_AB R13, R195, R194 ;  /* 0x000000c2c30d723e */ /* 0x000fe600000010ff */
[----:B------:R-:W-:Y:S01]  /*ce30*/  HMMA.16816.F32.BF16 R128, R160, R14, R128 ;  /* 0x0000000ea080723c */ /* 0x000fe20000041880 */
[----:B------:R-:W1:Y:S02]  /*ce40*/  LDSM.16.MT88.4 R160, [R220+0x900] ;  /* 0x00090000dca0783b */ /* 0x000e640000004200 */
[----:B------:R-:W-:Y:S01]  /*ce50*/  MOV R3, R0 ;  /* 0x0000000000037202 */ /* 0x000fe20000000f00 */
[----:B------:R-:W-:Y:S02]  /*ce60*/  FFMA.FTZ R6, R2, R239, R6 ;  /* 0x000000ef02067223 */ /* 0x000fe40000010006 */
[----:B------:R-:W-:Y:S01]  /*ce70*/  FADD.FTZ R5, R5, R188 ;  /* 0x000000bc05057221 */ /* 0x000fe20000010000 */
[----:B-----5:R-:W-:Y:S01]  /*ce80*/  F2FP.BF16.PACK_AB R14, R197, R196 ;  /* 0x000000c4c50e723e */ /* 0x020fe200000010ff */
[----:B------:R-:W-:Y:S01]  /*ce90*/  FADD.FTZ R6, R7, R6 ;  /* 0x0000000607067221 */ /* 0x000fe20000010000 */
[----:B------:R-:W-:Y:S03]  /*cea0*/  F2FP.BF16.PACK_AB R15, R199, R198 ;  /* 0x000000c6c70f723e */ /* 0x000fe600000010ff */
[----:B------:R-:W-:Y:S02]  /*ceb0*/  FADD.FTZ R166, R166, R5 ;  /* 0x00000005a6a67221 */ /* 0x000fe40000010000 */
[----:B------:R-:W-:Y:S01]  /*cec0*/  FADD.FTZ R5, R165, R6 ;  /* 0x00000006a5057221 */ /* 0x000fe20000010000 */
[----:B------:R-:W-:Y:S01]  /*ced0*/  MOV R165, R164 ;  /* 0x000000a400a57202 */ /* 0x000fe20000000f00 */
[C---:B--2---:R-:W-:Y:S05]  /*cee0*/  HMMA.16816.F32.BF16 R8, R12.reuse, R168, R8 ;  /* 0x000000a80c08723c */ /* 0x044fea0000041808 */
[----:B------:R-:W-:Y:S02]  /*cef0*/  FADD.FTZ R167, R167, R166 ;  /* 0x000000a6a7a77221 */ /* 0x000fe40000010000 */
[----:B------:R-:W-:Y:S01]  /*cf00*/  FADD.FTZ R5, R190, R5 ;  /* 0x00000005be057221 */ /* 0x000fe20000010000 */
        /* <DEDUP_REMOVED lines=11> */
[C---:B----4-:R-:W-:Y:S04]  /*cfc0*/  HMMA.16816.F32.BF16 R144, R12.reuse, R172, R144 ;  /* 0x000000ac0c90723c */ /* 0x050fe80000041890 */
[----:B------:R-:W-:Y:S02]  /*cfd0*/  FADD.FTZ R197, R197, R196 ;  /* 0x000000c4c5c57221 */ /* 0x000fe40000010000 */
[----:B------:R-:W-:Y:S02]  /*cfe0*/  FADD.FTZ R199, R199, R198 ;  /* 0x000000c6c7c77221 */ /* 0x000fe40000010000 */
[C---:B------:R-:W-:Y:S01]  /*cff0*/  HMMA.16816.F32.BF16 R148, R12.reuse, R174, R148 ;  /* 0x000000ae0c94723c */ /* 0x040fe20000041894 */
[----:B------:R-:W4:Y:S07]  /*d000*/  LDSM.16.MT88.4 R172, [R222+0x4900] ;  /* 0x00490000deac783b */ /* 0x000f2e0000004200 */
[C---:B-1----:R-:W-:Y:S08]  /*d010*/  HMMA.16816.F32.BF16 R152, R12.reuse, R160, R152 ;  /* 0x000000a00c98723c */ /* 0x042ff00000041898 */
[C---:B------:R-:W-:Y:S01]  /*d020*/  HMMA.16816.F32.BF16 R156, R12.reuse, R162, R156 ;  /* 0x000000a20c9c723c */ /* 0x040fe2000004189c */
[----:B------:R-:W1:Y:S07]  /*d030*/  LDSM.16.MT88.4 R160, [R221+0x4900] ;  /* 0x00490000dda0783b */ /* 0x000e6e0000004200 */
[C---:B------:R-:W-:Y:S08]  /*d040*/  HMMA.16816.F32.BF16 R36, R12.reuse, R176, R36 ;  /* 0x000000b00c24723c */ /* 0x040ff00000041824 */
[C---:B------:R-:W-:Y:S01]  /*d050*/  HMMA.16816.F32.BF16 R40, R12.reuse, R178, R40 ;  /* 0x000000b20c28723c */ /* 0x040fe20000041828 */
[----:B------:R-:W-:Y:S07]  /*d060*/  LDSM.16.MT88.4 R176, [R227+0x5100] ;  /* 0x00510000e3b0783b */ /* 0x000fee0000004200 */
[C---:B--2---:R-:W-:Y:S08]  /*d070*/  HMMA.16816.F32.BF16 R44, R12.reuse, R168, R44 ;  /* 0x000000a80c2c723c */ /* 0x044ff0000004182c */
[C---:B------:R-:W-:Y:S01]  /*d080*/  HMMA.16816.F32.BF16 R48, R12.reuse, R170, R48 ;  /* 0x000000aa0c30723c */ /* 0x040fe20000041830 */
[----:B------:R-:W2:Y:S07]  /*d090*/  LDSM.16.MT88.4 R168, [R220+0x4900] ;  /* 0x00490000dca8783b */ /* 0x000eae0000004200 */
[C---:B------:R-:W-:Y:S07]  /*d0a0*/  HMMA.16816.F32.BF16 R52, R12.reuse, R180, R52 ;  /* 0x000000b40c34723c */ /* 0x040fee0000041834 */
[--C-:B------:R-:W-:Y:S01]  /*d0b0*/  FFMA.FTZ R180, R20, c[0x0][0x2d0], -R191.reuse ;  /* 0x0000b40014b47a23 */ /* 0x100fe200000108bf */
[C---:B------:R-:W-:Y:S04]  /*d0c0*/  HMMA.16816.F32.BF16 R56, R12.reuse, R182, R56 ;  /* 0x000000b60c38723c */ /* 0x040fe80000041838 */
[----:B------:R-:W-:Y:S01]  /*d0d0*/  FFMA.FTZ R181, R21, c[0x0][0x2d0], -R191 ;  /* 0x0000b40015b57a23 */ /* 0x000fe200000108bf */
[----:B------:R-:W-:Y:S02]  /*d0e0*/  MUFU.EX2 R180, R180 ;  /* 0x000000b400b47308 */ /* 0x000fe40000000800 */
[--C-:B------:R-:W-:Y:S01]  /*d0f0*/  FFMA.FTZ R182, R22, c[0x0][0x2d0], -R189.reuse ;  /* 0x0000b40016b67a23 */ /* 0x100fe200000108bd */
[C---:B------:R-:W-:Y:S04]  /*d100*/  HMMA.16816.F32.BF16 R60, R12.reuse, R184, R60 ;  /* 0x000000b80c3c723c */ /* 0x040fe8000004183c */
[----:B------:R-:W-:Y:S02]  /*d110*/  FFMA.FTZ R183, R23, c[0x0][0x2d0], -R189 ;  /* 0x0000b40017b77a23 */ /* 0x000fe400000108bd */
[----:B------:R-:W-:Y:S01]  /*d120*/  LDSM.16.MT88.4 R20, [R220+0x6900] ;  /* 0x00690000dc14783b */ /* 0x000fe20000004200 */
[--C-:B------:R-:W-:Y:S01]  /*d130*/  FFMA.FTZ R184, R24, c[0x0][0x2d0], -R191.reuse ;  /* 0x0000b40018b87a23 */ /* 0x100fe200000108bf */
[C---:B------:R-:W-:Y:S01]  /*d140*/  HMMA.16816.F32.BF16 R64, R12.reuse, R186, R64 ;  /* 0x000000ba0c40723c */ /* 0x040fe20000041840 */
[----:B------:R-:W5:Y:S03]  /*d150*/  MUFU.EX2 R181, R181 ;  /* 0x000000b500b57308 */ /* 0x000f660000000800 */
[----:B------:R-:W-:Y:S03]  /*d160*/  FFMA.FTZ R185, R25, c[0x0][0x2d0], -R191 ;  /* 0x0000b40019b97a23 */ /* 0x000fe600000108bf */
[--C-:B------:R-:W-:Y:S01]  /*d170*/  FFMA.FTZ R186, R26, c[0x0][0x2d0], -R189.reuse ;  /* 0x0000b4001aba7a23 */ /* 0x100fe200000108bd */
[C---:B---3--:R-:W-:Y:S03]  /*d180*/  HMMA.16816.F32.BF16 R68, R12.reuse, R16, R68 ;  /* 0x000000100c44723c */ /* 0x048fe60000041844 */
[----:B------:R-:W-:Y:S01]  /*d190*/  MUFU.EX2 R182, R182 ;  /* 0x000000b600b67308 */ /* 0x000fe20000000800 */
[----:B------:R-:W-:Y:S02]  /*d1a0*/  FFMA.FTZ R187, R27, c[0x0][0x2d0], -R189 ;  /* 0x0000b4001bbb7a23 */ /* 0x000fe400000108bd */
[----:B------:R-:W-:Y:S02]  /*d1b0*/  LDSM.16.MT88.4 R24, [R222+0x1100] ;  /* 0x00110000de18783b */ /* 0x000fe40000004200 */
[C---:B------:R-:W-:Y:S05]  /*d1c0*/  HMMA.16816.F32.BF16 R72, R12.reuse, R18, R72 ;  /* 0x000000120c48723c */ /* 0x040fea0000041848 */
[----:B------:R-:W3:Y:S01]  /*d1d0*/  MUFU.EX2 R183, R183 ;  /* 0x000000b700b77308 */ /* 0x000ee20000000800 */
[----:B------:R-:W3:Y:S02]  /*d1e0*/  LDSM.16.MT88.4 R16, [R227+0x6900] ;  /* 0x00690000e310783b */ /* 0x000ee40000004200 */
[C---:B----4-:R-:W-:Y:S07]  /*d1f0*/  HMMA.16816.F32.BF16 R76, R12.reuse, R172, R76 ;  /* 0x000000ac0c4c723c */ /* 0x050fee000004184c */
[----:B------:R-:W-:Y:S01]  /*d200*/  MUFU.EX2 R184, R184 ;  /* 0x000000b800b87308 */ /* 0x000fe20000000800 */
[C---:B------:R-:W-:Y:S01]  /*d210*/  HMMA.16816.F32.BF16 R80, R12.reuse, R174, R80 ;  /* 0x000000ae0c50723c */ /* 0x040fe20000041850 */
[----:B------:R-:W4:Y:S07]  /*d220*/  LDSM.16.MT88.4 R172, [R222+0x6900] ;  /* 0x00690000deac783b */ /* 0x000f2e0000004200 */
[C---:B-1----:R-:W-:Y:S01]  /*d230*/  HMMA.16816.F32.BF16 R84, R12.reuse, R160, R84 ;  /* 0x000000a00c54723c */ /* 0x042fe20000041854 */
[----:B------:R-:W1:Y:S07]  /*d240*/  MUFU.EX2 R185, R185 ;  /* 0x000000b900b97308 */ /* 0x000e6e0000000800 */
[C---:B------:R-:W-:Y:S01]  /*d250*/  HMMA.16816.F32.BF16 R88, R12.reuse, R162, R88 ;  /* 0x000000a20c58723c */ /* 0x040fe20000041858 */
[----:B------:R-:W1:Y:S02]  /*d260*/  LDSM.16.MT88.4 R160, [R221+0x6900] ;  /* 0x00690000dda0783b */ /* 0x000e640000004200 */
[----:B------:R-:W-:Y:S05]  /*d270*/  MUFU.EX2 R186, R186 ;  /* 0x000000ba00ba7308 */ /* 0x000fea0000000800 */
[C---:B--2---:R-:W-:Y:S05]  /*d280*/  HMMA.16816.F32.BF16 R92, R12.reuse, R168, R92 ;  /* 0x000000a80c5c723c */ /* 0x044fea000004185c */
[----:B------:R-:W2:Y:S03]  /*d290*/  MUFU.EX2 R187, R187 ;  /* 0x000000bb00bb7308 */ /* 0x000ea60000000800 */
[C---:B------:R-:W-:Y:S01]  /*d2a0*/  HMMA.16816.F32.BF16 R96, R12.reuse, R170, R96 ;  /* 0x000000aa0c60723c */ /* 0x040fe20000041860 */
[----:B------:R-:W-:Y:S07]  /*d2b0*/  LDSM.16.MT88.4 R168, [R227+0x3100] ;  /* 0x00310000e3a8783b */ /* 0x000fee0000004200 */
[C---:B---3--:R-:W-:Y:S08]  /*d2c0*/  HMMA.16816.F32.BF16 R100, R12.reuse, R16, R100 ;  /* 0x000000100c64723c */ /* 0x048ff00000041864 */
[C---:B------:R-:W-:Y:S01]  /*d2d0*/  HMMA.16816.F32.BF16 R104, R12.reuse, R18, R104 ;  /* 0x000000120c68723c */ /* 0x040fe20000041868 */
[----:B------:R-:W3:Y:S07]  /*d2e0*/  LDSM.16.MT88.4 R16, [R227+0x1100] ;  /* 0x00110000e310783b */ /* 0x000eee0000004200 */
[C---:B----4-:R-:W-:Y:S08]  /*d2f0*/  HMMA.16816.F32.BF16 R108, R12.reuse, R172, R108 ;  /* 0x000000ac0c6c723c */ /* 0x050ff0000004186c */
[C---:B------:R-:W-:Y:S01]  /*d300*/  HMMA.16816.F32.BF16 R112, R12.reuse, R174, R112 ;  /* 0x000000ae0c70723c */ /* 0x040fe20000041870 */
[----:B------:R-:W-:Y:S07]  /*d310*/  LDSM.16.MT88.4 R172, [R222+0x3100] ;  /* 0x00310000deac783b */ /* 0x000fee0000004200 */
[C---:B-1----:R-:W-:Y:S08]  /*d320*/  HMMA.16816.F32.BF16 R116, R12.reuse, R160, R116 ;  /* 0x000000a00c74723c */ /* 0x042ff00000041874 */
[C---:B------:R-:W-:Y:S01]  /*d330*/  HMMA.16816.F32.BF16 R120, R12.reuse, R162, R120 ;  /* 0x000000a20c78723c */ /* 0x040fe20000041878 */
[----:B------:R-:W1:Y:S07]  /*d340*/  LDSM.16.MT88.4 R160, [R221+0x1100] ;  /* 0x00110000dda0783b */ /* 0x000e6e0000004200 */
[C---:B------:R-:W-:Y:S08]  /*d350*/  HMMA.16816.F32.BF16 R124, R12.reuse, R20, R124 ;  /* 0x000000140c7c723c */ /* 0x040ff0000004187c */
[----:B------:R-:W-:Y:S01]  /*d360*/  HMMA.16816.F32.BF16 R128, R12, R22, R128 ;  /* 0x000000160c80723c */ /* 0x000fe20000041880 */
[----:B------:R-:W4:Y:S06]  /*d370*/  LDSM.16.MT88.4 R20, [R220+0x1100] ;  /* 0x00110000dc14783b */ /* 0x000f2c0000004200 */
[----:B-----5:R-:W-:Y:S01]  /*d380*/  F2FP.BF16.PACK_AB R12, R181, R180 ;  /* 0x000000b4b50c723e */ /* 0x020fe200000010ff */
[----:B------:R-:W-:Y:S01]  /*d390*/  FADD.FTZ R180, R180, R197 ;  /* 0x000000c5b4b47221 */ /* 0x000fe20000010000 */
[----:B------:R-:W-:Y:S03]  /*d3a0*/  F2FP.BF16.PACK_AB R13, R183, R182 ;  /* 0x000000b6b70d723e */ /* 0x000fe600000010ff */
[----:B------:R-:W-:Y:S01]  /*d3b0*/  F2FP.BF16.PACK_AB R14, R185, R184 ;  /* 0x000000b8b90e723e */ /* 0x000fe200000010ff */
[----:B------:R-:W-:Y:S01]  /*d3c0*/  FADD.FTZ R182, R182, R199 ;  /* 0x000000c7b6b67221 */ /* 0x000fe20000010000 */
[----:B--2---:R-:W-:Y:S01]  /*d3d0*/  F2FP.BF16.PACK_AB R15, R187, R186 ;  /* 0x000000babb0f723e */ /* 0x004fe200000010ff */
[----:B------:R-:W-:Y:S02]  /*d3e0*/  FADD.FTZ R181, R181, R180 ;  /* 0x000000b4b5b57221 */ /* 0x000fe40000010000 */
[----:B------:R-:W-:Y:S02]  /*d3f0*/  FADD.FTZ R183, R183, R182 ;  /* 0x000000b6b7b77221 */ /* 0x000fe40000010000 */
[----:B------:R-:W-:Y:S02]  /*d400*/  FADD.FTZ R184, R184, R181 ;  /* 0x000000b5b8b87221 */ /* 0x000fe40000010000 */
[C---:B---3--:R-:W-:Y:S03]  /*d410*/  HMMA.16816.F32.BF16 R8, R12.reuse, R16, R8 ;  /* 0x000000100c08723c */ /* 0x048fe60000041808 */
[----:B------:R-:W-:Y:S02]  /*d420*/  FADD.FTZ R186, R186, R183 ;  /* 0x000000b7baba7221 */ /* 0x000fe40000010000 */
[----:B------:R-:W-:Y:S02]  /*d430*/  FADD.FTZ R185, R185, R184 ;  /* 0x000000b8b9b97221 */ /* 0x000fe40000010000 */
[----:B------:R-:W-:Y:S01]  /*d440*/  FADD.FTZ R187, R187, R186 ;  /* 0x000000babbbb7221 */ /* 0x000fe20000010000 */
[C---:B------:R-:W-:Y:S01]  /*d450*/  HMMA.16816.F32.BF16 R132, R12.reuse, R18, R132 ;  /* 0x000000120c84723c */ /* 0x040fe20000041884 */
[----:B------:R-:W2:Y:S07]  /*d460*/  LDSM.16.MT88.4 R16, [R221+0x3100] ;  /* 0x00310000dd10783b */ /* 0x000eae0000004200 */
[C---:B------:R-:W-:Y:S08]  /*d470*/  HMMA.16816.F32.BF16 R136, R12.reuse, R24, R136 ;  /* 0x000000180c88723c */ /* 0x040ff00000041888 */
[C---:B------:R-:W-:Y:S01]  /*d480*/  HMMA.16816.F32.BF16 R140, R12.reuse, R26, R140 ;  /* 0x0000001a0c8c723c */ /* 0x040fe2000004188c */
[----:B------:R-:W3:Y:S07]  /*d490*/  LDSM.16.MT88.4 R24, [R220+0x3100] ;  /* 0x00310000dc18783b */ /* 0x000eee0000004200 */
[C---:B-1----:R-:W-:Y:S08]  /*d4a0*/  HMMA.16816.F32.BF16 R144, R12.reuse, R160, R144 ;  /* 0x000000a00c90723c */ /* 0x042ff00000041890 */
[C---:B------:R-:W-:Y:S01]  /*d4b0*/  HMMA.16816.F32.BF16 R148, R12.reuse, R162, R148 ;  /* 0x000000a20c94723c */ /* 0x040fe20000041894 */
[----:B------:R-:W-:Y:S07]  /*d4c0*/  LDSM.16.MT88.4 R160, [R227+0x7100] ;  /* 0x00710000e3a0783b */ /* 0x000fee0000004200 */
[C---:B----4-:R-:W-:Y:S08]  /*d4d0*/  HMMA.16816.F32.BF16 R152, R12.reuse, R20, R152 ;  /* 0x000000140c98723c */ /* 0x050ff00000041898 */
        /* <DEDUP_REMOVED lines=8> */
[C---:B--2---:R-:W-:Y:S08]  /*d560*/  HMMA.16816.F32.BF16 R52, R12.reuse, R16, R52 ;  /* 0x000000100c34723c */ /* 0x044ff00000041834 */
[C---:B------:R-:W-:Y:S01]  /*d570*/  HMMA.16816.F32.BF16 R56, R12.reuse, R18, R56 ;  /* 0x000000120c38723c */ /* 0x040fe20000041838 */
[----:B------:R-:W2:Y:S07]  /*d580*/  LDSM.16.MT88.4 R16, [R221+0x5100] ;  /* 0x00510000dd10783b */ /* 0x000eae0000004200 */
[C---:B---3--:R-:W-:Y:S08]  /*d590*/  HMMA.16816.F32.BF16 R60, R12.reuse, R24, R60 ;  /* 0x000000180c3c723c */ /* 0x048ff0000004183c */
[C---:B------:R-:W-:Y:S01]  /*d5a0*/  HMMA.16816.F32.BF16 R64, R12.reuse, R26, R64 ;  /* 0x0000001a0c40723c */ /* 0x040fe20000041840 */
[----:B------:R-:W3:Y:S07]  /*d5b0*/  LDSM.16.MT88.4 R24, [R220+0x5100] ;  /* 0x00510000dc18783b */ /* 0x000eee0000004200 */
[C---:B------:R-:W-:Y:S07]  /*d5c0*/  HMMA.16816.F32.BF16 R68, R12.reuse, R176, R68 ;  /* 0x000000b00c44723c */ /* 0x040fee0000041844 */
[----:B------:R-:W-:Y:S01]  /*d5d0*/  FFMA.FTZ R177, R29, c[0x0][0x2d0], -R191 ;  /* 0x0000b4001db17a23 */ /* 0x000fe200000108bf */
[C---:B------:R-:W-:Y:S04]  /*d5e0*/  HMMA.16816.F32.BF16 R72, R12.reuse, R178, R72 ;  /* 0x000000b20c48723c */ /* 0x040fe80000041848 */
[--C-:B------:R-:W-:Y:S01]  /*d5f0*/  FFMA.FTZ R176, R30, c[0x0][0x2d0], -R189.reuse ;  /* 0x0000b4001eb07a23 */ /* 0x100fe200000108bd */
[----:B------:R-:W4:Y:S02]  /*d600*/  MUFU.EX2 R177, R177 ;  /* 0x000000b100b17308 */ /* 0x000f240000000800 */
[----:B------:R-:W-:Y:S01]  /*d610*/  FFMA.FTZ R179, R31, c[0x0][0x2d0], -R189 ;  /* 0x0000b4001fb37a23 */ /* 0x000fe200000108bd */
[C---:B-1----:R-:W-:Y:S01]  /*d620*/  HMMA.16816.F32.BF16 R76, R12.reuse, R20, R76 ;  /* 0x000000140c4c723c */ /* 0x042fe2000004184c */
[----:B------:R-:W-:Y:S03]  /*d630*/  LDSM.16.MT88.4 R28, [R221+0x7100] ;  /* 0x00710000dd1c783b */ /* 0x000fe60000004200 */
[--C-:B------:R-:W-:Y:S02]  /*d640*/  FFMA.FTZ R178, R32, c[0x0][0x2d0], -R191.reuse ;  /* 0x0000b40020b27a23 */ /* 0x100fe400000108bf */
[----:B------:R-:W-:Y:S01]  /*d650*/  FFMA.FTZ R191, R33, c[0x0][0x2d0], -R191 ;  /* 0x0000b40021bf7a23 */ /* 0x000fe200000108bf */
[----:B------:R-:W-:Y:S01]  /*d660*/  MUFU.EX2 R176, R176 ;  /* 0x000000b000b07308 */ /* 0x000fe20000000800 */
[C---:B------:R-:W-:Y:S01]  /*d670*/  HMMA.16816.F32.BF16 R80, R12.reuse, R22, R80 ;  /* 0x000000160c50723c */ /* 0x040fe20000041850 */
[----:B------:R-:W1:Y:S03]  /*d680*/  LDSM.16.MT88.4 R20, [R222+0x7100] ;  /* 0x00710000de14783b */ /* 0x000e660000004200 */
[----:B------:R-:W-:Y:S04]  /*d690*/  FFMA.FTZ R189, R35, c[0x0][0x2d0], -R189 ;  /* 0x0000b40023bd7a23 */ /* 0x000fe800000108bd */
[C---:B--2---:R-:W-:Y:S01]  /*d6a0*/  HMMA.16816.F32.BF16 R84, R12.reuse, R16, R84 ;  /* 0x000000100c54723c */ /* 0x044fe20000041854 */
[----:B------:R-:W-:Y:S01]  /*d6b0*/  LDSM.16.MT88.4 R32, [R221+0x1900] ;  /* 0x00190000dd20783b */ /* 0x000fe20000004200 */
[----:B------:R-:W2:Y:S06]  /*d6c0*/  MUFU.EX2 R179, R179 ;  /* 0x000000b300b37308 */ /* 0x000eac0000000800 */
[C---:B------:R-:W-:Y:S01]  /*d6d0*/  HMMA.16816.F32.BF16 R88, R12.reuse, R18, R88 ;  /* 0x000000120c58723c */ /* 0x040fe20000041858 */
[----:B------:R-:W5:Y:S03]  /*d6e0*/  LDSM.16.MT88.4 R16, [R220+0x7100] ;  /* 0x00710000dc10783b */ /* 0x000f660000004200 */
[----:B------:R-:W-:Y:S04]  /*d6f0*/  MUFU.EX2 R178, R178 ;  /* 0x000000b200b27308 */ /* 0x000fe80000000800 */
[C---:B---3--:R-:W-:Y:S06]  /*d700*/  HMMA.16816.F32.BF16 R92, R12.reuse, R24, R92 ;  /* 0x000000180c5c723c */ /* 0x048fec000004185c */
[----:B------:R-:W3:Y:S02]  /*d710*/  MUFU.EX2 R191, R191 ;  /* 0x000000bf00bf7308 */ /* 0x000ee40000000800 */
[C---:B------:R-:W-:Y:S01]  /*d720*/  HMMA.16816.F32.BF16 R96, R12.reuse, R26, R96 ;  /* 0x0000001a0c60723c */ /* 0x040fe20000041860 */
[----:B------:R-:W2:Y:S07]  /*d730*/  LDSM.16.MT88.4 R24, [R227+0x1900] ;  /* 0x00190000e318783b */ /* 0x000eae0000004200 */
[C---:B------:R-:W-:Y:S01]  /*d740*/  HMMA.16816.F32.BF16 R100, R12.reuse, R160, R100 ;  /* 0x000000a00c64723c */ /* 0x040fe20000041864 */
[----:B------:R-:W2:Y:S07]  /*d750*/  MUFU.EX2 R202, R189 ;  /* 0x000000bd00ca7308 */ /* 0x000eae0000000800 */
[C---:B------:R-:W-:Y:S08]  /*d760*/  HMMA.16816.F32.BF16 R104, R12.reuse, R162, R104 ;  /* 0x000000a20c68723c */ /* 0x040ff00000041868 */
[C---:B-1----:R-:W-:Y:S08]  /*d770*/  HMMA.16816.F32.BF16 R108, R12.reuse, R20, R108 ;  /* 0x000000140c6c723c */ /* 0x042ff0000004186c */
[C---:B------:R-:W-:Y:S01]  /*d780*/  HMMA.16816.F32.BF16 R112, R12.reuse, R22, R112 ;  /* 0x000000160c70723c */ /* 0x040fe20000041870 */
[----:B------:R-:W1:Y:S07]  /*d790*/  LDSM.16.MT88.4 R20, [R227+0x3900] ;  /* 0x00390000e314783b */ /* 0x000e6e0000004200 */
[C---:B------:R-:W-:Y:S08]  /*d7a0*/  HMMA.16816.F32.BF16 R116, R12.reuse, R28, R116 ;  /* 0x0000001c0c74723c */ /* 0x040ff00000041874 */
[C---:B------:R-:W-:Y:S01]  /*d7b0*/  HMMA.16816.F32.BF16 R120, R12.reuse, R30, R120 ;  /* 0x0000001e0c78723c */ /* 0x040fe20000041878 */
[----:B------:R-:W-:Y:S07]  /*d7c0*/  LDSM.16.MT88.4 R28, [R227+0x5900] ;  /* 0x00590000e31c783b */ /* 0x000fee0000004200 */
[C---:B-----5:R-:W-:Y:S08]  /*d7d0*/  HMMA.16816.F32.BF16 R124, R12.reuse, R16, R124 ;  /* 0x000000100c7c723c */ /* 0x060ff0000004187c */
[----:B------:R-:W-:Y:S01]  /*d7e0*/  HMMA.16816.F32.BF16 R128, R12, R18, R128 ;  /* 0x000000120c80723c */ /* 0x000fe20000041880 */
[----:B------:R-:W5:Y:S06]  /*d7f0*/  LDSM.16.MT88.4 R16, [R222+0x3900] ;  /* 0x00390000de10783b */ /* 0x000f6c0000004200 */
[----:B----4-:R-:W-:Y:S01]  /*d800*/  F2FP.BF16.PACK_AB R12, R177, R200 ;  /* 0x000000c8b10c723e */ /* 0x010fe200000010ff */
[----:B------:R-:W-:Y:S01]  /*d810*/  FADD.FTZ R200, R200, R185 ;  /* 0x000000b9c8c87221 */ /* 0x000fe20000010000 */
[----:B--2---:R-:W-:Y:S03]  /*d820*/  F2FP.BF16.PACK_AB R13, R179, R176 ;  /* 0x000000b0b30d723e */ /* 0x004fe600000010ff */
[----:B---3--:R-:W-:Y:S01]  /*d830*/  F2FP.BF16.PACK_AB R14, R191, R178 ;  /* 0x000000b2bf0e723e */ /* 0x008fe200000010ff */
[----:B------:R-:W-:Y:S01]  /*d840*/  FADD.FTZ R176, R176, R187 ;  /* 0x000000bbb0b07221 */ /* 0x000fe20000010000 */
[----:B------:R-:W-:Y:S01]  /*d850*/  F2FP.BF16.PACK_AB R15, R202, R201 ;  /* 0x000000c9ca0f723e */ /* 0x000fe200000010ff */
[----:B------:R-:W-:Y:S02]  /*d860*/  FADD.FTZ R177, R177, R200 ;  /* 0x000000c8b1b17221 */ /* 0x000fe40000010000 */
[----:B------:R-:W-:Y:S02]  /*d870*/  FADD.FTZ R176, R179, R176 ;  /* 0x000000b0b3b07221 */ /* 0x000fe40000010000 */
[----:B------:R-:W-:Y:S02]  /*d880*/  FADD.FTZ R178, R178, R177 ;  /* 0x000000b1b2b27221 */ /* 0x000fe40000010000 */
[C---:B------:R-:W-:Y:S01]  /*d890*/  HMMA.16816.F32.BF16 R160, R12.reuse, R24, R8 ;  /* 0x000000180ca0723c */ /* 0x040fe20000041808 */
[----:B------:R-:W2:Y:S02]  /*d8a0*/  LDSM.16.MT88.4 R8, [R221+0x3900] ;  /* 0x00390000dd08783b */ /* 0x000ea40000004200 */
[----:B------:R-:W-:Y:S02]  /*d8b0*/  FADD.FTZ R201, R201, R176 ;  /* 0x000000b0c9c97221 */ /* 0x000fe40000010000 */
[----:B------:R-:W-:Y:S02]  /*d8c0*/  FADD.FTZ R240, R191, R178 ;  /* 0x000000b2bff07221 */ /* 0x000fe40000010000 */
[----:B------:R-:W-:Y:S01]  /*d8d0*/  FADD.FTZ R239, R202, R201 ;  /* 0x000000c9caef7221 */ /* 0x000fe20000010000 */
[C---:B------:R-:W-:Y:S01]  /*d8e0*/  HMMA.16816.F32.BF16 R132, R12.reuse, R26, R132 ;  /* 0x0000001a0c84723c */ /* 0x040fe20000041884 */
[----:B------:R-:W3:Y:S07]  /*d8f0*/  LDSM.16.MT88.4 R24, [R220+0x3900] ;  /* 0x00390000dc18783b */ /* 0x000eee0000004200 */
[C---:B------:R-:W-:Y:S08]  /*d900*/  HMMA.16816.F32.BF16 R136, R12.reuse, R168, R136 ;  /* 0x000000a80c88723c */ /* 0x040ff00000041888 */
[C---:B------:R-:W-:Y:S01]  /*d910*/  HMMA.16816.F32.BF16 R140, R12.reuse, R170, R140 ;  /* 0x000000aa0c8c723c */ /* 0x040fe2000004188c */
[----:B------:R-:W-:Y:S07]  /*d920*/  LDSM.16.MT88.4 R168, [R220+0x5900] ;  /* 0x00590000dca8783b */ /* 0x000fee0000004200 */
[C---:B------:R-:W-:Y:S08]  /*d930*/  HMMA.16816.F32.BF16 R144, R12.reuse, R32, R144 ;  /* 0x000000200c90723c */ /* 0x040ff00000041890 */
[C---:B------:R-:W-:Y:S01]  /*d940*/  HMMA.16816.F32.BF16 R148, R12.reuse, R34, R148 ;  /* 0x000000220c94723c */ /* 0x040fe20000041894 */
[----:B------:R-:W4:Y:S07]  /*d950*/  LDSM.16.MT88.4 R32, [R222+0x5900] ;  /* 0x00590000de20783b */ /* 0x000f2e0000004200 */
[C---:B------:R-:W-:Y:S08]  /*d960*/  HMMA.16816.F32.BF16 R152, R12.reuse, R172, R152 ;  /* 0x000000ac0c98723c */ /* 0x040ff00000041898 */
[C---:B------:R-:W-:Y:S01]  /*d970*/  HMMA.16816.F32.BF16 R156, R12.reuse, R174, R156 ;  /* 0x000000ae0c9c723c */ /* 0x040fe2000004189c */
[----:B------:R-:W-:Y:S07]  /*d980*/  LDSM.16.MT88.4 R172, [R227+0x7900] ;  /* 0x00790000e3ac783b */ /* 0x000fee0000004200 */
[C---:B-1----:R-:W-:Y:S08]  /*d990*/  HMMA.16816.F32.BF16 R36, R12.reuse, R20, R36 ;  /* 0x000000140c24723c */ /* 0x042ff00000041824 */
[C---:B------:R-:W-:Y:S01]  /*d9a0*/  HMMA.16816.F32.BF16 R40, R12.reuse, R22, R40 ;  /* 0x000000160c28723c */ /* 0x040fe20000041828 */
[----:B------:R-:W1:Y:S07]  /*d9b0*/  LDSM.16.MT88.4 R20, [R221+0x5900] ;  /* 0x00590000dd14783b */ /* 0x000e6e0000004200 */
[C---:B-----5:R-:W-:Y:S08]  /*d9c0*/  HMMA.16816.F32.BF16 R44, R12.reuse, R16, R44 ;  /* 0x000000100c2c723c */ /* 0x060ff0000004182c */
[C---:B------:R-:W-:Y:S01]  /*d9d0*/  HMMA.16816.F32.BF16 R48, R12.reuse, R18, R48 ;  /* 0x000000120c30723c */ /* 0x040fe20000041830 */
[----:B------:R-:W5:Y:S07]  /*d9e0*/  LDSM.16.MT88.4 R16, [R222+0x7900] ;  /* 0x00790000de10783b */ /* 0x000f6e0000004200 */
[C---:B--2---:R-:W-:Y:S08]  /*d9f0*/  HMMA.16816.F32.BF16 R52, R12.reuse, R8, R52 ;  /* 0x000000080c34723c */ /* 0x044ff00000041834 */
[C---:B------:R-:W-:Y:S01]  /*da00*/  HMMA.16816.F32.BF16 R56, R12.reuse, R10, R56 ;  /* 0x0000000a0c38723c */ /* 0x040fe20000041838 */
[----:B------:R-:W2:Y:S07]  /*da10*/  LDSM.16.MT88.4 R8, [R221+0x7900] ;  /* 0x00790000dd08783b */ /* 0x000eae0000004200 */
[C---:B---3--:R-:W-:Y:S08]  /*da20*/  HMMA.16816.F32.BF16 R60, R12.reuse, R24, R60 ;  /* 0x000000180c3c723c */ /* 0x048ff0000004183c */
[C---:B------:R-:W-:Y:S08]  /*da30*/  HMMA.16816.F32.BF16 R64, R12.reuse, R26, R64 ;  /* 0x0000001a0c40723c */ /* 0x040ff00000041840 */
[C---:B------:R-:W-:Y:S08]  /*da40*/  HMMA.16816.F32.BF16 R68, R12.reuse, R28, R68 ;  /* 0x0000001c0c44723c */ /* 0x040ff00000041844 */
[C---:B------:R-:W-:Y:S08]  /*da50*/  HMMA.16816.F32.BF16 R72, R12.reuse, R30, R72 ;  /* 0x0000001e0c48723c */ /* 0x040ff00000041848 */
[C---:B----4-:R-:W-:Y:S08]  /*da60*/  HMMA.16816.F32.BF16 R76, R12.reuse, R32, R76 ;  /* 0x000000200c4c723c */ /* 0x050ff0000004184c */
[C---:B------:R-:W-:Y:S08]  /*da70*/  HMMA.16816.F32.BF16 R80, R12.reuse, R34, R80 ;  /* 0x000000220c50723c */ /* 0x040ff00000041850 */
[C---:B-1----:R-:W-:Y:S08]  /*da80*/  HMMA.16816.F32.BF16 R84, R12.reuse, R20, R84 ;  /* 0x000000140c54723c */ /* 0x042ff00000041854 */
[C---:B------:R-:W-:Y:S01]  /*da90*/  HMMA.16816.F32.BF16 R88, R12.reuse, R22, R88 ;  /* 0x000000160c58723c */ /* 0x040fe20000041858 */
[----:B------:R-:W1:Y:S07]  /*daa0*/  LDSM.16.MT88.4 R20, [R220+0x7900] ;  /* 0x00790000dc14783b */ /* 0x000e6e0000004200 */
[C---:B------:R-:W-:Y:S08]  /*dab0*/  HMMA.16816.F32.BF16 R92, R12.reuse, R168, R92 ;  /* 0x000000a80c5c723c */ /* 0x040ff0000004185c */
[C---:B------:R-:W-:Y:S08]  /*dac0*/  HMMA.16816.F32.BF16 R96, R12.reuse, R170, R96 ;  /* 0x000000aa0c60723c */ /* 0x040ff00000041860 */
[C---:B------:R-:W-:Y:S08]  /*dad0*/  HMMA.16816.F32.BF16 R100, R12.reuse, R172, R100 ;  /* 0x000000ac0c64723c */ /* 0x040ff00000041864 */
[C---:B------:R-:W-:Y:S08]  /*dae0*/  HMMA.16816.F32.BF16 R104, R12.reuse, R174, R104 ;  /* 0x000000ae0c68723c */ /* 0x040ff00000041868 */
[C---:B-----5:R-:W-:Y:S08]  /*daf0*/  HMMA.16816.F32.BF16 R108, R12.reuse, R16, R108 ;  /* 0x000000100c6c723c */ /* 0x060ff0000004186c */
[C---:B------:R-:W-:Y:S08]  /*db00*/  HMMA.16816.F32.BF16 R112, R12.reuse, R18, R112 ;  /* 0x000000120c70723c */ /* 0x040ff00000041870 */
[C---:B--2---:R-:W-:Y:S07]  /*db10*/  HMMA.16816.F32.BF16 R116, R12.reuse, R8, R116 ;  /* 0x000000080c74723c */ /* 0x044fee0000041874 */
[----:B------:R-:W-:Y:S01]  /*db20*/  MOV R8, R164 ;  /* 0x000000a400087202 */ /* 0x000fe20000000f00 */
[C---:B------:R-:W-:Y:S08]  /*db30*/  HMMA.16816.F32.BF16 R120, R12.reuse, R10, R120 ;  /* 0x0000000a0c78723c */ /* 0x040ff00000041878 */
[C---:B-1----:R-:W-:Y:S08]  /*db40*/  HMMA.16816.F32.BF16 R124, R12.reuse, R20, R124 ;  /* 0x000000140c7c723c */ /* 0x042ff0000004187c */
[----:B------:R-:W-:Y:S01]  /*db50*/  HMMA.16816.F32.BF16 R128, R12, R22, R128 ;  /* 0x000000160c80723c */ /* 0x000fe20000041880 */
[----:B------:R-:W-:-:S07]  /*db60*/  @P0 BRA `(.L_x_5260) ;  /* 0xffffcb8000000947 */ /* 0x000fce000383ffff */
.L_x_5257:
[----:B------:R-:W-:-:S06]  /*db70*/  UISETP.GE.AND UP2, UPT, UR20, UR9, UPT ;  /* 0x000000091400728c */ /* 0x000fcc000bf46270 */
[----:B------:R-:W-:-:S13]  /*db80*/  PLOP3.LUT P0, PT, PT, PT, UP2, 0x40, 0x0 ;  /* 0x000000000000781c */ /* 0x000fda0003f0e828 */
[----:B------:R-:W-:Y:S05]  /*db90*/  @P0 BRA `(.L_x_5261) ;  /* 0x0000401000000947 */ /* 0x000fea0003800000 */
[----:B------:R-:W-:Y:S01]  /*dba0*/  SHF.R.S32.HI R247, RZ, 0x1f, R244 ;  /* 0x0000001ffff77819 */ /* 0x000fe200000114f4 */
[----:B------:R-:W-:Y:S01]  /*dbb0*/  IMAD.MOV.U32 R2, RZ, RZ, R8 ;  /* 0x000000ffff027224 */ /* 0x000fe200078e0008 */
[----:B------:R-:W-:Y:S01]  /*dbc0*/  SHF.L.U64.HI R248, R243, 0x1, R248 ;  /* 0x00000001f3f87819 */ /* 0x000fe200000102f8 */
[----:B------:R-:W-:Y:S01]  /*dbd0*/  IMAD.MOV.U32 R3, RZ, RZ, R0 ;  /* 0x000000ffff037224 */ /* 0x000fe200078e0000 */
[C---:B------:R-:W-:Y:S01]  /*dbe0*/  SHF.L.U64.HI R247, R244.reuse, 0x1, R247 ;  /* 0x00000001f4f77819 */ /* 0x040fe200000102f7 */
[----:B------:R-:W-:Y:S01]  /*dbf0*/  IMAD.SHL.U32 R244, R244, 0x2, RZ ;  /* 0x00000002f4f47824 */ /* 0x000fe200078e00ff */
[C---:B------:R-:W-:Y:S01]  /*dc00*/  SHF.L.U64.HI R245, R242.reuse, 0x1, R245 ;  /* 0x00000001f2f57819 */ /* 0x040fe200000102f5 */
[----:B------:R-:W-:Y:S01]  /*dc10*/  IMAD.SHL.U32 R242, R242, 0x2, RZ ;  /* 0x00000002f2f27824 */ /* 0x000fe200078e00ff */
[----:B------:R-:W-:Y:S02]  /*dc20*/  SHF.L.U64.HI R246, R241, 0x1, R246 ;  /* 0x00000001f1f67819 */ /* 0x000fe400000102f6 */
[----:B------:R-:W-:-:S02]  /*dc30*/  SHF.L.U32 R243, R243, 0x1, RZ ;  /* 0x00000001f3f37819 */ /* 0x000fc400000006ff */
[----:B------:R-:W-:Y:S02]  /*dc40*/  SHF.L.U32 R241, R241, 0x1, RZ ;  /* 0x00000001f1f17819 */ /* 0x000fe400000006ff */
.L_x_5271:
[----:B------:R-:W-:Y:S01]  /*dc50*/  SHF.R.S32.HI R5, RZ, 0x1f, R234 ;  /* 0x0000001fff057819 */ /* 0x000fe200000114ea */
[----:B------:R-:W-:Y:S04]  /*dc60*/  DEPBAR.LE SB0, 0x0 ;  /* 0x000080000000791a */ /* 0x000fe80000000000 */
[----:B------:R-:W-:Y:S01]  /*dc70*/  BAR.SYNC.DEFER_BLOCKING 0x0 ;  /* 0x0000000000007b1d */ /* 0x000fe20000010000 */
[----:B------:R-:W-:Y:S01]  /*dc80*/  IMAD R5, R5, c[0x0][0x208], RZ ;  /* 0x0000820005057a24 */ /* 0x000fe200078e02ff */
[----:B------:R-:W-:Y:S01]  /*dc90*/  SHF.R.S32.HI R0, RZ, 0x1f, R233 ;  /* 0x0000001fff007819 */ /* 0x000fe200000114e9 */
[C---:B------:R-:W-:Y:S01]  /*dca0*/  IMAD.WIDE.U32 R6, R234.reuse, c[0x0][0x208], RZ ;  /* 0x00008200ea067a25 */ /* 0x040fe200078e00ff */
[----:B------:R-:W-:Y:S03]  /*dcb0*/  UISETP.GT.AND UP2, UPT, UR20, UR9, UPT ;  /* 0x000000091400728c */ /* 0x000fe6000bf44270 */
[----:B------:R-:W-:Y:S02]  /*dcc0*/  IMAD R5, R234, c[0x0][0x20c], R5 ;  /* 0x00008300ea057a24 */ /* 0x000fe400078e0205 */
[----:B------:R-:W-:Y:S02]  /*dcd0*/  IMAD R0, R0, c[0x0][0x218], RZ ;  /* 0x0000860000007a24 */ /* 0x000fe400078e02ff */
[----:B------:R-:W-:Y:S02]  /*dce0*/  IMAD.IADD R7, R7, 0x1, R5 ;  /* 0x0000000107077824 */ /* 0x000fe400078e0205 */
[C---:B------:R-:W-:Y:S02]  /*dcf0*/  IMAD R0, R233.reuse, c[0x0][0x21c], R0 ;  /* 0x00008700e9007a24 */ /* 0x040fe400078e0200 */
[----:B------:R-:W-:Y:S05]  /*dd00*/  IMAD.WIDE.U32 R6, R233, c[0x0][0x218], R6 ;  /* 0x00008600e9067a25 */ /* 0x000fea00078e0006 */
[----:B------:R-:W-:Y:S04]  /*dd10*/  IADD3 R5, P0, R6, UR22, RZ ;  /* 0x0000001606057c10 */ /* 0x000fe8000ff1e0ff */
[----:B------:R-:W-:Y:S01]  /*dd20*/  IADD3.X R0, R7, UR6, R0, P0, !PT ;  /* 0x0000000607007c10 */ /* 0x000fe200087fe400 */
[----:B------:R-:W-:Y:S01]  /*dd30*/  LDSM.16.M88.4 R32, [R230+0x10100] ;  /* 0x01010000e620783b */ /* 0x000fe20000000200 */
[C---:B------:R-:W-:Y:S03]  /*dd40*/  LEA R22, P0, R5.reuse, c[0x0][0x1f8], 0x1 ;  /* 0x00007e0005167a11 */ /* 0x040fe600078008ff */
[----:B------:R-:W1:Y:S01]  /*dd50*/  LDSM.16.M88.4 R8, [R229+0x8100] ;  /* 0x00810000e508783b */ /* 0x000e620000000200 */
[----:B------:R-:W-:Y:S03]  /*dd60*/  LEA.HI.X R21, R5, c[0x0][0x1fc], R0, 0x1, P0 ;  /* 0x00007f0005157a11 */ /* 0x000fe600000f0c00 */
[----:B------:R-:W2:Y:S04]  /*dd70*/  SHFL.IDX PT, R202, R22, RZ, 0x181f ;  /* 0x00181fff16ca7589 */ /* 0x000ea800000e0000 */
[----:B------:R-:W3:Y:S04]  /*dd80*/  SHFL.IDX PT, R20, R21, RZ, 0x181f ;  /* 0x00181fff15147589 */ /* 0x000ee800000e0000 */
[----:B------:R-:W4:Y:S04]  /*dd90*/  LDSM.16.M88.4 R16, [R229+0x8900] ;  /* 0x00890000e510783b */ /* 0x000f280000000200 */
[----:B------:R-:W-:Y:S04]  /*dda0*/  SHFL.IDX PT, R0, R22, 0x1, 0x181f ;  /* 0x00381f0016007f89 */ /* 0x000fe800000e0000 */
[----:B------:R-:W-:Y:S04]  /*ddb0*/  SHFL.IDX PT, R28, R21, 0x1, 0x181f ;  /* 0x00381f00151c7f89 */ /* 0x000fe800000e0000 */
[----:B------:R-:W5:Y:S04]  /*ddc0*/  LDSM.16.M88.4 R24, [R229+0x9100] ;  /* 0x00910000e518783b */ /* 0x000f680000000200 */
[----:B------:R-:W5:Y:S04]  /*ddd0*/  LDSM.16.M88.4 R164, [R229+0x9900] ;  /* 0x00990000e5a4783b */ /* 0x000f680000000200 */
[----:B------:R-:W-:Y:S04]  /*dde0*/  LDSM.16.M88.4 R168, [R226+0x10100] ;  /* 0x01010000e2a8783b */ /* 0x000fe80000000200 */
[----:B------:R-:W5:Y:S01]  /*ddf0*/  LDSM.16.M88.4 R172, [R228] ;  /* 0x00000000e4ac783b */ /* 0x000f620000000200 */
[C---:B-1----:R-:W-:Y:S03]  /*de00*/  HMMA.16816.F32.BF16 R4, R32.reuse, R8, RZ ;  /* 0x000000082004723c */ /* 0x042fe600000418ff */
[----:B------:R-:W1:Y:S01]  /*de10*/  LDSM.16.M88.4 R176, [R219] ;  /* 0x00000000dbb0783b */ /* 0x000e620000000200 */
[----:B--2---:R-:W-:Y:S03]  /*de20*/  IADD3 R190, P0, R202, R244, RZ ;  /* 0x000000f4cabe7210 */ /* 0x004fe60007f1e0ff */
[----:B------:R-:W2:Y:S01]  /*de30*/  LDSM.16.M88.4 R180, [R218] ;  /* 0x00000000dab4783b */ /* 0x000ea20000000200 */
[C---:B------:R-:W-:Y:S01]  /*de40*/  HMMA.16816.F32.BF16 R8, R32.reuse, R10, RZ ;  /* 0x0000000a2008723c */ /* 0x040fe200000418ff */
[----:B---3--:R-:W-:Y:S02]  /*de50*/  IMAD.X R191, R20, 0x1, R247, P0 ;  /* 0x0000000114bf7824 */ /* 0x008fe400000e06f7 */
[----:B------:R-:W3:Y:S01]  /*de60*/  LDSM.16.M88.4 R184, [R217] ;  /* 0x00000000d9b8783b */ /* 0x000ee20000000200 */
[----:B------:R-:W-:Y:S03]  /*de70*/  IADD3 R194, P0, R202, R243, RZ ;  /* 0x000000f3cac27210 */ /* 0x000fe60007f1e0ff */
[----:B------:R-:W-:Y:S01]  /*de80*/  @!PT LDS RZ, [RZ] ;  /* 0x00000000fffff984 */ /* 0x000fe20000000800 */
[----:B------:R-:W-:Y:S01]  /*de90*/  @!PT LDS RZ, [RZ] ;  /* 0x00000000fffff984 */ /* 0x000fe20000000800 */
[----:B------:R-:W-:Y:S01]  /*dea0*/  @!PT LDS RZ, [RZ] ;  /* 0x00000000fffff984 */ /* 0x000fe20000000800 */
[----:B------:R1:W-:Y:S01]  /*deb0*/  LDGSTS.E.BYPASS.LTC128B.128 [R238], [R190.64], !P3 ;  /* 0x00000000beee7fae */ /* 0x0003e2000d901d52 */
[C---:B----4-:R-:W-:Y:S01]  /*dec0*/  HMMA.16816.F32.BF16 R12, R32.reuse, R16, RZ ;  /* 0x00000010200c723c */ /* 0x050fe200000418ff */
[----:B------:R-:W-:Y:S03]  /*ded0*/  IMAD.X R195, R20, 0x1, R248, P0 ;  /* 0x0000000114c37824 */ /* 0x000fe600000e06f8 */
[----:B------:R-:W-:Y:S02]  /*dee0*/  IADD3 R192, P0, R202, R242, RZ ;  /* 0x000000f2cac07210 */ /* 0x000fe40007f1e0ff */
[----:B------:R4:W-:Y:S02]  /*def0*/  LDGSTS.E.BYPASS.LTC128B.128 [R238+0x2000], [R194.64], !P5 ;  /* 0x02000000c2ee7fae */ /* 0x0009e4000e901d52 */
[C---:B------:R-:W-:Y:S01]  /*df00*/  HMMA.16816.F32.BF16 R16, R32.reuse, R18, RZ ;  /* 0x000000122010723c */ /* 0x040fe200000418ff */
[----:B------:R-:W-:Y:S03]  /*df10*/  IMAD.X R193, R20, 0x1, R245, P0 ;  /* 0x0000000114c17824 */ /* 0x000fe600000e06f5 */
[----:B------:R-:W-:Y:S02]  /*df20*/  IADD3 R202, P0, R202, R241, RZ ;  /* 0x000000f1caca7210 */ /* 0x000fe40007f1e0ff */
[----:B------:R4:W-:Y:S03]  /*df30*/  LDGSTS.E.BYPASS.LTC128B.128 [R238+0x4000], [R192.64], !P4 ;  /* 0x04000000c0ee7fae */ /* 0x0009e6000e101d52 */
[----:B------:R-:W-:Y:S02]  /*df40*/  IMAD.X R203, R20, 0x1, R246, P0 ;  /* 0x0000000114cb7824 */ /* 0x000fe400000e06f6 */
[C---:B-----5:R-:W-:Y:S01]  /*df50*/  HMMA.16816.F32.BF16 R20, R32.reuse, R24, RZ ;  /* 0x000000182014723c */ /* 0x060fe200000418ff */
[----:B------:R-:W-:Y:S02]  /*df60*/  IADD3 R200, P0, R0, R244, RZ ;  /* 0x000000f400c87210 */ /* 0x000fe40007f1e0ff */
[----:B------:R5:W-:Y:S03]  /*df70*/  LDGSTS.E.BYPASS.LTC128B.128 [R238+0x6000], [R202.64], !P6 ;  /* 0x06000000caee7fae */ /* 0x000be6000f101d52 */
[----:B------:R-:W-:Y:S01]  /*df80*/  IMAD.X R201, R28, 0x1, R247, P0 ;  /* 0x000000011cc97824 */ /* 0x000fe200000e06f7 */
[----:B------:R-:W-:Y:S01]  /*df90*/  IADD3 R30, P0, R0, R243, RZ ;  /* 0x000000f3001e7210 */ /* 0x000fe20007f1e0ff */
[C---:B------:R-:W-:Y:S03]  /*dfa0*/  HMMA.16816.F32.BF16 R24, R32.reuse, R26, RZ ;  /* 0x0000001a2018723c */ /* 0x040fe600000418ff */
[----:B------:R5:W-:Y:S01]  /*dfb0*/  LDGSTS.E.BYPASS.LTC128B.128 [R238+0x1000], [R200.64], !P3 ;  /* 0x01000000c8ee7fae */ /* 0x000be2000d901d52 */
[----:B------:R-:W-:Y:S01]  /*dfc0*/  IMAD.X R31, R28, 0x1, R248, P0 ;  /* 0x000000011c1f7824 */ /* 0x000fe200000e06f8 */
[----:B------:R-:W-:Y:S04]  /*dfd0*/  IADD3 R250, P0, R0, R242, RZ ;  /* 0x000000f200fa7210 */ /* 0x000fe80007f1e0ff */
[----:B------:R1:W-:Y:S03]  /*dfe0*/  LDGSTS.E.BYPASS.LTC128B.128 [R238+0x3000], [R30.64], !P5 ;  /* 0x030000001eee7fae */ /* 0x0003e6000e901d52 */
[----:B------:R-:W-:Y:S01]  /*dff0*/  IMAD.X R251, R28, 0x1, R245, P0 ;  /* 0x000000011cfb7824 */ /* 0x000fe200000e06f5 */
[----:B------:R-:W-:Y:S04]  /*e000*/  IADD3 R188, P0, R0, R241, RZ ;  /* 0x000000f100bc7210 */ /* 0x000fe80007f1e0ff */
[----:B------:R2:W-:Y:S01]  /*e010*/  LDGSTS.E.BYPASS.LTC128B.128 [R238+0x5000], [R250.64], !P4 ;  /* 0x05000000faee7fae */ /* 0x0005e2000e101d52 */
[----:B------:R-:W-:Y:S01]  /*e020*/  IMAD.X R189, R28, 0x1, R246, P0 ;  /* 0x000000011cbd7824 */ /* 0x000fe200000e06f6 */
[----:B------:R-:W-:Y:S04]  /*e030*/  PLOP3.LUT P0, PT, PT, PT, UP2, 0x40, 0x0 ;  /* 0x000000000000781c */ /* 0x000fe80003f0e828 */
[----:B------:R2:W-:Y:S04]  /*e040*/  LDGSTS.E.BYPASS.LTC128B.128 [R238+0x7000], [R188.64], !P6 ;  /* 0x07000000bcee7fae */ /* 0x0005e8000f101d52 */
[----:B----4-:R-:W-:Y:S04]  /*e050*/  LDSM.16.M88.4 R192, [R224+0x8100] ;  /* 0x00810000e0c0783b */ /* 0x010fe80000000200 */
[----:B------:R-:W0:Y:S04]  /*e060*/  LDGDEPBAR ;  /* 0x00000000000079af */ /* 0x000e280000000000 */
[----:B------:R-:W-:Y:S01]  /*e070*/  LDSM.16.M88.4 R196, [R224+0x8900] ;  /* 0x00890000e0c4783b */ /* 0x000fe20000000200 */
[C---:B-1----:R-:W-:Y:S03]  /*e080*/  HMMA.16816.F32.BF16 R28, R32.reuse, R164, RZ ;  /* 0x000000a4201c723c */ /* 0x042fe600000418ff */
[----:B-----5:R-:W-:Y:S05]  /*e090*/  LDSM.16.M88.4 R200, [R224+0x9900] ;  /* 0x00990000e0c8783b */ /* 0x020fea0000000200 */
[----:B------:R-:W-:Y:S01]  /*e0a0*/  HMMA.16816.F32.BF16 R32, R32, R166, RZ ;  /* 0x000000a62020723c */ /* 0x000fe200000418ff */
[----:B------:R-:W-:Y:S04]  /*e0b0*/  LDSM.16.M88.4 R164, [R224+0x9100] ;  /* 0x00910000e0a4783b */ /* 0x000fe80000000200 */
[----:B--2---:R-:W1:Y:S03]  /*e0c0*/  LDSM.16.M88.4 R188, [R225+0x10100] ;  /* 0x01010000e1bc783b */ /* 0x004e660000000200 */
[C---:B------:R-:W-:Y:S08]  /*e0d0*/  HMMA.16816.F32.BF16 R4, R168.reuse, R172, R4 ;  /* 0x000000aca804723c */ /* 0x040ff00000041804 */
[C---:B------:R-:W-:Y:S01]  /*e0e0*/  HMMA.16816.F32.BF16 R8, R168.reuse, R174, R8 ;  /* 0x000000aea808723c */ /* 0x040fe20000041808 */
[----:B------:R-:W-:Y:S07]  /*e0f0*/  LDSM.16.M88.4 R172, [R223+0x10100] ;  /* 0x01010000dfac783b */ /* 0x000fee0000000200 */
[C---:B------:R-:W-:Y:S08]  /*e100*/  HMMA.16816.F32.BF16 R12, R168.reuse, R176, R12 ;  /* 0x000000b0a80c723c */ /* 0x040ff0000004180c */
[C---:B------:R-:W-:Y:S01]  /*e110*/  HMMA.16816.F32.BF16 R16, R168.reuse, R178, R16 ;  /* 0x000000b2a810723c */ /* 0x040fe20000041810 */
[----:B------:R-:W2:Y:S07]  /*e120*/  LDSM.16.M88.4 R176, [R216] ;  /* 0x00000000d8b0783b */ /* 0x000eae0000000200 */
[C---:B------:R-:W-:Y:S08]  /*e130*/  HMMA.16816.F32.BF16 R20, R168.reuse, R180, R20 ;  /* 0x000000b4a814723c */ /* 0x040ff00000041814 */
[C---:B------:R-:W-:Y:S01]  /*e140*/  HMMA.16816.F32.BF16 R24, R168.reuse, R182, R24 ;  /* 0x000000b6a818723c */ /* 0x040fe20000041818 */
[----:B------:R-:W4:Y:S07]  /*e150*/  LDSM.16.M88.4 R180, [R216+0x800] ;  /* 0x00080000d8b4783b */ /* 0x000f2e0000000200 */
[C---:B---3--:R-:W-:Y:S08]  /*e160*/  HMMA.16816.F32.BF16 R28, R168.reuse, R184, R28 ;  /* 0x000000b8a81c723c */ /* 0x048ff0000004181c */
[----:B------:R-:W-:Y:S01]  /*e170*/  HMMA.16816.F32.BF16 R32, R168, R186, R32 ;  /* 0x000000baa820723c */ /* 0x000fe20000041820 */
[----:B------:R-:W3:Y:S04]  /*e180*/  LDSM.16.M88.4 R168, [R216+0x1000] ;  /* 0x00100000d8a8783b */ /* 0x000ee80000000200 */
[----:B------:R-:W5:Y:S03]  /*e190*/  LDSM.16.M88.4 R184, [R216+0x1800] ;  /* 0x00180000d8b8783b */ /* 0x000f660000000200 */
        /* <DEDUP_REMOVED lines=8> */
[----:B------:R-:W1:Y:S07]  /*e220*/  LDSM.16.M88.4 R164, [R230+0x14100] ;  /* 0x01410000e6a4783b */ /* 0x000e6e0000000200 */
[C---:B------:R-:W-:Y:S08]  /*e230*/  HMMA.16816.F32.BF16 R28, R188.reuse, R200, R28 ;  /* 0x000000c8bc1c723c */ /* 0x040ff0000004181c */
[----:B------:R-:W-:Y:S01]  /*e240*/  HMMA.16816.F32.BF16 R32, R188, R202, R32 ;  /* 0x000000cabc20723c */ /* 0x000fe20000041820 */
[----:B------:R-:W1:Y:S04]  /*e250*/  LDSM.16.M88.4 R188, [R229+0xb100] ;  /* 0x00b10000e5bc783b */ /* 0x000e680000000200 */
[----:B------:R-:W1:Y:S03]  /*e260*/  LDSM.16.M88.4 R200, [R229+0xb900] ;  /* 0x00b90000e5c8783b */ /* 0x000e660000000200 */
[C---:B--2---:R-:W-:Y:S08]  /*e270*/  HMMA.16816.F32.BF16 R4, R172.reuse, R176, R4 ;  /* 0x000000b0ac04723c */ /* 0x044ff00000041804 */
[C---:B------:R-:W-:Y:S01]  /*e280*/  HMMA.16816.F32.BF16 R8, R172.reuse, R178, R8 ;  /* 0x000000b2ac08723c */ /* 0x040fe20000041808 */
[----:B------:R-:W-:Y:S07]  /*e290*/  LDSM.16.M88.4 R176, [R215] ;  /* 0x00000000d7b0783b */ /* 0x000fee0000000200 */
[C---:B----4-:R-:W-:Y:S08]  /*e2a0*/  HMMA.16816.F32.BF16 R12, R172.reuse, R180, R12 ;  /* 0x000000b4ac0c723c */ /* 0x050ff0000004180c */
[C---:B------:R-:W-:Y:S01]  /*e2b0*/  HMMA.16816.F32.BF16 R16, R172.reuse, R182, R16 ;  /* 0x000000b6ac10723c */ /* 0x040fe20000041810 */
[----:B------:R-:W-:Y:S07]  /*e2c0*/  LDSM.16.M88.4 R180, [R214] ;  /* 0x00000000d6b4783b */ /* 0x000fee0000000200 */
[C---:B---3--:R-:W-:Y:S08]  /*e2d0*/  HMMA.16816.F32.BF16 R20, R172.reuse, R168, R20 ;  /* 0x000000a8ac14723c */ /* 0x048ff00000041814 */
[C---:B------:R-:W-:Y:S01]  /*e2e0*/  HMMA.16816.F32.BF16 R24, R172.reuse, R170, R24 ;  /* 0x000000aaac18723c */ /* 0x040fe20000041818 */
[----:B------:R-:W2:Y:S07]  /*e2f0*/  LDSM.16.M88.4 R168, [R226+0x14100] ;  /* 0x01410000e2a8783b */ /* 0x000eae0000000200 */
[C---:B-----5:R-:W-:Y:S08]  /*e300*/  HMMA.16816.F32.BF16 R28, R172.reuse, R184, R28 ;  /* 0x000000b8ac1c723c */ /* 0x060ff0000004181c */
[----:B------:R-:W-:Y:S01]  /*e310*/  HMMA.16816.F32.BF16 R32, R172, R186, R32 ;  /* 0x000000baac20723c */ /* 0x000fe20000041820 */
[----:B------:R-:W3:Y:S04]  /*e320*/  LDSM.16.M88.4 R172, [R213] ;  /* 0x00000000d5ac783b */ /* 0x000ee80000000200 */
[----:B------:R-:W4:Y:S03]  /*e330*/  LDSM.16.M88.4 R184, [R212] ;  /* 0x00000000d4b8783b */ /* 0x000f260000000200 */
        /* <DEDUP_REMOVED lines=11> */
[----:B------:R-:W5:Y:S04]  /*e3f0*/  LDSM.16.M88.4 R164, [R224+0xb100] ;  /* 0x00b10000e0a4783b */ /* 0x000f680000000200 */
[----:B------:R-:W1:Y:S03]  /*e400*/  LDSM.16.M88.4 R200, [R224+0xb900] ;  /* 0x00b90000e0c8783b */ /* 0x000e660000000200 */
[C---:B--2---:R-:W-:Y:S08]  /*e410*/  HMMA.16816.F32.BF16 R4, R168.reuse, R176, R4 ;  /* 0x000000b0a804723c */ /* 0x044ff00000041804 */
[C---:B------:R-:W-:Y:S01]  /*e420*/  HMMA.16816.F32.BF16 R8, R168.reuse, R178, R8 ;  /* 0x000000b2a808723c */ /* 0x040fe20000041808 */
[----:B------:R-:W-:Y:S07]  /*e430*/  LDSM.16.M88.4 R176, [R216+0x2000] ;  /* 0x00200000d8b0783b */ /* 0x000fee0000000200 */
[C---:B------:R-:W-:Y:S08]  /*e440*/  HMMA.16816.F32.BF16 R12, R168.reuse, R180, R12 ;  /* 0x000000b4a80c723c */ /* 0x040ff0000004180c */
[C---:B------:R-:W-:Y:S01]  /*e450*/  HMMA.16816.F32.BF16 R16, R168.reuse, R182, R16 ;  /* 0x000000b6a810723c */ /* 0x040fe20000041810 */
[----:B------:R-:W-:Y:S07]  /*e460*/  LDSM.16.M88.4 R180, [R216+0x2800] ;  /* 0x00280000d8b4783b */ /* 0x000fee0000000200 */
[C---:B---3--:R-:W-:Y:S08]  /*e470*/  HMMA.16816.F32.BF16 R20, R168.reuse, R172, R20 ;  /* 0x000000aca814723c */ /* 0x048ff00000041814 */
[C---:B------:R-:W-:Y:S01]  /*e480*/  HMMA.16816.F32.BF16 R24, R168.reuse, R174, R24 ;  /* 0x000000aea818723c */ /* 0x040fe20000041818 */
[----:B------:R-:W2:Y:S07]  /*e490*/  LDSM.16.M88.4 R172, [R223+0x14100] ;  /* 0x01410000dfac783b */ /* 0x000eae0000000200 */
        /* <DEDUP_REMOVED lines=8> */
[C---:B------:R-:W-:Y:S01]  /*e520*/  HMMA.16816.F32.BF16 R16, R188.reuse, R198, R16 ;  /* 0x000000c6bc10723c */ /* 0x040fe20000041810 */
[----:B------:R-:W-:Y:S07]  /*e530*/  LDSM.16.M88.4 R196, [R229+0xc900] ;  /* 0x00c90000e5c4783b */ /* 0x000fee0000000200 */
[C---:B-----5:R-:W-:Y:S08]  /*e540*/  HMMA.16816.F32.BF16 R20, R188.reuse, R164, R20 ;  /* 0x000000a4bc14723c */ /* 0x060ff00000041814 */
        /* <DEDUP_REMOVED lines=8> */
[----:B------:R-:W-:Y:S07]  /*e5d0*/  LDSM.16.M88.4 R176, [R211] ;  /* 0x00000000d3b0783b */ /* 0x000fee0000000200 */
[C---:B------:R-:W-:Y:S08]  /*e5e0*/  HMMA.16816.F32.BF16 R12, R172.reuse, R180, R12 ;  /* 0x000000b4ac0c723c */ /* 0x040ff0000004180c */
[C---:B------:R-:W-:Y:S01]  /*e5f0*/  HMMA.16816.F32.BF16 R16, R172.reuse, R182, R16 ;  /* 0x000000b6ac10723c */ /* 0x040fe20000041810 */
[----:B------:R-:W-:Y:S07]  /*e600*/  LDSM.16.M88.4 R180, [R210] ;  /* 0x00000000d2b4783b */ /* 0x000fee0000000200 */
[C---:B---3--:R-:W-:Y:S08]  /*e610*/  HMMA.16816.F32.BF16 R20, R172.reuse, R168, R20 ;  /* 0x000000a8ac14723c */ /* 0x048ff00000041814 */
[C---:B------:R-:W-:Y:S01]  /*e620*/  HMMA.16816.F32.BF16 R24, R172.reuse, R170, R24 ;  /* 0x000000aaac18723c */ /* 0x040fe20000041818 */
[----:B------:R-:W2:Y:S07]  /*e630*/  LDSM.16.M88.4 R168, [R226+0x18100] ;  /* 0x01810000e2a8783b */ /* 0x000eae0000000200 */
[C---:B----4-:R-:W-:Y:S08]  /*e640*/  HMMA.16816.F32.BF16 R28, R172.reuse, R184, R28 ;  /* 0x000000b8ac1c723c */ /* 0x050ff0000004181c */
        /* <DEDUP_REMOVED lines=81> */
[C---:B-1----:R-:W-:Y:S01]  /*eb60*/  HMMA.16816.F32.BF16 R4, R188.reuse, R192, R4 ;  /* 0x000000c0bc04723c */ /* 0x042fe20000041804 */
[----:B------:R-:W-:Y:S04]  /*eb70*/  DEPBAR.LE SB0, 0x0 ;  /* 0x000080000000791a */ /* 0x000fe80000000000 */
[----:B------:R-:W-:Y:S03]  /*eb80*/  BAR.SYNC.DEFER_BLOCKING 0x0 ;  /* 0x0000000000007b1d */ /* 0x000fe60000010000 */
[C---:B------:R-:W-:Y:S08]  /*eb90*/  HMMA.16816.F32.BF16 R8, R188.reuse, R194, R8 ;  /* 0x000000c2bc08723c */ /* 0x040ff00000041808 */
[C---:B------:R-:W-:Y:S08]  /*eba0*/  HMMA.16816.F32.BF16 R12, R188.reuse, R196, R12 ;  /* 0x000000c4bc0c723c */ /* 0x040ff0000004180c */
[C---:B------:R-:W-:Y:S08]  /*ebb0*/  HMMA.16816.F32.BF16 R16, R188.reuse, R198, R16 ;  /* 0x000000c6bc10723c */ /* 0x040ff00000041810 */
[C---:B-----5:R-:W-:Y:S08]  /*ebc0*/  HMMA.16816.F32.BF16 R20, R188.reuse, R164, R20 ;  /* 0x000000a4bc14723c */ /* 0x060ff00000041814 */
[C---:B------:R-:W-:Y:S08]  /*ebd0*/  HMMA.16816.F32.BF16 R24, R188.reuse, R166, R24 ;  /* 0x000000a6bc18723c */ /* 0x040ff00000041818 */
[C---:B------:R-:W-:Y:S08]  /*ebe0*/  HMMA.16816.F32.BF16 R28, R188.reuse, R200, R28 ;  /* 0x000000c8bc1c723c */ /* 0x040ff0000004181c */
[----:B------:R-:W-:Y:S08]  /*ebf0*/  HMMA.16816.F32.BF16 R32, R188, R202, R32 ;  /* 0x000000cabc20723c */ /* 0x000ff00000041820 */
[C---:B--2---:R-:W-:Y:S08]  /*ec00*/  HMMA.16816.F32.BF16 R4, R172.reuse, R176, R4 ;  /* 0x000000b0ac04723c */ /* 0x044ff00000041804 */
[C---:B------:R-:W-:Y:S08]  /*ec10*/  HMMA.16816.F32.BF16 R8, R172.reuse, R178, R8 ;  /* 0x000000b2ac08723c */ /* 0x040ff00000041808 */
[C---:B------:R-:W-:Y:S08]  /*ec20*/  HMMA.16816.F32.BF16 R12, R172.reuse, R180, R12 ;  /* 0x000000b4ac0c723c */ /* 0x040ff0000004180c */
[C---:B------:R-:W-:Y:S08]  /*ec30*/  HMMA.16816.F32.BF16 R16, R172.reuse, R182, R16 ;  /* 0x000000b6ac10723c */ /* 0x040ff00000041810 */
[C---:B---3--:R-:W-:Y:S08]  /*ec40*/  HMMA.16816.F32.BF16 R20, R172.reuse, R168, R20 ;  /* 0x000000a8ac14723c */ /* 0x048ff00000041814 */
[C---:B------:R-:W-:Y:S08]  /*ec50*/  HMMA.16816.F32.BF16 R24, R172.reuse, R170, R24 ;  /* 0x000000aaac18723c */ /* 0x040ff00000041818 */
[C---:B----4-:R-:W-:Y:S08]  /*ec60*/  HMMA.16816.F32.BF16 R28, R172.reuse, R184, R28 ;  /* 0x000000b8ac1c723c */ /* 0x050ff0000004181c */
[----:B------:R-:W-:Y:S01]  /*ec70*/  HMMA.16816.F32.BF16 R32, R172, R186, R32 ;  /* 0x000000baac20723c */ /* 0x000fe20000041820 */
[----:B------:R-:W-:-:S07]  /*ec80*/  @P0 BRA `(.L_x_5262) ;  /* 0x0000038000000947 */ /* 0x000fce0003800000 */
[----:B------:R-:W-:Y:S01]  /*ec90*/  ULEA UR4, UR20, UR12, 0x6 ;  /* 0x0000000c14047291 */ /* 0x000fe2000f8e303f */
        /* <DEDUP_REMOVED lines=55> */
.L_x_5262:
[----:B------:R-:W-:Y:S01]  /*f010*/  PLOP3.LUT P0, PT, PT, PT, UP1, 0x80, 0x0 ;  /* 0x000000000000781c */ /* 0x000fe20003f0f018 */
        /* <DEDUP_REMOVED lines=33> */
.L_x_5265:
[----:B------:R-:W-:Y:S04]  /*f230*/  MOV R165, c[0x0][0x32c] ;  /* 0x0000cb0000a57a02 */ /* 0x000fe80000000f00 */
[----:B------:R-:W-:Y:S11]  /*f240*/  ISETP.NE.AND P0, PT, R165, 0x1, PT ;  /* 0x00000001a500780c */ /* 0x000ff60003f05270 */
[----:B------:R-:W-:Y:S02]  /*f250*/  @!UPT UIADD3 URZ, URZ, URZ, URZ ;  /* 0x0000003f3f3ff290 */ /* 0x000fe4000fffe03f */
[----:B------:R-:W-:Y:S05]  /*f260*/  @P0 IMAD.HI.U32 R165, R167, c[0x0][0x330], RZ ;  /* 0x0000cc00a7a50a27 */ /* 0x000fea00078e00ff */
[----:B------:R-:W-:Y:S02]  /*f270*/  @P0 SHF.R.U32.HI R167, RZ, c[0x0][0x334], R165 ;  /* 0x0000cd00ffa70a19 */ /* 0x000fe400000116a5 */
.L_x_5266:
[----:B------:R-:W-:Y:S05]  /*f280*/  BSYNC B0 ;  /* 0x0000000000007941 */ /* 0x000fea0003800000 */
.L_x_5264:
[----:B------:R-:W-:Y:S04]  /*f290*/  IMAD R168, R167, c[0x0][0x32c], -R0 ;  /* 0x0000cb00a7a87a24 */ /* 0x000fe800078e0a00 */
[----:B------:R-:W-:Y:S05]  /*f2a0*/  IMAD.IADD R167, R168, 0x1, -R237 ;  /* 0x00000001a8a77824 */ /* 0x000fea00078e0aed */
[----:B------:R-:W-:Y:S02]  /*f2b0*/  IADD3 R165, R167, c[0x0][0x32c], RZ ;  /* 0x0000cb00a7a57a10 */ /* 0x000fe40007ffe0ff */
[----:B------:R-:W-:Y:S02]  /*f2c0*/  IMNMX R170, R170, R167, !PT ;  /* 0x000000a7aaaa7217 */ /* 0x000fe40007800200 */
[----:B------:R-:W-:Y:S02]  /*f2d0*/  IMNMX R172, R172, R165, PT ;  /* 0x000000a5acac7217 */ /* 0x000fe40003800200 */
.L_x_5263:
[----:B------:R-:W-:Y:S06]  /*f2e0*/  UISETP.GT.AND UP2, UPT, UR20, -0x1, UPT ;  /* 0xffffffff1400788c */ /* 0x000fec000bf44270 */
[----:B------:R-:W-:Y:S04]  /*f2f0*/  PLOP3.LUT P0, PT, PT, PT, UP2, 0x80, 0x0 ;  /* 0x000000000000781c */ /* 0x000fe80003f0f028 */
[----:B------:R-:W-:Y:S04]  /*f300*/  ISETP.GT.AND P0, PT, R170, RZ, P0 ;  /* 0x000000ffaa00720c */ /* 0x000fe80000704270 */
        /* <DEDUP_REMOVED lines=83> */
.L_x_5269:
[----:B------:R-:W-:Y:S04]  /*f840*/  MOV R8, 0x1 ;  /* 0x0000000100087802 */ /* 0x000fe80000000f00 */
[----:B------:R-:W-:Y:S11]  /*f850*/  ISETP.NE.AND P0, PT, R8, c[0x0][0x32c], PT ;  /* 0x0000cb0008007a0c */ /* 0x000ff60003f05270 */
[----:B------:R-:W-:Y:S02]  /*f860*/  @!UPT UIADD3 URZ, URZ, URZ, URZ ;  /* 0x0000003f3f3ff290 */ /* 0x000fe4000fffe03f */
[----:B------:R-:W-:Y:S05]  /*f870*/  @P0 IMAD.HI.U32 R8, R9, c[0x0][0x330], RZ ;  /* 0x0000cc0009080a27 */ /* 0x000fea00078e00ff */
[----:B------:R-:W-:Y:S02]  /*f880*/  @P0 SHF.R.U32.HI R9, RZ, c[0x0][0x334], R8 ;  /* 0x0000cd00ff090a19 */ /* 0x000fe40000011608 */
.L_x_5270:
[----:B------:R-:W-:Y:S05]  /*f890*/  BSYNC B0 ;  /* 0x0000000000007941 */ /* 0x000fea0003800000 */
.L_x_5268:
[----:B------:R-:W-:Y:S04]  /*f8a0*/  IMAD R0, R9, c[0x0][0x32c], -R0 ;  /* 0x0000cb0009007a24 */ /* 0x000fe800078e0a00 */
[----:B------:R-:W-:Y:S05]  /*f8b0*/  IMAD.IADD R0, R0, 0x1, -R237 ;  /* 0x0000000100007824 */ /* 0x000fea00078e0aed */
[----:B------:R-:W-:Y:S02]  /*f8c0*/  IADD3 R9, R0, c[0x0][0x32c], RZ ;  /* 0x0000cb0000097a10 */ /* 0x000fe40007ffe0ff */
[----:B------:R-:W-:Y:S02]  /*f8d0*/  IMNMX R5, R5, R0, !PT ;  /* 0x0000000005057217 */ /* 0x000fe40007800200 */
[----:B------:R-:W-:Y:S02]  /*f8e0*/  IMNMX R4, R4, R9, PT ;  /* 0x0000000904047217 */ /* 0x000fe40003800200 */
.L_x_5267:
[----:B------:R-:W-:Y:S02]  /*f8f0*/  PLOP3.LUT P0, PT, PT, PT, UP2, 0x80, 0x0 ;  /* 0x000000000000781c */ /* 0x000fe40003f0f028 */
        /* <DEDUP_REMOVED lines=52> */
[----:B------:R-:W-:Y:S03]  /*fc40*/  ISETP.LT.OR P0, PT, R4, 0x1a, P0 ;  /* 0x0000001a0400780c */ /* 0x000fe60000701670 */
[----:B------:R-:W1:Y:S01]  /*fc50*/  SHFL.BFLY PT, R7, R0, 0x2, 0x1f ;  /* 0x0c401f0000077f89 */ /* 0x000e6200000e0000 */
        /* <DEDUP_REMOVED lines=15> */
[C---:B------:R-:W-:Y:S01]  /*fd50*/  ISETP.GT.AND P0, PT, R5.reuse, 0x28, P0 ;  /* 0x000000280500780c */ /* 0x040fe20000704270 */
[----:B------:R-:W-:Y:S03]  /*fd60*/  LDSM.16.MT88.4 R20, [R222+0x100] ;  /* 0x00010000de14783b */ /* 0x000fe60000004200 */
[----:B------:R-:W-:Y:S04]  /*fd70*/  ISETP.LT.OR P0, PT, R4, 0x29, P0 ;  /* 0x000000290400780c */ /* 0x000fe80000701670 */
[----:B------:R-:W-:Y:S02]  /*fd80*/  FSEL R202, R26, -INF , !P0 ;  /* 0xff8000001aca7808 */ /* 0x000fe40004000000 */
[----:B------:R-:W-:Y:S02]  /*fd90*/  PLOP3.LUT P0, PT, PT, PT, UP2, 0x80, 0x0 ;  /* 0x000000000000781c */ /* 0x000fe40003f0f028 */
[----:B------:R-:W-:Y:S02]  /*fda0*/  FMNMX.FTZ R9, R202, R9, !PT ;  /* 0x00000009ca097209 */ /* 0x000fe40007810000 */
[----:B------:R-:W-:Y:S04]  /*fdb0*/  ISETP.GT.AND P0, PT, R5, 0x29, P0 ;  /* 0x000000290500780c */ /* 0x000fe80000704270 */
[----:B------:R-:W-:Y:S04]  /*fdc0*/  ISETP.LT.OR P0, PT, R4, 0x2a, P0 ;  /* 0x0000002a0400780c */ /* 0x000fe80000701670 */
[----:B------:R-:W-:Y:S02]  /*fdd0*/  FSEL R200, R27, -INF , !P0 ;  /* 0xff8000001bc87808 */ /* 0x000fe40004000000 */
[----:B------:R-:W-:Y:S01]  /*fde0*/  PLOP3.LUT P0, PT, PT, PT, UP2, 0x80, 0x0 ;  /* 0x000000000000781c */ /* 0x000fe20003f0f028 */
[----:B------:R-:W-:Y:S01]  /*fdf0*/  LDSM.16.MT88.4 R24, [R221+0x100] ;  /* 0x00010000dd18783b */ /* 0x000fe20000004200 */
[----:B------:R-:W-:Y:S02]  /*fe00*/  FMNMX.FTZ R9, R200, R9, !PT ;  /* 0x00000009c8097209 */ /* 0x000fe40007810000 */
        /* <DEDUP_REMOVED lines=11> */
[----:B------:R-:W-:Y:S01]  /*fec0*/  PLOP3.LUT P0, PT, PT, PT, UP2, 0x80, 0x0 ;  /* 0x000000000000781c */ /* 0x000fe20003f0f028 */
[----:B------:R-:W-:Y:S02]  /*fed0*/  UISETP.GT.AND UP2, UPT, UR20, UR9, UPT ;  /* 0x000000091400728c */ /* 0x000fe4000bf44270 */
[----:B------:R-:W-:Y:S01]  /*fee0*/  UIADD3 UR20, UR20, -0x1, URZ ;  /* 0xffffffff14147890 */ /* 0x000fe2000fffe03f */
[----:B------:R-:W-:Y:S02]  /*fef0*/  ISETP.GT.AND P0, PT, R5, 0x39, P0 ;  /* 0x000000390500780c */ /* 0x000fe40000704270 */
[----:B------:R-:W-:Y:S02]  /*ff00*/  FMNMX.FTZ R5, R186, R9, !PT ;  /* 0x00000009ba057209 */ /* 0x000fe40007810000 */
[----:B------:R-:W-:Y:S02]  /*ff10*/  ISETP.LT.OR P0, PT, R4, 0x3a, P0 ;  /* 0x0000003a0400780c */ /* 0x000fe40000701670 */
[----:B------:R-:W-:Y:S02]  /*ff20*/  FMNMX.FTZ R5, R184, R5, !PT ;  /* 0x00000005b8057209 */ /* 0x000fe40007810000 */
[----:B------:R-:W-:Y:S02]  /*ff30*/  FSEL R9, R35, -INF , !P0 ;  /* 0xff80000023097808 */ /* 0x000fe40004000000 */
[----:B------:R-:W-:Y:S04]  /*ff40*/  FMNMX.FTZ R0, R182, R5, !PT ;  /* 0x00000005b6007209 */ /* 0x000fe80007810000 */
        /* <DEDUP_REMOVED lines=11> */
[----:B------:R-:W-:Y:S01]  /*10000*/  LDSM.16.MT88.4 R172, [R222+0x4900] ;  /* 0x00490000deac783b */ /* 0x000fe20000004200 */
[--C-:B------:R-:W-:Y:S02]  /*10010*/  FFMA.FTZ R191, R171, c[0x0][0x2d0], -R190.reuse ;  /* 0x0000b400abbf7a23 */ /* 0x100fe400000108be */
[--C-:B------:R-:W-:Y:S01]  /*10020*/  FFMA.FTZ R192, R169, c[0x0][0x2d0], -R190.reuse ;  /* 0x0000b400a9c07a23 */ /* 0x100fe200000108be */
[----:B-1----:R-:W-:Y:S01]  /*10030*/  FMNMX.FTZ R5, R4, R7, !PT ;  /* 0x0000000704057209 */ /* 0x002fe20007810000 */
[--C-:B------:R-:W-:Y:S01]  /*10040*/  FFMA.FTZ R193, R167, c[0x0][0x2d0], -R190.reuse ;  /* 0x0000b400a7c17a23 */ /* 0x100fe200000108be */
[----:B------:R-:W-:Y:S01]  /*10050*/  FSEL R4, R0, RZ, P0 ;  /* 0x000000ff00047208 */ /* 0x000fe20000000000 */
[--C-:B------:R-:W-:Y:S01]  /*10060*/  FFMA.FTZ R194, R165, c[0x0][0x2d0], -R190.reuse ;  /* 0x0000b400a5c27a23 */ /* 0x100fe200000108be */
[----:B------:R-:W-:Y:S01]  /*10070*/  LDSM.16.MT88.4 R168, [R227+0x4900] ;  /* 0x00490000e3a8783b */ /* 0x000fe20000004200 */
[----:B------:R-:W-:Y:S01]  /*10080*/  MUFU.EX2 R11, R11 ;  /* 0x0000000b000b7308 */ /* 0x000fe20000000800 */
[--C-:B------:R-:W-:Y:S02]  /*10090*/  FFMA.FTZ R249, R249, c[0x0][0x2d0], -R190.reuse ;  /* 0x0000b400f9f97a23 */ /* 0x100fe400000108be */
[----:B------:R-:W-:Y:S02]  /*100a0*/  FADD.FTZ R4, -R4, R3 ;  /* 0x0000000304047221 */ /* 0x000fe40000010100 */
[--C-:B------:R-:W-:Y:S02]  /*100b0*/  FFMA.FTZ R203, R203, c[0x0][0x2d0], -R190.reuse ;  /* 0x0000b400cbcb7a23 */ /* 0x100fe400000108be */
[----:B------:R-:W1:Y:S01]  /*100c0*/  SHFL.BFLY PT, R8, R5, 0x1, 0x1f ;  /* 0x0c201f0005087f89 */ /* 0x000e6200000e0000 */
[----:B------:R-:W-:Y:S02]  /*100d0*/  FMUL.FTZ R3, R4, c[0x0][0x2d0] ;  /* 0x0000b40004037a20 */ /* 0x000fe40000410000 */
        /* <DEDUP_REMOVED lines=8> */
[----:B------:R-:W2:Y:S01]  /*10160*/  MUFU.EX2 R177, R177 ;  /* 0x000000b100b17308 */ /* 0x000ea20000000800 */
[----:B-1----:R-:W-:Y:S04]  /*10170*/  FMNMX.FTZ R8, R8, R5, !PT ;  /* 0x0000000508087209 */ /* 0x002fe80007810000 */
[C---:B------:R-:W-:Y:S01]  /*10180*/  FSETP.NEU.FTZ.AND P0, PT, R8.reuse, -INF , PT ;  /* 0xff8000000800780b */ /* 0x040fe20003f1d000 */
[C---:B------:R-:W-:Y:S03]  /*10190*/  FMUL.FTZ R183, R8.reuse, c[0x0][0x2d0] ;  /* 0x0000b40008b77a20 */ /* 0x040fe60000410000 */
[----:B------:R-:W-:Y:S01]  /*101a0*/  FSEL R5, R8, RZ, P0 ;  /* 0x000000ff08057208 */ /* 0x000fe20000000000 */
[----:B------:R-:W-:Y:S01]  /*101b0*/  MUFU.EX2 R191, R191 ;  /* 0x000000bf00bf7308 */ /* 0x000fe20000000800 */
[----:B------:R-:W-:Y:S02]  /*101c0*/  FSEL R183, R183, RZ, P0 ;  /* 0x000000ffb7b77208 */ /* 0x000fe40000000000 */
[----:B------:R-:W-:Y:S01]  /*101d0*/  PLOP3.LUT P0, PT, PT, PT, UP2, 0x80, 0x0 ;  /* 0x000000000000781c */ /* 0x000fe20003f0f028 */
[----:B------:R-:W-:Y:S02]  /*101e0*/  FADD.FTZ R5, -R5, R2 ;  /* 0x0000000205057221 */ /* 0x000fe40000010100 */
[--C-:B------:R-:W-:Y:S02]  /*101f0*/  FFMA.FTZ R180, R16, c[0x0][0x2d0], -R183.reuse ;  /* 0x0000b40010b47a23 */ /* 0x100fe400000108b7 */
[----:B------:R-:W1:Y:S01]  /*10200*/  LDSM.16.MT88.4 R16, [R227+0x100] ;  /* 0x00010000e310783b */ /* 0x000e620000004200 */
[--C-:B------:R-:W-:Y:S01]  /*10210*/  FFMA.FTZ R178, R6, c[0x0][0x2d0], -R183.reuse ;  /* 0x0000b40006b27a23 */ /* 0x100fe200000108b7 */
[----:B------:R-:W-:Y:S01]  /*10220*/  MUFU.EX2 R192, R192 ;  /* 0x000000c000c07308 */ /* 0x000fe20000000800 */
[----:B------:R-:W-:Y:S02]  /*10230*/  FMUL.FTZ R2, R5, c[0x0][0x2d0] ;  /* 0x0000b40005027a20 */ /* 0x000fe40000410000 */
[--C-:B------:R-:W-:Y:S01]  /*10240*/  FFMA.FTZ R181, R13, c[0x0][0x2d0], -R183.reuse ;  /* 0x0000b4000db57a23 */ /* 0x100fe200000108b7 */
[----:B--2---:R-:W-:Y:S01]  /*10250*/  F2FP.BF16.PACK_AB R14, R177, R10 ;  /* 0x0000000ab10e723e */ /* 0x004fe200000010ff */
[--C-:B------:R-:W-:Y:S01]  /*10260*/  FFMA.FTZ R179, R12, c[0x0][0x2d0], -R183.reuse ;  /* 0x0000b4000cb37a23 */ /* 0x100fe200000108b7 */
[----:B------:R-:W-:Y:S01]  /*10270*/  F2FP.BF16.PACK_AB R12, R11, R176 ;  /* 0x000000b00b0c723e */ /* 0x000fe200000010ff */
        /* <DEDUP_REMOVED lines=12> */
[--C-:B------:R-:W-:Y:S02]  /*10340*/  FFMA.FTZ R195, R166, c[0x0][0x2d0], -R183.reuse ;  /* 0x0000b400a6c37a23 */ /* 0x100fe400000108b7 */
[--C-:B------:R-:W-:Y:S01]  /*10350*/  FFMA.FTZ R196, R164, c[0x0][0x2d0], -R183.reuse ;  /* 0x0000b400a4c47a23 */ /* 0x100fe200000108b7 */
[----:B------:R-:W3:Y:S01]  /*10360*/  MUFU.EX2 R180, R180 ;  /* 0x000000b400b47308 */ /* 0x000ee20000000800 */
[----:B------:R-:W-:Y:S01]  /*10370*/  LDSM.16.MT88.4 R164, [R221+0x2900] ;  /* 0x00290000dda4783b */ /* 0x000fe20000004200 */
[--C-:B------:R-:W-:Y:S02]  /*10380*/  FFMA.FTZ R197, R32, c[0x0][0x2d0], -R183.reuse ;  /* 0x0000b40020c57a23 */ /* 0x100fe400000108b7 */
[C---:B--2---:R-:W-:Y:S02]  /*10390*/  FMUL.FTZ R6, R2.reuse, R162 ;  /* 0x000000a202067220 */ /* 0x044fe40000410000 */
[C---:B------:R-:W-:Y:S02]  /*103a0*/  FMUL.FTZ R7, R2.reuse, R163 ;  /* 0x000000a302077220 */ /* 0x040fe40000410000 */
[C---:B------:R-:W-:Y:S01]  /*103b0*/  FMUL.FTZ R134, R2.reuse, R134 ;  /* 0x0000008602867220 */ /* 0x040fe20000410000 */
[----:B------:R-:W-:Y:S01]  /*103c0*/  LDSM.16.MT88.4 R32, [R227+0x2900] ;  /* 0x00290000e320783b */ /* 0x000fe20000004200 */
[----:B------:R-:W-:Y:S01]  /*103d0*/  MUFU.EX2 R179, R179 ;  /* 0x000000b300b37308 */ /* 0x000fe20000000800 */
[C---:B------:R-:W-:Y:S02]  /*103e0*/  FMUL.FTZ R135, R2.reuse, R135 ;  /* 0x0000008702877220 */ /* 0x040fe40000410000 */
[C---:B------:R-:W-:Y:S02]  /*103f0*/  FMUL.FTZ R138, R2.reuse, R138 ;  /* 0x0000008a028a7220 */ /* 0x040fe40000410000 */
[C---:B------:R-:W-:Y:S02]  /*10400*/  FMUL.FTZ R139, R2.reuse, R139 ;  /* 0x0000008b028b7220 */ /* 0x040fe40000410000 */
[C---:B------:R-:W-:Y:S01]  /*10410*/  FMUL.FTZ R142, R2.reuse, R142 ;  /* 0x0000008e028e7220 */ /* 0x040fe20000410000 */
[----:B------:R-:W-:Y:S01]  /*10420*/  LDSM.16.MT88.4 R160, [R222+0x2900] ;  /* 0x00290000dea0783b */ /* 0x000fe20000004200 */
[C---:B------:R-:W-:Y:S01]  /*10430*/  FMUL.FTZ R143, R2.reuse, R143 ;  /* 0x0000008f028f7220 */ /* 0x040fe20000410000 */
[----:B------:R-:W2:Y:S01]  /*10440*/  MUFU.EX2 R178, R178 ;  /* 0x000000b200b27308 */ /* 0x000ea20000000800 */
[C---:B------:R-:W-:Y:S02]  /*10450*/  FMUL.FTZ R146, R2.reuse, R146 ;  /* 0x0000009202927220 */ /* 0x040fe40000410000 */
[----:B------:R-:W-:Y:S01]  /*10460*/  FMUL.FTZ R147, R2, R147 ;  /* 0x0000009302937220 */ /* 0x000fe20000410000 */
[----:B---3--:R-:W-:Y:S01]  /*10470*/  F2FP.BF16.PACK_AB R13, R180, R181 ;  /* 0x000000b5b40d723e */ /* 0x008fe200000010ff */
[--C-:B------:R-:W-:Y:S02]  /*10480*/  FFMA.FTZ R198, R28, c[0x0][0x2d0], -R183.reuse ;  /* 0x0000b4001cc67a23 */ /* 0x100fe400000108b7 */
        /* <DEDUP_REMOVED lines=10> */
[----:B------:R-:W-:Y:S01]  /*10530*/  FMUL.FTZ R155, R2, R155 ;  /* 0x0000009b029b7220 */ /* 0x000fe20000410000 */
[----:B--2---:R-:W-:Y:S01]  /*10540*/  F2FP.BF16.PACK_AB R15, R178, R179 ;  /* 0x000000b3b20f723e */ /* 0x004fe200000010ff */
[C---:B------:R-:W-:Y:S02]  /*10550*/  FMUL.FTZ R156, R3.reuse, R156 ;  /* 0x0000009c039c7220 */ /* 0x040fe40000410000 */
[C---:B------:R-:W-:Y:S02]  /*10560*/  FMUL.FTZ R157, R3.reuse, R157 ;  /* 0x0000009d039d7220 */ /* 0x040fe40000410000 */
[C---:B------:R-:W-:Y:S02]  /*10570*/  FMUL.FTZ R158, R2.reuse, R158 ;  /* 0x0000009e029e7220 */ /* 0x040fe40000410000 */
[C---:B-1----:R-:W-:Y:S01]  /*10580*/  HMMA.16816.F32.BF16 R4, R12.reuse, R16, R4 ;  /* 0x000000100c04723c */ /* 0x042fe20000041804 */
[----:B------:R-:W-:Y:S04]  /*10590*/  MUFU.EX2 R195, R195 ;  /* 0x000000c300c37308 */ /* 0x000fe80000000800 */
[C---:B------:R-:W-:Y:S02]  /*105a0*/  FMUL.FTZ R159, R2.reuse, R159 ;  /* 0x0000009f029f7220 */ /* 0x040fe40000410000 */
[C---:B------:R-:W-:Y:S01]  /*105b0*/  FMUL.FTZ R36, R3.reuse, R36 ;  /* 0x0000002403247220 */ /* 0x040fe20000410000 */
[C---:B------:R-:W-:Y:S01]  /*105c0*/  HMMA.16816.F32.BF16 R132, R12.reuse, R18, R132 ;  /* 0x000000120c84723c */ /* 0x040fe20000041884 */
[----:B------:R-:W1:Y:S02]  /*105d0*/  LDSM.16.MT88.4 R16, [R220+0x100] ;  /* 0x00010000dc10783b */ /* 0x000e640000004200 */
[----:B------:R-:W2:Y:S01]  /*105e0*/  MUFU.EX2 R196, R196 ;  /* 0x000000c400c47308 */ /* 0x000ea20000000800 */
[C---:B------:R-:W-:Y:S02]  /*105f0*/  FMUL.FTZ R37, R3.reuse, R37 ;  /* 0x0000002503257220 */ /* 0x040fe40000410000 */
[C---:B------:R-:W-:Y:S02]  /*10600*/  FMUL.FTZ R38, R2.reuse, R38 ;  /* 0x0000002602267220 */ /* 0x040fe40000410000 */
[C---:B------:R-:W-:Y:S04]  /*10610*/  HMMA.16816.F32.BF16 R136, R12.reuse, R20, R136 ;  /* 0x000000140c88723c */ /* 0x040fe80000041888 */
[C---:B------:R-:W-:Y:S01]  /*10620*/  FMUL.FTZ R39, R2.reuse, R39 ;  /* 0x0000002702277220 */ /* 0x040fe20000410000 */
[----:B------:R-:W-:Y:S01]  /*10630*/  MUFU.EX2 R197, R197 ;  /* 0x000000c500c57308 */ /* 0x000fe20000000800 */
[C---:B------:R-:W-:Y:S02]  /*10640*/  FMUL.FTZ R40, R3.reuse, R40 ;  /* 0x0000002803287220 */ /* 0x040fe40000410000 */
[C---:B------:R-:W-:Y:S01]  /*10650*/  HMMA.16816.F32.BF16 R140, R12.reuse, R22, R140 ;  /* 0x000000160c8c723c */ /* 0x040fe2000004188c */
[----:B------:R-:W4:Y:S03]  /*10660*/  LDSM.16.MT88.4 R20, [R227+0x2100] ;  /* 0x00210000e314783b */ /* 0x000f260000004200 */
[C---:B------:R-:W-:Y:S02]  /*10670*/  FMUL.FTZ R41, R3.reuse, R41 ;  /* 0x0000002903297220 */ /* 0x040fe40000410000 */
[C---:B------:R-:W-:Y:S01]  /*10680*/  FMUL.FTZ R42, R2.reuse, R42 ;  /* 0x0000002a022a7220 */ /* 0x040fe20000410000 */
[----:B------:R-:W5:Y:S01]  /*10690*/  MUFU.EX2 R198, R198 ;  /* 0x000000c600c67308 */ /* 0x000f620000000800 */
[C---:B------:R-:W-:Y:S04]  /*106a0*/  HMMA.16816.F32.BF16 R144, R12.reuse, R24, R144 ;  /* 0x000000180c90723c */ /* 0x040fe80000041890 */
[C---:B------:R-:W-:Y:S02]  /*106b0*/  FMUL.FTZ R43, R2.reuse, R43 ;  /* 0x0000002b022b7220 */ /* 0x040fe40000410000 */
[C---:B------:R-:W-:Y:S02]  /*106c0*/  FMUL.FTZ R44, R3.reuse, R44 ;  /* 0x0000002c032c7220 */ /* 0x040fe40000410000 */
[C---:B------:R-:W-:Y:S01]  /*106d0*/  HMMA.16816.F32.BF16 R148, R12.reuse, R26, R148 ;  /* 0x0000001a0c94723c */ /* 0x040fe20000041894 */
[----:B------:R-:W2:Y:S01]  /*106e0*/  LDSM.16.MT88.4 R24, [R222+0x2100] ;  /* 0x00210000de18783b */ /* 0x000ea20000004200 */
[----:B------:R-:W2:Y:S02]  /*106f0*/  MUFU.EX2 R249, R249 ;  /* 0x000000f900f97308 */ /* 0x000ea40000000800 */
        /* <DEDUP_REMOVED lines=12> */
[----:B------:R-:W-:Y:S01]  /*107c0*/  MUFU.EX2 R201, R201 ;  /* 0x000000c900c97308 */ /* 0x000fe20000000800 */
[C---:B----4-:R-:W-:Y:S04]  /*107d0*/  HMMA.16816.F32.BF16 R36, R12.reuse, R20, R36 ;  /* 0x000000140c24723c */ /* 0x050fe80000041824 */
[C---:B------:R-:W-:Y:S02]  /*107e0*/  FMUL.FTZ R53, R3.reuse, R53 ;  /* 0x0000003503357220 */ /* 0x040fe40000410000 */
[C---:B------:R-:W-:Y:S02]  /*107f0*/  FMUL.FTZ R54, R2.reuse, R54 ;  /* 0x0000003602367220 */ /* 0x040fe40000410000 */
[C---:B------:R-:W-:Y:S01]  /*10800*/  HMMA.16816.F32.BF16 R40, R12.reuse, R22, R40 ;  /* 0x000000160c28723c */ /* 0x040fe20000041828 */
[----:B------:R-:W4:Y:S01]  /*10810*/  LDSM.16.MT88.4 R20, [R220+0x2100] ;  /* 0x00210000dc14783b */ /* 0x000f220000004200 */
[----:B------:R-:W-:Y:S02]  /*10820*/  MUFU.EX2 R199, R199 ;  /* 0x000000c700c77308 */ /* 0x000fe40000000800 */
[C---:B------:R-:W-:Y:S02]  /*10830*/  FMUL.FTZ R55, R2.reuse, R55 ;  /* 0x0000003702377220 */ /* 0x040fe40000410000 */
[C---:B------:R-:W-:Y:S02]  /*10840*/  FMUL.FTZ R56, R3.reuse, R56 ;  /* 0x0000003803387220 */ /* 0x040fe40000410000 */
[C---:B--2---:R-:W-:Y:S04]  /*10850*/  HMMA.16816.F32.BF16 R44, R12.reuse, R24, R44 ;  /* 0x000000180c2c723c */ /* 0x044fe8000004182c */
        /* <DEDUP_REMOVED lines=8> */
[C---:B------:R-:W-:Y:S01]  /*108e0*/  FMUL.FTZ R61, R3.reuse, R61 ;  /* 0x0000003d033d7220 */ /* 0x040fe20000410000 */
[C---:B-1----:R-:W-:Y:S03]  /*108f0*/  HMMA.16816.F32.BF16 R52, R12.reuse, R16, R52 ;  /* 0x000000100c34723c */ /* 0x042fe60000041834 */
        /* <DEDUP_REMOVED lines=8> */
[C---:B----4-:R-:W-:Y:S04]  /*10980*/  HMMA.16816.F32.BF16 R60, R12.reuse, R20, R60 ;  /* 0x000000140c3c723c */ /* 0x050fe8000004183c */
[C---:B------:R-:W-:Y:S01]  /*10990*/  FMUL.FTZ R67, R2.reuse, R67 ;  /* 0x0000004302437220 */ /* 0x040fe20000410000 */
[----:B------:R-:W-:Y:S01]  /*109a0*/  MUFU.EX2 R190, R190 ;  /* 0x000000be00be7308 */ /* 0x000fe20000000800 */
        /* <DEDUP_REMOVED lines=84> */
[----:B------:R-:W-:Y:S03]  /*10ef0*/  FMUL.FTZ R129, R3, R129 ;  /* 0x0000008103817220 */ /* 0x000fe60000410000 */
[C---:B-1----:R-:W-:Y:S03]  /*10f00*/  HMMA.16816.F32.BF16 R124, R12.reuse, R16, R124 ;  /* 0x000000100c7c723c */ /* 0x042fe6000004187c */
[C---:B------:R-:W-:Y:S02]  /*10f10*/  FMUL.FTZ R130, R2.reuse, R130 ;  /* 0x0000008202827220 */ /* 0x040fe40000410000 */
[----:B------:R-:W-:Y:S02]  /*10f20*/  FMUL.FTZ R131, R2, R131 ;  /* 0x0000008302837220 */ /* 0x000fe40000410000 */
[--C-:B------:R-:W-:Y:S02]  /*10f30*/  FFMA.FTZ R251, R252, c[0x0][0x2d0], -R183.reuse ;  /* 0x0000b400fcfb7a23 */ /* 0x100fe400000108b7 */
[--C-:B------:R-:W-:Y:S03]  /*10f40*/  FFMA.FTZ R250, R250, c[0x0][0x2d0], -R183.reuse ;  /* 0x0000b400fafa7a23 */ /* 0x100fe600000108b7 */
[----:B------:R-:W-:Y:S01]  /*10f50*/  HMMA.16816.F32.BF16 R128, R12, R18, R128 ;  /* 0x000000120c80723c */ /* 0x000fe20000041880 */
[----:B------:R-:W1:Y:S01]  /*10f60*/  LDSM.16.MT88.4 R16, [R220+0x900] ;  /* 0x00090000dc10783b */ /* 0x000e620000004200 */
[----:B------:R-:W1:Y:S01]  /*10f70*/  MUFU.EX2 R251, R251 ;  /* 0x000000fb00fb7308 */ /* 0x000e620000000800 */
[--C-:B------:R-:W-:Y:S02]  /*10f80*/  FFMA.FTZ R202, R202, c[0x0][0x2d0], -R183.reuse ;  /* 0x0000b400caca7a23 */ /* 0x100fe400000108b7 */
[--C-:B------:R-:W-:Y:S02]  /*10f90*/  FFMA.FTZ R200, R200, c[0x0][0x2d0], -R183.reuse ;  /* 0x0000b400c8c87a23 */ /* 0x100fe400000108b7 */
[----:B------:R-:W-:Y:S01]  /*10fa0*/  F2FP.BF16.PACK_AB R12, R192, R191 ;  /* 0x000000bfc00c723e */ /* 0x000fe200000010ff */
[--C-:B------:R-:W-:Y:S01]  /*10fb0*/  FFMA.FTZ R185, R186, c[0x0][0x2d0], -R183.reuse ;  /* 0x0000b400bab97a23 */ /* 0x100fe200000108b7 */
[----:B---3--:R-:W-:Y:S03]  /*10fc0*/  F2FP.BF16.PACK_AB R14, R194, R193 ;  /* 0x000000c1c20e723e */ /* 0x008fe600000010ff */
[----:B------:R-:W-:Y:S01]  /*10fd0*/  F2FP.BF16.PACK_AB R13, R196, R195 ;  /* 0x000000c3c40d723e */ /* 0x000fe200000010ff */
[----:B------:R-:W3:Y:S01]  /*10fe0*/  MUFU.EX2 R250, R250 ;  /* 0x000000fa00fa7308 */ /* 0x000ee20000000800 */
[----:B-----5:R-:W-:Y:S01]  /*10ff0*/  F2FP.BF16.PACK_AB R15, R198, R197 ;  /* 0x000000c5c60f723e */ /* 0x020fe200000010ff */
[--C-:B------:R-:W-:Y:S02]  /*11000*/  FFMA.FTZ R184, R184, c[0x0][0x2d0], -R183.reuse ;  /* 0x0000b400b8b87a23 */ /* 0x100fe400000108b7 */
[--C-:B------:R-:W-:Y:S02]  /*11010*/  FFMA.FTZ R182, R182, c[0x0][0x2d0], -R183.reuse ;  /* 0x0000b400b6b67a23 */ /* 0x100fe400000108b7 */
[----:B------:R-:W-:Y:S02]  /*11020*/  FFMA.FTZ R183, R9, c[0x0][0x2d0], -R183 ;  /* 0x0000b40009b77a23 */ /* 0x000fe400000108b7 */
[C---:B----4-:R-:W-:Y:S02]  /*11030*/  HMMA.16816.F32.BF16 R4, R12.reuse, R20, R4 ;  /* 0x000000140c04723c */ /* 0x050fe40000041804 */
[----:B------:R-:W4:Y:S01]  /*11040*/  MUFU.EX2 R202, R202 ;  /* 0x000000ca00ca7308 */ /* 0x000f220000000800 */
[----:B------:R-:W-:Y:S02]  /*11050*/  FFMA.FTZ R176, R3, R240, R176 ;  /* 0x000000f003b07223 */ /* 0x000fe400000100b0 */
[----:B------:R-:W-:Y:S02]  /*11060*/  FFMA.FTZ R181, R2, R239, R181 ;  /* 0x000000ef02b57223 */ /* 0x000fe400000100b5 */
[----:B------:R-:W-:Y:S01]  /*11070*/  FADD.FTZ R11, R11, R176 ;  /* 0x000000b00b0b7221 */ /* 0x000fe20000010000 */
[C---:B------:R-:W-:Y:S01]  /*11080*/  HMMA.16816.F32.BF16 R132, R12.reuse, R22, R132 ;  /* 0x000000160c84723c */ /* 0x040fe20000041884 */
[----:B------:R-:W5:Y:S03]  /*11090*/  LDSM.16.MT88.4 R20, [R220+0x2900] ;  /* 0x00290000dc14783b */ /* 0x000f660000004200 */
[----:B------:R-:W1:Y:S01]  /*110a0*/  MUFU.EX2 R200, R200 ;  /* 0x000000c800c87308 */ /* 0x000e620000000800 */
[----:B------:R-:W-:Y:S02]  /*110b0*/  FADD.FTZ R180, R180, R181 ;  /* 0x000000b5b4b47221 */ /* 0x000fe40000010000 */
[----:B------:R-:W-:Y:S01]  /*110c0*/  FADD.FTZ R10, R10, R11 ;  /* 0x0000000b0a0a7221 */ /* 0x000fe20000010000 */
[C---:B--2---:R-:W-:Y:S04]  /*110d0*/  HMMA.16816.F32.BF16 R136, R12.reuse, R24, R136 ;  /* 0x000000180c88723c */ /* 0x044fe80000041888 */
[----:B------:R-:W-:Y:S02]  /*110e0*/  FADD.FTZ R179, R179, R180 ;  /* 0x000000b4b3b37221 */ /* 0x000fe40000010000 */
[----:B------:R-:W-:Y:S01]  /*110f0*/  MUFU.EX2 R185, R185 ;  /* 0x000000b900b97308 */ /* 0x000fe20000000800 */
[----:B------:R-:W-:Y:S01]  /*11100*/  FADD.FTZ R10, R177, R10 ;  /* 0x0000000ab10a7221 */ /* 0x000fe20000010000 */
[C---:B------:R-:W-:Y:S01]  /*11110*/  HMMA.16816.F32.BF16 R140, R12.reuse, R26, R140 ;  /* 0x0000001a0c8c723c */ /* 0x040fe2000004188c */
[----:B------:R-:W2:Y:S03]  /*11120*/  LDSM.16.MT88.4 R24, [R221+0x4900] ;  /* 0x00490000dd18783b */ /* 0x000ea60000004200 */
[----:B------:R-:W-:Y:S02]  /*11130*/  FADD.FTZ R178, R178, R179 ;  /* 0x000000b3b2b27221 */ /* 0x000fe40000010000 */
[----:B------:R-:W-:Y:S02]  /*11140*/  FADD.FTZ R191, R191, R10 ;  /* 0x0000000abfbf7221 */ /* 0x000fe40000010000 */
[C---:B------:R-:W-:Y:S01]  /*11150*/  HMMA.16816.F32.BF16 R144, R12.reuse, R28, R144 ;  /* 0x0000001c0c90723c */ /* 0x040fe20000041890 */
[----:B------:R-:W2:Y:S03]  /*11160*/  MUFU.EX2 R184, R184 ;  /* 0x000000b800b87308 */ /* 0x000ea60000000800 */
[----:B------:R-:W-:Y:S02]  /*11170*/  FADD.FTZ R195, R195, R178 ;  /* 0x000000b2c3c37221 */ /* 0x000fe40000010000 */
[----:B------:R-:W-:Y:S02]  /*11180*/  FADD.FTZ R192, R192, R191 ;  /* 0x000000bfc0c07221 */ /* 0x000fe40000010000 */
[C---:B------:R-:W-:Y:S01]  /*11190*/  HMMA.16816.F32.BF16 R148, R12.reuse, R30, R148 ;  /* 0x0000001e0c94723c */ /* 0x040fe20000041894 */
[----:B------:R-:W-:Y:S02]  /*111a0*/  LDSM.16.MT88.4 R28, [R222+0x6900] ;  /* 0x00690000de1c783b */ /* 0x000fe40000004200 */
[----:B------:R-:W-:Y:S01]  /*111b0*/  MUFU.EX2 R182, R182 ;  /* 0x000000b600b67308 */ /* 0x000fe20000000800 */
[----:B------:R-:W-:Y:S02]  /*111c0*/  FADD.FTZ R196, R196, R195 ;  /* 0x000000c3c4c47221 */ /* 0x000fe40000010000 */
[----:B------:R-:W-:Y:S02]  /*111d0*/  FADD.FTZ R193, R193, R192 ;  /* 0x000000c0c1c17221 */ /* 0x000fe40000010000 */
[C---:B-1----:R-:W-:Y:S04]  /*111e0*/  HMMA.16816.F32.BF16 R152, R12.reuse, R16, R152 ;  /* 0x000000100c98723c */ /* 0x042fe80000041898 */
[----:B------:R-:W-:Y:S01]  /*111f0*/  FADD.FTZ R197, R197, R196 ;  /* 0x000000c4c5c57221 */ /* 0x000fe20000010000 */
[----:B------:R-:W1:Y:S01]  /*11200*/  MUFU.EX2 R183, R183 ;  /* 0x000000b700b77308 */ /* 0x000e620000000800 */
[----:B------:R-:W-:Y:S02]  /*11210*/  FADD.FTZ R2, R194, R193 ;  /* 0x000000c1c2027221 */ /* 0x000fe40000010000 */
        /* <DEDUP_REMOVED lines=8> */
[----:B------:R-:W-:Y:S03]  /*112a0*/  LDSM.16.MT88.4 R32, [R227+0x3100] ;  /* 0x00310000e320783b */ /* 0x000fe60000004200 */
[----:B---3--:R-:W-:Y:S02]  /*112b0*/  FADD.FTZ R3, R250, R3 ;  /* 0x00000003fa037221 */ /* 0x008fe40000010000 */
[----:B------:R-:W-:Y:S02]  /*112c0*/  FADD.FTZ R2, R201, R2 ;  /* 0x00000002c9027221 */ /* 0x000fe40000010000 */
[C---:B------:R-:W-:Y:S04]  /*112d0*/  HMMA.16816.F32.BF16 R44, R12.reuse, R160, R44 ;  /* 0x000000a00c2c723c */ /* 0x040fe8000004182c */
[----:B----4-:R-:W-:Y:S02]  /*112e0*/  FADD.FTZ R3, R202, R3 ;  /* 0x00000003ca037221 */ /* 0x010fe40000010000 */
[----:B------:R-:W-:Y:S02]  /*112f0*/  FADD.FTZ R2, R199, R2 ;  /* 0x00000002c7027221 */ /* 0x000fe40000010000 */
[C---:B------:R-:W-:Y:S01]  /*11300*/  HMMA.16816.F32.BF16 R48, R12.reuse, R162, R48 ;  /* 0x000000a20c30723c */ /* 0x040fe20000041830 */
[----:B------:R-:W-:Y:S07]  /*11310*/  LDSM.16.MT88.4 R160, [R222+0x3100] ;  /* 0x00310000dea0783b */ /* 0x000fee0000004200 */
[C---:B------:R-:W-:Y:S08]  /*11320*/  HMMA.16816.F32.BF16 R52, R12.reuse, R164, R52 ;  /* 0x000000a40c34723c */ /* 0x040ff00000041834 */
[C---:B------:R-:W-:Y:S01]  /*11330*/  HMMA.16816.F32.BF16 R56, R12.reuse, R166, R56 ;  /* 0x000000a60c38723c */ /* 0x040fe20000041838 */
[----:B------:R-:W-:Y:S07]  /*11340*/  LDSM.16.MT88.4 R164, [R222+0x5100] ;  /* 0x00510000dea4783b */ /* 0x000fee0000004200 */
[C---:B-----5:R-:W-:Y:S08]  /*11350*/  HMMA.16816.F32.BF16 R60, R12.reuse, R20, R60 ;  /* 0x000000140c3c723c */ /* 0x060ff0000004183c */
        /* <DEDUP_REMOVED lines=26> */
[----:B------:R-:W-:Y:S02]  /*11500*/  F2FP.BF16.PACK_AB R12, R203, R249 ;  /* 0x000000f9cb0c723e */ /* 0x000fe400000010ff */
[----:B------:R-:W-:Y:S03]  /*11510*/  F2FP.BF16.PACK_AB R14, R199, R201 ;  /* 0x000000c9c70e723e */ /* 0x000fe600000010ff */
[----:B------:R-:W-:Y:S02]  /*11520*/  F2FP.BF16.PACK_AB R13, R250, R251 ;  /* 0x000000fbfa0d723e */ /* 0x000fe400000010ff */
[C---:B------:R-:W-:Y:S01]  /*11530*/  F2FP.BF16.PACK_AB R15, R200.reuse, R202 ;  /* 0x000000cac80f723e */ /* 0x040fe200000010ff */
[----:B------:R-:W-:Y:S01]  /*11540*/  FADD.FTZ R200, R200, R3 ;  /* 0x00000003c8c87221 */ /* 0x000fe20000010000 */
[----:B------:R-:W-:Y:S05]  /*11550*/  MOV R3, R0 ;  /* 0x0000000000037202 */ /* 0x000fea0000000f00 */
        /* <DEDUP_REMOVED lines=16> */
[C---:B------:R-:W-:Y:S08]  /*11660*/  HMMA.16816.F32.BF16 R48, R12.reuse, R162, R48 ;  /* 0x000000a20c30723c */ /* 0x040ff00000041830 */
[C---:B---3--:R-:W-:Y:S08]  /*11670*/  HMMA.16816.F32.BF16 R52, R12.reuse, R20, R52 ;  /* 0x000000140c34723c */ /* 0x048ff00000041834 */
[C---:B------:R-:W-:Y:S01]  /*11680*/  HMMA.16816.F32.BF16 R56, R12.reuse, R22, R56 ;  /* 0x000000160c38723c */ /* 0x040fe20000041838 */
[----:B------:R-:W3:Y:S07]  /*11690*/  LDSM.16.MT88.4 R20, [R220+0x5100] ;  /* 0x00510000dc14783b */ /* 0x000eee0000004200 */
        /* <DEDUP_REMOVED lines=18> */
[C---:B------:R-:W-:Y:S08]  /*117c0*/  HMMA.16816.F32.BF16 R108, R12.reuse, R28, R108 ;  /* 0x0000001c0c6c723c */ /* 0x040ff0000004186c */
[C---:B------:R-:W-:Y:S01]  /*117d0*/  HMMA.16816.F32.BF16 R112, R12.reuse, R30, R112 ;  /* 0x0000001e0c70723c */ /* 0x040fe20000041870 */
[----:B------:R-:W4:Y:S07]  /*117e0*/  LDSM.16.MT88.4 R28, [R222+0x1900] ;  /* 0x00190000de1c783b */ /* 0x000f2e0000004200 */
[C---:B-1----:R-:W-:Y:S08]  /*117f0*/  HMMA.16816.F32.BF16 R116, R12.reuse, R16, R116 ;  /* 0x000000100c74723c */ /* 0x042ff00000041874 */
[C---:B------:R-:W-:Y:S01]  /*11800*/  HMMA.16816.F32.BF16 R120, R12.reuse, R18, R120 ;  /* 0x000000120c78723c */ /* 0x040fe20000041878 */
[----:B------:R-:W1:Y:S07]  /*11810*/  LDSM.16.MT88.4 R16, [R220+0x1900] ;  /* 0x00190000dc10783b */ /* 0x000e6e0000004200 */
[C---:B---3--:R-:W-:Y:S08]  /*11820*/  HMMA.16816.F32.BF16 R124, R12.reuse, R20, R124 ;  /* 0x000000140c7c723c */ /* 0x048ff0000004187c */
[----:B------:R-:W-:Y:S01]  /*11830*/  HMMA.16816.F32.BF16 R128, R12, R22, R128 ;  /* 0x000000160c80723c */ /* 0x000fe20000041880 */
[----:B------:R-:W-:Y:S06]  /*11840*/  LDSM.16.MT88.4 R20, [R222+0x3900] ;  /* 0x00390000de14783b */ /* 0x000fec0000004200 */
[----:B------:R-:W-:Y:S01]  /*11850*/  F2FP.BF16.PACK_AB R12, R188, R189 ;  /* 0x000000bdbc0c723e */ /* 0x000fe200000010ff */
[----:B------:R-:W-:Y:S01]  /*11860*/  FADD.FTZ R189, R189, R2 ;  /* 0x00000002bdbd7221 */ /* 0x000fe20000010000 */
[----:B------:R-:W-:Y:S03]  /*11870*/  F2FP.BF16.PACK_AB R14, R190, R187 ;  /* 0x000000bbbe0e723e */ /* 0x000fe600000010ff */
[----:B------:R-:W-:Y:S01]  /*11880*/  F2FP.BF16.PACK_AB R13, R184, R185 ;  /* 0x000000b9b80d723e */ /* 0x000fe200000010ff */
[----:B------:R-:W-:Y:S01]  /*11890*/  FADD.FTZ R185, R185, R200 ;  /* 0x000000c8b9b97221 */ /* 0x000fe20000010000 */
[----:B------:R-:W-:Y:S01]  /*118a0*/  F2FP.BF16.PACK_AB R15, R183, R182 ;  /* 0x000000b6b70f723e */ /* 0x000fe200000010ff */
[----:B------:R-:W-:Y:S01]  /*118b0*/  FADD.FTZ R188, R188, R189 ;  /* 0x000000bdbcbc7221 */ /* 0x000fe20000010000 */
[----:B------:R-:W-:Y:S01]  /*118c0*/  MOV R2, R8 ;  /* 0x0000000800027202 */ /* 0x000fe20000000f00 */
[----:B------:R-:W-:Y:S02]  /*118d0*/  FADD.FTZ R185, R184, R185 ;  /* 0x000000b9b8b97221 */ /* 0x000fe40000010000 */
[----:B------:R-:W-:Y:S02]  /*118e0*/  FADD.FTZ R187, R187, R188 ;  /* 0x000000bcbbbb7221 */ /* 0x000fe40000010000 */
[C---:B--2---:R-:W-:Y:S01]  /*118f0*/  HMMA.16816.F32.BF16 R160, R12.reuse, R24, R4 ;  /* 0x000000180ca0723c */ /* 0x044fe20000041804 */
[----:B------:R-:W2:Y:S02]  /*11900*/  LDSM.16.MT88.4 R4, [R227+0x3900] ;  /* 0x00390000e304783b */ /* 0x000ea40000004200 */
[----:B------:R-:W-:Y:S02]  /*11910*/  FADD.FTZ R182, R182, R185 ;  /* 0x000000b9b6b67221 */ /* 0x000fe40000010000 */
[----:B------:R-:W-:Y:S02]  /*11920*/  FADD.FTZ R240, R190, R187 ;  /* 0x000000bbbef07221 */ /* 0x000fe40000010000 */
[----:B------:R-:W-:Y:S01]  /*11930*/  FADD.FTZ R239, R183, R182 ;  /* 0x000000b6b7ef7221 */ /* 0x000fe20000010000 */
[C---:B------:R-:W-:Y:S01]  /*11940*/  HMMA.16816.F32.BF16 R132, R12.reuse, R26, R132 ;  /* 0x0000001a0c84723c */ /* 0x040fe20000041884 */
[----:B------:R-:W3:Y:S07]  /*11950*/  LDSM.16.MT88.4 R24, [R221+0x3900] ;  /* 0x00390000dd18783b */ /* 0x000eee0000004200 */
[C---:B----4-:R-:W-:Y:S08]  /*11960*/  HMMA.16816.F32.BF16 R136, R12.reuse, R28, R136 ;  /* 0x0000001c0c88723c */ /* 0x050ff00000041888 */
        /* <DEDUP_REMOVED lines=11> */
[C---:B------:R-:W-:Y:S08]  /*11a20*/  HMMA.16816.F32.BF16 R44, R12.reuse, R20, R44 ;  /* 0x000000140c2c723c */ /* 0x040ff0000004182c */
[C---:B------:R-:W-:Y:S01]  /*11a30*/  HMMA.16816.F32.BF16 R48, R12.reuse, R22, R48 ;  /* 0x000000160c30723c */ /* 0x040fe20000041830 */
[----:B------:R-:W1:Y:S07]  /*11a40*/  LDSM.16.MT88.4 R20, [R221+0x7900] ;  /* 0x00790000dd14783b */ /* 0x000e6e0000004200 */
[C---:B---3--:R-:W-:Y:S08]  /*11a50*/  HMMA.16816.F32.BF16 R52, R12.reuse, R24, R52 ;  /* 0x000000180c34723c */ /* 0x048ff00000041834 */
[C---:B------:R-:W-:Y:S08]  /*11a60*/  HMMA.16816.F32.BF16 R56, R12.reuse, R26, R56 ;  /* 0x0000001a0c38723c */ /* 0x040ff00000041838 */
[C---:B----4-:R-:W-:Y:S08]  /*11a70*/  HMMA.16816.F32.BF16 R60, R12.reuse, R28, R60 ;  /* 0x0000001c0c3c723c */ /* 0x050ff0000004183c */
[C---:B------:R-:W-:Y:S08]  /*11a80*/  HMMA.16816.F32.BF16 R64, R12.reuse, R30, R64 ;  /* 0x0000001e0c40723c */ /* 0x040ff00000041840 */
[C---:B------:R-:W-:Y:S08]  /*11a90*/  HMMA.16816.F32.BF16 R68, R12.reuse, R164, R68 ;  /* 0x000000a40c44723c */ /* 0x040ff00000041844 */
[C---:B------:R-:W-:Y:S08]  /*11aa0*/  HMMA.16816.F32.BF16 R72, R12.reuse, R166, R72 ;  /* 0x000000a60c48723c */ /* 0x040ff00000041848 */
[C---:B------:R-:W-:Y:S08]  /*11ab0*/  HMMA.16816.F32.BF16 R76, R12.reuse, R168, R76 ;  /* 0x000000a80c4c723c */ /* 0x040ff0000004184c */
[C---:B------:R-:W-:Y:S08]  /*11ac0*/  HMMA.16816.F32.BF16 R80, R12.reuse, R170, R80 ;  /* 0x000000aa0c50723c */ /* 0x040ff00000041850 */
[C---:B-----5:R-:W-:Y:S08]  /*11ad0*/  HMMA.16816.F32.BF16 R84, R12.reuse, R32, R84 ;  /* 0x000000200c54723c */ /* 0x060ff00000041854 */
[C---:B------:R-:W-:Y:S08]  /*11ae0*/  HMMA.16816.F32.BF16 R88, R12.reuse, R34, R88 ;  /* 0x000000220c58723c */ /* 0x040ff00000041858 */
[C---:B------:R-:W-:Y:S08]  /*11af0*/  HMMA.16816.F32.BF16 R92, R12.reuse, R172, R92 ;  /* 0x000000ac0c5c723c */ /* 0x040ff0000004185c */
[C---:B------:R-:W-:Y:S08]  /*11b00*/  HMMA.16816.F32.BF16 R96, R12.reuse, R174, R96 ;  /* 0x000000ae0c60723c */ /* 0x040ff00000041860 */
[C---:B-1----:R-:W-:Y:S08]  /*11b10*/  HMMA.16816.F32.BF16 R100, R12.reuse, R16, R100 ;  /* 0x000000100c64723c */ /* 0x042ff00000041864 */
[C---:B------:R-:W-:Y:S01]  /*11b20*/  HMMA.16816.F32.BF16 R104, R12.reuse, R18, R104 ;  /* 0x000000120c68723c */ /* 0x040fe20000041868 */
[----:B------:R-:W1:Y:S07]  /*11b30*/  LDSM.16.MT88.4 R16, [R220+0x7900] ;  /* 0x00790000dc10783b */ /* 0x000e6e0000004200 */
[C---:B--2---:R-:W-:Y:S08]  /*11b40*/  HMMA.16816.F32.BF16 R108, R12.reuse, R4, R108 ;  /* 0x000000040c6c723c */ /* 0x044ff0000004186c */
[C---:B------:R-:W-:Y:S08]  /*11b50*/  HMMA.16816.F32.BF16 R112, R12.reuse, R6, R112 ;  /* 0x000000060c70723c */ /* 0x040ff00000041870 */
[C---:B------:R-:W-:Y:S08]  /*11b60*/  HMMA.16816.F32.BF16 R116, R12.reuse, R20, R116 ;  /* 0x000000140c74723c */ /* 0x040ff00000041874 */
[C---:B------:R-:W-:Y:S08]  /*11b70*/  HMMA.16816.F32.BF16 R120, R12.reuse, R22, R120 ;  /* 0x000000160c78723c */ /* 0x040ff00000041878 */
[C---:B-1----:R-:W-:Y:S08]  /*11b80*/  HMMA.16816.F32.BF16 R124, R12.reuse, R16, R124 ;  /* 0x000000100c7c723c */ /* 0x042ff0000004187c */
[----:B------:R-:W-:Y:S01]  /*11b90*/  HMMA.16816.F32.BF16 R128, R12, R18, R128 ;  /* 0x000000120c80723c */ /* 0x000fe20000041880 */
[----:B------:R-:W-:-:S07]  /*11ba0*/  @P0 BRA `(.L_x_5271) ;  /* 0xffffc0a000000947 */ /* 0x000fce000383ffff */
.L_x_5261:
        /* <DEDUP_REMOVED lines=17> */
[----:B------:R-:W2:Y:S08]  /*11cc0*/  @P1 MUFU.LG2 R6, R6 ;  /* 0x0000000600061308 */ /* 0x000eb00000000c00 */
[----:B------:R-:W3:Y:S01]  /*11cd0*/  @P0 MUFU.LG2 R9, R5 ;  /* 0x0000000500090308 */ /* 0x000ee20000000c00 */
[C---:B-1----:R-:W-:Y:S02]  /*11ce0*/  FMUL.FTZ R160, R2.reuse, R160 ;  /* 0x000000a002a07220 */ /* 0x042fe40000410000 */
[----:B------:R-:W-:-:S02]  /*11cf0*/  FMUL.FTZ R161, R2, R161 ;  /* 0x000000a102a17220 */ /* 0x000fc40000410000 */
[C---:B------:R-:W-:Y:S02]  /*11d00*/  FMUL.FTZ R132, R2.reuse, R132 ;  /* 0x0000008402847220 */ /* 0x040fe40000410000 */
[----:B------:R-:W-:Y:S01]  /*11d10*/  FMUL.FTZ R133, R2, R133 ;  /* 0x0000008502857220 */ /* 0x000fe20000410000 */
[----:B------:R1:W4:Y:S01]  /*11d20*/  @P0 MUFU.RCP R4, R5 ;  /* 0x0000000500040308 */ /* 0x0003220000001000 */
[----:B--2---:R-:W-:Y:S02]  /*11d30*/  @P1 FMUL.FTZ R11, R6, 0.69314718246459960938 ;  /* 0x3f317218060b1820 */ /* 0x004fe40000410000 */
[----:B------:R-:W-:Y:S02]  /*11d40*/  @P1 FMUL.FTZ R6, R10, c[0x0][0x2d0] ;  /* 0x0000b4000a061a20 */ /* 0x000fe40000410000 */
[C---:B------:R-:W-:Y:S02]  /*11d50*/  FMUL.FTZ R136, R2.reuse, R136 ;  /* 0x0000008802887220 */ /* 0x040fe40000410000 */
[----:B------:R-:W-:-:S02]  /*11d60*/  FMUL.FTZ R137, R2, R137 ;  /* 0x0000008902897220 */ /* 0x000fc40000410000 */
[----:B---3--:R-:W-:Y:S02]  /*11d70*/  @P0 FMUL.FTZ R10, R9, 0.69314718246459960938 ;  /* 0x3f317218090a0820 */ /* 0x008fe40000410000 */
[----:B------:R-:W-:Y:S02]  /*11d80*/  @P0 FMUL.FTZ R9, R12, c[0x0][0x2d0] ;  /* 0x0000b4000c090a20 */ /* 0x000fe40000410000 */
[C---:B------:R-:W-:Y:S02]  /*11d90*/  FMUL.FTZ R140, R2.reuse, R140 ;  /* 0x0000008c028c7220 */ /* 0x040fe40000410000 */
[C---:B------:R-:W-:Y:S01]  /*11da0*/  FMUL.FTZ R141, R2.reuse, R141 ;  /* 0x0000008d028d7220 */ /* 0x040fe20000410000 */
[----:B-1----:R-:W-:Y:S01]  /*11db0*/  MOV R5, 0xff800000 ;  /* 0xff80000000057802 */ /* 0x002fe20000000f00 */
        /* <DEDUP_REMOVED lines=122> */
.L_x_5223:
        /* <DEDUP_REMOVED lines=310> */
.L_x_5274:
[----:B------:R-:W-:Y:S05]  /*138c0*/  BSYNC B0 ;  /* 0x0000000000007941 */ /* 0x000fea0003800000 */
.L_x_5273:
        /* <DEDUP_REMOVED lines=195> */
.L_x_5272:
        /* <DEDUP_REMOVED lines=50> */
.L_x_5275:
        /* <DEDUP_REMOVED lines=14> */
.L_x_6605:


//--------------------- .text._ZN7cutlass13device_kernelIN5flash19enable_sm80_to_sm89INS1_16FlashAttnFwdSm80INS1_25CollectiveMainloopFwdSm80ILi8ELi1ELb0EN4cute5tupleIJNS5_1CILi128EEENS7_ILi64EEENS7_ILi256EEEEEELi256ENS_10bfloat16_tEfNS_4arch4Sm80ELb0ELb1ELb0ELb1ELb1ELb0ELb1ELb1EEENS1_21CollectiveEpilogueFwdINS6_IJS8_SA_S9_EEENS6_IJNS7_ILi1EEESI_SI_EEESC_SE_Li256ELb1ELb1ELb1ELb0EEENS1_36VarlenDynamicPersistentTileSchedulerILi128ELi64ELi256ELi256ELb1ELb1ELb0ELb1ELb0ELb1EEEEEEEEEvNT_6ParamsE --------------------------
	.section	.text._ZN7cutlass13device_kernelIN5flash19enable_sm80_to_sm89INS1_16FlashAttnFwdSm80INS1_25CollectiveMainloopFwdSm80ILi8ELi1ELb0EN4cute5tupleIJNS5_1CILi128EEENS7_ILi64EEENS7_ILi256EEEEEELi256ENS_10bfloat16_tEfNS_4arch4Sm80ELb0ELb1ELb0ELb1ELb1ELb0ELb1ELb1EEENS1_21CollectiveEpilogueFwdINS6_IJS8_SA_S9_EEENS6_IJNS7_ILi1EEESI_SI_EEESC_SE_Li256ELb1ELb1ELb1ELb0EEENS1_36VarlenDynamicPersistentTileSchedulerILi128ELi64ELi256ELi256ELb1ELb1ELb0ELb1ELb0ELb1EEEEEEEEEvNT_6ParamsE,"ax",@progbits
	.sectioninfo	@"SHI_REGISTERS=255"
	.align	128
.text._ZN7cutlass13device_kernelIN5flash19enable_sm80_to_sm89INS1_16FlashAttnFwdSm80INS1_25CollectiveMainloopFwdSm80ILi8ELi1ELb0EN4cute5tupleIJNS5_1CILi128EEENS7_ILi64EEENS7_ILi256EEEEEELi256ENS_10bfloat16_tEfNS_4arch4Sm80ELb0ELb1ELb0ELb1ELb1ELb0ELb1ELb1EEENS1_21CollectiveEpilogueFwdINS6_IJS8_SA_S9_EEENS6_IJNS7_ILi1EEESI_SI_EEESC_SE_Li256ELb1ELb1ELb1ELb0EEENS1_36VarlenDynamicPersistentTileSchedulerILi128ELi64ELi256ELi256ELb1ELb1ELb0ELb1ELb0ELb1EEEEEEEEEvNT_6ParamsE:
        .type           _ZN7cutlass13device_kernelIN5flash19enable_sm80_to_sm89INS1_16FlashAttnFwdSm80INS1_25CollectiveMainloopFwdSm80ILi8ELi1ELb0EN4cute5tupleIJNS5_1CILi128EEENS7_ILi64EEENS7_ILi256EEEEEELi256ENS_10bfloat16_tEfNS_4arch4Sm80ELb0ELb1ELb0ELb1ELb1ELb0ELb1ELb1EEENS1_21CollectiveEpilogueFwdINS6_IJS8_SA_S9_EEENS6_IJNS7_ILi1EEESI_SI_EEESC_SE_Li256ELb1ELb1ELb1ELb0EEENS1_36VarlenDynamicPersistentTileSchedulerILi128ELi64ELi256ELi256ELb1ELb1ELb0ELb1ELb0ELb1EEEEEEEEEvNT_6ParamsE,@function
        .size           _ZN7cutlass13device_kernelIN5flash19enable_sm80_to_sm89INS1_16FlashAttnFwdSm80INS1_25CollectiveMainloopFwdSm80ILi8ELi1ELb0EN4cute5tupleIJNS5_1CILi128EEENS7_ILi64EEENS7_ILi256EEEEEELi256ENS_10bfloat16_tEfNS_4arch4Sm80ELb0ELb1ELb0ELb1ELb1ELb0ELb1ELb1EEENS1_21CollectiveEpilogueFwdINS6_IJS8_SA_S9_EEENS6_IJNS7_ILi1EEESI_SI_EEESC_SE_Li256ELb1ELb1ELb1ELb0EEENS1_36VarlenDynamicPersistentTileSchedulerILi128ELi64ELi256ELi256ELb1ELb1ELb0ELb1ELb0ELb1EEEEEEEEEvNT_6ParamsE,(.L_x_6606 - _ZN7cutlass13device_kernelIN5flash19enable_sm80_to_sm89INS1_16FlashAttnFwdSm80INS1_25CollectiveMainloopFwdSm80ILi8ELi1ELb0EN4cute5tupleIJNS5_1CILi128EEENS7_ILi64EEENS7_ILi256EEEEEELi256ENS_10bfloat16_tEfNS_4arch4Sm80ELb0ELb1ELb0ELb1ELb1ELb0ELb1ELb1EEENS1_21CollectiveEpilogueFwdINS6_IJS8_SA_S9_EEENS6_IJNS7_ILi1EEESI_SI_EEESC_SE_Li256ELb1ELb1ELb1ELb0EEENS1_36VarlenDynamicPersistentTileSchedulerILi128ELi64ELi256ELi256ELb1ELb1ELb0ELb1ELb0ELb1EEEEEEEEEvNT_6ParamsE)
        .other          _ZN7cutlass13device_kernelIN5flash19enable_sm80_to_sm89INS1_16FlashAttnFwdSm80INS1_25CollectiveMainloopFwdSm80ILi8ELi1ELb0EN4cute5tupleIJNS5_1CILi128EEENS7_ILi64EEENS7_ILi256EEEEEELi256ENS_10bfloat16_tEfNS_4arch4Sm80ELb0ELb1ELb0ELb1ELb1ELb0ELb1ELb1EEENS1_21CollectiveEpilogueFwdINS6_IJS8_SA_S9_EEENS6_IJNS7_ILi1EEESI_SI_EEESC_SE_Li256ELb1ELb1ELb1ELb0EEENS1_36VarlenDynamicPersistentTileSchedulerILi128ELi64ELi256ELi256ELb1ELb1ELb0ELb1ELb0ELb1EEEEEEEEEvNT_6ParamsE,@"STO_CUDA_ENTRY STV_DEFAULT"
_ZN7cutlass13device_kernelIN5flash19enable_sm80_to_sm89INS1_16FlashAttnFwdSm80INS1_25CollectiveMainloopFwdSm80ILi8ELi1ELb0EN4cute5tupleIJNS5_1CILi128EEENS7_ILi64EEENS7_ILi256EEEEEELi256ENS_10bfloat16_tEfNS_4arch4Sm80ELb0ELb1ELb0ELb1ELb1ELb0ELb1ELb1EEENS1_21CollectiveEpilogueFwdINS6_IJS8_SA_S9_EEENS6_IJNS7_ILi1EEESI_SI_EEESC_SE_Li256ELb1ELb1ELb1ELb0EEENS1_36VarlenDynamicPersistentTileSchedulerILi128ELi64ELi256ELi256ELb1ELb1ELb0ELb1ELb0ELb1EEEEEEEEEvNT_6ParamsE:
        /* <DEDUP_REMOVED lines=52> */
.L_x_5281:
        /* <DEDUP_REMOVED lines=16> */
.L_x_5457:
        /* <DEDUP_REMOVED lines=16> */
.L_x_5458:
[----:B---3--:R-:W-:-:S05]  /*0540*/  IMAD R0, R0, c[0x0][0x538], RZ ;  /* 0x00014e0000007a24 */ /* 0x008fca00078e02ff */
[----:B------:R-:W-:-:S04]  /*0550*/  IADD3 R6, R0, R6, RZ ;  /* 0x0000000600067210 */ /* 0x000fc80007ffe0ff */
[----:B------:R-:W-:-:S13]  /*0560*/  ISETP.GT.AND P0, PT, R6, UR4, PT ;  /* 0x0000000406007c0c */ /* 0x000fda000bf04270 */
[----:B-12---:R-:W-:Y:S05]  /*0570*/  @!P0 BRA `(.L_x_5281) ;  /* 0xfffffdc000008947 */ /* 0x006fea000383ffff */
.L_x_5277:
[----:B------:R-:W-:-:S05]  /*0580*/  IADD3 R10, -R0, R6, RZ ;  /* 0x00000006000a7210 */ /* 0x000fca0007ffe1ff */
[----:B------:R-:W-:-:S05]  /*0590*/  IMAD R0, R4, c[0x0][0x538], R10 ;  /* 0x00014e0004007a24 */ /* 0x000fca00078e020a */
[----:B------:R-:W-:Y:S01]  /*05a0*/  ISETP.GT.AND P0, PT, R0, UR4, PT ;  /* 0x0000000400007c0c */ /* 0x000fe2000bf04270 */
[----:B------:R-:W-:-:S12]  /*05b0*/  BRA.DIV ~URZ, `(.L_x_5282) ;  /* 0x00018f727f007947 */ /* 0x000fd8000b800000 */
[----:B------:R-:W-:-:S04]  /*05c0*/  VOTE.ANY R6, PT, !P0 ;  /* 0x0000000000067806 */ /* 0x000fc800040e0100 */
.L_x_5459:
[----:B------:R-:W1:Y:S02]  /*05d0*/  POPC R0, R6 ;  /* 0x0000000600007309 */ /* 0x000e640000000000 */
[----:B-12---:R-:W-:Y:S01]  /*05e0*/  IADD3 R251, R0, R7, RZ ;  /* 0x0000000700fb7210 */ /* 0x006fe20007ffe0ff */
[----:B------:R-:W-:Y:S05]  /*05f0*/  BRA.DIV ~URZ, `(.L_x_5283) ;  /* 0x00018f827f007947 */ /* 0x000fea000b800000 */
[----:B------:R1:W2:Y:S01]  /*0600*/  SHFL.IDX PT, R12, R9, R0, 0x1f ;  /* 0x00001f00090c7589 */ /* 0x0002a200000e0000 */
[----:B------:R-:W-:-:S03]  /*0610*/  MOV R5, RZ ;  /* 0x000000ff00057202 */ /* 0x000fc60000000f00 */
[----:B------:R1:W3:Y:S04]  /*0620*/  SHFL.IDX PT, R9, R8, R0, 0x1f ;  /* 0x00001f0008097589 */ /* 0x0002e800000e0000 */
.L_x_5460:
[----:B------:R-:W-:Y:S01]  /*0630*/  ISETP.NE.AND P0, PT, R6, RZ, PT ;  /* 0x000000ff0600720c */ /* 0x000fe20003f05270 */
[----:B------:R-:W-:-:S12]  /*0640*/  BSSY B0, `(.L_x_5284) ;  /* 0x0000005000007945 */ /* 0x000fd80003800000 */
[----:B------:R-:W-:Y:S05]  /*0650*/  @!P0 BRA `(.L_x_5285) ;  /* 0x0000003000008947 */ /* 0x000fea0003800000 */
[----:B-1----:R-:W-:Y:S01]  /*0660*/  IADD3 R0, R0, -0x1, RZ ;  /* 0xffffffff00007810 */ /* 0x002fe20007ffe0ff */
[----:B------:R-:W-:Y:S05]  /*0670*/  BRA.DIV ~URZ, `(.L_x_5286) ;  /* 0x00018fe27f007947 */ /* 0x000fea000b800000 */
[----:B------:R1:W4:Y:S02]  /*0680*/  SHFL.IDX PT, R5, R4, R0, 0x1f ;  /* 0x00001f0004057589 */ /* 0x00032400000e0000 */
.L_x_5285:
[----:B------:R-:W-:Y:S05]  /*0690*/  BSYNC B0 ;  /* 0x0000000000007941 */ /* 0x000fea0003800000 */
.L_x_5284:
        /* <DEDUP_REMOVED lines=67> */
.L_x_5288:
        /* <DEDUP_REMOVED lines=68> */
.L_x_5289:
[----:B------:R-:W-:Y:S05]  /*0f10*/  BSYNC B0 ;  /* 0x0000000000007941 */ /* 0x000fea0003800000 */
.L_x_5287:
[----:B------:R-:W-:-:S04]  /*0f20*/  LOP3.LUT R0, RZ, R0, RZ, 0x33, !PT ;  /* 0x00000000ff007212 */ /* 0x000fc800078e33ff */
[----:B------:R-:W-:Y:S01]  /*0f30*/  IADD3 R249, R0, R12, RZ ;  /* 0x0000000c00f97210 */ /* 0x000fe20007ffe0ff */
[----:B------:R-:W-:Y:S05]  /*0f40*/  BRA `(.L_x_5290) ;  /* 0x0000004000007947 */ /* 0x000fea0003800000 */
.L_x_5278:
[----:B--2---:R-:W-:Y:S01]  /*0f50*/  IMAD.MOV.U32 R249, RZ, RZ, RZ ;  /* 0x000000fffff97224 */ /* 0x004fe200078e00ff */
[----:B------:R-:W-:Y:S01]  /*0f60*/  MOV R250, RZ ;  /* 0x000000ff00fa7202 */ /* 0x000fe20000000f00 */
[----:B------:R-:W-:Y:S01]  /*0f70*/  IMAD.U32 R248, RZ, RZ, UR4 ;  /* 0x00000004fff87e24 */ /* 0x000fe2000f8e00ff */
[----:B------:R-:W-:Y:S02]  /*0f80*/  MOV R251, c[0x0][0x53c] ;  /* 0x00014f0000fb7a02 */ /* 0x000fe40000000f00 */
.L_x_5290:
[----:B------:R-:W-:Y:S01]  /*0f90*/  ISETP.NE.AND P0, PT, R13, RZ, PT ;  /* 0x000000ff0d00720c */ /* 0x000fe20003f05270 */
[----:B------:R-:W-:-:S12]  /*0fa0*/  WARPSYNC 0xffffffff ;  /* 0xffffffff00007948 */ /* 0x000fd80003800000 */
[----:B------:R1:W-:Y:S04]  /*0fb0*/  @!P0 STS.128 [0x20100], R248 ;  /* 0x020100f8ff008388 */ /* 0x0003e80000000c00 */
[----:B------:R-:W-:Y:S06]  /*0fc0*/  BAR.ARV 0x5, 0x100 ;  /* 0x0144000000007b1d */ /* 0x000fec0000002000 */
.L_x_5276:
        /* <DEDUP_REMOVED lines=143> */
[----:B------:R-:W-:Y:S01]  /*18c0*/  IMAD.IADD R205, R2, 0x1, R204 ;  /* 0x0000000102cd7824 */ /* 0x000fe200078e02cc */
[----:B------:R-:W-:Y:S01]  /*18d0*/  IADD3 R37, R231, 0x18, RZ ;  /* 0x00000018e7257810 */ /* 0x000fe20007ffe0ff */
[----:B------:R-:W-:Y:S01]  /*18e0*/  IMAD.IADD R2, R5, 0x1, R6 ;  /* 0x0000000105027824 */ /* 0x000fe200078e0206 */
[C---:B------:R-:W-:Y:S01]  /*18f0*/  IADD3 R35, R231.reuse, 0x28, RZ ;  /* 0x00000028e7237810 */ /* 0x040fe20007ffe0ff */
[----:B------:R-:W-:Y:S01]  /*1900*/  IMAD.IADD R211, R208, 0x1, R0 ;  /* 0x00000001d0d37824 */ /* 0x000fe200078e0200 */
        /* <DEDUP_REMOVED lines=42> */
.L_x_5456:
        /* <DEDUP_REMOVED lines=22> */
.L_x_5291:
[----:B------:R-:W-:-:S04]  /*1d10*/  ISETP.NE.U32.AND P0, PT, RZ, c[0x0][0x368], PT ;  /* 0x0000da00ff007a0c */ /* 0x000fc80003f05070 */
[----:B------:R-:W-:-:S13]  /*1d20*/  ISETP.NE.AND.EX P0, PT, RZ, c[0x0][0x36c], PT, P0 ;  /* 0x0000db00ff007a0c */ /* 0x000fda0003f05300 */
[----:B------:R-:W-:Y:S05]  /*1d30*/  @!P0 BRA `(.L_x_5292) ;  /* 0x0000003000008947 */ /* 0x000fea0003800000 */
[----:B-1----:R-:W-:-:S05]  /*1d40*/  IMAD.WIDE R2, R251, R13, c[0x0][0x368] ;  /* 0x0000da00fb027625 */ /* 0x002fca00078e020d */
[----:B------:R1:W5:Y:S01]  /*1d50*/  LDG.E R0, [R2.64] ;  /* 0x0000000602007981 */ /* 0x000362000c1e1900 */
[----:B------:R-:W-:Y:S05]  /*1d60*/  BRA `(.L_x_5293) ;  /* 0x0000008000007947 */ /* 0x000fea0003800000 */
.L_x_5292:
        /* <DEDUP_REMOVED lines=8> */
.L_x_5293:
        /* <DEDUP_REMOVED lines=30> */
.L_x_5296:
[----:B------:R-:W-:-:S13]  /*1fd0*/  ISETP.NE.AND P0, PT, R7, 0x1, PT ;  /* 0x000000010700780c */ /* 0x000fda0003f05270 */
[----:B------:R-:W-:-:S05]  /*1fe0*/  @P0 IMAD.HI.U32 R0, R2, c[0x0][0x330], RZ ;  /* 0x0000cc0002000a27 */ /* 0x000fca00078e00ff */
[----:B------:R-:W-:Y:S02]  /*1ff0*/  @P0 SHF.R.U32.HI R2, RZ, c[0x0][0x334], R0 ;  /* 0x0000cd00ff020a19 */ /* 0x000fe40000011600 */
.L_x_5297:
[----:B------:R-:W-:Y:S05]  /*2000*/  BSYNC B0 ;  /* 0x0000000000007941 */ /* 0x000fea0003800000 */
.L_x_5295:
[----:B------:R-:W-:-:S05]  /*2010*/  IMAD R2, R2, R7, c[0x0][0x32c] ;  /* 0x0000cb0002027624 */ /* 0x000fca00078e0207 */
[----:B------:R-:W-:-:S04]  /*2020*/  IMNMX R3, R3, R2, PT ;  /* 0x0000000203037217 */ /* 0x000fc80003800200 */
.L_x_5294:
        /* <DEDUP_REMOVED lines=25> */
.L_x_5300:
[----:B------:R-:W-:-:S13]  /*21c0*/  ISETP.NE.AND P0, PT, R7, 0x1, PT ;  /* 0x000000010700780c */ /* 0x000fda0003f05270 */
[----:B------:R-:W-:-:S05]  /*21d0*/  @P0 IMAD.HI.U32 R3, R0, c[0x0][0x330], RZ ;  /* 0x0000cc0000030a27 */ /* 0x000fca00078e00ff */
[----:B------:R-:W-:Y:S02]  /*21e0*/  @P0 SHF.R.U32.HI R0, RZ, c[0x0][0x334], R3 ;  /* 0x0000cd00ff000a19 */ /* 0x000fe40000011603 */
.L_x_5301:
[----:B------:R-:W-:Y:S05]  /*21f0*/  BSYNC B0 ;  /* 0x0000000000007941 */ /* 0x000fea0003800000 */
.L_x_5299:
[----:B------:R-:W-:-:S05]  /*2200*/  IMAD R0, R0, c[0x0][0x32c], RZ ;  /* 0x0000cb0000007a24 */ /* 0x000fca00078e02ff */
[----:B------:R-:W-:-:S04]  /*2210*/  IMNMX R2, R2, R0, !PT ;  /* 0x0000000002027217 */ /* 0x000fc80007800200 */
.L_x_5298:
        /* <DEDUP_REMOVED lines=46> */
.L_x_5303:
[----:B------:R-:W-:Y:S05]  /*2500*/  BSYNC B0 ;  /* 0x0000000000007941 */ /* 0x000fea0003800000 */
.L_x_5302:
        /* <DEDUP_REMOVED lines=95> */
[C---:B------:R-:W-:Y:S01]  /*2b00*/  IMAD.WIDE.U32 R2, R4.reuse, c[0x0][0x1c0], R2 ;  /* 0x0000700004027a25 */ /* 0x040fe200078e0002 */
        /* <DEDUP_REMOVED lines=20> */
.L_x_5461:
[----:B------:R-:W-:Y:S05]  /*2c50*/  BRA.DIV ~URZ, `(.L_x_5306) ;  /* 0x00016ae27f007947 */ /* 0x000fea000b800000 */
[----:B------:R3:W4:Y:S02]  /*2c60*/  SHFL.IDX PT, R0, R14, RZ, 0x181f ;  /* 0x00181fff0e007589 */ /* 0x00072400000e0000 */
.L_x_5462:
        /* <DEDUP_REMOVED lines=24> */
.L_x_5308:
[----:B------:R-:W-:Y:S05]  /*2df0*/  BSYNC B0 ;  /* 0x0000000000007941 */ /* 0x000fea0003800000 */
.L_x_5307:
[----:B------:R-:W-:Y:S05]  /*2e00*/  BRA.DIV ~URZ, `(.L_x_5309) ;  /* 0x000169a27f007947 */ /* 0x000fea000b800000 */
[----:B--2---:R2:W1:Y:S04]  /*2e10*/  SHFL.IDX PT, R4, R5, 0x1, 0x181f ;  /* 0x00381f0005047f89 */ /* 0x00446800000e0000 */
[----:B----4-:R2:W4:Y:S02]  /*2e20*/  SHFL.IDX PT, R0, R14, 0x1, 0x181f ;  /* 0x00381f000e007f89 */ /* 0x01052400000e0000 */
.L_x_5463:
        /* <DEDUP_REMOVED lines=23> */
.L_x_5311:
[----:B------:R-:W-:Y:S05]  /*2fa0*/  BSYNC B0 ;  /* 0x0000000000007941 */ /* 0x000fea0003800000 */
.L_x_5310:
[----:B------:R-:W-:Y:S05]  /*2fb0*/  BRA.DIV ~URZ, `(.L_x_5312) ;  /* 0x000168c27f007947 */ /* 0x000fea000b800000 */
[----:B-1----:R1:W2:Y:S02]  /*2fc0*/  SHFL.IDX PT, R4, R5, 0x2, 0x181f ;  /* 0x00581f0005047f89 */ /* 0x0022a400000e0000 */
.L_x_5464:
[----:B------:R-:W-:Y:S05]  /*2fd0*/  BRA.DIV ~URZ, `(.L_x_5313) ;  /* 0x000169127f007947 */ /* 0x000fea000b800000 */
[----:B----4-:R4:W1:Y:S02]  /*2fe0*/  SHFL.IDX PT, R0, R14, 0x2, 0x181f ;  /* 0x00581f000e007f89 */ /* 0x01086400000e0000 */
.L_x_5465:
        /* <DEDUP_REMOVED lines=23> */
.L_x_5315:
[----:B------:R-:W-:Y:S05]  /*3160*/  BSYNC B0 ;  /* 0x0000000000007941 */ /* 0x000fea0003800000 */
.L_x_5314:
[----:B------:R-:W-:Y:S05]  /*3170*/  BRA.DIV ~URZ, `(.L_x_5316) ;  /* 0x000167e27f007947 */ /* 0x000fea000b800000 */
[----:B--2---:R2:W3:Y:S04]  /*3180*/  SHFL.IDX PT, R4, R5, 0x3, 0x181f ;  /* 0x00781f0005047f89 */ /* 0x0044e800000e0000 */
[----:B-1----:R2:W1:Y:S02]  /*3190*/  SHFL.IDX PT, R0, R14, 0x3, 0x181f ;  /* 0x00781f000e007f89 */ /* 0x00246400000e0000 */
.L_x_5466:
        /* <DEDUP_REMOVED lines=102> */
[C---:B------:R-:W-:Y:S01]  /*3800*/  @P0 ISETP.GE.AND P2, PT, R225.reuse, c[0x0][0x1d4], PT ;  /* 0x00007500e1000a0c */ /* 0x040fe20003f46270 */
        /* <DEDUP_REMOVED lines=11> */
[----:B---3--:R-:W-:Y:S02]  /*38c0*/  @P3 LEA R6, P1, R218, R8, 0x1 ;  /* 0x00000008da063211 */ /* 0x008fe400078208ff */
        /* <DEDUP_REMOVED lines=45> */
[----:B------:R-:W1:Y:S04]  /*3ba0*/  LDSM.16.M88.4 R28, [R201] ;  /* 0x00000000c91c783b */ /* 0x000e680000000200 */
[----:B------:R-:W2:Y:S04]  /*3bb0*/  LDSM.16.M88.4 R32, [R201+0x800] ;  /* 0x00080000c920783b */ /* 0x000ea80000000200 */
[----:B------:R-:W-:Y:S04]  /*3bc0*/  LDSM.16.M88.4 R40, [R201+0x1000] ;  /* 0x00100000c928783b */ /* 0x000fe80000000200 */
[----:B------:R-:W3:Y:S04]  /*3bd0*/  LDSM.16.M88.4 R48, [R201+0x1800] ;  /* 0x00180000c930783b */ /* 0x000ee80000000200 */
[----:B------:R-:W-:Y:S04]  /*3be0*/  LDSM.16.M88.4 R8, [R209] ;  /* 0x00000000d108783b */ /* 0x000fe80000000200 */
[----:B------:R-:W-:Y:S04]  /*3bf0*/  LDSM.16.M88.4 R44, [R200] ;  /* 0x00000000c82c783b */ /* 0x000fe80000000200 */
[----:B------:R-:W4:Y:S04]  /*3c00*/  LDSM.16.M88.4 R52, [R200+0x800] ;  /* 0x00080000c834783b */ /* 0x000f280000000200 */
[----:B------:R-:W-:Y:S04]  /*3c10*/  LDSM.16.M88.4 R72, [R200+0x1000] ;  /* 0x00100000c848783b */ /* 0x000fe80000000200 */
[----:B------:R-:W5:Y:S04]  /*3c20*/  LDSM.16.M88.4 R76, [R200+0x1800] ;  /* 0x00180000c84c783b */ /* 0x000f680000000200 */
[----:B------:R-:W-:Y:S01]  /*3c30*/  @!PT LDS RZ, [RZ] ;  /* 0x00000000fffff984 */ /* 0x000fe20000000800 */
[----:B------:R-:W-:Y:S01]  /*3c40*/  @!PT LDS RZ, [RZ] ;  /* 0x00000000fffff984 */ /* 0x000fe20000000800 */
[----:B------:R-:W-:Y:S01]  /*3c50*/  @!PT LDS RZ, [RZ] ;  /* 0x00000000fffff984 */ /* 0x000fe20000000800 */
[----:B------:R3:W-:Y:S01]  /*3c60*/  LDGSTS.E.BYPASS.LTC128B.128 [R215+0x100], [R20.64], !P0 ;  /* 0x0010000014d77fae */ /* 0x0007e2000c101d46 */
[C---:B------:R-:W-:Y:S01]  /*3c70*/  ISETP.LT.OR P0, PT, R13.reuse, 0x1, P5 ;  /* 0x000000010d00780c */ /* 0x040fe20002f01670 */
[C---:B-1----:R-:W-:Y:S08]  /*3c80*/  HMMA.16816.F32.BF16 R36, R4.reuse, R28, RZ ;  /* 0x0000001c0424723c */ /* 0x042ff000000418ff */
[----:B--2---:R-:W-:Y:S04]  /*3c90*/  HMMA.16816.F32.BF16 R24, R4, R32, RZ ;  /* 0x000000200418723c */ /* 0x004fe800000418ff */
[----:B------:R1:W-:Y:S01]  /*3ca0*/  LDGSTS.E.BYPASS.LTC128B.128 [R215+0x2100], [R18.64], !P0 ;  /* 0x0210000012d77fae */ /* 0x0003e2000c101d46 */
[----:B------:R-:W-:-:S02]  /*3cb0*/  ISETP.LT.OR P0, PT, R13, 0x1, P1 ;  /* 0x000000010d00780c */ /* 0x000fc40000f01670 */
[----:B------:R-:W-:Y:S01]  /*3cc0*/  ISETP.LT.OR P1, PT, R13, 0x21, P1 ;  /* 0x000000210d00780c */ /* 0x000fe20000f21670 */
[C---:B------:R-:W-:Y:S10]  /*3cd0*/  HMMA.16816.F32.BF16 R28, R4.reuse, R30, RZ ;  /* 0x0000001e041c723c */ /* 0x040ff400000418ff */
[----:B------:R2:W-:Y:S01]  /*3ce0*/  LDGSTS.E.BYPASS.LTC128B.128 [R215+0x4100], [R16.64], !P0 ;  /* 0x0410000010d77fae */ /* 0x0005e2000c101d46 */
[C---:B---3--:R-:W-:Y:S08]  /*3cf0*/  HMMA.16816.F32.BF16 R64, R4.reuse, R48, RZ ;  /* 0x000000300440723c */ /* 0x048ff000000418ff */
[----:B------:R-:W-:Y:S08]  /*3d00*/  HMMA.16816.F32.BF16 R60, R4, R50, RZ ;  /* 0x00000032043c723c */ /* 0x000ff000000418ff */
[C---:B----4-:R-:W-:Y:S08]  /*3d10*/  HMMA.16816.F32.BF16 R48, R8.reuse, R52, R24 ;  /* 0x000000340830723c */ /* 0x050ff00000041818 */
[----:B------:R-:W-:Y:S01]  /*3d20*/  HMMA.16816.F32.BF16 R68, R8, R44, R36 ;  /* 0x0000002c0844723c */ /* 0x000fe20000041824 */
[----:B--2---:R-:W-:-:S05]  /*3d30*/  IADD3 R16, P0, R12, R99, RZ ;  /* 0x000000630c107210 */ /* 0x004fca0007f1e0ff */
[----:B------:R-:W-:Y:S01]  /*3d40*/  IMAD.X R17, R3, 0x1, R93, P0 ;  /* 0x0000000103117824 */ /* 0x000fe200000e065d */
[----:B------:R-:W-:Y:S01]  /*3d50*/  ISETP.LT.OR P0, PT, R13, 0x1, P4 ;  /* 0x000000010d00780c */ /* 0x000fe20002701670 */
[C---:B------:R-:W-:Y:S08]  /*3d60*/  HMMA.16816.F32.BF16 R56, R8.reuse, R46, R28 ;  /* 0x0000002e0838723c */ /* 0x040ff0000004181c */
[----:B-----5:R-:W-:Y:S04]  /*3d70*/  HMMA.16816.F32.BF16 R28, R8, R78, R60 ;  /* 0x0000004e081c723c */ /* 0x020fe8000004183c */
        /* <DEDUP_REMOVED lines=14> */
[----:B------:R-:W-:Y:S01]  /*3e60*/  LDSM.16.M88.4 R24, [R203] ;  /* 0x00000000cb18783b */ /* 0x000fe20000000200 */
[C---:B--2---:R-:W-:Y:S03]  /*3e70*/  HMMA.16816.F32.BF16 R20, R4.reuse, R34, RZ ;  /* 0x000000220414723c */ /* 0x044fe600000418ff */
[----:B------:R-:W-:Y:S04]  /*3e80*/  LDSM.16.M88.4 R80, [R201+0x3800] ;  /* 0x00380000c950783b */ /* 0x000fe80000000200 */
[----:B-1----:R-:W-:Y:S01]  /*3e90*/  LDSM.16.M88.4 R16, [R203+0x1000] ;  /* 0x00100000cb10783b */ /* 0x002fe20000000200 */
[C---:B------:R-:W-:Y:S03]  /*3ea0*/  HMMA.16816.F32.BF16 R32, R4.reuse, R40, RZ ;  /* 0x000000280420723c */ /* 0x040fe600000418ff */
[----:B------:R-:W-:Y:S04]  /*3eb0*/  LDSM.16.M88.4 R88, [R200+0x7800] ;  /* 0x00780000c858783b */ /* 0x000fe80000000200 */
[----:B------:R-:W0:Y:S01]  /*3ec0*/  LDGDEPBAR ;  /* 0x00000000000079af */ /* 0x000e220000000000 */
[----:B------:R-:W-:Y:S03]  /*3ed0*/  HMMA.16816.F32.BF16 R40, R4, R42, RZ ;  /* 0x0000002a0428723c */ /* 0x000fe600000418ff */
[----:B------:R-:W1:Y:S01]  /*3ee0*/  LDSM.16.M88.4 R4, [R211] ;  /* 0x00000000d304783b */ /* 0x000e620000000200 */
[----:B----4-:R-:W-:-:S04]  /*3ef0*/  IADD3 R2, R200, 0x6000, RZ ;  /* 0x00006000c8027810 */ /* 0x010fc80007ffe0ff */
[----:B------:R-:W-:Y:S01]  /*3f00*/  HMMA.16816.F32.BF16 R44, R8, R54, R20 ;  /* 0x00000036082c723c */ /* 0x000fe20000041814 */
[----:B------:R-:W2:Y:S01]  /*3f10*/  LDSM.16.M88.4 R20, [R203+0x800] ;  /* 0x00080000cb14783b */ /* 0x000ea20000000200 */
[----:B------:R-:W-:-:S05]  /*3f20*/  IMAD.IADD R202, R2, 0x1, R0 ;  /* 0x0000000102ca7824 */ /* 0x000fca00078e0200 */
[----:B------:R-:W-:Y:S01]  /*3f30*/  LDSM.16.M88.4 R84, [R202+-0x4800] ;  /* 0xffb80000ca54783b */ /* 0x000fe20000000200 */
[C---:B------:R-:W-:Y:S08]  /*3f40*/  HMMA.16816.F32.BF16 R36, R8.reuse, R72, R32 ;  /* 0x000000480824723c */ /* 0x040ff00000041820 */
[C---:B---3--:R-:W-:Y:S01]  /*3f50*/  HMMA.16816.F32.BF16 R12, R8.reuse, R74, R40 ;  /* 0x0000004a080c723c */ /* 0x048fe20000041828 */
[----:B------:R-:W3:Y:S04]  /*3f60*/  LDSM.16.M88.4 R40, [R203+0x1800] ;  /* 0x00180000cb28783b */ /* 0x000ee80000000200 */
[----:B------:R-:W-:Y:S03]  /*3f70*/  LDSM.16.M88.4 R72, [R202+-0x5800] ;  /* 0xffa80000ca48783b */ /* 0x000fe60000000200 */
[----:B------:R-:W-:Y:S01]  /*3f80*/  HMMA.16816.F32.BF16 R32, R8, R76, R64 ;  /* 0x0000004c0820723c */ /* 0x000fe20000041840 */
[----:B------:R-:W-:Y:S04]  /*3f90*/  LDSM.16.M88.4 R8, [R210] ;  /* 0x00000000d208783b */ /* 0x000fe80000000200 */
[----:B------:R-:W4:Y:S04]  /*3fa0*/  LDSM.16.M88.4 R64, [R202+-0x6000] ;  /* 0xffa00000ca40783b */ /* 0x000f280000000200 */
[----:B------:R-:W5:Y:S01]  /*3fb0*/  LDSM.16.M88.4 R76, [R202+-0x5000] ;  /* 0xffb00000ca4c783b */ /* 0x000f620000000200 */
[C---:B-1----:R-:W-:Y:S03]  /*3fc0*/  HMMA.16816.F32.BF16 R60, R4.reuse, R24, R68 ;  /* 0x00000018043c723c */ /* 0x042fe60000041844 */
[----:B------:R-:W-:Y:S05]  /*3fd0*/  LDSM.16.M88.4 R68, [R201+0x3000] ;  /* 0x00300000c944783b */ /* 0x000fea0000000200 */
[C---:B------:R-:W-:Y:S01]  /*3fe0*/  HMMA.16816.F32.BF16 R52, R4.reuse, R26, R56 ;  /* 0x0000001a0434723c */ /* 0x040fe20000041838 */
[----:B------:R-:W-:Y:S07]  /*3ff0*/  LDSM.16.M88.4 R56, [R201+0x2800] ;  /* 0x00280000c938783b */ /* 0x000fee0000000200 */
[C---:B--2---:R-:W-:Y:S08]  /*4000*/  HMMA.16816.F32.BF16 R48, R4.reuse, R20, R48 ;  /* 0x000000140430723c */ /* 0x044ff00000041830 */
[C---:B------:R-:W-:Y:S08]  /*4010*/  HMMA.16816.F32.BF16 R44, R4.reuse, R22, R44 ;  /* 0x00000016042c723c */ /* 0x040ff0000004182c */
[C---:B------:R-:W-:Y:S08]  /*4020*/  HMMA.16816.F32.BF16 R36, R4.reuse, R16, R36 ;  /* 0x000000100424723c */ /* 0x040ff00000041824 */
[C---:B------:R-:W-:Y:S08]  /*4030*/  HMMA.16816.F32.BF16 R20, R4.reuse, R18, R12 ;  /* 0x000000120414723c */ /* 0x040ff0000004180c */
[C---:B---3--:R-:W-:Y:S08]  /*4040*/  HMMA.16816.F32.BF16 R16, R4.reuse, R40, R32 ;  /* 0x000000280410723c */ /* 0x048ff00000041820 */
[----:B------:R-:W-:Y:S01]  /*4050*/  HMMA.16816.F32.BF16 R12, R4, R42, R28 ;  /* 0x0000002a040c723c */ /* 0x000fe2000004181c */
[----:B------:R-:W-:Y:S04]  /*4060*/  LDSM.16.M88.4 R4, [R208+0x4000] ;  /* 0x00400000d004783b */ /* 0x000fe80000000200 */
[----:B------:R-:W1:Y:S03]  /*4070*/  LDSM.16.M88.4 R28, [R201+0x2000] ;  /* 0x00200000c91c783b */ /* 0x000e660000000200 */
[C---:B----4-:R-:W-:Y:S01]  /*4080*/  HMMA.16816.F32.BF16 R24, R8.reuse, R64, R60 ;  /* 0x000000400818723c */ /* 0x050fe2000004183c */
[----:B------:R-:W-:Y:S07]  /*4090*/  LDSM.16.M88.4 R60, [R200+0x2800] ;  /* 0x00280000c83c783b */ /* 0x000fee0000000200 */
[C---:B------:R-:W-:Y:S01]  /*40a0*/  HMMA.16816.F32.BF16 R32, R8.reuse, R66, R52 ;  /* 0x000000420820723c */ /* 0x040fe20000041834 */
[----:B------:R-:W-:Y:S04]  /*40b0*/  LDSM.16.M88.4 R52, [R203+0x2800] ;  /* 0x00280000cb34783b */ /* 0x000fe80000000200 */
[----:B------:R-:W-:Y:S03]  /*40c0*/  LDSM.16.M88.4 R64, [R203+0x3000] ;  /* 0x00300000cb40783b */ /* 0x000fe60000000200 */
[C---:B------:R-:W-:Y:S01]  /*40d0*/  HMMA.16816.F32.BF16 R40, R8.reuse, R72, R48 ;  /* 0x000000480828723c */ /* 0x040fe20000041830 */
[----:B------:R-:W-:Y:S07]  /*40e0*/  LDSM.16.M88.4 R48, [R200+0x2000] ;  /* 0x00200000c830783b */ /* 0x000fee0000000200 */
[C---:B------:R-:W-:Y:S01]  /*40f0*/  HMMA.16816.F32.BF16 R44, R8.reuse, R74, R44 ;  /* 0x0000004a082c723c */ /* 0x040fe2000004182c */
[----:B------:R-:W-:Y:S07]  /*4100*/  LDSM.16.M88.4 R72, [R200+0x3000] ;  /* 0x00300000c848783b */ /* 0x000fee0000000200 */
[C---:B-----5:R-:W-:Y:S08]  /*4110*/  HMMA.16816.F32.BF16 R36, R8.reuse, R76, R36 ;  /* 0x0000004c0824723c */ /* 0x060ff00000041824 */
[C---:B------:R-:W-:Y:S01]  /*4120*/  HMMA.16816.F32.BF16 R20, R8.reuse, R78, R20 ;  /* 0x0000004e0814723c */ /* 0x040fe20000041814 */
[----:B------:R-:W-:Y:S07]  /*4130*/  LDSM.16.M88.4 R76, [R200+0x3800] ;  /* 0x00380000c84c783b */ /* 0x000fee0000000200 */
[C---:B------:R-:W-:Y:S08]  /*4140*/  HMMA.16816.F32.BF16 R16, R8.reuse, R84, R16 ;  /* 0x000000540810723c */ /* 0x040ff00000041810 */
[----:B------:R-:W-:Y:S01]  /*4150*/  HMMA.16816.F32.BF16 R12, R8, R86, R12 ;  /* 0x00000056080c723c */ /* 0x000fe2000004180c */
[----:B------:R-:W2:Y:S04]  /*4160*/  LDSM.16.M88.4 R8, [R209+0x4000] ;  /* 0x00400000d108783b */ /* 0x000ea80000000200 */
[----:B------:R-:W-:Y:S03]  /*4170*/  LDSM.16.M88.4 R84, [R201+0x7800] ;  /* 0x00780000c954783b */ /* 0x000fe60000000200 */
[C---:B-1----:R-:W-:Y:S08]  /*4180*/  HMMA.16816.F32.BF16 R24, R4.reuse, R28, R24 ;  /* 0x0000001c0418723c */ /* 0x042ff00000041818 */
[C---:B------:R-:W-:Y:S08]  /*4190*/  HMMA.16816.F32.BF16 R28, R4.reuse, R30, R32 ;  /* 0x0000001e041c723c */ /* 0x040ff00000041820 */
[C---:B------:R-:W-:Y:S08]  /*41a0*/  HMMA.16816.F32.BF16 R32, R4.reuse, R56, R40 ;  /* 0x000000380420723c */ /* 0x040ff00000041828 */
[C---:B------:R-:W-:Y:S01]  /*41b0*/  HMMA.16816.F32.BF16 R56, R4.reuse, R58, R44 ;  /* 0x0000003a0438723c */ /* 0x040fe2000004182c */
[----:B------:R-:W-:Y:S07]  /*41c0*/  LDSM.16.M88.4 R44, [R202+-0x4000] ;  /* 0xffc00000ca2c783b */ /* 0x000fee0000000200 */
[C---:B------:R-:W-:Y:S08]  /*41d0*/  HMMA.16816.F32.BF16 R40, R4.reuse, R68, R36 ;  /* 0x000000440428723c */ /* 0x040ff00000041824 */
[C---:B------:R-:W-:Y:S01]  /*41e0*/  HMMA.16816.F32.BF16 R36, R4.reuse, R70, R20 ;  /* 0x000000460424723c */ /* 0x040fe20000041814 */
[----:B------:R-:W-:Y:S04]  /*41f0*/  LDSM.16.M88.4 R20, [R203+0x2000] ;  /* 0x00200000cb14783b */ /* 0x000fe80000000200 */
[----:B------:R-:W-:Y:S03]  /*4200*/  LDSM.16.M88.4 R68, [R203+0x3800] ;  /* 0x00380000cb44783b */ /* 0x000fe60000000200 */
[C---:B------:R-:W-:Y:S08]  /*4210*/  HMMA.16816.F32.BF16 R16, R4.reuse, R80, R16 ;  /* 0x000000500410723c */ /* 0x040ff00000041810 */
[----:B------:R-:W-:Y:S01]  /*4220*/  HMMA.16816.F32.BF16 R12, R4, R82, R12 ;  /* 0x00000052040c723c */ /* 0x000fe2000004180c */
[----:B------:R-:W1:Y:S04]  /*4230*/  LDSM.16.M88.4 R4, [R211+0x4000] ;  /* 0x00400000d304783b */ /* 0x000e680000000200 */
[----:B------:R-:W-:Y:S03]  /*4240*/  LDSM.16.M88.4 R80, [R201+0x7000] ;  /* 0x00700000c950783b */ /* 0x000fe60000000200 */
[C---:B--2---:R-:W-:Y:S08]  /*4250*/  HMMA.16816.F32.BF16 R24, R8.reuse, R48, R24 ;  /* 0x000000300818723c */ /* 0x044ff00000041818 */
[C---:B------:R-:W-:Y:S08]  /*4260*/  HMMA.16816.F32.BF16 R32, R8.reuse, R60, R32 ;  /* 0x0000003c0820723c */ /* 0x040ff00000041820 */
[C---:B------:R-:W-:Y:S01]  /*4270*/  HMMA.16816.F32.BF16 R56, R8.reuse, R62, R56 ;  /* 0x0000003e0838723c */ /* 0x040fe20000041838 */
[----:B------:R-:W-:Y:S07]  /*4280*/  LDSM.16.M88.4 R60, [R202+-0x3000] ;  /* 0xffd00000ca3c783b */ /* 0x000fee0000000200 */
[C---:B------:R-:W-:Y:S01]  /*4290*/  HMMA.16816.F32.BF16 R28, R8.reuse, R50, R28 ;  /* 0x00000032081c723c */ /* 0x040fe2000004181c */
[----:B------:R-:W-:Y:S07]  /*42a0*/  LDSM.16.M88.4 R48, [R202+-0x3800] ;  /* 0xffc80000ca30783b */ /* 0x000fee0000000200 */
[C---:B------:R-:W-:Y:S08]  /*42b0*/  HMMA.16816.F32.BF16 R40, R8.reuse, R72, R40 ;  /* 0x000000480828723c */ /* 0x040ff00000041828 */
[C---:B------:R-:W-:Y:S01]  /*42c0*/  HMMA.16816.F32.BF16 R36, R8.reuse, R74, R36 ;  /* 0x0000004a0824723c */ /* 0x040fe20000041824 */
[----:B------:R-:W-:Y:S07]  /*42d0*/  LDSM.16.M88.4 R72, [R201+0x5800] ;  /* 0x00580000c948783b */ /* 0x000fee0000000200 */
[C---:B------:R-:W-:Y:S08]  /*42e0*/  HMMA.16816.F32.BF16 R16, R8.reuse, R76, R16 ;  /* 0x0000004c0810723c */ /* 0x040ff00000041810 */
[----:B------:R-:W-:Y:S01]  /*42f0*/  HMMA.16816.F32.BF16 R12, R8, R78, R12 ;  /* 0x0000004e080c723c */ /* 0x000fe2000004180c */
[----:B------:R-:W2:Y:S04]  /*4300*/  LDSM.16.M88.4 R8, [R210+0x4000] ;  /* 0x00400000d208783b */ /* 0x000ea80000000200 */
[----:B------:R-:W3:Y:S03]  /*4310*/  LDSM.16.M88.4 R76, [R202+-0x2800] ;  /* 0xffd80000ca4c783b */ /* 0x000ee60000000200 */
[C---:B-1----:R-:W-:Y:S08]  /*4320*/  HMMA.16816.F32.BF16 R24, R4.reuse, R20, R24 ;  /* 0x000000140418723c */ /* 0x042ff00000041818 */
[C---:B------:R-:W-:Y:S08]  /*4330*/  HMMA.16816.F32.BF16 R32, R4.reuse, R52, R32 ;  /* 0x000000340420723c */ /* 0x040ff00000041820 */
[C---:B------:R-:W-:Y:S01]  /*4340*/  HMMA.16816.F32.BF16 R56, R4.reuse, R54, R56 ;  /* 0x000000360438723c */ /* 0x040fe20000041838 */
        /* <DEDUP_REMOVED lines=25> */
[C---:B------:R-:W-:Y:S01]  /*44e0*/  HMMA.16816.F32.BF16 R56, R4.reuse, R54, R56 ;  /* 0x000000360438723c */ /* 0x040fe20000041838 */
[----:B------:R-:W-:Y:S07]  /*44f0*/  LDSM.16.M88.4 R52, [R203+0x4800] ;  /* 0x00480000cb34783b */ /* 0x000fee0000000200 */
[C---:B------:R-:W-:Y:S08]  /*4500*/  HMMA.16816.F32.BF16 R28, R4.reuse, R22, R28 ;  /* 0x00000016041c723c */ /* 0x040ff0000004181c */
        /* <DEDUP_REMOVED lines=15> */
[----:B------:R-:W-:Y:S07]  /*4600*/  LDSM.16.M88.4 R68, [R202+-0x1000] ;  /* 0xfff00000ca44783b */ /* 0x000fee0000000200 */
[C---:B---3--:R-:W-:Y:S08]  /*4610*/  HMMA.16816.F32.BF16 R24, R8.reuse, R76, R20 ;  /* 0x0000004c0818723c */ /* 0x048ff00000041814 */
[----:B------:R-:W-:Y:S01]  /*4620*/  HMMA.16816.F32.BF16 R12, R8, R78, R12 ;  /* 0x0000004e080c723c */ /* 0x000fe2000004180c */
[----:B------:R-:W2:Y:S04]  /*4630*/  LDSM.16.M88.4 R8, [R210+0x8000] ;  /* 0x00800000d208783b */ /* 0x000ea80000000200 */
[----:B------:R-:W3:Y:S03]  /*4640*/  LDSM.16.M88.4 R76, [R202+-0x800] ;  /* 0xfff80000ca4c783b */ /* 0x000ee60000000200 */
[C---:B-1----:R-:W-:Y:S08]  /*4650*/  HMMA.16816.F32.BF16 R16, R4.reuse, R44, R16 ;  /* 0x0000002c0410723c */ /* 0x042ff00000041810 */
[C---:B------:R-:W-:Y:S08]  /*4660*/  HMMA.16816.F32.BF16 R32, R4.reuse, R52, R32 ;  /* 0x000000340420723c */ /* 0x040ff00000041820 */
[C---:B------:R-:W-:Y:S08]  /*4670*/  HMMA.16816.F32.BF16 R56, R4.reuse, R54, R56 ;  /* 0x000000360438723c */ /* 0x040ff00000041838 */
[C---:B------:R-:W-:Y:S08]  /*4680*/  HMMA.16816.F32.BF16 R20, R4.reuse, R46, R28 ;  /* 0x0000002e0414723c */ /* 0x040ff0000004181c */
[C---:B------:R-:W-:Y:S08]  /*4690*/  HMMA.16816.F32.BF16 R40, R4.reuse, R64, R40 ;  /* 0x000000400428723c */ /* 0x040ff00000041828 */
[C---:B------:R-:W-:Y:S01]  /*46a0*/  HMMA.16816.F32.BF16 R36, R4.reuse, R66, R36 ;  /* 0x000000420424723c */ /* 0x040fe20000041824 */
[----:B------:R-:W-:Y:S07]  /*46b0*/  LDSM.16.M88.4 R64, [R201+0x6000] ;  /* 0x00600000c940783b */ /* 0x000fee0000000200 */
[C---:B----4-:R-:W-:Y:S08]  /*46c0*/  HMMA.16816.F32.BF16 R28, R4.reuse, R72, R24 ;  /* 0x00000048041c723c */ /* 0x050ff00000041818 */
[----:B------:R-:W-:Y:S01]  /*46d0*/  HMMA.16816.F32.BF16 R12, R4, R74, R12 ;  /* 0x0000004a040c723c */ /* 0x000fe2000004180c */
[----:B------:R-:W-:Y:S04]  /*46e0*/  LDSM.16.M88.4 R4, [R208+0xc000] ;  /* 0x00c00000d004783b */ /* 0x000fe80000000200 */
[----:B------:R-:W1:Y:S03]  /*46f0*/  LDSM.16.M88.4 R72, [R201+0x6800] ;  /* 0x00680000c948783b */ /* 0x000e660000000200 */
[C---:B--2---:R-:W-:Y:S08]  /*4700*/  HMMA.16816.F32.BF16 R24, R8.reuse, R48, R16 ;  /* 0x000000300818723c */ /* 0x044ff00000041810 */
[C---:B------:R-:W-:Y:S08]  /*4710*/  HMMA.16816.F32.BF16 R16, R8.reuse, R60, R32 ;  /* 0x0000003c0810723c */ /* 0x040ff00000041820 */
[C---:B------:R-:W-:Y:S01]  /*4720*/  HMMA.16816.F32.BF16 R56, R8.reuse, R62, R56 ;  /* 0x0000003e0838723c */ /* 0x040fe20000041838 */
[----:B------:R-:W-:Y:S07]  /*4730*/  LDSM.16.M88.4 R60, [R200+0x6000] ;  /* 0x00600000c83c783b */ /* 0x000fee0000000200 */
        /* <DEDUP_REMOVED lines=11> */
[----:B------:R-:W-:Y:S04]  /*47f0*/  LDSM.16.M88.4 R72, [R203+0x6800] ;  /* 0x00680000cb48783b */ /* 0x000fe80000000200 */
[----:B------:R-:W-:Y:S03]  /*4800*/  LDSM.16.M88.4 R56, [R202] ;  /* 0x00000000ca38783b */ /* 0x000fe60000000200 */
[C---:B------:R-:W-:Y:S01]  /*4810*/  HMMA.16816.F32.BF16 R36, R4.reuse, R66, R20 ;  /* 0x000000420424723c */ /* 0x040fe20000041814 */
[----:B------:R-:W-:Y:S07]  /*4820*/  LDSM.16.M88.4 R64, [R203+0x6000] ;  /* 0x00600000cb40783b */ /* 0x000fee0000000200 */
[C---:B------:R-:W-:Y:S01]  /*4830*/  HMMA.16816.F32.BF16 R24, R4.reuse, R80, R52 ;  /* 0x000000500418723c */ /* 0x040fe20000041834 */
[----:B------:R-:W-:Y:S07]  /*4840*/  LDSM.16.M88.4 R52, [R202+0x800] ;  /* 0x00080000ca34783b */ /* 0x000fee0000000200 */
[C---:B------:R-:W-:Y:S01]  /*4850*/  HMMA.16816.F32.BF16 R20, R4.reuse, R82, R48 ;  /* 0x000000520414723c */ /* 0x040fe20000041830 */
[----:B------:R-:W-:Y:S04]  /*4860*/  LDSM.16.M88.4 R80, [R203+0x7000] ;  /* 0x00700000cb50783b */ /* 0x000fe80000000200 */
[----:B------:R-:W-:Y:S03]  /*4870*/  LDSM.16.M88.4 R48, [R202+0x1000] ;  /* 0x00100000ca30783b */ /* 0x000fe60000000200 */
[C---:B------:R-:W-:Y:S01]  /*4880*/  HMMA.16816.F32.BF16 R16, R4.reuse, R84, R44 ;  /* 0x000000540410723c */ /* 0x040fe2000004182c */
[----:B------:R-:W-:Y:S07]  /*4890*/  LDSM.16.M88.4 R44, [R202+0x1800] ;  /* 0x00180000ca2c783b */ /* 0x000fee0000000200 */
[----:B------:R-:W-:Y:S01]  /*48a0*/  HMMA.16816.F32.BF16 R4, R4, R86, R8 ;  /* 0x000000560404723c */ /* 0x000fe20000041808 */
[----:B------:R-:W1:Y:S04]  /*48b0*/  LDSM.16.M88.4 R8, [R211+0xc000] ;  /* 0x00c00000d308783b */ /* 0x000e680000000200 */
[----:B------:R-:W4:Y:S03]  /*48c0*/  LDSM.16.M88.4 R84, [R203+0x7800] ;  /* 0x00780000cb54783b */ /* 0x000f260000000200 */
[C---:B--2---:R-:W-:Y:S08]  /*48d0*/  HMMA.16816.F32.BF16 R32, R12.reuse, R68, R32 ;  /* 0x000000440c20723c */ /* 0x044ff00000041820 */
[C---:B------:R-:W-:Y:S08]  /*48e0*/  HMMA.16816.F32.BF16 R28, R12.reuse, R70, R28 ;  /* 0x000000460c1c723c */ /* 0x040ff0000004181c */
[C---:B---3--:R-:W-:Y:S08]  /*48f0*/  HMMA.16816.F32.BF16 R24, R12.reuse, R76, R24 ;  /* 0x0000004c0c18723c */ /* 0x048ff00000041818 */
[C---:B------:R-:W-:Y:S08]  /*4900*/  HMMA.16816.F32.BF16 R40, R12.reuse, R60, R40 ;  /* 0x0000003c0c28723c */ /* 0x040ff00000041828 */
[C---:B------:R-:W-:Y:S08]  /*4910*/  HMMA.16816.F32.BF16 R36, R12.reuse, R62, R36 ;  /* 0x0000003e0c24723c */ /* 0x040ff00000041824 */
[C---:B------:R-:W-:Y:S08]  /*4920*/  HMMA.16816.F32.BF16 R20, R12.reuse, R78, R20 ;  /* 0x0000004e0c14723c */ /* 0x040ff00000041814 */
[C---:B------:R-:W-:Y:S08]  /*4930*/  HMMA.16816.F32.BF16 R16, R12.reuse, R88, R16 ;  /* 0x000000580c10723c */ /* 0x040ff00000041810 */
[----:B------:R-:W-:Y:S01]  /*4940*/  HMMA.16816.F32.BF16 R12, R12, R90, R4 ;  /* 0x0000005a0c0c723c */ /* 0x000fe20000041804 */
[----:B------:R-:W2:Y:S01]  /*4950*/  LDSM.16.M88.4 R4, [R210+0xc000] ;  /* 0x00c00000d204783b */ /* 0x000ea20000000200 */
[----:B------:R-:W-:-:S06]  /*4960*/  DEPBAR.LE SB0, 0x0 ;  /* 0x000080000000791a */ /* 0x000fcc0000000000 */
[C---:B-1----:R-:W-:Y:S08]  /*4970*/  HMMA.16816.F32.BF16 R32, R8.reuse, R72, R32 ;  /* 0x000000480820723c */ /* 0x042ff00000041820 */
[C---:B------:R-:W-:Y:S08]  /*4980*/  HMMA.16816.F32.BF16 R28, R8.reuse, R74, R28 ;  /* 0x0000004a081c723c */ /* 0x040ff0000004181c */
[C---:B------:R-:W-:Y:S08]  /*4990*/  HMMA.16816.F32.BF16 R24, R8.reuse, R80, R24 ;  /* 0x000000500818723c */ /* 0x040ff00000041818 */
        /* <DEDUP_REMOVED lines=45> */
.L_x_5467:
        /* <DEDUP_REMOVED lines=26> */
.L_x_5468:
        /* <DEDUP_REMOVED lines=27> */
.L_x_5318:
[----:B------:R-:W-:Y:S05]  /*4fc0*/  BSYNC B0 ;  /* 0x0000000000007941 */ /* 0x000fea0003800000 */
.L_x_5317:
[----:B------:R-:W-:Y:S01]  /*4fd0*/  IMAD.MOV.U32 R0, RZ, RZ, c[0x0][0x2c4] ;  /* 0x0000b100ff007624 */ /* 0x000fe200078e00ff */
[----:B------:R-:W-:Y:S01]  /*4fe0*/  ULDC UR4, c[0x0][0x324] ;  /* 0x0000c90000047ab9 */ /* 0x000fe20000000800 */
[----:B-1----:R-:W-:Y:S01]  /*4ff0*/  IADD3 R2, R227, 0x1, -R100 ;  /* 0x00000001e3027810 */ /* 0x002fe20007ffe864 */
        /* <DEDUP_REMOVED lines=13> */
.L_x_5469:
        /* <DEDUP_REMOVED lines=17> */
.L_x_5324:
[----:B------:R-:W-:-:S04]  /*51e0*/  MOV R5, 0x1 ;  /* 0x0000000100057802 */ /* 0x000fc80000000f00 */
[----:B------:R-:W-:-:S13]  /*51f0*/  ISETP.NE.AND P0, PT, R5, c[0x0][0x32c], PT ;  /* 0x0000cb0005007a0c */ /* 0x000fda0003f05270 */
[----:B------:R-:W-:-:S05]  /*5200*/  @P0 IMAD.HI.U32 R5, R3, c[0x0][0x330], RZ ;  /* 0x0000cc0003050a27 */ /* 0x000fca00078e00ff */
[----:B------:R-:W-:Y:S02]  /*5210*/  @P0 SHF.R.U32.HI R3, RZ, c[0x0][0x334], R5 ;  /* 0x0000cd00ff030a19 */ /* 0x000fe40000011605 */
.L_x_5325:
[----:B------:R-:W-:Y:S05]  /*5220*/  BSYNC B0 ;  /* 0x0000000000007941 */ /* 0x000fea0003800000 */
.L_x_5323:
[----:B------:R-:W-:-:S04]  /*5230*/  IMAD R3, R3, c[0x0][0x32c], -R100 ;  /* 0x0000cb0003037a24 */ /* 0x000fc800078e0a64 */
[----:B------:R-:W-:-:S05]  /*5240*/  IMAD.IADD R3, R3, 0x1, -R231 ;  /* 0x0000000103037824 */ /* 0x000fca00078e0ae7 */
[----:B------:R-:W-:Y:S02]  /*5250*/  IADD3 R5, R3, c[0x0][0x32c], RZ ;  /* 0x0000cb0003057a10 */ /* 0x000fe40007ffe0ff */
[----:B------:R-:W-:Y:S02]  /*5260*/  IMNMX R0, R0, R3, !PT ;  /* 0x0000000300007217 */ /* 0x000fe40007800200 */
[----:B------:R-:W-:Y:S02]  /*5270*/  IMNMX R2, R2, R5, PT ;  /* 0x0000000502027217 */ /* 0x000fe40003800200 */
.L_x_5322:
        /* <DEDUP_REMOVED lines=51> */
.L_x_5470:
        /* <DEDUP_REMOVED lines=17> */
.L_x_5329:
[----:B-12---:R-:W-:-:S04]  /*56c0*/  MOV R4, 0x1 ;  /* 0x0000000100047802 */ /* 0x006fc80000000f00 */
[----:B------:R-:W-:-:S13]  /*56d0*/  ISETP.NE.AND P0, PT, R4, c[0x0][0x32c], PT ;  /* 0x0000cb0004007a0c */ /* 0x000fda0003f05270 */
[----:B------:R-:W-:-:S05]  /*56e0*/  @P0 IMAD.HI.U32 R4, R3, c[0x0][0x330], RZ ;  /* 0x0000cc0003040a27 */ /* 0x000fca00078e00ff */
[----:B------:R-:W-:Y:S02]  /*56f0*/  @P0 SHF.R.U32.HI R3, RZ, c[0x0][0x334], R4 ;  /* 0x0000cd00ff030a19 */ /* 0x000fe40000011604 */
.L_x_5330:
[----:B------:R-:W-:Y:S05]  /*5700*/  BSYNC B0 ;  /* 0x0000000000007941 */ /* 0x000fea0003800000 */
.L_x_5328:
[----:B------:R-:W-:-:S04]  /*5710*/  IMAD R3, R3, c[0x0][0x32c], -R100 ;  /* 0x0000cb0003037a24 */ /* 0x000fc800078e0a64 */
[----:B------:R-:W-:-:S05]  /*5720*/  IMAD.IADD R3, R3, 0x1, -R231 ;  /* 0x0000000103037824 */ /* 0x000fca00078e0ae7 */
[----:B------:R-:W-:Y:S02]  /*5730*/  IADD3 R4, R3, c[0x0][0x32c], RZ ;  /* 0x0000cb0003047a10 */ /* 0x000fe40007ffe0ff */
[----:B------:R-:W-:Y:S02]  /*5740*/  IMNMX R0, R0, R3, !PT ;  /* 0x0000000300007217 */ /* 0x000fe40007800200 */
[----:B------:R-:W-:Y:S02]  /*5750*/  IMNMX R2, R2, R4, PT ;  /* 0x0000000402027217 */ /* 0x000fe40003800200 */
.L_x_5327:
        /* <DEDUP_REMOVED lines=16> */
[C---:B------:R-:W-:Y:S02]  /*5860*/  ISETP.LT.OR P0, PT, R2.reuse, 0x19, P0 ;  /* 0x000000190200780c */ /* 0x040fe40000701670 */
[----:B------:R-:W-:Y:S02]  /*5870*/  ISETP.LT.OR P2, PT, R2, 0x1, P2 ;  /* 0x000000010200780c */ /* 0x000fe40001741670 */
[----:B------:R-:W-:Y:S02]  /*5880*/  FMNMX.FTZ R3, R11, R3, !PT ;  /* 0x000000030b037209 */ /* 0x000fe40007810000 */
[----:B------:R-:W-:Y:S02]  /*5890*/  FSEL R6, R42, -INF , !P2 ;  /* 0xff8000002a067808 */ /* 0x000fe40005000000 */
[----:B------:R-:W-:Y:S02]  /*58a0*/  ISETP.LT.OR P3, PT, R2, 0x11, P3 ;  /* 0x000000110200780c */ /* 0x000fe40001f61670 */
[----:B-12---:R-:W-:-:S02]  /*58b0*/  FMNMX.FTZ R4, R6, R7, !PT ;  /* 0x0000000706047209 */ /* 0x006fc40007810000 */
[----:B------:R-:W-:Y:S02]  /*58c0*/  FSEL R24, R54, -INF , !P0 ;  /* 0xff80000036187808 */ /* 0x000fe40004000000 */
[----:B------:R-:W-:Y:S02]  /*58d0*/  FMNMX.FTZ R4, R12, R4, !PT ;  /* 0x000000040c047209 */ /* 0x000fe40007810000 */
[----:B------:R-:W-:Y:S02]  /*58e0*/  ISETP.GT.AND P0, PT, R0, 0x19, P1 ;  /* 0x000000190000780c */ /* 0x000fe40000f04270 */
[----:B------:R-:W-:Y:S02]  /*58f0*/  FMNMX.FTZ R3, R15, R3, !PT ;  /* 0x000000030f037209 */ /* 0x000fe40007810000 */
[----:B------:R-:W-:Y:S02]  /*5900*/  FSEL R14, R34, -INF , !P3 ;  /* 0xff800000220e7808 */ /* 0x000fe40005800000 */
[----:B------:R-:W-:-:S02]  /*5910*/  FMNMX.FTZ R4, R13, R4, !PT ;  /* 0x000000040d047209 */ /* 0x000fc40007810000 */
[----:B------:R-:W-:Y:S02]  /*5920*/  ISETP.LT.OR P0, PT, R2, 0x1a, P0 ;  /* 0x0000001a0200780c */ /* 0x000fe40000701670 */
[----:B------:R-:W-:Y:S02]  /*5930*/  FMNMX.FTZ R3, R16, R3, !PT ;  /* 0x0000000310037209 */ /* 0x000fe40007810000 */
[----:B------:R-:W-:Y:S02]  /*5940*/  FMNMX.FTZ R4, R14, R4, !PT ;  /* 0x000000040e047209 */ /* 0x000fe40007810000 */
[----:B------:R-:W-:Y:S02]  /*5950*/  FSEL R25, R55, -INF , !P0 ;  /* 0xff80000037197808 */ /* 0x000fe40004000000 */
[C---:B------:R-:W-:Y:S02]  /*5960*/  ISETP.GT.AND P2, PT, R0.reuse, 0x20, P1 ;  /* 0x000000200000780c */ /* 0x040fe40000f44270 */
[----:B------:R-:W-:-:S02]  /*5970*/  ISETP.GT.AND P0, PT, R0, 0x21, P1 ;  /* 0x000000210000780c */ /* 0x000fc40000f04270 */
[----:B------:R-:W-:Y:S02]  /*5980*/  FMNMX.FTZ R3, R18, R3, !PT ;  /* 0x0000000312037209 */ /* 0x000fe40007810000 */
[----:B------:R-:W-:Y:S02]  /*5990*/  FMNMX.FTZ R4, R17, R4, !PT ;  /* 0x0000000411047209 */ /* 0x000fe40007810000 */
[C---:B------:R-:W-:Y:S02]  /*59a0*/  ISETP.LT.OR P2, PT, R2.reuse, 0x21, P2 ;  /* 0x000000210200780c */ /* 0x040fe40001741670 */
[----:B------:R-:W-:Y:S02]  /*59b0*/  ISETP.LT.OR P0, PT, R2, 0x22, P0 ;  /* 0x000000220200780c */ /* 0x000fe40000701670 */
[----:B------:R-:W-:Y:S02]  /*59c0*/  FMNMX.FTZ R3, R19, R3, !PT ;  /* 0x0000000313037209 */ /* 0x000fe40007810000 */
[----:B------:R-:W-:-:S02]  /*59d0*/  FMNMX.FTZ R4, R24, R4, !PT ;  /* 0x0000000418047209 */ /* 0x000fc40007810000 */
[----:B------:R-:W-:Y:S02]  /*59e0*/  FSEL R91, R30, -INF , !P2 ;  /* 0xff8000001e5b7808 */ /* 0x000fe40005000000 */
[----:B------:R-:W-:Y:S02]  /*59f0*/  FSEL R90, R31, -INF , !P0 ;  /* 0xff8000001f5a7808 */ /* 0x000fe40004000000 */
[C---:B------:R-:W-:Y:S02]  /*5a00*/  ISETP.GT.AND P2, PT, R0.reuse, 0x28, P1 ;  /* 0x000000280000780c */ /* 0x040fe40000f44270 */
[----:B------:R-:W-:Y:S02]  /*5a10*/  ISETP.GT.AND P0, PT, R0, 0x29, P1 ;  /* 0x000000290000780c */ /* 0x000fe40000f04270 */
[----:B------:R-:W-:Y:S02]  /*5a20*/  FMNMX.FTZ R3, R20, R3, !PT ;  /* 0x0000000314037209 */ /* 0x000fe40007810000 */
[----:B------:R-:W-:-:S02]  /*5a30*/  FMNMX.FTZ R4, R25, R4, !PT ;  /* 0x0000000419047209 */ /* 0x000fc40007810000 */
[C---:B------:R-:W-:Y:S02]  /*5a40*/  ISETP.LT.OR P3, PT, R2.reuse, 0x29, P2 ;  /* 0x000000290200780c */ /* 0x040fe40001761670 */
[----:B------:R-:W-:Y:S02]  /*5a50*/  ISETP.LT.OR P2, PT, R2, 0x2a, P0 ;  /* 0x0000002a0200780c */ /* 0x000fe40000741670 */
[----:B------:R-:W-:Y:S02]  /*5a60*/  FMNMX.FTZ R3, R99, R3, !PT ;  /* 0x0000000363037209 */ /* 0x000fe40007810000 */
[----:B------:R-:W-:Y:S02]  /*5a70*/  ISETP.GT.AND P0, PT, R0, 0x30, P1 ;  /* 0x000000300000780c */ /* 0x000fe40000f04270 */
[----:B------:R-:W-:Y:S02]  /*5a80*/  FMNMX.FTZ R4, R91, R4, !PT ;  /* 0x000000045b047209 */ /* 0x000fe40007810000 */
[----:B------:R-:W-:-:S02]  /*5a90*/  FSEL R88, R51, -INF , !P2 ;  /* 0xff80000033587808 */ /* 0x000fc40005000000 */
[----:B------:R-:W-:Y:S02]  /*5aa0*/  FMNMX.FTZ R3, R98, R3, !PT ;  /* 0x0000000362037209 */ /* 0x000fe40007810000 */
[----:B------:R-:W-:Y:S02]  /*5ab0*/  FSEL R89, R50, -INF , !P3 ;  /* 0xff80000032597808 */ /* 0x000fe40005800000 */
[----:B------:R-:W-:Y:S02]  /*5ac0*/  ISETP.LT.OR P2, PT, R2, 0x31, P0 ;  /* 0x000000310200780c */ /* 0x000fe40000741670 */
[----:B------:R-:W-:Y:S02]  /*5ad0*/  FMNMX.FTZ R4, R90, R4, !PT ;  /* 0x000000045a047209 */ /* 0x000fe40007810000 */
[----:B------:R-:W-:Y:S02]  /*5ae0*/  ISETP.GT.AND P0, PT, R0, 0x31, P1 ;  /* 0x000000310000780c */ /* 0x000fe40000f04270 */
[----:B------:R-:W-:-:S02]  /*5af0*/  FMNMX.FTZ R3, R97, R3, !PT ;  /* 0x0000000361037209 */ /* 0x000fc40007810000 */
[----:B------:R-:W-:Y:S02]  /*5b00*/  FSEL R87, R26, -INF , !P2 ;  /* 0xff8000001a577808 */ /* 0x000fe40005000000 */
[----:B------:R-:W-:Y:S02]  /*5b10*/  FMNMX.FTZ R4, R89, R4, !PT ;  /* 0x0000000459047209 */ /* 0x000fe40007810000 */
[----:B------:R-:W-:Y:S02]  /*5b20*/  ISETP.LT.OR P2, PT, R2, 0x32, P0 ;  /* 0x000000320200780c */ /* 0x000fe40000741670 */
[C---:B------:R-:W-:Y:S02]  /*5b30*/  ISETP.GT.AND P3, PT, R0.reuse, 0x38, P1 ;  /* 0x000000380000780c */ /* 0x040fe40000f64270 */
[----:B------:R-:W-:Y:S02]  /*5b40*/  ISETP.GT.AND P0, PT, R0, 0x39, P1 ;  /* 0x000000390000780c */ /* 0x000fe40000f04270 */
[----:B------:R-:W-:-:S02]  /*5b50*/  FMNMX.FTZ R0, R96, R3, !PT ;  /* 0x0000000360007209 */ /* 0x000fc40007810000 */
[----:B------:R-:W-:Y:S02]  /*5b60*/  FMNMX.FTZ R3, R88, R4, !PT ;  /* 0x0000000458037209 */ /* 0x000fe40007810000 */
[----:B------:R-:W-:Y:S02]  /*5b70*/  FSEL R86, R27, -INF , !P2 ;  /* 0xff8000001b567808 */ /* 0x000fe40005000000 */
[C---:B------:R-:W-:Y:S02]  /*5b80*/  ISETP.LT.OR P1, PT, R2.reuse, 0x39, P3 ;  /* 0x000000390200780c */ /* 0x040fe40001f21670 */
        /* <DEDUP_REMOVED lines=13> */
.L_x_5471:
[----:B-12---:R-:W-:Y:S01]  /*5c60*/  FMNMX.FTZ R4, R4, R0, !PT ;  /* 0x0000000004047209 */ /* 0x006fe20007810000 */
[----:B------:R-:W-:Y:S05]  /*5c70*/  BRA.DIV ~URZ, `(.L_x_5332) ;  /* 0x000141e27f007947 */ /* 0x000fea000b800000 */
[----:B------:R-:W1:Y:S04]  /*5c80*/  SHFL.BFLY PT, R0, R5, 0x2, 0x1f ;  /* 0x0c401f0005007f89 */ /* 0x000e6800000e0000 */
[----:B------:R-:W2:Y:S01]  /*5c90*/  SHFL.BFLY PT, R2, R4, 0x1, 0x1f ;  /* 0x0c201f0004027f89 */ /* 0x000ea200000e0000 */
[----:B-1----:R-:W-:Y:S02]  /*5ca0*/  FMNMX.FTZ R5, R5, R0, !PT ;  /* 0x0000000005057209 */ /* 0x002fe40007810000 */
[----:B--2---:R-:W-:-:S03]  /*5cb0*/  FMNMX.FTZ R133, R4, R2, !PT ;  /* 0x0000000204857209 */ /* 0x004fc60007810000 */
[----:B------:R1:W2:Y:S04]  /*5cc0*/  SHFL.BFLY PT, R3, R5, 0x1, 0x1f ;  /* 0x0c201f0005037f89 */ /* 0x0002a800000e0000 */
.L_x_5472:
        /* <DEDUP_REMOVED lines=337> */
.L_x_5335:
[----:B------:R-:W-:-:S04]  /*71e0*/  MOV R2, 0x1 ;  /* 0x0000000100027802 */ /* 0x000fc80000000f00 */
[----:B------:R-:W-:-:S13]  /*71f0*/  ISETP.NE.AND P0, PT, R2, c[0x0][0x32c], PT ;  /* 0x0000cb0002007a0c */ /* 0x000fda0003f05270 */
[----:B------:R-:W-:-:S05]  /*7200*/  @P0 IMAD.HI.U32 R2, R3, c[0x0][0x330], RZ ;  /* 0x0000cc0003020a27 */ /* 0x000fca00078e00ff */
[----:B------:R-:W-:Y:S02]  /*7210*/  @P0 SHF.R.U32.HI R3, RZ, c[0x0][0x334], R2 ;  /* 0x0000cd00ff030a19 */ /* 0x000fe40000011602 */
.L_x_5336:
[----:B------:R-:W-:Y:S05]  /*7220*/  BSYNC B0 ;  /* 0x0000000000007941 */ /* 0x000fea0003800000 */
.L_x_5334:
[----:B------:R-:W-:-:S05]  /*7230*/  MOV R2, c[0x0][0x32c] ;  /* 0x0000cb0000027a02 */ /* 0x000fca0000000f00 */
[----:B------:R-:W-:-:S05]  /*7240*/  IMAD R3, R3, R2, c[0x0][0x32c] ;  /* 0x0000cb0003037624 */ /* 0x000fca00078e0202 */
[----:B------:R-:W-:-:S04]  /*7250*/  IMNMX R0, R0, R3, PT ;  /* 0x0000000300007217 */ /* 0x000fc80003800200 */
.L_x_5333:
        /* <DEDUP_REMOVED lines=8> */
.L_x_5358:
        /* <DEDUP_REMOVED lines=17> */
[C---:B------:R-:W-:Y:S01]  /*73f0*/  IMAD.WIDE.U32 R2, R219.reuse, c[0x0][0x208], RZ ;  /* 0x00008200db027a25 */ /* 0x040fe200078e00ff */
        /* <DEDUP_REMOVED lines=25> */
.L_x_5473:
        /* <DEDUP_REMOVED lines=26> */
.L_x_5474:
        /* <DEDUP_REMOVED lines=27> */
.L_x_5339:
[----:B------:R-:W-:Y:S05]  /*78e0*/  BSYNC B0 ;  /* 0x0000000000007941 */ /* 0x000fea0003800000 */
.L_x_5338:
        /* <DEDUP_REMOVED lines=194> */
[----:B------:R-:W-:Y:S05]  /*8510*/  DEPBAR.LE SB0, 0x0 ;  /* 0x000080000000791a */ /* 0x000fea0000000000 */
[----:B------:R-:W-:Y:S01]  /*8520*/  BAR.SYNC.DEFER_BLOCKING 0x0 ;  /* 0x0000000000007b1d */ /* 0x000fe20000010000 */
[C---:B-1----:R-:W-:Y:S08]  /*8530*/  HMMA.16816.F32.BF16 R4, R172.reuse, R176, R4 ;  /* 0x000000b0ac04723c */ /* 0x042ff00000041804 */
[C---:B------:R-:W-:Y:S08]  /*8540*/  HMMA.16816.F32.BF16 R8, R172.reuse, R178, R8 ;  /* 0x000000b2ac08723c */ /* 0x040ff00000041808 */
[C---:B------:R-:W-:Y:S08]  /*8550*/  HMMA.16816.F32.BF16 R12, R172.reuse, R180, R12 ;  /* 0x000000b4ac0c723c */ /* 0x040ff0000004180c */
[C---:B------:R-:W-:Y:S08]  /*8560*/  HMMA.16816.F32.BF16 R16, R172.reuse, R182, R16 ;  /* 0x000000b6ac10723c */ /* 0x040ff00000041810 */
[C---:B--2---:R-:W-:Y:S08]  /*8570*/  HMMA.16816.F32.BF16 R20, R172.reuse, R168, R20 ;  /* 0x000000a8ac14723c */ /* 0x044ff00000041814 */
[C---:B------:R-:W-:Y:S08]  /*8580*/  HMMA.16816.F32.BF16 R24, R172.reuse, R170, R24 ;  /* 0x000000aaac18723c */ /* 0x040ff00000041818 */
[C---:B---3--:R-:W-:Y:S08]  /*8590*/  HMMA.16816.F32.BF16 R28, R172.reuse, R184, R28 ;  /* 0x000000b8ac1c723c */ /* 0x048ff0000004181c */
[----:B------:R-:W-:Y:S01]  /*85a0*/  HMMA.16816.F32.BF16 R32, R172, R186, R32 ;  /* 0x000000baac20723c */ /* 0x000fe20000041820 */
[----:B------:R-:W-:Y:S07]  /*85b0*/  @!UPT UIADD3 URZ, URZ, URZ, URZ ;  /* 0x0000003f3f3ff290 */ /* 0x000fee000fffe03f */
[----:B------:R-:W-:-:S11]  /*85c0*/  @!P0 BRA `(.L_x_5343) ;  /* 0x000005f000008947 */ /* 0x000fd60003800000 */
[----:B------:R-:W-:Y:S01]  /*85d0*/  SHF.R.S32.HI R168, RZ, 0x1f, R223 ;  /* 0x0000001fffa87819 */ /* 0x000fe200000114df */
[----:B------:R-:W-:Y:S01]  /*85e0*/  IMAD.MOV.U32 R0, RZ, RZ, c[0x0][0x2b8] ;  /* 0x0000ae00ff007624 */ /* 0x000fe200078e00ff */
[----:B------:R-:W-:Y:S01]  /*85f0*/  SHF.R.S32.HI R192, RZ, 0x1f, R225 ;  /* 0x0000001fffc07819 */ /* 0x000fe200000114e1 */
[----:B------:R-:W-:Y:S01]  /*8600*/  IMAD R2, R216, 0x40, R232 ;  /* 0x00000040d8027824 */ /* 0x000fe200078e02e8 */
[----:B------:R-:W-:Y:S01]  /*8610*/  SHF.R.S32.HI R169, RZ, 0x1f, R224 ;  /* 0x0000001fffa97819 */ /* 0x000fe200000114e0 */
[----:B------:R-:W-:Y:S01]  /*8620*/  IMAD.MOV.U32 R217, RZ, RZ, RZ ;  /* 0x000000ffffd97224 */ /* 0x000fe200078e00ff */
[----:B------:R-:W-:Y:S01]  /*8630*/  ISETP.NE.AND P1, PT, R0, 0x1, PT ;  /* 0x000000010000780c */ /* 0x000fe20003f25270 */
[----:B------:R-:W-:Y:S01]  /*8640*/  IMAD.SHL.U32 R180, R225, 0x2, RZ ;  /* 0x00000002e1b47824 */ /* 0x000fe200078e00ff */
[----:B------:R-:W-:Y:S01]  /*8650*/  IADD3 R2, R2, -0x40, R229 ;  /* 0xffffffc002027810 */ /* 0x000fe20007ffe0e5 */
[C---:B------:R-:W-:Y:S01]  /*8660*/  IMAD.SHL.U32 R179, R223.reuse, 0x2, RZ ;  /* 0x00000002dfb37824 */ /* 0x040fe200078e00ff */
[----:B------:R-:W-:Y:S01]  /*8670*/  SHF.L.U64.HI R175, R223, 0x1, R168 ;  /* 0x00000001dfaf7819 */ /* 0x000fe200000102a8 */
[----:B------:R-:W-:Y:S01]  /*8680*/  IMAD.SHL.U32 R178, R224, 0x2, RZ ;  /* 0x00000002e0b27824 */ /* 0x000fe200078e00ff */
[----:B------:R-:W-:Y:S01]  /*8690*/  SHF.R.S32.HI R168, RZ, 0x1f, R218 ;  /* 0x0000001fffa87819 */ /* 0x000fe200000114da */
[----:B------:R-:W-:Y:S01]  /*86a0*/  IMAD.MOV.U32 R0, RZ, RZ, R2 ;  /* 0x000000ffff007224 */ /* 0x000fe200078e0002 */
        /* <DEDUP_REMOVED lines=28> */
.L_x_5475:
        /* <DEDUP_REMOVED lines=26> */
.L_x_5476:
        /* <DEDUP_REMOVED lines=27> */
.L_x_5343:
[----:B------:R-:W-:Y:S05]  /*8bc0*/  BSYNC B0 ;  /* 0x0000000000007941 */ /* 0x000fea0003800000 */
.L_x_5342:
[----:B------:R-:W-:Y:S01]  /*8bd0*/  IMAD.MOV.U32 R0, RZ, RZ, c[0x0][0x2c4] ;  /* 0x0000b100ff007624 */ /* 0x000fe200078e00ff */
        /* <DEDUP_REMOVED lines=15> */
.L_x_5477:
        /* <DEDUP_REMOVED lines=19> */
.L_x_5349:
[----:B------:R-:W-:Y:S04]  /*8e00*/  MOV R170, 0x1 ;  /* 0x0000000100aa7802 */ /* 0x000fe80000000f00 */
[----:B------:R-:W-:Y:S11]  /*8e10*/  ISETP.NE.AND P0, PT, R170, c[0x0][0x32c], PT ;  /* 0x0000cb00aa007a0c */ /* 0x000ff60003f05270 */
[----:B------:R-:W-:Y:S02]  /*8e20*/  @!UPT UIADD3 URZ, URZ, URZ, URZ ;  /* 0x0000003f3f3ff290 */ /* 0x000fe4000fffe03f */
[----:B------:R-:W-:Y:S05]  /*8e30*/  @P0 IMAD.HI.U32 R170, R3, c[0x0][0x330], RZ ;  /* 0x0000cc0003aa0a27 */ /* 0x000fea00078e00ff */
[----:B------:R-:W-:Y:S02]  /*8e40*/  @P0 SHF.R.U32.HI R3, RZ, c[0x0][0x334], R170 ;  /* 0x0000cd00ff030a19 */ /* 0x000fe400000116aa */
.L_x_5350:
[----:B------:R-:W-:Y:S05]  /*8e50*/  BSYNC B0 ;  /* 0x0000000000007941 */ /* 0x000fea0003800000 */
.L_x_5348:
[----:B------:R-:W-:Y:S04]  /*8e60*/  IMAD R3, R3, c[0x0][0x32c], -R133 ;  /* 0x0000cb0003037a24 */ /* 0x000fe800078e0a85 */
[----:B------:R-:W-:Y:S05]  /*8e70*/  IMAD.IADD R3, R3, 0x1, -R231 ;  /* 0x0000000103037824 */ /* 0x000fea00078e0ae7 */
[----:B------:R-:W-:Y:S02]  /*8e80*/  IMNMX R0, R0, R3, !PT ;  /* 0x0000000300007217 */ /* 0x000fe40007800200 */
[----:B------:R-:W-:Y:S04]  /*8e90*/  IADD3 R3, R3, c[0x0][0x32c], RZ ;  /* 0x0000cb0003037a10 */ /* 0x000fe80007ffe0ff */
[----:B------:R-:W-:Y:S02]  /*8ea0*/  IMNMX R2, R2, R3, PT ;  /* 0x0000000302027217 */ /* 0x000fe40003800200 */
.L_x_5347:
        /* <DEDUP_REMOVED lines=51> */
.L_x_5478:
        /* <DEDUP_REMOVED lines=19> */
.L_x_5354:
[----:B------:R-:W-:Y:S04]  /*9310*/  MOV R4, 0x1 ;  /* 0x0000000100047802 */ /* 0x000fe80000000f00 */
[----:B------:R-:W-:Y:S11]  /*9320*/  ISETP.NE.AND P0, PT, R4, c[0x0][0x32c], PT ;  /* 0x0000cb0004007a0c */ /* 0x000ff60003f05270 */
[----:B------:R-:W-:Y:S02]  /*9330*/  @!UPT UIADD3 URZ, URZ, URZ, URZ ;  /* 0x0000003f3f3ff290 */ /* 0x000fe4000fffe03f */
[----:B------:R-:W-:Y:S05]  /*9340*/  @P0 IMAD.HI.U32 R4, R3, c[0x0][0x330], RZ ;  /* 0x0000cc0003040a27 */ /* 0x000fea00078e00ff */
[----:B------:R-:W-:Y:S02]  /*9350*/  @P0 SHF.R.U32.HI R3, RZ, c[0x0][0x334], R4 ;  /* 0x0000cd00ff030a19 */ /* 0x000fe40000011604 */
.L_x_5355:
[----:B------:R-:W-:Y:S05]  /*9360*/  BSYNC B0 ;  /* 0x0000000000007941 */ /* 0x000fea0003800000 */
.L_x_5353:
[----:B------:R-:W-:Y:S04]  /*9370*/  IMAD R133, R3, c[0x0][0x32c], -R133 ;  /* 0x0000cb0003857a24 */ /* 0x000fe800078e0a85 */
[----:B------:R-:W-:Y:S05]  /*9380*/  IMAD.IADD R3, R133, 0x1, -R231 ;  /* 0x0000000185037824 */ /* 0x000fea00078e0ae7 */
[----:B------:R-:W-:Y:S02]  /*9390*/  IMNMX R0, R0, R3, !PT ;  /* 0x0000000300007217 */ /* 0x000fe40007800200 */
[----:B------:R-:W-:Y:S04]  /*93a0*/  IADD3 R3, R3, c[0x0][0x32c], RZ ;  /* 0x0000cb0003037a10 */ /* 0x000fe80007ffe0ff */
[----:B------:R-:W-:Y:S02]  /*93b0*/  IMNMX R2, R2, R3, PT ;  /* 0x0000000302027217 */ /* 0x000fe40003800200 */
.L_x_5352:
        /* <DEDUP_REMOVED lines=82> */
.L_x_5479:
[----:B-12---:R-:W-:Y:S01]  /*98e0*/  FMNMX.FTZ R132, R132, R0, !PT ;  /* 0x0000000084847209 */ /* 0x006fe20007810000 */
[----:B------:R-:W-:-:S05]  /*98f0*/  BRA.DIV ~URZ, `(.L_x_5357) ;  /* 0x00010d827f007947 */ /* 0x000fca000b800000 */
[----:B------:R-:W1:Y:S02]  /*9900*/  SHFL.BFLY PT, R0, R132, 0x1, 0x1f ;  /* 0x0c201f0084007f89 */ /* 0x000e6400000e0000 */
[----:B-1----:R-:W-:Y:S02]  /*9910*/  FMNMX.FTZ R133, R132, R0, !PT ;  /* 0x0000000084857209 */ /* 0x002fe40007810000 */
[----:B------:R-:W1:Y:S02]  /*9920*/  SHFL.BFLY PT, R0, R4, 0x2, 0x1f ;  /* 0x0c401f0004007f89 */ /* 0x000e6400000e0000 */
[----:B-1----:R-:W-:Y:S05]  /*9930*/  FMNMX.FTZ R132, R4, R0, !PT ;  /* 0x0000000004847209 */ /* 0x002fea0007810000 */
[----:B------:R1:W2:Y:S02]  /*9940*/  SHFL.BFLY PT, R0, R132, 0x1, 0x1f ;  /* 0x0c201f0084007f89 */ /* 0x0002a400000e0000 */
.L_x_5480:
        /* <DEDUP_REMOVED lines=41> */
[----:B------:R-:W-:Y:S01]  /*9be0*/  MUFU.EX2 R135, R178 ;  /* 0x000000b200877308 */ /* 0x000fe20000000800 */
[----:B------:R-:W-:Y:S01]  /*9bf0*/  FMUL.FTZ R2, R2, c[0x0][0x2d0] ;  /* 0x0000b40002027a20 */ /* 0x000fe20000410000 */
[----:B------:R-:W-:Y:S01]  /*9c00*/  ISETP.GT.AND P0, PT, R216, R212, PT ;  /* 0x000000d4d800720c */ /* 0x000fe20003f04270 */
[--C-:B------:R-:W-:Y:S01]  /*9c10*/  FFMA.FTZ R16, R16, c[0x0][0x2d0], -R4.reuse ;  /* 0x0000b40010107a23 */ /* 0x100fe20000010804 */
[----:B------:R-:W-:Y:S01]  /*9c20*/  IADD3 R216, R216, -0x1, RZ ;  /* 0xffffffffd8d87810 */ /* 0x000fe20007ffe0ff */
[--C-:B------:R-:W-:Y:S02]  /*9c30*/  FFMA.FTZ R190, R7, c[0x0][0x2d0], -R4.reuse ;  /* 0x0000b40007be7a23 */ /* 0x100fe40000010804 */
[--C-:B------:R-:W-:Y:S02]  /*9c40*/  FFMA.FTZ R18, R24, c[0x0][0x2d0], -R4.reuse ;  /* 0x0000b40018127a23 */ /* 0x100fe40000010804 */
[--C-:B-1----:R-:W-:Y:S01]  /*9c50*/  FFMA.FTZ R132, R21, c[0x0][0x2d0], -R4.reuse ;  /* 0x0000b40015847a23 */ /* 0x102fe20000010804 */
[----:B------:R-:W1:Y:S01]  /*9c60*/  MUFU.EX2 R2, R2 ;  /* 0x0000000200027308 */ /* 0x000e620000000800 */
[--C-:B------:R-:W-:Y:S02]  /*9c70*/  FFMA.FTZ R134, R20, c[0x0][0x2d0], -R4.reuse ;  /* 0x0000b40014867a23 */ /* 0x100fe40000010804 */
[--C-:B------:R-:W-:Y:S02]  /*9c80*/  FFMA.FTZ R182, R12, c[0x0][0x2d0], -R4.reuse ;  /* 0x0000b4000cb67a23 */ /* 0x100fe40000010804 */
[----:B------:R-:W-:Y:S02]  /*9c90*/  FMUL.FTZ R12, R0, R156 ;  /* 0x0000009c000c7220 */ /* 0x000fe40000410000 */
[--C-:B------:R-:W-:Y:S02]  /*9ca0*/  FFMA.FTZ R191, R6, c[0x0][0x2d0], -R4.reuse ;  /* 0x0000b40006bf7a23 */ /* 0x100fe40000010804 */
[--C-:B------:R-:W-:Y:S01]  /*9cb0*/  FFMA.FTZ R174, R17, c[0x0][0x2d0], -R4.reuse ;  /* 0x0000b40011ae7a23 */ /* 0x100fe20000010804 */
[----:B------:R2:W3:Y:S01]  /*9cc0*/  MUFU.EX2 R7, R16 ;  /* 0x0000001000077308 */ /* 0x0004e20000000800 */
[--C-:B------:R-:W-:Y:S02]  /*9cd0*/  FFMA.FTZ R181, R11, c[0x0][0x2d0], -R4.reuse ;  /* 0x0000b4000bb57a23 */ /* 0x100fe40000010804 */
[--C-:B------:R-:W-:Y:S02]  /*9ce0*/  FFMA.FTZ R183, R10, c[0x0][0x2d0], -R4.reuse ;  /* 0x0000b4000ab77a23 */ /* 0x100fe40000010804 */
[--C-:B------:R-:W-:Y:S02]  /*9cf0*/  FFMA.FTZ R184, R9, c[0x0][0x2d0], -R4.reuse ;  /* 0x0000b40009b87a23 */ /* 0x100fe40000010804 */
[--C-:B------:R-:W-:Y:S02]  /*9d00*/  FFMA.FTZ R189, R8, c[0x0][0x2d0], -R4.reuse ;  /* 0x0000b40008bd7a23 */ /* 0x100fe40000010804 */
[--C-:B------:R-:W-:Y:S01]  /*9d10*/  FFMA.FTZ R173, R15, c[0x0][0x2d0], -R4.reuse ;  /* 0x0000b4000fad7a23 */ /* 0x100fe20000010804 */
[----:B------:R-:W4:Y:S01]  /*9d20*/  MUFU.EX2 R6, R18 ;  /* 0x0000001200067308 */ /* 0x000f220000000800 */
[--C-:B------:R-:W-:Y:S02]  /*9d30*/  FFMA.FTZ R175, R14, c[0x0][0x2d0], -R4.reuse ;  /* 0x0000b4000eaf7a23 */ /* 0x100fe40000010804 */
[--C-:B------:R-:W-:Y:S02]  /*9d40*/  FFMA.FTZ R176, R13, c[0x0][0x2d0], -R4.reuse ;  /* 0x0000b4000db07a23 */ /* 0x100fe40000010804 */
[C---:B-1----:R-:W-:Y:S02]  /*9d50*/  FMUL.FTZ R34, R2.reuse, R138 ;  /* 0x0000008a02227220 */ /* 0x042fe40000410000 */
[----:B------:R-:W-:Y:S02]  /*9d60*/  FMUL.FTZ R35, R2, R139 ;  /* 0x0000008b02237220 */ /* 0x000fe40000410000 */
[----:B------:R-:W1:Y:S01]  /*9d70*/  LDSM.16.MT88.4 R136, [R204] ;  /* 0x00000000cc88783b */ /* 0x000e620000004200 */
[----:B------:R-:W-:Y:S01]  /*9d80*/  MUFU.EX2 R156, R134 ;  /* 0x00000086009c7308 */ /* 0x000fe20000000800 */
[----:B------:R-:W-:Y:S02]  /*9d90*/  FFMA.FTZ R195, R5, c[0x0][0x2d0], -R4 ;  /* 0x0000b40005c37a23 */ /* 0x000fe40000010804 */
[----:B------:R-:W-:Y:S02]  /*9da0*/  FADD.FTZ R4, R22, R19 ;  /* 0x0000001316047221 */ /* 0x000fe40000010000 */
[----:B--2---:R-:W-:Y:S02]  /*9db0*/  FMUL.FTZ R16, R0, R152 ;  /* 0x0000009800107220 */ /* 0x004fe40000410000 */
[----:B---3--:R-:W-:Y:S02]  /*9dc0*/  FFMA.FTZ R5, R2, R220, R7 ;  /* 0x000000dc02057223 */ /* 0x008fe40000010007 */
[----:B------:R-:W-:Y:S01]  /*9dd0*/  FADD.FTZ R172, R23, R4 ;  /* 0x0000000417ac7221 */ /* 0x000fe20000010000 */
[----:B------:R-:W2:Y:S01]  /*9de0*/  MUFU.EX2 R152, R132 ;  /* 0x0000008400987308 */ /* 0x000ea20000000800 */
[C---:B------:R-:W-:Y:S02]  /*9df0*/  FMUL.FTZ R4, R0.reuse, R164 ;  /* 0x000000a400047220 */ /* 0x040fe40000410000 */
[----:B------:R-:W-:Y:S01]  /*9e00*/  FMUL.FTZ R8, R0, R160 ;  /* 0x000000a000087220 */ /* 0x000fe20000410000 */
[C---:B----4-:R-:W-:Y:S01]  /*9e10*/  F2FP.BF16.PACK_AB R169, R6.reuse, R7 ;  /* 0x0000000706a9723e */ /* 0x050fe200000010ff */
[----:B------:R-:W-:Y:S02]  /*9e20*/  FADD.FTZ R197, R6, R5 ;  /* 0x0000000506c57221 */ /* 0x000fe40000010000 */
[----:B------:R-:W-:Y:S02]  /*9e30*/  FMUL.FTZ R5, R0, R165 ;  /* 0x000000a500057220 */ /* 0x000fe40000410000 */
[C---:B------:R-:W-:Y:S01]  /*9e40*/  FMUL.FTZ R6, R2.reuse, R166 ;  /* 0x000000a602067220 */ /* 0x040fe20000410000 */
[----:B------:R-:W-:Y:S01]  /*9e50*/  MUFU.EX2 R178, R182 ;  /* 0x000000b600b27308 */ /* 0x000fe20000000800 */
[----:B------:R-:W-:Y:S02]  /*9e60*/  FMUL.FTZ R7, R2, R167 ;  /* 0x000000a702077220 */ /* 0x000fe40000410000 */
[----:B------:R-:W-:Y:S02]  /*9e70*/  FMUL.FTZ R9, R0, R161 ;  /* 0x000000a100097220 */ /* 0x000fe40000410000 */
[C---:B------:R-:W-:Y:S02]  /*9e80*/  FMUL.FTZ R10, R2.reuse, R162 ;  /* 0x000000a2020a7220 */ /* 0x040fe40000410000 */
[----:B------:R-:W-:Y:S02]  /*9e90*/  FMUL.FTZ R11, R2, R163 ;  /* 0x000000a3020b7220 */ /* 0x000fe40000410000 */
[----:B------:R-:W-:Y:S01]  /*9ea0*/  FMUL.FTZ R13, R0, R157 ;  /* 0x0000009d000d7220 */ /* 0x000fe20000410000 */
[----:B------:R-:W-:Y:S01]  /*9eb0*/  LDSM.16.MT88.4 R160, [R204+0x1800] ;  /* 0x00180000cca0783b */ /* 0x000fe20000004200 */
[C---:B------:R-:W-:Y:S01]  /*9ec0*/  FMUL.FTZ R14, R2.reuse, R158 ;  /* 0x0000009e020e7220 */ /* 0x040fe20000410000 */
[----:B------:R-:W3:Y:S01]  /*9ed0*/  MUFU.EX2 R132, R180 ;  /* 0x000000b400847308 */ /* 0x000ee20000000800 */
        /* <DEDUP_REMOVED lines=14> */
[----:B------:R-:W-:Y:S01]  /*9fc0*/  FMUL.FTZ R24, R0, R144 ;  /* 0x0000009000187220 */ /* 0x000fe20000410000 */
[----:B------:R-:W-:Y:S03]  /*9fd0*/  LDSM.16.MT88.4 R148, [R207+0x1000] ;  /* 0x00100000cf94783b */ /* 0x000fe60000004200 */
[C---:B------:R-:W-:Y:S01]  /*9fe0*/  FMUL.FTZ R26, R2.reuse, R146 ;  /* 0x00000092021a7220 */ /* 0x040fe20000410000 */
[----:B------:R-:W-:Y:S01]  /*9ff0*/  MUFU.EX2 R199, R174 ;  /* 0x000000ae00c77308 */ /* 0x000fe20000000800 */
[----:B------:R-:W-:Y:S02]  /*a000*/  FMUL.FTZ R27, R2, R147 ;  /* 0x00000093021b7220 */ /* 0x000fe40000410000 */
[C---:B------:R-:W-:Y:S01]  /*a010*/  FMUL.FTZ R28, R0.reuse, R140 ;  /* 0x0000008c001c7220 */ /* 0x040fe20000410000 */
[----:B------:R-:W-:Y:S01]  /*a020*/  LDSM.16.MT88.4 R144, [R205+0x800] ;  /* 0x00080000cd90783b */ /* 0x000fe20000004200 */
        /* <DEDUP_REMOVED lines=113> */
[----:B------:R-:W2:Y:S01]  /*a740*/  MUFU.EX2 R2, R179 ;  /* 0x000000b300027308 */ /* 0x000ea20000000800 */
[C---:B-1----:R-:W-:Y:S03]  /*a750*/  HMMA.16816.F32.BF16 R44, R168.reuse, R136, R44 ;  /* 0x00000088a82c723c */ /* 0x042fe6000004182c */
[C---:B------:R-:W-:Y:S02]  /*a760*/  FMUL.FTZ R124, R0.reuse, R124 ;  /* 0x0000007c007c7220 */ /* 0x040fe40000410000 */
[C---:B------:R-:W-:Y:S02]  /*a770*/  FMUL.FTZ R125, R0.reuse, R125 ;  /* 0x0000007d007d7220 */ /* 0x040fe40000410000 */
[C---:B------:R-:W-:Y:S01]  /*a780*/  FMUL.FTZ R128, R0.reuse, R128 ;  /* 0x0000008000807220 */ /* 0x040fe20000410000 */
[C---:B------:R-:W-:Y:S01]  /*a790*/  HMMA.16816.F32.BF16 R48, R168.reuse, R138, R48 ;  /* 0x0000008aa830723c */ /* 0x040fe20000041830 */
[----:B------:R-:W1:Y:S01]  /*a7a0*/  LDSM.16.MT88.4 R136, [R207+0x2000] ;  /* 0x00200000cf88783b */ /* 0x000e620000004200 */
[----:B------:R-:W4:Y:S02]  /*a7b0*/  MUFU.EX2 R179, R176 ;  /* 0x000000b000b37308 */ /* 0x000f240000000800 */
[----:B------:R-:W-:Y:S02]  /*a7c0*/  FMUL.FTZ R129, R0, R129 ;  /* 0x0000008100817220 */ /* 0x000fe40000410000 */
[----:B---3--:R-:W-:Y:S06]  /*a7d0*/  FADD.FTZ R0, R132, R172 ;  /* 0x000000ac84007221 */ /* 0x008fec0000010000 */
[----:B------:R-:W-:Y:S01]  /*a7e0*/  MUFU.EX2 R176, R183 ;  /* 0x000000b700b07308 */ /* 0x000fe20000000800 */
[----:B--2---:R-:W-:Y:S04]  /*a7f0*/  FADD.FTZ R0, R2, R0 ;  /* 0x0000000002007221 */ /* 0x004fe80000010000 */
[----:B------:R-:W-:Y:S05]  /*a800*/  FADD.FTZ R0, R135, R0 ;  /* 0x0000000087007221 */ /* 0x000fea0000010000 */
        /* <DEDUP_REMOVED lines=35> */
[----:B----4-:R-:W-:Y:S02]  /*aa40*/  F2FP.BF16.PACK_AB R139, R179, R180 ;  /* 0x000000b4b38b723e */ /* 0x010fe400000010ff */
[----:B------:R-:W2:Y:S01]  /*aa50*/  MUFU.EX2 R2, R187 ;  /* 0x000000bb00027308 */ /* 0x000ea20000000800 */
[----:B------:R-:W-:Y:S04]  /*aa60*/  F2FP.BF16.PACK_AB R169, R173, R174 ;  /* 0x000000aeada9723e */ /* 0x000fe800000010ff */
[C---:B------:R-:W-:Y:S05]  /*aa70*/  HMMA.16816.F32.BF16 R4, R136.reuse, R140, R4 ;  /* 0x0000008c8804723c */ /* 0x040fea0000041804 */
[----:B------:R-:W3:Y:S03]  /*aa80*/  MUFU.EX2 R135, R186 ;  /* 0x000000ba00877308 */ /* 0x000ee60000000800 */
[C---:B------:R-:W-:Y:S01]  /*aa90*/  HMMA.16816.F32.BF16 R8, R136.reuse, R142, R8 ;  /* 0x0000008e8808723c */ /* 0x040fe20000041808 */
[----:B------:R-:W4:Y:S03]  /*aaa0*/  LDSM.16.MT88.4 R140, [R207+0x800] ;  /* 0x00080000cf8c783b */ /* 0x000f260000004200 */
[----:B-1----:R-:W-:Y:S03]  /*aab0*/  FADD.FTZ R0, R132, R0 ;  /* 0x0000000084007221 */ /* 0x002fe60000010000 */
[----:B------:R-:W1:Y:S01]  /*aac0*/  MUFU.EX2 R134, R185 ;  /* 0x000000b900867308 */ /* 0x000e620000000800 */
[C---:B------:R-:W-:Y:S04]  /*aad0*/  HMMA.16816.F32.BF16 R12, R136.reuse, R144, R12 ;  /* 0x00000090880c723c */ /* 0x040fe8000004180c */
[----:B--2---:R-:W-:Y:S04]  /*aae0*/  FADD.FTZ R0, R2, R0 ;  /* 0x0000000002007221 */ /* 0x004fe80000010000 */
[C---:B------:R-:W-:Y:S01]  /*aaf0*/  HMMA.16816.F32.BF16 R16, R136.reuse, R146, R16 ;  /* 0x000000928810723c */ /* 0x040fe20000041810 */
[----:B------:R-:W2:Y:S03]  /*ab00*/  LDSM.16.MT88.4 R144, [R206+0x800] ;  /* 0x00080000ce90783b */ /* 0x000ea60000004200 */
[----:B---3--:R-:W-:Y:S04]  /*ab10*/  FADD.FTZ R0, R135, R0 ;  /* 0x0000000087007221 */ /* 0x008fe80000010000 */
[----:B-1----:R-:W-:Y:S01]  /*ab20*/  FADD.FTZ R0, R134, R0 ;  /* 0x0000000086007221 */ /* 0x002fe20000010000 */
        /* <DEDUP_REMOVED lines=47> */
[----:B------:R-:W3:Y:S01]  /*ae20*/  MUFU.EX2 R132, R192 ;  /* 0x000000c000847308 */ /* 0x000ee20000000800 */
[C---:B-1----:R-:W-:Y:S09]  /*ae30*/  HMMA.16816.F32.BF16 R4, R136.reuse, R140, R4 ;  /* 0x0000008c8804723c */ /* 0x042ff20000041804 */
[----:B------:R-:W1:Y:S01]  /*ae40*/  MUFU.EX2 R135, R196 ;  /* 0x000000c400877308 */ /* 0x000e620000000800 */
[C---:B------:R-:W-:Y:S01]  /*ae50*/  HMMA.16816.F32.BF16 R8, R136.reuse, R142, R8 ;  /* 0x0000008e8808723c */ /* 0x040fe20000041808 */
[----:B------:R-:W4:Y:S08]  /*ae60*/  LDSM.16.MT88.4 R140, [R206+0x1000] ;  /* 0x00100000ce8c783b */ /* 0x000f300000004200 */
[----:B------:R-:W5:Y:S01]  /*ae70*/  MUFU.EX2 R134, R194 ;  /* 0x000000c200867308 */ /* 0x000f620000000800 */
[C---:B--2---:R-:W-:Y:S03]  /*ae80*/  HMMA.16816.F32.BF16 R12, R136.reuse, R144, R12 ;  /* 0x00000090880c723c */ /* 0x044fe6000004180c */
[----:B---3--:R-:W-:Y:S01]  /*ae90*/  F2FP.BF16.PACK_AB R168, R2, R132 ;  /* 0x0000008402a8723e */ /* 0x008fe200000010ff */
[----:B------:R-:W-:Y:S04]  /*aea0*/  FADD.FTZ R0, R132, R0 ;  /* 0x0000000084007221 */ /* 0x000fe80000010000 */
[C---:B------:R-:W-:Y:S01]  /*aeb0*/  HMMA.16816.F32.BF16 R16, R136.reuse, R146, R16 ;  /* 0x000000928810723c */ /* 0x040fe20000041810 */
[----:B------:R-:W2:Y:S01]  /*aec0*/  LDSM.16.MT88.4 R144, [R204+0x3000] ;  /* 0x00300000cc90783b */ /* 0x000ea20000004200 */
[----:B------:R-:W3:Y:S02]  /*aed0*/  MUFU.EX2 R132, R195 ;  /* 0x000000c300847308 */ /* 0x000ee40000000800 */
[----:B------:R-:W-:Y:S02]  /*aee0*/  FADD.FTZ R0, R2, R0 ;  /* 0x0000000002007221 */ /* 0x000fe40000010000 */
[----:B------:R-:W-:Y:S02]  /*aef0*/  FADD.FTZ R2, R152, R197 ;  /* 0x000000c598027221 */ /* 0x000fe40000010000 */
[C---:B------:R-:W-:Y:S01]  /*af00*/  HMMA.16816.F32.BF16 R20, R136.reuse, R148, R20 ;  /* 0x000000948814723c */ /* 0x040fe20000041814 */
[----:B------:R-:W-:Y:S03]  /*af10*/  LDSM.16.MT88.4 R152, [R205+0x1800] ;  /* 0x00180000cd98783b */ /* 0x000fe60000004200 */
[----:B-1----:R-:W-:Y:S01]  /*af20*/  FADD.FTZ R0, R135, R0 ;  /* 0x0000000087007221 */ /* 0x002fe20000010000 */
[C---:B-----5:R-:W-:Y:S03]  /*af30*/  F2FP.BF16.PACK_AB R170, R134.reuse, R135 ;  /* 0x0000008786aa723e */ /* 0x060fe600000010ff */
[C---:B------:R-:W-:Y:S01]  /*af40*/  HMMA.16816.F32.BF16 R24, R136.reuse, R150, R24 ;  /* 0x000000968818723c */ /* 0x040fe20000041818 */
[----:B------:R-:W1:Y:S03]  /*af50*/  LDSM.16.MT88.4 R148, [R205+0x3000] ;  /* 0x00300000cd94783b */ /* 0x000e660000004200 */
[----:B------:R-:W-:Y:S01]  /*af60*/  FADD.FTZ R222, R134, R0 ;  /* 0x0000000086de7221 */ /* 0x000fe20000010000 */
[----:B------:R-:W-:Y:S01]  /*af70*/  MOV R134, R133 ;  /* 0x0000008500867202 */ /* 0x000fe20000000f00 */
[----:B------:R-:W-:Y:S01]  /*af80*/  FADD.FTZ R0, R156, R2 ;  /* 0x000000029c007221 */ /* 0x000fe20000010000 */
[-C--:B------:R-:W-:Y:S01]  /*af90*/  MOV R135, R3.reuse ;  /* 0x0000000300877202 */ /* 0x080fe20000000f00 */
[C---:B----4-:R-:W-:Y:S04]  /*afa0*/  HMMA.16816.F32.BF16 R28, R136.reuse, R140, R28 ;  /* 0x0000008c881c723c */ /* 0x050fe8000004181c */
[----:B---3--:R-:W-:Y:S01]  /*afb0*/  F2FP.BF16.PACK_AB R171, R132, R172 ;  /* 0x000000ac84ab723e */ /* 0x008fe200000010ff */
[----:B------:R-:W-:Y:S03]  /*afc0*/  FADD.FTZ R0, R199, R0 ;  /* 0x00000000c7007221 */ /* 0x000fe60000010000 */
[C---:B------:R-:W-:Y:S01]  /*afd0*/  HMMA.16816.F32.BF16 R32, R136.reuse, R142, R32 ;  /* 0x0000008e8820723c */ /* 0x040fe20000041820 */
[----:B------:R-:W3:Y:S03]  /*afe0*/  LDSM.16.MT88.4 R140, [R207+0x3000] ;  /* 0x00300000cf8c783b */ /* 0x000ee60000004200 */
[----:B------:R-:W-:Y:S04]  /*aff0*/  FADD.FTZ R0, R198, R0 ;  /* 0x00000000c6007221 */ /* 0x000fe80000010000 */
[C---:B--2---:R-:W-:Y:S04]  /*b000*/  HMMA.16816.F32.BF16 R36, R136.reuse, R144, R36 ;  /* 0x000000908824723c */ /* 0x044fe80000041824 */
[----:B------:R-:W-:Y:S04]  /*b010*/  FADD.FTZ R0, R180, R0 ;  /* 0x00000000b4007221 */ /* 0x000fe80000010000 */
        /* <DEDUP_REMOVED lines=89> */
.L_x_5337:
        /* <DEDUP_REMOVED lines=21> */
.L_x_5361:
[----:B------:R-:W-:-:S04]  /*b700*/  MOV R3, 0x1 ;  /* 0x0000000100037802 */ /* 0x000fc80000000f00 */
[----:B------:R-:W-:-:S13]  /*b710*/  ISETP.NE.AND P0, PT, R3, c[0x0][0x32c], PT ;  /* 0x0000cb0003007a0c */ /* 0x000fda0003f05270 */
[----:B------:R-:W-:-:S05]  /*b720*/  @P0 IMAD.HI.U32 R3, R0, c[0x0][0x330], RZ ;  /* 0x0000cc0000030a27 */ /* 0x000fca00078e00ff */
[----:B------:R-:W-:Y:S02]  /*b730*/  @P0 SHF.R.U32.HI R0, RZ, c[0x0][0x334], R3 ;  /* 0x0000cd00ff000a19 */ /* 0x000fe40000011603 */
.L_x_5362:
[----:B------:R-:W-:Y:S05]  /*b740*/  BSYNC B0 ;  /* 0x0000000000007941 */ /* 0x000fea0003800000 */
.L_x_5360:
[----:B------:R-:W-:-:S05]  /*b750*/  IMAD R0, R0, c[0x0][0x32c], RZ ;  /* 0x0000cb0000007a24 */ /* 0x000fca00078e02ff */
[----:B------:R-:W-:-:S04]  /*b760*/  IMNMX R2, R2, R0, !PT ;  /* 0x0000000002027217 */ /* 0x000fc80007800200 */
.L_x_5359:
        /* <DEDUP_REMOVED lines=9> */
.L_x_5374:
        /* <DEDUP_REMOVED lines=43> */
.L_x_5481:
        /* <DEDUP_REMOVED lines=26> */
.L_x_5482:
        /* <DEDUP_REMOVED lines=27> */
.L_x_5365:
[----:B------:R-:W-:Y:S05]  /*be00*/  BSYNC B0 ;  /* 0x0000000000007941 */ /* 0x000fea0003800000 */
.L_x_5364:
        /* <DEDUP_REMOVED lines=248> */
.L_x_5483:
        /* <DEDUP_REMOVED lines=26> */
.L_x_5484:
        /* <DEDUP_REMOVED lines=27> */
.L_x_5369:
[----:B------:R-:W-:Y:S05]  /*d0e0*/  BSYNC B0 ;  /* 0x0000000000007941 */ /* 0x000fea0003800000 */
.L_x_5368:
        /* <DEDUP_REMOVED lines=35> */
.L_x_5485:
[----:B-12---:R-:W-:Y:S01]  /*d320*/  FMNMX.FTZ R132, R132, R0, !PT ;  /* 0x0000000084847209 */ /* 0x006fe20007810000 */
[----:B------:R-:W-:-:S05]  /*d330*/  BRA.DIV ~URZ, `(.L_x_5373) ;  /* 0x0000da527f007947 */ /* 0x000fca000b800000 */
[----:B------:R-:W1:Y:S02]  /*d340*/  SHFL.BFLY PT, R0, R132, 0x1, 0x1f ;  /* 0x0c201f0084007f89 */ /* 0x000e6400000e0000 */
[----:B-1----:R-:W-:Y:S02]  /*d350*/  FMNMX.FTZ R133, R132, R0, !PT ;  /* 0x0000000084857209 */ /* 0x002fe40007810000 */
[----:B------:R-:W1:Y:S02]  /*d360*/  SHFL.BFLY PT, R0, R168, 0x2, 0x1f ;  /* 0x0c401f00a8007f89 */ /* 0x000e6400000e0000 */
[----:B-1----:R-:W-:Y:S05]  /*d370*/  FMNMX.FTZ R132, R168, R0, !PT ;  /* 0x00000000a8847209 */ /* 0x002fea0007810000 */
[----:B------:R1:W2:Y:S02]  /*d380*/  SHFL.BFLY PT, R0, R132, 0x1, 0x1f ;  /* 0x0c201f0084007f89 */ /* 0x0002a400000e0000 */
.L_x_5486:
[----:B--2---:R-:W-:Y:S01]  /*d390*/  FMNMX.FTZ R3, R0, R132, !PT ;  /* 0x0000008400037209 */ /* 0x004fe20007810000 */
[C---:B-1----:R-:W-:Y:S01]  /*d3a0*/  FMUL.FTZ R132, R133.reuse, c[0x0][0x2d0] ;  /* 0x0000b40085847a20 */ /* 0x042fe20000410000 */
[----:B------:R-:W-:Y:S01]  /*d3b0*/  WARPSYNC 0xffffffff ;  /* 0xffffffff00007948 */ /* 0x000fe20003800000 */
[----:B------:R-:W-:Y:S01]  /*d3c0*/  FADD.FTZ R0, -R133, R134 ;  /* 0x0000008685007221 */ /* 0x000fe20000010100 */
[----:B------:R-:W-:Y:S01]  /*d3d0*/  ISETP.GT.AND P0, PT, R216, R198, PT ;  /* 0x000000c6d800720c */ /* 0x000fe20003f04270 */
[--C-:B------:R-:W-:Y:S01]  /*d3e0*/  FFMA.FTZ R134, R4, c[0x0][0x2d0], -R132.reuse ;  /* 0x0000b40004867a23 */ /* 0x100fe20000010884 */
[----:B------:R-:W-:Y:S01]  /*d3f0*/  IADD3 R216, R216, -0x1, RZ ;  /* 0xffffffffd8d87810 */ /* 0x000fe20007ffe0ff */
        /* <DEDUP_REMOVED lines=441> */
.L_x_5363:
[----:B------:R-:W-:-:S13]  /*ef90*/  ISETP.GE.AND P0, PT, R216, R226, PT ;  /* 0x000000e2d800720c */ /* 0x000fda0003f06270 */
[----:B------:R-:W-:Y:S05]  /*efa0*/  @!P0 BRA `(.L_x_5375) ;  /* 0x0000426000008947 */ /* 0x000fea0003800000 */
[----:B------:R-:W-:Y:S02]  /*efb0*/  MOV R135, R16 ;  /* 0x0000001000877202 */ /* 0x000fe40000000f00 */
[----:B------:R-:W-:Y:S02]  /*efc0*/  MOV R134, R133 ;  /* 0x0000008500867202 */ /* 0x000fe40000000f00 */
.L_x_5393:
        /* <DEDUP_REMOVED lines=15> */
[C---:B------:R-:W-:Y:S01]  /*f0c0*/  IADD3 R213, R200.reuse, 0x7800, RZ ;  /* 0x00007800c8d57810 */ /* 0x040fe20007ffe0ff */
        /* <DEDUP_REMOVED lines=14> */
[----:B------:R-:W-:Y:S01]  /*f1b0*/  LEA R13, P0, R0, c[0x0][0x1f8], 0x1 ;  /* 0x00007e00000d7a11 */ /* 0x000fe200078008ff */
        /* <DEDUP_REMOVED lines=21> */
.L_x_5487:
[----:B------:R-:W5:Y:S01]  /*f310*/  SHFL.IDX PT, R5, R13, RZ, 0x181f ;  /* 0x00181fff0d057589 */ /* 0x000f6200000e0000 */
[----:B------:R-:W-:Y:S01]  /*f320*/  ISETP.GE.AND P1, PT, R218, c[0x0][0x1d4], PT ;  /* 0x00007500da007a0c */ /* 0x000fe20003f26270 */
[----:B------:R-:W-:Y:S01]  /*f330*/  BSSY B0, `(.L_x_5377) ;  /* 0x000014f000007945 */ /* 0x000fe20003800000 */
[----:B------:R-:W-:Y:S02]  /*f340*/  ISETP.GE.AND P5, PT, R224, c[0x0][0x1d4], PT ;  /* 0x00007500e0007a0c */ /* 0x000fe40003fa6270 */
[----:B------:R4:W3:Y:S01]  /*f350*/  SHFL.IDX PT, R3, R13, 0x1, 0x181f ;  /* 0x00381f000d037f89 */ /* 0x0008e200000e0000 */
[----:B------:R-:W-:Y:S02]  /*f360*/  SEL R214, RZ, 0x10, P1 ;  /* 0x00000010ffd67807 */ /* 0x000fe40000800000 */
[----:B------:R-:W-:Y:S02]  /*f370*/  ISETP.GE.AND P4, PT, R223, c[0x0][0x1d4], PT ;  /* 0x00007500df007a0c */ /* 0x000fe40003f86270 */
[----:B----4-:R-:W4:Y:S01]  /*f380*/  SHFL.IDX PT, R4, R4, 0x1, 0x181f ;  /* 0x00381f0004047f89 */ /* 0x010f2200000e0000 */
[----:B------:R-:W-:Y:S02]  /*f390*/  ISETP.GE.AND P3, PT, R225, c[0x0][0x1d4], PT ;  /* 0x00007500e1007a0c */ /* 0x000fe40003f66270 */
[C---:B-----5:R-:W-:Y:S05]  /*f3a0*/  IADD3 R6, P0, R5.reuse, R22, RZ ;  /* 0x0000001605067210 */ /* 0x060fea0007f1e0ff */
[C---:B---3--:R-:W-:Y:S05]  /*f3b0*/  IMAD.X R7, R2.reuse, 0x1, R14, P0 ;  /* 0x0000000102077824 */ /* 0x048fea00000e060e */
[----:B------:R3:W-:Y:S02]  /*f3c0*/  LDGSTS.E.BYPASS.LTC128B.128 [R215+0x100], [R6.64], !P1 ;  /* 0x0010000006d77fae */ /* 0x0007e4000c901d46 */
[C---:B---3--:R-:W-:Y:S05]  /*f3d0*/  IADD3 R6, P0, R5.reuse, R20, RZ ;  /* 0x0000001405067210 */ /* 0x048fea0007f1e0ff */
[C---:B------:R-:W-:Y:S01]  /*f3e0*/  IMAD.X R7, R2.reuse, 0x1, R15, P0 ;  /* 0x0000000102077824 */ /* 0x040fe200000e060f */
[C---:B------:R-:W-:Y:S04]  /*f3f0*/  IADD3 R12, P0, R5.reuse, R30, RZ ;  /* 0x0000001e050c7210 */ /* 0x040fe80007f1e0ff */
[----:B------:R3:W-:Y:S01]  /*f400*/  LDGSTS.E.BYPASS.LTC128B.128 [R215+0x2100], [R6.64], !P5 ;  /* 0x0210000006d77fae */ /* 0x0007e2000e901d46 */
[----:B------:R-:W-:Y:S05]  /*f410*/  IMAD.X R13, R2, 0x1, R28, P0 ;  /* 0x00000001020d7824 */ /* 0x000fea00000e061c */
[----:B------:R5:W-:Y:S01]  /*f420*/  LDGSTS.E.BYPASS.LTC128B.128 [R215+0x4100], [R12.64], !P4 ;  /* 0x041000000cd77fae */ /* 0x000be2000e101d46 */
[----:B---3--:R-:W-:Y:S04]  /*f430*/  IADD3 R6, -R214, 0x10, RZ ;  /* 0x00000010d6067810 */ /* 0x008fe80007ffe1ff */
[----:B------:R-:W-:Y:S04]  /*f440*/  LOP3.LUT R6, R6, 0xf, RZ, 0xc0, !PT ;  /* 0x0000000f06067812 */ /* 0x000fe800078ec0ff */
[----:B------:R-:W-:Y:S04]  /*f450*/  IADD3 R22, P1, P0, R6, R3, R22 ;  /* 0x0000000306167210 */ /* 0x000fe8000783e016 */
[-C--:B----4-:R-:W-:Y:S02]  /*f460*/  IADD3.X R23, RZ, R4.reuse, R14, P1, P0 ;  /* 0x00000004ff177210 */ /* 0x090fe40000fe040e */
[----:B------:R-:W-:Y:S02]  /*f470*/  IADD3 R6, P0, R5, R31, RZ ;  /* 0x0000001f05067210 */ /* 0x000fe40007f1e0ff */
[----:B------:R-:W-:Y:S03]  /*f480*/  SEL R5, RZ, 0x10, P4 ;  /* 0x00000010ff057807 */ /* 0x000fe60002000000 */
[----:B------:R-:W-:Y:S05]  /*f490*/  IMAD.X R7, R2, 0x1, R29, P0 ;  /* 0x0000000102077824 */ /* 0x000fea00000e061d */
        /* <DEDUP_REMOVED lines=28> */
[----:B------:R-:W-:Y:S04]  /*f660*/  ISETP.GT.AND P0, PT, R216, R226, PT ;  /* 0x000000e2d800720c */ /* 0x000fe80003f04270 */
        /* <DEDUP_REMOVED lines=19> */
[----:B------:R-:W3:Y:S05]  /*f7a0*/  LDSM.16.M88.4 R172, [R203+0x1000] ;  /* 0x00100000cbac783b */ /* 0x000eea0000000200 */
[----:B------:R-:W-:Y:S02]  /*f7b0*/  LDSM.16.M88.4 R188, [R133] ;  /* 0x0000000085bc783b */ /* 0x000fe40000000200 */
[C---:B-1----:R-:W-:Y:S08]  /*f7c0*/  HMMA.16816.F32.BF16 R4, R168.reuse, R176, R4 ;  /* 0x000000b0a804723c */ /* 0x042ff00000041804 */
[C---:B------:R-:W-:Y:S01]  /*f7d0*/  HMMA.16816.F32.BF16 R8, R168.reuse, R178, R8 ;  /* 0x000000b2a808723c */ /* 0x040fe20000041808 */
[----:B------:R-:W-:Y:S07]  /*f7e0*/  LDSM.16.M88.4 R176, [R210] ;  /* 0x00000000d2b0783b */ /* 0x000fee0000000200 */
[C---:B--2---:R-:W-:Y:S08]  /*f7f0*/  HMMA.16816.F32.BF16 R12, R168.reuse, R180, R12 ;  /* 0x000000b4a80c723c */ /* 0x044ff0000004180c */
[C---:B------:R-:W-:Y:S01]  /*f800*/  HMMA.16816.F32.BF16 R16, R168.reuse, R182, R16 ;  /* 0x000000b6a810723c */ /* 0x040fe20000041810 */
[----:B------:R-:W1:Y:S07]  /*f810*/  LDSM.16.M88.4 R180, [R202+-0x6000] ;  /* 0xffa00000cab4783b */ /* 0x000e6e0000000200 */
[C---:B---3--:R-:W-:Y:S08]  /*f820*/  HMMA.16816.F32.BF16 R20, R168.reuse, R172, R20 ;  /* 0x000000aca814723c */ /* 0x048ff00000041814 */
[C---:B------:R-:W-:Y:S01]  /*f830*/  HMMA.16816.F32.BF16 R24, R168.reuse, R174, R24 ;  /* 0x000000aea818723c */ /* 0x040fe20000041818 */
[----:B------:R-:W2:Y:S07]  /*f840*/  LDSM.16.M88.4 R172, [R202+-0x5800] ;  /* 0xffa80000caac783b */ /* 0x000eae0000000200 */
[C---:B------:R-:W-:Y:S08]  /*f850*/  HMMA.16816.F32.BF16 R28, R168.reuse, R184, R28 ;  /* 0x000000b8a81c723c */ /* 0x040ff0000004181c */
[----:B------:R-:W-:Y:S01]  /*f860*/  HMMA.16816.F32.BF16 R32, R168, R186, R32 ;  /* 0x000000baa820723c */ /* 0x000fe20000041820 */
[----:B------:R-:W3:Y:S05]  /*f870*/  LDSM.16.M88.4 R168, [R202+-0x5000] ;  /* 0xffb00000caa8783b */ /* 0x000eea0000000200 */
[----:B------:R-:W-:Y:S02]  /*f880*/  LDSM.16.M88.4 R184, [R201+0x2000] ;  /* 0x00200000c9b8783b */ /* 0x000fe40000000200 */
[C---:B-1----:R-:W-:Y:S08]  /*f890*/  HMMA.16816.F32.BF16 R4, R176.reuse, R180, R4 ;  /* 0x000000b4b004723c */ /* 0x042ff00000041804 */
[C---:B------:R-:W-:Y:S01]  /*f8a0*/  HMMA.16816.F32.BF16 R8, R176.reuse, R182, R8 ;  /* 0x000000b6b008723c */ /* 0x040fe20000041808 */
[----:B------:R-:W1:Y:S07]  /*f8b0*/  LDSM.16.M88.4 R180, [R202+-0x4800] ;  /* 0xffb80000cab4783b */ /* 0x000e6e0000000200 */
[C---:B--2---:R-:W-:Y:S08]  /*f8c0*/  HMMA.16816.F32.BF16 R12, R176.reuse, R172, R12 ;  /* 0x000000acb00c723c */ /* 0x044ff0000004180c */
[C---:B------:R-:W-:Y:S01]  /*f8d0*/  HMMA.16816.F32.BF16 R16, R176.reuse, R174, R16 ;  /* 0x000000aeb010723c */ /* 0x040fe20000041810 */
[----:B------:R-:W2:Y:S07]  /*f8e0*/  LDSM.16.M88.4 R172, [R208+0x4000] ;  /* 0x00400000d0ac783b */ /* 0x000eae0000000200 */
[C---:B---3--:R-:W-:Y:S08]  /*f8f0*/  HMMA.16816.F32.BF16 R20, R176.reuse, R168, R20 ;  /* 0x000000a8b014723c */ /* 0x048ff00000041814 */
[C---:B------:R-:W-:Y:S01]  /*f900*/  HMMA.16816.F32.BF16 R24, R176.reuse, R170, R24 ;  /* 0x000000aab018723c */ /* 0x040fe20000041818 */
[----:B------:R-:W3:Y:S07]  /*f910*/  LDSM.16.M88.4 R168, [R201+0x2800] ;  /* 0x00280000c9a8783b */ /* 0x000eee0000000200 */
[C---:B-1----:R-:W-:Y:S08]  /*f920*/  HMMA.16816.F32.BF16 R28, R176.reuse, R180, R28 ;  /* 0x000000b4b01c723c */ /* 0x042ff0000004181c */
[----:B------:R-:W-:Y:S01]  /*f930*/  HMMA.16816.F32.BF16 R32, R176, R182, R32 ;  /* 0x000000b6b020723c */ /* 0x000fe20000041820 */
[----:B------:R-:W1:Y:S05]  /*f940*/  LDSM.16.M88.4 R176, [R201+0x3000] ;  /* 0x00300000c9b0783b */ /* 0x000e6a0000000200 */
[----:B------:R-:W4:Y:S02]  /*f950*/  LDSM.16.M88.4 R180, [R201+0x3800] ;  /* 0x00380000c9b4783b */ /* 0x000f240000000200 */
[C---:B--2---:R-:W-:Y:S08]  /*f960*/  HMMA.16816.F32.BF16 R4, R172.reuse, R184, R4 ;  /* 0x000000b8ac04723c */ /* 0x044ff00000041804 */
[C---:B------:R-:W-:Y:S01]  /*f970*/  HMMA.16816.F32.BF16 R8, R172.reuse, R186, R8 ;  /* 0x000000baac08723c */ /* 0x040fe20000041808 */
[----:B------:R-:W-:Y:S07]  /*f980*/  LDSM.16.M88.4 R184, [R0] ;  /* 0x0000000000b8783b */ /* 0x000fee0000000200 */
[C---:B---3--:R-:W-:Y:S08]  /*f990*/  HMMA.16816.F32.BF16 R12, R172.reuse, R168, R12 ;  /* 0x000000a8ac0c723c */ /* 0x048ff0000004180c */
[C---:B------:R-:W-:Y:S01]  /*f9a0*/  HMMA.16816.F32.BF16 R16, R172.reuse, R170, R16 ;  /* 0x000000aaac10723c */ /* 0x040fe20000041810 */
[----:B------:R-:W2:Y:S07]  /*f9b0*/  LDSM.16.M88.4 R168, [R209+0x4000] ;  /* 0x00400000d1a8783b */ /* 0x000eae0000000200 */
[C---:B-1----:R-:W-:Y:S08]  /*f9c0*/  HMMA.16816.F32.BF16 R20, R172.reuse, R176, R20 ;  /* 0x000000b0ac14723c */ /* 0x042ff00000041814 */
[C---:B------:R-:W-:Y:S01]  /*f9d0*/  HMMA.16816.F32.BF16 R24, R172.reuse, R178, R24 ;  /* 0x000000b2ac18723c */ /* 0x040fe20000041818 */
[----:B------:R-:W1:Y:S07]  /*f9e0*/  LDSM.16.M88.4 R176, [R132] ;  /* 0x0000000084b0783b */ /* 0x000e6e0000000200 */
[C---:B----4-:R-:W-:Y:S08]  /*f9f0*/  HMMA.16816.F32.BF16 R28, R172.reuse, R180, R28 ;  /* 0x000000b4ac1c723c */ /* 0x050ff0000004181c */
[----:B------:R-:W-:Y:S01]  /*fa00*/  HMMA.16816.F32.BF16 R32, R172, R182, R32 ;  /* 0x000000b6ac20723c */ /* 0x000fe20000041820 */
[----:B------:R-:W3:Y:S05]  /*fa10*/  LDSM.16.M88.4 R172, [R192] ;  /* 0x00000000c0ac783b */ /* 0x000eea0000000200 */
[----:B------:R-:W-:Y:S02]  /*fa20*/  LDSM.16.M88.4 R180, [R211+0x4000] ;  /* 0x00400000d3b4783b */ /* 0x000fe40000000200 */
        /* <DEDUP_REMOVED lines=8> */
[----:B------:R-:W-:Y:S07]  /*fab0*/  LDSM.16.M88.4 R188, [R202+-0x4000] ;  /* 0xffc00000cabc783b */ /* 0x000fee0000000200 */
[C---:B---3--:R-:W-:Y:S08]  /*fac0*/  HMMA.16816.F32.BF16 R28, R168.reuse, R172, R28 ;  /* 0x000000aca81c723c */ /* 0x048ff0000004181c */
[----:B------:R-:W-:Y:S01]  /*fad0*/  HMMA.16816.F32.BF16 R32, R168, R174, R32 ;  /* 0x000000aea820723c */ /* 0x000fe20000041820 */
[----:B------:R-:W3:Y:S05]  /*fae0*/  LDSM.16.M88.4 R168, [R203+0x3000] ;  /* 0x00300000cba8783b */ /* 0x000eea0000000200 */
[----:B------:R-:W4:Y:S02]  /*faf0*/  LDSM.16.M88.4 R172, [R203+0x3800] ;  /* 0x00380000cbac783b */ /* 0x000f240000000200 */
[C---:B--2---:R-:W-:Y:S08]  /*fb00*/  HMMA.16816.F32.BF16 R4, R180.reuse, R184, R4 ;  /* 0x000000b8b404723c */ /* 0x044ff00000041804 */
[C---:B------:R-:W-:Y:S01]  /*fb10*/  HMMA.16816.F32.BF16 R8, R180.reuse, R186, R8 ;  /* 0x000000bab408723c */ /* 0x040fe20000041808 */
[----:B------:R-:W2:Y:S07]  /*fb20*/  LDSM.16.M88.4 R184, [R210+0x4000] ;  /* 0x00400000d2b8783b */ /* 0x000eae0000000200 */
[C---:B-1----:R-:W-:Y:S08]  /*fb30*/  HMMA.16816.F32.BF16 R12, R180.reuse, R176, R12 ;  /* 0x000000b0b40c723c */ /* 0x042ff0000004180c */
[C---:B------:R-:W-:Y:S01]  /*fb40*/  HMMA.16816.F32.BF16 R16, R180.reuse, R178, R16 ;  /* 0x000000b2b410723c */ /* 0x040fe20000041810 */
[----:B------:R-:W-:Y:S07]  /*fb50*/  LDSM.16.M88.4 R176, [R202+-0x2800] ;  /* 0xffd80000cab0783b */ /* 0x000fee0000000200 */
[C---:B---3--:R-:W-:Y:S08]  /*fb60*/  HMMA.16816.F32.BF16 R20, R180.reuse, R168, R20 ;  /* 0x000000a8b414723c */ /* 0x048ff00000041814 */
[C---:B------:R-:W-:Y:S01]  /*fb70*/  HMMA.16816.F32.BF16 R24, R180.reuse, R170, R24 ;  /* 0x000000aab418723c */ /* 0x040fe20000041818 */
[----:B------:R-:W1:Y:S07]  /*fb80*/  LDSM.16.M88.4 R168, [R202+-0x3800] ;  /* 0xffc80000caa8783b */ /* 0x000e6e0000000200 */
[C---:B----4-:R-:W-:Y:S08]  /*fb90*/  HMMA.16816.F32.BF16 R28, R180.reuse, R172, R28 ;  /* 0x000000acb41c723c */ /* 0x050ff0000004181c */
[----:B------:R-:W-:Y:S01]  /*fba0*/  HMMA.16816.F32.BF16 R32, R180, R174, R32 ;  /* 0x000000aeb420723c */ /* 0x000fe20000041820 */
[----:B------:R-:W3:Y:S05]  /*fbb0*/  LDSM.16.M88.4 R172, [R202+-0x3000] ;  /* 0xffd00000caac783b */ /* 0x000eea0000000200 */
[----:B------:R-:W-:Y:S02]  /*fbc0*/  LDSM.16.M88.4 R180, [R208+0x8000] ;  /* 0x00800000d0b4783b */ /* 0x000fe40000000200 */
        /* <DEDUP_REMOVED lines=11> */
[----:B------:R-:W4:Y:S05]  /*fc80*/  LDSM.16.M88.4 R176, [R201+0x5800] ;  /* 0x00580000c9b0783b */ /* 0x000f2a0000000200 */
[----:B------:R-:W-:Y:S02]  /*fc90*/  LDSM.16.M88.4 R184, [R209+0x8000] ;  /* 0x00800000d1b8783b */ /* 0x000fe40000000200 */
[C---:B--2---:R-:W-:Y:S08]  /*fca0*/  HMMA.16816.F32.BF16 R4, R180.reuse, R188, R4 ;  /* 0x000000bcb404723c */ /* 0x044ff00000041804 */
[C---:B------:R-:W-:Y:S01]  /*fcb0*/  HMMA.16816.F32.BF16 R8, R180.reuse, R190, R8 ;  /* 0x000000beb408723c */ /* 0x040fe20000041808 */
[----:B------:R-:W2:Y:S05]  /*fcc0*/  LDSM.16.M88.4 R188, [R193] ;  /* 0x00000000c1bc783b */ /* 0x000eaa0000000200 */
[----:B------:R-:W5:Y:S02]  /*fcd0*/  LDSM.16.M88.4 R192, [R194] ;  /* 0x00000000c2c0783b */ /* 0x000f640000000200 */
[C---:B-1----:R-:W-:Y:S08]  /*fce0*/  HMMA.16816.F32.BF16 R12, R180.reuse, R168, R12 ;  /* 0x000000a8b40c723c */ /* 0x042ff0000004180c */
[C---:B------:R-:W-:Y:S01]  /*fcf0*/  HMMA.16816.F32.BF16 R16, R180.reuse, R170, R16 ;  /* 0x000000aab410723c */ /* 0x040fe20000041810 */
[----:B------:R-:W1:Y:S07]  /*fd00*/  LDSM.16.M88.4 R168, [R196] ;  /* 0x00000000c4a8783b */ /* 0x000e6e0000000200 */
[C---:B---3--:R-:W-:Y:S08]  /*fd10*/  HMMA.16816.F32.BF16 R20, R180.reuse, R172, R20 ;  /* 0x000000acb414723c */ /* 0x048ff00000041814 */
[C---:B------:R-:W-:Y:S01]  /*fd20*/  HMMA.16816.F32.BF16 R24, R180.reuse, R174, R24 ;  /* 0x000000aeb418723c */ /* 0x040fe20000041818 */
[----:B------:R-:W3:Y:S07]  /*fd30*/  LDSM.16.M88.4 R172, [R197] ;  /* 0x00000000c5ac783b */ /* 0x000eee0000000200 */
[C---:B----4-:R-:W-:Y:S08]  /*fd40*/  HMMA.16816.F32.BF16 R28, R180.reuse, R176, R28 ;  /* 0x000000b0b41c723c */ /* 0x050ff0000004181c */
[----:B------:R-:W-:Y:S01]  /*fd50*/  HMMA.16816.F32.BF16 R32, R180, R178, R32 ;  /* 0x000000b2b420723c */ /* 0x000fe20000041820 */
[----:B------:R-:W-:Y:S05]  /*fd60*/  LDSM.16.M88.4 R176, [R211+0x8000] ;  /* 0x00800000d3b0783b */ /* 0x000fea0000000200 */
[----:B------:R-:W4:Y:S02]  /*fd70*/  LDSM.16.M88.4 R180, [R203+0x4000] ;  /* 0x00400000cbb4783b */ /* 0x000f240000000200 */
[C---:B--2---:R-:W-:Y:S08]  /*fd80*/  HMMA.16816.F32.BF16 R4, R184.reuse, R188, R4 ;  /* 0x000000bcb804723c */ /* 0x044ff00000041804 */
[C---:B------:R-:W-:Y:S01]  /*fd90*/  HMMA.16816.F32.BF16 R8, R184.reuse, R190, R8 ;  /* 0x000000beb808723c */ /* 0x040fe20000041808 */
[----:B------:R-:W2:Y:S07]  /*fda0*/  LDSM.16.M88.4 R188, [R203+0x4800] ;  /* 0x00480000cbbc783b */ /* 0x000eae0000000200 */
        /* <DEDUP_REMOVED lines=8> */
[----:B------:R-:W-:Y:S05]  /*fe30*/  LDSM.16.M88.4 R172, [R210+0x8000] ;  /* 0x00800000d2ac783b */ /* 0x000fea0000000200 */
[----:B------:R-:W-:Y:S02]  /*fe40*/  LDSM.16.M88.4 R184, [R202+-0x1800] ;  /* 0xffe80000cab8783b */ /* 0x000fe40000000200 */
[C---:B----4-:R-:W-:Y:S08]  /*fe50*/  HMMA.16816.F32.BF16 R4, R176.reuse, R180, R4 ;  /* 0x000000b4b004723c */ /* 0x050ff00000041804 */
[C---:B------:R-:W-:Y:S01]  /*fe60*/  HMMA.16816.F32.BF16 R8, R176.reuse, R182, R8 ;  /* 0x000000b6b008723c */ /* 0x040fe20000041808 */
[----:B------:R-:W3:Y:S07]  /*fe70*/  LDSM.16.M88.4 R180, [R202+-0x2000] ;  /* 0xffe00000cab4783b */ /* 0x000eee0000000200 */
[C---:B--2---:R-:W-:Y:S08]  /*fe80*/  HMMA.16816.F32.BF16 R12, R176.reuse, R188, R12 ;  /* 0x000000bcb00c723c */ /* 0x044ff0000004180c */
[C---:B------:R-:W-:Y:S01]  /*fe90*/  HMMA.16816.F32.BF16 R16, R176.reuse, R190, R16 ;  /* 0x000000beb010723c */ /* 0x040fe20000041810 */
[----:B------:R-:W2:Y:S07]  /*fea0*/  LDSM.16.M88.4 R188, [R202+-0x1000] ;  /* 0xfff00000cabc783b */ /* 0x000eae0000000200 */
[C---:B-----5:R-:W-:Y:S08]  /*feb0*/  HMMA.16816.F32.BF16 R20, R176.reuse, R192, R20 ;  /* 0x000000c0b014723c */ /* 0x060ff00000041814 */
[C---:B------:R-:W-:Y:S01]  /*fec0*/  HMMA.16816.F32.BF16 R24, R176.reuse, R194, R24 ;  /* 0x000000c2b018723c */ /* 0x040fe20000041818 */
[----:B------:R-:W4:Y:S07]  /*fed0*/  LDSM.16.M88.4 R192, [R202+-0x800] ;  /* 0xfff80000cac0783b */ /* 0x000f2e0000000200 */
[C---:B-1----:R-:W-:Y:S08]  /*fee0*/  HMMA.16816.F32.BF16 R28, R176.reuse, R168, R28 ;  /* 0x000000a8b01c723c */ /* 0x042ff0000004181c */
[----:B------:R-:W-:Y:S01]  /*fef0*/  HMMA.16816.F32.BF16 R32, R176, R170, R32 ;  /* 0x000000aab020723c */ /* 0x000fe20000041820 */
[----:B------:R-:W-:Y:S05]  /*ff00*/  LDSM.16.M88.4 R168, [R208+0xc000] ;  /* 0x00c00000d0a8783b */ /* 0x000fea0000000200 */
[----:B------:R-:W1:Y:S02]  /*ff10*/  LDSM.16.M88.4 R176, [R201+0x6000] ;  /* 0x00600000c9b0783b */ /* 0x000e640000000200 */
[C---:B---3--:R-:W-:Y:S08]  /*ff20*/  HMMA.16816.F32.BF16 R4, R172.reuse, R180, R4 ;  /* 0x000000b4ac04723c */ /* 0x048ff00000041804 */
[C---:B------:R-:W-:Y:S01]  /*ff30*/  HMMA.16816.F32.BF16 R8, R172.reuse, R182, R8 ;  /* 0x000000b6ac08723c */ /* 0x040fe20000041808 */
[----:B------:R-:W3:Y:S07]  /*ff40*/  LDSM.16.M88.4 R180, [R201+0x6800] ;  /* 0x00680000c9b4783b */ /* 0x000eee0000000200 */
        /* <DEDUP_REMOVED lines=8> */
[----:B------:R-:W-:Y:S05]  /*ffd0*/  LDSM.16.M88.4 R192, [R198] ;  /* 0x00000000c6c0783b */ /* 0x000fea0000000200 */
[----:B------:R-:W4:Y:S02]  /*ffe0*/  LDSM.16.M88.4 R172, [R209+0xc000] ;  /* 0x00c00000d1ac783b */ /* 0x000f240000000200 */
[C---:B-1----:R-:W-:Y:S03]  /*fff0*/  HMMA.16816.F32.BF16 R4, R168.reuse, R176, R4 ;  /* 0x000000b0a804723c */ /* 0x042fe60000041804 */
[----:B------:R-:W1:Y:S05]  /*10000*/  LDSM.16.M88.4 R196, [R199] ;  /* 0x00000000c7c4783b */ /* 0x000e6a0000000200 */
[C---:B------:R-:W-:Y:S01]  /*10010*/  HMMA.16816.F32.BF16 R8, R168.reuse, R178, R8 ;  /* 0x000000b2a808723c */ /* 0x040fe20000041808 */
[----:B------:R-:W1:Y:S07]  /*10020*/  LDSM.16.M88.4 R176, [R212] ;  /* 0x00000000d4b0783b */ /* 0x000e6e0000000200 */
[C---:B---3--:R-:W-:Y:S08]  /*10030*/  HMMA.16816.F32.BF16 R12, R168.reuse, R180, R12 ;  /* 0x000000b4a80c723c */ /* 0x048ff0000004180c */
[C---:B------:R-:W-:Y:S01]  /*10040*/  HMMA.16816.F32.BF16 R16, R168.reuse, R182, R16 ;  /* 0x000000b6a810723c */ /* 0x040fe20000041810 */
[----:B------:R-:W-:Y:S07]  /*10050*/  LDSM.16.M88.4 R180, [R211+0xc000] ;  /* 0x00c00000d3b4783b */ /* 0x000fee0000000200 */
[C---:B-----5:R-:W-:Y:S08]  /*10060*/  HMMA.16816.F32.BF16 R20, R168.reuse, R184, R20 ;  /* 0x000000b8a814723c */ /* 0x060ff00000041814 */
[C---:B------:R-:W-:Y:S01]  /*10070*/  HMMA.16816.F32.BF16 R24, R168.reuse, R186, R24 ;  /* 0x000000baa818723c */ /* 0x040fe20000041818 */
[----:B------:R-:W-:Y:S07]  /*10080*/  LDSM.16.M88.4 R184, [R203+0x6000] ;  /* 0x00600000cbb8783b */ /* 0x000fee0000000200 */
[C---:B--2---:R-:W-:Y:S08]  /*10090*/  HMMA.16816.F32.BF16 R28, R168.reuse, R188, R28 ;  /* 0x000000bca81c723c */ /* 0x044ff0000004181c */
[----:B------:R-:W-:Y:S01]  /*100a0*/  HMMA.16816.F32.BF16 R32, R168, R190, R32 ;  /* 0x000000bea820723c */ /* 0x000fe20000041820 */
[----:B------:R-:W2:Y:S05]  /*100b0*/  LDSM.16.M88.4 R168, [R213] ;  /* 0x00000000d5a8783b */ /* 0x000eaa0000000200 */
[----:B------:R-:W3:Y:S02]  /*100c0*/  LDSM.16.M88.4 R188, [R203+0x6800] ;  /* 0x00680000cbbc783b */ /* 0x000ee40000000200 */
[C---:B----4-:R-:W-:Y:S08]  /*100d0*/  HMMA.16816.F32.BF16 R4, R172.reuse, R192, R4 ;  /* 0x000000c0ac04723c */ /* 0x050ff00000041804 */
[C---:B------:R-:W-:Y:S01]  /*100e0*/  HMMA.16816.F32.BF16 R8, R172.reuse, R194, R8 ;  /* 0x000000c2ac08723c */ /* 0x040fe20000041808 */
[----:B------:R-:W4:Y:S07]  /*100f0*/  LDSM.16.M88.4 R192, [R203+0x7000] ;  /* 0x00700000cbc0783b */ /* 0x000f2e0000000200 */
[C---:B-1----:R-:W-:Y:S08]  /*10100*/  HMMA.16816.F32.BF16 R12, R172.reuse, R196, R12 ;  /* 0x000000c4ac0c723c */ /* 0x042ff0000004180c */
[C---:B------:R-:W-:Y:S01]  /*10110*/  HMMA.16816.F32.BF16 R16, R172.reuse, R198, R16 ;  /* 0x000000c6ac10723c */ /* 0x040fe20000041810 */
[----:B------:R-:W1:Y:S07]  /*10120*/  LDSM.16.M88.4 R196, [R203+0x7800] ;  /* 0x00780000cbc4783b */ /* 0x000e6e0000000200 */
[C---:B------:R-:W-:Y:S08]  /*10130*/  HMMA.16816.F32.BF16 R20, R172.reuse, R176, R20 ;  /* 0x000000b0ac14723c */ /* 0x040ff00000041814 */
[C---:B------:R-:W-:Y:S01]  /*10140*/  HMMA.16816.F32.BF16 R24, R172.reuse, R178, R24 ;  /* 0x000000b2ac18723c */ /* 0x040fe20000041818 */
[----:B------:R-:W-:Y:S07]  /*10150*/  LDSM.16.M88.4 R176, [R202+0x800] ;  /* 0x00080000cab0783b */ /* 0x000fee0000000200 */
[C---:B--2---:R-:W-:Y:S08]  /*10160*/  HMMA.16816.F32.BF16 R28, R172.reuse, R168, R28 ;  /* 0x000000a8ac1c723c */ /* 0x044ff0000004181c */
[----:B------:R-:W-:Y:S01]  /*10170*/  HMMA.16816.F32.BF16 R32, R172, R170, R32 ;  /* 0x000000aaac20723c */ /* 0x000fe20000041820 */
[----:B------:R-:W-:Y:S05]  /*10180*/  LDSM.16.M88.4 R168, [R210+0xc000] ;  /* 0x00c00000d2a8783b */ /* 0x000fea0000000200 */
[----:B------:R-:W2:Y:S02]  /*10190*/  LDSM.16.M88.4 R172, [R202] ;  /* 0x00000000caac783b */ /* 0x000ea40000000200 */
[C---:B------:R-:W-:Y:S08]  /*101a0*/  HMMA.16816.F32.BF16 R4, R180.reuse, R184, R4 ;  /* 0x000000b8b404723c */ /* 0x040ff00000041804 */
[C---:B------:R-:W-:Y:S01]  /*101b0*/  HMMA.16816.F32.BF16 R8, R180.reuse, R186, R8 ;  /* 0x000000bab408723c */ /* 0x040fe20000041808 */
[----:B------:R-:W5:Y:S07]  /*101c0*/  LDSM.16.M88.4 R184, [R202+0x1000] ;  /* 0x00100000cab8783b */ /* 0x000f6e0000000200 */
[C---:B---3--:R-:W-:Y:S08]  /*101d0*/  HMMA.16816.F32.BF16 R12, R180.reuse, R188, R12 ;  /* 0x000000bcb40c723c */ /* 0x048ff0000004180c */
[C---:B------:R-:W-:Y:S01]  /*101e0*/  HMMA.16816.F32.BF16 R16, R180.reuse, R190, R16 ;  /* 0x000000beb410723c */ /* 0x040fe20000041810 */
[----:B------:R-:W3:Y:S01]  /*101f0*/  LDSM.16.M88.4 R188, [R202+0x1800] ;  /* 0x00180000cabc783b */ /* 0x000ee20000000200 */
[----:B------:R-:W-:Y:S04]  /*10200*/  DEPBAR.LE SB0, 0x0 ;  /* 0x000080000000791a */ /* 0x000fe80000000000 */
[----:B------:R-:W-:Y:S02]  /*10210*/  BAR.SYNC.DEFER_BLOCKING 0x0 ;  /* 0x0000000000007b1d */ /* 0x000fe40000010000 */
[C---:B----4-:R-:W-:Y:S08]  /*10220*/  HMMA.16816.F32.BF16 R20, R180.reuse, R192, R20 ;  /* 0x000000c0b414723c */ /* 0x050ff00000041814 */
[C---:B------:R-:W-:Y:S08]  /*10230*/  HMMA.16816.F32.BF16 R24, R180.reuse, R194, R24 ;  /* 0x000000c2b418723c */ /* 0x040ff00000041818 */
[C---:B-1----:R-:W-:Y:S08]  /*10240*/  HMMA.16816.F32.BF16 R28, R180.reuse, R196, R28 ;  /* 0x000000c4b41c723c */ /* 0x042ff0000004181c */
[----:B------:R-:W-:Y:S08]  /*10250*/  HMMA.16816.F32.BF16 R32, R180, R198, R32 ;  /* 0x000000c6b420723c */ /* 0x000ff00000041820 */
[C---:B--2---:R-:W-:Y:S08]  /*10260*/  HMMA.16816.F32.BF16 R4, R168.reuse, R172, R4 ;  /* 0x000000aca804723c */ /* 0x044ff00000041804 */
[C---:B------:R-:W-:Y:S08]  /*10270*/  HMMA.16816.F32.BF16 R8, R168.reuse, R174, R8 ;  /* 0x000000aea808723c */ /* 0x040ff00000041808 */
[C---:B------:R-:W-:Y:S08]  /*10280*/  HMMA.16816.F32.BF16 R12, R168.reuse, R176, R12 ;  /* 0x000000b0a80c723c */ /* 0x040ff0000004180c */
[C---:B------:R-:W-:Y:S08]  /*10290*/  HMMA.16816.F32.BF16 R16, R168.reuse, R178, R16 ;  /* 0x000000b2a810723c */ /* 0x040ff00000041810 */
[C---:B-----5:R-:W-:Y:S08]  /*102a0*/  HMMA.16816.F32.BF16 R20, R168.reuse, R184, R20 ;  /* 0x000000b8a814723c */ /* 0x060ff00000041814 */
        /* <DEDUP_REMOVED lines=47> */
.L_x_5488:
[----:B------:R-:W-:-:S05]  /*105a0*/  BRA.DIV ~URZ, `(.L_x_5380) ;  /* 0x0000a9927f007947 */ /* 0x000fca000b800000 */
[----:B------:R-:W3:Y:S01]  /*105b0*/  SHFL.IDX PT, R0, R170, RZ, 0x181f ;  /* 0x00181fffaa007589 */ /* 0x000ee200000e0000 */
[----:B------:R-:W-:Y:S04]  /*105c0*/  IADD3 R2, -R214, 0x10, RZ ;  /* 0x00000010d6027810 */ /* 0x000fe80007ffe1ff */
[----:B------:R-:W-:Y:S04]  /*105d0*/  LOP3.LUT R2, R2, 0xf, RZ, 0xc0, !PT ;  /* 0x0000000f02027812 */ /* 0x000fe800078ec0ff */
[----:B---3--:R-:W-:Y:S04]  /*105e0*/  IADD3 R168, P1, P0, R2, R0, R175 ;  /* 0x0000000002a87210 */ /* 0x008fe8000783e0af */
[----:B--2---:R-:W-:Y:S02]  /*105f0*/  IADD3.X R169, RZ, R132, R171, P1, P0 ;  /* 0x00000084ffa97210 */ /* 0x004fe40000fe04ab */
        /* <DEDUP_REMOVED lines=8> */
[----:B---3--:R-:W-:Y:S05]  /*10680*/  IADD3 R2, P0, R0, R177, RZ ;  /* 0x000000b100027210 */ /* 0x008fea0007f1e0ff */
[----:B------:R-:W-:Y:S05]  /*10690*/  IMAD.X R3, R132, 0x1, R173, P0 ;  /* 0x0000000184037824 */ /* 0x000fea00000e06ad */
[----:B------:R3:W-:Y:S02]  /*106a0*/  LDGSTS.E.BYPASS.LTC128B.128 [R215+0xc100], [R2.64], !P4 ;  /* 0x0c10000002d77fae */ /* 0x0007e4000e101d46 */
[----:B---3--:R-:W-:Y:S02]  /*106b0*/  IADD3 R2, P0, R0, R178, RZ ;  /* 0x000000b200027210 */ /* 0x008fe40007f1e0ff */
[----:B------:R2:W3:Y:S03]  /*106c0*/  SHFL.IDX PT, R0, R170, 0x1, 0x181f ;  /* 0x00381f00aa007f89 */ /* 0x0004e600000e0000 */
[----:B------:R-:W-:Y:S02]  /*106d0*/  IMAD.X R3, R132, 0x1, R174, P0 ;  /* 0x0000000184037824 */ /* 0x000fe400000e06ae */
[----:B------:R2:W4:Y:S04]  /*106e0*/  SHFL.IDX PT, R132, R133, 0x1, 0x181f ;  /* 0x00381f0085847f89 */ /* 0x00052800000e0000 */
[----:B------:R2:W-:Y:S02]  /*106f0*/  LDGSTS.E.BYPASS.LTC128B.128 [R215+0xe100], [R2.64], !P3 ;  /* 0x0e10000002d77fae */ /* 0x0005e4000d901d46 */
.L_x_5489:
[C---:B--2---:R-:W-:Y:S02]  /*10700*/  IADD3 R2, -R214.reuse, 0x10, RZ ;  /* 0x00000010d6027810 */ /* 0x044fe40007ffe1ff */
[----:B------:R-:W-:Y:S02]  /*10710*/  ISETP.NE.U32.AND P0, PT, R214, RZ, PT ;  /* 0x000000ffd600720c */ /* 0x000fe40003f05070 */
[----:B------:R-:W-:Y:S04]  /*10720*/  LOP3.LUT R2, R2, 0xf, RZ, 0xc0, !PT ;  /* 0x0000000f02027812 */ /* 0x000fe800078ec0ff */
[----:B---3--:R-:W-:Y:S04]  /*10730*/  IADD3 R2, P2, P1, R2, R0, R175 ;  /* 0x0000000002027210 */ /* 0x008fe8000795e0af */
[----:B----4-:R-:W-:Y:S05]  /*10740*/  IADD3.X R3, RZ, R132, R171, P2, P1 ;  /* 0x00000084ff037210 */ /* 0x010fea00017e24ab */
        /* <DEDUP_REMOVED lines=13> */
.L_x_5378:
[----:B------:R-:W-:Y:S05]  /*10820*/  BSYNC B0 ;  /* 0x0000000000007941 */ /* 0x000fea0003800000 */
.L_x_5377:
[----:B---3--:R-:W-:Y:S01]  /*10830*/  LOP3.LUT R168, RZ, c[0x0][0x324], RZ, 0x33, !PT ;  /* 0x0000c900ffa87a12 */ /* 0x008fe200078e33ff */
[----:B------:R-:W-:Y:S01]  /*10840*/  IMAD.MOV.U32 R0, RZ, RZ, c[0x0][0x2c4] ;  /* 0x0000b100ff007624 */ /* 0x000fe200078e00ff */
[----:B------:R-:W0:Y:S01]  /*10850*/  LDGDEPBAR ;  /* 0x00000000000079af */ /* 0x000e220000000000 */
[----:B------:R-:W-:Y:S02]  /*10860*/  IMAD.IADD R132, R243, 0x1, R242 ;  /* 0x00000001f3847824 */ /* 0x000fe400078e02f2 */
[----:B-1----:R-:W-:Y:S01]  /*10870*/  IMAD.SHL.U32 R133, R216, 0x40, RZ ;  /* 0x00000040d8857824 */ /* 0x002fe200078e00ff */
        /* <DEDUP_REMOVED lines=8> */
[----:B------:R1:W2:Y:S02]  /*10900*/  SHFL.IDX PT, R3, R132, RZ, 0x1c1f ;  /* 0x001c1fff84037589 */ /* 0x0002a400000e0000 */
.L_x_5490:
[----:B------:R-:W-:Y:S02]  /*10910*/  IMAD.MOV.U32 R2, RZ, RZ, c[0x0][0x32c] ;  /* 0x0000cb00ff027624 */ /* 0x000fe400078e00ff */
[----:B------:R-:W-:Y:S03]  /*10920*/  IMAD.IADD R168, R168, 0x1, R0 ;  /* 0x00000001a8a87824 */ /* 0x000fe600078e0200 */
[----:B------:R-:W-:Y:S02]  /*10930*/  ISETP.GE.AND P0, PT, R2, 0x1, PT ;  /* 0x000000010200780c */ /* 0x000fe40003f06270 */
[-C--:B--2---:R-:W-:Y:S02]  /*10940*/  IADD3 R2, R169, R3.reuse, RZ ;  /* 0x00000003a9027210 */ /* 0x084fe40007ffe0ff */
        /* <DEDUP_REMOVED lines=15> */
.L_x_5384:
[----:B------:R-:W-:Y:S04]  /*10a40*/  MOV R170, 0x1 ;  /* 0x0000000100aa7802 */ /* 0x000fe80000000f00 */
[----:B------:R-:W-:Y:S11]  /*10a50*/  ISETP.NE.AND P0, PT, R170, c[0x0][0x32c], PT ;  /* 0x0000cb00aa007a0c */ /* 0x000ff60003f05270 */
[----:B------:R-:W-:Y:S02]  /*10a60*/  @!UPT UIADD3 URZ, URZ, URZ, URZ ;  /* 0x0000003f3f3ff290 */ /* 0x000fe4000fffe03f */
[----:B------:R-:W-:Y:S05]  /*10a70*/  @P0 IMAD.HI.U32 R170, R3, c[0x0][0x330], RZ ;  /* 0x0000cc0003aa0a27 */ /* 0x000fea00078e00ff */
[----:B------:R-:W-:Y:S02]  /*10a80*/  @P0 SHF.R.U32.HI R3, RZ, c[0x0][0x334], R170 ;  /* 0x0000cd00ff030a19 */ /* 0x000fe400000116aa */
.L_x_5385:
[----:B------:R-:W-:Y:S05]  /*10a90*/  BSYNC B0 ;  /* 0x0000000000007941 */ /* 0x000fea0003800000 */
.L_x_5383:
[----:B------:R-:W-:Y:S04]  /*10aa0*/  IMAD R3, R3, c[0x0][0x32c], -R133 ;  /* 0x0000cb0003037a24 */ /* 0x000fe800078e0a85 */
[----:B------:R-:W-:Y:S05]  /*10ab0*/  IMAD.IADD R3, R3, 0x1, -R231 ;  /* 0x0000000103037824 */ /* 0x000fea00078e0ae7 */
[----:B------:R-:W-:Y:S02]  /*10ac0*/  IMNMX R0, R0, R3, !PT ;  /* 0x0000000300007217 */ /* 0x000fe40007800200 */
[----:B------:R-:W-:Y:S04]  /*10ad0*/  IADD3 R3, R3, c[0x0][0x32c], RZ ;  /* 0x0000cb0003037a10 */ /* 0x000fe80007ffe0ff */
[----:B------:R-:W-:Y:S02]  /*10ae0*/  IMNMX R2, R2, R3, PT ;  /* 0x0000000302027217 */ /* 0x000fe40003800200 */
.L_x_5382:
        /* <DEDUP_REMOVED lines=51> */
.L_x_5491:
        /* <DEDUP_REMOVED lines=19> */
.L_x_5389:
[----:B------:R-:W-:Y:S04]  /*10f50*/  MOV R4, 0x1 ;  /* 0x0000000100047802 */ /* 0x000fe80000000f00 */
[----:B------:R-:W-:Y:S11]  /*10f60*/  ISETP.NE.AND P0, PT, R4, c[0x0][0x32c], PT ;  /* 0x0000cb0004007a0c */ /* 0x000ff60003f05270 */
[----:B------:R-:W-:Y:S02]  /*10f70*/  @!UPT UIADD3 URZ, URZ, URZ, URZ ;  /* 0x0000003f3f3ff290 */ /* 0x000fe4000fffe03f */
[----:B------:R-:W-:Y:S05]  /*10f80*/  @P0 IMAD.HI.U32 R4, R3, c[0x0][0x330], RZ ;  /* 0x0000cc0003040a27 */ /* 0x000fea00078e00ff */
[----:B------:R-:W-:Y:S02]  /*10f90*/  @P0 SHF.R.U32.HI R3, RZ, c[0x0][0x334], R4 ;  /* 0x0000cd00ff030a19 */ /* 0x000fe40000011604 */
.L_x_5390:
[----:B------:R-:W-:Y:S05]  /*10fa0*/  BSYNC B0 ;  /* 0x0000000000007941 */ /* 0x000fea0003800000 */
.L_x_5388:
[----:B------:R-:W-:Y:S04]  /*10fb0*/  IMAD R133, R3, c[0x0][0x32c], -R133 ;  /* 0x0000cb0003857a24 */ /* 0x000fe800078e0a85 */
[----:B------:R-:W-:Y:S05]  /*10fc0*/  IMAD.IADD R3, R133, 0x1, -R231 ;  /* 0x0000000185037824 */ /* 0x000fea00078e0ae7 */
[----:B------:R-:W-:Y:S02]  /*10fd0*/  IMNMX R0, R0, R3, !PT ;  /* 0x0000000300007217 */ /* 0x000fe40007800200 */
[----:B------:R-:W-:Y:S04]  /*10fe0*/  IADD3 R3, R3, c[0x0][0x32c], RZ ;  /* 0x0000cb0003037a10 */ /* 0x000fe80007ffe0ff */
[----:B------:R-:W-:Y:S02]  /*10ff0*/  IMNMX R2, R2, R3, PT ;  /* 0x0000000302027217 */ /* 0x000fe40003800200 */
.L_x_5387:
        /* <DEDUP_REMOVED lines=82> */
.L_x_5492:
[----:B-12---:R-:W-:Y:S01]  /*11520*/  FMNMX.FTZ R132, R132, R0, !PT ;  /* 0x0000000084847209 */ /* 0x006fe20007810000 */
[----:B------:R-:W-:-:S05]  /*11530*/  BRA.DIV ~URZ, `(.L_x_5392) ;  /* 0x00009d727f007947 */ /* 0x000fca000b800000 */
[----:B------:R-:W1:Y:S02]  /*11540*/  SHFL.BFLY PT, R0, R132, 0x1, 0x1f ;  /* 0x0c201f0084007f89 */ /* 0x000e6400000e0000 */
[----:B-1----:R-:W-:Y:S02]  /*11550*/  FMNMX.FTZ R133, R132, R0, !PT ;  /* 0x0000000084857209 */ /* 0x002fe40007810000 */
[----:B------:R-:W1:Y:S02]  /*11560*/  SHFL.BFLY PT, R0, R4, 0x2, 0x1f ;  /* 0x0c401f0004007f89 */ /* 0x000e6400000e0000 */
[----:B-1----:R-:W-:Y:S05]  /*11570*/  FMNMX.FTZ R4, R4, R0, !PT ;  /* 0x0000000004047209 */ /* 0x002fea0007810000 */
[----:B------:R1:W2:Y:S02]  /*11580*/  SHFL.BFLY PT, R0, R4, 0x1, 0x1f ;  /* 0x0c201f0004007f89 */ /* 0x0002a400000e0000 */
.L_x_5493:
        /* <DEDUP_REMOVED lines=44> */
[--C-:B------:R-:W-:Y:S02]  /*11850*/  FFMA.FTZ R16, R16, c[0x0][0x2d0], -R4.reuse ;  /* 0x0000b40010107a23 */ /* 0x100fe40000010804 */
[--C-:B------:R-:W-:Y:S02]  /*11860*/  FFMA.FTZ R190, R7, c[0x0][0x2d0], -R4.reuse ;  /* 0x0000b40007be7a23 */ /* 0x100fe40000010804 */
[--C-:B------:R-:W-:Y:S02]  /*11870*/  FFMA.FTZ R18, R24, c[0x0][0x2d0], -R4.reuse ;  /* 0x0000b40018127a23 */ /* 0x100fe40000010804 */
[--C-:B------:R-:W-:Y:S01]  /*11880*/  FFMA.FTZ R132, R21, c[0x0][0x2d0], -R4.reuse ;  /* 0x0000b40015847a23 */ /* 0x100fe20000010804 */
        /* <DEDUP_REMOVED lines=332> */
[----:B------:R-:W-:Y:S01]  /*12d50*/  FADD.FTZ R2, R172, R0 ;  /* 0x00000000ac027221 */ /* 0x000fe20000010000 */
[----:B------:R-:W-:Y:S03]  /*12d60*/  IADD3 R0, R216, -0x1, RZ ;  /* 0xffffffffd8007810 */ /* 0x000fe60007ffe0ff */
[C---:B------:R-:W-:Y:S01]  /*12d70*/  HMMA.16816.F32.BF16 R64, R136.reuse, R146, R64 ;  /* 0x000000928840723c */ /* 0x040fe20000041840 */
[----:B------:R-:W2:Y:S03]  /*12d80*/  LDSM.16.MT88.4 R144, [R207+0x5000] ;  /* 0x00500000cf90783b */ /* 0x000ea60000004200 */
[----:B------:R-:W-:Y:S01]  /*12d90*/  FADD.FTZ R220, R132, R2 ;  /* 0x0000000284dc7221 */ /* 0x000fe20000010000 */
[----:B------:R-:W-:Y:S03]  /*12da0*/  MOV R216, R0 ;  /* 0x0000000000d87202 */ /* 0x000fe60000000f00 */
        /* <DEDUP_REMOVED lines=70> */
.L_x_5375:
[----:B------:R-:W-:Y:S05]  /*13210*/  BRA.DIV ~URZ, `(.L_x_5394) ;  /* 0x000081727f007947 */ /* 0x000fea000b800000 */
[----:B------:R1:W2:Y:S02]  /*13220*/  SHFL.BFLY PT, R0, R222, 0x2, 0x1f ;  /* 0x0c401f00de007f89 */ /* 0x0002a400000e0000 */
.L_x_5494:
[----:B--2---:R-:W-:Y:S01]  /*13230*/  FADD.FTZ R4, R0, R222 ;  /* 0x000000de00047221 */ /* 0x004fe20000010000 */
[----:B------:R-:W-:Y:S05]  /*13240*/  BRA.DIV ~URZ, `(.L_x_5395) ;  /* 0x000081927f007947 */ /* 0x000fea000b800000 */
[----:B------:R-:W2:Y:S02]  /*13250*/  SHFL.BFLY PT, R0, R220, 0x2, 0x1f ;  /* 0x0c401f00dc007f89 */ /* 0x000ea400000e0000 */
[----:B--2---:R-:W-:-:S02]  /*13260*/  FADD.FTZ R5, R0, R220 ;  /* 0x000000dc00057221 */ /* 0x004fc40000010000 */
[----:B------:R-:W2:Y:S04]  /*13270*/  SHFL.BFLY PT, R0, R4, 0x1, 0x1f ;  /* 0x0c201f0004007f89 */ /* 0x000ea800000e0000 */
[----:B------:R3:W4:Y:S01]  /*13280*/  SHFL.BFLY PT, R3, R5, 0x1, 0x1f ;  /* 0x0c201f0005037f89 */ /* 0x00072200000e0000 */
[----:B--2---:R-:W-:-:S05]  /*13290*/  FADD.FTZ R4, R4, R0 ;  /* 0x0000000004047221 */ /* 0x004fca0000010000 */
.L_x_5495:
        /* <DEDUP_REMOVED lines=148> */
.L_x_5304:
        /* <DEDUP_REMOVED lines=17> */
.L_x_5397:
[----:B------:R-:W-:Y:S05]  /*13cf0*/  BSYNC B0 ;  /* 0x0000000000007941 */ /* 0x000fea0003800000 */
.L_x_5396:
[----:B------:R-:W-:Y:S01]  /*13d00*/  PRMT R0, R0, 0x9910, RZ ;  /* 0x0000991000007816 */ /* 0x000fe200000000ff */
[----:B------:R-:W-:Y:S01]  /*13d10*/  BSSY B1, `(.L_x_5398) ;  /* 0x000045e000017945 */ /* 0x000fe20003800000 */
[----:B------:R-:W-:Y:S02]  /*13d20*/  IMAD.MOV.U32 R110, RZ, RZ, R248 ;  /* 0x000000ffff6e7224 */ /* 0x000fe400078e00f8 */
        /* <DEDUP_REMOVED lines=23> */
[----:B----4-:R1:W-:Y:S04]  /*13ea0*/  STS [R9], R2 ;  /* 0x0000000209007388 */ /* 0x0103e80000000800 */
[----:B------:R2:W-:Y:S01]  /*13eb0*/  STS [R9+0x400], R0 ;  /* 0x0004000009007388 */ /* 0x0005e20000000800 */
[----:B-1----:R-:W-:Y:S02]  /*13ec0*/  F2FP.BF16.PACK_AB R2, R27, R26 ;  /* 0x0000001a1b02723e */ /* 0x002fe400000010ff */
[----:B--2---:R-:W-:-:S03]  /*13ed0*/  F2FP.BF16.PACK_AB R0, R117, R116 ;  /* 0x000000747500723e */ /* 0x004fc600000010ff */
[----:B---3--:R1:W-:Y:S04]  /*13ee0*/  STS [R8], R2 ;  /* 0x0000000208007388 */ /* 0x0083e80000000800 */
        /* <DEDUP_REMOVED lines=131> */
.L_x_5400:
        /* <DEDUP_REMOVED lines=119> */
.L_x_5496:
[----:B------:R-:W-:Y:S05]  /*14e90*/  BRA.DIV ~URZ, `(.L_x_5403) ;  /* 0x000066b27f007947 */ /* 0x000fea000b800000 */
[----:B------:R4:W2:Y:S02]  /*14ea0*/  SHFL.IDX PT, R0, R14, RZ, 0x181f ;  /* 0x00181fff0e007589 */ /* 0x0008a400000e0000 */
.L_x_5497:
        /* <DEDUP_REMOVED lines=24> */
.L_x_5405:
[----:B------:R-:W-:Y:S05]  /*15030*/  BSYNC B0 ;  /* 0x0000000000007941 */ /* 0x000fea0003800000 */
.L_x_5404:
[----:B------:R-:W-:Y:S05]  /*15040*/  BRA.DIV ~URZ, `(.L_x_5406) ;  /* 0x000065727f007947 */ /* 0x000fea000b800000 */
[----:B---3--:R3:W4:Y:S04]  /*15050*/  SHFL.IDX PT, R4, R5, 0x1, 0x181f ;  /* 0x00381f0005047f89 */ /* 0x00872800000e0000 */
[----:B--2---:R3:W2:Y:S02]  /*15060*/  SHFL.IDX PT, R0, R14, 0x1, 0x181f ;  /* 0x00381f000e007f89 */ /* 0x0046a400000e0000 */
.L_x_5498:
        /* <DEDUP_REMOVED lines=24> */
.L_x_5408:
[----:B------:R-:W-:Y:S05]  /*151f0*/  BSYNC B0 ;  /* 0x0000000000007941 */ /* 0x000fea0003800000 */
.L_x_5407:
[----:B------:R-:W-:Y:S05]  /*15200*/  BRA.DIV ~URZ, `(.L_x_5409) ;  /* 0x000064827f007947 */ /* 0x000fea000b800000 */
[----:B----4-:R4:W3:Y:S02]  /*15210*/  SHFL.IDX PT, R4, R5, 0x2, 0x181f ;  /* 0x00581f0005047f89 */ /* 0x0108e400000e0000 */
.L_x_5499:
[----:B------:R-:W-:Y:S05]  /*15220*/  BRA.DIV ~URZ, `(.L_x_5410) ;  /* 0x000064d27f007947 */ /* 0x000fea000b800000 */
[----:B--2---:R2:W4:Y:S02]  /*15230*/  SHFL.IDX PT, R0, R14, 0x2, 0x181f ;  /* 0x00581f000e007f89 */ /* 0x00452400000e0000 */
.L_x_5500:
        /* <DEDUP_REMOVED lines=24> */
.L_x_5412:
[----:B------:R-:W-:Y:S05]  /*153c0*/  BSYNC B0 ;  /* 0x0000000000007941 */ /* 0x000fea0003800000 */
.L_x_5411:
[----:B------:R-:W-:Y:S05]  /*153d0*/  BRA.DIV ~URZ, `(.L_x_5413) ;  /* 0x000063927f007947 */ /* 0x000fea000b800000 */
[----:B---3--:R3:W1:Y:S04]  /*153e0*/  SHFL.IDX PT, R4, R5, 0x3, 0x181f ;  /* 0x00781f0005047f89 */ /* 0x00866800000e0000 */
[----:B----4-:R3:W4:Y:S02]  /*153f0*/  SHFL.IDX PT, R0, R14, 0x3, 0x181f ;  /* 0x00781f000e007f89 */ /* 0x01072400000e0000 */
.L_x_5501:
        /* <DEDUP_REMOVED lines=25> */
.L_x_5401:
        /* <DEDUP_REMOVED lines=33> */
.L_x_5502:
[----:B------:R-:W-:Y:S05]  /*157a0*/  BRA.DIV ~URZ, `(.L_x_5416) ;  /* 0x000061027f007947 */ /* 0x000fea000b800000 */
[----:B------:R3:W4:Y:S02]  /*157b0*/  SHFL.IDX PT, R0, R12, RZ, 0x1c1f ;  /* 0x001c1fff0c007589 */ /* 0x00072400000e0000 */
.L_x_5503:
        /* <DEDUP_REMOVED lines=224> */
.L_x_5418:
[----:B------:R-:W-:Y:S05]  /*165c0*/  BSYNC B0 ;  /* 0x0000000000007941 */ /* 0x000fea0003800000 */
.L_x_5417:
[----:B------:R-:W-:Y:S05]  /*165d0*/  BRA.DIV ~URZ, `(.L_x_5419) ;  /* 0x000053427f007947 */ /* 0x000fea000b800000 */
[----:B--2---:R2:W1:Y:S04]  /*165e0*/  SHFL.IDX PT, R4, R5, 0x1, 0x1c1f ;  /* 0x003c1f0005047f89 */ /* 0x00446800000e0000 */
[----:B----4-:R2:W4:Y:S02]  /*165f0*/  SHFL.IDX PT, R0, R12, 0x1, 0x1c1f ;  /* 0x003c1f000c007f89 */ /* 0x01052400000e0000 */
.L_x_5504:
        /* <DEDUP_REMOVED lines=242> */
.L_x_5399:
        /* <DEDUP_REMOVED lines=8> */
[----:B---3--:R-:W-:Y:S02]  /*175a0*/  @P0 IMAD.WIDE R4, R251, R4, c[0x0][0x508] ;  /* 0x00014200fb040625 */ /* 0x008fe400078e0204 */
        /* <DEDUP_REMOVED lines=9> */
.L_x_5420:
        /* <DEDUP_REMOVED lines=57> */
.L_x_5422:
[----:B------:R-:W-:Y:S05]  /*179d0*/  BSYNC B0 ;  /* 0x0000000000007941 */ /* 0x000fea0003800000 */
.L_x_5421:
        /* <DEDUP_REMOVED lines=34> */
.L_x_5505:
[----:B------:R-:W-:Y:S05]  /*17c00*/  BRA.DIV ~URZ, `(.L_x_5424) ;  /* 0x00003e527f007947 */ /* 0x000fea000b800000 */
[----:B------:R3:W4:Y:S02]  /*17c10*/  SHFL.IDX PT, R0, R14, RZ, 0x181f ;  /* 0x00181fff0e007589 */ /* 0x00072400000e0000 */
.L_x_5506:
        /* <DEDUP_REMOVED lines=25> */
.L_x_5426:
[----:B------:R-:W-:Y:S05]  /*17db0*/  BSYNC B0 ;  /* 0x0000000000007941 */ /* 0x000fea0003800000 */
.L_x_5425:
[----:B------:R-:W-:Y:S05]  /*17dc0*/  BRA.DIV ~URZ, `(.L_x_5427) ;  /* 0x00003d027f007947 */ /* 0x000fea000b800000 */
[----:B--2---:R2:W1:Y:S04]  /*17dd0*/  SHFL.IDX PT, R4, R5, 0x1, 0x181f ;  /* 0x00381f0005047f89 */ /* 0x00446800000e0000 */
[----:B----4-:R2:W4:Y:S02]  /*17de0*/  SHFL.IDX PT, R0, R14, 0x1, 0x181f ;  /* 0x00381f000e007f89 */ /* 0x01052400000e0000 */
.L_x_5507:
        /* <DEDUP_REMOVED lines=24> */
.L_x_5429:
[----:B------:R-:W-:Y:S05]  /*17f70*/  BSYNC B0 ;  /* 0x0000000000007941 */ /* 0x000fea0003800000 */
.L_x_5428:
[----:B------:R-:W-:Y:S05]  /*17f80*/  BRA.DIV ~URZ, `(.L_x_5430) ;  /* 0x00003c127f007947 */ /* 0x000fea000b800000 */
[----:B-1----:R1:W2:Y:S02]  /*17f90*/  SHFL.IDX PT, R4, R5, 0x2, 0x181f ;  /* 0x00581f0005047f89 */ /* 0x0022a400000e0000 */
.L_x_5508:
[----:B------:R-:W-:Y:S05]  /*17fa0*/  BRA.DIV ~URZ, `(.L_x_5431) ;  /* 0x00003c627f007947 */ /* 0x000fea000b800000 */
[----:B----4-:R4:W1:Y:S02]  /*17fb0*/  SHFL.IDX PT, R0, R14, 0x2, 0x181f ;  /* 0x00581f000e007f89 */ /* 0x01086400000e0000 */
.L_x_5509:
        /* <DEDUP_REMOVED lines=24> */
.L_x_5433:
[----:B------:R-:W-:Y:S05]  /*18140*/  BSYNC B0 ;  /* 0x0000000000007941 */ /* 0x000fea0003800000 */
.L_x_5432:
[----:B------:R-:W-:Y:S05]  /*18150*/  BRA.DIV ~URZ, `(.L_x_5434) ;  /* 0x00003b227f007947 */ /* 0x000fea000b800000 */
[----:B--2---:R2:W3:Y:S04]  /*18160*/  SHFL.IDX PT, R4, R5, 0x3, 0x181f ;  /* 0x00781f0005047f89 */ /* 0x0044e800000e0000 */
[----:B-1----:R2:W1:Y:S02]  /*18170*/  SHFL.IDX PT, R0, R14, 0x3, 0x181f ;  /* 0x00781f000e007f89 */ /* 0x00246400000e0000 */
.L_x_5510:
        /* <DEDUP_REMOVED lines=23> */
.L_x_5414:
[----:B------:R-:W-:Y:S05]  /*182f0*/  BSYNC B1 ;  /* 0x0000000000017941 */ /* 0x000fea0003800000 */
.L_x_5398:
        /* <DEDUP_REMOVED lines=13> */
.L_x_5511:
[----:B------:R-:W-:Y:S05]  /*183d0*/  BRA.DIV ~URZ, `(.L_x_5437) ;  /* 0x000039e27f007947 */ /* 0x000fea000b800000 */
[----:B------:R4:W2:Y:S02]  /*183e0*/  SHFL.IDX PT, R8, R110, 0x1, 0x1f ;  /* 0x00201f006e087f89 */ /* 0x0008a400000e0000 */
.L_x_5512:
        /* <DEDUP_REMOVED lines=18> */
.L_x_5513:
        /* <DEDUP_REMOVED lines=16> */
.L_x_5514:
[----:B----4-:R-:W-:Y:S01]  /*18610*/  IMAD R0, R0, c[0x0][0x538], RZ ;  /* 0x00014e0000007a24 */ /* 0x010fe200078e02ff */
[----:B------:R-:W-:Y:S04]  /*18620*/  BSSY B1, `(.L_x_5440) ;  /* 0x00000c5000017945 */ /* 0x000fe80003800000 */
[----:B--2---:R-:W-:-:S04]  /*18630*/  IADD3 R8, R0, R8, RZ ;  /* 0x0000000800087210 */ /* 0x004fc80007ffe0ff */
[----:B---3--:R-:W-:-:S13]  /*18640*/  ISETP.GT.AND P0, PT, R8, R9, PT ;  /* 0x000000090800720c */ /* 0x008fda0003f04270 */
[----:B------:R-:W-:Y:S05]  /*18650*/  @P0 BRA `(.L_x_5441) ;  /* 0x0000024000000947 */ /* 0x000fea0003800000 */
.L_x_5445:
        /* <DEDUP_REMOVED lines=16> */
.L_x_5515:
        /* <DEDUP_REMOVED lines=16> */
.L_x_5516:
[----:B--2---:R-:W-:-:S05]  /*18860*/  IMAD R0, R0, c[0x0][0x538], RZ ;  /* 0x00014e0000007a24 */ /* 0x004fca00078e02ff */
[----:B------:R-:W-:-:S04]  /*18870*/  IADD3 R8, R0, R8, RZ ;  /* 0x0000000800087210 */ /* 0x000fc80007ffe0ff */
[----:B------:R-:W-:-:S13]  /*18880*/  ISETP.GT.AND P0, PT, R8, R9, PT ;  /* 0x000000090800720c */ /* 0x000fda0003f04270 */
[----:B-1----:R-:W-:Y:S05]  /*18890*/  @!P0 BRA `(.L_x_5445) ;  /* 0xfffffdc000008947 */ /* 0x002fea000383ffff */
.L_x_5441:
[----:B------:R-:W-:-:S05]  /*188a0*/  IADD3 R8, -R0, R8, RZ ;  /* 0x0000000800087210 */ /* 0x000fca0007ffe1ff */
[----:B------:R-:W-:-:S05]  /*188b0*/  IMAD R0, R4, c[0x0][0x538], R8 ;  /* 0x00014e0004007a24 */ /* 0x000fca00078e0208 */
[----:B------:R-:W-:Y:S01]  /*188c0*/  ISETP.GT.AND P0, PT, R0, R9, PT ;  /* 0x000000090000720c */ /* 0x000fe20003f04270 */
[----:B------:R-:W-:-:S12]  /*188d0*/  BRA.DIV ~URZ, `(.L_x_5446) ;  /* 0x000039427f007947 */ /* 0x000fd8000b800000 */
[----:B------:R-:W-:-:S04]  /*188e0*/  VOTE.ANY R5, PT, !P0 ;  /* 0x0000000000057806 */ /* 0x000fc800040e0100 */
.L_x_5517:
[----:B------:R-:W2:Y:S02]  /*188f0*/  POPC R0, R5 ;  /* 0x0000000500007309 */ /* 0x000ea40000000000 */
[----:B--2---:R-:W-:Y:S01]  /*18900*/  IADD3 R251, R0, R251, RZ ;  /* 0x000000fb00fb7210 */ /* 0x004fe20007ffe0ff */
[----:B------:R-:W-:Y:S05]  /*18910*/  BRA.DIV ~URZ, `(.L_x_5447) ;  /* 0x000039527f007947 */ /* 0x000fea000b800000 */
[----:B------:R2:W3:Y:S04]  /*18920*/  SHFL.IDX PT, R10, R6, R0, 0x1f ;  /* 0x00001f00060a7589 */ /* 0x0004e800000e0000 */
[----:B------:R2:W4:Y:S02]  /*18930*/  SHFL.IDX PT, R7, R7, R0, 0x1f ;  /* 0x00001f0007077589 */ /* 0x00052400000e0000 */
.L_x_5518:
[----:B------:R-:W-:Y:S01]  /*18940*/  ISETP.NE.AND P0, PT, R5, RZ, PT ;  /* 0x000000ff0500720c */ /* 0x000fe20003f05270 */
[----:B------:R-:W-:-:S12]  /*18950*/  BSSY B0, `(.L_x_5448) ;  /* 0x0000005000007945 */ /* 0x000fd80003800000 */
[----:B------:R-:W-:Y:S05]  /*18960*/  @!P0 BRA `(.L_x_5449) ;  /* 0x0000003000008947 */ /* 0x000fea0003800000 */
[----:B--2---:R-:W-:Y:S01]  /*18970*/  IADD3 R0, R0, -0x1, RZ ;  /* 0xffffffff00007810 */ /* 0x004fe20007ffe0ff */
[----:B------:R-:W-:Y:S05]  /*18980*/  BRA.DIV ~URZ, `(.L_x_5450) ;  /* 0x000039b27f007947 */ /* 0x000fea000b800000 */
[----:B------:R2:W1:Y:S02]  /*18990*/  SHFL.IDX PT, R11, R4, R0, 0x1f ;  /* 0x00001f00040b7589 */ /* 0x00046400000e0000 */
.L_x_5449:
[----:B------:R-:W-:Y:S05]  /*189a0*/  BSYNC B0 ;  /* 0x0000000000007941 */ /* 0x000fea0003800000 */
.L_x_5448:
        /* <DEDUP_REMOVED lines=66> */
.L_x_5452:
        /* <DEDUP_REMOVED lines=66> */
.L_x_5453:
[----:B------:R-:W-:Y:S05]  /*191f0*/  BSYNC B0 ;  /* 0x0000000000007941 */ /* 0x000fea0003800000 */
.L_x_5451:
[----:B------:R-:W-:-:S04]  /*19200*/  LOP3.LUT R0, RZ, R0, RZ, 0x33, !PT ;  /* 0x00000000ff007212 */ /* 0x000fc800078e33ff */
[----:B------:R-:W-:Y:S01]  /*19210*/  IADD3 R249, R0, R10, RZ ;  /* 0x0000000a00f97210 */ /* 0x000fe20007ffe0ff */
[----:B------:R-:W-:Y:S05]  /*19220*/  BRA `(.L_x_5454) ;  /* 0x0000004000007947 */ /* 0x000fea0003800000 */
.L_x_5442:
[----:B------:R-:W-:Y:S01]  /*19230*/  IMAD.MOV.U32 R248, RZ, RZ, R9 ;  /* 0x000000fffff87224 */ /* 0x000fe200078e0009 */
[----:B------:R-:W-:Y:S01]  /*19240*/  MOV R250, RZ ;  /* 0x000000ff00fa7202 */ /* 0x000fe20000000f00 */
[----:B------:R-:W-:Y:S01]  /*19250*/  IMAD.MOV.U32 R249, RZ, RZ, RZ ;  /* 0x000000fffff97224 */ /* 0x000fe200078e00ff */
[----:B------:R-:W-:Y:S02]  /*19260*/  MOV R251, c[0x0][0x53c] ;  /* 0x00014f0000fb7a02 */ /* 0x000fe40000000f00 */
.L_x_5454:
[----:B------:R-:W-:Y:S05]  /*19270*/  BSYNC B1 ;  /* 0x0000000000017941 */ /* 0x000fea0003800000 */
.L_x_5440:
[----:B------:R-:W-:Y:S01]  /*19280*/  WARPSYNC 0xffffffff ;  /* 0xffffffff00007948 */ /* 0x000fe20003800000 */
[----:B------:R-:W-:Y:S01]  /*19290*/  BAR.SYNC.DEFER_BLOCKING 0x4, 0x100 ;  /* 0x0104000000007b1d */ /* 0x000fe20000010000 */
[----:B------:R-:W-:-:S13]  /*192a0*/  ISETP.NE.AND P0, PT, R12, RZ, PT ;  /* 0x000000ff0c00720c */ /* 0x000fda0003f05270 */
[----:B------:R2:W-:Y:S04]  /*192b0*/  @!P0 STS.128 [0x20100], R248 ;  /* 0x020100f8ff008388 */ /* 0x0005e80000000c00 */
[----:B------:R-:W-:Y:S06]  /*192c0*/  BAR.ARV 0x5, 0x100 ;  /* 0x0144000000007b1d */ /* 0x000fec0000002000 */
.L_x_5435:
[----:B-1----:R-:W-:-:S13]  /*192d0*/  ISETP.GE.AND P0, PT, R251, c[0x0][0x53c], PT ;  /* 0x00014f00fb007a0c */ /* 0x002fda0003f06270 */
[----:B--23--:R-:W-:Y:S01]  /*192e0*/  @P0 CALL.REL.NOINC `(.L_x_5455) ;  /* 0x0000001000000944 */ /* 0x00cfe20003c00000 */
[----:B------:R-:W-:Y:S05]  /*192f0*/  BRA `(.L_x_5456) ;  /* 0xfffe88b000007947 */ /* 0x000fea000383ffff */
.L_x_5455:
[----:B------:R-:W-:Y:S05]  /*19300*/  EXIT ;  /* 0x000000000000794d */ /* 0x000fea0003800000 */
.L_x_5279:
[----:B------:R-:W-:Y:S01]  /*19310*/  IMAD.MOV.U32 R0, RZ, RZ, R5 ;  /* 0x000000ffff007224 */ /* 0x000fe200078e0005 */
[----:B------:R-:W-:Y:S02]  /*19320*/  MOV R3, 0x1 ;  /* 0x0000000100037802 */ /* 0x000fe40000000f00 */
[----:B------:R-:W-:Y:S02]  /*19330*/  MOV R2, 0x19350 ;  /* 0x0001935000027802 */ /* 0x000fe40000000f00 */
[----:B--2---:R-:W-:Y:S05]  /*19340*/  CALL.REL.NOINC `($__internal_90_$__cuda_sm70_shflsync_up_p) ;  /* 0x0000312000007944 */ /* 0x004fea0003c00000 */
[----:B------:R-:W-:Y:S01]  /*19350*/  MOV R0, R4 ;  /* 0x0000000400007202 */ /* 0x000fe20000000f00 */
[----:B------:R-:W-:Y:S05]  /*19360*/  BRA `(.L_x_5457) ;  /* 0xfffe70d000007947 */ /* 0x000fea000383ffff */
.L_x_5280:
[----:B------:R-:W-:Y:S01]  /*19370*/  IMAD.MOV.U32 R0, RZ, RZ, R5 ;  /* 0x000000ffff007224 */ /* 0x000fe200078e0005 */
[----:B------:R-:W-:Y:S02]  /*19380*/  MOV R3, 0x2 ;  /* 0x0000000200037802 */ /* 0x000fe40000000f00 */
[----:B------:R-:W-:Y:S02]  /*19390*/  MOV R2, 0x193b0 ;  /* 0x000193b000027802 */ /* 0x000fe40000000f00 */
[----:B--2---:R-:W-:Y:S05]  /*193a0*/  CALL.REL.NOINC `($__internal_90_$__cuda_sm70_shflsync_up_p) ;  /* 0x000030c000007944 */ /* 0x004fea0003c00000 */
[----:B------:R-:W-:Y:S01]  /*193b0*/  SEL R4, R4, RZ, P4 ;  /* 0x000000ff04047207 */ /* 0x000fe20002000000 */
[----:B------:R-:W-:Y:S01]  /*193c0*/  IMAD.MOV.U32 R3, RZ, RZ, 0x4 ;  /* 0x00000004ff037424 */ /* 0x000fe200078e00ff */
[----:B------:R-:W-:-:S03]  /*193d0*/  MOV R2, 0x19400 ;  /* 0x0001940000027802 */ /* 0x000fc60000000f00 */
[----:B------:R-:W-:Y:S02]  /*193e0*/  IMAD.IADD R0, R5, 0x1, R4 ;  /* 0x0000000105007824 */ /* 0x000fe400078e0204 */
[----:B------:R-:W-:Y:S05]  /*193f0*/  CALL.REL.NOINC `($__internal_90_$__cuda_sm70_shflsync_up_p) ;  /* 0x0000307000007944 */ /* 0x000fea0003c00000 */
        /* <DEDUP_REMOVED lines=12> */
[----:B------:R-:W-:Y:S02]  /*194c0*/  MOV R221, 0x1f ;  /* 0x0000001f00dd7802 */ /* 0x000fe40000000f00 */
[----:B------:R-:W-:Y:S01]  /*194d0*/  MOV R3, 0x19510 ;  /* 0x0001951000037802 */ /* 0x000fe20000000f00 */
[----:B------:R-:W-:-:S04]  /*194e0*/  IMAD.IADD R4, R0, 0x1, R4 ;  /* 0x0000000100047824 */ /* 0x000fc800078e0204 */
[----:B------:R-:W-:Y:S02]  /*194f0*/  IMAD.MOV.U32 R195, RZ, RZ, R4 ;  /* 0x000000ffffc37224 */ /* 0x000fe400078e0004 */
[----:B------:R-:W-:Y:S05]  /*19500*/  CALL.REL.NOINC `($__internal_89_$__cuda_sm70_shflsync_idx_p) ;  /* 0x00002f0000007944 */ /* 0x000fea0003c00000 */
[----:B------:R-:W-:Y:S01]  /*19510*/  MOV R0, R195 ;  /* 0x000000c300007202 */ /* 0x000fe20000000f00 */
[----:B------:R-:W-:Y:S05]  /*19520*/  BRA `(.L_x_5458) ;  /* 0xfffe701000007947 */ /* 0x000fea000383ffff */
.L_x_5282:
[----:B------:R-:W-:Y:S02]  /*19530*/  SEL R0, RZ, 0x1, P0 ;  /* 0x00000001ff007807 */ /* 0x000fe40000000000 */
[----:B------:R-:W-:Y:S02]  /*19540*/  MOV R2, 0x19560 ;  /* 0x0001956000027802 */ /* 0x000fe40000000f00 */
[----:B--2---:R-:W-:Y:S05]  /*19550*/  CALL.REL.NOINC `($__internal_91_$__cuda_sm70_votesync_ballot) ;  /* 0x00002f7000007944 */ /* 0x004fea0003c00000 */
[----:B------:R-:W-:Y:S01]  /*19560*/  MOV R6, R0 ;  /* 0x0000000000067202 */ /* 0x000fe20000000f00 */
[----:B------:R-:W-:Y:S05]  /*19570*/  BRA `(.L_x_5459) ;  /* 0xfffe705000007947 */ /* 0x000fea000383ffff */
.L_x_5283:
[----:B------:R-:W-:Y:S01]  /*19580*/  IMAD.MOV.U32 R195, RZ, RZ, R9 ;  /* 0x000000ffffc37224 */ /* 0x000fe200078e0009 */
[----:B------:R-:W-:Y:S01]  /*19590*/  MOV R2, R0 ;  /* 0x0000000000027202 */ /* 0x000fe20000000f00 */
[----:B------:R-:W-:Y:S01]  /*195a0*/  IMAD.MOV.U32 R221, RZ, RZ, 0x1f ;  /* 0x0000001fffdd7424 */ /* 0x000fe200078e00ff */
[----:B------:R-:W-:Y:S02]  /*195b0*/  MOV R3, 0x195d0 ;  /* 0x000195d000037802 */ /* 0x000fe40000000f00 */
[----:B------:R-:W-:Y:S05]  /*195c0*/  CALL.REL.NOINC `($__internal_89_$__cuda_sm70_shflsync_idx_p) ;  /* 0x00002e4000007944 */ /* 0x000fea0003c00000 */
[----:B------:R-:W-:Y:S01]  /*195d0*/  IMAD.MOV.U32 R12, RZ, RZ, R195 ;  /* 0x000000ffff0c7224 */ /* 0x000fe200078e00c3 */
[----:B------:R-:W-:Y:S01]  /*195e0*/  MOV R195, R8 ;  /* 0x0000000800c37202 */ /* 0x000fe20000000f00 */
[----:B------:R-:W-:Y:S01]  /*195f0*/  IMAD.MOV.U32 R5, RZ, RZ, RZ ;  /* 0x000000ffff057224 */ /* 0x000fe200078e00ff */
[----:B------:R-:W-:Y:S01]  /*19600*/  MOV R2, R0 ;  /* 0x0000000000027202 */ /* 0x000fe20000000f00 */
[----:B------:R-:W-:Y:S01]  /*19610*/  IMAD.MOV.U32 R221, RZ, RZ, 0x1f ;  /* 0x0000001fffdd7424 */ /* 0x000fe200078e00ff */
[----:B------:R-:W-:-:S02]  /*19620*/  MOV R3, 0x19640 ;  /* 0x0001964000037802 */ /* 0x000fc40000000f00 */
[----:B------:R-:W-:Y:S05]  /*19630*/  CALL.REL.NOINC `($__internal_89_$__cuda_sm70_shflsync_idx_p) ;  /* 0x00002dd000007944 */ /* 0x000fea0003c00000 */
[----:B------:R-:W-:Y:S01]  /*19640*/  MOV R9, R195 ;  /* 0x000000c300097202 */ /* 0x000fe20000000f00 */
[----:B------:R-:W-:Y:S05]  /*19650*/  BRA `(.L_x_5460) ;  /* 0xfffe6fd000007947 */ /* 0x000fea000383ffff */
.L_x_5286:
[----:B------:R-:W-:Y:S01]  /*19660*/  IMAD.MOV.U32 R195, RZ, RZ, R4 ;  /* 0x000000ffffc37224 */ /* 0x000fe200078e0004 */
[----:B------:R-:W-:Y:S01]  /*19670*/  MOV R2, R0 ;  /* 0x0000000000027202 */ /* 0x000fe20000000f00 */
[----:B------:R-:W-:Y:S01]  /*19680*/  IMAD.MOV.U32 R221, RZ, RZ, 0x1f ;  /* 0x0000001fffdd7424 */ /* 0x000fe200078e00ff */
[----:B------:R-:W-:-:S02]  /*19690*/  MOV R3, 0x196b0 ;  /* 0x000196b000037802 */ /* 0x000fc40000000f00 */
[----:B--23--:R-:W-:Y:S05]  /*196a0*/  CALL.REL.NOINC `($__internal_89_$__cuda_sm70_shflsync_idx_p) ;  /* 0x00002d6000007944 */ /* 0x00cfea0003c00000 */
[----:B------:R-:W-:Y:S01]  /*196b0*/  MOV R5, R195 ;  /* 0x000000c300057202 */ /* 0x000fe20000000f00 */
[----:B------:R-:W-:Y:S05]  /*196c0*/  BRA `(.L_x_5285) ;  /* 0xfffe6fc000007947 */ /* 0x000fea000383ffff */
.L_x_5305:
[----:B------:R-:W-:Y:S01]  /*196d0*/  IMAD.MOV.U32 R195, RZ, RZ, R5 ;  /* 0x000000ffffc37224 */ /* 0x000fe200078e0005 */
[----:B------:R-:W-:Y:S01]  /*196e0*/  MOV R2, RZ ;  /* 0x000000ff00027202 */ /* 0x000fe20000000f00 */
[----:B------:R-:W-:Y:S01]  /*196f0*/  IMAD.MOV.U32 R221, RZ, RZ, 0x181f ;  /* 0x0000181fffdd7424 */ /* 0x000fe200078e00ff */
[----:B------:R-:W-:-:S02]  /*19700*/  MOV R3, 0x19720 ;  /* 0x0001972000037802 */ /* 0x000fc40000000f00 */
[----:B-----5:R-:W-:Y:S05]  /*19710*/  CALL.REL.NOINC `($__internal_89_$__cuda_sm70_shflsync_idx_p) ;  /* 0x00002cf000007944 */ /* 0x020fea0003c00000 */
[----:B------:R-:W-:Y:S01]  /*19720*/  MOV R4, R195 ;  /* 0x000000c300047202 */ /* 0x000fe20000000f00 */
[----:B------:R-:W-:Y:S05]  /*19730*/  BRA `(.L_x_5461) ;  /* 0xfffe951000007947 */ /* 0x000fea000383ffff */
.L_x_5306:
[----:B------:R-:W-:Y:S01]  /*19740*/  IMAD.MOV.U32 R195, RZ, RZ, R14 ;  /* 0x000000ffffc37224 */ /* 0x000fe200078e000e */
[----:B------:R-:W-:Y:S01]  /*19750*/  MOV R2, RZ ;  /* 0x000000ff00027202 */ /* 0x000fe20000000f00 */
[----:B------:R-:W-:Y:S01]  /*19760*/  IMAD.MOV.U32 R221, RZ, RZ, 0x181f ;  /* 0x0000181fffdd7424 */ /* 0x000fe200078e00ff */
[----:B------:R-:W-:-:S02]  /*19770*/  MOV R3, 0x19790 ;  /* 0x0001979000037802 */ /* 0x000fc40000000f00 */
[----:B-12--5:R-:W-:Y:S05]  /*19780*/  CALL.REL.NOINC `($__internal_89_$__cuda_sm70_shflsync_idx_p) ;  /* 0x00002c8000007944 */ /* 0x026fea0003c00000 */
[----:B------:R-:W-:Y:S01]  /*19790*/  MOV R0, R195 ;  /* 0x000000c300007202 */ /* 0x000fe20000000f00 */
[----:B------:R-:W-:Y:S05]  /*197a0*/  BRA `(.L_x_5462) ;  /* 0xfffe94c000007947 */ /* 0x000fea000383ffff */
.L_x_5309:
[----:B------:R-:W-:Y:S01]  /*197b0*/  IMAD.MOV.U32 R195, RZ, RZ, R5 ;  /* 0x000000ffffc37224 */ /* 0x000fe200078e0005 */
[----:B--2---:R-:W-:Y:S01]  /*197c0*/  MOV R2, 0x1 ;  /* 0x0000000100027802 */ /* 0x004fe20000000f00 */
[----:B------:R-:W-:Y:S01]  /*197d0*/  IMAD.MOV.U32 R221, RZ, RZ, 0x181f ;  /* 0x0000181fffdd7424 */ /* 0x000fe200078e00ff */
[----:B------:R-:W-:-:S02]  /*197e0*/  MOV R3, 0x19800 ;  /* 0x0001980000037802 */ /* 0x000fc40000000f00 */
[----:B-1-345:R-:W-:Y:S05]  /*197f0*/  CALL.REL.NOINC `($__internal_89_$__cuda_sm70_shflsync_idx_p) ;  /* 0x00002c1000007944 */ /* 0x03afea0003c00000 */
[----:B------:R-:W-:Y:S01]  /*19800*/  IMAD.MOV.U32 R4, RZ, RZ, R195 ;  /* 0x000000ffff047224 */ /* 0x000fe200078e00c3 */
[----:B------:R-:W-:Y:S01]  /*19810*/  MOV R2, 0x1 ;  /* 0x0000000100027802 */ /* 0x000fe20000000f00 */
[----:B------:R-:W-:Y:S01]  /*19820*/  IMAD.MOV.U32 R195, RZ, RZ, R14 ;  /* 0x000000ffffc37224 */ /* 0x000fe200078e000e */
[----:B------:R-:W-:-:S02]  /*19830*/  MOV R221, 0x181f ;  /* 0x0000181f00dd7802 */ /* 0x000fc40000000f00 */
[----:B------:R-:W-:Y:S02]  /*19840*/  MOV R3, 0x19860 ;  /* 0x0001986000037802 */ /* 0x000fe40000000f00 */
[----:B------:R-:W-:Y:S05]  /*19850*/  CALL.REL.NOINC `($__internal_89_$__cuda_sm70_shflsync_idx_p) ;  /* 0x00002bb000007944 */ /* 0x000fea0003c00000 */
[----:B------:R-:W-:Y:S01]  /*19860*/  MOV R0, R195 ;  /* 0x000000c300007202 */ /* 0x000fe20000000f00 */
[----:B------:R-:W-:Y:S05]  /*19870*/  BRA `(.L_x_5463) ;  /* 0xfffe95b000007947 */ /* 0x000fea000383ffff */
.L_x_5312:
[----:B------:R-:W-:Y:S01]  /*19880*/  IMAD.MOV.U32 R195, RZ, RZ, R5 ;  /* 0x000000ffffc37224 */ /* 0x000fe200078e0005 */
[----:B-1----:R-:W-:Y:S01]  /*19890*/  MOV R2, 0x2 ;  /* 0x0000000200027802 */ /* 0x002fe20000000f00 */
[----:B------:R-:W-:Y:S01]  /*198a0*/  IMAD.MOV.U32 R221, RZ, RZ, 0x181f ;  /* 0x0000181fffdd7424 */ /* 0x000fe200078e00ff */
[----:B------:R-:W-:Y:S02]  /*198b0*/  MOV R3, 0x198d0 ;  /* 0x000198d000037802 */ /* 0x000fe40000000f00 */
[----:B--2345:R-:W-:Y:S05]  /*198c0*/  CALL.REL.NOINC `($__internal_89_$__cuda_sm70_shflsync_idx_p) ;  /* 0x00002b4000007944 */ /* 0x03cfea0003c00000 */
[----:B------:R-:W-:Y:S01]  /*198d0*/  MOV R4, R195 ;  /* 0x000000c300047202 */ /* 0x000fe20000000f00 */
[----:B------:R-:W-:Y:S05]  /*198e0*/  BRA `(.L_x_5464) ;  /* 0xfffe96e000007947 */ /* 0x000fea000383ffff */
.L_x_5313:
[----:B------:R-:W-:Y:S01]  /*198f0*/  IMAD.MOV.U32 R195, RZ, RZ, R14 ;  /* 0x000000ffffc37224 */ /* 0x000fe200078e000e */
[----:B------:R-:W-:Y:S01]  /*19900*/  MOV R2, 0x2 ;  /* 0x0000000200027802 */ /* 0x000fe20000000f00 */
[----:B------:R-:W-:Y:S01]  /*19910*/  IMAD.MOV.U32 R221, RZ, RZ, 0x181f ;  /* 0x0000181fffdd7424 */ /* 0x000fe200078e00ff */
[----:B------:R-:W-:Y:S02]  /*19920*/  MOV R3, 0x19940 ;  /* 0x0001994000037802 */ /* 0x000fe40000000f00 */
[----:B-12345:R-:W-:Y:S05]  /*19930*/  CALL.REL.NOINC `($__internal_89_$__cuda_sm70_shflsync_idx_p) ;  /* 0x00002ad000007944 */ /* 0x03efea0003c00000 */
[----:B------:R-:W-:Y:S01]  /*19940*/  MOV R0, R195 ;  /* 0x000000c300007202 */ /* 0x000fe20000000f00 */
[----:B------:R-:W-:Y:S05]  /*19950*/  BRA `(.L_x_5465) ;  /* 0xfffe969000007947 */ /* 0x000fea000383ffff */
.L_x_5316:
[----:B------:R-:W-:Y:S01]  /*19960*/  IMAD.MOV.U32 R195, RZ, RZ, R5 ;  /* 0x000000ffffc37224 */ /* 0x000fe200078e0005 */
[----:B-1----:R-:W-:Y:S01]  /*19970*/  MOV R2, 0x3 ;  /* 0x0000000300027802 */ /* 0x002fe20000000f00 */
[----:B------:R-:W-:Y:S01]  /*19980*/  IMAD.MOV.U32 R221, RZ, RZ, 0x181f ;  /* 0x0000181fffdd7424 */ /* 0x000fe200078e00ff */
[----:B------:R-:W-:-:S02]  /*19990*/  MOV R3, 0x199b0 ;  /* 0x000199b000037802 */ /* 0x000fc40000000f00 */
[----:B--2345:R-:W-:Y:S05]  /*199a0*/  CALL.REL.NOINC `($__internal_89_$__cuda_sm70_shflsync_idx_p) ;  /* 0x00002a6000007944 */ /* 0x03cfea0003c00000 */
        /* <DEDUP_REMOVED lines=8> */
.L_x_5319:
[----:B------:R-:W-:Y:S01]  /*19a30*/  IMAD.MOV.U32 R195, RZ, RZ, R5 ;  /* 0x000000ffffc37224 */ /* 0x000fe200078e0005 */
[----:B------:R-:W-:Y:S01]  /*19a40*/  MOV R2, RZ ;  /* 0x000000ff00027202 */ /* 0x000fe20000000f00 */
[----:B------:R-:W-:Y:S01]  /*19a50*/  IMAD.MOV.U32 R221, RZ, RZ, 0x181f ;  /* 0x0000181fffdd7424 */ /* 0x000fe200078e00ff */
[----:B------:R-:W-:Y:S02]  /*19a60*/  MOV R3, 0x19a80 ;  /* 0x00019a8000037802 */ /* 0x000fe40000000f00 */
[----:B------:R-:W-:Y:S05]  /*19a70*/  CALL.REL.NOINC `($__internal_89_$__cuda_sm70_shflsync_idx_p) ;  /* 0x0000299000007944 */ /* 0x000fea0003c00000 */
[----:B------:R-:W-:Y:S01]  /*19a80*/  MOV R4, R195 ;  /* 0x000000c300047202 */ /* 0x000fe20000000f00 */
[----:B------:R-:W-:Y:S05]  /*19a90*/  BRA `(.L_x_5467) ;  /* 0xfffeb1d000007947 */ /* 0x000fea000383ffff */
.L_x_5320:
[----:B------:R-:W-:Y:S01]  /*19aa0*/  IMAD.MOV.U32 R195, RZ, RZ, R10 ;  /* 0x000000ffffc37224 */ /* 0x000fe200078e000a */
[----:B------:R-:W-:Y:S01]  /*19ab0*/  MOV R2, RZ ;  /* 0x000000ff00027202 */ /* 0x000fe20000000f00 */
[----:B------:R-:W-:Y:S01]  /*19ac0*/  IMAD.MOV.U32 R221, RZ, RZ, 0x181f ;  /* 0x0000181fffdd7424 */ /* 0x000fe200078e00ff */
[----:B------:R-:W-:Y:S02]  /*19ad0*/  MOV R3, 0x19af0 ;  /* 0x00019af000037802 */ /* 0x000fe40000000f00 */
[----:B-12---:R-:W-:Y:S05]  /*19ae0*/  CALL.REL.NOINC `($__internal_89_$__cuda_sm70_shflsync_idx_p) ;  /* 0x0000292000007944 */ /* 0x006fea0003c00000 */
        /* <DEDUP_REMOVED lines=27> */
[----:B--2---:R-:W-:Y:S05]  /*19ca0*/  CALL.REL.NOINC `($__internal_89_$__cuda_sm70_shflsync_idx_p) ;  /* 0x0000276000007944 */ /* 0x004fea0003c00000 */
[----:B------:R-:W-:Y:S01]  /*19cb0*/  IMAD.MOV.U32 R4, RZ, RZ, R195 ;  /* 0x000000ffff047224 */ /* 0x000fe200078e00c3 */
[----:B------:R-:W-:Y:S01]  /*19cc0*/  MOV R2, 0x1 ;  /* 0x0000000100027802 */ /* 0x000fe20000000f00 */
[----:B------:R-:W-:Y:S01]  /*19cd0*/  IMAD.MOV.U32 R195, RZ, RZ, R10 ;  /* 0x000000ffffc37224 */ /* 0x000fe200078e000a */
[----:B------:R-:W-:Y:S02]  /*19ce0*/  MOV R221, 0x181f ;  /* 0x0000181f00dd7802 */ /* 0x000fe40000000f00 */
[----:B------:R-:W-:Y:S02]  /*19cf0*/  MOV R3, 0x19d10 ;  /* 0x00019d1000037802 */ /* 0x000fe40000000f00 */
[----:B------:R-:W-:Y:S05]  /*19d00*/  CALL.REL.NOINC `($__internal_89_$__cuda_sm70_shflsync_idx_p) ;  /* 0x0000270000007944 */ /* 0x000fea0003c00000 */
[----:B------:R-:W-:Y:S01]  /*19d10*/  MOV R0, R195 ;  /* 0x000000c300007202 */ /* 0x000fe20000000f00 */
[----:B------:R-:W-:Y:S05]  /*19d20*/  BRA `(.L_x_5468) ;  /* 0xfffeb0e000007947 */ /* 0x000fea000383ffff */
.L_x_5321:
[----:B------:R-:W-:Y:S01]  /*19d30*/  IMAD.MOV.U32 R195, RZ, RZ, R4 ;  /* 0x000000ffffc37224 */ /* 0x000fe200078e0004 */
[----:B------:R-:W-:Y:S01]  /*19d40*/  MOV R2, RZ ;  /* 0x000000ff00027202 */ /* 0x000fe20000000f00 */
[----:B------:R-:W-:Y:S01]  /*19d50*/  IMAD.MOV.U32 R221, RZ, RZ, 0x1c1f ;  /* 0x00001c1fffdd7424 */ /* 0x000fe200078e00ff */
[----:B------:R-:W-:-:S02]  /*19d60*/  MOV R3, 0x19d80 ;  /* 0x00019d8000037802 */ /* 0x000fc40000000f00 */
[----:B------:R-:W-:Y:S05]  /*19d70*/  CALL.REL.NOINC `($__internal_89_$__cuda_sm70_shflsync_idx_p) ;  /* 0x0000269000007944 */ /* 0x000fea0003c00000 */
[----:B------:R-:W-:Y:S01]  /*19d80*/  MOV R3, R195 ;  /* 0x000000c300037202 */ /* 0x000fe20000000f00 */
[----:B------:R-:W-:Y:S05]  /*19d90*/  BRA `(.L_x_5469) ;  /* 0xfffeb33000007947 */ /* 0x000fea000383ffff */
.L_x_5326:
[----:B------:R-:W-:Y:S01]  /*19da0*/  IMAD.MOV.U32 R195, RZ, RZ, R4 ;  /* 0x000000ffffc37224 */ /* 0x000fe200078e0004 */
[----:B------:R-:W-:Y:S01]  /*19db0*/  MOV R2, 0x1 ;  /* 0x0000000100027802 */ /* 0x000fe20000000f00 */
[----:B------:R-:W-:Y:S01]  /*19dc0*/  IMAD.MOV.U32 R221, RZ, RZ, 0x1c1f ;  /* 0x00001c1fffdd7424 */ /* 0x000fe200078e00ff */
[----:B------:R-:W-:-:S02]  /*19dd0*/  MOV R3, 0x19df0 ;  /* 0x00019df000037802 */ /* 0x000fc40000000f00 */
[----:B-1----:R-:W-:Y:S05]  /*19de0*/  CALL.REL.NOINC `($__internal_89_$__cuda_sm70_shflsync_idx_p) ;  /* 0x0000262000007944 */ /* 0x002fea0003c00000 */
[----:B------:R-:W-:Y:S01]  /*19df0*/  MOV R3, R195 ;  /* 0x000000c300037202 */ /* 0x000fe20000000f00 */
[----:B------:R-:W-:Y:S05]  /*19e00*/  BRA `(.L_x_5470) ;  /* 0xfffeb7a000007947 */ /* 0x000fea000383ffff */
.L_x_5331:
[----:B------:R-:W-:Y:S01]  /*19e10*/  IMAD.MOV.U32 R132, RZ, RZ, R4 ;  /* 0x000000ffff847224 */ /* 0x000fe200078e0004 */
[----:B------:R-:W-:-:S02]  /*19e20*/  MOV R0, 0x2 ;  /* 0x0000000200007802 */ /* 0x000fc40000000f00 */
[----:B------:R-:W-:Y:S02]  /*19e30*/  MOV R2, 0x19e50 ;  /* 0x00019e5000027802 */ /* 0x000fe40000000f00 */
[----:B------:R-:W-:Y:S05]  /*19e40*/  CALL.REL.NOINC `($__internal_88_$__cuda_sm70_shflsync_bfly_p) ;  /* 0x0000256000007944 */ /* 0x000fea0003c00000 */
[----:B------:R-:W-:Y:S05]  /*19e50*/  BRA `(.L_x_5471) ;  /* 0xfffebe0000007947 */ /* 0x000fea000383ffff */
.L_x_5332:
[----:B------:R-:W-:Y:S01]  /*19e60*/  IMAD.MOV.U32 R132, RZ, RZ, R4 ;  /* 0x000000ffff847224 */ /* 0x000fe200078e0004 */
[----:B------:R-:W-:Y:S02]  /*19e70*/  MOV R0, 0x1 ;  /* 0x0000000100007802 */ /* 0x000fe40000000f00 */
[----:B------:R-:W-:Y:S02]  /*19e80*/  MOV R2, 0x19ea0 ;  /* 0x00019ea000027802 */ /* 0x000fe40000000f00 */
[----:B------:R-:W-:Y:S05]  /*19e90*/  CALL.REL.NOINC `($__internal_88_$__cuda_sm70_shflsync_bfly_p) ;  /* 0x0000251000007944 */ /* 0x000fea0003c00000 */
[----:B------:R-:W-:Y:S01]  /*19ea0*/  FMNMX.FTZ R133, R4, R0, !PT ;  /* 0x0000000004857209 */ /* 0x000fe20007810000 */
[----:B------:R-:W-:Y:S01]  /*19eb0*/  IMAD.MOV.U32 R132, RZ, RZ, R5 ;  /* 0x000000ffff847224 */ /* 0x000fe200078e0005 */
[----:B------:R-:W-:Y:S01]  /*19ec0*/  MOV R2, 0x19ef0 ;  /* 0x00019ef000027802 */ /* 0x000fe20000000f00 */
[----:B------:R-:W-:Y:S02]  /*19ed0*/  IMAD.MOV.U32 R0, RZ, RZ, 0x2 ;  /* 0x00000002ff007424 */ /* 0x000fe400078e00ff */
[----:B------:R-:W-:Y:S05]  /*19ee0*/  CALL.REL.NOINC `($__internal_88_$__cuda_sm70_shflsync_bfly_p) ;  /* 0x000024c000007944 */ /* 0x000fea0003c00000 */
[----:B------:R-:W-:Y:S01]  /*19ef0*/  FMNMX.FTZ R5, R5, R0, !PT ;  /* 0x0000000005057209 */ /* 0x000fe20007810000 */
[----:B------:R-:W-:Y:S01]  /*19f00*/  IMAD.MOV.U32 R0, RZ, RZ, 0x1 ;  /* 0x00000001ff007424 */ /* 0x000fe200078e00ff */
[----:B------:R-:W-:-:S03]  /*19f10*/  MOV R2, 0x19f40 ;  /* 0x00019f4000027802 */ /* 0x000fc60000000f00 */
[----:B------:R-:W-:Y:S02]  /*19f20*/  IMAD.MOV.U32 R132, RZ, RZ, R5 ;  /* 0x000000ffff847224 */ /* 0x000fe400078e0005 */
[----:B------:R-:W-:Y:S05]  /*19f30*/  CALL.REL.NOINC `($__internal_88_$__cuda_sm70_shflsync_bfly_p) ;  /* 0x0000247000007944 */ /* 0x000fea0003c00000 */
[----:B------:R-:W-:Y:S01]  /*19f40*/  MOV R3, R0 ;  /* 0x0000000000037202 */ /* 0x000fe20000000f00 */
[----:B------:R-:W-:Y:S05]  /*19f50*/  BRA `(.L_x_5472) ;  /* 0xfffebd7000007947 */ /* 0x000fea000383ffff */
.L_x_5340:
[----:B------:R-:W-:Y:S01]  /*19f60*/  MOV R2, RZ ;  /* 0x000000ff00027202 */ /* 0x000fe20000000f00 */
[----:B------:R-:W-:Y:S01]  /*19f70*/  IMAD.MOV.U32 R195, RZ, RZ, R5 ;  /* 0x000000ffffc37224 */ /* 0x000fe200078e0005 */
[----:B------:R-:W-:Y:S01]  /*19f80*/  MOV R3, 0x19fb0 ;  /* 0x00019fb000037802 */ /* 0x000fe20000000f00 */
[----:B------:R-:W-:Y:S02]  /*19f90*/  IMAD.MOV.U32 R221, RZ, RZ, 0x181f ;  /* 0x0000181fffdd7424 */ /* 0x000fe400078e00ff */
[----:B-1234-:R-:W-:Y:S05]  /*19fa0*/  CALL.REL.NOINC `($__internal_89_$__cuda_sm70_shflsync_idx_p) ;  /* 0x0000246000007944 */ /* 0x01efea0003c00000 */
[----:B------:R-:W-:Y:S01]  /*19fb0*/  MOV R4, R195 ;  /* 0x000000c300047202 */ /* 0x000fe20000000f00 */
[----:B------:R-:W-:-:S05]  /*19fc0*/  BRA `(.L_x_5473) ;  /* 0xfffed5c000007947 */ /* 0x000fca000383ffff */
.L_x_5341:
[----:B------:R-:W-:Y:S01]  /*19fd0*/  MOV R2, RZ ;  /* 0x000000ff00027202 */ /* 0x000fe20000000f00 */
[----:B------:R-:W-:Y:S01]  /*19fe0*/  IMAD.MOV.U32 R195, RZ, RZ, R20 ;  /* 0x000000ffffc37224 */ /* 0x000fe200078e0014 */
[----:B------:R-:W-:Y:S01]  /*19ff0*/  MOV R3, 0x1a020 ;  /* 0x0001a02000037802 */ /* 0x000fe20000000f00 */
[----:B------:R-:W-:Y:S02]  /*1a000*/  IMAD.MOV.U32 R221, RZ, RZ, 0x181f ;  /* 0x0000181fffdd7424 */ /* 0x000fe400078e00ff */
[----:B-1234-:R-:W-:Y:S05]  /*1a010*/  CALL.REL.NOINC `($__internal_89_$__cuda_sm70_shflsync_idx_p) ;  /* 0x000023f000007944 */ /* 0x01efea0003c00000 */
        /* <DEDUP_REMOVED lines=27> */
[----:B-1----:R-:W-:Y:S05]  /*1a1d0*/  CALL.REL.NOINC `($__internal_89_$__cuda_sm70_shflsync_idx_p) ;  /* 0x0000223000007944 */ /* 0x002fea0003c00000 */
[----:B------:R-:W-:Y:S01]  /*1a1e0*/  MOV R2, 0x1 ;  /* 0x0000000100027802 */ /* 0x000fe20000000f00 */
[----:B------:R-:W-:Y:S01]  /*1a1f0*/  IMAD.MOV.U32 R4, RZ, RZ, R195 ;  /* 0x000000ffff047224 */ /* 0x000fe200078e00c3 */
[----:B------:R-:W-:Y:S01]  /*1a200*/  MOV R221, 0x181f ;  /* 0x0000181f00dd7802 */ /* 0x000fe20000000f00 */
[----:B------:R-:W-:Y:S01]  /*1a210*/  IMAD.MOV.U32 R195, RZ, RZ, R20 ;  /* 0x000000ffffc37224 */ /* 0x000fe200078e0014 */
[----:B------:R-:W-:Y:S02]  /*1a220*/  MOV R3, 0x1a240 ;  /* 0x0001a24000037802 */ /* 0x000fe40000000f00 */
[----:B------:R-:W-:Y:S05]  /*1a230*/  CALL.REL.NOINC `($__internal_89_$__cuda_sm70_shflsync_idx_p) ;  /* 0x000021d000007944 */ /* 0x000fea0003c00000 */
[----:B------:R-:W-:Y:S01]  /*1a240*/  MOV R0, R195 ;  /* 0x000000c300007202 */ /* 0x000fe20000000f00 */
[----:B------:R-:W-:-:S05]  /*1a250*/  BRA `(.L_x_5474) ;  /* 0xfffed4d000007947 */ /* 0x000fca000383ffff */
.L_x_5344:
[----:B------:R-:W-:Y:S01]  /*1a260*/  MOV R2, RZ ;  /* 0x000000ff00027202 */ /* 0x000fe20000000f00 */
[----:B------:R-:W-:Y:S01]  /*1a270*/  IMAD.MOV.U32 R195, RZ, RZ, R133 ;  /* 0x000000ffffc37224 */ /* 0x000fe200078e0085 */
[----:B------:R-:W-:Y:S01]  /*1a280*/  MOV R3, 0x1a2b0 ;  /* 0x0001a2b000037802 */ /* 0x000fe20000000f00 */
[----:B------:R-:W-:Y:S02]  /*1a290*/  IMAD.MOV.U32 R221, RZ, RZ, 0x181f ;  /* 0x0000181fffdd7424 */ /* 0x000fe400078e00ff */
[----:B------:R-:W-:Y:S05]  /*1a2a0*/  CALL.REL.NOINC `($__internal_89_$__cuda_sm70_shflsync_idx_p) ;  /* 0x0000216000007944 */ /* 0x000fea0003c00000 */
[----:B------:R-:W-:Y:S01]  /*1a2b0*/  MOV R132, R195 ;  /* 0x000000c300847202 */ /* 0x000fe20000000f00 */
[----:B------:R-:W-:-:S05]  /*1a2c0*/  BRA `(.L_x_5475) ;  /* 0xfffee5a000007947 */ /* 0x000fca000383ffff */
.L_x_5345:
[----:B------:R-:W-:Y:S01]  /*1a2d0*/  MOV R2, RZ ;  /* 0x000000ff00027202 */ /* 0x000fe20000000f00 */
[----:B------:R-:W-:Y:S01]  /*1a2e0*/  IMAD.MOV.U32 R195, RZ, RZ, R170 ;  /* 0x000000ffffc37224 */ /* 0x000fe200078e00aa */
[----:B------:R-:W-:Y:S01]  /*1a2f0*/  MOV R3, 0x1a320 ;  /* 0x0001a32000037802 */ /* 0x000fe20000000f00 */
[----:B------:R-:W-:Y:S02]  /*1a300*/  IMAD.MOV.U32 R221, RZ, RZ, 0x181f ;  /* 0x0000181fffdd7424 */ /* 0x000fe400078e00ff */
[----:B-12---:R-:W-:Y:S05]  /*1a310*/  CALL.REL.NOINC `($__internal_89_$__cuda_sm70_shflsync_idx_p) ;  /* 0x000020f000007944 */ /* 0x006fea0003c00000 */
        /* <DEDUP_REMOVED lines=27> */
[----:B------:R-:W-:Y:S05]  /*1a4d0*/  CALL.REL.NOINC `($__internal_89_$__cuda_sm70_shflsync_idx_p) ;  /* 0x00001f3000007944 */ /* 0x000fea0003c00000 */
        /* <DEDUP_REMOVED lines=8> */
.L_x_5346:
[----:B------:R-:W-:Y:S01]  /*1a560*/  MOV R2, RZ ;  /* 0x000000ff00027202 */ /* 0x000fe20000000f00 */
[----:B------:R-:W-:Y:S01]  /*1a570*/  IMAD.MOV.U32 R195, RZ, RZ, R132 ;  /* 0x000000ffffc37224 */ /* 0x000fe200078e0084 */
[----:B------:R-:W-:Y:S01]  /*1a580*/  MOV R3, 0x1a5b0 ;  /* 0x0001a5b000037802 */ /* 0x000fe20000000f00 */
[----:B------:R-:W-:Y:S02]  /*1a590*/  IMAD.MOV.U32 R221, RZ, RZ, 0x1c1f ;  /* 0x00001c1fffdd7424 */ /* 0x000fe400078e00ff */
[----:B------:R-:W-:Y:S05]  /*1a5a0*/  CALL.REL.NOINC `($__internal_89_$__cuda_sm70_shflsync_idx_p) ;  /* 0x00001e6000007944 */ /* 0x000fea0003c00000 */
[----:B------:R-:W-:Y:S01]  /*1a5b0*/  MOV R3, R195 ;  /* 0x000000c300037202 */ /* 0x000fe20000000f00 */
[----:B------:R-:W-:-:S05]  /*1a5c0*/  BRA `(.L_x_5477) ;  /* 0xfffee70000007947 */ /* 0x000fca000383ffff */
.L_x_5351:
[----:B------:R-:W-:Y:S01]  /*1a5d0*/  MOV R2, 0x1 ;  /* 0x0000000100027802 */ /* 0x000fe20000000f00 */
[----:B------:R-:W-:Y:S01]  /*1a5e0*/  IMAD.MOV.U32 R195, RZ, RZ, R132 ;  /* 0x000000ffffc37224 */ /* 0x000fe200078e0084 */
[----:B------:R-:W-:Y:S01]  /*1a5f0*/  MOV R3, 0x1a620 ;  /* 0x0001a62000037802 */ /* 0x000fe20000000f00 */
[----:B------:R-:W-:Y:S02]  /*1a600*/  IMAD.MOV.U32 R221, RZ, RZ, 0x1c1f ;  /* 0x00001c1fffdd7424 */ /* 0x000fe400078e00ff */
[----:B-1----:R-:W-:Y:S05]  /*1a610*/  CALL.REL.NOINC `($__internal_89_$__cuda_sm70_shflsync_idx_p) ;  /* 0x00001df000007944 */ /* 0x002fea0003c00000 */
[----:B------:R-:W-:Y:S01]  /*1a620*/  MOV R3, R195 ;  /* 0x000000c300037202 */ /* 0x000fe20000000f00 */
[----:B------:R-:W-:-:S05]  /*1a630*/  BRA `(.L_x_5478) ;  /* 0xfffeeba000007947 */ /* 0x000fca000383ffff */
.L_x_5356:
[----:B------:R-:W-:Y:S02]  /*1a640*/  MOV R0, 0x2 ;  /* 0x0000000200007802 */ /* 0x000fe40000000f00 */
[----:B------:R-:W-:Y:S02]  /*1a650*/  MOV R2, 0x1a670 ;  /* 0x0001a67000027802 */ /* 0x000fe40000000f00 */
[----:B------:R-:W-:Y:S05]  /*1a660*/  CALL.REL.NOINC `($__internal_88_$__cuda_sm70_shflsync_bfly_p) ;  /* 0x00001d4000007944 */ /* 0x000fea0003c00000 */
[----:B------:R-:W-:-:S05]  /*1a670*/  BRA `(.L_x_5479) ;  /* 0xfffef26000007947 */ /* 0x000fca000383ffff */
.L_x_5357:
        /* <DEDUP_REMOVED lines=10> */
[----:B------:R-:W-:Y:S02]  /*1a720*/  MOV R2, 0x1a740 ;  /* 0x0001a74000027802 */ /* 0x000fe40000000f00 */
[----:B------:R-:W-:Y:S05]  /*1a730*/  CALL.REL.NOINC `($__internal_88_$__cuda_sm70_shflsync_bfly_p) ;  /* 0x00001c7000007944 */ /* 0x000fea0003c00000 */
[----:B------:R-:W-:-:S05]  /*1a740*/  BRA `(.L_x_5480) ;  /* 0xfffef20000007947 */ /* 0x000fca000383ffff */
.L_x_5366:
[----:B------:R-:W-:Y:S01]  /*1a750*/  MOV R2, RZ ;  /* 0x000000ff00027202 */ /* 0x000fe20000000f00 */
[----:B------:R-:W-:Y:S01]  /*1a760*/  IMAD.MOV.U32 R195, RZ, RZ, R5 ;  /* 0x000000ffffc37224 */ /* 0x000fe200078e0005 */
[----:B------:R-:W-:Y:S01]  /*1a770*/  MOV R3, 0x1a7a0 ;  /* 0x0001a7a000037802 */ /* 0x000fe20000000f00 */
[----:B------:R-:W-:Y:S02]  /*1a780*/  IMAD.MOV.U32 R221, RZ, RZ, 0x181f ;  /* 0x0000181fffdd7424 */ /* 0x000fe400078e00ff */
[----:B-1234-:R-:W-:Y:S05]  /*1a790*/  CALL.REL.NOINC `($__internal_89_$__cuda_sm70_shflsync_idx_p) ;  /* 0x00001c7000007944 */ /* 0x01efea0003c00000 */
[----:B------:R-:W-:Y:S01]  /*1a7a0*/  MOV R4, R195 ;  /* 0x000000c300047202 */ /* 0x000fe20000000f00 */
[----:B------:R-:W-:-:S05]  /*1a7b0*/  BRA `(.L_x_5481) ;  /* 0xffff12f000007947 */ /* 0x000fca000383ffff */
.L_x_5367:
        /* <DEDUP_REMOVED lines=41> */
.L_x_5370:
[----:B------:R-:W-:Y:S01]  /*1aa50*/  MOV R2, RZ ;  /* 0x000000ff00027202 */ /* 0x000fe20000000f00 */
[----:B------:R-:W-:Y:S01]  /*1aa60*/  IMAD.MOV.U32 R195, RZ, RZ, R133 ;  /* 0x000000ffffc37224 */ /* 0x000fe200078e0085 */
[----:B------:R-:W-:Y:S01]  /*1aa70*/  MOV R3, 0x1aaa0 ;  /* 0x0001aaa000037802 */ /* 0x000fe20000000f00 */
[----:B------:R-:W-:Y:S02]  /*1aa80*/  IMAD.MOV.U32 R221, RZ, RZ, 0x181f ;  /* 0x0000181fffdd7424 */ /* 0x000fe400078e00ff */
[----:B------:R-:W-:Y:S05]  /*1aa90*/  CALL.REL.NOINC `($__internal_89_$__cuda_sm70_shflsync_idx_p) ;  /* 0x0000197000007944 */ /* 0x000fea0003c00000 */
[----:B------:R-:W-:Y:S01]  /*1aaa0*/  MOV R132, R195 ;  /* 0x000000c300847202 */ /* 0x000fe20000000f00 */
[----:B------:R-:W-:-:S05]  /*1aab0*/  BRA `(.L_x_5483) ;  /* 0xffff22d000007947 */ /* 0x000fca000383ffff */
.L_x_5371:
        /* <DEDUP_REMOVED lines=41> */
.L_x_5372:
[----:B------:R-:W-:Y:S02]  /*1ad50*/  MOV R0, 0x2 ;  /* 0x0000000200007802 */ /* 0x000fe40000000f00 */
[----:B------:R-:W-:Y:S02]  /*1ad60*/  MOV R2, 0x1ad80 ;  /* 0x0001ad8000027802 */ /* 0x000fe40000000f00 */
[----:B------:R-:W-:Y:S05]  /*1ad70*/  CALL.REL.NOINC `($__internal_88_$__cuda_sm70_shflsync_bfly_p) ;  /* 0x0000163000007944 */ /* 0x000fea0003c00000 */
[----:B------:R-:W-:-:S05]  /*1ad80*/  BRA `(.L_x_5485) ;  /* 0xffff259000007947 */ /* 0x000fca000383ffff */
.L_x_5373:
        /* <DEDUP_REMOVED lines=13> */
.L_x_5376:
[----:B------:R-:W-:Y:S01]  /*1ae60*/  MOV R2, RZ ;  /* 0x000000ff00027202 */ /* 0x000fe20000000f00 */
[----:B------:R-:W-:Y:S01]  /*1ae70*/  IMAD.MOV.U32 R195, RZ, RZ, R4 ;  /* 0x000000ffffc37224 */ /* 0x000fe200078e0004 */
[----:B------:R-:W-:Y:S01]  /*1ae80*/  MOV R3, 0x1aeb0 ;  /* 0x0001aeb000037802 */ /* 0x000fe20000000f00 */
[----:B------:R-:W-:Y:S02]  /*1ae90*/  IMAD.MOV.U32 R221, RZ, RZ, 0x181f ;  /* 0x0000181fffdd7424 */ /* 0x000fe400078e00ff */
[----:B-1234-:R-:W-:Y:S05]  /*1aea0*/  CALL.REL.NOINC `($__internal_89_$__cuda_sm70_shflsync_idx_p) ;  /* 0x0000156000007944 */ /* 0x01efea0003c00000 */
[----:B------:R-:W-:Y:S01]  /*1aeb0*/  MOV R2, R195 ;  /* 0x000000c300027202 */ /* 0x000fe20000000f00 */
[----:B------:R-:W-:-:S05]  /*1aec0*/  BRA `(.L_x_5487) ;  /* 0xffff444000007947 */ /* 0x000fca000383ffff */
.L_x_5379:
[----:B------:R-:W-:Y:S01]  /*1aed0*/  MOV R2, RZ ;  /* 0x000000ff00027202 */ /* 0x000fe20000000f00 */
[----:B------:R-:W-:Y:S01]  /*1aee0*/  IMAD.MOV.U32 R195, RZ, RZ, R133 ;  /* 0x000000ffffc37224 */ /* 0x000fe200078e0085 */
[----:B------:R-:W-:Y:S01]  /*1aef0*/  MOV R3, 0x1af20 ;  /* 0x0001af2000037802 */ /* 0x000fe20000000f00 */
[----:B------:R-:W-:Y:S02]  /*1af00*/  IMAD.MOV.U32 R221, RZ, RZ, 0x181f ;  /* 0x0000181fffdd7424 */ /* 0x000fe400078e00ff */
[----:B------:R-:W-:Y:S05]  /*1af10*/  CALL.REL.NOINC `($__internal_89_$__cuda_sm70_shflsync_idx_p) ;  /* 0x000014f000007944 */ /* 0x000fea0003c00000 */
[----:B------:R-:W-:Y:S01]  /*1af20*/  MOV R132, R195 ;  /* 0x000000c300847202 */ /* 0x000fe20000000f00 */
[----:B------:R-:W-:-:S05]  /*1af30*/  BRA `(.L_x_5488) ;  /* 0xffff566000007947 */ /* 0x000fca000383ffff */
.L_x_5380:
[----:B------:R-:W-:Y:S01]  /*1af40*/  MOV R2, RZ ;  /* 0x000000ff00027202 */ /* 0x000fe20000000f00 */
[----:B------:R-:W-:Y:S01]  /*1af50*/  IMAD.MOV.U32 R195, RZ, RZ, R170 ;  /* 0x000000ffffc37224 */ /* 0x000fe200078e00aa */
[----:B------:R-:W-:Y:S01]  /*1af60*/  MOV R3, 0x1af90 ;  /* 0x0001af9000037802 */ /* 0x000fe20000000f00 */
[----:B------:R-:W-:Y:S02]  /*1af70*/  IMAD.MOV.U32 R221, RZ, RZ, 0x181f ;  /* 0x0000181fffdd7424 */ /* 0x000fe400078e00ff */
[----:B-12---:R-:W-:Y:S05]  /*1af80*/  CALL.REL.NOINC `($__internal_89_$__cuda_sm70_shflsync_idx_p) ;  /* 0x0000148000007944 */ /* 0x006fea0003c00000 */
[----:B------:R-:W-:Y:S01]  /*1af90*/  IADD3 R2, -R214, 0x10, RZ ;  /* 0x00000010d6027810 */ /* 0x000fe20007ffe1ff */
        /* <DEDUP_REMOVED lines=22> */
[----:B--2---:R-:W-:Y:S05]  /*1b100*/  CALL.REL.NOINC `($__internal_89_$__cuda_sm70_shflsync_idx_p) ;  /* 0x0000130000007944 */ /* 0x004fea0003c00000 */
        /* <DEDUP_REMOVED lines=8> */
.L_x_5381:
[----:B------:R-:W-:Y:S01]  /*1b190*/  MOV R2, RZ ;  /* 0x000000ff00027202 */ /* 0x000fe20000000f00 */
[----:B------:R-:W-:Y:S01]  /*1b1a0*/  IMAD.MOV.U32 R195, RZ, RZ, R132 ;  /* 0x000000ffffc37224 */ /* 0x000fe200078e0084 */
[----:B------:R-:W-:Y:S01]  /*1b1b0*/  MOV R3, 0x1b1e0 ;  /* 0x0001b1e000037802 */ /* 0x000fe20000000f00 */
[----:B------:R-:W-:Y:S02]  /*1b1c0*/  IMAD.MOV.U32 R221, RZ, RZ, 0x1c1f ;  /* 0x00001c1fffdd7424 */ /* 0x000fe400078e00ff */
[----:B------:R-:W-:Y:S05]  /*1b1d0*/  CALL.REL.NOINC `($__internal_89_$__cuda_sm70_shflsync_idx_p) ;  /* 0x0000123000007944 */ /* 0x000fea0003c00000 */
[----:B------:R-:W-:Y:S01]  /*1b1e0*/  MOV R3, R195 ;  /* 0x000000c300037202 */ /* 0x000fe20000000f00 */
[----:B------:R-:W-:-:S05]  /*1b1f0*/  BRA `(.L_x_5490) ;  /* 0xffff571000007947 */ /* 0x000fca000383ffff */
.L_x_5386:
[----:B------:R-:W-:Y:S01]  /*1b200*/  MOV R2, 0x1 ;  /* 0x0000000100027802 */ /* 0x000fe20000000f00 */
[----:B------:R-:W-:Y:S01]  /*1b210*/  IMAD.MOV.U32 R195, RZ, RZ, R132 ;  /* 0x000000ffffc37224 */ /* 0x000fe200078e0084 */
[----:B------:R-:W-:Y:S01]  /*1b220*/  MOV R3, 0x1b250 ;  /* 0x0001b25000037802 */ /* 0x000fe20000000f00 */
[----:B------:R-:W-:Y:S02]  /*1b230*/  IMAD.MOV.U32 R221, RZ, RZ, 0x1c1f ;  /* 0x00001c1fffdd7424 */ /* 0x000fe400078e00ff */
[----:B-1----:R-:W-:Y:S05]  /*1b240*/  CALL.REL.NOINC `($__internal_89_$__cuda_sm70_shflsync_idx_p) ;  /* 0x000011c000007944 */ /* 0x002fea0003c00000 */
[----:B------:R-:W-:Y:S01]  /*1b250*/  MOV R3, R195 ;  /* 0x000000c300037202 */ /* 0x000fe20000000f00 */
[----:B------:R-:W-:-:S05]  /*1b260*/  BRA `(.L_x_5491) ;  /* 0xffff5bb000007947 */ /* 0x000fca000383ffff */
.L_x_5391:
[----:B------:R-:W-:Y:S02]  /*1b270*/  MOV R0, 0x2 ;  /* 0x0000000200007802 */ /* 0x000fe40000000f00 */
[----:B------:R-:W-:Y:S02]  /*1b280*/  MOV R2, 0x1b2a0 ;  /* 0x0001b2a000027802 */ /* 0x000fe40000000f00 */
[----:B------:R-:W-:Y:S05]  /*1b290*/  CALL.REL.NOINC `($__internal_88_$__cuda_sm70_shflsync_bfly_p) ;  /* 0x0000111000007944 */ /* 0x000fea0003c00000 */
[----:B------:R-:W-:-:S05]  /*1b2a0*/  BRA `(.L_x_5492) ;  /* 0xffff627000007947 */ /* 0x000fca000383ffff */
.L_x_5392:
        /* <DEDUP_REMOVED lines=10> */
[----:B------:R-:W-:Y:S03]  /*1b350*/  MOV R2, 0x1b380 ;  /* 0x0001b38000027802 */ /* 0x000fe60000000f00 */
[----:B------:R-:W-:Y:S02]  /*1b360*/  IMAD.MOV.U32 R132, RZ, RZ, R4 ;  /* 0x000000ffff847224 */ /* 0x000fe400078e0004 */
[----:B------:R-:W-:Y:S05]  /*1b370*/  CALL.REL.NOINC `($__internal_88_$__cuda_sm70_shflsync_bfly_p) ;  /* 0x0000103000007944 */ /* 0x000fea0003c00000 */
[----:B------:R-:W-:-:S05]  /*1b380*/  BRA `(.L_x_5493) ;  /* 0xffff620000007947 */ /* 0x000fca000383ffff */
.L_x_5394:
[----:B------:R-:W-:Y:S01]  /*1b390*/  IMAD.MOV.U32 R132, RZ, RZ, R222 ;  /* 0x000000ffff847224 */ /* 0x000fe200078e00de */
[----:B------:R-:W-:-:S02]  /*1b3a0*/  MOV R0, 0x2 ;  /* 0x0000000200007802 */ /* 0x000fc40000000f00 */
[----:B------:R-:W-:Y:S02]  /*1b3b0*/  MOV R2, 0x1b3d0 ;  /* 0x0001b3d000027802 */ /* 0x000fe40000000f00 */
[----:B------:R-:W-:Y:S05]  /*1b3c0*/  CALL.REL.NOINC `($__internal_88_$__cuda_sm70_shflsync_bfly_p) ;  /* 0x00000fe000007944 */ /* 0x000fea0003c00000 */
[----:B------:R-:W-:Y:S05]  /*1b3d0*/  BRA `(.L_x_5494) ;  /* 0xffff7e5000007947 */ /* 0x000fea000383ffff */
.L_x_5395:
[----:B------:R-:W-:Y:S01]  /*1b3e0*/  IMAD.MOV.U32 R132, RZ, RZ, R4 ;  /* 0x000000ffff847224 */ /* 0x000fe200078e0004 */
[----:B------:R-:W-:Y:S02]  /*1b3f0*/  MOV R0, 0x1 ;  /* 0x0000000100007802 */ /* 0x000fe40000000f00 */
[----:B------:R-:W-:Y:S02]  /*1b400*/  MOV R2, 0x1b420 ;  /* 0x0001b42000027802 */ /* 0x000fe40000000f00 */
[----:B-1----:R-:W-:Y:S05]  /*1b410*/  CALL.REL.NOINC `($__internal_88_$__cuda_sm70_shflsync_bfly_p) ;  /* 0x00000f9000007944 */ /* 0x002fea0003c00000 */
[----:B------:R-:W-:Y:S01]  /*1b420*/  FADD.FTZ R4, R4, R0 ;  /* 0x0000000004047221 */ /* 0x000fe20000010000 */
[----:B------:R-:W-:Y:S02]  /*1b430*/  MOV R132, R220 ;  /* 0x000000dc00847202 */ /* 0x000fe40000000f00 */
[----:B------:R-:W-:Y:S02]  /*1b440*/  MOV R0, 0x2 ;  /* 0x0000000200007802 */ /* 0x000fe40000000f00 */
[----:B------:R-:W-:Y:S02]  /*1b450*/  MOV R2, 0x1b470 ;  /* 0x0001b47000027802 */ /* 0x000fe40000000f00 */
[----:B------:R-:W-:Y:S05]  /*1b460*/  CALL.REL.NOINC `($__internal_88_$__cuda_sm70_shflsync_bfly_p) ;  /* 0x00000f4000007944 */ /* 0x000fea0003c00000 */
[----:B------:R-:W-:Y:S01]  /*1b470*/  FADD.FTZ R5, R220, R0 ;  /* 0x00000000dc057221 */ /* 0x000fe20000010000 */
[----:B------:R-:W-:Y:S02]  /*1b480*/  MOV R0, 0x1 ;  /* 0x0000000100007802 */ /* 0x000fe40000000f00 */
[----:B------:R-:W-:-:S02]  /*1b490*/  MOV R2, 0x1b4c0 ;  /* 0x0001b4c000027802 */ /* 0x000fc40000000f00 */
[----:B------:R-:W-:Y:S02]  /*1b4a0*/  MOV R132, R5 ;  /* 0x0000000500847202 */ /* 0x000fe40000000f00 */
[----:B------:R-:W-:Y:S05]  /*1b4b0*/  CALL.REL.NOINC `($__internal_88_$__cuda_sm70_shflsync_bfly_p) ;  /* 0x00000ef000007944 */ /* 0x000fea0003c00000 */
[----:B------:R-:W-:Y:S01]  /*1b4c0*/  MOV R3, R0 ;  /* 0x0000000000037202 */ /* 0x000fe20000000f00 */
[----:B------:R-:W-:Y:S05]  /*1b4d0*/  BRA `(.L_x_5495) ;  /* 0xffff7dc000007947 */ /* 0x000fea000383ffff */
.L_x_5402:
[----:B--234-:R-:W-:Y:S01]  /*1b4e0*/  IMAD.MOV.U32 R195, RZ, RZ, R5 ;  /* 0x000000ffffc37224 */ /* 0x01cfe200078e0005 */
[----:B------:R-:W-:Y:S01]  /*1b4f0*/  MOV R2, RZ ;  /* 0x000000ff00027202 */ /* 0x000fe20000000f00 */
[----:B------:R-:W-:Y:S01]  /*1b500*/  IMAD.MOV.U32 R221, RZ, RZ, 0x181f ;  /* 0x0000181fffdd7424 */ /* 0x000fe200078e00ff */
[----:B------:R-:W-:Y:S02]  /*1b510*/  MOV R3, 0x1b530 ;  /* 0x0001b53000037802 */ /* 0x000fe40000000f00 */
[----:B-1----:R-:W-:Y:S05]  /*1b520*/  CALL.REL.NOINC `($__internal_89_$__cuda_sm70_shflsync_idx_p) ;  /* 0x00000ee000007944 */ /* 0x002fea0003c00000 */
[----:B------:R-:W-:Y:S01]  /*1b530*/  MOV R4, R195 ;  /* 0x000000c300047202 */ /* 0x000fe20000000f00 */
[----:B------:R-:W-:Y:S05]  /*1b540*/  BRA `(.L_x_5496) ;  /* 0xffff994000007947 */ /* 0x000fea000383ffff */
.L_x_5403:
[----:B------:R-:W-:Y:S01]  /*1b550*/  IMAD.MOV.U32 R195, RZ, RZ, R14 ;  /* 0x000000ffffc37224 */ /* 0x000fe200078e000e */
[----:B------:R-:W-:Y:S01]  /*1b560*/  MOV R2, RZ ;  /* 0x000000ff00027202 */ /* 0x000fe20000000f00 */
[----:B------:R-:W-:Y:S01]  /*1b570*/  IMAD.MOV.U32 R221, RZ, RZ, 0x181f ;  /* 0x0000181fffdd7424 */ /* 0x000fe200078e00ff */
[----:B------:R-:W-:Y:S02]  /*1b580*/  MOV R3, 0x1b5a0 ;  /* 0x0001b5a000037802 */ /* 0x000fe40000000f00 */
[----:B-123--:R-:W-:Y:S05]  /*1b590*/  CALL.REL.NOINC `($__internal_89_$__cuda_sm70_shflsync_idx_p) ;  /* 0x00000e7000007944 */ /* 0x00efea0003c00000 */
[----:B------:R-:W-:Y:S01]  /*1b5a0*/  MOV R0, R195 ;  /* 0x000000c300007202 */ /* 0x000fe20000000f00 */
[----:B------:R-:W-:Y:S05]  /*1b5b0*/  BRA `(.L_x_5497) ;  /* 0xffff98f000007947 */ /* 0x000fea000383ffff */
.L_x_5406:
[----:B------:R-:W-:Y:S01]  /*1b5c0*/  IMAD.MOV.U32 R195, RZ, RZ, R5 ;  /* 0x000000ffffc37224 */ /* 0x000fe200078e0005 */
[----:B--2---:R-:W-:Y:S01]  /*1b5d0*/  MOV R2, 0x1 ;  /* 0x0000000100027802 */ /* 0x004fe20000000f00 */
[----:B------:R-:W-:Y:S01]  /*1b5e0*/  IMAD.MOV.U32 R221, RZ, RZ, 0x181f ;  /* 0x0000181fffdd7424 */ /* 0x000fe200078e00ff */
[----:B------:R-:W-:-:S02]  /*1b5f0*/  MOV R3, 0x1b610 ;  /* 0x0001b61000037802 */ /* 0x000fc40000000f00 */
[----:B-1-34-:R-:W-:Y:S05]  /*1b600*/  CALL.REL.NOINC `($__internal_89_$__cuda_sm70_shflsync_idx_p) ;  /* 0x00000e0000007944 */ /* 0x01afea0003c00000 */
        /* <DEDUP_REMOVED lines=8> */
.L_x_5409:
[----:B------:R-:W-:Y:S01]  /*1b690*/  IMAD.MOV.U32 R195, RZ, RZ, R5 ;  /* 0x000000ffffc37224 */ /* 0x000fe200078e0005 */
[----:B-1----:R-:W-:Y:S01]  /*1b6a0*/  MOV R2, 0x2 ;  /* 0x0000000200027802 */ /* 0x002fe20000000f00 */
[----:B------:R-:W-:Y:S01]  /*1b6b0*/  IMAD.MOV.U32 R221, RZ, RZ, 0x181f ;  /* 0x0000181fffdd7424 */ /* 0x000fe200078e00ff */
[----:B------:R-:W-:Y:S02]  /*1b6c0*/  MOV R3, 0x1b6e0 ;  /* 0x0001b6e000037802 */ /* 0x000fe40000000f00 */
[----:B--234-:R-:W-:Y:S05]  /*1b6d0*/  CALL.REL.NOINC `($__internal_89_$__cuda_sm70_shflsync_idx_p) ;  /* 0x00000d3000007944 */ /* 0x01cfea0003c00000 */
[----:B------:R-:W-:Y:S01]  /*1b6e0*/  MOV R4, R195 ;  /* 0x000000c300047202 */ /* 0x000fe20000000f00 */
[----:B------:R-:W-:Y:S05]  /*1b6f0*/  BRA `(.L_x_5499) ;  /* 0xffff9b2000007947 */ /* 0x000fea000383ffff */
.L_x_5410:
[----:B------:R-:W-:Y:S01]  /*1b700*/  IMAD.MOV.U32 R195, RZ, RZ, R14 ;  /* 0x000000ffffc37224 */ /* 0x000fe200078e000e */
[----:B-1----:R-:W-:Y:S01]  /*1b710*/  MOV R2, 0x2 ;  /* 0x0000000200027802 */ /* 0x002fe20000000f00 */
[----:B------:R-:W-:Y:S01]  /*1b720*/  IMAD.MOV.U32 R221, RZ, RZ, 0x181f ;  /* 0x0000181fffdd7424 */ /* 0x000fe200078e00ff */
[----:B------:R-:W-:Y:S02]  /*1b730*/  MOV R3, 0x1b750 ;  /* 0x0001b75000037802 */ /* 0x000fe40000000f00 */
[----:B--234-:R-:W-:Y:S05]  /*1b740*/  CALL.REL.NOINC `($__internal_89_$__cuda_sm70_shflsync_idx_p) ;  /* 0x00000cc000007944 */ /* 0x01cfea0003c00000 */
[----:B------:R-:W-:Y:S01]  /*1b750*/  MOV R0, R195 ;  /* 0x000000c300007202 */ /* 0x000fe20000000f00 */
[----:B------:R-:W-:Y:S05]  /*1b760*/  BRA `(.L_x_5500) ;  /* 0xffff9ad000007947 */ /* 0x000fea000383ffff */
.L_x_5413:
[----:B------:R-:W-:Y:S01]  /*1b770*/  IMAD.MOV.U32 R195, RZ, RZ, R5 ;  /* 0x000000ffffc37224 */ /* 0x000fe200078e0005 */
[----:B-1----:R-:W-:Y:S01]  /*1b780*/  MOV R2, 0x3 ;  /* 0x0000000300027802 */ /* 0x002fe20000000f00 */
[----:B------:R-:W-:Y:S01]  /*1b790*/  IMAD.MOV.U32 R221, RZ, RZ, 0x181f ;  /* 0x0000181fffdd7424 */ /* 0x000fe200078e00ff */
[----:B------:R-:W-:-:S02]  /*1b7a0*/  MOV R3, 0x1b7c0 ;  /* 0x0001b7c000037802 */ /* 0x000fc40000000f00 */
[----:B--234-:R-:W-:Y:S05]  /*1b7b0*/  CALL.REL.NOINC `($__internal_89_$__cuda_sm70_shflsync_idx_p) ;  /* 0x00000c5000007944 */ /* 0x01cfea0003c00000 */
        /* <DEDUP_REMOVED lines=8> */
.L_x_5415:
[----:B------:R-:W-:Y:S01]  /*1b840*/  IMAD.MOV.U32 R195, RZ, RZ, R5 ;  /* 0x000000ffffc37224 */ /* 0x000fe200078e0005 */
[----:B------:R-:W-:Y:S01]  /*1b850*/  MOV R2, RZ ;  /* 0x000000ff00027202 */ /* 0x000fe20000000f00 */
[----:B------:R-:W-:Y:S01]  /*1b860*/  IMAD.MOV.U32 R221, RZ, RZ, 0x1c1f ;  /* 0x00001c1fffdd7424 */ /* 0x000fe200078e00ff */
[----:B------:R-:W-:Y:S02]  /*1b870*/  MOV R3, 0x1b890 ;  /* 0x0001b89000037802 */ /* 0x000fe40000000f00 */
[----:B------:R-:W-:Y:S05]  /*1b880*/  CALL.REL.NOINC `($__internal_89_$__cuda_sm70_shflsync_idx_p) ;  /* 0x00000b8000007944 */ /* 0x000fea0003c00000 */
[----:B------:R-:W-:Y:S01]  /*1b890*/  MOV R4, R195 ;  /* 0x000000c300047202 */ /* 0x000fe20000000f00 */
[----:B------:R-:W-:Y:S05]  /*1b8a0*/  BRA `(.L_x_5502) ;  /* 0xffff9ef000007947 */ /* 0x000fea000383ffff */
.L_x_5416:
[----:B------:R-:W-:Y:S01]  /*1b8b0*/  IMAD.MOV.U32 R195, RZ, RZ, R12 ;  /* 0x000000ffffc37224 */ /* 0x000fe200078e000c */
[----:B------:R-:W-:Y:S01]  /*1b8c0*/  MOV R2, RZ ;  /* 0x000000ff00027202 */ /* 0x000fe20000000f00 */
[----:B------:R-:W-:Y:S01]  /*1b8d0*/  IMAD.MOV.U32 R221, RZ, RZ, 0x1c1f ;  /* 0x00001c1fffdd7424 */ /* 0x000fe200078e00ff */
[----:B------:R-:W-:Y:S02]  /*1b8e0*/  MOV R3, 0x1b900 ;  /* 0x0001b90000037802 */ /* 0x000fe40000000f00 */
[----:B-12---:R-:W-:Y:S05]  /*1b8f0*/  CALL.REL.NOINC `($__internal_89_$__cuda_sm70_shflsync_idx_p) ;  /* 0x00000b1000007944 */ /* 0x006fea0003c00000 */
[----:B------:R-:W-:Y:S01]  /*1b900*/  MOV R0, R195 ;  /* 0x000000c300007202 */ /* 0x000fe20000000f00 */
[----:B------:R-:W-:Y:S05]  /*1b910*/  BRA `(.L_x_5503) ;  /* 0xffff9ea000007947 */ /* 0x000fea000383ffff */
.L_x_5419:
        /* <DEDUP_REMOVED lines=13> */
.L_x_5423:
[----:B------:R-:W-:Y:S01]  /*1b9f0*/  IMAD.MOV.U32 R195, RZ, RZ, R5 ;  /* 0x000000ffffc37224 */ /* 0x000fe200078e0005 */
[----:B------:R-:W-:Y:S01]  /*1ba00*/  MOV R2, RZ ;  /* 0x000000ff00027202 */ /* 0x000fe20000000f00 */
[----:B------:R-:W-:Y:S01]  /*1ba10*/  IMAD.MOV.U32 R221, RZ, RZ, 0x181f ;  /* 0x0000181fffdd7424 */ /* 0x000fe200078e00ff */
[----:B------:R-:W-:Y:S02]  /*1ba20*/  MOV R3, 0x1ba40 ;  /* 0x0001ba4000037802 */ /* 0x000fe40000000f00 */
[----:B------:R-:W-:Y:S05]  /*1ba30*/  CALL.REL.NOINC `($__internal_89_$__cuda_sm70_shflsync_idx_p) ;  /* 0x000009d000007944 */ /* 0x000fea0003c00000 */
[----:B------:R-:W-:Y:S01]  /*1ba40*/  MOV R4, R195 ;  /* 0x000000c300047202 */ /* 0x000fe20000000f00 */
[----:B------:R-:W-:Y:S05]  /*1ba50*/  BRA `(.L_x_5505) ;  /* 0xffffc1a000007947 */ /* 0x000fea000383ffff */
.L_x_5424:
[----:B------:R-:W-:Y:S01]  /*1ba60*/  IMAD.MOV.U32 R195, RZ, RZ, R14 ;  /* 0x000000ffffc37224 */ /* 0x000fe200078e000e */
[----:B------:R-:W-:Y:S01]  /*1ba70*/  MOV R2, RZ ;  /* 0x000000ff00027202 */ /* 0x000fe20000000f00 */
[----:B------:R-:W-:Y:S01]  /*1ba80*/  IMAD.MOV.U32 R221, RZ, RZ, 0x181f ;  /* 0x0000181fffdd7424 */ /* 0x000fe200078e00ff */
[----:B------:R-:W-:Y:S02]  /*1ba90*/  MOV R3, 0x1bab0 ;  /* 0x0001bab000037802 */ /* 0x000fe40000000f00 */
[----:B-12---:R-:W-:Y:S05]  /*1baa0*/  CALL.REL.NOINC `($__internal_89_$__cuda_sm70_shflsync_idx_p) ;  /* 0x0000096000007944 */ /* 0x006fea0003c00000 */
[----:B------:R-:W-:Y:S01]  /*1bab0*/  MOV R0, R195 ;  /* 0x000000c300007202 */ /* 0x000fe20000000f00 */
[----:B------:R-:W-:Y:S05]  /*1bac0*/  BRA `(.L_x_5506) ;  /* 0xffffc15000007947 */ /* 0x000fea000383ffff */
.L_x_5427:
        /* <DEDUP_REMOVED lines=13> */
.L_x_5430:
[----:B------:R-:W-:Y:S01]  /*1bba0*/  IMAD.MOV.U32 R195, RZ, RZ, R5 ;  /* 0x000000ffffc37224 */ /* 0x000fe200078e0005 */
[----:B-1----:R-:W-:Y:S01]  /*1bbb0*/  MOV R2, 0x2 ;  /* 0x0000000200027802 */ /* 0x002fe20000000f00 */
[----:B------:R-:W-:Y:S01]  /*1bbc0*/  IMAD.MOV.U32 R221, RZ, RZ, 0x181f ;  /* 0x0000181fffdd7424 */ /* 0x000fe200078e00ff */
[----:B------:R-:W-:Y:S02]  /*1bbd0*/  MOV R3, 0x1bbf0 ;  /* 0x0001bbf000037802 */ /* 0x000fe40000000f00 */
[----:B--234-:R-:W-:Y:S05]  /*1bbe0*/  CALL.REL.NOINC `($__internal_89_$__cuda_sm70_shflsync_idx_p) ;  /* 0x0000082000007944 */ /* 0x01cfea0003c00000 */
[----:B------:R-:W-:Y:S01]  /*1bbf0*/  MOV R4, R195 ;  /* 0x000000c300047202 */ /* 0x000fe20000000f00 */
[----:B------:R-:W-:Y:S05]  /*1bc00*/  BRA `(.L_x_5508) ;  /* 0xffffc39000007947 */ /* 0x000fea000383ffff */
.L_x_5431:
[----:B------:R-:W-:Y:S01]  /*1bc10*/  IMAD.MOV.U32 R195, RZ, RZ, R14 ;  /* 0x000000ffffc37224 */ /* 0x000fe200078e000e */
[----:B------:R-:W-:Y:S01]  /*1bc20*/  MOV R2, 0x2 ;  /* 0x0000000200027802 */ /* 0x000fe20000000f00 */
[----:B------:R-:W-:Y:S01]  /*1bc30*/  IMAD.MOV.U32 R221, RZ, RZ, 0x181f ;  /* 0x0000181fffdd7424 */ /* 0x000fe200078e00ff */
[----:B------:R-:W-:Y:S02]  /*1bc40*/  MOV R3, 0x1bc60 ;  /* 0x0001bc6000037802 */ /* 0x000fe40000000f00 */
[----:B-1234-:R-:W-:Y:S05]  /*1bc50*/  CALL.REL.NOINC `($__internal_89_$__cuda_sm70_shflsync_idx_p) ;  /* 0x000007b000007944 */ /* 0x01efea0003c00000 */
[----:B------:R-:W-:Y:S01]  /*1bc60*/  MOV R0, R195 ;  /* 0x000000c300007202 */ /* 0x000fe20000000f00 */
[----:B------:R-:W-:Y:S05]  /*1bc70*/  BRA `(.L_x_5509) ;  /* 0xffffc34000007947 */ /* 0x000fea000383ffff */
.L_x_5434:
        /* <DEDUP_REMOVED lines=13> */
.L_x_5436:
[----:B------:R-:W-:Y:S01]  /*1bd50*/  IMAD.MOV.U32 R195, RZ, RZ, R110 ;  /* 0x000000ffffc37224 */ /* 0x000fe200078e006e */
[----:B------:R-:W-:Y:S01]  /*1bd60*/  MOV R2, RZ ;  /* 0x000000ff00027202 */ /* 0x000fe20000000f00 */
[----:B------:R-:W-:Y:S01]  /*1bd70*/  IMAD.MOV.U32 R221, RZ, RZ, 0x1f ;  /* 0x0000001fffdd7424 */ /* 0x000fe200078e00ff */
[----:B------:R-:W-:Y:S02]  /*1bd80*/  MOV R3, 0x1bda0 ;  /* 0x0001bda000037802 */ /* 0x000fe40000000f00 */
[----:B-1----:R-:W-:Y:S05]  /*1bd90*/  CALL.REL.NOINC `($__internal_89_$__cuda_sm70_shflsync_idx_p) ;  /* 0x0000067000007944 */ /* 0x002fea0003c00000 */
[----:B------:R-:W-:Y:S01]  /*1bda0*/  MOV R9, R195 ;  /* 0x000000c300097202 */ /* 0x000fe20000000f00 */
[----:B------:R-:W-:Y:S05]  /*1bdb0*/  BRA `(.L_x_5511) ;  /* 0xffffc61000007947 */ /* 0x000fea000383ffff */
.L_x_5437:
[----:B------:R-:W-:Y:S01]  /*1bdc0*/  IMAD.MOV.U32 R195, RZ, RZ, R110 ;  /* 0x000000ffffc37224 */ /* 0x000fe200078e006e */
[----:B------:R-:W-:Y:S01]  /*1bdd0*/  MOV R2, 0x1 ;  /* 0x0000000100027802 */ /* 0x000fe20000000f00 */
[----:B------:R-:W-:Y:S01]  /*1bde0*/  IMAD.MOV.U32 R221, RZ, RZ, 0x1f ;  /* 0x0000001fffdd7424 */ /* 0x000fe200078e00ff */
[----:B------:R-:W-:Y:S02]  /*1bdf0*/  MOV R3, 0x1be10 ;  /* 0x0001be1000037802 */ /* 0x000fe40000000f00 */
[----:B-123--:R-:W-:Y:S05]  /*1be00*/  CALL.REL.NOINC `($__internal_89_$__cuda_sm70_shflsync_idx_p) ;  /* 0x0000060000007944 */ /* 0x00efea0003c00000 */
[----:B------:R-:W-:Y:S01]  /*1be10*/  MOV R8, R195 ;  /* 0x000000c300087202 */ /* 0x000fe20000000f00 */
[----:B------:R-:W-:Y:S05]  /*1be20*/  BRA `(.L_x_5512) ;  /* 0xffffc5c000007947 */ /* 0x000fea000383ffff */
.L_x_5438:
[----:B------:R-:W-:Y:S02]  /*1be30*/  MOV R3, 0x1 ;  /* 0x0000000100037802 */ /* 0x000fe40000000f00 */
[----:B------:R-:W-:-:S02]  /*1be40*/  MOV R2, 0x1be60 ;  /* 0x0001be6000027802 */ /* 0x000fc40000000f00 */
[----:B--234-:R-:W-:Y:S05]  /*1be50*/  CALL.REL.NOINC `($__internal_90_$__cuda_sm70_shflsync_up_p) ;  /* 0x0000061000007944 */ /* 0x01cfea0003c00000 */
[----:B------:R-:W-:Y:S05]  /*1be60*/  BRA `(.L_x_5513) ;  /* 0xffffc6a000007947 */ /* 0x000fea000383ffff */
.L_x_5439:
[----:B------:R-:W-:Y:S02]  /*1be70*/  MOV R3, 0x2 ;  /* 0x0000000200037802 */ /* 0x000fe40000000f00 */
[----:B------:R-:W-:-:S02]  /*1be80*/  MOV R2, 0x1bea0 ;  /* 0x0001bea000027802 */ /* 0x000fc40000000f00 */
[----:B--23--:R-:W-:Y:S05]  /*1be90*/  CALL.REL.NOINC `($__internal_90_$__cuda_sm70_shflsync_up_p) ;  /* 0x000005d000007944 */ /* 0x00cfea0003c00000 */
        /* <DEDUP_REMOVED lines=24> */
.L_x_5443:
[----:B------:R-:W-:Y:S02]  /*1c020*/  MOV R3, 0x1 ;  /* 0x0000000100037802 */ /* 0x000fe40000000f00 */
[----:B------:R-:W-:Y:S02]  /*1c030*/  MOV R2, 0x1c050 ;  /* 0x0001c05000027802 */ /* 0x000fe40000000f00 */
[----:B------:R-:W-:Y:S05]  /*1c040*/  CALL.REL.NOINC `($__internal_90_$__cuda_sm70_shflsync_up_p) ;  /* 0x0000042000007944 */ /* 0x000fea0003c00000 */
[----:B------:R-:W-:Y:S01]  /*1c050*/  MOV R2, R4 ;  /* 0x0000000400027202 */ /* 0x000fe20000000f00 */
[----:B------:R-:W-:Y:S05]  /*1c060*/  BRA `(.L_x_5515) ;  /* 0xffffc6f000007947 */ /* 0x000fea000383ffff */
.L_x_5444:
[----:B------:R-:W-:Y:S02]  /*1c070*/  MOV R3, 0x2 ;  /* 0x0000000200037802 */ /* 0x000fe40000000f00 */
[----:B------:R-:W-:Y:S02]  /*1c080*/  MOV R2, 0x1c0a0 ;  /* 0x0001c0a000027802 */ /* 0x000fe40000000f00 */
        /* <DEDUP_REMOVED lines=25> */
.L_x_5446:
[----:B------:R-:W-:Y:S02]  /*1c220*/  SEL R0, RZ, 0x1, P0 ;  /* 0x00000001ff007807 */ /* 0x000fe40000000000 */
[----:B------:R-:W-:Y:S02]  /*1c230*/  MOV R2, 0x1c250 ;  /* 0x0001c25000027802 */ /* 0x000fe40000000f00 */
[----:B-1----:R-:W-:Y:S05]  /*1c240*/  CALL.REL.NOINC `($__internal_91_$__cuda_sm70_votesync_ballot) ;  /* 0x0000028000007944 */ /* 0x002fea0003c00000 */
[----:B------:R-:W-:Y:S01]  /*1c250*/  MOV R5, R0 ;  /* 0x0000000000057202 */ /* 0x000fe20000000f00 */
[----:B------:R-:W-:Y:S05]  /*1c260*/  BRA `(.L_x_5517) ;  /* 0xffffc68000007947 */ /* 0x000fea000383ffff */
.L_x_5447:
[----:B------:R-:W-:Y:S01]  /*1c270*/  IMAD.MOV.U32 R195, RZ, RZ, R6 ;  /* 0x000000ffffc37224 */ /* 0x000fe200078e0006 */
[----:B------:R-:W-:Y:S01]  /*1c280*/  MOV R2, R0 ;  /* 0x0000000000027202 */ /* 0x000fe20000000f00 */
[----:B------:R-:W-:Y:S01]  /*1c290*/  IMAD.MOV.U32 R221, RZ, RZ, 0x1f ;  /* 0x0000001fffdd7424 */ /* 0x000fe200078e00ff */
[----:B------:R-:W-:Y:S02]  /*1c2a0*/  MOV R3, 0x1c2c0 ;  /* 0x0001c2c000037802 */ /* 0x000fe40000000f00 */
[----:B-1----:R-:W-:Y:S05]  /*1c2b0*/  CALL.REL.NOINC `($__internal_89_$__cuda_sm70_shflsync_idx_p) ;  /* 0x0000015000007944 */ /* 0x002fea0003c00000 */
[----:B------:R-:W-:Y:S01]  /*1c2c0*/  IMAD.MOV.U32 R10, RZ, RZ, R195 ;  /* 0x000000ffff0a7224 */ /* 0x000fe200078e00c3 */
[----:B------:R-:W-:Y:S01]  /*1c2d0*/  MOV R2, R0 ;  /* 0x0000000000027202 */ /* 0x000fe20000000f00 */
[----:B------:R-:W-:Y:S01]  /*1c2e0*/  IMAD.MOV.U32 R195, RZ, RZ, R7 ;  /* 0x000000ffffc37224 */ /* 0x000fe200078e0007 */
[----:B------:R-:W-:-:S02]  /*1c2f0*/  MOV R221, 0x1f ;  /* 0x0000001f00dd7802 */ /* 0x000fc40000000f00 */
[----:B------:R-:W-:Y:S02]  /*1c300*/  MOV R3, 0x1c320 ;  /* 0x0001c32000037802 */ /* 0x000fe40000000f00 */
[----:B------:R-:W-:Y:S05]  /*1c310*/  CALL.REL.NOINC `($__internal_89_$__cuda_sm70_shflsync_idx_p) ;  /* 0x000000f000007944 */ /* 0x000fea0003c00000 */
[----:B------:R-:W-:Y:S01]  /*1c320*/  MOV R7, R195 ;  /* 0x000000c300077202 */ /* 0x000fe20000000f00 */
[----:B------:R-:W-:Y:S05]  /*1c330*/  BRA `(.L_x_5518) ;  /* 0xffffc60000007947 */ /* 0x000fea000383ffff */
.L_x_5450:
[----:B------:R-:W-:Y:S01]  /*1c340*/  IMAD.MOV.U32 R195, RZ, RZ, R4 ;  /* 0x000000ffffc37224 */ /* 0x000fe200078e0004 */
[----:B------:R-:W-:Y:S01]  /*1c350*/  MOV R2, R0 ;  /* 0x0000000000027202 */ /* 0x000fe20000000f00 */
[----:B------:R-:W-:Y:S01]  /*1c360*/  IMAD.MOV.U32 R221, RZ, RZ, 0x1f ;  /* 0x0000001fffdd7424 */ /* 0x000fe200078e00ff */
[----:B------:R-:W-:Y:S02]  /*1c370*/  MOV R3, 0x1c390 ;  /* 0x0001c39000037802 */ /* 0x000fe40000000f00 */
[----:B-1-34-:R-:W-:Y:S05]  /*1c380*/  CALL.REL.NOINC `($__internal_89_$__cuda_sm70_shflsync_idx_p) ;  /* 0x0000008000007944 */ /* 0x01afea0003c00000 */
[----:B------:R-:W-:Y:S01]  /*1c390*/  MOV R11, R195 ;  /* 0x000000c3000b7202 */ /* 0x000fe20000000f00 */
[----:B------:R-:W-:Y:S05]  /*1c3a0*/  BRA `(.L_x_5449) ;  /* 0xffffc5f000007947 */ /* 0x000fea000383ffff */
        .weak           $__internal_88_$__cuda_sm70_shflsync_bfly_p
        .type           $__internal_88_$__cuda_sm70_shflsync_bfly_p,@function
        .size           $__internal_88_$__cuda_sm70_shflsync_bfly_p,($__internal_89_$__cuda_sm70_shflsync_idx_p - $__internal_88_$__cuda_sm70_shflsync_bfly_p)
$__internal_88_$__cuda_sm70_shflsync_bfly_p:
[----:B------:R-:W-:Y:S02]  /*1c3b0*/  MOV R169, 0xffffffff ;  /* 0xffffffff00a97802 */ /* 0x000fe40000000f00 */
[----:B------:R-:W-:Y:S02]  /*1c3c0*/  MOV R3, 0x1f ;  /* 0x0000001f00037802 */ /* 0x000fe40000000f00 */
[----:B------:R-:W-:Y:S04]  /*1c3d0*/  WARPSYNC R169 ;  /* 0x000000a900007348 */ /* 0x000fe80003800000 */
[----:B------:R1:W2:Y:S02]  /*1c3e0*/  SHFL.BFLY PT, R0, R132, R0, R3 ;  /* 0x0c00000084007389 */ /* 0x0002a400000e0003 */
[----:B-1----:R-:W-:-:S04]  /*1c3f0*/  MOV R3, 0x0 ;  /* 0x0000000000037802 */ /* 0x002fc80000000f00 */
[----:B--2---:R-:W-:Y:S05]  /*1c400*/  RET.REL.NODEC R2 `(_ZN7cutlass13device_kernelIN5flash19enable_sm80_to_sm89INS1_16FlashAttnFwdSm80INS1_25CollectiveMainloopFwdSm80ILi8ELi1ELb0EN4cute5tupleIJNS5_1CILi128EEENS7_ILi64EEENS7_ILi256EEEEEELi256ENS_10bfloat16_tEfNS_4arch4Sm80ELb0ELb1ELb0ELb1ELb1ELb0ELb1ELb1EEENS1_21CollectiveEpilogueFwdINS6_IJS8_SA_S9_EEENS6_IJNS7_ILi1EEESI_SI_EEESC_SE_Li256ELb1ELb1ELb1ELb0EEENS1_36VarlenDynamicPersistentTileSchedulerILi128ELi64ELi256ELi256ELb1ELb1ELb0ELb1ELb0ELb1EEEEEEEEEvNT_6ParamsE) ;  /* 0xfffe3bf002007950 */ /* 0x004fea0003c3ffff */
        .weak           $__internal_89_$__cuda_sm70_shflsync_idx_p
        .type           $__internal_89_$__cuda_sm70_shflsync_idx_p,@function
        .size           $__internal_89_$__cuda_sm70_shflsync_idx_p,($__internal_90_$__cuda_sm70_shflsync_up_p - $__internal_89_$__cuda_sm70_shflsync_idx_p)
$__internal_89_$__cuda_sm70_shflsync_idx_p:
[----:B------:R-:W-:-:S04]  /*1c410*/  MOV R244, 0xffffffff ;  /* 0xffffffff00f47802 */ /* 0x000fc80000000f00 */
[----:B------:R-:W-:Y:S04]  /*1c420*/  WARPSYNC R244 ;  /* 0x000000f400007348 */ /* 0x000fe80003800000 */
[----:B------:R1:W2:Y:S02]  /*1c430*/  SHFL.IDX PT, R195, R195, R2, R221 ;  /* 0x00000002c3c37389 */ /* 0x0002a400000e00dd */
[----:B-1----:R-:W-:Y:S02]  /*1c440*/  MOV R2, R3 ;  /* 0x0000000300027202 */ /* 0x002fe40000000f00 */
[----:B------:R-:W-:-:S04]  /*1c450*/  MOV R3, 0x0 ;  /* 0x0000000000037802 */ /* 0x000fc80000000f00 */
[----:B--2---:R-:W-:Y:S05]  /*1c460*/  RET.REL.NODEC R2 `(_ZN7cutlass13device_kernelIN5flash19enable_sm80_to_sm89INS1_16FlashAttnFwdSm80INS1_25CollectiveMainloopFwdSm80ILi8ELi1ELb0EN4cute5tupleIJNS5_1CILi128EEENS7_ILi64EEENS7_ILi256EEEEEELi256ENS_10bfloat16_tEfNS_4arch4Sm80ELb0ELb1ELb0ELb1ELb1ELb0ELb1ELb1EEENS1_21CollectiveEpilogueFwdINS6_IJS8_SA_S9_EEENS6_IJNS7_ILi1EEESI_SI_EEESC_SE_Li256ELb1ELb1ELb1ELb0EEENS1_36VarlenDynamicPersistentTileSchedulerILi128ELi64ELi256ELi256ELb1ELb1ELb0ELb1ELb0ELb1EEEEEEEEEvNT_6ParamsE) ;  /* 0xfffe3b9002007950 */ /* 0x004fea0003c3ffff */
        .weak           $__internal_90_$__cuda_sm70_shflsync_up_p
        .type           $__internal_90_$__cuda_sm70_shflsync_up_p,@function
        .size           $__internal_90_$__cuda_sm70_shflsync_up_p,($__internal_91_$__cuda_sm70_votesync_ballot - $__internal_90_$__cuda_sm70_shflsync_up_p)
$__internal_90_$__cuda_sm70_shflsync_up_p:
[----:B------:R-:W-:Y:S02]  /*1c470*/  MOV R4, RZ ;  /* 0x000000ff00047202 */ /* 0x000fe40000000f00 */
[----:B------:R-:W-:-:S04]  /*1c480*/  MOV R10, 0xffffffff ;  /* 0xffffffff000a7802 */ /* 0x000fc80000000f00 */
[----:B------:R-:W-:Y:S04]  /*1c490*/  WARPSYNC R10 ;  /* 0x0000000a00007348 */ /* 0x000fe80003800000 */
[----:B------:R1:W2:Y:S02]  /*1c4a0*/  SHFL.UP PT, R4, R0, R3, R4 ;  /* 0x0400000300047389 */ /* 0x0002a400000e0004 */
[----:B-1----:R-:W-:-:S04]  /*1c4b0*/  MOV R3, 0x0 ;  /* 0x0000000000037802 */ /* 0x002fc80000000f00 */
[----:B--2---:R-:W-:Y:S05]  /*1c4c0*/  RET.REL.NODEC R2 `(_ZN7cutlass13device_kernelIN5flash19enable_sm80_to_sm89INS1_16FlashAttnFwdSm80INS1_25CollectiveMainloopFwdSm80ILi8ELi1ELb0EN4cute5tupleIJNS5_1CILi128EEENS7_ILi64EEENS7_ILi256EEEEEELi256ENS_10bfloat16_tEfNS_4arch4Sm80ELb0ELb1ELb0ELb1ELb1ELb0ELb1ELb1EEENS1_21CollectiveEpilogueFwdINS6_IJS8_SA_S9_EEENS6_IJNS7_ILi1EEESI_SI_EEESC_SE_Li256ELb1ELb1ELb1ELb0EEENS1_36VarlenDynamicPersistentTileSchedulerILi128ELi64ELi256ELi256ELb1ELb1ELb0ELb1ELb0ELb1EEEEEEEEEvNT_6ParamsE) ;  /* 0xfffe3b3002007950 */ /* 0x004fea0003c3ffff */
        .weak           $__internal_91_$__cuda_sm70_votesync_ballot
        .type           $__internal_91_$__cuda_sm70_votesync_ballot,@function
        .size           $__internal_91_$__cuda_sm70_votesync_ballot,(.L_x_6606 - $__internal_91_$__cuda_sm70_votesync_ballot)
$__internal_91_$__cuda_sm70_votesync_ballot:
[----:B------:R-:W-:Y:S01]  /*1c4d0*/  ISETP.NE.U32.AND P0, PT, R0, 0x1, PT ;  /* 0x000000010000780c */ /* 0x000fe20003f05070 */
[----:B------:R-:W-:-:S04]  /*1c4e0*/  IMAD.MOV.U32 R3, RZ, RZ, -0x1 ;  /* 0xffffffffff037424 */ /* 0x000fc800078e00ff */
[----:B------:R-:W-:Y:S08]  /*1c4f0*/  WARPSYNC R3 ;  /* 0x0000000300007348 */ /* 0x000ff00003800000 */
[----:B------:R-:W-:-:S04]  /*1c500*/  VOTE.ANY R0, PT, !P0 ;  /* 0x0000000000007806 */ /* 0x000fc800040e0100 */
[----:B------:R-:W-:Y:S01]  /*1c510*/  LOP3.LUT R0, R0, R3, RZ, 0xc0, !PT ;  /* 0x0000000300007212 */ /* 0x000fe200078ec0ff */
[----:B------:R-:W-:-:S04]  /*1c520*/  IMAD.MOV.U32 R3, RZ, RZ, 0x0 ;  /* 0x00000000ff037424 */ /* 0x000fc800078e00ff */
[----:B------:R-:W-:Y:S05]  /*1c530*/  RET.REL.NODEC R2 `(_ZN7cutlass13device_kernelIN5flash19enable_sm80_to_sm89INS1_16FlashAttnFwdSm80INS1_25CollectiveMainloopFwdSm80ILi8ELi1ELb0EN4cute5tupleIJNS5_1CILi128EEENS7_ILi64EEENS7_ILi256EEEEEELi256ENS_10bfloat16_tEfNS_4arch4Sm80ELb0ELb1ELb0ELb1ELb1ELb0ELb1ELb1EEENS1_21CollectiveEpilogueFwdINS6_IJS8_SA_S9_EEENS6_IJNS7_ILi1EEESI_SI_EEESC_SE_Li256ELb1ELb1ELb1ELb0EEENS1_36VarlenDynamicPersistentTileSchedulerILi128ELi64ELi256ELi256ELb1ELb1ELb0ELb1ELb0ELb1EEEEEEEEEvNT_6ParamsE) ;  /* 0xfffe3ac002007950 */ /* 0x000fea0003c3ffff */
.L_x_5519:
        /* <DEDUP_REMOVED lines=12> */
.L_x_6606:


//--------------------- .text._ZN7cutlass13device_kernelIN5flash19enable_sm80_to_sm89INS1_16FlashAttnFwdSm80INS1_25CollectiveMainloopFwdSm80ILi8ELi1ELb0EN4cute5tupleIJNS5_1CILi128EEENS7_ILi48EEENS7_ILi256EEEEEELi256ENS_10bfloat16_tEfNS_4arch4Sm80ELb0ELb1ELb0ELb1ELb1ELb1ELb1ELb1EEENS1_21CollectiveEpilogueFwdINS6_IJS8_SA_S9_EEENS6_IJNS7_ILi1EEESI_SI_EEESC_SE_Li256ELb1ELb1ELb1ELb0EEENS1_36VarlenDynamicPersistentTileSchedulerILi128ELi48ELi256ELi256ELb1ELb1ELb0ELb1ELb0ELb1EEEEEEEEEvNT_6ParamsE --------------------------
	.section	.text._ZN7cutlass13device_kernelIN5flash19enable_sm80_to_sm89INS1_16FlashAttnFwdSm80INS1_25CollectiveMainloopFwdSm80ILi8ELi1ELb0EN4cute5tupleIJNS5_1CILi128EEENS7_ILi48EEENS7_ILi256EEEEEELi256ENS_10bfloat16_tEfNS_4arch4Sm80ELb0ELb1ELb0ELb1ELb1ELb1ELb1ELb1EEENS1_21CollectiveEpilogueFwdINS6_IJS8_SA_S9_EEENS6_IJNS7_ILi1EEESI_SI_EEESC_SE_Li256ELb1ELb1ELb1ELb0EEENS1_36VarlenDynamicPersistentTileSchedulerILi128ELi48ELi256ELi256ELb1ELb1ELb0ELb1ELb0ELb1EEEEEEEEEvNT_6ParamsE,"ax",@progbits
	.sectioninfo	@"SHI_REGISTERS=255"
	.align	128
.text._ZN7cutlass13device_kernelIN5flash19enable_sm80_to_sm89INS1_16FlashAttnFwdSm80INS1_25CollectiveMainloopFwdSm80ILi8ELi1ELb0EN4cute5tupleIJNS5_1CILi128EEENS7_ILi48EEENS7_ILi256EEEEEELi256ENS_10bfloat16_tEfNS_4arch4Sm80ELb0ELb1ELb0ELb1ELb1ELb1ELb1ELb1EEENS1_21CollectiveEpilogueFwdINS6_IJS8_SA_S9_EEENS6_IJNS7_ILi1EEESI_SI_EEESC_SE_Li256ELb1ELb1ELb1ELb0EEENS1_36VarlenDynamicPersistentTileSchedulerILi128ELi48ELi256ELi256ELb1ELb1ELb0ELb1ELb0ELb1EEEEEEEEEvNT_6ParamsE:
        .type           _ZN7cutlass13device_kernelIN5flash19enable_sm80_to_sm89INS1_16FlashAttnFwdSm80INS1_25CollectiveMainloopFwdSm80ILi8ELi1ELb0EN4cute5tupleIJNS5_1CILi128EEENS7_ILi48EEENS7_ILi256EEEEEELi256ENS_10bfloat16_tEfNS_4arch4Sm80ELb0ELb1ELb0ELb1ELb1ELb1ELb1ELb1EEENS1_21CollectiveEpilogueFwdINS6_IJS8_SA_S9_EEENS6_IJNS7_ILi1EEESI_SI_EEESC_SE_Li256ELb1ELb1ELb1ELb0EEENS1_36VarlenDynamicPersistentTileSchedulerILi128ELi48ELi256ELi256ELb1ELb1ELb0ELb1ELb0ELb1EEEEEEEEEvNT_6ParamsE,@function
        .size           _ZN7cutlass13device_kernelIN5flash19enable_sm80_to_sm89INS1_16FlashAttnFwdSm80INS1_25CollectiveMainloopFwdSm80ILi8ELi1ELb0EN4cute5tupleIJNS5_1CILi128EEENS7_ILi48EEENS7_ILi256EEEEEELi256ENS_10bfloat16_tEfNS_4arch4Sm80ELb0ELb1ELb0ELb1ELb1ELb1ELb1ELb1EEENS1_21CollectiveEpilogueFwdINS6_IJS8_SA_S9_EEENS6_IJNS7_ILi1EEESI_SI_EEESC_SE_Li256ELb1ELb1ELb1ELb0EEENS1_36VarlenDynamicPersistentTileSchedulerILi128ELi48ELi256ELi256ELb1ELb1ELb0ELb1ELb0ELb1EEEEEEEEEvNT_6ParamsE,(.L_x_6611 - _ZN7cutlass13device_kernelIN5flash19enable_sm80_to_sm89INS1_16FlashAttnFwdSm80INS1_25CollectiveMainloopFwdSm80ILi8ELi1ELb0EN4cute5tupleIJNS5_1CILi128EEENS7_ILi48EEENS7_ILi256EEEEEELi256ENS_10bfloat16_tEfNS_4arch4Sm80ELb0ELb1ELb0ELb1ELb1ELb1ELb1ELb1EEENS1_21CollectiveEpilogueFwdINS6_IJS8_SA_S9_EEENS6_IJNS7_ILi1EEESI_SI_EEESC_SE_Li256ELb1ELb1ELb1ELb0EEENS1_36VarlenDynamicPersistentTileSchedulerILi128ELi48ELi256ELi256ELb1ELb1ELb0ELb1ELb0ELb1EEEEEEEEEvNT_6ParamsE)
        .other          _ZN7cutlass13device_kernelIN5flash19enable_sm80_to_sm89INS1_16FlashAttnFwdSm80INS1_25CollectiveMainloopFwdSm80ILi8ELi1ELb0EN4cute5tupleIJNS5_1CILi128EEENS7_ILi48EEENS7_ILi256EEEEEELi256ENS_10bfloat16_tEfNS_4arch4Sm80ELb0ELb1ELb0ELb1ELb1ELb1ELb1ELb1EEENS1_21CollectiveEpilogueFwdINS6_IJS8_SA_S9_EEENS6_IJNS7_ILi1EEESI_SI_EEESC_SE_Li256ELb1ELb1ELb1ELb0EEENS1_36VarlenDynamicPersistentTileSchedulerILi128ELi48ELi256ELi256ELb1ELb1ELb0ELb1ELb0ELb1EEEEEEEEEvNT_6ParamsE,@"STO_CUDA_ENTRY STV_DEFAULT"
_ZN7cutlass13device_kernelIN5flash19enable_sm80_to_sm89INS1_16FlashAttnFwdSm80INS1_25CollectiveMainloopFwdSm80ILi8ELi1ELb0EN4cute5tupleIJNS5_1CILi128EEENS7_ILi48EEENS7_ILi256EEEEEELi256ENS_10bfloat16_tEfNS_4arch4Sm80ELb0ELb1ELb0ELb1ELb1ELb1ELb1ELb1EEENS1_21CollectiveEpilogueFwdINS6_IJS8_SA_S9_EEENS6_IJNS7_ILi1EEESI_SI_EEESC_SE_Li256ELb1ELb1ELb1ELb0EEENS1_36VarlenDynamicPersistentTileSchedulerILi128ELi48ELi256ELi256ELb1ELb1ELb0ELb1ELb0ELb1EEEEEEEEEvNT_6ParamsE:
        /* <DEDUP_REMOVED lines=60> */
.L_x_5525:
        /* <DEDUP_REMOVED lines=18> */
.L_x_5769:
        /* <DEDUP_REMOVED lines=16> */
.L_x_5770:
[----:B--2---:R-:W-:-:S05]  /*05e0*/  IMAD R0, R0, c[0x0][0x538], RZ ;  /* 0x00014e0000007a24 */ /* 0x004fca00078e02ff */
[----:B------:R-:W-:-:S04]  /*05f0*/  IADD3 R7, R0, R7, RZ ;  /* 0x0000000700077210 */ /* 0x000fc80007ffe0ff */
[----:B------:R-:W-:-:S13]  /*0600*/  ISETP.GT.AND P0, PT, R7, UR5, PT ;  /* 0x0000000507007c0c */ /* 0x000fda000bf04270 */
[----:B-1----:R-:W-:Y:S05]  /*0610*/  @!P0 BRA `(.L_x_5525) ;  /* 0xfffffda000008947 */ /* 0x002fea000383ffff */
.L_x_5521:
[----:B------:R-:W-:-:S05]  /*0620*/  IADD3 R10, -R0, R7, RZ ;  /* 0x00000007000a7210 */ /* 0x000fca0007ffe1ff */
[----:B------:R-:W-:-:S05]  /*0630*/  IMAD R0, R4, c[0x0][0x538], R10 ;  /* 0x00014e0004007a24 */ /* 0x000fca00078e020a */
[----:B------:R-:W-:Y:S01]  /*0640*/  ISETP.GT.AND P0, PT, R0, UR5, PT ;  /* 0x0000000500007c0c */ /* 0x000fe2000bf04270 */
[----:B------:R-:W-:-:S12]  /*0650*/  BRA.DIV ~URZ, `(.L_x_5526) ;  /* 0x0001f0427f007947 */ /* 0x000fd8000b800000 */
[----:B------:R-:W-:-:S04]  /*0660*/  VOTE.ANY R7, PT, !P0 ;  /* 0x0000000000077806 */ /* 0x000fc800040e0100 */
.L_x_5771:
[----:B------:R-:W1:Y:S02]  /*0670*/  POPC R0, R7 ;  /* 0x0000000700007309 */ /* 0x000e640000000000 */
[----:B-1----:R-:W-:-:S05]  /*0680*/  IADD3 R2, R0, R6, RZ ;  /* 0x0000000600027210 */ /* 0x002fca0007ffe0ff */
[----:B------:R1:W-:Y:S01]  /*0690*/  STL [R1+0xac], R2 ;  /* 0x0000ac0201007387 */ /* 0x0003e20000100800 */
[----:B------:R-:W-:Y:S05]  /*06a0*/  BRA.DIV ~URZ, `(.L_x_5527) ;  /* 0x0001f0427f007947 */ /* 0x000fea000b800000 */
[----:B------:R2:W3:Y:S01]  /*06b0*/  SHFL.IDX PT, R12, R9, R0, 0x1f ;  /* 0x00001f00090c7589 */ /* 0x0004e200000e0000 */
[----:B------:R-:W-:-:S03]  /*06c0*/  MOV R5, RZ ;  /* 0x000000ff00057202 */ /* 0x000fc60000000f00 */
[----:B------:R2:W4:Y:S04]  /*06d0*/  SHFL.IDX PT, R9, R8, R0, 0x1f ;  /* 0x00001f0008097589 */ /* 0x00052800000e0000 */
.L_x_5772:
[----:B------:R-:W-:Y:S01]  /*06e0*/  ISETP.NE.AND P0, PT, R7, RZ, PT ;  /* 0x000000ff0700720c */ /* 0x000fe20003f05270 */
[----:B------:R-:W-:-:S12]  /*06f0*/  BSSY B0, `(.L_x_5528) ;  /* 0x0000005000007945 */ /* 0x000fd80003800000 */
[----:B------:R-:W-:Y:S05]  /*0700*/  @!P0 BRA `(.L_x_5529) ;  /* 0x0000003000008947 */ /* 0x000fea0003800000 */
[----:B--2---:R-:W-:Y:S01]  /*0710*/  IADD3 R0, R0, -0x1, RZ ;  /* 0xffffffff00007810 */ /* 0x004fe20007ffe0ff */
[----:B------:R-:W-:Y:S05]  /*0720*/  BRA.DIV ~URZ, `(.L_x_5530) ;  /* 0x0001f0a27f007947 */ /* 0x000fea000b800000 */
[----:B------:R2:W1:Y:S02]  /*0730*/  SHFL.IDX PT, R5, R4, R0, 0x1f ;  /* 0x00001f0004057589 */ /* 0x00046400000e0000 */
.L_x_5529:
[----:B------:R-:W-:Y:S05]  /*0740*/  BSYNC B0 ;  /* 0x0000000000007941 */ /* 0x000fea0003800000 */
.L_x_5528:
        /* <DEDUP_REMOVED lines=69> */
.L_x_5532:
        /* <DEDUP_REMOVED lines=70> */
.L_x_5533:
[----:B------:R-:W-:Y:S05]  /*1000*/  BSYNC B0 ;  /* 0x0000000000007941 */ /* 0x000fea0003800000 */
.L_x_5531:
[----:B------:R-:W-:-:S04]  /*1010*/  LOP3.LUT R0, RZ, R0, RZ, 0x33, !PT ;  /* 0x00000000ff007212 */ /* 0x000fc800078e33ff */
[----:B------:R-:W-:-:S05]  /*1020*/  IADD3 R0, R0, R12, RZ ;  /* 0x0000000c00007210 */ /* 0x000fca0007ffe0ff */
[----:B------:R2:W-:Y:S01]  /*1030*/  STL [R1+0x15c], R0 ;  /* 0x00015c0001007387 */ /* 0x0005e20000100800 */
[----:B------:R-:W-:Y:S05]  /*1040*/  BRA `(.L_x_5534) ;  /* 0x0000004000007947 */ /* 0x000fea0003800000 */
.L_x_5522:
[----:B------:R-:W-:Y:S01]  /*1050*/  MOV R0, UR5 ;  /* 0x0000000500007c02 */ /* 0x000fe20008000f00 */
[----:B------:R2:W-:Y:S04]  /*1060*/  STL [R1+0x15c], RZ ;  /* 0x00015cff01007387 */ /* 0x0005e80000100800 */
[----:B------:R2:W-:Y:S04]  /*1070*/  STL [R1+0xd4], R0 ;  /* 0x0000d40001007387 */ /* 0x0005e80000100800 */
[----:B------:R2:W-:Y:S02]  /*1080*/  STL [R1+0xa8], RZ ;  /* 0x0000a8ff01007387 */ /* 0x0005e40000100800 */
.L_x_5534:
        /* <DEDUP_REMOVED lines=12> */
.L_x_5520:
        /* <DEDUP_REMOVED lines=268> */
.L_x_5768:
        /* <DEDUP_REMOVED lines=51> */
.L_x_5535:
[----:B-----5:R1:W-:Y:S01]  /*2540*/  STL [R1+0x58], R19 ;  /* 0x0000581301007387 */ /* 0x0203e20000100800 */
[----:B------:R-:W-:-:S04]  /*2550*/  ISETP.NE.U32.AND P0, PT, RZ, c[0x0][0x368], PT ;  /* 0x0000da00ff007a0c */ /* 0x000fc80003f05070 */
[----:B------:R-:W-:-:S13]  /*2560*/  ISETP.NE.AND.EX P0, PT, RZ, c[0x0][0x36c], PT, P0 ;  /* 0x0000db00ff007a0c */ /* 0x000fda0003f05300 */
[----:B------:R-:W-:Y:S05]  /*2570*/  @!P0 BRA `(.L_x_5536) ;  /* 0x0000003000008947 */ /* 0x000fea0003800000 */
[----:B------:R-:W-:-:S05]  /*2580*/  IMAD.WIDE R8, R24, R23, c[0x0][0x368] ;  /* 0x0000da0018087625 */ /* 0x000fca00078e0217 */
[----:B------:R2:W5:Y:S01]  /*2590*/  LDG.E R18, [R8.64] ;  /* 0x0000000a08127981 */ /* 0x000562000c1e1900 */
[----:B------:R-:W-:Y:S05]  /*25a0*/  BRA `(.L_x_5537) ;  /* 0x0000004000007947 */ /* 0x000fea0003800000 */
.L_x_5536:
[----:B------:R-:W-:Y:S05]  /*25b0*/  @!P3 BRA `(.L_x_5537) ;  /* 0x000000300000b947 */ /* 0x000fea0003800000 */
[----:B------:R2:W3:Y:S04]  /*25c0*/  LDG.E R5, [R8.64] ;  /* 0x0000000a08057981 */ /* 0x0004e8000c1e1900 */
[----:B--2---:R-:W3:Y:S02]  /*25d0*/  LDG.E R8, [R8.64+0x4] ;  /* 0x0000040a08087981 */ /* 0x004ee4000c1e1900 */
[----:B---3--:R-:W-:Y:S02]  /*25e0*/  IADD3 R18, -R5, R8, RZ ;  /* 0x0000000805127210 */ /* 0x008fe40007ffe1ff */
.L_x_5537:
        /* <DEDUP_REMOVED lines=41> */
.L_x_5540:
[----:B------:R-:W-:-:S13]  /*2880*/  ISETP.NE.AND P0, PT, R8, 0x1, PT ;  /* 0x000000010800780c */ /* 0x000fda0003f05270 */
[----:B------:R-:W-:-:S05]  /*2890*/  @P0 IMAD.HI.U32 R3, R0, c[0x0][0x330], RZ ;  /* 0x0000cc0000030a27 */ /* 0x000fca00078e00ff */
[----:B------:R-:W-:Y:S02]  /*28a0*/  @P0 SHF.R.U32.HI R0, RZ, c[0x0][0x334], R3 ;  /* 0x0000cd00ff000a19 */ /* 0x000fe40000011603 */
.L_x_5541:
[----:B------:R-:W-:Y:S05]  /*28b0*/  BSYNC B0 ;  /* 0x0000000000007941 */ /* 0x000fea0003800000 */
.L_x_5539:
[----:B------:R-:W-:-:S05]  /*28c0*/  IMAD R0, R0, R8, c[0x0][0x32c] ;  /* 0x0000cb0000007624 */ /* 0x000fca00078e0208 */
[----:B------:R-:W-:-:S04]  /*28d0*/  IMNMX R2, R2, R0, PT ;  /* 0x0000000002027217 */ /* 0x000fc80003800200 */
.L_x_5538:
        /* <DEDUP_REMOVED lines=20> */
.L_x_5544:
[----:B------:R-:W-:-:S13]  /*2a20*/  ISETP.NE.AND P0, PT, R8, 0x1, PT ;  /* 0x000000010800780c */ /* 0x000fda0003f05270 */
[----:B------:R-:W-:-:S05]  /*2a30*/  @P0 IMAD.HI.U32 R3, R0, c[0x0][0x330], RZ ;  /* 0x0000cc0000030a27 */ /* 0x000fca00078e00ff */
[----:B------:R-:W-:Y:S02]  /*2a40*/  @P0 SHF.R.U32.HI R0, RZ, c[0x0][0x334], R3 ;  /* 0x0000cd00ff000a19 */ /* 0x000fe40000011603 */
.L_x_5545:
[----:B------:R-:W-:Y:S05]  /*2a50*/  BSYNC B0 ;  /* 0x0000000000007941 */ /* 0x000fea0003800000 */
.L_x_5543:
[----:B------:R-:W-:-:S05]  /*2a60*/  IMAD R0, R0, c[0x0][0x32c], RZ ;  /* 0x0000cb0000007a24 */ /* 0x000fca00078e02ff */
[----:B------:R-:W-:-:S05]  /*2a70*/  IMNMX R2, R2, R0, !PT ;  /* 0x0000000002027217 */ /* 0x000fca0007800200 */
.L_x_5542:
        /* <DEDUP_REMOVED lines=43> */
.L_x_5547:
[----:B------:R-:W-:Y:S05]  /*2d30*/  BSYNC B0 ;  /* 0x0000000000007941 */ /* 0x000fea0003800000 */
.L_x_5546:
        /* <DEDUP_REMOVED lines=204> */
.L_x_5589:
[----:B------:R-:W-:Y:S01]  /*3a00*/  MOV R78, RZ ;  /* 0x000000ff004e7202 */ /* 0x000fe20000000f00 */
[----:B-123--:R-:W-:Y:S01]  /*3a10*/  IMAD.MOV.U32 R2, RZ, RZ, c[0x0][0x2b8] ;  /* 0x0000ae00ff027624 */ /* 0x00efe200078e00ff */
[----:B------:R-:W-:Y:S04]  /*3a20*/  DEPBAR.LE SB0, 0x0 ;  /* 0x000080000000791a */ /* 0x000fe80000000000 */
[----:B------:R-:W-:Y:S01]  /*3a30*/  ISETP.NE.AND P0, PT, R2, 0x1, PT ;  /* 0x000000010200780c */ /* 0x000fe20003f05270 */
[----:B------:R-:W-:Y:S01]  /*3a40*/  IMAD R2, R37, 0x30, R0 ;  /* 0x0000003025027824 */ /* 0x000fe200078e0200 */
[----:B------:R-:W-:Y:S01]  /*3a50*/  WARPSYNC 0xffffffff ;  /* 0xffffffff00007948 */ /* 0x000fe20003800000 */
[----:B------:R-:W-:Y:S02]  /*3a60*/  BSSY B2, `(.L_x_5549) ;  /* 0x000054e000027945 */ /* 0x000fe40003800000 */
[----:B------:R-:W-:Y:S04]  /*3a70*/  IMAD.IADD R3, R121, 0x1, R2 ;  /* 0x0000000179037824 */ /* 0x000fe800078e0202 */
[----:B------:R-:W-:Y:S04]  /*3a80*/  IMAD.MOV.U32 R5, RZ, RZ, R3 ;  /* 0x000000ffff057224 */ /* 0x000fe800078e0003 */
        /* <DEDUP_REMOVED lines=89> */
.L_x_5553:
[----:B------:R-:W-:Y:S05]  /*4020*/  BSYNC B0 ;  /* 0x0000000000007941 */ /* 0x000fea0003800000 */
.L_x_5552:
        /* <DEDUP_REMOVED lines=69> */
.L_x_5555:
[----:B------:R-:W-:Y:S05]  /*4480*/  BSYNC B0 ;  /* 0x0000000000007941 */ /* 0x000fea0003800000 */
.L_x_5554:
        /* <DEDUP_REMOVED lines=86> */
.L_x_5559:
[----:B------:R-:W-:Y:S05]  /*49f0*/  BSYNC B0 ;  /* 0x0000000000007941 */ /* 0x000fea0003800000 */
.L_x_5558:
        /* <DEDUP_REMOVED lines=59> */
.L_x_5561:
[----:B------:R-:W-:Y:S05]  /*4db0*/  BSYNC B0 ;  /* 0x0000000000007941 */ /* 0x000fea0003800000 */
.L_x_5560:
        /* <DEDUP_REMOVED lines=59> */
.L_x_5563:
[----:B------:R-:W-:Y:S05]  /*5170*/  BSYNC B0 ;  /* 0x0000000000007941 */ /* 0x000fea0003800000 */
.L_x_5562:
        /* <DEDUP_REMOVED lines=58> */
.L_x_5557:
[----:B-123--:R-:W-:Y:S05]  /*5520*/  BSYNC B1 ;  /* 0x0000000000017941 */ /* 0x00efea0003800000 */
.L_x_5556:
        /* <DEDUP_REMOVED lines=61> */
.L_x_5566:
[----:B------:R-:W-:Y:S05]  /*5900*/  BSYNC B0 ;  /* 0x0000000000007941 */ /* 0x000fea0003800000 */
.L_x_5565:
        /* <DEDUP_REMOVED lines=59> */
.L_x_5568:
[----:B------:R-:W-:Y:S05]  /*5cc0*/  BSYNC B0 ;  /* 0x0000000000007941 */ /* 0x000fea0003800000 */
.L_x_5567:
        /* <DEDUP_REMOVED lines=59> */
.L_x_5570:
[----:B------:R-:W-:Y:S05]  /*6080*/  BSYNC B0 ;  /* 0x0000000000007941 */ /* 0x000fea0003800000 */
.L_x_5569:
        /* <DEDUP_REMOVED lines=59> */
.L_x_5551:
        /* <DEDUP_REMOVED lines=36> */
.L_x_5572:
[----:B------:R-:W-:Y:S05]  /*6680*/  BSYNC B0 ;  /* 0x0000000000007941 */ /* 0x000fea0003800000 */
.L_x_5571:
        /* <DEDUP_REMOVED lines=61> */
.L_x_5574:
[----:B------:R-:W-:Y:S05]  /*6a60*/  BSYNC B0 ;  /* 0x0000000000007941 */ /* 0x000fea0003800000 */
.L_x_5573:
        /* <DEDUP_REMOVED lines=157> */
.L_x_5578:
[----:B------:R-:W-:Y:S05]  /*7440*/  BSYNC B0 ;  /* 0x0000000000007941 */ /* 0x000fea0003800000 */
.L_x_5577:
        /* <DEDUP_REMOVED lines=121> */
.L_x_5576:
[----:B-123--:R-:W-:Y:S05]  /*7be0*/  BSYNC B1 ;  /* 0x0000000000017941 */ /* 0x00efea0003800000 */
.L_x_5575:
        /* <DEDUP_REMOVED lines=127> */
.L_x_5580:
[----:B------:R-:W-:Y:S05]  /*83e0*/  BSYNC B0 ;  /* 0x0000000000007941 */ /* 0x000fea0003800000 */
.L_x_5579:
        /* <DEDUP_REMOVED lines=125> */
.L_x_5550:
        /* <DEDUP_REMOVED lines=30> */
.L_x_5582:
[----:B-12---:R-:W-:Y:S05]  /*8da0*/  BSYNC B0 ;  /* 0x0000000000007941 */ /* 0x006fea0003800000 */
.L_x_5581:
        /* <DEDUP_REMOVED lines=25> */
.L_x_5564:
[----:B------:R-:W-:Y:S05]  /*8f40*/  BSYNC B2 ;  /* 0x0000000000027941 */ /* 0x000fea0003800000 */
.L_x_5549:
        /* <DEDUP_REMOVED lines=15> */
[----:B------:R-:W-:Y:S02]  /*9040*/  @P0 IMAD R5, R9, c[0x0][0x258], RZ ;  /* 0x0000960009050a24 */ /* 0x000fe400078e02ff */
[----:B------:R-:W-:Y:S04]  /*9050*/  @P0 IMAD.MOV.U32 R3, RZ, RZ, R94 ;  /* 0x000000ffff030224 */ /* 0x000fe800078e005e */
[C---:B------:R-:W-:Y:S04]  /*9060*/  @P0 IMAD.WIDE.U32 R2, R8.reuse, c[0x0][0x258], R2 ;  /* 0x0000960008020a25 */ /* 0x040fe800078e0002 */
[----:B------:R-:W-:Y:S01]  /*9070*/  @P0 IMAD R8, R8, c[0x0][0x25c], R5 ;  /* 0x0000970008080a24 */ /* 0x000fe200078e0205 */
[C---:B------:R-:W-:Y:S04]  /*9080*/  @P0 LEA R10, P4, R2.reuse, c[0x0][0x250], 0x1 ;  /* 0x00009400020a0a11 */ /* 0x040fe800078808ff */
[----:B------:R-:W-:Y:S04]  /*9090*/  @P0 IADD3 R8, R3, R8, RZ ;  /* 0x0000000803080210 */ /* 0x000fe80007ffe0ff */
        /* <DEDUP_REMOVED lines=10> */
[----:B------:R-:W-:Y:S02]  /*9140*/  IADD3 R5, P4, R110, R2, RZ ;  /* 0x000000026e057210 */ /* 0x000fe40007f9e0ff */
[----:B------:R-:W-:Y:S02]  /*9150*/  @P3 MOV R2, R84 ;  /* 0x0000005400023202 */ /* 0x000fe40000000f00 */
[----:B------:R-:W-:Y:S01]  /*9160*/  IADD3.X R14, R119, R3, R6, P4, !PT ;  /* 0x00000003770e7210 */ /* 0x000fe200027fe406 */
[----:B------:R-:W-:Y:S02]  /*9170*/  @P3 IMAD.MOV.U32 R3, RZ, RZ, R94 ;  /* 0x000000ffff033224 */ /* 0x000fe400078e005e */
[----:B------:R-:W-:Y:S02]  /*9180*/  @P3 IMAD R6, R15, c[0x0][0x258], RZ ;  /* 0x000096000f063a24 */ /* 0x000fe400078e02ff */
[C---:B------:R-:W-:Y:S04]  /*9190*/  @P3 IMAD.WIDE.U32 R2, R13.reuse, c[0x0][0x258], R2 ;  /* 0x000096000d023a25 */ /* 0x040fe800078e0002 */
[----:B------:R-:W-:Y:S01]  /*91a0*/  @P3 IMAD R6, R13, c[0x0][0x25c], R6 ;  /* 0x000097000d063a24 */ /* 0x000fe200078e0206 */
[C---:B------:R-:W-:Y:S04]  /*91b0*/  @P3 LEA R8, P4, R2.reuse, c[0x0][0x250], 0x1 ;  /* 0x0000940002083a11 */ /* 0x040fe800078808ff */
[----:B------:R-:W-:Y:S04]  /*91c0*/  @P3 IADD3 R6, R3, R6, RZ ;  /* 0x0000000603063210 */ /* 0x000fe80007ffe0ff */
[----:B------:R-:W-:Y:S02]  /*91d0*/  @P3 LEA.HI.X R9, R2, c[0x0][0x254], R6, 0x1, P4 ;  /* 0x0000950002093a11 */ /* 0x000fe400020f0c06 */
[C---:B------:R-:W-:Y:S04]  /*91e0*/  LEA R6, P4, R5.reuse, c[0x0][0x1f8], 0x1 ;  /* 0x00007e0005067a11 */ /* 0x040fe800078808ff */
[----:B------:R-:W-:Y:S01]  /*91f0*/  LEA.HI.X R5, R5, c[0x0][0x1fc], R14, 0x1, P4 ;  /* 0x00007f0005057a11 */ /* 0x000fe200020f0c0e */
[----:B------:R1:W2:Y:S01]  /*9200*/  SHFL.IDX PT, R2, R6, RZ, 0x181f ;  /* 0x00181fff06027589 */ /* 0x0002a200000e0000 */
[----:B------:R-:W-:Y:S03]  /*9210*/  LOP3.LUT P4, RZ, R213, 0x4, RZ, 0xc0, !PT ;  /* 0x00000004d5ff7812 */ /* 0x000fe6000788c0ff */
[----:B------:R1:W3:Y:S10]  /*9220*/  SHFL.IDX PT, R3, R5, RZ, 0x181f ;  /* 0x00181fff05037589 */ /* 0x0002f400000e0000 */
        /* <DEDUP_REMOVED lines=8> */
[----:B------:R-:W0:Y:S01]  /*92b0*/  LDGDEPBAR ;  /* 0x00000000000079af */ /* 0x000e220000000000 */
[----:B------:R-:W-:Y:S04]  /*92c0*/  DEPBAR.LE SB0, 0x0 ;  /* 0x000080000000791a */ /* 0x000fe80000000000 */
[----:B------:R-:W-:Y:S06]  /*92d0*/  BAR.SYNC.DEFER_BLOCKING 0x0 ;  /* 0x0000000000007b1d */ /* 0x000fec0000010000 */
[----:B------:R-:W-:-:S05]  /*92e0*/  @!P0 BRA `(.L_x_5584) ;  /* 0x0000015000008947 */ /* 0x000fca0003800000 */
[----:B-123--:R-:W-:Y:S02]  /*92f0*/  ISETP.GE.AND P0, PT, R140, c[0x0][0x1d4], PT ;  /* 0x000075008c007a0c */ /* 0x00efe40003f06270 */
[----:B------:R-:W-:Y:S11]  /*9300*/  ISETP.GE.AND P5, PT, R144, c[0x0][0x1d4], PT ;  /* 0x0000750090007a0c */ /* 0x000ff60003fa6270 */
[----:B------:R-:W1:Y:S01]  /*9310*/  @!P0 LDS.128 R20, [R223+0x4080] ;  /* 0x00408000df148984 */ /* 0x000e620000000c00 */
[CC--:B------:R-:W-:Y:S04]  /*9320*/  @!P0 LEA R8, P4, R140.reuse, R2.reuse, 0x1 ;  /* 0x000000028c088211 */ /* 0x0c0fe800078808ff */
        /* <DEDUP_REMOVED lines=17> */
.L_x_5584:
[----:B-123--:R-:W-:Y:S05]  /*9440*/  BSYNC B0 ;  /* 0x0000000000007941 */ /* 0x00efea0003800000 */
.L_x_5583:
[----:B------:R1:W2:Y:S01]  /*9450*/  SHFL.IDX PT, R3, R5, 0x1, 0x181f ;  /* 0x00381f0005037f89 */ /* 0x0002a200000e0000 */
[----:B------:R-:W-:Y:S03]  /*9460*/  BSSY B0, `(.L_x_5585) ;  /* 0x0000018000007945 */ /* 0x000fe60003800000 */
[----:B------:R1:W3:Y:S01]  /*9470*/  SHFL.IDX PT, R2, R6, 0x1, 0x181f ;  /* 0x00381f0006027f89 */ /* 0x0002e200000e0000 */
        /* <DEDUP_REMOVED lines=22> */
.L_x_5586:
[----:B------:R-:W-:Y:S05]  /*95e0*/  BSYNC B0 ;  /* 0x0000000000007941 */ /* 0x000fea0003800000 */
.L_x_5585:
[----:B------:R-:W-:Y:S01]  /*95f0*/  ISETP.GT.AND P4, PT, R37, R101, PT ;  /* 0x000000652500720c */ /* 0x000fe20003f84270 */
[----:B------:R-:W-:Y:S01]  /*9600*/  @!UPT UIADD3 URZ, URZ, URZ, URZ ;  /* 0x0000003f3f3ff290 */ /* 0x000fe2000fffe03f */
[----:B------:R-:W-:Y:S11]  /*9610*/  BSSY B0, `(.L_x_5587) ;  /* 0x000002a000007945 */ /* 0x000ff60003800000 */
[----:B------:R-:W-:-:S05]  /*9620*/  @!P4 BRA `(.L_x_5588) ;  /* 0x000002800000c947 */ /* 0x000fca0003800000 */
[----:B-1----:R-:W-:Y:S01]  /*9630*/  IADD3 R5, R37, -0x1, RZ ;  /* 0xffffffff25057810 */ /* 0x002fe20007ffe0ff */
[----:B--23--:R-:W-:Y:S01]  /*9640*/  IMAD.MOV.U32 R2, RZ, RZ, R106 ;  /* 0x000000ffff027224 */ /* 0x00cfe200078e006a */
[----:B------:R-:W-:Y:S01]  /*9650*/  P2R R11, PR, RZ, 0x4 ;  /* 0x00000004ff0b7803 */ /* 0x000fe20000000000 */
[----:B------:R-:W-:Y:S01]  /*9660*/  IMAD.MOV.U32 R3, RZ, RZ, R105 ;  /* 0x000000ffff037224 */ /* 0x000fe200078e0069 */
        /* <DEDUP_REMOVED lines=36> */
.L_x_5588:
[----:B------:R-:W-:Y:S05]  /*98b0*/  BSYNC B0 ;  /* 0x0000000000007941 */ /* 0x000fea0003800000 */
.L_x_5587:
        /* <DEDUP_REMOVED lines=9> */
[----:B--23--:R-:W-:-:S04]  /*9950*/  SHF.R.U32.HI R2, RZ, 0x1f, R0 ;  /* 0x0000001fff027819 */ /* 0x00cfc80000011600 */
[----:B------:R-:W-:Y:S02]  /*9960*/  LEA.HI.SX32 R21, R0, R2, 0x1d ;  /* 0x0000000200157211 */ /* 0x000fe400078feaff */
.L_x_5548:
[----:B-1----:R-:W2:Y:S04]  /*9970*/  LDL R14, [R1+0xa0] ;  /* 0x0000a000010e7983 */ /* 0x002ea80000100800 */
[----:B------:R-:W3:Y:S04]  /*9980*/  LDL.LU R3, [R1+0x15c] ;  /* 0x00015c0001037983 */ /* 0x000ee80000300800 */
        /* <DEDUP_REMOVED lines=26> */
.L_x_5592:
[----:B------:R-:W-:-:S13]  /*9b30*/  ISETP.NE.AND P0, PT, R4, 0x1, PT ;  /* 0x000000010400780c */ /* 0x000fda0003f05270 */
[----:B------:R-:W-:-:S05]  /*9b40*/  @P0 IMAD.HI.U32 R3, R0, c[0x0][0x330], RZ ;  /* 0x0000cc0000030a27 */ /* 0x000fca00078e00ff */
[----:B------:R-:W-:Y:S02]  /*9b50*/  @P0 SHF.R.U32.HI R0, RZ, c[0x0][0x334], R3 ;  /* 0x0000cd00ff000a19 */ /* 0x000fe40000011603 */
.L_x_5593:
[----:B------:R-:W-:Y:S05]  /*9b60*/  BSYNC B0 ;  /* 0x0000000000007941 */ /* 0x000fea0003800000 */
.L_x_5591:
[----:B------:R-:W-:-:S05]  /*9b70*/  IMAD R0, R0, R4, c[0x0][0x32c] ;  /* 0x0000cb0000007624 */ /* 0x000fca00078e0204 */
[----:B------:R-:W-:-:S04]  /*9b80*/  IMNMX R2, R2, R0, PT ;  /* 0x0000000002027217 */ /* 0x000fc80003800200 */
.L_x_5590:
        /* <DEDUP_REMOVED lines=20> */
.L_x_5596:
[----:B------:R-:W-:-:S13]  /*9cd0*/  ISETP.NE.AND P0, PT, R4, 0x1, PT ;  /* 0x000000010400780c */ /* 0x000fda0003f05270 */
[----:B------:R-:W-:-:S05]  /*9ce0*/  @P0 IMAD.HI.U32 R3, R0, c[0x0][0x330], RZ ;  /* 0x0000cc0000030a27 */ /* 0x000fca00078e00ff */
[----:B------:R-:W-:Y:S02]  /*9cf0*/  @P0 SHF.R.U32.HI R0, RZ, c[0x0][0x334], R3 ;  /* 0x0000cd00ff000a19 */ /* 0x000fe40000011603 */
.L_x_5597:
[----:B------:R-:W-:Y:S05]  /*9d00*/  BSYNC B0 ;  /* 0x0000000000007941 */ /* 0x000fea0003800000 */
.L_x_5595:
[----:B------:R-:W-:-:S05]  /*9d10*/  IMAD R0, R0, c[0x0][0x32c], RZ ;  /* 0x0000cb0000007a24 */ /* 0x000fca00078e02ff */
[----:B------:R-:W-:-:S05]  /*9d20*/  IMNMX R2, R2, R0, !PT ;  /* 0x0000000002027217 */ /* 0x000fca0007800200 */
.L_x_5594:
        /* <DEDUP_REMOVED lines=40> */
.L_x_5599:
[----:B------:R-:W-:Y:S05]  /*9fb0*/  BSYNC B0 ;  /* 0x0000000000007941 */ /* 0x000fea0003800000 */
.L_x_5598:
        /* <DEDUP_REMOVED lines=139> */
.L_x_5773:
[----:B------:R-:W-:Y:S05]  /*a870*/  BRA.DIV ~URZ, `(.L_x_5602) ;  /* 0x000150327f007947 */ /* 0x000fea000b800000 */
[----:B------:R3:W4:Y:S02]  /*a880*/  SHFL.IDX PT, R0, R17, RZ, 0x181f ;  /* 0x00181fff11007589 */ /* 0x00072400000e0000 */
.L_x_5774:
        /* <DEDUP_REMOVED lines=20> */
.L_x_5604:
[----:B------:R-:W-:Y:S05]  /*a9d0*/  BSYNC B0 ;  /* 0x0000000000007941 */ /* 0x000fea0003800000 */
.L_x_5603:
[----:B------:R-:W-:Y:S05]  /*a9e0*/  BRA.DIV ~URZ, `(.L_x_5605) ;  /* 0x00014f327f007947 */ /* 0x000fea000b800000 */
[----:B--2---:R2:W1:Y:S04]  /*a9f0*/  SHFL.IDX PT, R4, R13, 0x1, 0x181f ;  /* 0x00381f000d047f89 */ /* 0x00446800000e0000 */
[----:B----4-:R2:W4:Y:S02]  /*aa00*/  SHFL.IDX PT, R0, R17, 0x1, 0x181f ;  /* 0x00381f0011007f89 */ /* 0x01052400000e0000 */
.L_x_5775:
        /* <DEDUP_REMOVED lines=20> */
.L_x_5607:
[----:B------:R-:W-:Y:S05]  /*ab50*/  BSYNC B0 ;  /* 0x0000000000007941 */ /* 0x000fea0003800000 */
.L_x_5606:
[----:B------:R-:W-:Y:S05]  /*ab60*/  BRA.DIV ~URZ, `(.L_x_5608) ;  /* 0x00014e827f007947 */ /* 0x000fea000b800000 */
[----:B-1----:R1:W2:Y:S02]  /*ab70*/  SHFL.IDX PT, R4, R13, 0x2, 0x181f ;  /* 0x00581f000d047f89 */ /* 0x0022a400000e0000 */
.L_x_5776:
[----:B------:R-:W-:Y:S05]  /*ab80*/  BRA.DIV ~URZ, `(.L_x_5609) ;  /* 0x00014ed27f007947 */ /* 0x000fea000b800000 */
[----:B----4-:R4:W1:Y:S02]  /*ab90*/  SHFL.IDX PT, R0, R17, 0x2, 0x181f ;  /* 0x00581f0011007f89 */ /* 0x01086400000e0000 */
.L_x_5777:
        /* <DEDUP_REMOVED lines=20> */
.L_x_5611:
[----:B------:R-:W-:Y:S05]  /*ace0*/  BSYNC B0 ;  /* 0x0000000000007941 */ /* 0x000fea0003800000 */
.L_x_5610:
[----:B------:R-:W-:Y:S05]  /*acf0*/  BRA.DIV ~URZ, `(.L_x_5612) ;  /* 0x00014dd27f007947 */ /* 0x000fea000b800000 */
[----:B--2---:R2:W3:Y:S04]  /*ad00*/  SHFL.IDX PT, R4, R13, 0x3, 0x181f ;  /* 0x00781f000d047f89 */ /* 0x0044e800000e0000 */
[----:B-1----:R2:W1:Y:S02]  /*ad10*/  SHFL.IDX PT, R0, R17, 0x3, 0x181f ;  /* 0x00781f0011007f89 */ /* 0x00246400000e0000 */
.L_x_5778:
        /* <DEDUP_REMOVED lines=165> */
[----:B--2---:R-:W-:Y:S05]  /*b770*/  CALL.REL.NOINC `($_ZN7cutlass13device_kernelIN5flash19enable_sm80_to_sm89INS1_16FlashAttnFwdSm80INS1_25CollectiveMainloopFwdSm80ILi8ELi1ELb0EN4cute5tupleIJNS5_1CILi128EEENS7_ILi48EEENS7_ILi256EEEEEELi256ENS_10bfloat16_tEfNS_4arch4Sm80ELb0ELb1ELb0ELb1ELb1ELb1ELb1ELb1EEENS1_21CollectiveEpilogueFwdINS6_IJS8_SA_S9_EEENS6_IJNS7_ILi1EEESI_SI_EEESC_SE_Li256ELb1ELb1ELb1ELb0EEENS1_36VarlenDynamicPersistentTileSchedulerILi128ELi48ELi256ELi256ELb1ELb1ELb0ELb1ELb0ELb1EEEEEEEEEvNT_6ParamsE$_ZZN5flash25CollectiveMainloopFwdSm80ILi8ELi1ELb0EN4cute5tupleIJNS1_1CILi128EEENS3_ILi48EEENS3_ILi256EEEEEELi256EN7cutlass10bfloat16_tEfNS8_4arch4Sm80ELb0ELb1ELb0ELb1ELb1ELb1ELb1ELb1EE3mmaINS_16FlashAttnFwdSm80ISC_NS_21CollectiveEpilogueFwdINS2_IJS4_S6_S5_EEENS2_IJNS3_ILi1EEESH_SH_EEES9_SB_Li256ELb1ELb1ELb1ELb0EEENS_36VarlenDynamicPersistentTileSchedulerILi128ELi48ELi256ELi256ELb1ELb1ELb0ELb1ELb0ELb1EEEE13SharedStorageENS1_6TensorINS1_11ArrayEngineIfLm128EEENS1_6LayoutINS2_IJNS2_IJNS3_ILi2EEESS_EEESH_NS3_ILi32EEEEEENS2_IJNS2_IJSH_SS_EEENS3_ILi0EEENS3_ILi4EEEEEEEEEENS_7SoftmaxILi2ELi0EEEEEbRKNSC_6ParamsERT0_RT1_iRKNS_16SeqlenInfoQKNewKILb1ELb1EEENS2_IJiiiiEEERT_ENKUlvE_clEv) ;  /* 0x0001686000007944 */ /* 0x004fea0003c00000 */
[----:B------:R-:W-:Y:S05]  /*b780*/  BSYNC B2 ;  /* 0x0000000000027941 */ /* 0x000fea0003800000 */
.L_x_5613:
[----:B------:R2:W5:Y:S01]  /*b790*/  LDL R76, [R1] ;  /* 0x00000000014c7983 */ /* 0x0005620000100800 */
[----:B------:R-:W-:-:S04]  /*b7a0*/  DEPBAR.LE SB0, 0x0 ;  /* 0x000080000000791a */ /* 0x000fc80000000000 */
[----:B------:R2:W5:Y:S01]  /*b7b0*/  LDL R240, [R1+0x10] ;  /* 0x0000100001f07983 */ /* 0x0005620000100800 */
[----:B------:R-:W-:Y:S01]  /*b7c0*/  WARPSYNC 0xffffffff ;  /* 0xffffffff00007948 */ /* 0x000fe20003800000 */
[----:B------:R-:W-:Y:S02]  /*b7d0*/  IMAD R0, R127, c[0x0][0x208], RZ ;  /* 0x000082007f007a24 */ /* 0x000fe400078e02ff */
[----:B------:R-:W-:Y:S01]  /*b7e0*/  BAR.SYNC.DEFER_BLOCKING 0x0 ;  /* 0x0000000000007b1d */ /* 0x000fe20000010000 */
[----:B------:R-:W-:-:S04]  /*b7f0*/  IMAD.WIDE.U32 R14, R252, c[0x0][0x210], RZ ;  /* 0x00008400fc0e7a25 */ /* 0x000fc800078e00ff */
        /* <DEDUP_REMOVED lines=9> */
[----:B-1----:R2:W1:Y:S03]  /*b890*/  LDSM.16.M88.4 R8, [R197] ;  /* 0x00000000c508783b */ /* 0x0024660000000200 */
[----:B------:R-:W-:Y:S01]  /*b8a0*/  LEA R6, P0, R0, c[0x0][0x1f8], 0x1 ;  /* 0x00007e0000067a11 */ /* 0x000fe200078008ff */
[----:B------:R2:W3:Y:S01]  /*b8b0*/  LDSM.16.M88.4 R28, [R192] ;  /* 0x00000000c01c783b */ /* 0x0004e20000000200 */
[----:B------:R-:W-:-:S03]  /*b8c0*/  IADD3.X R2, R252, R3, R4, P1, !PT ;  /* 0x00000003fc027210 */ /* 0x000fc60000ffe404 */
[----:B----45:R2:W4:Y:S01]  /*b8d0*/  LDSM.16.M88.4 R36, [R192+0x800] ;  /* 0x00080000c024783b */ /* 0x0305220000000200 */
        /* <DEDUP_REMOVED lines=9> */
.L_x_5779:
        /* <DEDUP_REMOVED lines=32> */
.L_x_5780:
        /* <DEDUP_REMOVED lines=20> */
.L_x_5616:
[----:B--2---:R-:W-:Y:S05]  /*bcb0*/  BSYNC B0 ;  /* 0x0000000000007941 */ /* 0x004fea0003800000 */
.L_x_5615:
[----:B------:R-:W-:Y:S01]  /*bcc0*/  IMAD.MOV.U32 R0, RZ, RZ, 0x40 ;  /* 0x00000040ff007424 */ /* 0x000fe200078e00ff */
[----:B------:R-:W-:Y:S01]  /*bcd0*/  LOP3.LUT P0, RZ, R146, 0x4, RZ, 0xc0, !PT ;  /* 0x0000000492ff7812 */ /* 0x000fe2000780c0ff */
[----:B------:R-:W0:Y:S01]  /*bce0*/  LDGDEPBAR ;  /* 0x00000000000079af */ /* 0x000e220000000000 */
[----:B------:R-:W-:Y:S01]  /*bcf0*/  WARPSYNC 0xffffffff ;  /* 0xffffffff00007948 */ /* 0x000fe20003800000 */
[C---:B-1-3--:R-:W-:Y:S01]  /*bd00*/  HMMA.16816.F32.BF16 R32, R8.reuse, R28, RZ ;  /* 0x0000001c0820723c */ /* 0x04afe200000418ff */
[----:B------:R-:W-:Y:S01]  /*bd10*/  SEL R0, R0, 0xffffffc0, !P0 ;  /* 0xffffffc000007807 */ /* 0x000fe20004000000 */
[----:B------:R-:W-:Y:S01]  /*bd20*/  BSSY B1, `(.L_x_5618) ;  /* 0x0000107000017945 */ /* 0x000fe20003800000 */
[----:B------:R-:W-:Y:S02]  /*bd30*/  ISETP.GT.AND P0, PT, R129, R247, PT ;  /* 0x000000f78100720c */ /* 0x000fe40003f04270 */
[C---:B------:R-:W-:Y:S01]  /*bd40*/  IADD3 R210, R201.reuse, 0x4800, RZ ;  /* 0x00004800c9d27810 */ /* 0x040fe20007ffe0ff */
[--C-:B------:R-:W-:Y:S01]  /*bd50*/  IMAD.IADD R147, R192, 0x1, R0.reuse ;  /* 0x00000001c0937824 */ /* 0x100fe200078e0200 */
[C---:B------:R-:W-:Y:S01]  /*bd60*/  IADD3 R209, R201.reuse, 0x5800, RZ ;  /* 0x00005800c9d17810 */ /* 0x040fe20007ffe0ff */
[----:B------:R-:W-:Y:S01]  /*bd70*/  HMMA.16816.F32.BF16 R28, R8, R30, RZ ;  /* 0x0000001e081c723c */ /* 0x000fe200000418ff */
[C---:B------:R-:W-:Y:S01]  /*bd80*/  IMAD.IADD R15, R201.reuse, 0x1, R0 ;  /* 0x00000001c90f7824 */ /* 0x040fe200078e0200 */
[C---:B------:R-:W-:Y:S01]  /*bd90*/  IADD3 R208, R201.reuse, 0x5000, RZ ;  /* 0x00005000c9d07810 */ /* 0x040fe20007ffe0ff */
[----:B------:R-:W-:Y:S01]  /*bda0*/  LDSM.16.M88.4 R52, [R147] ;  /* 0x000000009334783b */ /* 0x000fe20000000200 */
[----:B------:R-:W-:-:S02]  /*bdb0*/  IADD3 R207, R201, 0x3000, RZ ;  /* 0x00003000c9cf7810 */ /* 0x000fc40007ffe0ff */
[C---:B------:R-:W-:Y:S01]  /*bdc0*/  IADD3 R206, R201.reuse, 0x4000, RZ ;  /* 0x00004000c9ce7810 */ /* 0x040fe20007ffe0ff */
[----:B------:R-:W-:Y:S01]  /*bdd0*/  LDSM.16.M88.4 R60, [R147+0x800] ;  /* 0x00080000933c783b */ /* 0x000fe20000000200 */
[C---:B------:R-:W-:Y:S01]  /*bde0*/  HMMA.16816.F32.BF16 R24, R8.reuse, R36, RZ ;  /* 0x000000240818723c */ /* 0x040fe200000418ff */
[C---:B------:R-:W-:Y:S02]  /*bdf0*/  IADD3 R205, R201.reuse, 0x3800, RZ ;  /* 0x00003800c9cd7810 */ /* 0x040fe40007ffe0ff */
[----:B------:R-:W-:Y:S01]  /*be00*/  LDSM.16.M88.4 R68, [R147+0x1000] ;  /* 0x001000009344783b */ /* 0x000fe20000000200 */
[C---:B------:R-:W-:Y:S02]  /*be10*/  IADD3 R204, R201.reuse, 0x1800, RZ ;  /* 0x00001800c9cc7810 */ /* 0x040fe40007ffe0ff */
[C---:B------:R-:W-:Y:S01]  /*be20*/  IADD3 R203, R201.reuse, 0x2800, RZ ;  /* 0x00002800c9cb7810 */ /* 0x040fe20007ffe0ff */
[----:B------:R-:W-:Y:S01]  /*be30*/  LDSM.16.M88.4 R72, [R15+0x1000] ;  /* 0x001000000f48783b */ /* 0x000fe20000000200 */
[----:B------:R-:W-:Y:S01]  /*be40*/  HMMA.16816.F32.BF16 R20, R8, R38, RZ ;  /* 0x000000260814723c */ /* 0x000fe200000418ff */
[----:B------:R-:W-:-:S07]  /*be50*/  IADD3 R202, R201, 0x2000, RZ ;  /* 0x00002000c9ca7810 */ /* 0x000fce0007ffe0ff */
[C---:B------:R-:W-:Y:S08]  /*be60*/  HMMA.16816.F32.BF16 R36, R8.reuse, R44, RZ ;  /* 0x0000002c0824723c */ /* 0x040ff000000418ff */
[----:B------:R-:W-:Y:S01]  /*be70*/  HMMA.16816.F32.BF16 R44, R8, R46, RZ ;  /* 0x0000002e082c723c */ /* 0x000fe200000418ff */
[----:B------:R-:W1:Y:S07]  /*be80*/  LDSM.16.M88.4 R8, [R200] ;  /* 0x00000000c808783b */ /* 0x000e6e0000000200 */
[C---:B------:R-:W-:Y:S08]  /*be90*/  HMMA.16816.F32.BF16 R48, R16.reuse, R40, R32 ;  /* 0x000000281030723c */ /* 0x040ff00000041820 */
        /* <DEDUP_REMOVED lines=18> */
[----:B------:R-:W5:Y:S03]  /*bfc0*/  LDSM.16.M88.4 R68, [R192+0x2800] ;  /* 0x00280000c044783b */ /* 0x000f660000000200 */
        /* <DEDUP_REMOVED lines=17> */
[C---:B-----5:R-:W-:Y:S08]  /*c0e0*/  HMMA.16816.F32.BF16 R24, R8.reuse, R68, R24 ;  /* 0x000000440818723c */ /* 0x060ff00000041818 */
[----:B------:R-:W-:Y:S01]  /*c0f0*/  HMMA.16816.F32.BF16 R20, R8, R70, R20 ;  /* 0x000000460814723c */ /* 0x000fe20000041814 */
[----:B------:R-:W1:Y:S04]  /*c100*/  LDSM.16.M88.4 R8, [R200+0x4000] ;  /* 0x00400000c808783b */ /* 0x000e680000000200 */
[----:B------:R-:W5:Y:S03]  /*c110*/  LDSM.16.M88.4 R68, [R147+0x2800] ;  /* 0x002800009344783b */ /* 0x000f660000000200 */
        /* <DEDUP_REMOVED lines=48> */
[----:B------:R-:W5:Y:S03]  /*c420*/  LDSM.16.M88.4 R68, [R15+0x4000] ;  /* 0x004000000f44783b */ /* 0x000f660000000200 */
[C---:B-1----:R-:W-:Y:S08]  /*c430*/  HMMA.16816.F32.BF16 R40, R8.reuse, R44, R40 ;  /* 0x0000002c0828723c */ /* 0x042ff00000041828 */
[C---:B------:R-:W-:Y:S01]  /*c440*/  HMMA.16816.F32.BF16 R36, R8.reuse, R46, R36 ;  /* 0x0000002e0824723c */ /* 0x040fe20000041824 */
[----:B------:R-:W-:Y:S07]  /*c450*/  LDSM.16.M88.4 R44, [R201+0x4800] ;  /* 0x00480000c92c783b */ /* 0x000fee0000000200 */
[C---:B---3--:R-:W-:Y:S08]  /*c460*/  HMMA.16816.F32.BF16 R32, R8.reuse, R56, R32 ;  /* 0x000000380820723c */ /* 0x048ff00000041820 */
        /* <DEDUP_REMOVED lines=12> */
[C---:B-----5:R-:W-:Y:S08]  /*c530*/  HMMA.16816.F32.BF16 R24, R16.reuse, R68, R24 ;  /* 0x000000441018723c */ /* 0x060ff00000041818 */
[----:B------:R-:W-:Y:S01]  /*c540*/  HMMA.16816.F32.BF16 R16, R16, R70, R20 ;  /* 0x000000461010723c */ /* 0x000fe20000041814 */
[----:B------:R-:W2:Y:S04]  /*c550*/  LDSM.16.M88.4 R20, [R198+0xc000] ;  /* 0x00c00000c614783b */ /* 0x000ea80000000200 */
[----:B------:R-:W5:Y:S03]  /*c560*/  LDSM.16.M88.4 R68, [R201+0x5800] ;  /* 0x00580000c944783b */ /* 0x000f660000000200 */
        /* <DEDUP_REMOVED lines=18> */
[----:B------:R-:W2:Y:S01]  /*c690*/  LDSM.16.M88.4 R8, [R199+0xc000] ;  /* 0x00c00000c708783b */ /* 0x000ea20000000200 */
[----:B------:R-:W-:-:S06]  /*c6a0*/  DEPBAR.LE SB0, 0x0 ;  /* 0x000080000000791a */ /* 0x000fcc0000000000 */
[C---:B-1----:R-:W-:Y:S08]  /*c6b0*/  HMMA.16816.F32.BF16 R40, R16.reuse, R56, R40 ;  /* 0x000000381028723c */ /* 0x042ff00000041828 */
[C---:B------:R-:W-:Y:S08]  /*c6c0*/  HMMA.16816.F32.BF16 R36, R16.reuse, R58, R36 ;  /* 0x0000003a1024723c */ /* 0x040ff00000041824 */
[C---:B------:R-:W-:Y:S08]  /*c6d0*/  HMMA.16816.F32.BF16 R32, R16.reuse, R60, R32 ;  /* 0x0000003c1020723c */ /* 0x040ff00000041820 */
[C---:B------:R-:W-:Y:S08]  /*c6e0*/  HMMA.16816.F32.BF16 R28, R16.reuse, R62, R28 ;  /* 0x0000003e101c723c */ /* 0x040ff0000004181c */
[C---:B---3--:R-:W-:Y:S08]  /*c6f0*/  HMMA.16816.F32.BF16 R24, R16.reuse, R64, R24 ;  /* 0x000000401018723c */ /* 0x048ff00000041818 */
        /* <DEDUP_REMOVED lines=10> */
[----:B------:R-:W2:Y:S04]  /*c7a0*/  LDL R2, [R1+0x84] ;  /* 0x0000840001027983 */ /* 0x000ea80000100800 */
[----:B------:R-:W3:Y:S04]  /*c7b0*/  LDL.64 R80, [R1+0x90] ;  /* 0x0000900001507983 */ /* 0x000ee80000100a00 */
[----:B------:R-:W5:Y:S01]  /*c7c0*/  LDL R4, [R1+0x9c] ;  /* 0x00009c0001047983 */ /* 0x000f620000100800 */
[----:B------:R-:W-:-:S02]  /*c7d0*/  IMAD.MOV.U32 R0, RZ, RZ, 0x1 ;  /* 0x00000001ff007424 */ /* 0x000fc400078e00ff */
[----:B------:R-:W-:Y:S01]  /*c7e0*/  IMAD.IADD R3, R251, 0x1, R241 ;  /* 0x00000001fb037824 */ /* 0x000fe200078e02f1 */
[----:B----4-:R-:W4:Y:S02]  /*c7f0*/  LDL.64 R78, [R1+0x88] ;  /* 0x00008800014e7983 */ /* 0x010f240000100a00 */
        /* <DEDUP_REMOVED lines=9> */
[----:B---3--:R-:W-:-:S04]  /*c890*/  @!P1 IADD3 R3, P0, R0, R80, RZ ;  /* 0x0000005000039210 */ /* 0x008fc80007f1e0ff */
        /* <DEDUP_REMOVED lines=16> */
[----:B----4-:R-:W-:-:S04]  /*c9a0*/  IADD3 R0, P0, R78, R2, RZ ;  /* 0x000000024e007210 */ /* 0x010fc80007f1e0ff */
[----:B------:R-:W-:Y:S02]  /*c9b0*/  IADD3.X R2, R6, R3, R4, P0, !PT ;  /* 0x0000000306027210 */ /* 0x000fe400007fe404 */
[----:B------:R-:W-:-:S04]  /*c9c0*/  LEA R13, P0, R0, c[0x0][0x1c8], 0x1 ;  /* 0x00007200000d7a11 */ /* 0x000fc800078008ff */
[----:B------:R-:W-:Y:S02]  /*c9d0*/  LEA.HI.X R6, R0, c[0x0][0x1cc], R2, 0x1, P0 ;  /* 0x0000730000067a11 */ /* 0x000fe400000f0c02 */
[----:B------:R-:W-:Y:S01]  /*c9e0*/  ISETP.GE.AND P0, PT, R14, 0x1, PT ;  /* 0x000000010e00780c */ /* 0x000fe20003f06270 */
[----:B------:R-:W-:Y:S10]  /*c9f0*/  BRA.DIV ~URZ, `(.L_x_5620) ;  /* 0x000132e27f007947 */ /* 0x000ff4000b800000 */
[----:B------:R1:W2:Y:S02]  /*ca00*/  SHFL.IDX PT, R4, R6, RZ, 0x181f ;  /* 0x00181fff06047589 */ /* 0x0002a400000e0000 */
.L_x_5781:
[----:B------:R-:W-:Y:S05]  /*ca10*/  BRA.DIV ~URZ, `(.L_x_5621) ;  /* 0x000133327f007947 */ /* 0x000fea000b800000 */
[----:B------:R3:W4:Y:S02]  /*ca20*/  SHFL.IDX PT, R0, R13, RZ, 0x181f ;  /* 0x00181fff0d007589 */ /* 0x00072400000e0000 */
.L_x_5782:
[----:B------:R-:W-:Y:S01]  /*ca30*/  BSSY B0, `(.L_x_5622) ;  /* 0x0000019000007945 */ /* 0x000fe20003800000 */
[----:B------:R-:W-:Y:S05]  /*ca40*/  @!P0 BRA `(.L_x_5623) ;  /* 0x0000017000008947 */ /* 0x000fea0003800000 */
[----:B------:R-:W-:Y:S02]  /*ca50*/  SHF.R.S32.HI R2, RZ, 0x1f, R215 ;  /* 0x0000001fff027819 */ /* 0x000fe400000114d7 */
[C---:B----4-:R-:W-:Y:S02]  /*ca60*/  LEA R16, P0, R215.reuse, R0, 0x1 ;  /* 0x00000000d7107211 */ /* 0x050fe400078008ff */
[C---:B------:R-:W-:Y:S02]  /*ca70*/  IADD3 R20, R215.reuse, 0x40, RZ ;  /* 0x00000040d7147810 */ /* 0x040fe40007ffe0ff */
[----:B--2---:R-:W-:-:S02]  /*ca80*/  LEA.HI.X R17, R215, R4, R2, 0x1, P0 ;  /* 0x00000004d7117211 */ /* 0x004fc400000f0c02 */
[C---:B------:R-:W-:Y:S02]  /*ca90*/  LEA R10, P0, R232.reuse, R0, 0x1 ;  /* 0x00000000e80a7211 */ /* 0x040fe400078008ff */
[C---:B------:R-:W-:Y:S02]  /*caa0*/  IADD3 R19, R215.reuse, 0x80, RZ ;  /* 0x00000080d7137810 */ /* 0x040fe40007ffe0ff */
[C---:B------:R-:W-:Y:S02]  /*cab0*/  IADD3 R18, R215.reuse, 0xc0, RZ ;  /* 0x000000c0d7127810 */ /* 0x040fe40007ffe0ff */
[----:B------:R-:W-:Y:S02]  /*cac0*/  ISETP.GE.AND P4, PT, R215, c[0x0][0x1d4], PT ;  /* 0x00007500d7007a0c */ /* 0x000fe40003f86270 */
[----:B------:R-:W-:Y:S02]  /*cad0*/  LEA.HI.X R11, R232, R4, R244, 0x1, P0 ;  /* 0x00000004e80b7211 */ /* 0x000fe400000f0cf4 */
[----:B------:R-:W-:-:S02]  /*cae0*/  ISETP.GE.AND P3, PT, R20, c[0x0][0x1d4], PT ;  /* 0x0000750014007a0c */ /* 0x000fc40003f66270 */
[----:B------:R-:W-:Y:S02]  /*caf0*/  LEA R8, P0, R231, R0, 0x1 ;  /* 0x00000000e7087211 */ /* 0x000fe400078008ff */
        /* <DEDUP_REMOVED lines=12> */
.L_x_5623:
[----:B------:R-:W-:Y:S05]  /*cbc0*/  BSYNC B0 ;  /* 0x0000000000007941 */ /* 0x000fea0003800000 */
.L_x_5622:
[----:B------:R-:W-:Y:S05]  /*cbd0*/  BRA.DIV ~URZ, `(.L_x_5624) ;  /* 0x000131e27f007947 */ /* 0x000fea000b800000 */
[----:B--2---:R2:W1:Y:S04]  /*cbe0*/  SHFL.IDX PT, R4, R6, 0x1, 0x181f ;  /* 0x00381f0006047f89 */ /* 0x00446800000e0000 */
[----:B----4-:R2:W4:Y:S02]  /*cbf0*/  SHFL.IDX PT, R0, R13, 0x1, 0x181f ;  /* 0x00381f000d007f89 */ /* 0x01052400000e0000 */
.L_x_5783:
[----:B------:R-:W-:-:S13]  /*cc00*/  ISETP.GE.AND P0, PT, R14, 0x21, PT ;  /* 0x000000210e00780c */ /* 0x000fda0003f06270 */
[----:B------:R-:W-:Y:S05]  /*cc10*/  @!P0 BRA `(.L_x_5619) ;  /* 0x0000017000008947 */ /* 0x000fea0003800000 */
[----:B------:R-:W-:Y:S02]  /*cc20*/  SHF.R.S32.HI R2, RZ, 0x1f, R215 ;  /* 0x0000001fff027819 */ /* 0x000fe400000114d7 */
[C---:B----4-:R-:W-:Y:S02]  /*cc30*/  LEA R16, P0, R215.reuse, R0, 0x1 ;  /* 0x00000000d7107211 */ /* 0x050fe400078008ff */
[C---:B------:R-:W-:Y:S02]  /*cc40*/  IADD3 R18, R215.reuse, 0x40, RZ ;  /* 0x00000040d7127810 */ /* 0x040fe40007ffe0ff */
[C---:B-1----:R-:W-:Y:S02]  /*cc50*/  LEA.HI.X R17, R215.reuse, R4, R2, 0x1, P0 ;  /* 0x00000004d7117211 */ /* 0x042fe400000f0c02 */
[----:B------:R-:W-:Y:S02]  /*cc60*/  LEA R10, P0, R232, R0, 0x1 ;  /* 0x00000000e80a7211 */ /* 0x000fe400078008ff */
[----:B--23--:R-:W-:-:S02]  /*cc70*/  IADD3 R13, R215, 0x80, RZ ;  /* 0x00000080d70d7810 */ /* 0x00cfc40007ffe0ff */
        /* <DEDUP_REMOVED lines=17> */
.L_x_5619:
[----:B------:R-:W-:Y:S05]  /*cd90*/  BSYNC B1 ;  /* 0x0000000000017941 */ /* 0x000fea0003800000 */
.L_x_5618:
[----:B-1----:R-:W5:Y:S01]  /*cda0*/  LDL R10, [R1+0x4] ;  /* 0x00000400010a7983 */ /* 0x002f620000100800 */
[----:B----4-:R-:W-:Y:S01]  /*cdb0*/  SHF.R.S32.HI R0, RZ, 0x1f, R76 ;  /* 0x0000001fff007819 */ /* 0x010fe2000001144c */
[----:B------:R-:W-:Y:S01]  /*cdc0*/  IMAD.MOV.U32 R9, RZ, RZ, 0x1 ;  /* 0x00000001ff097424 */ /* 0x000fe200078e00ff */
[----:B------:R-:W-:Y:S01]  /*cdd0*/  ULDC UR4, c[0x0][0x324] ;  /* 0x0000c90000047ab9 */ /* 0x000fe20000000800 */
[----:B------:R-:W0:Y:S01]  /*cde0*/  LDGDEPBAR ;  /* 0x00000000000079af */ /* 0x000e220000000000 */
[CC--:B------:R-:W-:Y:S01]  /*cdf0*/  LEA.HI R2, R0.reuse, R76.reuse, RZ, 0x5 ;  /* 0x0000004c00027211 */ /* 0x0c0fe200078f28ff */
[----:B------:R-:W-:Y:S01]  /*ce00*/  ULOP3.LUT UR4, URZ, UR4, URZ, 0x33, !UPT ;  /* 0x000000043f047292 */ /* 0x000fe2000f8e333f */
[----:B------:R-:W-:-:S02]  /*ce10*/  LEA.HI R0, R0, R76, RZ, 0x2 ;  /* 0x0000004c00007211 */ /* 0x000fc400078f10ff */
[----:B--2---:R-:W-:Y:S02]  /*ce20*/  LOP3.LUT R6, R2, 0xffffffe0, RZ, 0xc0, !PT ;  /* 0xffffffe002067812 */ /* 0x004fe400078ec0ff */
[----:B------:R-:W-:Y:S02]  /*ce30*/  LOP3.LUT R3, R0, 0xfffffffc, RZ, 0xc0, !PT ;  /* 0xfffffffc00037812 */ /* 0x000fe400078ec0ff */
[----:B------:R-:W-:Y:S01]  /*ce40*/  SHF.R.S32.HI R4, RZ, 0x5, R2 ;  /* 0x00000005ff047819 */ /* 0x000fe20000011402 */
[C---:B------:R-:W-:Y:S01]  /*ce50*/  IMAD.IADD R0, R76.reuse, 0x1, -R6 ;  /* 0x000000014c007824 */ /* 0x040fe200078e0a06 */
[----:B------:R-:W-:Y:S01]  /*ce60*/  SHF.R.S32.HI R6, RZ, 0x1f, R2 ;  /* 0x0000001fff067819 */ /* 0x000fe20000011402 */
[----:B------:R-:W-:Y:S01]  /*ce70*/  IMAD.IADD R2, R76, 0x1, -R3 ;  /* 0x000000014c027824 */ /* 0x000fe200078e0a03 */
[----:B------:R-:W-:Y:S02]  /*ce80*/  ISETP.NE.AND P0, PT, R9, c[0x0][0x2c4], PT ;  /* 0x0000b10009007a0c */ /* 0x000fe40003f05270 */
[----:B------:R-:W-:-:S02]  /*ce90*/  LEA.HI R8, R6, R4, RZ, 0x3 ;  /* 0x0000000406087211 */ /* 0x000fc400078f18ff */
[----:B------:R-:W-:Y:S02]  /*cea0*/  SHF.R.S32.HI R3, RZ, 0x1f, R0 ;  /* 0x0000001fff037819 */ /* 0x000fe40000011400 */
[----:B------:R-:W-:Y:S02]  /*ceb0*/  LOP3.LUT R8, R8, 0xffffff8, RZ, 0xc0, !PT ;  /* 0x0ffffff808087812 */ /* 0x000fe400078ec0ff */
[----:B------:R-:W-:Y:S02]  /*cec0*/  LEA.HI R6, R2, R2, RZ, 0x1 ;  /* 0x0000000202067211 */ /* 0x000fe400078f08ff */
[----:B------:R-:W-:Y:S01]  /*ced0*/  LEA.HI R3, R3, R0, RZ, 0x2 ;  /* 0x0000000003037211 */ /* 0x000fe200078f10ff */
[----:B------:R-:W-:Y:S01]  /*cee0*/  IMAD.IADD R4, R4, 0x1, -R8 ;  /* 0x0000000104047824 */ /* 0x000fe200078e0a08 */
[----:B------:R-:W-:Y:S02]  /*cef0*/  LOP3.LUT R6, R6, 0x1ffffffe, RZ, 0xc0, !PT ;  /* 0x1ffffffe06067812 */ /* 0x000fe400078ec0ff */
[----:B------:R-:W-:Y:S01]  /*cf00*/  LOP3.LUT R9, R3, 0x7ffffffc, RZ, 0xc0, !PT ;  /* 0x7ffffffc03097812 */ /* 0x000fe200078ec0ff */
[----:B------:R-:W-:Y:S01]  /*cf10*/  IMAD.SHL.U32 R11, R4, 0x10, RZ ;  /* 0x00000010040b7824 */ /* 0x000fe200078e00ff */
[----:B---3--:R-:W-:Y:S01]  /*cf20*/  SHF.R.S32.HI R13, RZ, 0x2, R3 ;  /* 0x00000002ff0d7819 */ /* 0x008fe20000011403 */
[----:B------:R-:W-:-:S02]  /*cf30*/  IMAD.IADD R2, R2, 0x1, -R6 ;  /* 0x0000000102027824 */ /* 0x000fc400078e0a06 */
[----:B------:R-:W-:Y:S01]  /*cf40*/  IMAD.IADD R3, R0, 0x1, -R9 ;  /* 0x0000000100037824 */ /* 0x000fe200078e0a09 */
[----:B------:R-:W-:Y:S01]  /*cf50*/  STL [R1+0x7c], R11 ;  /* 0x00007c0b01007387 */ /* 0x000fe20000100800 */
[----:B------:R-:W-:Y:S02]  /*cf60*/  IMAD.SHL.U32 R6, R2, 0x8, RZ ;  /* 0x0000000802067824 */ /* 0x000fe400078e00ff */
[----:B------:R-:W-:Y:S01]  /*cf70*/  IMAD.IADD R0, R96, 0x1, R5 ;  /* 0x0000000160007824 */ /* 0x000fe200078e0205 */
[----:B------:R-:W-:Y:S01]  /*cf80*/  STL [R1+0x80], R13 ;  /* 0x0000800d01007387 */ /* 0x000fe20000100800 */
[----:B------:R-:W-:-:S03]  /*cf90*/  IMAD.SHL.U32 R246, R3, 0x2, RZ ;  /* 0x0000000203f67824 */ /* 0x000fc600078e00ff */
[----:B------:R1:W-:Y:S01]  /*cfa0*/  STL [R1+0x78], R6 ;  /* 0x0000780601007387 */ /* 0x0003e20000100800 */
[--C-:B------:R-:W-:Y:S02]  /*cfb0*/  IMAD.IADD R9, R0, 0x1, -R246.reuse ;  /* 0x0000000100097824 */ /* 0x100fe400078e0af6 */
[----:B-----5:R-:W-:Y:S02]  /*cfc0*/  IMAD R2, R10, 0x80, R13 ;  /* 0x000000800a027824 */ /* 0x020fe400078e020d */
[----:B------:R-:W-:-:S03]  /*cfd0*/  IMAD.IADD R10, R96, 0x1, -R246 ;  /* 0x00000001600a7824 */ /* 0x000fc600078e0af6 */
[----:B------:R-:W-:Y:S02]  /*cfe0*/  IADD3 R4, R6, R2, R11 ;  /* 0x0000000206047210 */ /* 0x000fe40007ffe00b */
[----:B------:R-:W-:-:S03]  /*cff0*/  IADD3 R2, -R246, 0x1, R0 ;  /* 0x00000001f6027810 */ /* 0x000fc60007ffe100 */
[----:B------:R-:W-:-:S04]  /*d000*/  @P0 IMAD.HI.U32 R3, R4, c[0x0][0x2c8], RZ ;  /* 0x0000b20004030a27 */ /* 0x000fc800078e00ff */
[----:B------:R-:W-:Y:S01]  /*d010*/  IMAD.IADD R2, R2, 0x1, -R240 ;  /* 0x0000000102027824 */ /* 0x000fe200078e0af0 */
[----:B------:R-:W-:-:S04]  /*d020*/  @P0 SHF.R.U32.HI R4, RZ, c[0x0][0x2cc], R3 ;  /* 0x0000b300ff040a19 */ /* 0x000fc80000011603 */
[C---:B------:R-:W-:Y:S02]  /*d030*/  IADD3 R8, R2.reuse, UR4, RZ ;  /* 0x0000000402087c10 */ /* 0x040fe4000fffe0ff */
[----:B-1----:R-:W-:Y:S01]  /*d040*/  IADD3 R6, R2, c[0x0][0x328], RZ ;  /* 0x0000ca0002067a10 */ /* 0x002fe20007ffe0ff */
[----:B------:R-:W-:Y:S05]  /*d050*/  BRA.DIV ~URZ, `(.L_x_5625) ;  /* 0x00012e327f007947 */ /* 0x000fea000b800000 */
[----:B------:R1:W2:Y:S02]  /*d060*/  SHFL.IDX PT, R3, R4, RZ, 0x1c1f ;  /* 0x001c1fff04037589 */ /* 0x0002a400000e0000 */
.L_x_5784:
[----:B------:R-:W-:Y:S01]  /*d070*/  IMAD.MOV.U32 R13, RZ, RZ, 0x1 ;  /* 0x00000001ff0d7424 */ /* 0x000fe200078e00ff */
[----:B------:R-:W-:Y:S01]  /*d080*/  LOP3.LUT R213, R213, 0xffffefff, RZ, 0xc0, !PT ;  /* 0xffffefffd5d57812 */ /* 0x000fe200078ec0ff */
[--C-:B--2---:R-:W-:Y:S02]  /*d090*/  IMAD.IADD R2, R6, 0x1, R3.reuse ;  /* 0x0000000106027824 */ /* 0x104fe400078e0203 */
        /* <DEDUP_REMOVED lines=15> */
.L_x_5628:
[----:B------:R-:W-:-:S13]  /*d190*/  ISETP.NE.AND P0, PT, R13, c[0x0][0x32c], PT ;  /* 0x0000cb000d007a0c */ /* 0x000fda0003f05270 */
[----:B------:R-:W-:-:S05]  /*d1a0*/  @P0 IMAD.HI.U32 R11, R3, c[0x0][0x330], RZ ;  /* 0x0000cc00030b0a27 */ /* 0x000fca00078e00ff */
[----:B------:R-:W-:Y:S02]  /*d1b0*/  @P0 SHF.R.U32.HI R3, RZ, c[0x0][0x334], R11 ;  /* 0x0000cd00ff030a19 */ /* 0x000fe4000001160b */
.L_x_5629:
[----:B------:R-:W-:Y:S05]  /*d1c0*/  BSYNC B0 ;  /* 0x0000000000007941 */ /* 0x000fea0003800000 */
.L_x_5627:
[----:B------:R-:W-:-:S05]  /*d1d0*/  IMAD R3, R3, c[0x0][0x32c], R10 ;  /* 0x0000cb0003037a24 */ /* 0x000fca00078e020a */
[----:B------:R-:W-:Y:S02]  /*d1e0*/  IADD3 R11, R3, c[0x0][0x32c], RZ ;  /* 0x0000cb00030b7a10 */ /* 0x000fe40007ffe0ff */
[----:B------:R-:W-:Y:S02]  /*d1f0*/  IMNMX R0, R0, R3, !PT ;  /* 0x0000000300007217 */ /* 0x000fe40007800200 */
[----:B------:R-:W-:Y:S02]  /*d200*/  IMNMX R2, R2, R11, PT ;  /* 0x0000000b02027217 */ /* 0x000fe40003800200 */
.L_x_5626:
[C---:B------:R-:W-:Y:S02]  /*d210*/  ISETP.GE.AND P0, PT, R96.reuse, 0x2, PT ;  /* 0x000000026000780c */ /* 0x040fe40003f06270 */
        /* <DEDUP_REMOVED lines=15> */
[----:B------:R-:W-:Y:S02]  /*d310*/  ISETP.GE.AND P2, PT, R96, 0x21, PT ;  /* 0x000000216000780c */ /* 0x000fe40003f46270 */
[----:B------:R-:W-:Y:S02]  /*d320*/  FSEL R22, R52, -INF , !P0 ;  /* 0xff80000034167808 */ /* 0x000fe40004000000 */
[----:B------:R-:W-:Y:S02]  /*d330*/  ISETP.GT.AND P0, PT, R0, 0x9, !P1 ;  /* 0x000000090000780c */ /* 0x000fe40004f04270 */
[----:B------:R-:W-:Y:S02]  /*d340*/  LOP3.LUT R213, R213, 0xfffffffe, RZ, 0xc0, !PT ;  /* 0xfffffffed5d57812 */ /* 0x000fe400078ec0ff */
[----:B------:R-:W-:Y:S02]  /*d350*/  ISETP.LT.OR P0, PT, R2, 0xa, P0 ;  /* 0x0000000a0200780c */ /* 0x000fe40000701670 */
[----:B------:R-:W-:-:S02]  /*d360*/  @P1 LOP3.LUT R213, R213, 0x1, RZ, 0xfc, !PT ;  /* 0x00000001d5d51812 */ /* 0x000fc400078efcff */
[----:B------:R-:W-:Y:S02]  /*d370*/  FSEL R23, R53, -INF , !P0 ;  /* 0xff80000035177808 */ /* 0x000fe40004000000 */
[----:B------:R-:W-:Y:S02]  /*d380*/  ISETP.GT.AND P0, PT, R0, 0x10, !P6 ;  /* 0x000000100000780c */ /* 0x000fe40007704270 */
[----:B------:R-:W-:Y:S02]  /*d390*/  ISETP.GE.AND P1, PT, R96, 0x22, PT ;  /* 0x000000226000780c */ /* 0x000fe40003f26270 */
        /* <DEDUP_REMOVED lines=37> */
.L_x_5785:
        /* <DEDUP_REMOVED lines=16> */
.L_x_5633:
[----:B-12---:R-:W-:-:S04]  /*d6f0*/  MOV R4, 0x1 ;  /* 0x0000000100047802 */ /* 0x006fc80000000f00 */
[----:B------:R-:W-:-:S13]  /*d700*/  ISETP.NE.AND P0, PT, R4, c[0x0][0x32c], PT ;  /* 0x0000cb0004007a0c */ /* 0x000fda0003f05270 */
[----:B------:R-:W-:-:S05]  /*d710*/  @P0 IMAD.HI.U32 R4, R3, c[0x0][0x330], RZ ;  /* 0x0000cc0003040a27 */ /* 0x000fca00078e00ff */
[----:B------:R-:W-:Y:S02]  /*d720*/  @P0 SHF.R.U32.HI R3, RZ, c[0x0][0x334], R4 ;  /* 0x0000cd00ff030a19 */ /* 0x000fe40000011604 */
.L_x_5634:
[----:B------:R-:W-:Y:S05]  /*d730*/  BSYNC B0 ;  /* 0x0000000000007941 */ /* 0x000fea0003800000 */
.L_x_5632:
[----:B------:R-:W-:-:S05]  /*d740*/  IMAD R3, R3, c[0x0][0x32c], R10 ;  /* 0x0000cb0003037a24 */ /* 0x000fca00078e020a */
[----:B------:R-:W-:Y:S02]  /*d750*/  IADD3 R4, R3, c[0x0][0x32c], RZ ;  /* 0x0000cb0003047a10 */ /* 0x000fe40007ffe0ff */
[----:B------:R-:W-:Y:S02]  /*d760*/  IMNMX R0, R0, R3, !PT ;  /* 0x0000000300007217 */ /* 0x000fe40007800200 */
[----:B------:R-:W-:Y:S02]  /*d770*/  IMNMX R2, R2, R4, PT ;  /* 0x0000000402027217 */ /* 0x000fe40003800200 */
.L_x_5631:
        /* <DEDUP_REMOVED lines=14> */
[----:B------:R-:W-:Y:S02]  /*d860*/  ISETP.GT.AND P0, PT, R0, 0x10, !P6 ;  /* 0x000000100000780c */ /* 0x000fe40007704270 */
[----:B------:R-:W-:-:S02]  /*d870*/  LOP3.LUT P6, RZ, R213, 0x10, RZ, 0xc0, !PT ;  /* 0x00000010d5ff7812 */ /* 0x000fc400078cc0ff */
[----:B------:R-:W-:Y:S02]  /*d880*/  ISETP.LT.OR P0, PT, R2, 0x11, P0 ;  /* 0x000000110200780c */ /* 0x000fe40000701670 */
[----:B------:R-:W-:Y:S02]  /*d890*/  FMNMX.FTZ R13, R28, R13, !PT ;  /* 0x0000000d1c0d7209 */ /* 0x000fe40007810000 */
[----:B------:R-:W-:Y:S02]  /*d8a0*/  FSEL R14, R38, -INF , !P0 ;  /* 0xff800000260e7808 */ /* 0x000fe40004000000 */
[----:B------:R-:W-:Y:S02]  /*d8b0*/  ISETP.GT.AND P0, PT, R0, 0x11, !P5 ;  /* 0x000000110000780c */ /* 0x000fe40006f04270 */
[----:B------:R-:W-:Y:S02]  /*d8c0*/  LOP3.LUT P5, RZ, R213, 0x8, RZ, 0xc0, !PT ;  /* 0x00000008d5ff7812 */ /* 0x000fe400078ac0ff */
[----:B------:R-:W-:-:S02]  /*d8d0*/  ISETP.LT.OR P0, PT, R2, 0x12, P0 ;  /* 0x000000120200780c */ /* 0x000fc40000701670 */
[----:B------:R-:W-:Y:S02]  /*d8e0*/  FMNMX.FTZ R13, R29, R13, !PT ;  /* 0x0000000d1d0d7209 */ /* 0x000fe40007810000 */
[----:B------:R-:W-:Y:S02]  /*d8f0*/  FSEL R16, R39, -INF , !P0 ;  /* 0xff80000027107808 */ /* 0x000fe40004000000 */
[----:B------:R-:W-:Y:S02]  /*d900*/  ISETP.GT.AND P0, PT, R0, 0x18, !P4 ;  /* 0x000000180000780c */ /* 0x000fe40006704270 */
[----:B------:R-:W-:Y:S02]  /*d910*/  LOP3.LUT P4, RZ, R213, 0x4, RZ, 0xc0, !PT ;  /* 0x00000004d5ff7812 */ /* 0x000fe4000788c0ff */
[----:B------:R-:W-:Y:S02]  /*d920*/  ISETP.LT.OR P0, PT, R2, 0x19, P0 ;  /* 0x000000190200780c */ /* 0x000fe40000701670 */
[----:B------:R-:W-:-:S02]  /*d930*/  FMNMX.FTZ R13, R31, R13, !PT ;  /* 0x0000000d1f0d7209 */ /* 0x000fc40007810000 */
[----:B------:R-:W-:Y:S02]  /*d940*/  FSEL R17, R50, -INF , !P0 ;  /* 0xff80000032117808 */ /* 0x000fe40004000000 */
[----:B------:R-:W-:Y:S02]  /*d950*/  ISETP.GT.AND P0, PT, R0, 0x19, !P3 ;  /* 0x000000190000780c */ /* 0x000fe40005f04270 */
[----:B------:R-:W-:Y:S02]  /*d960*/  LOP3.LUT P3, RZ, R213, 0x20, RZ, 0xc0, !PT ;  /* 0x00000020d5ff7812 */ /* 0x000fe4000786c0ff */
[----:B------:R-:W-:Y:S02]  /*d970*/  ISETP.LT.OR P0, PT, R2, 0x1a, P0 ;  /* 0x0000001a0200780c */ /* 0x000fe40000701670 */
[----:B------:R-:W-:Y:S02]  /*d980*/  FMNMX.FTZ R13, R33, R13, !PT ;  /* 0x0000000d210d7209 */ /* 0x000fe40007810000 */
[----:B------:R-:W-:-:S02]  /*d990*/  FSEL R19, R51, -INF , !P0 ;  /* 0xff80000033137808 */ /* 0x000fc40004000000 */
[----:B------:R-:W-:Y:S02]  /*d9a0*/  ISETP.GT.AND P0, PT, R0, 0x20, !P2 ;  /* 0x000000200000780c */ /* 0x000fe40005704270 */
[----:B------:R-:W-:Y:S02]  /*d9b0*/  FMNMX.FTZ R13, R32, R13, !PT ;  /* 0x0000000d200d7209 */ /* 0x000fe40007810000 */
        /* <DEDUP_REMOVED lines=30> */
.L_x_5786:
[----:B-12---:R-:W-:Y:S01]  /*dba0*/  FMNMX.FTZ R13, R13, R172, !PT ;  /* 0x000000ac0d0d7209 */ /* 0x006fe20007810000 */
[----:B------:R-:W-:Y:S05]  /*dbb0*/  BRA.DIV ~URZ, `(.L_x_5636) ;  /* 0x000124027f007947 */ /* 0x000fea000b800000 */
[----:B------:R-:W1:Y:S04]  /*dbc0*/  SHFL.BFLY PT, R0, R6, 0x2, 0x1f ;  /* 0x0c401f0006007f89 */ /* 0x000e6800000e0000 */
[----:B------:R-:W2:Y:S01]  /*dbd0*/  SHFL.BFLY PT, R2, R13, 0x1, 0x1f ;  /* 0x0c201f000d027f89 */ /* 0x000ea200000e0000 */
[----:B-1----:R-:W-:Y:S02]  /*dbe0*/  FMNMX.FTZ R6, R6, R0, !PT ;  /* 0x0000000006067209 */ /* 0x002fe40007810000 */
[----:B--2---:R-:W-:-:S03]  /*dbf0*/  FMNMX.FTZ R13, R13, R2, !PT ;  /* 0x000000020d0d7209 */ /* 0x004fc60007810000 */
[----:B------:R1:W2:Y:S04]  /*dc00*/  SHFL.BFLY PT, R172, R6, 0x1, 0x1f ;  /* 0x0c201f0006ac7f89 */ /* 0x0002a800000e0000 */
.L_x_5787:
        /* <DEDUP_REMOVED lines=300> */
.L_x_5639:
[----:B------:R-:W-:-:S13]  /*eed0*/  ISETP.NE.AND P0, PT, R218, c[0x0][0x32c], PT ;  /* 0x0000cb00da007a0c */ /* 0x000fda0003f05270 */
[----:B------:R-:W-:-:S05]  /*eee0*/  @P0 IMAD.HI.U32 R2, R3, c[0x0][0x330], RZ ;  /* 0x0000cc0003020a27 */ /* 0x000fca00078e00ff */
[----:B------:R-:W-:Y:S02]  /*eef0*/  @P0 SHF.R.U32.HI R3, RZ, c[0x0][0x334], R2 ;  /* 0x0000cd00ff030a19 */ /* 0x000fe40000011602 */
.L_x_5640:
[----:B------:R-:W-:Y:S05]  /*ef00*/  BSYNC B0 ;  /* 0x0000000000007941 */ /* 0x000fea0003800000 */
.L_x_5638:
[----:B------:R-:W-:-:S05]  /*ef10*/  MOV R2, c[0x0][0x32c] ;  /* 0x0000cb0000027a02 */ /* 0x000fca0000000f00 */
[----:B------:R-:W-:-:S05]  /*ef20*/  IMAD R3, R3, R2, c[0x0][0x32c] ;  /* 0x0000cb0003037624 */ /* 0x000fca00078e0202 */
[----:B------:R-:W-:-:S05]  /*ef30*/  IMNMX R4, R4, R3, PT ;  /* 0x0000000304047217 */ /* 0x000fca0003800200 */
.L_x_5637:
[----:B------:R-:W-:-:S05]  /*ef40*/  IMAD.HI R4, R4, 0x2aaaaaab, RZ ;  /* 0x2aaaaaab04047827 */ /* 0x000fca00078e02ff */
[----:B------:R-:W-:-:S04]  /*ef50*/  SHF.R.U32.HI R217, RZ, 0x1f, R4 ;  /* 0x0000001fffd97819 */ /* 0x000fc80000011604 */
[----:B------:R-:W-:-:S04]  /*ef60*/  LEA.HI.SX32 R217, R4, R217, 0x1d ;  /* 0x000000d904d97211 */ /* 0x000fc800078feaff */
[----:B------:R-:W-:-:S04]  /*ef70*/  IMNMX R217, R247, R217, !PT ;  /* 0x000000d9f7d97217 */ /* 0x000fc80007800200 */
[----:B------:R-:W-:-:S13]  /*ef80*/  ISETP.GE.AND P0, PT, R225, R217, PT ;  /* 0x000000d9e100720c */ /* 0x000fda0003f06270 */
[----:B------:R-:W-:Y:S05]  /*ef90*/  @!P0 BRA `(.L_x_5641) ;  /* 0x00003ac000008947 */ /* 0x000fea0003800000 */
.L_x_5664:
        /* <DEDUP_REMOVED lines=30> */
.L_x_5788:
[----:B------:R-:W-:-:S05]  /*f180*/  BRA.DIV ~URZ, `(.L_x_5645) ;  /* 0x00010f927f007947 */ /* 0x000fca000b800000 */
[----:B------:R4:W3:Y:S02]  /*f190*/  SHFL.IDX PT, R0, R9, RZ, 0x181f ;  /* 0x00181fff09007589 */ /* 0x0008e400000e0000 */
.L_x_5789:
        /* <DEDUP_REMOVED lines=36> */
.L_x_5790:
        /* <DEDUP_REMOVED lines=22> */
.L_x_5643:
[----:B------:R-:W-:Y:S05]  /*f540*/  BSYNC B0 ;  /* 0x0000000000007941 */ /* 0x000fea0003800000 */
.L_x_5642:
        /* <DEDUP_REMOVED lines=160> */
[--C-:B------:R-:W-:Y:S01]  /*ff50*/  IMAD.IADD R3, R251, 0x1, R241.reuse ;  /* 0x00000001fb037824 */ /* 0x100fe200078e02f1 */
        /* <DEDUP_REMOVED lines=39> */
.L_x_5791:
[----:B------:R-:W-:-:S05]  /*101d0*/  BRA.DIV ~URZ, `(.L_x_5650) ;  /* 0x000100f27f007947 */ /* 0x000fca000b800000 */
[----:B------:R3:W4:Y:S02]  /*101e0*/  SHFL.IDX PT, R0, R175, RZ, 0x181f ;  /* 0x00181fffaf007589 */ /* 0x00072400000e0000 */
.L_x_5792:
[C---:B------:R-:W-:Y:S02]  /*101f0*/  IADD3 R2, R215.reuse, 0x40, RZ ;  /* 0x00000040d7027810 */ /* 0x040fe40007ffe0ff */
[C---:B------:R-:W-:Y:S02]  /*10200*/  ISETP.GE.AND P3, PT, R215.reuse, c[0x0][0x1d4], PT ;  /* 0x00007500d7007a0c */ /* 0x040fe40003f66270 */
[----:B------:R-:W-:Y:S02]  /*10210*/  SHF.R.S32.HI R3, RZ, 0x1f, R215 ;  /* 0x0000001fff037819 */ /* 0x000fe400000114d7 */
[C---:B----4-:R-:W-:Y:S02]  /*10220*/  @P0 LEA R172, P1, R215.reuse, R0, 0x1 ;  /* 0x00000000d7ac0211 */ /* 0x050fe400078208ff */
[----:B------:R-:W-:Y:S02]  /*10230*/  ISETP.GE.AND P2, PT, R2, c[0x0][0x1d4], PT ;  /* 0x0000750002007a0c */ /* 0x000fe40003f46270 */
[C---:B--2---:R-:W-:Y:S02]  /*10240*/  @P0 LEA.HI.X R173, R215.reuse, R4, R3, 0x1, P1 ;  /* 0x00000004d7ad0211 */ /* 0x044fe400008f0c03 */
        /* <DEDUP_REMOVED lines=21> */
.L_x_5793:
[C---:B--2---:R-:W-:Y:S02]  /*103a0*/  IADD3 R2, R215.reuse, 0x40, RZ ;  /* 0x00000040d7027810 */ /* 0x044fe40007ffe0ff */
[C---:B------:R-:W-:Y:S02]  /*103b0*/  ISETP.GE.AND P3, PT, R215.reuse, c[0x0][0x1d4], PT ;  /* 0x00007500d7007a0c */ /* 0x040fe40003f66270 */
[----:B------:R-:W-:Y:S02]  /*103c0*/  SHF.R.S32.HI R3, RZ, 0x1f, R215 ;  /* 0x0000001fff037819 */ /* 0x000fe400000114d7 */
[C---:B------:R-:W-:Y:S02]  /*103d0*/  @P0 LEA R172, P1, R215.reuse, R0, 0x1 ;  /* 0x00000000d7ac0211 */ /* 0x040fe400078208ff */
[----:B------:R-:W-:Y:S02]  /*103e0*/  ISETP.GE.AND P2, PT, R2, c[0x0][0x1d4], PT ;  /* 0x0000750002007a0c */ /* 0x000fe40003f46270 */
[C---:B-1----:R-:W-:Y:S02]  /*103f0*/  @P0 LEA.HI.X R173, R215.reuse, R4, R3, 0x1, P1 ;  /* 0x00000004d7ad0211 */ /* 0x042fe400008f0c03 */
[C---:B------:R-:W-:Y:S02]  /*10400*/  @P0 LEA R2, P1, R232.reuse, R0, 0x1 ;  /* 0x00000000e8020211 */ /* 0x040fe400078208ff */
[C---:B----4-:R-:W-:Y:S01]  /*10410*/  IADD3 R174, R215.reuse, 0x80, RZ ;  /* 0x00000080d7ae7810 */ /* 0x050fe20007ffe0ff */
        /* <DEDUP_REMOVED lines=9> */
[C---:B--2---:R-:W-:Y:S04]  /*104b0*/  @P0 LEA R2, P1, R231.reuse, R0, 0x1 ;  /* 0x00000000e7020211 */ /* 0x044fe800078208ff */
[----:B------:R-:W-:Y:S05]  /*104c0*/  @P0 LEA.HI.X R3, R231, R4, R243, 0x1, P1 ;  /* 0x00000004e7030211 */ /* 0x000fea00008f0cf3 */
[----:B------:R2:W-:Y:S02]  /*104d0*/  @P0 LDGSTS.E.BYPASS.LTC128B.128 [R214+0xe080], [R2.64], !P3 ;  /* 0x0e08000002d60fae */ /* 0x0005e4000d901d4a */
[C---:B--2---:R-:W-:Y:S04]  /*104e0*/  @P0 LEA R2, P1, R230.reuse, R0, 0x1 ;  /* 0x00000000e6020211 */ /* 0x044fe800078208ff */
[----:B------:R-:W-:Y:S05]  /*104f0*/  @P0 LEA.HI.X R3, R230, R4, R242, 0x1, P1 ;  /* 0x00000004e6030211 */ /* 0x000fea00008f0cf2 */
[----:B------:R1:W-:Y:S04]  /*10500*/  @P0 LDGSTS.E.BYPASS.LTC128B.128 [R214+0xf880], [R2.64], !P2 ;  /* 0x0f88000002d60fae */ /* 0x0003e8000d101d4a */
.L_x_5648:
[----:B------:R-:W-:Y:S05]  /*10510*/  BSYNC B0 ;  /* 0x0000000000007941 */ /* 0x000fea0003800000 */
.L_x_5647:
[----:B------:R-:W2:Y:S01]  /*10520*/  LDL R0, [R1+0x80] ;  /* 0x0000800001007983 */ /* 0x000ea20000100800 */
[----:B------:R-:W-:Y:S01]  /*10530*/  IMAD R4, R225, -0x30, RZ ;  /* 0xffffffd0e1047824 */ /* 0x000fe200078e02ff */
[----:B------:R-:W-:Y:S02]  /*10540*/  ULDC UR4, c[0x0][0x324] ;  /* 0x0000c90000047ab9 */ /* 0x000fe40000000800 */
[----:B------:R-:W2:Y:S01]  /*10550*/  LDL R14, [R1+0x4] ;  /* 0x00000400010e7983 */ /* 0x000ea20000100800 */
[----:B------:R-:W-:Y:S01]  /*10560*/  ULOP3.LUT UR4, URZ, UR4, URZ, 0x33, !UPT ;  /* 0x000000043f047292 */ /* 0x000fe2000f8e333f */
[----:B------:R-:W-:Y:S02]  /*10570*/  IMAD.IADD R174, R4, 0x1, -R246 ;  /* 0x0000000104ae7824 */ /* 0x000fe400078e0af6 */
[----:B-1----:R-:W4:Y:S04]  /*10580*/  LDL R3, [R1+0x7c] ;  /* 0x00007c0001037983 */ /* 0x002f280000100800 */
[----:B------:R-:W4:Y:S04]  /*10590*/  LDL R2, [R1+0x78] ;  /* 0x0000780001027983 */ /* 0x000f280000100800 */
[----:B------:R-:W0:Y:S01]  /*105a0*/  LDGDEPBAR ;  /* 0x00000000000079af */ /* 0x000e220000000000 */
[----:B--2---:R-:W-:Y:S02]  /*105b0*/  IMAD R14, R14, 0x80, R0 ;  /* 0x000000800e0e7824 */ /* 0x004fe400078e0200 */
[----:B------:R-:W-:Y:S05]  /*105c0*/  IMAD.MOV.U32 R0, RZ, RZ, 0x1 ;  /* 0x00000001ff007424 */ /* 0x000fea00078e00ff */
[----:B------:R-:W-:Y:S02]  /*105d0*/  ISETP.NE.AND P0, PT, R0, c[0x0][0x2c4], PT ;  /* 0x0000b10000007a0c */ /* 0x000fe40003f05270 */
[----:B----4-:R-:W-:Y:S11]  /*105e0*/  IADD3 R14, R2, R14, R3 ;  /* 0x0000000e020e7210 */ /* 0x010ff60007ffe003 */
[----:B------:R-:W-:Y:S05]  /*105f0*/  @P0 IMAD.HI.U32 R0, R14, c[0x0][0x2c8], RZ ;  /* 0x0000b2000e000a27 */ /* 0x000fea00078e00ff */
[----:B------:R-:W-:Y:S02]  /*10600*/  @P0 SHF.R.U32.HI R14, RZ, c[0x0][0x2cc], R0 ;  /* 0x0000b300ff0e0a19 */ /* 0x000fe40000011600 */
[----:B------:R-:W-:Y:S04]  /*10610*/  IADD3 R0, -R246, 0x1, R4 ;  /* 0x00000001f6007810 */ /* 0x000fe80007ffe104 */
[----:B------:R-:W-:Y:S04]  /*10620*/  IADD3 R0, -R240, R0, R5 ;  /* 0x00000000f0007210 */ /* 0x000fe80007ffe105 */
[C---:B------:R-:W-:Y:S02]  /*10630*/  IADD3 R172, R0.reuse, UR4, RZ ;  /* 0x0000000400ac7c10 */ /* 0x040fe4000fffe0ff */
[----:B------:R-:W-:Y:S01]  /*10640*/  IADD3 R173, R0, c[0x0][0x328], RZ ;  /* 0x0000ca0000ad7a10 */ /* 0x000fe20007ffe0ff */
[----:B------:R-:W-:-:S05]  /*10650*/  BRA.DIV ~URZ, `(.L_x_5652) ;  /* 0x0000fdb27f007947 */ /* 0x000fca000b800000 */
[----:B------:R1:W2:Y:S02]  /*10660*/  SHFL.IDX PT, R3, R14, RZ, 0x1c1f ;  /* 0x001c1fff0e037589 */ /* 0x0002a400000e0000 */
.L_x_5794:
[----:B------:R-:W-:Y:S01]  /*10670*/  ISETP.LE.AND P0, PT, R218, c[0x0][0x32c], PT ;  /* 0x0000cb00da007a0c */ /* 0x000fe20003f03270 */
[----:B--2---:R-:W-:Y:S01]  /*10680*/  IMAD.IADD R2, R173, 0x1, R3 ;  /* 0x00000001ad027824 */ /* 0x004fe200078e0203 */
        /* <DEDUP_REMOVED lines=8> */
[----:B---3--:R-:W-:Y:S05]  /*10710*/  IMAD.MOV.U32 R175, RZ, RZ, 0x1 ;  /* 0x00000001ffaf7424 */ /* 0x008fea00078e00ff */
[----:B------:R-:W-:Y:S11]  /*10720*/  ISETP.NE.AND P0, PT, R175, c[0x0][0x32c], PT ;  /* 0x0000cb00af007a0c */ /* 0x000ff60003f05270 */
[----:B------:R-:W-:Y:S02]  /*10730*/  @!UPT UIADD3 URZ, URZ, URZ, URZ ;  /* 0x0000003f3f3ff290 */ /* 0x000fe4000fffe03f */
[----:B------:R-:W-:Y:S05]  /*10740*/  @P0 IMAD.HI.U32 R175, R3, c[0x0][0x330], RZ ;  /* 0x0000cc0003af0a27 */ /* 0x000fea00078e00ff */
[----:B------:R-:W-:Y:S04]  /*10750*/  @P0 SHF.R.U32.HI R3, RZ, c[0x0][0x334], R175 ;  /* 0x0000cd00ff030a19 */ /* 0x000fe800000116af */
[----:B------:R-:W-:Y:S01]  /*10760*/  LOP3.LUT R3, RZ, R3, RZ, 0x33, !PT ;  /* 0x00000003ff037212 */ /* 0x000fe200078e33ff */
[----:B------:R-:W-:-:S05]  /*10770*/  BRA `(.L_x_5656) ;  /* 0x0000005000007947 */ /* 0x000fca0003800000 */
.L_x_5655:
[----:B---3--:R-:W-:Y:S04]  /*10780*/  MOV R175, 0x1 ;  /* 0x0000000100af7802 */ /* 0x008fe80000000f00 */
[----:B------:R-:W-:Y:S11]  /*10790*/  ISETP.NE.AND P0, PT, R175, c[0x0][0x32c], PT ;  /* 0x0000cb00af007a0c */ /* 0x000ff60003f05270 */
[----:B------:R-:W-:Y:S02]  /*107a0*/  @!UPT UIADD3 URZ, URZ, URZ, URZ ;  /* 0x0000003f3f3ff290 */ /* 0x000fe4000fffe03f */
[----:B------:R-:W-:Y:S05]  /*107b0*/  @P0 IMAD.HI.U32 R175, R3, c[0x0][0x330], RZ ;  /* 0x0000cc0003af0a27 */ /* 0x000fea00078e00ff */
[----:B------:R-:W-:Y:S02]  /*107c0*/  @P0 SHF.R.U32.HI R3, RZ, c[0x0][0x334], R175 ;  /* 0x0000cd00ff030a19 */ /* 0x000fe400000116af */
.L_x_5656:
[----:B------:R-:W-:Y:S05]  /*107d0*/  BSYNC B0 ;  /* 0x0000000000007941 */ /* 0x000fea0003800000 */
.L_x_5654:
[----:B------:R-:W-:Y:S05]  /*107e0*/  IMAD R3, R3, c[0x0][0x32c], R174 ;  /* 0x0000cb0003037a24 */ /* 0x000fea00078e02ae */
[----:B------:R-:W-:Y:S02]  /*107f0*/  IMNMX R0, R0, R3, !PT ;  /* 0x0000000300007217 */ /* 0x000fe40007800200 */
[----:B------:R-:W-:Y:S04]  /*10800*/  IADD3 R3, R3, c[0x0][0x32c], RZ ;  /* 0x0000cb0003037a10 */ /* 0x000fe80007ffe0ff */
[----:B------:R-:W-:Y:S02]  /*10810*/  IMNMX R2, R2, R3, PT ;  /* 0x0000000302027217 */ /* 0x000fe40003800200 */
.L_x_5653:
        /* <DEDUP_REMOVED lines=12> */
[----:B---3--:R-:W-:Y:S02]  /*108e0*/  FSEL R175, R9, -INF , !P0 ;  /* 0xff80000009af7808 */ /* 0x008fe40004000000 */
        /* <DEDUP_REMOVED lines=50> */
.L_x_5795:
        /* <DEDUP_REMOVED lines=17> */
.L_x_5660:
[----:B------:R-:W-:Y:S04]  /*10d20*/  MOV R4, 0x1 ;  /* 0x0000000100047802 */ /* 0x000fe80000000f00 */
[----:B------:R-:W-:Y:S11]  /*10d30*/  ISETP.NE.AND P0, PT, R4, c[0x0][0x32c], PT ;  /* 0x0000cb0004007a0c */ /* 0x000ff60003f05270 */
[----:B------:R-:W-:Y:S02]  /*10d40*/  @!UPT UIADD3 URZ, URZ, URZ, URZ ;  /* 0x0000003f3f3ff290 */ /* 0x000fe4000fffe03f */
[----:B------:R-:W-:Y:S05]  /*10d50*/  @P0 IMAD.HI.U32 R4, R3, c[0x0][0x330], RZ ;  /* 0x0000cc0003040a27 */ /* 0x000fea00078e00ff */
[----:B------:R-:W-:Y:S02]  /*10d60*/  @P0 SHF.R.U32.HI R3, RZ, c[0x0][0x334], R4 ;  /* 0x0000cd00ff030a19 */ /* 0x000fe40000011604 */
.L_x_5661:
[----:B------:R-:W-:Y:S05]  /*10d70*/  BSYNC B0 ;  /* 0x0000000000007941 */ /* 0x000fea0003800000 */
.L_x_5659:
[----:B------:R-:W-:Y:S05]  /*10d80*/  IMAD R3, R3, c[0x0][0x32c], R174 ;  /* 0x0000cb0003037a24 */ /* 0x000fea00078e02ae */
[----:B------:R-:W-:Y:S02]  /*10d90*/  IMNMX R0, R0, R3, !PT ;  /* 0x0000000300007217 */ /* 0x000fe40007800200 */
[----:B------:R-:W-:Y:S04]  /*10da0*/  IADD3 R3, R3, c[0x0][0x32c], RZ ;  /* 0x0000cb0003037a10 */ /* 0x000fe80007ffe0ff */
[----:B------:R-:W-:Y:S02]  /*10db0*/  IMNMX R2, R2, R3, PT ;  /* 0x0000000302027217 */ /* 0x000fe40003800200 */
.L_x_5658:
[----:B------:R-:W-:Y:S02]  /*10dc0*/  ISETP.GT.AND P0, PT, R0, RZ, !P1 ;  /* 0x000000ff0000720c */ /* 0x000fe40004f04270 */
[C---:B------:R-:W-:Y:S02]  /*10dd0*/  LOP3.LUT P1, RZ, R213.reuse, 0x1, RZ, 0xc0, !PT ;  /* 0x00000001d5ff7812 */ /* 0x040fe4000782c0ff */
        /* <DEDUP_REMOVED lines=65> */
[----:B------:R3:W4:Y:S02]  /*111f0*/  SHFL.BFLY PT, R2, R0, 0x2, 0x1f ;  /* 0x0c401f0000027f89 */ /* 0x00072400000e0000 */
.L_x_5796:
[----:B---34-:R-:W-:Y:S01]  /*11200*/  FMNMX.FTZ R0, R0, R2, !PT ;  /* 0x0000000200007209 */ /* 0x018fe20007810000 */
[----:B------:R-:W-:-:S05]  /*11210*/  BRA.DIV ~URZ, `(.L_x_5663) ;  /* 0x0000f3227f007947 */ /* 0x000fca000b800000 */
[----:B------:R-:W3:Y:S02]  /*11220*/  SHFL.BFLY PT, R4, R0, 0x1, 0x1f ;  /* 0x0c201f0000047f89 */ /* 0x000ee400000e0000 */
[----:B---3--:R-:W-:Y:S02]  /*11230*/  FMNMX.FTZ R4, R0, R4, !PT ;  /* 0x0000000400047209 */ /* 0x008fe40007810000 */
[----:B------:R-:W3:Y:S02]  /*11240*/  SHFL.BFLY PT, R0, R8, 0x2, 0x1f ;  /* 0x0c401f0008007f89 */ /* 0x000ee400000e0000 */
[----:B---3--:R-:W-:Y:S05]  /*11250*/  FMNMX.FTZ R0, R8, R0, !PT ;  /* 0x0000000008007209 */ /* 0x008fea0007810000 */
[----:B------:R3:W4:Y:S02]  /*11260*/  SHFL.BFLY PT, R2, R0, 0x1, 0x1f ;  /* 0x0c201f0000027f89 */ /* 0x00072400000e0000 */
.L_x_5797:
[----:B------:R-:W-:Y:S01]  /*11270*/  FSETP.NEU.FTZ.AND P0, PT, R4, -INF , PT ;  /* 0xff8000000400780b */ /* 0x000fe20003f1d000 */
[----:B------:R-:W-:Y:S01]  /*11280*/  WARPSYNC 0xffffffff ;  /* 0xffffffff00007948 */ /* 0x000fe20003800000 */
[----:B----4-:R-:W-:Y:S01]  /*11290*/  FMNMX.FTZ R3, R2, R0, !PT ;  /* 0x0000000002037209 */ /* 0x010fe20007810000 */
[C---:B------:R-:W-:Y:S01]  /*112a0*/  FMUL.FTZ R2, R4.reuse, c[0x0][0x2d0] ;  /* 0x0000b40004027a20 */ /* 0x040fe20000410000 */
[----:B---3--:R-:W-:Y:S04]  /*112b0*/  FSEL R0, R4, RZ, P0 ;  /* 0x000000ff04007208 */ /* 0x008fe80000000000 */
        /* <DEDUP_REMOVED lines=20> */
[----:B------:R-:W3:Y:S02]  /*11400*/  MUFU.EX2 R17, R17 ;  /* 0x0000001100117308 */ /* 0x000ee40000000800 */
[----:B---3--:R-:W-:Y:S01]  /*11410*/  F2FP.BF16.PACK_AB R174, R17, R16 ;  /* 0x0000001011ae723e */ /* 0x008fe200000010ff */
[C---:B------:R-:W-:Y:S02]  /*11420*/  FFMA.FTZ R2, R0.reuse, R234, R9 ;  /* 0x000000ea00027223 */ /* 0x040fe40000010009 */
[----:B------:R-:W-:Y:S02]  /*11430*/  FMUL.FTZ R32, R0, R148 ;  /* 0x0000009400207220 */ /* 0x000fe40000410000 */
[----:B------:R-:W-:Y:S01]  /*11440*/  FADD.FTZ R8, R172, R2 ;  /* 0x00000002ac087221 */ /* 0x000fe20000010000 */
[C---:B------:R-:W-:Y:S01]  /*11450*/  FSEL R2, R3.reuse, RZ, P0 ;  /* 0x000000ff03027208 */ /* 0x040fe20000000000 */
[----:B------:R-:W-:Y:S01]  /*11460*/  FMUL.FTZ R33, R0, R149 ;  /* 0x0000009500217220 */ /* 0x000fe20000410000 */
[----:B------:R-:W-:Y:S01]  /*11470*/  F2FP.BF16.PACK_AB R172, R172, R9 ;  /* 0x00000009acac723e */ /* 0x000fe200000010ff */
        /* <DEDUP_REMOVED lines=8> */
[----:B------:R-:W3:Y:S01]  /*11500*/  MUFU.EX2 R2, R2 ;  /* 0x0000000200027308 */ /* 0x000ee20000000800 */
[----:B------:R-:W-:Y:S02]  /*11510*/  FMUL.FTZ R21, R0, R161 ;  /* 0x000000a100157220 */ /* 0x000fe40000410000 */
[--C-:B------:R-:W-:Y:S02]  /*11520*/  FFMA.FTZ R13, R18, c[0x0][0x2d0], -R6.reuse ;  /* 0x0000b400120d7a23 */ /* 0x100fe40000010806 */
[--C-:B-12---:R-:W-:Y:S02]  /*11530*/  FFMA.FTZ R14, R19, c[0x0][0x2d0], -R6.reuse ;  /* 0x0000b400130e7a23 */ /* 0x106fe40000010806 */
        /* <DEDUP_REMOVED lines=11> */
[C---:B---3--:R-:W-:Y:S02]  /*115f0*/  FMUL.FTZ R34, R2.reuse, R150 ;  /* 0x0000009602227220 */ /* 0x048fe40000410000 */
[----:B------:R-:W-:Y:S02]  /*11600*/  FFMA.FTZ R6, R35, c[0x0][0x2d0], -R6 ;  /* 0x0000b40023067a23 */ /* 0x000fe40000010806 */
[----:B------:R-:W-:Y:S01]  /*11610*/  FMUL.FTZ R35, R2, R151 ;  /* 0x0000009702237220 */ /* 0x000fe20000410000 */
[----:B------:R2:W-:Y:S01]  /*11620*/  MUFU.EX2 R168, R11 ;  /* 0x0000000b00a87308 */ /* 0x0005e20000000800 */
[----:B------:R-:W3:Y:S01]  /*11630*/  LDSM.16.MT88.4 R148, [R193] ;  /* 0x00000000c194783b */ /* 0x000ee20000004200 */
[C---:B------:R-:W-:Y:S02]  /*11640*/  FMUL.FTZ R9, R0.reuse, R169 ;  /* 0x000000a900097220 */ /* 0x040fe40000410000 */
[C---:B------:R-:W-:Y:S02]  /*11650*/  FMUL.FTZ R20, R0.reuse, R160 ;  /* 0x000000a000147220 */ /* 0x040fe40000410000 */
[C---:B------:R-:W-:Y:S02]  /*11660*/  FMUL.FTZ R16, R0.reuse, R164 ;  /* 0x000000a400107220 */ /* 0x040fe40000410000 */
[----:B------:R-:W-:Y:S02]  /*11670*/  FMUL.FTZ R17, R0, R165 ;  /* 0x000000a500117220 */ /* 0x000fe40000410000 */
[----:B------:R4:W5:Y:S01]  /*11680*/  MUFU.EX2 R173, R10 ;  /* 0x0000000a00ad7308 */ /* 0x0009620000000800 */
[C---:B------:R-:W-:Y:S02]  /*11690*/  FMUL.FTZ R18, R2.reuse, R166 ;  /* 0x000000a602127220 */ /* 0x040fe40000410000 */
[----:B------:R-:W-:Y:S01]  /*116a0*/  FMUL.FTZ R19, R2, R167 ;  /* 0x000000a702137220 */ /* 0x000fe20000410000 */
[----:B-1----:R-:W-:Y:S01]  /*116b0*/  F2FP.BF16.PACK_AB R175, R216, R161 ;  /* 0x000000a1d8af723e */ /* 0x002fe200000010ff */
[C---:B------:R-:W-:Y:S01]  /*116c0*/  FMUL.FTZ R22, R2.reuse, R162 ;  /* 0x000000a202167220 */ /* 0x040fe20000410000 */
[----:B------:R-:W-:Y:S01]  /*116d0*/  LDSM.16.MT88.4 R164, [R193+0x1000] ;  /* 0x00100000c1a4783b */ /* 0x000fe20000004200 */
[----:B------:R-:W-:Y:S02]  /*116e0*/  FMUL.FTZ R23, R2, R163 ;  /* 0x000000a302177220 */ /* 0x000fe40000410000 */
[----:B------:R-:W-:Y:S01]  /*116f0*/  FMUL.FTZ R25, R0, R157 ;  /* 0x0000009d00197220 */ /* 0x000fe20000410000 */
[----:B------:R-:W1:Y:S01]  /*11700*/  MUFU.EX2 R13, R184 ;  /* 0x000000b8000d7308 */ /* 0x000e620000000800 */
[C---:B------:R-:W-:Y:S02]  /*11710*/  FMUL.FTZ R26, R2.reuse, R158 ;  /* 0x0000009e021a7220 */ /* 0x040fe40000410000 */
[C---:B------:R-:W-:Y:S02]  /*11720*/  FMUL.FTZ R27, R2.reuse, R159 ;  /* 0x0000009f021b7220 */ /* 0x040fe40000410000 */
[----:B--2---:R-:W-:Y:S02]  /*11730*/  FMUL.FTZ R11, R2, R171 ;  /* 0x000000ab020b7220 */ /* 0x004fe40000410000 */
[C---:B------:R-:W-:Y:S02]  /*11740*/  FMUL.FTZ R24, R0.reuse, R156 ;  /* 0x0000009c00187220 */ /* 0x040fe40000410000 */
[C---:B------:R-:W-:Y:S01]  /*11750*/  FMUL.FTZ R28, R0.reuse, R152 ;  /* 0x00000098001c7220 */ /* 0x040fe20000410000 */
[----:B------:R-:W-:Y:S01]  /*11760*/  MUFU.EX2 R156, R182 ;  /* 0x000000b6009c7308 */ /* 0x000fe20000000800 */
[----:B------:R-:W-:Y:S02]  /*11770*/  FMUL.FTZ R29, R0, R153 ;  /* 0x00000099001d7220 */ /* 0x000fe40000410000 */
[C---:B------:R-:W-:Y:S02]  /*11780*/  FMUL.FTZ R30, R2.reuse, R154 ;  /* 0x0000009a021e7220 */ /* 0x040fe40000410000 */
[C---:B----4-:R-:W-:Y:S02]  /*11790*/  FMUL.FTZ R10, R2.reuse, R170 ;  /* 0x000000aa020a7220 */ /* 0x050fe40000410000 */
[----:B-----5:R-:W-:Y:S01]  /*117a0*/  FFMA.FTZ R160, R2, R233, R173 ;  /* 0x000000e902a07223 */ /* 0x020fe200000100ad */
[----:B------:R-:W-:Y:S01]  /*117b0*/  F2FP.BF16.PACK_AB R173, R168, R173 ;  /* 0x000000ada8ad723e */ /* 0x000fe200000010ff */
[----:B------:R-:W-:Y:S01]  /*117c0*/  FMUL.FTZ R31, R2, R155 ;  /* 0x0000009b021f7220 */ /* 0x000fe20000410000 */
[----:B------:R-:W-:Y:S01]  /*117d0*/  MUFU.EX2 R14, R181 ;  /* 0x000000b5000e7308 */ /* 0x000fe20000000800 */
[----:B------:R-:W-:Y:S01]  /*117e0*/  LDSM.16.MT88.4 R152, [R193+0x800] ;  /* 0x00080000c198783b */ /* 0x000fe20000004200 */
[C---:B------:R-:W-:Y:S02]  /*117f0*/  FMUL.FTZ R36, R0.reuse, R36 ;  /* 0x0000002400247220 */ /* 0x040fe40000410000 */
[----:B------:R-:W-:Y:S01]  /*11800*/  FMUL.FTZ R37, R0, R37 ;  /* 0x0000002500257220 */ /* 0x000fe20000410000 */
[C---:B---3--:R-:W-:Y:S05]  /*11810*/  HMMA.16816.F32.BF16 R8, R172.reuse, R148, R8 ;  /* 0x00000094ac08723c */ /* 0x048fea0000041808 */
[C---:B------:R-:W-:Y:S01]  /*11820*/  FMUL.FTZ R38, R2.reuse, R38 ;  /* 0x0000002602267220 */ /* 0x040fe20000410000 */
[----:B------:R-:W-:Y:S01]  /*11830*/  MUFU.EX2 R178, R178 ;  /* 0x000000b200b27308 */ /* 0x000fe20000000800 */
[----:B------:R-:W-:Y:S01]  /*11840*/  FMUL.FTZ R39, R2, R39 ;  /* 0x0000002702277220 */ /* 0x000fe20000410000 */
[C---:B------:R-:W-:Y:S01]  /*11850*/  HMMA.16816.F32.BF16 R16, R172.reuse, R150, R16 ;  /* 0x00000096ac10723c */ /* 0x040fe20000041810 */
[----:B------:R-:W2:Y:S03]  /*11860*/  LDSM.16.MT88.4 R148, [R194] ;  /* 0x00000000c294783b */ /* 0x000ea60000004200 */
[C---:B------:R-:W-:Y:S02]  /*11870*/  FMUL.FTZ R40, R0.reuse, R40 ;  /* 0x0000002800287220 */ /* 0x040fe40000410000 */
[----:B------:R-:W-:Y:S02]  /*11880*/  FMUL.FTZ R41, R0, R41 ;  /* 0x0000002900297220 */ /* 0x000fe40000410000 */
[C---:B------:R-:W-:Y:S01]  /*11890*/  FMUL.FTZ R42, R2.reuse, R42 ;  /* 0x0000002a022a7220 */ /* 0x040fe20000410000 */
[----:B------:R-:W-:Y:S03]  /*118a0*/  MUFU.EX2 R181, R176 ;  /* 0x000000b000b57308 */ /* 0x000fe60000000800 */
        /* <DEDUP_REMOVED lines=17> */
[----:B------:R-:W-:Y:S01]  /*119c0*/  FMUL.FTZ R57, R0, R57 ;  /* 0x0000003900397220 */ /* 0x000fe20000410000 */
[C---:B--2---:R-:W-:Y:S03]  /*119d0*/  HMMA.16816.F32.BF16 R20, R172.reuse, R148, R20 ;  /* 0x00000094ac14723c */ /* 0x044fe60000041814 */
[C---:B------:R-:W-:Y:S02]  /*119e0*/  FMUL.FTZ R58, R2.reuse, R58 ;  /* 0x0000003a023a7220 */ /* 0x040fe40000410000 */
[----:B------:R-:W-:Y:S02]  /*119f0*/  FMUL.FTZ R59, R2, R59 ;  /* 0x0000003b023b7220 */ /* 0x000fe40000410000 */
[C---:B------:R-:W-:Y:S01]  /*11a00*/  FMUL.FTZ R60, R0.reuse, R60 ;  /* 0x0000003c003c7220 */ /* 0x040fe20000410000 */
[C---:B------:R-:W-:Y:S01]  /*11a10*/  HMMA.16816.F32.BF16 R24, R172.reuse, R150, R24 ;  /* 0x00000096ac18723c */ /* 0x040fe20000041818 */
[----:B------:R-:W2:Y:S01]  /*11a20*/  LDSM.16.MT88.4 R148, [R196] ;  /* 0x00000000c494783b */ /* 0x000ea20000004200 */
        /* <DEDUP_REMOVED lines=91> */
[C---:B--2---:R-:W-:Y:S01]  /*11fe0*/  HMMA.16816.F32.BF16 R52, R172.reuse, R148, R52 ;  /* 0x00000094ac34723c */ /* 0x044fe20000041834 */
[----:B------:R-:W1:Y:S07]  /*11ff0*/  MUFU.EX2 R177, R185 ;  /* 0x000000b900b17308 */ /* 0x000e6e0000000800 */
[C---:B------:R-:W-:Y:S01]  /*12000*/  HMMA.16816.F32.BF16 R56, R172.reuse, R150, R56 ;  /* 0x00000096ac38723c */ /* 0x040fe20000041838 */
[----:B------:R-:W2:Y:S03]  /*12010*/  LDSM.16.MT88.4 R148, [R196+0x1800] ;  /* 0x00180000c494783b */ /* 0x000ea60000004200 */
[----:B---3--:R-:W-:Y:S04]  /*12020*/  FADD.FTZ R0, R2, R0 ;  /* 0x0000000002007221 */ /* 0x008fe80000010000 */
[----:B------:R-:W-:Y:S04]  /*12030*/  FADD.FTZ R0, R156, R0 ;  /* 0x000000009c007221 */ /* 0x000fe80000010000 */
[----:B------:R-:W-:Y:S01]  /*12040*/  FADD.FTZ R0, R14, R0 ;  /* 0x000000000e007221 */ /* 0x000fe20000010000 */
        /* <DEDUP_REMOVED lines=38> */
[----:B------:R-:W1:Y:S03]  /*122b0*/  MUFU.EX2 R13, R189 ;  /* 0x000000bd000d7308 */ /* 0x000e660000000800 */
[----:B--2---:R-:W-:Y:S03]  /*122c0*/  FADD.FTZ R0, R2, R0 ;  /* 0x0000000002007221 */ /* 0x004fe60000010000 */
[C---:B------:R-:W-:Y:S01]  /*122d0*/  HMMA.16816.F32.BF16 R16, R148.reuse, R154, R16 ;  /* 0x0000009a9410723c */ /* 0x040fe20000041810 */
[----:B------:R-:W2:Y:S03]  /*122e0*/  LDSM.16.MT88.4 R152, [R196+0x800] ;  /* 0x00080000c498783b */ /* 0x000ea60000004200 */
[----:B------:R-:W5:Y:S01]  /*122f0*/  MUFU.EX2 R174, R188 ;  /* 0x000000bc00ae7308 */ /* 0x000f620000000800 */
[C---:B----4-:R-:W-:Y:S01]  /*12300*/  FADD.FTZ R0, R172.reuse, R0 ;  /* 0x00000000ac007221 */ /* 0x050fe20000010000 */
[----:B------:R-:W-:Y:S01]  /*12310*/  F2FP.BF16.PACK_AB R172, R172, R2 ;  /* 0x00000002acac723e */ /* 0x000fe200000010ff */
[----:B------:R-:W-:Y:S07]  /*12320*/  FADD.FTZ R2, R168, R160 ;  /* 0x000000a0a8027221 */ /* 0x000fee0000010000 */
[----:B------:R-:W4:Y:S01]  /*12330*/  MUFU.EX2 R14, R187 ;  /* 0x000000bb000e7308 */ /* 0x000f220000000800 */
[----:B-1----:R-:W-:Y:S01]  /*12340*/  FADD.FTZ R0, R13, R0 ;  /* 0x000000000d007221 */ /* 0x002fe20000010000 */
[C---:B---3--:R-:W-:Y:S03]  /*12350*/  HMMA.16816.F32.BF16 R20, R148.reuse, R156, R20 ;  /* 0x0000009c9414723c */ /* 0x048fe60000041814 */
        /* <DEDUP_REMOVED lines=8> */
[C---:B--2---:R-:W-:Y:S03]  /*123e0*/  HMMA.16816.F32.BF16 R28, R148.reuse, R152, R28 ;  /* 0x00000098941c723c */ /* 0x044fe6000004181c */
        /* <DEDUP_REMOVED lines=103> */
.L_x_5641:
        /* <DEDUP_REMOVED lines=23> */
.L_x_5667:
[----:B------:R-:W-:-:S13]  /*12bd0*/  ISETP.NE.AND P0, PT, R4, c[0x0][0x32c], PT ;  /* 0x0000cb0004007a0c */ /* 0x000fda0003f05270 */
[----:B------:R-:W-:-:S05]  /*12be0*/  @P0 IMAD.HI.U32 R3, R0, c[0x0][0x330], RZ ;  /* 0x0000cc0000030a27 */ /* 0x000fca00078e00ff */
[----:B------:R-:W-:Y:S02]  /*12bf0*/  @P0 SHF.R.U32.HI R0, RZ, c[0x0][0x334], R3 ;  /* 0x0000cd00ff000a19 */ /* 0x000fe40000011603 */
.L_x_5668:
[----:B------:R-:W-:Y:S05]  /*12c00*/  BSYNC B0 ;  /* 0x0000000000007941 */ /* 0x000fea0003800000 */
.L_x_5666:
[----:B------:R-:W-:-:S05]  /*12c10*/  IMAD R0, R0, c[0x0][0x32c], RZ ;  /* 0x0000cb0000007a24 */ /* 0x000fca00078e02ff */
[----:B------:R-:W-:-:S04]  /*12c20*/  IMNMX R2, R2, R0, !PT ;  /* 0x0000000002027217 */ /* 0x000fc80007800200 */
.L_x_5665:
[----:B------:R-:W-:-:S05]  /*12c30*/  IADD3 R2, R2, 0x2f, RZ ;  /* 0x0000002f02027810 */ /* 0x000fca0007ffe0ff */
[----:B------:R-:W-:-:S05]  /*12c40*/  IMAD.HI R2, R2, 0x2aaaaaab, RZ ;  /* 0x2aaaaaab02027827 */ /* 0x000fca00078e02ff */
[----:B------:R-:W-:-:S04]  /*12c50*/  SHF.R.U32.HI R217, RZ, 0x1f, R2 ;  /* 0x0000001fffd97819 */ /* 0x000fc80000011602 */
[----:B------:R-:W-:-:S04]  /*12c60*/  LEA.HI.SX32 R217, R2, R217, 0x1d ;  /* 0x000000d902d97211 */ /* 0x000fc800078feaff */
[----:B------:R-:W-:-:S04]  /*12c70*/  IMNMX R217, R247, R217, !PT ;  /* 0x000000d9f7d97217 */ /* 0x000fc80007800200 */
[----:B------:R-:W-:-:S13]  /*12c80*/  ISETP.GE.AND P0, PT, R225, R217, PT ;  /* 0x000000d9e100720c */ /* 0x000fda0003f06270 */
[----:B------:R-:W-:Y:S05]  /*12c90*/  @!P0 BRA `(.L_x_5669) ;  /* 0x00002ee000008947 */ /* 0x000fea0003800000 */
.L_x_5682:
        /* <DEDUP_REMOVED lines=31> */
.L_x_5798:
[----:B------:R-:W-:-:S05]  /*12e90*/  BRA.DIV ~URZ, `(.L_x_5673) ;  /* 0x0000d7f27f007947 */ /* 0x000fca000b800000 */
[----:B------:R4:W3:Y:S02]  /*12ea0*/  SHFL.IDX PT, R0, R10, RZ, 0x181f ;  /* 0x00181fff0a007589 */ /* 0x0008e400000e0000 */
.L_x_5799:
        /* <DEDUP_REMOVED lines=36> */
.L_x_5800:
        /* <DEDUP_REMOVED lines=22> */
.L_x_5671:
[----:B------:R-:W-:Y:S05]  /*13250*/  BSYNC B0 ;  /* 0x0000000000007941 */ /* 0x000fea0003800000 */
.L_x_5670:
        /* <DEDUP_REMOVED lines=184> */
[----:B------:R1:W2:Y:S04]  /*13de0*/  @!P1 LDG.E R224, [R172.64] ;  /* 0x0000000aace09981 */ /* 0x0002a8000c1e1900 */
[----:B------:R-:W-:Y:S04]  /*13df0*/  IMAD R0, R0, c[0x0][0x1e0], RZ ;  /* 0x0000780000007a24 */ /* 0x000fe800078e02ff */
[----:B------:R-:W-:Y:S04]  /*13e00*/  IMAD R0, R226, c[0x0][0x1e4], R0 ;  /* 0x00007900e2007a24 */ /* 0x000fe800078e0200 */
[----:B------:R-:W-:Y:S01]  /*13e10*/  IMAD.IADD R3, R3, 0x1, R0 ;  /* 0x0000000103037824 */ /* 0x000fe200078e0200 */
[----:B-1----:R-:W-:Y:S02]  /*13e20*/  IADD3 R172, -R241, 0x30, RZ ;  /* 0x00000030f1ac7810 */ /* 0x002fe40007ffe1ff */
[----:B--2---:R-:W-:Y:S01]  /*13e30*/  SHF.R.S32.HI R0, RZ, 0x1f, R224 ;  /* 0x0000001fff007819 */ /* 0x004fe200000114e0 */
        /* <DEDUP_REMOVED lines=9> */
[----:B------:R1:W2:Y:S02]  /*13ed0*/  SHFL.IDX PT, R14, R173, RZ, 0x181f ;  /* 0x00181fffad0e7589 */ /* 0x0002a400000e0000 */
.L_x_5801:
[----:B------:R-:W-:-:S05]  /*13ee0*/  BRA.DIV ~URZ, `(.L_x_5678) ;  /* 0x0000c9527f007947 */ /* 0x000fca000b800000 */
[----:B------:R3:W4:Y:S02]  /*13ef0*/  SHFL.IDX PT, R0, R176, RZ, 0x181f ;  /* 0x00181fffb0007589 */ /* 0x00072400000e0000 */
.L_x_5802:
[C---:B------:R-:W-:Y:S02]  /*13f00*/  IADD3 R2, R215.reuse, 0x40, RZ ;  /* 0x00000040d7027810 */ /* 0x040fe40007ffe0ff */
[C---:B------:R-:W-:Y:S02]  /*13f10*/  ISETP.GE.AND P3, PT, R215.reuse, c[0x0][0x1d4], PT ;  /* 0x00007500d7007a0c */ /* 0x040fe40003f66270 */
[----:B------:R-:W-:Y:S02]  /*13f20*/  SHF.R.S32.HI R3, RZ, 0x1f, R215 ;  /* 0x0000001fff037819 */ /* 0x000fe400000114d7 */
[C---:B----4-:R-:W-:Y:S02]  /*13f30*/  @P0 LEA R174, P1, R215.reuse, R0, 0x1 ;  /* 0x00000000d7ae0211 */ /* 0x050fe400078208ff */
[----:B------:R-:W-:Y:S02]  /*13f40*/  ISETP.GE.AND P2, PT, R2, c[0x0][0x1d4], PT ;  /* 0x0000750002007a0c */ /* 0x000fe40003f46270 */
[C---:B--2---:R-:W-:Y:S02]  /*13f50*/  @P0 LEA.HI.X R175, R215.reuse, R14, R3, 0x1, P1 ;  /* 0x0000000ed7af0211 */ /* 0x044fe400008f0c03 */
        /* <DEDUP_REMOVED lines=21> */
.L_x_5803:
[C---:B--2---:R-:W-:Y:S02]  /*140b0*/  IADD3 R2, R215.reuse, 0x40, RZ ;  /* 0x00000040d7027810 */ /* 0x044fe40007ffe0ff */
[C---:B------:R-:W-:Y:S02]  /*140c0*/  ISETP.GE.AND P3, PT, R215.reuse, c[0x0][0x1d4], PT ;  /* 0x00007500d7007a0c */ /* 0x040fe40003f66270 */
[----:B------:R-:W-:Y:S02]  /*140d0*/  SHF.R.S32.HI R3, RZ, 0x1f, R215 ;  /* 0x0000001fff037819 */ /* 0x000fe400000114d7 */
[C---:B------:R-:W-:Y:S02]  /*140e0*/  @P0 LEA R172, P1, R215.reuse, R0, 0x1 ;  /* 0x00000000d7ac0211 */ /* 0x040fe400078208ff */
[----:B------:R-:W-:Y:S02]  /*140f0*/  ISETP.GE.AND P2, PT, R2, c[0x0][0x1d4], PT ;  /* 0x0000750002007a0c */ /* 0x000fe40003f46270 */
[C---:B-1--4-:R-:W-:Y:S02]  /*14100*/  @P0 LEA.HI.X R173, R215.reuse, R14, R3, 0x1, P1 ;  /* 0x0000000ed7ad0211 */ /* 0x052fe400008f0c03 */
        /* <DEDUP_REMOVED lines=17> */
.L_x_5676:
[----:B------:R-:W-:Y:S05]  /*14220*/  BSYNC B0 ;  /* 0x0000000000007941 */ /* 0x000fea0003800000 */
.L_x_5675:
        /* <DEDUP_REMOVED lines=27> */
.L_x_5804:
[----:B-12---:R-:W-:Y:S01]  /*143e0*/  FMNMX.FTZ R0, R0, R2, !PT ;  /* 0x0000000200007209 */ /* 0x006fe20007810000 */
[----:B------:R-:W-:-:S05]  /*143f0*/  BRA.DIV ~URZ, `(.L_x_5681) ;  /* 0x0000c5d27f007947 */ /* 0x000fca000b800000 */
[----:B------:R-:W1:Y:S02]  /*14400*/  SHFL.BFLY PT, R13, R0, 0x1, 0x1f ;  /* 0x0c201f00000d7f89 */ /* 0x000e6400000e0000 */
[----:B-1----:R-:W-:Y:S02]  /*14410*/  FMNMX.FTZ R13, R0, R13, !PT ;  /* 0x0000000d000d7209 */ /* 0x002fe40007810000 */
[----:B------:R-:W1:Y:S02]  /*14420*/  SHFL.BFLY PT, R0, R14, 0x2, 0x1f ;  /* 0x0c401f000e007f89 */ /* 0x000e6400000e0000 */
[----:B-1----:R-:W-:Y:S05]  /*14430*/  FMNMX.FTZ R0, R14, R0, !PT ;  /* 0x000000000e007209 */ /* 0x002fea0007810000 */
[----:B------:R1:W2:Y:S02]  /*14440*/  SHFL.BFLY PT, R2, R0, 0x1, 0x1f ;  /* 0x0c201f0000027f89 */ /* 0x0002a400000e0000 */
.L_x_5805:
        /* <DEDUP_REMOVED lines=21> */
[----:B------:R-:W-:Y:S04]  /*145a0*/  FMUL.FTZ R4, R3, c[0x0][0x2d0] ;  /* 0x0000b40003047a20 */ /* 0x000fe80000410000 */
        /* <DEDUP_REMOVED lines=12> */
[--C-:B---3--:R-:W-:Y:S02]  /*14670*/  FFMA.FTZ R176, R23, c[0x0][0x2d0], -R4.reuse ;  /* 0x0000b40017b07a23 */ /* 0x108fe40000010804 */
[----:B------:R-:W-:Y:S03]  /*14680*/  FFMA.FTZ R4, R35, c[0x0][0x2d0], -R4 ;  /* 0x0000b40023047a23 */ /* 0x000fe60000010804 */
[----:B------:R-:W-:Y:S10]  /*14690*/  MUFU.EX2 R216, R173 ;  /* 0x000000ad00d87308 */ /* 0x000ff40000000800 */
[----:B------:R-:W-:Y:S10]  /*146a0*/  MUFU.EX2 R178, R178 ;  /* 0x000000b200b27308 */ /* 0x000ff40000000800 */
[----:B------:R-:W-:Y:S10]  /*146b0*/  MUFU.EX2 R179, R179 ;  /* 0x000000b300b37308 */ /* 0x000ff40000000800 */
[----:B------:R-:W-:Y:S01]  /*146c0*/  MUFU.EX2 R4, R4 ;  /* 0x0000000400047308 */ /* 0x000fe20000000800 */
[C---:B-1----:R-:W-:Y:S01]  /*146d0*/  FFMA.FTZ R0, R2.reuse, R234, R172 ;  /* 0x000000ea02007223 */ /* 0x042fe200000100ac */
[----:B--2---:R-:W-:Y:S01]  /*146e0*/  F2FP.BF16.PACK_AB R172, R9, R172 ;  /* 0x000000ac09ac723e */ /* 0x004fe200000010ff */
[C---:B------:R-:W-:Y:S01]  /*146f0*/  FMUL.FTZ R32, R2.reuse, R148 ;  /* 0x0000009402207220 */ /* 0x040fe20000410000 */
[----:B----4-:R-:W-:Y:S01]  /*14700*/  F2FP.BF16.PACK_AB R174, R17, R16 ;  /* 0x0000001011ae723e */ /* 0x010fe200000010ff */
[----:B------:R-:W-:Y:S02]  /*14710*/  FADD.FTZ R8, R9, R0 ;  /* 0x0000000009087221 */ /* 0x000fe40000010000 */
[----:B------:R-:W-:Y:S02]  /*14720*/  FADD.FTZ R0, -R3, R6 ;  /* 0x0000000603007221 */ /* 0x000fe40000010100 */
[----:B------:R-:W-:Y:S02]  /*14730*/  FMUL.FTZ R33, R2, R149 ;  /* 0x0000009502217220 */ /* 0x000fe40000410000 */
[----:B------:R-:W-:Y:S02]  /*14740*/  FMUL.FTZ R0, R0, c[0x0][0x2d0] ;  /* 0x0000b40000007a20 */ /* 0x000fe40000410000 */
[----:B------:R-:W-:Y:S02]  /*14750*/  FADD.FTZ R6, R16, R8 ;  /* 0x0000000810067221 */ /* 0x000fe40000010000 */
[C---:B------:R-:W-:Y:S02]  /*14760*/  FMUL.FTZ R8, R2.reuse, R168 ;  /* 0x000000a802087220 */ /* 0x040fe40000410000 */
[----:B------:R-:W1:Y:S01]  /*14770*/  MUFU.EX2 R0, R0 ;  /* 0x0000000000007308 */ /* 0x000e620000000800 */
[----:B------:R-:W-:Y:S02]  /*14780*/  FADD.FTZ R184, R17, R6 ;  /* 0x0000000611b87221 */ /* 0x000fe40000010000 */
        /* <DEDUP_REMOVED lines=10> */
[----:B------:R-:W3:Y:S01]  /*14830*/  MUFU.EX2 R161, R14 ;  /* 0x0000000e00a17308 */ /* 0x000ee20000000800 */
[C---:B------:R-:W-:Y:S02]  /*14840*/  FMUL.FTZ R36, R2.reuse, R36 ;  /* 0x0000002402247220 */ /* 0x040fe40000410000 */
[----:B------:R-:W-:Y:S02]  /*14850*/  FMUL.FTZ R37, R2, R37 ;  /* 0x0000002502257220 */ /* 0x000fe40000410000 */
[C---:B-1----:R-:W-:Y:S02]  /*14860*/  FMUL.FTZ R34, R0.reuse, R150 ;  /* 0x0000009600227220 */ /* 0x042fe40000410000 */
[C---:B------:R-:W-:Y:S02]  /*14870*/  FMUL.FTZ R35, R0.reuse, R151 ;  /* 0x0000009700237220 */ /* 0x040fe40000410000 */
[----:B------:R-:W1:Y:S01]  /*14880*/  LDSM.16.MT88.4 R148, [R193] ;  /* 0x00000000c194783b */ /* 0x000e620000004200 */
[----:B------:R-:W4:Y:S01]  /*14890*/  MUFU.EX2 R6, R10 ;  /* 0x0000000a00067308 */ /* 0x000f220000000800 */
[C---:B------:R-:W-:Y:S02]  /*148a0*/  FMUL.FTZ R18, R0.reuse, R166 ;  /* 0x000000a600127220 */ /* 0x040fe40000410000 */
[C---:B------:R-:W-:Y:S02]  /*148b0*/  FMUL.FTZ R19, R0.reuse, R167 ;  /* 0x000000a700137220 */ /* 0x040fe40000410000 */
[C---:B--2---:R-:W-:Y:S02]  /*148c0*/  FMUL.FTZ R11, R0.reuse, R171 ;  /* 0x000000ab000b7220 */ /* 0x044fe40000410000 */
[C---:B------:R-:W-:Y:S01]  /*148d0*/  FMUL.FTZ R22, R0.reuse, R162 ;  /* 0x000000a200167220 */ /* 0x040fe20000410000 */
[----:B------:R-:W-:Y:S01]  /*148e0*/  LDSM.16.MT88.4 R164, [R193+0x1000] ;  /* 0x00100000c1a4783b */ /* 0x000fe20000004200 */
        /* <DEDUP_REMOVED lines=8> */
[----:B------:R-:W-:Y:S01]  /*14970*/  LDSM.16.MT88.4 R152, [R193+0x800] ;  /* 0x00080000c198783b */ /* 0x000fe20000004200 */
[----:B------:R-:W-:Y:S01]  /*14980*/  FMUL.FTZ R39, R0, R39 ;  /* 0x0000002700277220 */ /* 0x000fe20000410000 */
[----:B------:R-:W-:Y:S01]  /*14990*/  MUFU.EX2 R14, R180 ;  /* 0x000000b4000e7308 */ /* 0x000fe20000000800 */
[----:B------:R-:W-:Y:S01]  /*149a0*/  FMUL.FTZ R40, R2, R40 ;  /* 0x0000002802287220 */ /* 0x000fe20000410000 */
[----:B----4-:R-:W-:Y:S01]  /*149b0*/  F2FP.BF16.PACK_AB R173, R168, R6 ;  /* 0x00000006a8ad723e */ /* 0x010fe200000010ff */
[----:B------:R-:W-:Y:S02]  /*149c0*/  FMUL.FTZ R10, R0, R170 ;  /* 0x000000aa000a7220 */ /* 0x000fe40000410000 */
[----:B------:R-:W-:Y:S02]  /*149d0*/  FMUL.FTZ R41, R2, R41 ;  /* 0x0000002902297220 */ /* 0x000fe40000410000 */
[C---:B------:R-:W-:Y:S02]  /*149e0*/  FMUL.FTZ R42, R0.reuse, R42 ;  /* 0x0000002a002a7220 */ /* 0x040fe40000410000 */
[----:B------:R-:W-:Y:S01]  /*149f0*/  FMUL.FTZ R43, R0, R43 ;  /* 0x0000002b002b7220 */ /* 0x000fe20000410000 */
[----:B------:R-:W-:Y:S01]  /*14a00*/  MUFU.EX2 R180, R177 ;  /* 0x000000b100b47308 */ /* 0x000fe20000000800 */
[C---:B------:R-:W-:Y:S02]  /*14a10*/  FMUL.FTZ R44, R2.reuse, R44 ;  /* 0x0000002c022c7220 */ /* 0x040fe40000410000 */
[----:B------:R-:W-:Y:S02]  /*14a20*/  FMUL.FTZ R45, R2, R45 ;  /* 0x0000002d022d7220 */ /* 0x000fe40000410000 */
[C---:B------:R-:W-:Y:S01]  /*14a30*/  FMUL.FTZ R46, R0.reuse, R46 ;  /* 0x0000002e002e7220 */ /* 0x040fe20000410000 */
[C---:B-1----:R-:W-:Y:S04]  /*14a40*/  HMMA.16816.F32.BF16 R8, R172.reuse, R148, R8 ;  /* 0x00000094ac08723c */ /* 0x042fe80000041808 */
[----:B------:R-:W-:Y:S01]  /*14a50*/  MUFU.EX2 R181, R176 ;  /* 0x000000b000b57308 */ /* 0x000fe20000000800 */
[----:B------:R-:W-:Y:S02]  /*14a60*/  FMUL.FTZ R47, R0, R47 ;  /* 0x0000002f002f7220 */ /* 0x000fe40000410000 */
[C---:B------:R-:W-:Y:S01]  /*14a70*/  FMUL.FTZ R48, R2.reuse, R48 ;  /* 0x0000003002307220 */ /* 0x040fe20000410000 */
[C---:B------:R-:W-:Y:S01]  /*14a80*/  HMMA.16816.F32.BF16 R16, R172.reuse, R150, R16 ;  /* 0x00000096ac10723c */ /* 0x040fe20000041810 */
[----:B------:R-:W1:Y:S03]  /*14a90*/  LDSM.16.MT88.4 R148, [R194] ;  /* 0x00000000c294783b */ /* 0x000e660000004200 */
[----:B------:R-:W-:Y:S02]  /*14aa0*/  FMUL.FTZ R49, R2, R49 ;  /* 0x0000003102317220 */ /* 0x000fe40000410000 */
[----:B------:R-:W-:Y:S01]  /*14ab0*/  MUFU.EX2 R176, R186 ;  /* 0x000000ba00b07308 */ /* 0x000fe20000000800 */
[C---:B------:R-:W-:Y:S02]  /*14ac0*/  FMUL.FTZ R50, R0.reuse, R50 ;  /* 0x0000003200327220 */ /* 0x040fe40000410000 */
[----:B------:R-:W-:Y:S03]  /*14ad0*/  FMUL.FTZ R51, R0, R51 ;  /* 0x0000003300337220 */ /* 0x000fe60000410000 */
[C---:B------:R-:W-:Y:S02]  /*14ae0*/  FMUL.FTZ R52, R2.reuse, R52 ;  /* 0x0000003402347220 */ /* 0x040fe40000410000 */
[----:B------:R-:W-:Y:S02]  /*14af0*/  FMUL.FTZ R53, R2, R53 ;  /* 0x0000003502357220 */ /* 0x000fe40000410000 */
        /* <DEDUP_REMOVED lines=89> */
[----:B------:R-:W-:Y:S01]  /*15090*/  FFMA.FTZ R160, R0, R233, R6 ;  /* 0x000000e900a07223 */ /* 0x000fe20000010006 */
[C---:B------:R-:W-:Y:S01]  /*150a0*/  HMMA.16816.F32.BF16 R48, R172.reuse, R150, R48 ;  /* 0x00000096ac30723c */ /* 0x040fe20000041830 */
[----:B------:R-:W1:Y:S01]  /*150b0*/  LDSM.16.MT88.4 R148, [R194+0x1800] ;  /* 0x00180000c294783b */ /* 0x000e620000004200 */
[----:B------:R-:W2:Y:S02]  /*150c0*/  MUFU.EX2 R6, R183 ;  /* 0x000000b700067308 */ /* 0x000ea40000000800 */
[C---:B------:R-:W-:Y:S02]  /*150d0*/  FMUL.FTZ R132, R2.reuse, R132 ;  /* 0x0000008402847220 */ /* 0x040fe40000410000 */
[C---:B------:R-:W-:Y:S02]  /*150e0*/  FMUL.FTZ R133, R2.reuse, R133 ;  /* 0x0000008502857220 */ /* 0x040fe40000410000 */
[C---:B------:R-:W-:Y:S04]  /*150f0*/  FMUL.FTZ R136, R2.reuse, R136 ;  /* 0x0000008802887220 */ /* 0x040fe80000410000 */
[----:B------:R-:W-:Y:S02]  /*15100*/  FMUL.FTZ R137, R2, R137 ;  /* 0x0000008902897220 */ /* 0x000fe40000410000 */
[----:B------:R-:W3:Y:S01]  /*15110*/  MUFU.EX2 R2, R182 ;  /* 0x000000b600027308 */ /* 0x000ee20000000800 */
[C---:B------:R-:W-:Y:S02]  /*15120*/  FMUL.FTZ R134, R0.reuse, R134 ;  /* 0x0000008600867220 */ /* 0x040fe40000410000 */
[C---:B------:R-:W-:Y:S02]  /*15130*/  FMUL.FTZ R135, R0.reuse, R135 ;  /* 0x0000008700877220 */ /* 0x040fe40000410000 */
[C---:B------:R-:W-:Y:S02]  /*15140*/  FMUL.FTZ R138, R0.reuse, R138 ;  /* 0x0000008a008a7220 */ /* 0x040fe40000410000 */
[----:B------:R-:W-:Y:S02]  /*15150*/  FMUL.FTZ R139, R0, R139 ;  /* 0x0000008b008b7220 */ /* 0x000fe40000410000 */
[----:B--2---:R-:W-:Y:S04]  /*15160*/  FADD.FTZ R0, R6, R184 ;  /* 0x000000b806007221 */ /* 0x004fe80000010000 */
[----:B---3--:R-:W-:Y:S01]  /*15170*/  FADD.FTZ R0, R2, R0 ;  /* 0x0000000002007221 */ /* 0x008fe20000010000 */
[C---:B-1----:R-:W-:Y:S03]  /*15180*/  HMMA.16816.F32.BF16 R52, R172.reuse, R148, R52 ;  /* 0x00000094ac34723c */ /* 0x042fe60000041834 */
[----:B------:R-:W-:Y:S04]  /*15190*/  FADD.FTZ R0, R156, R0 ;  /* 0x000000009c007221 */ /* 0x000fe80000010000 */
        /* <DEDUP_REMOVED lines=51> */
[C---:B--2---:R-:W-:Y:S03]  /*154d0*/  HMMA.16816.F32.BF16 R20, R148.reuse, R156, R20 ;  /* 0x0000009c9414723c */ /* 0x044fe60000041814 */
[C---:B-----5:R-:W-:Y:S01]  /*154e0*/  FADD.FTZ R234, R174.reuse, R0 ;  /* 0x00000000aeea7221 */ /* 0x060fe20000010000 */
[----:B------:R-:W-:Y:S04]  /*154f0*/  F2FP.BF16.PACK_AB R174, R174, R6 ;  /* 0x00000006aeae723e */ /* 0x000fe800000010ff */
[C---:B------:R-:W-:Y:S01]  /*15500*/  HMMA.16816.F32.BF16 R24, R148.reuse, R158, R24 ;  /* 0x0000009e9418723c */ /* 0x040fe20000041818 */
[----:B------:R-:W2:Y:S03]  /*15510*/  LDSM.16.MT88.4 R156, [R195+0x800] ;  /* 0x00080000c39c783b */ /* 0x000ea60000004200 */
[----:B------:R-:W-:Y:S01]  /*15520*/  FADD.FTZ R0, R161, R2 ;  /* 0x00000002a1007221 */ /* 0x000fe20000010000 */
[----:B------:R-:W-:Y:S02]  /*15530*/  MOV R6, R3 ;  /* 0x0000000300067202 */ /* 0x000fe40000000f00 */
[----:B---3--:R-:W-:Y:S01]  /*15540*/  F2FP.BF16.PACK_AB R175, R4, R14 ;  /* 0x0000000e04af723e */ /* 0x008fe200000010ff */
        /* <DEDUP_REMOVED lines=11> */
[C---:B--2---:R-:W-:Y:S03]  /*15600*/  HMMA.16816.F32.BF16 R36, R148.reuse, R156, R36 ;  /* 0x0000009c9424723c */ /* 0x044fe60000041824 */
[----:B------:R-:W-:Y:S01]  /*15610*/  FADD.FTZ R233, R4, R0 ;  /* 0x0000000004e97221 */ /* 0x000fe20000010000 */
[----:B------:R-:W-:Y:S04]  /*15620*/  IADD3 R0, R225, -0x1, RZ ;  /* 0xffffffffe1007810 */ /* 0x000fe80007ffe0ff */
        /* <DEDUP_REMOVED lines=85> */
.L_x_5669:
[----:B------:R-:W-:-:S13]  /*15b80*/  ISETP.GE.AND P0, PT, R225, R247, PT ;  /* 0x000000f7e100720c */ /* 0x000fda0003f06270 */
[----:B------:R-:W-:Y:S05]  /*15b90*/  @!P0 BRA `(.L_x_5683) ;  /* 0x00003aa000008947 */ /* 0x000fea0003800000 */
[----:B------:R-:W-:Y:S01]  /*15ba0*/  IMAD.MOV.U32 R14, RZ, RZ, R6 ;  /* 0x000000ffff0e7224 */ /* 0x000fe200078e0006 */
[----:B------:R-:W-:Y:S02]  /*15bb0*/  MOV R4, R13 ;  /* 0x0000000d00047202 */ /* 0x000fe40000000f00 */
[----:B------:R-:W-:Y:S02]  /*15bc0*/  IADD3 R227, -R241, 0x30, RZ ;  /* 0x00000030f1e37810 */ /* 0x000fe40007ffe1ff */
.L_x_5705:
        /* <DEDUP_REMOVED lines=27> */
.L_x_5806:
        /* <DEDUP_REMOVED lines=38> */
.L_x_5807:
        /* <DEDUP_REMOVED lines=22> */
.L_x_5686:
[----:B------:R-:W-:Y:S05]  /*16140*/  BSYNC B0 ;  /* 0x0000000000007941 */ /* 0x000fea0003800000 */
.L_x_5685:
        /* <DEDUP_REMOVED lines=163> */
[----:B------:R-:W3:Y:S01]  /*16b80*/  LDL.64 R190, [R1+0x90] ;  /* 0x0000900001be7983 */ /* 0x000ee20000100a00 */
        /* <DEDUP_REMOVED lines=34> */
.L_x_5808:
[----:B------:R-:W-:-:S05]  /*16db0*/  BRA.DIV ~URZ, `(.L_x_5691) ;  /* 0x00009ea27f007947 */ /* 0x000fca000b800000 */
[----:B------:R3:W4:Y:S02]  /*16dc0*/  SHFL.IDX PT, R0, R174, RZ, 0x181f ;  /* 0x00181fffae007589 */ /* 0x00072400000e0000 */
.L_x_5809:
        /* <DEDUP_REMOVED lines=26> */
.L_x_5810:
[----:B------:R-:W-:Y:S02]  /*16f70*/  ISETP.GE.AND P0, PT, R227, 0x21, PT ;  /* 0x00000021e300780c */ /* 0x000fe40003f06270 */
[C---:B------:R-:W-:Y:S02]  /*16f80*/  IADD3 R179, R215.reuse, 0x40, RZ ;  /* 0x00000040d7b37810 */ /* 0x040fe40007ffe0ff */
[C---:B------:R-:W-:Y:S02]  /*16f90*/  ISETP.GE.AND P5, PT, R215.reuse, c[0x0][0x1d4], PT ;  /* 0x00007500d7007a0c */ /* 0x040fe40003fa6270 */
[----:B------:R-:W-:Y:S02]  /*16fa0*/  IADD3 R178, R215, 0x80, RZ ;  /* 0x00000080d7b27810 */ /* 0x000fe40007ffe0ff */
[----:B------:R-:W-:Y:S02]  /*16fb0*/  ISETP.GE.AND P4, PT, R179, c[0x0][0x1d4], PT ;  /* 0x00007500b3007a0c */ /* 0x000fe40003f86270 */
[----:B------:R-:W-:Y:S02]  /*16fc0*/  ISETP.GE.AND P3, PT, R178, c[0x0][0x1d4], PT ;  /* 0x00007500b2007a0c */ /* 0x000fe40003f66270 */
[----:B-1--4-:R-:W-:Y:S02]  /*16fd0*/  IADD3 R13, R215, 0xc0, RZ ;  /* 0x000000c0d70d7810 */ /* 0x012fe40007ffe0ff */
[----:B--2---:R-:W-:Y:S02]  /*16fe0*/  @P0 IADD3 R176, P1, R0, R239, RZ ;  /* 0x000000ef00b00210 */ /* 0x004fe40007f3e0ff */
[----:B------:R-:W-:Y:S03]  /*16ff0*/  ISETP.GE.AND P2, PT, R13, c[0x0][0x1d4], PT ;  /* 0x000075000d007a0c */ /* 0x000fe60003f46270 */
[----:B------:R-:W-:Y:S01]  /*17000*/  @P0 IMAD.X R177, R6, 0x1, R221, P1 ;  /* 0x0000000106b10824 */ /* 0x000fe200008e06dd */
[----:B---3--:R-:W-:Y:S04]  /*17010*/  @P0 IADD3 R174, P1, R0, R220, RZ ;  /* 0x000000dc00ae0210 */ /* 0x008fe80007f3e0ff */
        /* <DEDUP_REMOVED lines=12> */
.L_x_5689:
[----:B------:R-:W-:Y:S05]  /*170e0*/  BSYNC B0 ;  /* 0x0000000000007941 */ /* 0x000fea0003800000 */
.L_x_5688:
[----:B------:R-:W2:Y:S01]  /*170f0*/  LDL R0, [R1+0x80] ;  /* 0x0000800001007983 */ /* 0x000ea20000100800 */
[----:B------:R-:W-:Y:S01]  /*17100*/  IMAD R6, R225, -0x30, RZ ;  /* 0xffffffd0e1067824 */ /* 0x000fe200078e02ff */
[----:B------:R-:W-:Y:S02]  /*17110*/  ULDC UR4, c[0x0][0x324] ;  /* 0x0000c90000047ab9 */ /* 0x000fe40000000800 */
[----:B------:R-:W2:Y:S01]  /*17120*/  LDL R13, [R1+0x4] ;  /* 0x00000400010d7983 */ /* 0x000ea20000100800 */
[----:B------:R-:W-:Y:S01]  /*17130*/  ULOP3.LUT UR4, URZ, UR4, URZ, 0x33, !UPT ;  /* 0x000000043f047292 */ /* 0x000fe2000f8e333f */
[----:B-1----:R-:W-:Y:S02]  /*17140*/  IMAD.IADD R174, R6, 0x1, -R246 ;  /* 0x0000000106ae7824 */ /* 0x002fe400078e0af6 */
[----:B------:R-:W3:Y:S04]  /*17150*/  LDL R3, [R1+0x7c] ;  /* 0x00007c0001037983 */ /* 0x000ee80000100800 */
[----:B------:R-:W3:Y:S04]  /*17160*/  LDL R2, [R1+0x78] ;  /* 0x0000780001027983 */ /* 0x000ee80000100800 */
[----:B------:R-:W0:Y:S01]  /*17170*/  LDGDEPBAR ;  /* 0x00000000000079af */ /* 0x000e220000000000 */
[----:B--2---:R-:W-:Y:S02]  /*17180*/  IMAD R13, R13, 0x80, R0 ;  /* 0x000000800d0d7824 */ /* 0x004fe400078e0200 */
[----:B------:R-:W-:Y:S05]  /*17190*/  IMAD.MOV.U32 R0, RZ, RZ, 0x1 ;  /* 0x00000001ff007424 */ /* 0x000fea00078e00ff */
[----:B------:R-:W-:Y:S02]  /*171a0*/  ISETP.NE.AND P0, PT, R0, c[0x0][0x2c4], PT ;  /* 0x0000b10000007a0c */ /* 0x000fe40003f05270 */
[----:B---3--:R-:W-:Y:S11]  /*171b0*/  IADD3 R13, R2, R13, R3 ;  /* 0x0000000d020d7210 */ /* 0x008ff60007ffe003 */
        /* <DEDUP_REMOVED lines=8> */
.L_x_5811:
        /* <DEDUP_REMOVED lines=19> */
.L_x_5696:
[----:B------:R-:W-:Y:S04]  /*17370*/  MOV R175, 0x1 ;  /* 0x0000000100af7802 */ /* 0x000fe80000000f00 */
[----:B------:R-:W-:Y:S11]  /*17380*/  ISETP.NE.AND P0, PT, R175, c[0x0][0x32c], PT ;  /* 0x0000cb00af007a0c */ /* 0x000ff60003f05270 */
[----:B------:R-:W-:Y:S02]  /*17390*/  @!UPT UIADD3 URZ, URZ, URZ, URZ ;  /* 0x0000003f3f3ff290 */ /* 0x000fe4000fffe03f */
[----:B------:R-:W-:Y:S05]  /*173a0*/  @P0 IMAD.HI.U32 R175, R3, c[0x0][0x330], RZ ;  /* 0x0000cc0003af0a27 */ /* 0x000fea00078e00ff */
[----:B------:R-:W-:Y:S02]  /*173b0*/  @P0 SHF.R.U32.HI R3, RZ, c[0x0][0x334], R175 ;  /* 0x0000cd00ff030a19 */ /* 0x000fe400000116af */
.L_x_5697:
[----:B------:R-:W-:Y:S05]  /*173c0*/  BSYNC B0 ;  /* 0x0000000000007941 */ /* 0x000fea0003800000 */
.L_x_5695:
[----:B------:R-:W-:Y:S05]  /*173d0*/  IMAD R3, R3, c[0x0][0x32c], R174 ;  /* 0x0000cb0003037a24 */ /* 0x000fea00078e02ae */
[----:B------:R-:W-:Y:S02]  /*173e0*/  IMNMX R0, R0, R3, !PT ;  /* 0x0000000300007217 */ /* 0x000fe40007800200 */
[----:B------:R-:W-:Y:S04]  /*173f0*/  IADD3 R3, R3, c[0x0][0x32c], RZ ;  /* 0x0000cb0003037a10 */ /* 0x000fe80007ffe0ff */
[----:B------:R-:W-:Y:S02]  /*17400*/  IMNMX R2, R2, R3, PT ;  /* 0x0000000302027217 */ /* 0x000fe40003800200 */
.L_x_5694:
        /* <DEDUP_REMOVED lines=63> */
.L_x_5812:
        /* <DEDUP_REMOVED lines=19> */
.L_x_5701:
[----:B------:R-:W-:Y:S04]  /*17930*/  MOV R6, 0x1 ;  /* 0x0000000100067802 */ /* 0x000fe80000000f00 */
[----:B------:R-:W-:Y:S11]  /*17940*/  ISETP.NE.AND P0, PT, R6, c[0x0][0x32c], PT ;  /* 0x0000cb0006007a0c */ /* 0x000ff60003f05270 */
[----:B------:R-:W-:Y:S02]  /*17950*/  @!UPT UIADD3 URZ, URZ, URZ, URZ ;  /* 0x0000003f3f3ff290 */ /* 0x000fe4000fffe03f */
[----:B------:R-:W-:Y:S05]  /*17960*/  @P0 IMAD.HI.U32 R6, R3, c[0x0][0x330], RZ ;  /* 0x0000cc0003060a27 */ /* 0x000fea00078e00ff */
[----:B------:R-:W-:Y:S02]  /*17970*/  @P0 SHF.R.U32.HI R3, RZ, c[0x0][0x334], R6 ;  /* 0x0000cd00ff030a19 */ /* 0x000fe40000011606 */
.L_x_5702:
[----:B------:R-:W-:Y:S05]  /*17980*/  BSYNC B0 ;  /* 0x0000000000007941 */ /* 0x000fea0003800000 */
.L_x_5700:
[----:B------:R-:W-:Y:S05]  /*17990*/  IMAD R3, R3, c[0x0][0x32c], R174 ;  /* 0x0000cb0003037a24 */ /* 0x000fea00078e02ae */
[----:B------:R-:W-:Y:S02]  /*179a0*/  IMNMX R0, R0, R3, !PT ;  /* 0x0000000300007217 */ /* 0x000fe40007800200 */
[----:B------:R-:W-:Y:S04]  /*179b0*/  IADD3 R3, R3, c[0x0][0x32c], RZ ;  /* 0x0000cb0003037a10 */ /* 0x000fe80007ffe0ff */
[----:B------:R-:W-:Y:S02]  /*179c0*/  IMNMX R2, R2, R3, PT ;  /* 0x0000000302027217 */ /* 0x000fe40003800200 */
.L_x_5699:
        /* <DEDUP_REMOVED lines=68> */
.L_x_5813:
[----:B---34-:R-:W-:Y:S01]  /*17e10*/  FMNMX.FTZ R0, R0, R2, !PT ;  /* 0x0000000200007209 */ /* 0x018fe20007810000 */
[----:B------:R-:W-:-:S05]  /*17e20*/  BRA.DIV ~URZ, `(.L_x_5704) ;  /* 0x000090a27f007947 */ /* 0x000fca000b800000 */
[----:B-12---:R-:W1:Y:S02]  /*17e30*/  SHFL.BFLY PT, R13, R0, 0x1, 0x1f ;  /* 0x0c201f00000d7f89 */ /* 0x006e6400000e0000 */
[----:B-1----:R-:W-:Y:S02]  /*17e40*/  FMNMX.FTZ R13, R0, R13, !PT ;  /* 0x0000000d000d7209 */ /* 0x002fe40007810000 */
[----:B------:R-:W1:Y:S02]  /*17e50*/  SHFL.BFLY PT, R0, R6, 0x2, 0x1f ;  /* 0x0c401f0006007f89 */ /* 0x000e6400000e0000 */
[----:B-1----:R-:W-:Y:S05]  /*17e60*/  FMNMX.FTZ R0, R6, R0, !PT ;  /* 0x0000000006007209 */ /* 0x002fea0007810000 */
[----:B------:R1:W2:Y:S02]  /*17e70*/  SHFL.BFLY PT, R2, R0, 0x1, 0x1f ;  /* 0x0c201f0000027f89 */ /* 0x0002a400000e0000 */
.L_x_5814:
        /* <DEDUP_REMOVED lines=38> */
[----:B------:R-:W-:Y:S10]  /*180e0*/  MUFU.EX2 R175, R10 ;  /* 0x0000000a00af7308 */ /* 0x000ff40000000800 */
        /* <DEDUP_REMOVED lines=10> */
[C---:B------:R-:W-:Y:S01]  /*18190*/  FMUL.FTZ R33, R0.reuse, R149 ;  /* 0x0000009500217220 */ /* 0x040fe20000410000 */
[----:B------:R-:W-:Y:S01]  /*181a0*/  ISETP.GT.AND P0, PT, R225, R247, PT ;  /* 0x000000f7e100720c */ /* 0x000fe20003f04270 */
[----:B------:R-:W-:Y:S02]  /*181b0*/  FMUL.FTZ R8, R0, R168 ;  /* 0x000000a800087220 */ /* 0x000fe40000410000 */
[----:B------:R-:W-:Y:S01]  /*181c0*/  FADD.FTZ R2, -R2, R14 ;  /* 0x0000000e02027221 */ /* 0x000fe20000010100 */
[----:B------:R-:W1:Y:S01]  /*181d0*/  MUFU.EX2 R168, R11 ;  /* 0x0000000b00a87308 */ /* 0x000e620000000800 */
[--C-:B------:R-:W-:Y:S02]  /*181e0*/  FFMA.FTZ R14, R18, c[0x0][0x2d0], -R4.reuse ;  /* 0x0000b400120e7a23 */ /* 0x100fe40000010804 */
[----:B------:R-:W-:Y:S02]  /*181f0*/  FMUL.FTZ R2, R2, c[0x0][0x2d0] ;  /* 0x0000b40002027a20 */ /* 0x000fe40000410000 */
[----:B------:R-:W-:Y:S02]  /*18200*/  FFMA.FTZ R4, R35, c[0x0][0x2d0], -R4 ;  /* 0x0000b40023047a23 */ /* 0x000fe40000010804 */
[C---:B------:R-:W-:Y:S02]  /*18210*/  FMUL.FTZ R21, R0.reuse, R161 ;  /* 0x000000a100157220 */ /* 0x040fe40000410000 */
[C---:B------:R-:W-:Y:S01]  /*18220*/  FMUL.FTZ R9, R0.reuse, R169 ;  /* 0x000000a900097220 */ /* 0x040fe20000410000 */
[----:B------:R-:W2:Y:S01]  /*18230*/  MUFU.EX2 R2, R2 ;  /* 0x0000000200027308 */ /* 0x000ea20000000800 */
[----:B------:R-:W-:Y:S02]  /*18240*/  FMUL.FTZ R20, R0, R160 ;  /* 0x000000a000147220 */ /* 0x000fe40000410000 */
[----:B------:R-:W-:Y:S02]  /*18250*/  FADD.FTZ R6, R16, R6 ;  /* 0x0000000610067221 */ /* 0x000fe40000010000 */
[C---:B------:R-:W-:Y:S02]  /*18260*/  FMUL.FTZ R16, R0.reuse, R164 ;  /* 0x000000a400107220 */ /* 0x040fe40000410000 */
[----:B------:R-:W-:Y:S02]  /*18270*/  FADD.FTZ R177, R17, R6 ;  /* 0x0000000611b17221 */ /* 0x000fe40000010000 */
[C---:B------:R-:W-:Y:S01]  /*18280*/  FMUL.FTZ R17, R0.reuse, R165 ;  /* 0x000000a500117220 */ /* 0x040fe20000410000 */
[----:B------:R-:W3:Y:S01]  /*18290*/  MUFU.EX2 R161, R14 ;  /* 0x0000000e00a17308 */ /* 0x000ee20000000800 */
        /* <DEDUP_REMOVED lines=11> */
[----:B------:R-:W1:Y:S01]  /*18350*/  LDSM.16.MT88.4 R148, [R193] ;  /* 0x00000000c194783b */ /* 0x000e620000004200 */
[C---:B------:R-:W-:Y:S01]  /*18360*/  FMUL.FTZ R10, R2.reuse, R170 ;  /* 0x000000aa020a7220 */ /* 0x040fe20000410000 */
[----:B------:R-:W2:Y:S01]  /*18370*/  MUFU.EX2 R6, R184 ;  /* 0x000000b800067308 */ /* 0x000ea20000000800 */
[C---:B------:R-:W-:Y:S02]  /*18380*/  FMUL.FTZ R11, R2.reuse, R171 ;  /* 0x000000ab020b7220 */ /* 0x040fe40000410000 */
[----:B------:R-:W-:Y:S01]  /*18390*/  FFMA.FTZ R160, R2, R233, R175 ;  /* 0x000000e902a07223 */ /* 0x000fe200000100af */
[----:B---3--:R-:W-:Y:S01]  /*183a0*/  F2FP.BF16.PACK_AB R175, R216, R161 ;  /* 0x000000a1d8af723e */ /* 0x008fe200000010ff */
        /* <DEDUP_REMOVED lines=126> */
[----:B------:R-:W3:Y:S02]  /*18b90*/  MUFU.EX2 R2, R183 ;  /* 0x000000b700027308 */ /* 0x000ee40000000800 */
[C---:B------:R-:W-:Y:S02]  /*18ba0*/  FMUL.FTZ R132, R0.reuse, R132 ;  /* 0x0000008400847220 */ /* 0x040fe40000410000 */
[C---:B------:R-:W-:Y:S02]  /*18bb0*/  FMUL.FTZ R133, R0.reuse, R133 ;  /* 0x0000008500857220 */ /* 0x040fe40000410000 */
[C---:B------:R-:W-:Y:S02]  /*18bc0*/  FMUL.FTZ R136, R0.reuse, R136 ;  /* 0x0000008800887220 */ /* 0x040fe40000410000 */
[----:B------:R-:W-:Y:S02]  /*18bd0*/  FMUL.FTZ R137, R0, R137 ;  /* 0x0000008900897220 */ /* 0x000fe40000410000 */
[----:B--2---:R-:W-:Y:S02]  /*18be0*/  FADD.FTZ R0, R6, R177 ;  /* 0x000000b106007221 */ /* 0x004fe40000010000 */
[----:B------:R-:W2:Y:S02]  /*18bf0*/  MUFU.EX2 R177, R185 ;  /* 0x000000b900b17308 */ /* 0x000ea40000000800 */
[----:B---3--:R-:W-:Y:S04]  /*18c00*/  FADD.FTZ R0, R2, R0 ;  /* 0x0000000002007221 */ /* 0x008fe80000010000 */
[----:B------:R-:W-:Y:S01]  /*18c10*/  FADD.FTZ R0, R156, R0 ;  /* 0x000000009c007221 */ /* 0x000fe20000010000 */
[C---:B-1----:R-:W-:Y:S03]  /*18c20*/  HMMA.16816.F32.BF16 R52, R172.reuse, R148, R52 ;  /* 0x00000094ac34723c */ /* 0x042fe60000041834 */
        /* <DEDUP_REMOVED lines=38> */
[----:B------:R-:W-:Y:S02]  /*18e90*/  F2FP.BF16.PACK_AB R151, R180, R179 ;  /* 0x000000b3b497723e */ /* 0x000fe400000010ff */
[----:B--2---:R-:W-:Y:S05]  /*18ea0*/  F2FP.BF16.PACK_AB R173, R177, R176 ;  /* 0x000000b0b1ad723e */ /* 0x004fea00000010ff */
[C---:B------:R-:W-:Y:S02]  /*18eb0*/  HMMA.16816.F32.BF16 R8, R148.reuse, R152, R8 ;  /* 0x000000989408723c */ /* 0x040fe40000041808 */
[----:B------:R-:W2:Y:S03]  /*18ec0*/  MUFU.EX2 R6, R189 ;  /* 0x000000bd00067308 */ /* 0x000ea60000000800 */
        /* <DEDUP_REMOVED lines=8> */
[----:B--2---:R-:W-:Y:S01]  /*18f50*/  FADD.FTZ R0, R6, R0 ;  /* 0x0000000006007221 */ /* 0x004fe20000010000 */
[C---:B---3--:R-:W-:Y:S03]  /*18f60*/  HMMA.16816.F32.BF16 R20, R148.reuse, R156, R20 ;  /* 0x0000009c9414723c */ /* 0x048fe60000041814 */
        /* <DEDUP_REMOVED lines=109> */
.L_x_5683:
[----:B------:R-:W-:Y:S05]  /*19640*/  BRA.DIV ~URZ, `(.L_x_5706) ;  /* 0x000079627f007947 */ /* 0x000fea000b800000 */
[----:B------:R1:W2:Y:S02]  /*19650*/  SHFL.BFLY PT, R4, R234, 0x2, 0x1f ;  /* 0x0c401f00ea047f89 */ /* 0x0002a400000e0000 */
.L_x_5815:
[----:B--2---:R-:W-:Y:S01]  /*19660*/  FADD.FTZ R4, R4, R234 ;  /* 0x000000ea04047221 */ /* 0x004fe20000010000 */
[----:B------:R-:W-:Y:S05]  /*19670*/  BRA.DIV ~URZ, `(.L_x_5707) ;  /* 0x000079927f007947 */ /* 0x000fea000b800000 */
[----:B------:R-:W2:Y:S02]  /*19680*/  SHFL.BFLY PT, R0, R233, 0x2, 0x1f ;  /* 0x0c401f00e9007f89 */ /* 0x000ea400000e0000 */
[----:B--2---:R-:W-:-:S02]  /*19690*/  FADD.FTZ R233, R0, R233 ;  /* 0x000000e900e97221 */ /* 0x004fc40000010000 */
[----:B------:R-:W2:Y:S04]  /*196a0*/  SHFL.BFLY PT, R0, R4, 0x1, 0x1f ;  /* 0x0c201f0004007f89 */ /* 0x000ea800000e0000 */
[----:B------:R3:W4:Y:S01]  /*196b0*/  SHFL.BFLY PT, R3, R233, 0x1, 0x1f ;  /* 0x0c201f00e9037f89 */ /* 0x00072200000e0000 */
[----:B--2---:R-:W-:-:S05]  /*196c0*/  FADD.FTZ R4, R4, R0 ;  /* 0x0000000004047221 */ /* 0x004fca0000010000 */
.L_x_5816:
        /* <DEDUP_REMOVED lines=148> */
.L_x_5600:
        /* <DEDUP_REMOVED lines=19> */
.L_x_5709:
[----:B--2---:R-:W-:Y:S05]  /*1a140*/  BSYNC B0 ;  /* 0x0000000000007941 */ /* 0x004fea0003800000 */
.L_x_5708:
        /* <DEDUP_REMOVED lines=164> */
.L_x_5712:
        /* <DEDUP_REMOVED lines=123> */
.L_x_5817:
[----:B------:R-:W-:Y:S05]  /*1b340*/  BRA.DIV ~URZ, `(.L_x_5715) ;  /* 0x00005e327f007947 */ /* 0x000fea000b800000 */
[----:B------:R4:W2:Y:S02]  /*1b350*/  SHFL.IDX PT, R0, R16, RZ, 0x181f ;  /* 0x00181fff10007589 */ /* 0x0008a400000e0000 */
.L_x_5818:
        /* <DEDUP_REMOVED lines=20> */
.L_x_5717:
[----:B------:R-:W-:Y:S05]  /*1b4a0*/  BSYNC B0 ;  /* 0x0000000000007941 */ /* 0x000fea0003800000 */
.L_x_5716:
[----:B------:R-:W-:Y:S05]  /*1b4b0*/  BRA.DIV ~URZ, `(.L_x_5718) ;  /* 0x00005d327f007947 */ /* 0x000fea000b800000 */
[----:B---3--:R3:W4:Y:S04]  /*1b4c0*/  SHFL.IDX PT, R4, R6, 0x1, 0x181f ;  /* 0x00381f0006047f89 */ /* 0x00872800000e0000 */
[----:B--2---:R3:W2:Y:S02]  /*1b4d0*/  SHFL.IDX PT, R0, R16, 0x1, 0x181f ;  /* 0x00381f0010007f89 */ /* 0x0046a400000e0000 */
.L_x_5819:
        /* <DEDUP_REMOVED lines=20> */
.L_x_5720:
[----:B------:R-:W-:Y:S05]  /*1b620*/  BSYNC B0 ;  /* 0x0000000000007941 */ /* 0x000fea0003800000 */
.L_x_5719:
[----:B------:R-:W-:Y:S05]  /*1b630*/  BRA.DIV ~URZ, `(.L_x_5721) ;  /* 0x00005c827f007947 */ /* 0x000fea000b800000 */
[----:B----4-:R4:W3:Y:S02]  /*1b640*/  SHFL.IDX PT, R4, R6, 0x2, 0x181f ;  /* 0x00581f0006047f89 */ /* 0x0108e400000e0000 */
.L_x_5820:
[----:B------:R-:W-:Y:S05]  /*1b650*/  BRA.DIV ~URZ, `(.L_x_5722) ;  /* 0x00005cd27f007947 */ /* 0x000fea000b800000 */
[----:B--2---:R2:W4:Y:S02]  /*1b660*/  SHFL.IDX PT, R0, R16, 0x2, 0x181f ;  /* 0x00581f0010007f89 */ /* 0x00452400000e0000 */
.L_x_5821:
        /* <DEDUP_REMOVED lines=20> */
.L_x_5724:
[----:B------:R-:W-:Y:S05]  /*1b7b0*/  BSYNC B0 ;  /* 0x0000000000007941 */ /* 0x000fea0003800000 */
.L_x_5723:
[----:B------:R-:W-:Y:S05]  /*1b7c0*/  BRA.DIV ~URZ, `(.L_x_5725) ;  /* 0x00005bd27f007947 */ /* 0x000fea000b800000 */
[----:B---3--:R3:W2:Y:S04]  /*1b7d0*/  SHFL.IDX PT, R4, R6, 0x3, 0x181f ;  /* 0x00781f0006047f89 */ /* 0x0086a800000e0000 */
[----:B----4-:R3:W4:Y:S02]  /*1b7e0*/  SHFL.IDX PT, R0, R16, 0x3, 0x181f ;  /* 0x00781f0010007f89 */ /* 0x01072400000e0000 */
.L_x_5822:
        /* <DEDUP_REMOVED lines=21> */
.L_x_5713:
        /* <DEDUP_REMOVED lines=35> */
.L_x_5823:
[----:B------:R-:W-:Y:S05]  /*1bb70*/  BRA.DIV ~URZ, `(.L_x_5728) ;  /* 0x000059627f007947 */ /* 0x000fea000b800000 */
[----:B------:R3:W4:Y:S02]  /*1bb80*/  SHFL.IDX PT, R0, R6, RZ, 0x1c1f ;  /* 0x001c1fff06007589 */ /* 0x00072400000e0000 */
.L_x_5824:
        /* <DEDUP_REMOVED lines=204> */
.L_x_5730:
[----:B------:R-:W-:Y:S05]  /*1c850*/  BSYNC B0 ;  /* 0x0000000000007941 */ /* 0x000fea0003800000 */
.L_x_5729:
[----:B------:R-:W-:Y:S05]  /*1c860*/  BRA.DIV ~URZ, `(.L_x_5731) ;  /* 0x00004ce27f007947 */ /* 0x000fea000b800000 */
[----:B--2---:R2:W1:Y:S04]  /*1c870*/  SHFL.IDX PT, R4, R5, 0x1, 0x1c1f ;  /* 0x003c1f0005047f89 */ /* 0x00446800000e0000 */
[----:B----4-:R2:W4:Y:S02]  /*1c880*/  SHFL.IDX PT, R0, R6, 0x1, 0x1c1f ;  /* 0x003c1f0006007f89 */ /* 0x01052400000e0000 */
.L_x_5825:
        /* <DEDUP_REMOVED lines=212> */
.L_x_5711:
        /* <DEDUP_REMOVED lines=20> */
.L_x_5732:
        /* <DEDUP_REMOVED lines=59> */
.L_x_5734:
[----:B------:R-:W-:Y:S05]  /*1dac0*/  BSYNC B0 ;  /* 0x0000000000007941 */ /* 0x000fea0003800000 */
.L_x_5733:
        /* <DEDUP_REMOVED lines=37> */
.L_x_5826:
[----:B------:R-:W-:Y:S05]  /*1dd20*/  BRA.DIV ~URZ, `(.L_x_5736) ;  /* 0x000039627f007947 */ /* 0x000fea000b800000 */
[----:B------:R4:W1:Y:S02]  /*1dd30*/  SHFL.IDX PT, R0, R16, RZ, 0x181f ;  /* 0x00181fff10007589 */ /* 0x00086400000e0000 */
.L_x_5827:
        /* <DEDUP_REMOVED lines=20> */
.L_x_5738:
[----:B------:R-:W-:Y:S05]  /*1de80*/  BSYNC B0 ;  /* 0x0000000000007941 */ /* 0x000fea0003800000 */
.L_x_5737:
[----:B------:R-:W-:Y:S05]  /*1de90*/  BRA.DIV ~URZ, `(.L_x_5739) ;  /* 0x000038627f007947 */ /* 0x000fea000b800000 */
[----:B--2---:R2:W3:Y:S04]  /*1dea0*/  SHFL.IDX PT, R4, R5, 0x1, 0x181f ;  /* 0x00381f0005047f89 */ /* 0x0044e800000e0000 */
[----:B-1----:R2:W1:Y:S02]  /*1deb0*/  SHFL.IDX PT, R0, R16, 0x1, 0x181f ;  /* 0x00381f0010007f89 */ /* 0x00246400000e0000 */
.L_x_5828:
        /* <DEDUP_REMOVED lines=20> */
.L_x_5741:
[----:B------:R-:W-:Y:S05]  /*1e000*/  BSYNC B0 ;  /* 0x0000000000007941 */ /* 0x000fea0003800000 */
.L_x_5740:
[----:B------:R-:W-:Y:S05]  /*1e010*/  BRA.DIV ~URZ, `(.L_x_5742) ;  /* 0x000037b27f007947 */ /* 0x000fea000b800000 */
[----:B---3--:R3:W2:Y:S02]  /*1e020*/  SHFL.IDX PT, R4, R5, 0x2, 0x181f ;  /* 0x00581f0005047f89 */ /* 0x0086a400000e0000 */
.L_x_5829:
[----:B------:R-:W-:Y:S05]  /*1e030*/  BRA.DIV ~URZ, `(.L_x_5743) ;  /* 0x000038027f007947 */ /* 0x000fea000b800000 */
[----:B-1----:R1:W3:Y:S02]  /*1e040*/  SHFL.IDX PT, R0, R16, 0x2, 0x181f ;  /* 0x00581f0010007f89 */ /* 0x0022e400000e0000 */
.L_x_5830:
        /* <DEDUP_REMOVED lines=20> */
.L_x_5745:
[----:B------:R-:W-:Y:S05]  /*1e190*/  BSYNC B0 ;  /* 0x0000000000007941 */ /* 0x000fea0003800000 */
.L_x_5744:
[----:B------:R-:W-:Y:S05]  /*1e1a0*/  BRA.DIV ~URZ, `(.L_x_5746) ;  /* 0x000037027f007947 */ /* 0x000fea000b800000 */
[----:B--2---:R2:W1:Y:S04]  /*1e1b0*/  SHFL.IDX PT, R4, R5, 0x3, 0x181f ;  /* 0x00781f0005047f89 */ /* 0x00446800000e0000 */
[----:B---3--:R2:W3:Y:S02]  /*1e1c0*/  SHFL.IDX PT, R0, R16, 0x3, 0x181f ;  /* 0x00781f0010007f89 */ /* 0x0084e400000e0000 */
.L_x_5831:
        /* <DEDUP_REMOVED lines=19> */
.L_x_5726:
[----:B------:R-:W-:Y:S05]  /*1e300*/  BSYNC B1 ;  /* 0x0000000000017941 */ /* 0x000fea0003800000 */
.L_x_5710:
        /* <DEDUP_REMOVED lines=18> */
.L_x_5832:
[----:B------:R-:W-:Y:S05]  /*1e430*/  BRA.DIV ~URZ, `(.L_x_5749) ;  /* 0x000035b27f007947 */ /* 0x000fea000b800000 */
[----:B------:R4:W1:Y:S02]  /*1e440*/  SHFL.IDX PT, R9, R147, 0x1, 0x1f ;  /* 0x00201f0093097f89 */ /* 0x00086400000e0000 */
.L_x_5833:
        /* <DEDUP_REMOVED lines=19> */
.L_x_5834:
        /* <DEDUP_REMOVED lines=16> */
.L_x_5835:
[----:B----4-:R-:W-:Y:S01]  /*1e680*/  IMAD R0, R0, c[0x0][0x538], RZ ;  /* 0x00014e0000007a24 */ /* 0x010fe200078e02ff */
[----:B------:R-:W-:Y:S04]  /*1e690*/  BSSY B1, `(.L_x_5752) ;  /* 0x00000cc000017945 */ /* 0x000fe80003800000 */
[----:B-1----:R-:W-:-:S04]  /*1e6a0*/  IADD3 R9, R0, R9, RZ ;  /* 0x0000000900097210 */ /* 0x002fc80007ffe0ff */
[----:B---3--:R-:W-:-:S13]  /*1e6b0*/  ISETP.GT.AND P0, PT, R9, R10, PT ;  /* 0x0000000a0900720c */ /* 0x008fda0003f04270 */
[----:B------:R-:W-:Y:S05]  /*1e6c0*/  @P0 BRA `(.L_x_5753) ;  /* 0x0000026000000947 */ /* 0x000fea0003800000 */
.L_x_5757:
        /* <DEDUP_REMOVED lines=18> */
.L_x_5836:
        /* <DEDUP_REMOVED lines=16> */
.L_x_5837:
[----:B--2---:R-:W-:-:S05]  /*1e8f0*/  IMAD R0, R0, c[0x0][0x538], RZ ;  /* 0x00014e0000007a24 */ /* 0x004fca00078e02ff */
[----:B------:R-:W-:-:S04]  /*1e900*/  IADD3 R9, R0, R9, RZ ;  /* 0x0000000900097210 */ /* 0x000fc80007ffe0ff */
[----:B------:R-:W-:-:S13]  /*1e910*/  ISETP.GT.AND P0, PT, R9, R10, PT ;  /* 0x0000000a0900720c */ /* 0x000fda0003f04270 */
[----:B-1----:R-:W-:Y:S05]  /*1e920*/  @!P0 BRA `(.L_x_5757) ;  /* 0xfffffda000008947 */ /* 0x002fea000383ffff */
.L_x_5753:
[----:B------:R-:W-:-:S05]  /*1e930*/  IADD3 R9, -R0, R9, RZ ;  /* 0x0000000900097210 */ /* 0x000fca0007ffe1ff */
[----:B------:R-:W-:-:S05]  /*1e940*/  IMAD R0, R4, c[0x0][0x538], R9 ;  /* 0x00014e0004007a24 */ /* 0x000fca00078e0209 */
[----:B------:R-:W-:Y:S01]  /*1e950*/  ISETP.GT.AND P0, PT, R0, R10, PT ;  /* 0x0000000a0000720c */ /* 0x000fe20003f04270 */
[----:B------:R-:W-:-:S12]  /*1e960*/  BRA.DIV ~URZ, `(.L_x_5758) ;  /* 0x000034e27f007947 */ /* 0x000fd8000b800000 */
[----:B------:R-:W-:-:S03]  /*1e970*/  VOTE.ANY R5, PT, !P0 ;  /* 0x0000000000057806 */ /* 0x000fc600040e0100 */
.L_x_5838:
[----:B------:R-:W3:Y:S01]  /*1e980*/  LDL.LU R2, [R1+0xac] ;  /* 0x0000ac0001027983 */ /* 0x000ee20000300800 */
[----:B------:R-:W3:Y:S02]  /*1e990*/  POPC R0, R5 ;  /* 0x0000000500007309 */ /* 0x000ee40000000000 */
[----:B---3--:R-:W-:-:S05]  /*1e9a0*/  IADD3 R2, R0, R2, RZ ;  /* 0x0000000200027210 */ /* 0x008fca0007ffe0ff */
[----:B------:R1:W-:Y:S01]  /*1e9b0*/  STL [R1+0xac], R2 ;  /* 0x0000ac0201007387 */ /* 0x0003e20000100800 */
[----:B------:R-:W-:Y:S05]  /*1e9c0*/  BRA.DIV ~URZ, `(.L_x_5759) ;  /* 0x000034d27f007947 */ /* 0x000fea000b800000 */
[----:B------:R3:W4:Y:S04]  /*1e9d0*/  SHFL.IDX PT, R6, R6, R0, 0x1f ;  /* 0x00001f0006067589 */ /* 0x00072800000e0000 */
[----:B------:R3:W1:Y:S02]  /*1e9e0*/  SHFL.IDX PT, R8, R8, R0, 0x1f ;  /* 0x00001f0008087589 */ /* 0x00066400000e0000 */
.L_x_5839:
[----:B------:R-:W-:Y:S01]  /*1e9f0*/  ISETP.NE.AND P0, PT, R5, RZ, PT ;  /* 0x000000ff0500720c */ /* 0x000fe20003f05270 */
[----:B------:R-:W-:-:S12]  /*1ea00*/  BSSY B0, `(.L_x_5760) ;  /* 0x0000005000007945 */ /* 0x000fd80003800000 */
[----:B------:R-:W-:Y:S05]  /*1ea10*/  @!P0 BRA `(.L_x_5761) ;  /* 0x0000003000008947 */ /* 0x000fea0003800000 */
[----:B---3--:R-:W-:Y:S01]  /*1ea20*/  IADD3 R0, R0, -0x1, RZ ;  /* 0xffffffff00007810 */ /* 0x008fe20007ffe0ff */
[----:B------:R-:W-:Y:S05]  /*1ea30*/  BRA.DIV ~URZ, `(.L_x_5762) ;  /* 0x000035327f007947 */ /* 0x000fea000b800000 */
[----:B------:R3:W2:Y:S02]  /*1ea40*/  SHFL.IDX PT, R11, R4, R0, 0x1f ;  /* 0x00001f00040b7589 */ /* 0x0006a400000e0000 */
.L_x_5761:
[----:B------:R-:W-:Y:S05]  /*1ea50*/  BSYNC B0 ;  /* 0x0000000000007941 */ /* 0x000fea0003800000 */
.L_x_5760:
        /* <DEDUP_REMOVED lines=68> */
.L_x_5764:
        /* <DEDUP_REMOVED lines=65> */
.L_x_5765:
[----:B------:R-:W-:Y:S05]  /*1f2b0*/  BSYNC B0 ;  /* 0x0000000000007941 */ /* 0x000fea0003800000 */
.L_x_5763:
[----:B------:R-:W-:-:S04]  /*1f2c0*/  LOP3.LUT R2, RZ, R2, RZ, 0x33, !PT ;  /* 0x00000002ff027212 */ /* 0x000fc800078e33ff */
[----:B-1----:R-:W-:-:S05]  /*1f2d0*/  IADD3 R0, R2, R6, RZ ;  /* 0x0000000602007210 */ /* 0x002fca0007ffe0ff */
[----:B------:R1:W-:Y:S01]  /*1f2e0*/  STL [R1+0x15c], R0 ;  /* 0x00015c0001007387 */ /* 0x0003e20000100800 */
[----:B------:R-:W-:Y:S05]  /*1f2f0*/  BRA `(.L_x_5766) ;  /* 0x0000005000007947 */ /* 0x000fea0003800000 */
.L_x_5754:
[----:B------:R-:W-:Y:S01]  /*1f300*/  MOV R0, c[0x0][0x53c] ;  /* 0x00014f0000007a02 */ /* 0x000fe20000000f00 */
[----:B------:R1:W-:Y:S04]  /*1f310*/  STL [R1+0xd4], R10 ;  /* 0x0000d40a01007387 */ /* 0x0003e80000100800 */
[----:B------:R1:W-:Y:S04]  /*1f320*/  STL [R1+0x15c], RZ ;  /* 0x00015cff01007387 */ /* 0x0003e80000100800 */
[----:B------:R1:W-:Y:S04]  /*1f330*/  STL [R1+0xa8], RZ ;  /* 0x0000a8ff01007387 */ /* 0x0003e80000100800 */
[----:B------:R1:W-:Y:S02]  /*1f340*/  STL [R1+0xac], R0 ;  /* 0x0000ac0001007387 */ /* 0x0003e40000100800 */
.L_x_5766:
[----:B------:R-:W-:Y:S05]  /*1f350*/  BSYNC B1 ;  /* 0x0000000000017941 */ /* 0x000fea0003800000 */
.L_x_5752:
        /* <DEDUP_REMOVED lines=13> */
.L_x_5747:
[----:B-1----:R-:W3:Y:S02]  /*1f430*/  LDL R0, [R1+0xac] ;  /* 0x0000ac0001007983 */ /* 0x002ee40000100800 */
[----:B---3--:R-:W-:-:S13]  /*1f440*/  ISETP.GE.AND P0, PT, R0, c[0x0][0x53c], PT ;  /* 0x00014f0000007a0c */ /* 0x008fda0003f06270 */
[----:B--2---:R-:W-:Y:S01]  /*1f450*/  @P0 CALL.REL.NOINC `(.L_x_5767) ;  /* 0x0000001000000944 */ /* 0x004fe20003c00000 */
[----:B------:R-:W-:Y:S05]  /*1f460*/  BRA `(.L_x_5768) ;  /* 0xfffe2da000007947 */ /* 0x000fea000383ffff */
.L_x_5767:
[----:B------:R-:W-:Y:S05]  /*1f470*/  EXIT ;  /* 0x000000000000794d */ /* 0x000fea0003800000 */
.L_x_5523:
[----:B------:R-:W-:Y:S01]  /*1f480*/  IMAD.MOV.U32 R0, RZ, RZ, R5 ;  /* 0x000000ffff007224 */ /* 0x000fe200078e0005 */
[----:B------:R-:W-:Y:S02]  /*1f490*/  MOV R3, 0x1 ;  /* 0x0000000100037802 */ /* 0x000fe40000000f00 */
[----:B------:R-:W-:Y:S02]  /*1f4a0*/  MOV R2, 0x1f4c0 ;  /* 0x0001f4c000027802 */ /* 0x000fe40000000f00 */
[----:B------:R-:W-:Y:S05]  /*1f4b0*/  CALL.REL.NOINC `($__internal_94_$__cuda_sm70_shflsync_up_p) ;  /* 0x0000d8c000007944 */ /* 0x000fea0003c00000 */
[----:B------:R-:W-:Y:S01]  /*1f4c0*/  MOV R0, R4 ;  /* 0x0000000400007202 */ /* 0x000fe20000000f00 */
[----:B------:R-:W-:Y:S05]  /*1f4d0*/  BRA `(.L_x_5769) ;  /* 0xfffe100000007947 */ /* 0x000fea000383ffff */
.L_x_5524:
[----:B------:R-:W-:Y:S01]  /*1f4e0*/  IMAD.MOV.U32 R0, RZ, RZ, R5 ;  /* 0x000000ffff007224 */ /* 0x000fe200078e0005 */
[----:B------:R-:W-:Y:S02]  /*1f4f0*/  MOV R3, 0x2 ;  /* 0x0000000200037802 */ /* 0x000fe40000000f00 */
[----:B------:R-:W-:Y:S02]  /*1f500*/  MOV R2, 0x1f520 ;  /* 0x0001f52000027802 */ /* 0x000fe40000000f00 */
[----:B------:R-:W-:Y:S05]  /*1f510*/  CALL.REL.NOINC `($__internal_94_$__cuda_sm70_shflsync_up_p) ;  /* 0x0000d86000007944 */ /* 0x000fea0003c00000 */
[----:B------:R-:W-:Y:S01]  /*1f520*/  SEL R4, R4, RZ, P4 ;  /* 0x000000ff04047207 */ /* 0x000fe20002000000 */
[----:B------:R-:W-:Y:S01]  /*1f530*/  IMAD.MOV.U32 R3, RZ, RZ, 0x4 ;  /* 0x00000004ff037424 */ /* 0x000fe200078e00ff */
[----:B------:R-:W-:-:S03]  /*1f540*/  MOV R2, 0x1f570 ;  /* 0x0001f57000027802 */ /* 0x000fc60000000f00 */
[----:B------:R-:W-:Y:S02]  /*1f550*/  IMAD.IADD R0, R5, 0x1, R4 ;  /* 0x0000000105007824 */ /* 0x000fe400078e0204 */
        /* <DEDUP_REMOVED lines=13> */
[----:B------:R-:W-:Y:S02]  /*1f630*/  MOV R236, 0x1f ;  /* 0x0000001f00ec7802 */ /* 0x000fe40000000f00 */
[----:B------:R-:W-:Y:S01]  /*1f640*/  MOV R3, 0x1f680 ;  /* 0x0001f68000037802 */ /* 0x000fe20000000f00 */
[----:B------:R-:W-:-:S04]  /*1f650*/  IMAD.IADD R4, R0, 0x1, R4 ;  /* 0x0000000100047824 */ /* 0x000fc800078e0204 */
[----:B------:R-:W-:Y:S02]  /*1f660*/  IMAD.MOV.U32 R235, RZ, RZ, R4 ;  /* 0x000000ffffeb7224 */ /* 0x000fe400078e0004 */
[----:B------:R-:W-:Y:S05]  /*1f670*/  CALL.REL.NOINC `($__internal_93_$__cuda_sm70_shflsync_idx_p) ;  /* 0x0000d6a000007944 */ /* 0x000fea0003c00000 */
[----:B------:R-:W-:Y:S01]  /*1f680*/  MOV R0, R237 ;  /* 0x000000ed00007202 */ /* 0x000fe20000000f00 */
[----:B------:R-:W-:Y:S05]  /*1f690*/  BRA `(.L_x_5770) ;  /* 0xfffe0f4000007947 */ /* 0x000fea000383ffff */
.L_x_5526:
[----:B------:R-:W-:Y:S02]  /*1f6a0*/  SEL R0, RZ, 0x1, P0 ;  /* 0x00000001ff007807 */ /* 0x000fe40000000000 */
[----:B------:R-:W-:Y:S02]  /*1f6b0*/  MOV R2, 0x1f6d0 ;  /* 0x0001f6d000027802 */ /* 0x000fe40000000f00 */
[----:B------:R-:W-:Y:S05]  /*1f6c0*/  CALL.REL.NOINC `($__internal_95_$__cuda_sm70_votesync_ballot) ;  /* 0x0000d71000007944 */ /* 0x000fea0003c00000 */
[----:B------:R-:W-:Y:S01]  /*1f6d0*/  MOV R7, R0 ;  /* 0x0000000000077202 */ /* 0x000fe20000000f00 */
[----:B------:R-:W-:Y:S05]  /*1f6e0*/  BRA `(.L_x_5771) ;  /* 0xfffe0f8000007947 */ /* 0x000fea000383ffff */
.L_x_5527:
[----:B------:R-:W-:Y:S01]  /*1f6f0*/  IMAD.MOV.U32 R235, RZ, RZ, R9 ;  /* 0x000000ffffeb7224 */ /* 0x000fe200078e0009 */
[----:B-1----:R-:W-:Y:S01]  /*1f700*/  MOV R2, R0 ;  /* 0x0000000000027202 */ /* 0x002fe20000000f00 */
[----:B------:R-:W-:Y:S01]  /*1f710*/  IMAD.MOV.U32 R236, RZ, RZ, 0x1f ;  /* 0x0000001fffec7424 */ /* 0x000fe200078e00ff */
[----:B------:R-:W-:Y:S02]  /*1f720*/  MOV R3, 0x1f740 ;  /* 0x0001f74000037802 */ /* 0x000fe40000000f00 */
[----:B------:R-:W-:Y:S05]  /*1f730*/  CALL.REL.NOINC `($__internal_93_$__cuda_sm70_shflsync_idx_p) ;  /* 0x0000d5e000007944 */ /* 0x000fea0003c00000 */
[----:B------:R-:W-:Y:S01]  /*1f740*/  IMAD.MOV.U32 R12, RZ, RZ, R237 ;  /* 0x000000ffff0c7224 */ /* 0x000fe200078e00ed */
[----:B------:R-:W-:Y:S01]  /*1f750*/  MOV R235, R8 ;  /* 0x0000000800eb7202 */ /* 0x000fe20000000f00 */
[----:B------:R-:W-:Y:S01]  /*1f760*/  IMAD.MOV.U32 R5, RZ, RZ, RZ ;  /* 0x000000ffff057224 */ /* 0x000fe200078e00ff */
[----:B------:R-:W-:Y:S01]  /*1f770*/  MOV R2, R0 ;  /* 0x0000000000027202 */ /* 0x000fe20000000f00 */
[----:B------:R-:W-:Y:S01]  /*1f780*/  IMAD.MOV.U32 R236, RZ, RZ, 0x1f ;  /* 0x0000001fffec7424 */ /* 0x000fe200078e00ff */
[----:B------:R-:W-:-:S02]  /*1f790*/  MOV R3, 0x1f7b0 ;  /* 0x0001f7b000037802 */ /* 0x000fc40000000f00 */
[----:B------:R-:W-:Y:S05]  /*1f7a0*/  CALL.REL.NOINC `($__internal_93_$__cuda_sm70_shflsync_idx_p) ;  /* 0x0000d57000007944 */ /* 0x000fea0003c00000 */
[----:B------:R-:W-:Y:S01]  /*1f7b0*/  MOV R9, R237 ;  /* 0x000000ed00097202 */ /* 0x000fe20000000f00 */
[----:B------:R-:W-:Y:S05]  /*1f7c0*/  BRA `(.L_x_5772) ;  /* 0xfffe0f1000007947 */ /* 0x000fea000383ffff */
.L_x_5530:
[----:B------:R-:W-:Y:S01]  /*1f7d0*/  IMAD.MOV.U32 R235, RZ, RZ, R4 ;  /* 0x000000ffffeb7224 */ /* 0x000fe200078e0004 */
[----:B-1----:R-:W-:Y:S01]  /*1f7e0*/  MOV R2, R0 ;  /* 0x0000000000027202 */ /* 0x002fe20000000f00 */
[----:B------:R-:W-:Y:S01]  /*1f7f0*/  IMAD.MOV.U32 R236, RZ, RZ, 0x1f ;  /* 0x0000001fffec7424 */ /* 0x000fe200078e00ff */
[----:B------:R-:W-:-:S02]  /*1f800*/  MOV R3, 0x1f820 ;  /* 0x0001f82000037802 */ /* 0x000fc40000000f00 */
[----:B---34-:R-:W-:Y:S05]  /*1f810*/  CALL.REL.NOINC `($__internal_93_$__cuda_sm70_shflsync_idx_p) ;  /* 0x0000d50000007944 */ /* 0x018fea0003c00000 */
[----:B------:R-:W-:Y:S01]  /*1f820*/  MOV R5, R237 ;  /* 0x000000ed00057202 */ /* 0x000fe20000000f00 */
[----:B------:R-:W-:Y:S05]  /*1f830*/  BRA `(.L_x_5529) ;  /* 0xfffe0f0000007947 */ /* 0x000fea000383ffff */
.L_x_5601:
[----:B-1----:R-:W-:Y:S01]  /*1f840*/  IMAD.MOV.U32 R235, RZ, RZ, R13 ;  /* 0x000000ffffeb7224 */ /* 0x002fe200078e000d */
[----:B------:R-:W-:Y:S01]  /*1f850*/  MOV R2, RZ ;  /* 0x000000ff00027202 */ /* 0x000fe20000000f00 */
[----:B------:R-:W-:Y:S01]  /*1f860*/  IMAD.MOV.U32 R236, RZ, RZ, 0x181f ;  /* 0x0000181fffec7424 */ /* 0x000fe200078e00ff */
[----:B------:R-:W-:-:S02]  /*1f870*/  MOV R3, 0x1f890 ;  /* 0x0001f89000037802 */ /* 0x000fc40000000f00 */
[----:B-----5:R-:W-:Y:S05]  /*1f880*/  CALL.REL.NOINC `($__internal_93_$__cuda_sm70_shflsync_idx_p) ;  /* 0x0000d49000007944 */ /* 0x020fea0003c00000 */
[----:B------:R-:W-:Y:S01]  /*1f890*/  MOV R4, R237 ;  /* 0x000000ed00047202 */ /* 0x000fe20000000f00 */
[----:B------:R-:W-:Y:S05]  /*1f8a0*/  BRA `(.L_x_5773) ;  /* 0xfffeafc000007947 */ /* 0x000fea000383ffff */
.L_x_5602:
[----:B------:R-:W-:Y:S01]  /*1f8b0*/  IMAD.MOV.U32 R235, RZ, RZ, R17 ;  /* 0x000000ffffeb7224 */ /* 0x000fe200078e0011 */
[----:B------:R-:W-:Y:S01]  /*1f8c0*/  MOV R2, RZ ;  /* 0x000000ff00027202 */ /* 0x000fe20000000f00 */
[----:B------:R-:W-:Y:S01]  /*1f8d0*/  IMAD.MOV.U32 R236, RZ, RZ, 0x181f ;  /* 0x0000181fffec7424 */ /* 0x000fe200078e00ff */
[----:B------:R-:W-:-:S02]  /*1f8e0*/  MOV R3, 0x1f900 ;  /* 0x0001f90000037802 */ /* 0x000fc40000000f00 */
[----:B-12--5:R-:W-:Y:S05]  /*1f8f0*/  CALL.REL.NOINC `($__internal_93_$__cuda_sm70_shflsync_idx_p) ;  /* 0x0000d42000007944 */ /* 0x026fea0003c00000 */
[----:B------:R-:W-:Y:S01]  /*1f900*/  MOV R0, R237 ;  /* 0x000000ed00007202 */ /* 0x000fe20000000f00 */
[----:B------:R-:W-:Y:S05]  /*1f910*/  BRA `(.L_x_5774) ;  /* 0xfffeaf7000007947 */ /* 0x000fea000383ffff */
.L_x_5605:
[----:B------:R-:W-:Y:S01]  /*1f920*/  IMAD.MOV.U32 R235, RZ, RZ, R13 ;  /* 0x000000ffffeb7224 */ /* 0x000fe200078e000d */
[----:B--2---:R-:W-:Y:S01]  /*1f930*/  MOV R2, 0x1 ;  /* 0x0000000100027802 */ /* 0x004fe20000000f00 */
[----:B------:R-:W-:Y:S01]  /*1f940*/  IMAD.MOV.U32 R236, RZ, RZ, 0x181f ;  /* 0x0000181fffec7424 */ /* 0x000fe200078e00ff */
[----:B------:R-:W-:-:S02]  /*1f950*/  MOV R3, 0x1f970 ;  /* 0x0001f97000037802 */ /* 0x000fc40000000f00 */
[----:B-1-345:R-:W-:Y:S05]  /*1f960*/  CALL.REL.NOINC `($__internal_93_$__cuda_sm70_shflsync_idx_p) ;  /* 0x0000d3b000007944 */ /* 0x03afea0003c00000 */
[----:B------:R-:W-:Y:S01]  /*1f970*/  IMAD.MOV.U32 R4, RZ, RZ, R237 ;  /* 0x000000ffff047224 */ /* 0x000fe200078e00ed */
[----:B------:R-:W-:Y:S01]  /*1f980*/  MOV R2, 0x1 ;  /* 0x0000000100027802 */ /* 0x000fe20000000f00 */
[----:B------:R-:W-:Y:S01]  /*1f990*/  IMAD.MOV.U32 R235, RZ, RZ, R17 ;  /* 0x000000ffffeb7224 */ /* 0x000fe200078e0011 */
[----:B------:R-:W-:-:S02]  /*1f9a0*/  MOV R236, 0x181f ;  /* 0x0000181f00ec7802 */ /* 0x000fc40000000f00 */
[----:B------:R-:W-:Y:S02]  /*1f9b0*/  MOV R3, 0x1f9d0 ;  /* 0x0001f9d000037802 */ /* 0x000fe40000000f00 */
[----:B------:R-:W-:Y:S05]  /*1f9c0*/  CALL.REL.NOINC `($__internal_93_$__cuda_sm70_shflsync_idx_p) ;  /* 0x0000d35000007944 */ /* 0x000fea0003c00000 */
[----:B------:R-:W-:Y:S01]  /*1f9d0*/  MOV R0, R237 ;  /* 0x000000ed00007202 */ /* 0x000fe20000000f00 */
[----:B------:R-:W-:Y:S05]  /*1f9e0*/  BRA `(.L_x_5775) ;  /* 0xfffeb02000007947 */ /* 0x000fea000383ffff */
.L_x_5608:
[----:B------:R-:W-:Y:S01]  /*1f9f0*/  IMAD.MOV.U32 R235, RZ, RZ, R13 ;  /* 0x000000ffffeb7224 */ /* 0x000fe200078e000d */
[----:B-1----:R-:W-:Y:S01]  /*1fa00*/  MOV R2, 0x2 ;  /* 0x0000000200027802 */ /* 0x002fe20000000f00 */
[----:B------:R-:W-:Y:S01]  /*1fa10*/  IMAD.MOV.U32 R236, RZ, RZ, 0x181f ;  /* 0x0000181fffec7424 */ /* 0x000fe200078e00ff */
[----:B------:R-:W-:Y:S02]  /*1fa20*/  MOV R3, 0x1fa40 ;  /* 0x0001fa4000037802 */ /* 0x000fe40000000f00 */
[----:B--2345:R-:W-:Y:S05]  /*1fa30*/  CALL.REL.NOINC `($__internal_93_$__cuda_sm70_shflsync_idx_p) ;  /* 0x0000d2e000007944 */ /* 0x03cfea0003c00000 */
[----:B------:R-:W-:Y:S01]  /*1fa40*/  MOV R4, R237 ;  /* 0x000000ed00047202 */ /* 0x000fe20000000f00 */
[----:B------:R-:W-:Y:S05]  /*1fa50*/  BRA `(.L_x_5776) ;  /* 0xfffeb12000007947 */ /* 0x000fea000383ffff */
.L_x_5609:
[----:B------:R-:W-:Y:S01]  /*1fa60*/  IMAD.MOV.U32 R235, RZ, RZ, R17 ;  /* 0x000000ffffeb7224 */ /* 0x000fe200078e0011 */
[----:B------:R-:W-:Y:S01]  /*1fa70*/  MOV R2, 0x2 ;  /* 0x0000000200027802 */ /* 0x000fe20000000f00 */
[----:B------:R-:W-:Y:S01]  /*1fa80*/  IMAD.MOV.U32 R236, RZ, RZ, 0x181f ;  /* 0x0000181fffec7424 */ /* 0x000fe200078e00ff */
[----:B------:R-:W-:Y:S02]  /*1fa90*/  MOV R3, 0x1fab0 ;  /* 0x0001fab000037802 */ /* 0x000fe40000000f00 */
[----:B-12345:R-:W-:Y:S05]  /*1faa0*/  CALL.REL.NOINC `($__internal_93_$__cuda_sm70_shflsync_idx_p) ;  /* 0x0000d27000007944 */ /* 0x03efea0003c00000 */
[----:B------:R-:W-:Y:S01]  /*1fab0*/  MOV R0, R237 ;  /* 0x000000ed00007202 */ /* 0x000fe20000000f00 */
[----:B------:R-:W-:Y:S05]  /*1fac0*/  BRA `(.L_x_5777) ;  /* 0xfffeb0d000007947 */ /* 0x000fea000383ffff */
.L_x_5612:
[----:B------:R-:W-:Y:S01]  /*1fad0*/  IMAD.MOV.U32 R235, RZ, RZ, R13 ;  /* 0x000000ffffeb7224 */ /* 0x000fe200078e000d */
[----:B-1----:R-:W-:Y:S01]  /*1fae0*/  MOV R2, 0x3 ;  /* 0x0000000300027802 */ /* 0x002fe20000000f00 */
[----:B------:R-:W-:Y:S01]  /*1faf0*/  IMAD.MOV.U32 R236, RZ, RZ, 0x181f ;  /* 0x0000181fffec7424 */ /* 0x000fe200078e00ff */
[----:B------:R-:W-:-:S02]  /*1fb00*/  MOV R3, 0x1fb20 ;  /* 0x0001fb2000037802 */ /* 0x000fc40000000f00 */
[----:B--2345:R-:W-:Y:S05]  /*1fb10*/  CALL.REL.NOINC `($__internal_93_$__cuda_sm70_shflsync_idx_p) ;  /* 0x0000d20000007944 */ /* 0x03cfea0003c00000 */
        /* <DEDUP_REMOVED lines=8> */
.L_x_5614:
[----:B------:R-:W-:Y:S01]  /*1fba0*/  IMAD.MOV.U32 R235, RZ, RZ, R4 ;  /* 0x000000ffffeb7224 */ /* 0x000fe200078e0004 */
[----:B------:R-:W-:Y:S01]  /*1fbb0*/  MOV R2, RZ ;  /* 0x000000ff00027202 */ /* 0x000fe20000000f00 */
[----:B------:R-:W-:Y:S01]  /*1fbc0*/  IMAD.MOV.U32 R236, RZ, RZ, 0x181f ;  /* 0x0000181fffec7424 */ /* 0x000fe200078e00ff */
[----:B------:R-:W-:Y:S02]  /*1fbd0*/  MOV R3, 0x1fbf0 ;  /* 0x0001fbf000037802 */ /* 0x000fe40000000f00 */
[----:B-1234-:R-:W-:Y:S05]  /*1fbe0*/  CALL.REL.NOINC `($__internal_93_$__cuda_sm70_shflsync_idx_p) ;  /* 0x0000d13000007944 */ /* 0x01efea0003c00000 */
[----:B------:R-:W-:Y:S01]  /*1fbf0*/  MOV R3, R237 ;  /* 0x000000ed00037202 */ /* 0x000fe20000000f00 */
[----:B------:R-:W-:Y:S05]  /*1fc00*/  BRA `(.L_x_5779) ;  /* 0xfffebd6000007947 */ /* 0x000fea000383ffff */
.L_x_5617:
[----:B------:R-:W-:Y:S01]  /*1fc10*/  IMAD.MOV.U32 R235, RZ, RZ, R4 ;  /* 0x000000ffffeb7224 */ /* 0x000fe200078e0004 */
[----:B------:R-:W-:Y:S01]  /*1fc20*/  MOV R2, 0x1 ;  /* 0x0000000100027802 */ /* 0x000fe20000000f00 */
[----:B------:R-:W-:Y:S01]  /*1fc30*/  IMAD.MOV.U32 R236, RZ, RZ, 0x181f ;  /* 0x0000181fffec7424 */ /* 0x000fe200078e00ff */
[----:B------:R-:W-:Y:S02]  /*1fc40*/  MOV R3, 0x1fc60 ;  /* 0x0001fc6000037802 */ /* 0x000fe40000000f00 */
[----:B-1-3--:R-:W-:Y:S05]  /*1fc50*/  CALL.REL.NOINC `($__internal_93_$__cuda_sm70_shflsync_idx_p) ;  /* 0x0000d0c000007944 */ /* 0x00afea0003c00000 */
        /* <DEDUP_REMOVED lines=8> */
.L_x_5620:
[----:B------:R-:W-:Y:S01]  /*1fce0*/  IMAD.MOV.U32 R235, RZ, RZ, R6 ;  /* 0x000000ffffeb7224 */ /* 0x000fe200078e0006 */
[----:B------:R-:W-:Y:S01]  /*1fcf0*/  MOV R2, RZ ;  /* 0x000000ff00027202 */ /* 0x000fe20000000f00 */
[----:B------:R-:W-:Y:S01]  /*1fd00*/  IMAD.MOV.U32 R236, RZ, RZ, 0x181f ;  /* 0x0000181fffec7424 */ /* 0x000fe200078e00ff */
[----:B------:R-:W-:Y:S02]  /*1fd10*/  MOV R3, 0x1fd30 ;  /* 0x0001fd3000037802 */ /* 0x000fe40000000f00 */
[----:B------:R-:W-:Y:S05]  /*1fd20*/  CALL.REL.NOINC `($__internal_93_$__cuda_sm70_shflsync_idx_p) ;  /* 0x0000cff000007944 */ /* 0x000fea0003c00000 */
[----:B------:R-:W-:Y:S01]  /*1fd30*/  MOV R4, R237 ;  /* 0x000000ed00047202 */ /* 0x000fe20000000f00 */
[----:B------:R-:W-:Y:S05]  /*1fd40*/  BRA `(.L_x_5781) ;  /* 0xfffeccc000007947 */ /* 0x000fea000383ffff */
.L_x_5621:
[----:B------:R-:W-:Y:S01]  /*1fd50*/  IMAD.MOV.U32 R235, RZ, RZ, R13 ;  /* 0x000000ffffeb7224 */ /* 0x000fe200078e000d */
[----:B------:R-:W-:Y:S01]  /*1fd60*/  MOV R2, RZ ;  /* 0x000000ff00027202 */ /* 0x000fe20000000f00 */
[----:B------:R-:W-:Y:S01]  /*1fd70*/  IMAD.MOV.U32 R236, RZ, RZ, 0x181f ;  /* 0x0000181fffec7424 */ /* 0x000fe200078e00ff */
[----:B------:R-:W-:Y:S02]  /*1fd80*/  MOV R3, 0x1fda0 ;  /* 0x0001fda000037802 */ /* 0x000fe40000000f00 */
[----:B-12---:R-:W-:Y:S05]  /*1fd90*/  CALL.REL.NOINC `($__internal_93_$__cuda_sm70_shflsync_idx_p) ;  /* 0x0000cf8000007944 */ /* 0x006fea0003c00000 */
[----:B------:R-:W-:Y:S01]  /*1fda0*/  MOV R0, R237 ;  /* 0x000000ed00007202 */ /* 0x000fe20000000f00 */
[----:B------:R-:W-:Y:S05]  /*1fdb0*/  BRA `(.L_x_5782) ;  /* 0xfffecc7000007947 */ /* 0x000fea000383ffff */
.L_x_5624:
[----:B------:R-:W-:Y:S01]  /*1fdc0*/  IMAD.MOV.U32 R235, RZ, RZ, R6 ;  /* 0x000000ffffeb7224 */ /* 0x000fe200078e0006 */
[----:B--2---:R-:W-:Y:S01]  /*1fdd0*/  MOV R2, 0x1 ;  /* 0x0000000100027802 */ /* 0x004fe20000000f00 */
[----:B------:R-:W-:Y:S01]  /*1fde0*/  IMAD.MOV.U32 R236, RZ, RZ, 0x181f ;  /* 0x0000181fffec7424 */ /* 0x000fe200078e00ff */
[----:B------:R-:W-:-:S02]  /*1fdf0*/  MOV R3, 0x1fe10 ;  /* 0x0001fe1000037802 */ /* 0x000fc40000000f00 */
[----:B-1-34-:R-:W-:Y:S05]  /*1fe00*/  CALL.REL.NOINC `($__internal_93_$__cuda_sm70_shflsync_idx_p) ;  /* 0x0000cf1000007944 */ /* 0x01afea0003c00000 */
        /* <DEDUP_REMOVED lines=8> */
.L_x_5625:
[----:B------:R-:W-:Y:S01]  /*1fe90*/  IMAD.MOV.U32 R235, RZ, RZ, R4 ;  /* 0x000000ffffeb7224 */ /* 0x000fe200078e0004 */
[----:B------:R-:W-:Y:S01]  /*1fea0*/  MOV R2, RZ ;  /* 0x000000ff00027202 */ /* 0x000fe20000000f00 */
[----:B------:R-:W-:Y:S01]  /*1feb0*/  IMAD.MOV.U32 R236, RZ, RZ, 0x1c1f ;  /* 0x00001c1fffec7424 */ /* 0x000fe200078e00ff */
[----:B------:R-:W-:Y:S02]  /*1fec0*/  MOV R3, 0x1fee0 ;  /* 0x0001fee000037802 */ /* 0x000fe40000000f00 */
[----:B------:R-:W-:Y:S05]  /*1fed0*/  CALL.REL.NOINC `($__internal_93_$__cuda_sm70_shflsync_idx_p) ;  /* 0x0000ce4000007944 */ /* 0x000fea0003c00000 */
[----:B------:R-:W-:Y:S01]  /*1fee0*/  MOV R3, R237 ;  /* 0x000000ed00037202 */ /* 0x000fe20000000f00 */
[----:B------:R-:W-:Y:S05]  /*1fef0*/  BRA `(.L_x_5784) ;  /* 0xfffed17000007947 */ /* 0x000fea000383ffff */
.L_x_5630:
[----:B------:R-:W-:Y:S01]  /*1ff00*/  IMAD.MOV.U32 R235, RZ, RZ, R4 ;  /* 0x000000ffffeb7224 */ /* 0x000fe200078e0004 */
[----:B------:R-:W-:Y:S01]  /*1ff10*/  MOV R2, 0x1 ;  /* 0x0000000100027802 */ /* 0x000fe20000000f00 */
[----:B------:R-:W-:Y:S01]  /*1ff20*/  IMAD.MOV.U32 R236, RZ, RZ, 0x1c1f ;  /* 0x00001c1fffec7424 */ /* 0x000fe200078e00ff */
[----:B------:R-:W-:Y:S02]  /*1ff30*/  MOV R3, 0x1ff50 ;  /* 0x0001ff5000037802 */ /* 0x000fe40000000f00 */
[----:B-1----:R-:W-:Y:S05]  /*1ff40*/  CALL.REL.NOINC `($__internal_93_$__cuda_sm70_shflsync_idx_p) ;  /* 0x0000cdd000007944 */ /* 0x002fea0003c00000 */
[----:B------:R-:W-:Y:S01]  /*1ff50*/  MOV R3, R237 ;  /* 0x000000ed00037202 */ /* 0x000fe20000000f00 */
[----:B------:R-:W-:Y:S05]  /*1ff60*/  BRA `(.L_x_5785) ;  /* 0xfffed68000007947 */ /* 0x000fea000383ffff */
.L_x_5635:
[----:B------:R-:W-:Y:S01]  /*1ff70*/  IMAD.MOV.U32 R0, RZ, RZ, R13 ;  /* 0x000000ffff007224 */ /* 0x000fe200078e000d */
[----:B------:R-:W-:-:S02]  /*1ff80*/  MOV R3, 0x2 ;  /* 0x0000000200037802 */ /* 0x000fc40000000f00 */
[----:B------:R-:W-:Y:S02]  /*1ff90*/  MOV R2, 0x1ffb0 ;  /* 0x0001ffb000027802 */ /* 0x000fe40000000f00 */
[----:B------:R-:W-:Y:S05]  /*1ffa0*/  CALL.REL.NOINC `($__internal_92_$__cuda_sm70_shflsync_bfly_p) ;  /* 0x0000cd1000007944 */ /* 0x000fea0003c00000 */
[----:B------:R-:W-:Y:S05]  /*1ffb0*/  BRA `(.L_x_5786) ;  /* 0xfffedbe000007947 */ /* 0x000fea000383ffff */
.L_x_5636:
[----:B------:R-:W-:Y:S01]  /*1ffc0*/  IMAD.MOV.U32 R0, RZ, RZ, R13 ;  /* 0x000000ffff007224 */ /* 0x000fe200078e000d */
[----:B------:R-:W-:Y:S02]  /*1ffd0*/  MOV R3, 0x1 ;  /* 0x0000000100037802 */ /* 0x000fe40000000f00 */
[----:B------:R-:W-:Y:S02]  /*1ffe0*/  MOV R2, 0x20000 ;  /* 0x0002000000027802 */ /* 0x000fe40000000f00 */
[----:B------:R-:W-:Y:S05]  /*1fff0*/  CALL.REL.NOINC `($__internal_92_$__cuda_sm70_shflsync_bfly_p) ;  /* 0x0000ccc000007944 */ /* 0x000fea0003c00000 */
[----:B------:R-:W-:Y:S01]  /*20000*/  FMNMX.FTZ R13, R13, R172, !PT ;  /* 0x000000ac0d0d7209 */ /* 0x000fe20007810000 */
[----:B------:R-:W-:Y:S01]  /*20010*/  IMAD.MOV.U32 R0, RZ, RZ, R6 ;  /* 0x000000ffff007224 */ /* 0x000fe200078e0006 */
[----:B------:R-:W-:Y:S01]  /*20020*/  MOV R2, 0x20050 ;  /* 0x0002005000027802 */ /* 0x000fe20000000f00 */
[----:B------:R-:W-:Y:S02]  /*20030*/  IMAD.MOV.U32 R3, RZ, RZ, 0x2 ;  /* 0x00000002ff037424 */ /* 0x000fe400078e00ff */
[----:B------:R-:W-:Y:S05]  /*20040*/  CALL.REL.NOINC `($__internal_92_$__cuda_sm70_shflsync_bfly_p) ;  /* 0x0000cc7000007944 */ /* 0x000fea0003c00000 */
[----:B------:R-:W-:Y:S01]  /*20050*/  FMNMX.FTZ R6, R6, R172, !PT ;  /* 0x000000ac06067209 */ /* 0x000fe20007810000 */
[----:B------:R-:W-:Y:S01]  /*20060*/  IMAD.MOV.U32 R3, RZ, RZ, 0x1 ;  /* 0x00000001ff037424 */ /* 0x000fe200078e00ff */
[----:B------:R-:W-:-:S03]  /*20070*/  MOV R2, 0x200a0 ;  /* 0x000200a000027802 */ /* 0x000fc60000000f00 */
[----:B------:R-:W-:Y:S02]  /*20080*/  IMAD.MOV.U32 R0, RZ, RZ, R6 ;  /* 0x000000ffff007224 */ /* 0x000fe400078e0006 */
[----:B------:R-:W-:Y:S05]  /*20090*/  CALL.REL.NOINC `($__internal_92_$__cuda_sm70_shflsync_bfly_p) ;  /* 0x0000cc2000007944 */ /* 0x000fea0003c00000 */
[----:B------:R-:W-:Y:S05]  /*200a0*/  BRA `(.L_x_5787) ;  /* 0xfffedb6000007947 */ /* 0x000fea000383ffff */
.L_x_5644:
[----:B------:R-:W-:Y:S01]  /*200b0*/  MOV R2, RZ ;  /* 0x000000ff00027202 */ /* 0x000fe20000000f00 */
[----:B------:R-:W-:Y:S01]  /*200c0*/  IMAD.MOV.U32 R235, RZ, RZ, R8 ;  /* 0x000000ffffeb7224 */ /* 0x000fe200078e0008 */
[----:B------:R-:W-:Y:S01]  /*200d0*/  MOV R3, 0x20100 ;  /* 0x0002010000037802 */ /* 0x000fe20000000f00 */
[----:B------:R-:W-:Y:S02]  /*200e0*/  IMAD.MOV.U32 R236, RZ, RZ, 0x181f ;  /* 0x0000181fffec7424 */ /* 0x000fe400078e00ff */
[----:B-1234-:R-:W-:Y:S05]  /*200f0*/  CALL.REL.NOINC `($__internal_93_$__cuda_sm70_shflsync_idx_p) ;  /* 0x0000cc2000007944 */ /* 0x01efea0003c00000 */
[----:B------:R-:W-:Y:S01]  /*20100*/  MOV R4, R237 ;  /* 0x000000ed00047202 */ /* 0x000fe20000000f00 */
[----:B------:R-:W-:-:S05]  /*20110*/  BRA `(.L_x_5788) ;  /* 0xfffef06000007947 */ /* 0x000fca000383ffff */
.L_x_5645:
[----:B------:R-:W-:Y:S01]  /*20120*/  MOV R2, RZ ;  /* 0x000000ff00027202 */ /* 0x000fe20000000f00 */
[----:B------:R-:W-:Y:S01]  /*20130*/  IMAD.MOV.U32 R235, RZ, RZ, R9 ;  /* 0x000000ffffeb7224 */ /* 0x000fe200078e0009 */
[----:B------:R-:W-:Y:S01]  /*20140*/  MOV R3, 0x20170 ;  /* 0x0002017000037802 */ /* 0x000fe20000000f00 */
[----:B------:R-:W-:Y:S02]  /*20150*/  IMAD.MOV.U32 R236, RZ, RZ, 0x181f ;  /* 0x0000181fffec7424 */ /* 0x000fe400078e00ff */
[----:B-1234-:R-:W-:Y:S05]  /*20160*/  CALL.REL.NOINC `($__internal_93_$__cuda_sm70_shflsync_idx_p) ;  /* 0x0000cbb000007944 */ /* 0x01efea0003c00000 */
[----:B------:R-:W-:Y:S01]  /*20170*/  MOV R0, R237 ;  /* 0x000000ed00007202 */ /* 0x000fe20000000f00 */
[----:B------:R-:W-:-:S05]  /*20180*/  BRA `(.L_x_5789) ;  /* 0xfffef01000007947 */ /* 0x000fca000383ffff */
.L_x_5646:
[----:B---3--:R-:W-:Y:S01]  /*20190*/  MOV R2, 0x1 ;  /* 0x0000000100027802 */ /* 0x008fe20000000f00 */
[----:B------:R-:W-:Y:S01]  /*201a0*/  IMAD.MOV.U32 R235, RZ, RZ, R8 ;  /* 0x000000ffffeb7224 */ /* 0x000fe200078e0008 */
[----:B------:R-:W-:Y:S01]  /*201b0*/  MOV R3, 0x201e0 ;  /* 0x000201e000037802 */ /* 0x000fe20000000f00 */
[----:B------:R-:W-:Y:S02]  /*201c0*/  IMAD.MOV.U32 R236, RZ, RZ, 0x181f ;  /* 0x0000181fffec7424 */ /* 0x000fe400078e00ff */
[----:B-12-4-:R-:W-:Y:S05]  /*201d0*/  CALL.REL.NOINC `($__internal_93_$__cuda_sm70_shflsync_idx_p) ;  /* 0x0000cb4000007944 */ /* 0x016fea0003c00000 */
[----:B------:R-:W-:Y:S01]  /*201e0*/  MOV R2, 0x1 ;  /* 0x0000000100027802 */ /* 0x000fe20000000f00 */
[----:B------:R-:W-:Y:S01]  /*201f0*/  IMAD.MOV.U32 R4, RZ, RZ, R237 ;  /* 0x000000ffff047224 */ /* 0x000fe200078e00ed */
[----:B------:R-:W-:Y:S01]  /*20200*/  MOV R236, 0x181f ;  /* 0x0000181f00ec7802 */ /* 0x000fe20000000f00 */
[----:B------:R-:W-:Y:S01]  /*20210*/  IMAD.MOV.U32 R235, RZ, RZ, R9 ;  /* 0x000000ffffeb7224 */ /* 0x000fe200078e0009 */
[----:B------:R-:W-:Y:S02]  /*20220*/  MOV R3, 0x20240 ;  /* 0x0002024000037802 */ /* 0x000fe40000000f00 */
[----:B------:R-:W-:Y:S05]  /*20230*/  CALL.REL.NOINC `($__internal_93_$__cuda_sm70_shflsync_idx_p) ;  /* 0x0000cae000007944 */ /* 0x000fea0003c00000 */
[----:B------:R-:W-:Y:S01]  /*20240*/  MOV R0, R237 ;  /* 0x000000ed00007202 */ /* 0x000fe20000000f00 */
[----:B------:R-:W-:-:S05]  /*20250*/  BRA `(.L_x_5790) ;  /* 0xfffef18000007947 */ /* 0x000fca000383ffff */
.L_x_5649:
[----:B------:R-:W-:Y:S01]  /*20260*/  MOV R2, RZ ;  /* 0x000000ff00027202 */ /* 0x000fe20000000f00 */
[----:B------:R-:W-:Y:S01]  /*20270*/  IMAD.MOV.U32 R235, RZ, RZ, R174 ;  /* 0x000000ffffeb7224 */ /* 0x000fe200078e00ae */
[----:B------:R-:W-:Y:S01]  /*20280*/  MOV R3, 0x202b0 ;  /* 0x000202b000037802 */ /* 0x000fe20000000f00 */
[----:B------:R-:W-:Y:S02]  /*20290*/  IMAD.MOV.U32 R236, RZ, RZ, 0x181f ;  /* 0x0000181fffec7424 */ /* 0x000fe400078e00ff */
[----:B------:R-:W-:Y:S05]  /*202a0*/  CALL.REL.NOINC `($__internal_93_$__cuda_sm70_shflsync_idx_p) ;  /* 0x0000ca7000007944 */ /* 0x000fea0003c00000 */
[----:B------:R-:W-:Y:S01]  /*202b0*/  MOV R4, R237 ;  /* 0x000000ed00047202 */ /* 0x000fe20000000f00 */
[----:B------:R-:W-:-:S05]  /*202c0*/  BRA `(.L_x_5791) ;  /* 0xfffeff0000007947 */ /* 0x000fca000383ffff */
.L_x_5650:
[----:B------:R-:W-:Y:S01]  /*202d0*/  MOV R2, RZ ;  /* 0x000000ff00027202 */ /* 0x000fe20000000f00 */
[----:B------:R-:W-:Y:S01]  /*202e0*/  IMAD.MOV.U32 R235, RZ, RZ, R175 ;  /* 0x000000ffffeb7224 */ /* 0x000fe200078e00af */
[----:B------:R-:W-:Y:S01]  /*202f0*/  MOV R3, 0x20320 ;  /* 0x0002032000037802 */ /* 0x000fe20000000f00 */
[----:B------:R-:W-:Y:S02]  /*20300*/  IMAD.MOV.U32 R236, RZ, RZ, 0x181f ;  /* 0x0000181fffec7424 */ /* 0x000fe400078e00ff */
[----:B-12---:R-:W-:Y:S05]  /*20310*/  CALL.REL.NOINC `($__internal_93_$__cuda_sm70_shflsync_idx_p) ;  /* 0x0000ca0000007944 */ /* 0x006fea0003c00000 */
[----:B------:R-:W-:Y:S01]  /*20320*/  MOV R0, R237 ;  /* 0x000000ed00007202 */ /* 0x000fe20000000f00 */
[----:B------:R-:W-:-:S05]  /*20330*/  BRA `(.L_x_5792) ;  /* 0xfffefeb000007947 */ /* 0x000fca000383ffff */
.L_x_5651:
[----:B--2---:R-:W-:Y:S01]  /*20340*/  MOV R2, 0x1 ;  /* 0x0000000100027802 */ /* 0x004fe20000000f00 */
[----:B------:R-:W-:Y:S01]  /*20350*/  IMAD.MOV.U32 R235, RZ, RZ, R174 ;  /* 0x000000ffffeb7224 */ /* 0x000fe200078e00ae */
[----:B------:R-:W-:Y:S01]  /*20360*/  MOV R3, 0x20390 ;  /* 0x0002039000037802 */ /* 0x000fe20000000f00 */
[----:B------:R-:W-:Y:S03]  /*20370*/  IMAD.MOV.U32 R236, RZ, RZ, 0x181f ;  /* 0x0000181fffec7424 */ /* 0x000fe600078e00ff */
[----:B-1-3--:R-:W-:Y:S05]  /*20380*/  CALL.REL.NOINC `($__internal_93_$__cuda_sm70_shflsync_idx_p) ;  /* 0x0000c99000007944 */ /* 0x00afea0003c00000 */
        /* <DEDUP_REMOVED lines=8> */
.L_x_5652:
[----:B------:R-:W-:Y:S01]  /*20410*/  MOV R2, RZ ;  /* 0x000000ff00027202 */ /* 0x000fe20000000f00 */
[----:B------:R-:W-:Y:S01]  /*20420*/  IMAD.MOV.U32 R235, RZ, RZ, R14 ;  /* 0x000000ffffeb7224 */ /* 0x000fe200078e000e */
[----:B------:R-:W-:Y:S01]  /*20430*/  MOV R3, 0x20460 ;  /* 0x0002046000037802 */ /* 0x000fe20000000f00 */
[----:B------:R-:W-:Y:S02]  /*20440*/  IMAD.MOV.U32 R236, RZ, RZ, 0x1c1f ;  /* 0x00001c1fffec7424 */ /* 0x000fe400078e00ff */
[----:B---3--:R-:W-:Y:S05]  /*20450*/  CALL.REL.NOINC `($__internal_93_$__cuda_sm70_shflsync_idx_p) ;  /* 0x0000c8c000007944 */ /* 0x008fea0003c00000 */
[----:B------:R-:W-:Y:S01]  /*20460*/  MOV R3, R237 ;  /* 0x000000ed00037202 */ /* 0x000fe20000000f00 */
[----:B------:R-:W-:-:S05]  /*20470*/  BRA `(.L_x_5794) ;  /* 0xffff01f000007947 */ /* 0x000fca000383ffff */
.L_x_5657:
[----:B------:R-:W-:Y:S01]  /*20480*/  MOV R2, 0x1 ;  /* 0x0000000100027802 */ /* 0x000fe20000000f00 */
[----:B------:R-:W-:Y:S01]  /*20490*/  IMAD.MOV.U32 R235, RZ, RZ, R14 ;  /* 0x000000ffffeb7224 */ /* 0x000fe200078e000e */
[----:B------:R-:W-:Y:S01]  /*204a0*/  MOV R3, 0x204d0 ;  /* 0x000204d000037802 */ /* 0x000fe20000000f00 */
[----:B------:R-:W-:Y:S02]  /*204b0*/  IMAD.MOV.U32 R236, RZ, RZ, 0x1c1f ;  /* 0x00001c1fffec7424 */ /* 0x000fe400078e00ff */
[----:B-1----:R-:W-:Y:S05]  /*204c0*/  CALL.REL.NOINC `($__internal_93_$__cuda_sm70_shflsync_idx_p) ;  /* 0x0000c85000007944 */ /* 0x002fea0003c00000 */
[----:B------:R-:W-:Y:S01]  /*204d0*/  MOV R3, R237 ;  /* 0x000000ed00037202 */ /* 0x000fe20000000f00 */
[----:B------:R-:W-:-:S05]  /*204e0*/  BRA `(.L_x_5795) ;  /* 0xffff072000007947 */ /* 0x000fca000383ffff */
.L_x_5662:
[----:B------:R-:W-:Y:S02]  /*204f0*/  MOV R3, 0x2 ;  /* 0x0000000200037802 */ /* 0x000fe40000000f00 */
[----:B------:R-:W-:Y:S02]  /*20500*/  MOV R2, 0x20520 ;  /* 0x0002052000027802 */ /* 0x000fe40000000f00 */
[----:B-12---:R-:W-:Y:S05]  /*20510*/  CALL.REL.NOINC `($__internal_92_$__cuda_sm70_shflsync_bfly_p) ;  /* 0x0000c7a000007944 */ /* 0x006fea0003c00000 */
[----:B------:R-:W-:Y:S01]  /*20520*/  MOV R2, R172 ;  /* 0x000000ac00027202 */ /* 0x000fe20000000f00 */
[----:B------:R-:W-:-:S05]  /*20530*/  BRA `(.L_x_5796) ;  /* 0xffff0cc000007947 */ /* 0x000fca000383ffff */
.L_x_5663:
[----:B------:R-:W-:Y:S02]  /*20540*/  MOV R3, 0x1 ;  /* 0x0000000100037802 */ /* 0x000fe40000000f00 */
[----:B------:R-:W-:Y:S02]  /*20550*/  MOV R2, 0x20570 ;  /* 0x0002057000027802 */ /* 0x000fe40000000f00 */
[----:B-12---:R-:W-:Y:S05]  /*20560*/  CALL.REL.NOINC `($__internal_92_$__cuda_sm70_shflsync_bfly_p) ;  /* 0x0000c75000007944 */ /* 0x006fea0003c00000 */
[----:B------:R-:W-:Y:S01]  /*20570*/  IMAD.MOV.U32 R3, RZ, RZ, 0x2 ;  /* 0x00000002ff037424 */ /* 0x000fe200078e00ff */
[----:B------:R-:W-:Y:S01]  /*20580*/  FMNMX.FTZ R4, R0, R172, !PT ;  /* 0x000000ac00047209 */ /* 0x000fe20007810000 */
[----:B------:R-:W-:Y:S01]  /*20590*/  IMAD.MOV.U32 R0, RZ, RZ, R8 ;  /* 0x000000ffff007224 */ /* 0x000fe200078e0008 */
[----:B------:R-:W-:Y:S02]  /*205a0*/  MOV R2, 0x205c0 ;  /* 0x000205c000027802 */ /* 0x000fe40000000f00 */
[----:B------:R-:W-:Y:S05]  /*205b0*/  CALL.REL.NOINC `($__internal_92_$__cuda_sm70_shflsync_bfly_p) ;  /* 0x0000c70000007944 */ /* 0x000fea0003c00000 */
[----:B------:R-:W-:Y:S01]  /*205c0*/  FMNMX.FTZ R0, R8, R172, !PT ;  /* 0x000000ac08007209 */ /* 0x000fe20007810000 */
[----:B------:R-:W-:Y:S01]  /*205d0*/  IMAD.MOV.U32 R3, RZ, RZ, 0x1 ;  /* 0x00000001ff037424 */ /* 0x000fe200078e00ff */
[----:B------:R-:W-:Y:S02]  /*205e0*/  MOV R2, 0x20600 ;  /* 0x0002060000027802 */ /* 0x000fe40000000f00 */
[----:B------:R-:W-:Y:S05]  /*205f0*/  CALL.REL.NOINC `($__internal_92_$__cuda_sm70_shflsync_bfly_p) ;  /* 0x0000c6c000007944 */ /* 0x000fea0003c00000 */
[----:B------:R-:W-:Y:S01]  /*20600*/  MOV R2, R172 ;  /* 0x000000ac00027202 */ /* 0x000fe20000000f00 */
[----:B------:R-:W-:-:S05]  /*20610*/  BRA `(.L_x_5797) ;  /* 0xffff0c5000007947 */ /* 0x000fca000383ffff */
.L_x_5672:
[----:B------:R-:W-:Y:S01]  /*20620*/  MOV R2, RZ ;  /* 0x000000ff00027202 */ /* 0x000fe20000000f00 */
[----:B------:R-:W-:Y:S01]  /*20630*/  IMAD.MOV.U32 R235, RZ, RZ, R9 ;  /* 0x000000ffffeb7224 */ /* 0x000fe200078e0009 */
[----:B------:R-:W-:Y:S01]  /*20640*/  MOV R3, 0x20670 ;  /* 0x0002067000037802 */ /* 0x000fe20000000f00 */
[----:B------:R-:W-:Y:S02]  /*20650*/  IMAD.MOV.U32 R236, RZ, RZ, 0x181f ;  /* 0x0000181fffec7424 */ /* 0x000fe400078e00ff */
[----:B-1234-:R-:W-:Y:S05]  /*20660*/  CALL.REL.NOINC `($__internal_93_$__cuda_sm70_shflsync_idx_p) ;  /* 0x0000c6b000007944 */ /* 0x01efea0003c00000 */
[----:B------:R-:W-:Y:S01]  /*20670*/  MOV R8, R237 ;  /* 0x000000ed00087202 */ /* 0x000fe20000000f00 */
[----:B------:R-:W-:-:S05]  /*20680*/  BRA `(.L_x_5798) ;  /* 0xffff280000007947 */ /* 0x000fca000383ffff */
.L_x_5673:
[----:B------:R-:W-:Y:S01]  /*20690*/  MOV R2, RZ ;  /* 0x000000ff00027202 */ /* 0x000fe20000000f00 */
[----:B------:R-:W-:Y:S01]  /*206a0*/  IMAD.MOV.U32 R235, RZ, RZ, R10 ;  /* 0x000000ffffeb7224 */ /* 0x000fe200078e000a */
[----:B------:R-:W-:Y:S01]  /*206b0*/  MOV R3, 0x206e0 ;  /* 0x000206e000037802 */ /* 0x000fe20000000f00 */
[----:B------:R-:W-:Y:S02]  /*206c0*/  IMAD.MOV.U32 R236, RZ, RZ, 0x181f ;  /* 0x0000181fffec7424 */ /* 0x000fe400078e00ff */
[----:B-1234-:R-:W-:Y:S05]  /*206d0*/  CALL.REL.NOINC `($__internal_93_$__cuda_sm70_shflsync_idx_p) ;  /* 0x0000c64000007944 */ /* 0x01efea0003c00000 */
[----:B------:R-:W-:Y:S01]  /*206e0*/  MOV R0, R237 ;  /* 0x000000ed00007202 */ /* 0x000fe20000000f00 */
[----:B------:R-:W-:-:S05]  /*206f0*/  BRA `(.L_x_5799) ;  /* 0xffff27b000007947 */ /* 0x000fca000383ffff */
.L_x_5674:
        /* <DEDUP_REMOVED lines=13> */
.L_x_5677:
[----:B------:R-:W-:Y:S01]  /*207d0*/  MOV R2, RZ ;  /* 0x000000ff00027202 */ /* 0x000fe20000000f00 */
[----:B------:R-:W-:Y:S01]  /*207e0*/  IMAD.MOV.U32 R235, RZ, RZ, R173 ;  /* 0x000000ffffeb7224 */ /* 0x000fe200078e00ad */
[----:B------:R-:W-:Y:S01]  /*207f0*/  MOV R3, 0x20820 ;  /* 0x0002082000037802 */ /* 0x000fe20000000f00 */
[----:B------:R-:W-:Y:S02]  /*20800*/  IMAD.MOV.U32 R236, RZ, RZ, 0x181f ;  /* 0x0000181fffec7424 */ /* 0x000fe400078e00ff */
[----:B------:R-:W-:Y:S05]  /*20810*/  CALL.REL.NOINC `($__internal_93_$__cuda_sm70_shflsync_idx_p) ;  /* 0x0000c50000007944 */ /* 0x000fea0003c00000 */
[----:B------:R-:W-:Y:S01]  /*20820*/  MOV R14, R237 ;  /* 0x000000ed000e7202 */ /* 0x000fe20000000f00 */
[----:B------:R-:W-:-:S05]  /*20830*/  BRA `(.L_x_5801) ;  /* 0xffff36a000007947 */ /* 0x000fca000383ffff */
.L_x_5678:
[----:B------:R-:W-:Y:S01]  /*20840*/  MOV R2, RZ ;  /* 0x000000ff00027202 */ /* 0x000fe20000000f00 */
[----:B------:R-:W-:Y:S01]  /*20850*/  IMAD.MOV.U32 R235, RZ, RZ, R176 ;  /* 0x000000ffffeb7224 */ /* 0x000fe200078e00b0 */
[----:B------:R-:W-:Y:S01]  /*20860*/  MOV R3, 0x20890 ;  /* 0x0002089000037802 */ /* 0x000fe20000000f00 */
[----:B------:R-:W-:Y:S02]  /*20870*/  IMAD.MOV.U32 R236, RZ, RZ, 0x181f ;  /* 0x0000181fffec7424 */ /* 0x000fe400078e00ff */
[----:B-12---:R-:W-:Y:S05]  /*20880*/  CALL.REL.NOINC `($__internal_93_$__cuda_sm70_shflsync_idx_p) ;  /* 0x0000c49000007944 */ /* 0x006fea0003c00000 */
[----:B------:R-:W-:Y:S01]  /*20890*/  MOV R0, R237 ;  /* 0x000000ed00007202 */ /* 0x000fe20000000f00 */
[----:B------:R-:W-:-:S05]  /*208a0*/  BRA `(.L_x_5802) ;  /* 0xffff365000007947 */ /* 0x000fca000383ffff */
.L_x_5679:
        /* <DEDUP_REMOVED lines=13> */
.L_x_5680:
[----:B------:R-:W-:Y:S02]  /*20980*/  MOV R3, 0x2 ;  /* 0x0000000200037802 */ /* 0x000fe40000000f00 */
[----:B------:R-:W-:Y:S02]  /*20990*/  MOV R2, 0x209b0 ;  /* 0x000209b000027802 */ /* 0x000fe40000000f00 */
[----:B---3--:R-:W-:Y:S05]  /*209a0*/  CALL.REL.NOINC `($__internal_92_$__cuda_sm70_shflsync_bfly_p) ;  /* 0x0000c31000007944 */ /* 0x008fea0003c00000 */
[----:B------:R-:W-:Y:S01]  /*209b0*/  MOV R2, R172 ;  /* 0x000000ac00027202 */ /* 0x000fe20000000f00 */
[----:B------:R-:W-:-:S05]  /*209c0*/  BRA `(.L_x_5804) ;  /* 0xffff3a1000007947 */ /* 0x000fca000383ffff */
.L_x_5681:
[----:B------:R-:W-:Y:S02]  /*209d0*/  MOV R3, 0x1 ;  /* 0x0000000100037802 */ /* 0x000fe40000000f00 */
[----:B------:R-:W-:Y:S02]  /*209e0*/  MOV R2, 0x20a00 ;  /* 0x00020a0000027802 */ /* 0x000fe40000000f00 */
[----:B---3--:R-:W-:Y:S05]  /*209f0*/  CALL.REL.NOINC `($__internal_92_$__cuda_sm70_shflsync_bfly_p) ;  /* 0x0000c2c000007944 */ /* 0x008fea0003c00000 */
        /* <DEDUP_REMOVED lines=11> */
.L_x_5684:
[----:B-1-34-:R-:W-:Y:S01]  /*20ab0*/  MOV R2, RZ ;  /* 0x000000ff00027202 */ /* 0x01afe20000000f00 */
[----:B------:R-:W-:Y:S01]  /*20ac0*/  IMAD.MOV.U32 R235, RZ, RZ, R6 ;  /* 0x000000ffffeb7224 */ /* 0x000fe200078e0006 */
[----:B------:R-:W-:Y:S01]  /*20ad0*/  MOV R3, 0x20b00 ;  /* 0x00020b0000037802 */ /* 0x000fe20000000f00 */
[----:B------:R-:W-:Y:S02]  /*20ae0*/  IMAD.MOV.U32 R236, RZ, RZ, 0x181f ;  /* 0x0000181fffec7424 */ /* 0x000fe400078e00ff */
[----:B------:R-:W-:Y:S05]  /*20af0*/  CALL.REL.NOINC `($__internal_93_$__cuda_sm70_shflsync_idx_p) ;  /* 0x0000c22000007944 */ /* 0x000fea0003c00000 */
[----:B------:R-:W-:Y:S01]  /*20b00*/  MOV R0, R237 ;  /* 0x000000ed00007202 */ /* 0x000fe20000000f00 */
[----:B------:R-:W-:-:S05]  /*20b10*/  BRA `(.L_x_5806) ;  /* 0xffff526000007947 */ /* 0x000fca000383ffff */
.L_x_5687:
[----:B--2---:R-:W-:Y:S01]  /*20b20*/  MOV R2, 0x1 ;  /* 0x0000000100027802 */ /* 0x004fe20000000f00 */
[----:B------:R-:W-:Y:S01]  /*20b30*/  IMAD.MOV.U32 R235, RZ, RZ, R6 ;  /* 0x000000ffffeb7224 */ /* 0x000fe200078e0006 */
[----:B------:R-:W-:Y:S01]  /*20b40*/  MOV R3, 0x20b70 ;  /* 0x00020b7000037802 */ /* 0x000fe20000000f00 */
[----:B------:R-:W-:Y:S02]  /*20b50*/  IMAD.MOV.U32 R236, RZ, RZ, 0x181f ;  /* 0x0000181fffec7424 */ /* 0x000fe400078e00ff */
[----:B-1----:R-:W-:Y:S05]  /*20b60*/  CALL.REL.NOINC `($__internal_93_$__cuda_sm70_shflsync_idx_p) ;  /* 0x0000c1b000007944 */ /* 0x002fea0003c00000 */
        /* <DEDUP_REMOVED lines=8> */
.L_x_5690:
[----:B------:R-:W-:Y:S01]  /*20bf0*/  MOV R2, RZ ;  /* 0x000000ff00027202 */ /* 0x000fe20000000f00 */
[----:B------:R-:W-:Y:S01]  /*20c00*/  IMAD.MOV.U32 R235, RZ, RZ, R13 ;  /* 0x000000ffffeb7224 */ /* 0x000fe200078e000d */
[----:B------:R-:W-:Y:S01]  /*20c10*/  MOV R3, 0x20c40 ;  /* 0x00020c4000037802 */ /* 0x000fe20000000f00 */
[----:B------:R-:W-:Y:S02]  /*20c20*/  IMAD.MOV.U32 R236, RZ, RZ, 0x181f ;  /* 0x0000181fffec7424 */ /* 0x000fe400078e00ff */
[----:B------:R-:W-:Y:S05]  /*20c30*/  CALL.REL.NOINC `($__internal_93_$__cuda_sm70_shflsync_idx_p) ;  /* 0x0000c0e000007944 */ /* 0x000fea0003c00000 */
[----:B------:R-:W-:Y:S01]  /*20c40*/  MOV R6, R237 ;  /* 0x000000ed00067202 */ /* 0x000fe20000000f00 */
[----:B------:R-:W-:-:S05]  /*20c50*/  BRA `(.L_x_5808) ;  /* 0xffff615000007947 */ /* 0x000fca000383ffff */
.L_x_5691:
[----:B------:R-:W-:Y:S01]  /*20c60*/  MOV R2, RZ ;  /* 0x000000ff00027202 */ /* 0x000fe20000000f00 */
[----:B------:R-:W-:Y:S01]  /*20c70*/  IMAD.MOV.U32 R235, RZ, RZ, R174 ;  /* 0x000000ffffeb7224 */ /* 0x000fe200078e00ae */
[----:B------:R-:W-:Y:S01]  /*20c80*/  MOV R3, 0x20cb0 ;  /* 0x00020cb000037802 */ /* 0x000fe20000000f00 */
[----:B------:R-:W-:Y:S02]  /*20c90*/  IMAD.MOV.U32 R236, RZ, RZ, 0x181f ;  /* 0x0000181fffec7424 */ /* 0x000fe400078e00ff */
[----:B-12---:R-:W-:Y:S05]  /*20ca0*/  CALL.REL.NOINC `($__internal_93_$__cuda_sm70_shflsync_idx_p) ;  /* 0x0000c07000007944 */ /* 0x006fea0003c00000 */
[----:B------:R-:W-:Y:S01]  /*20cb0*/  MOV R0, R237 ;  /* 0x000000ed00007202 */ /* 0x000fe20000000f00 */
[----:B------:R-:W-:-:S05]  /*20cc0*/  BRA `(.L_x_5809) ;  /* 0xffff610000007947 */ /* 0x000fca000383ffff */
.L_x_5692:
[----:B--2---:R-:W-:Y:S01]  /*20cd0*/  MOV R2, 0x1 ;  /* 0x0000000100027802 */ /* 0x004fe20000000f00 */
[----:B------:R-:W-:Y:S01]  /*20ce0*/  IMAD.MOV.U32 R235, RZ, RZ, R13 ;  /* 0x000000ffffeb7224 */ /* 0x000fe200078e000d */
[----:B------:R-:W-:Y:S01]  /*20cf0*/  MOV R3, 0x20d20 ;  /* 0x00020d2000037802 */ /* 0x000fe20000000f00 */
[----:B------:R-:W-:Y:S02]  /*20d00*/  IMAD.MOV.U32 R236, RZ, RZ, 0x181f ;  /* 0x0000181fffec7424 */ /* 0x000fe400078e00ff */
        /* <DEDUP_REMOVED lines=9> */
.L_x_5693:
[----:B------:R-:W-:Y:S01]  /*20da0*/  MOV R2, RZ ;  /* 0x000000ff00027202 */ /* 0x000fe20000000f00 */
[----:B------:R-:W-:Y:S01]  /*20db0*/  IMAD.MOV.U32 R235, RZ, RZ, R13 ;  /* 0x000000ffffeb7224 */ /* 0x000fe200078e000d */
[----:B------:R-:W-:Y:S01]  /*20dc0*/  MOV R3, 0x20df0 ;  /* 0x00020df000037802 */ /* 0x000fe20000000f00 */
[----:B------:R-:W-:Y:S02]  /*20dd0*/  IMAD.MOV.U32 R236, RZ, RZ, 0x1c1f ;  /* 0x00001c1fffec7424 */ /* 0x000fe400078e00ff */
[----:B------:R-:W-:Y:S05]  /*20de0*/  CALL.REL.NOINC `($__internal_93_$__cuda_sm70_shflsync_idx_p) ;  /* 0x0000bf3000007944 */ /* 0x000fea0003c00000 */
[----:B------:R-:W-:Y:S01]  /*20df0*/  MOV R3, R237 ;  /* 0x000000ed00037202 */ /* 0x000fe20000000f00 */
[----:B------:R-:W-:-:S05]  /*20e00*/  BRA `(.L_x_5811) ;  /* 0xffff643000007947 */ /* 0x000fca000383ffff */
.L_x_5698:
[----:B------:R-:W-:Y:S01]  /*20e10*/  MOV R2, 0x1 ;  /* 0x0000000100027802 */ /* 0x000fe20000000f00 */
[----:B------:R-:W-:Y:S01]  /*20e20*/  IMAD.MOV.U32 R235, RZ, RZ, R13 ;  /* 0x000000ffffeb7224 */ /* 0x000fe200078e000d */
[----:B------:R-:W-:Y:S01]  /*20e30*/  MOV R3, 0x20e60 ;  /* 0x00020e6000037802 */ /* 0x000fe20000000f00 */
[----:B------:R-:W-:Y:S02]  /*20e40*/  IMAD.MOV.U32 R236, RZ, RZ, 0x1c1f ;  /* 0x00001c1fffec7424 */ /* 0x000fe400078e00ff */
[----:B-1----:R-:W-:Y:S05]  /*20e50*/  CALL.REL.NOINC `($__internal_93_$__cuda_sm70_shflsync_idx_p) ;  /* 0x0000bec000007944 */ /* 0x002fea0003c00000 */
[----:B------:R-:W-:Y:S01]  /*20e60*/  MOV R3, R237 ;  /* 0x000000ed00037202 */ /* 0x000fe20000000f00 */
[----:B------:R-:W-:-:S05]  /*20e70*/  BRA `(.L_x_5812) ;  /* 0xffff698000007947 */ /* 0x000fca000383ffff */
.L_x_5703:
[----:B------:R-:W-:Y:S02]  /*20e80*/  MOV R3, 0x2 ;  /* 0x0000000200037802 */ /* 0x000fe40000000f00 */
[----:B------:R-:W-:Y:S02]  /*20e90*/  MOV R2, 0x20eb0 ;  /* 0x00020eb000027802 */ /* 0x000fe40000000f00 */
[----:B-12---:R-:W-:Y:S05]  /*20ea0*/  CALL.REL.NOINC `($__internal_92_$__cuda_sm70_shflsync_bfly_p) ;  /* 0x0000be1000007944 */ /* 0x006fea0003c00000 */
[----:B------:R-:W-:Y:S01]  /*20eb0*/  MOV R2, R172 ;  /* 0x000000ac00027202 */ /* 0x000fe20000000f00 */
[----:B------:R-:W-:-:S05]  /*20ec0*/  BRA `(.L_x_5813) ;  /* 0xffff6f4000007947 */ /* 0x000fca000383ffff */
.L_x_5704:
        /* <DEDUP_REMOVED lines=14> */
.L_x_5706:
[----:B------:R-:W-:Y:S01]  /*20fb0*/  IMAD.MOV.U32 R0, RZ, RZ, R234 ;  /* 0x000000ffff007224 */ /* 0x000fe200078e00ea */
[----:B------:R-:W-:-:S02]  /*20fc0*/  MOV R3, 0x2 ;  /* 0x0000000200037802 */ /* 0x000fc40000000f00 */
[----:B------:R-:W-:Y:S02]  /*20fd0*/  MOV R2, 0x20ff0 ;  /* 0x00020ff000027802 */ /* 0x000fe40000000f00 */
[----:B------:R-:W-:Y:S05]  /*20fe0*/  CALL.REL.NOINC `($__internal_92_$__cuda_sm70_shflsync_bfly_p) ;  /* 0x0000bcd000007944 */ /* 0x000fea0003c00000 */
[----:B------:R-:W-:Y:S01]  /*20ff0*/  MOV R4, R172 ;  /* 0x000000ac00047202 */ /* 0x000fe20000000f00 */
[----:B------:R-:W-:Y:S05]  /*21000*/  BRA `(.L_x_5815) ;  /* 0xffff865000007947 */ /* 0x000fea000383ffff */
.L_x_5707:
[----:B------:R-:W-:Y:S01]  /*21010*/  IMAD.MOV.U32 R0, RZ, RZ, R4 ;  /* 0x000000ffff007224 */ /* 0x000fe200078e0004 */
[----:B------:R-:W-:Y:S02]  /*21020*/  MOV R3, 0x1 ;  /* 0x0000000100037802 */ /* 0x000fe40000000f00 */
[----:B------:R-:W-:Y:S02]  /*21030*/  MOV R2, 0x21050 ;  /* 0x0002105000027802 */ /* 0x000fe40000000f00 */
[----:B-1----:R-:W-:Y:S05]  /*21040*/  CALL.REL.NOINC `($__internal_92_$__cuda_sm70_shflsync_bfly_p) ;  /* 0x0000bc7000007944 */ /* 0x002fea0003c00000 */
[----:B------:R-:W-:Y:S01]  /*21050*/  FADD.FTZ R4, R4, R172 ;  /* 0x000000ac04047221 */ /* 0x000fe20000010000 */
[----:B------:R-:W-:Y:S02]  /*21060*/  MOV R0, R233 ;  /* 0x000000e900007202 */ /* 0x000fe40000000f00 */
[----:B------:R-:W-:Y:S02]  /*21070*/  MOV R3, 0x2 ;  /* 0x0000000200037802 */ /* 0x000fe40000000f00 */
[----:B------:R-:W-:Y:S02]  /*21080*/  MOV R2, 0x210a0 ;  /* 0x000210a000027802 */ /* 0x000fe40000000f00 */
[----:B------:R-:W-:Y:S05]  /*21090*/  CALL.REL.NOINC `($__internal_92_$__cuda_sm70_shflsync_bfly_p) ;  /* 0x0000bc2000007944 */ /* 0x000fea0003c00000 */
[----:B------:R-:W-:Y:S01]  /*210a0*/  FADD.FTZ R233, R233, R172 ;  /* 0x000000ace9e97221 */ /* 0x000fe20000010000 */
[----:B------:R-:W-:-:S02]  /*210b0*/  MOV R3, 0x1 ;  /* 0x0000000100037802 */ /* 0x000fc40000000f00 */
[----:B------:R-:W-:Y:S02]  /*210c0*/  MOV R2, 0x210f0 ;  /* 0x000210f000027802 */ /* 0x000fe40000000f00 */
[----:B------:R-:W-:Y:S02]  /*210d0*/  MOV R0, R233 ;  /* 0x000000e900007202 */ /* 0x000fe40000000f00 */
[----:B------:R-:W-:Y:S05]  /*210e0*/  CALL.REL.NOINC `($__internal_92_$__cuda_sm70_shflsync_bfly_p) ;  /* 0x0000bbd000007944 */ /* 0x000fea0003c00000 */
[----:B------:R-:W-:Y:S01]  /*210f0*/  MOV R3, R172 ;  /* 0x000000ac00037202 */ /* 0x000fe20000000f00 */
[----:B------:R-:W-:Y:S05]  /*21100*/  BRA `(.L_x_5816) ;  /* 0xffff85c000007947 */ /* 0x000fea000383ffff */
.L_x_5714:
[----:B--234-:R-:W-:Y:S01]  /*21110*/  IMAD.MOV.U32 R235, RZ, RZ, R6 ;  /* 0x000000ffffeb7224 */ /* 0x01cfe200078e0006 */
[----:B------:R-:W-:Y:S01]  /*21120*/  MOV R2, RZ ;  /* 0x000000ff00027202 */ /* 0x000fe20000000f00 */
[----:B------:R-:W-:Y:S01]  /*21130*/  IMAD.MOV.U32 R236, RZ, RZ, 0x181f ;  /* 0x0000181fffec7424 */ /* 0x000fe200078e00ff */
[----:B------:R-:W-:Y:S02]  /*21140*/  MOV R3, 0x21160 ;  /* 0x0002116000037802 */ /* 0x000fe40000000f00 */
[----:B-1----:R-:W-:Y:S05]  /*21150*/  CALL.REL.NOINC `($__internal_93_$__cuda_sm70_shflsync_idx_p) ;  /* 0x0000bbc000007944 */ /* 0x002fea0003c00000 */
[----:B------:R-:W-:Y:S01]  /*21160*/  MOV R4, R237 ;  /* 0x000000ed00047202 */ /* 0x000fe20000000f00 */
[----:B------:R-:W-:Y:S05]  /*21170*/  BRA `(.L_x_5817) ;  /* 0xffffa1c000007947 */ /* 0x000fea000383ffff */
.L_x_5715:
[----:B------:R-:W-:Y:S01]  /*21180*/  IMAD.MOV.U32 R235, RZ, RZ, R16 ;  /* 0x000000ffffeb7224 */ /* 0x000fe200078e0010 */
[----:B------:R-:W-:Y:S01]  /*21190*/  MOV R2, RZ ;  /* 0x000000ff00027202 */ /* 0x000fe20000000f00 */
[----:B------:R-:W-:Y:S01]  /*211a0*/  IMAD.MOV.U32 R236, RZ, RZ, 0x181f ;  /* 0x0000181fffec7424 */ /* 0x000fe200078e00ff */
[----:B------:R-:W-:-:S02]  /*211b0*/  MOV R3, 0x211d0 ;  /* 0x000211d000037802 */ /* 0x000fc40000000f00 */
[----:B-123--:R-:W-:Y:S05]  /*211c0*/  CALL.REL.NOINC `($__internal_93_$__cuda_sm70_shflsync_idx_p) ;  /* 0x0000bb5000007944 */ /* 0x00efea0003c00000 */
[----:B------:R-:W-:Y:S01]  /*211d0*/  MOV R0, R237 ;  /* 0x000000ed00007202 */ /* 0x000fe20000000f00 */
[----:B------:R-:W-:Y:S05]  /*211e0*/  BRA `(.L_x_5818) ;  /* 0xffffa17000007947 */ /* 0x000fea000383ffff */
.L_x_5718:
        /* <DEDUP_REMOVED lines=13> */
.L_x_5721:
[----:B------:R-:W-:Y:S01]  /*212c0*/  IMAD.MOV.U32 R235, RZ, RZ, R6 ;  /* 0x000000ffffeb7224 */ /* 0x000fe200078e0006 */
[----:B--2---:R-:W-:Y:S01]  /*212d0*/  MOV R2, 0x2 ;  /* 0x0000000200027802 */ /* 0x004fe20000000f00 */
[----:B------:R-:W-:Y:S01]  /*212e0*/  IMAD.MOV.U32 R236, RZ, RZ, 0x181f ;  /* 0x0000181fffec7424 */ /* 0x000fe200078e00ff */
[----:B------:R-:W-:Y:S02]  /*212f0*/  MOV R3, 0x21310 ;  /* 0x0002131000037802 */ /* 0x000fe40000000f00 */
[----:B-1-34-:R-:W-:Y:S05]  /*21300*/  CALL.REL.NOINC `($__internal_93_$__cuda_sm70_shflsync_idx_p) ;  /* 0x0000ba1000007944 */ /* 0x01afea0003c00000 */
[----:B------:R-:W-:Y:S01]  /*21310*/  MOV R4, R237 ;  /* 0x000000ed00047202 */ /* 0x000fe20000000f00 */
[----:B------:R-:W-:Y:S05]  /*21320*/  BRA `(.L_x_5820) ;  /* 0xffffa32000007947 */ /* 0x000fea000383ffff */
.L_x_5722:
[----:B------:R-:W-:Y:S01]  /*21330*/  IMAD.MOV.U32 R235, RZ, RZ, R16 ;  /* 0x000000ffffeb7224 */ /* 0x000fe200078e0010 */
[----:B--2---:R-:W-:Y:S01]  /*21340*/  MOV R2, 0x2 ;  /* 0x0000000200027802 */ /* 0x004fe20000000f00 */
[----:B------:R-:W-:Y:S01]  /*21350*/  IMAD.MOV.U32 R236, RZ, RZ, 0x181f ;  /* 0x0000181fffec7424 */ /* 0x000fe200078e00ff */
[----:B------:R-:W-:Y:S02]  /*21360*/  MOV R3, 0x21380 ;  /* 0x0002138000037802 */ /* 0x000fe40000000f00 */
[----:B-1-34-:R-:W-:Y:S05]  /*21370*/  CALL.REL.NOINC `($__internal_93_$__cuda_sm70_shflsync_idx_p) ;  /* 0x0000b9a000007944 */ /* 0x01afea0003c00000 */
[----:B------:R-:W-:Y:S01]  /*21380*/  MOV R0, R237 ;  /* 0x000000ed00007202 */ /* 0x000fe20000000f00 */
[----:B------:R-:W-:Y:S05]  /*21390*/  BRA `(.L_x_5821) ;  /* 0xffffa2d000007947 */ /* 0x000fea000383ffff */
.L_x_5725:
[----:B------:R-:W-:Y:S01]  /*213a0*/  IMAD.MOV.U32 R235, RZ, RZ, R6 ;  /* 0x000000ffffeb7224 */ /* 0x000fe200078e0006 */
[----:B---3--:R-:W-:Y:S01]  /*213b0*/  MOV R2, 0x3 ;  /* 0x0000000300027802 */ /* 0x008fe20000000f00 */
        /* <DEDUP_REMOVED lines=11> */
.L_x_5727:
[----:B------:R-:W-:Y:S01]  /*21470*/  IMAD.MOV.U32 R235, RZ, RZ, R5 ;  /* 0x000000ffffeb7224 */ /* 0x000fe200078e0005 */
[----:B------:R-:W-:Y:S01]  /*21480*/  MOV R2, RZ ;  /* 0x000000ff00027202 */ /* 0x000fe20000000f00 */
[----:B------:R-:W-:Y:S01]  /*21490*/  IMAD.MOV.U32 R236, RZ, RZ, 0x1c1f ;  /* 0x00001c1fffec7424 */ /* 0x000fe200078e00ff */
[----:B------:R-:W-:Y:S02]  /*214a0*/  MOV R3, 0x214c0 ;  /* 0x000214c000037802 */ /* 0x000fe40000000f00 */
[----:B------:R-:W-:Y:S05]  /*214b0*/  CALL.REL.NOINC `($__internal_93_$__cuda_sm70_shflsync_idx_p) ;  /* 0x0000b86000007944 */ /* 0x000fea0003c00000 */
[----:B------:R-:W-:Y:S01]  /*214c0*/  MOV R4, R237 ;  /* 0x000000ed00047202 */ /* 0x000fe20000000f00 */
[----:B------:R-:W-:Y:S05]  /*214d0*/  BRA `(.L_x_5823) ;  /* 0xffffa69000007947 */ /* 0x000fea000383ffff */
.L_x_5728:
[----:B------:R-:W-:Y:S01]  /*214e0*/  IMAD.MOV.U32 R235, RZ, RZ, R6 ;  /* 0x000000ffffeb7224 */ /* 0x000fe200078e0006 */
[----:B------:R-:W-:Y:S01]  /*214f0*/  MOV R2, RZ ;  /* 0x000000ff00027202 */ /* 0x000fe20000000f00 */
[----:B------:R-:W-:Y:S01]  /*21500*/  IMAD.MOV.U32 R236, RZ, RZ, 0x1c1f ;  /* 0x00001c1fffec7424 */ /* 0x000fe200078e00ff */
[----:B------:R-:W-:Y:S02]  /*21510*/  MOV R3, 0x21530 ;  /* 0x0002153000037802 */ /* 0x000fe40000000f00 */
[----:B-12---:R-:W-:Y:S05]  /*21520*/  CALL.REL.NOINC `($__internal_93_$__cuda_sm70_shflsync_idx_p) ;  /* 0x0000b7f000007944 */ /* 0x006fea0003c00000 */
[----:B------:R-:W-:Y:S01]  /*21530*/  MOV R0, R237 ;  /* 0x000000ed00007202 */ /* 0x000fe20000000f00 */
[----:B------:R-:W-:Y:S05]  /*21540*/  BRA `(.L_x_5824) ;  /* 0xffffa64000007947 */ /* 0x000fea000383ffff */
.L_x_5731:
[----:B------:R-:W-:Y:S01]  /*21550*/  IMAD.MOV.U32 R235, RZ, RZ, R5 ;  /* 0x000000ffffeb7224 */ /* 0x000fe200078e0005 */
[----:B-1----:R-:W-:Y:S01]  /*21560*/  MOV R2, 0x1 ;  /* 0x0000000100027802 */ /* 0x002fe20000000f00 */
[----:B------:R-:W-:Y:S01]  /*21570*/  IMAD.MOV.U32 R236, RZ, RZ, 0x1c1f ;  /* 0x00001c1fffec7424 */ /* 0x000fe200078e00ff */
[----:B------:R-:W-:-:S02]  /*21580*/  MOV R3, 0x215a0 ;  /* 0x000215a000037802 */ /* 0x000fc40000000f00 */
[----:B--234-:R-:W-:Y:S05]  /*21590*/  CALL.REL.NOINC `($__internal_93_$__cuda_sm70_shflsync_idx_p) ;  /* 0x0000b78000007944 */ /* 0x01cfea0003c00000 */
        /* <DEDUP_REMOVED lines=8> */
.L_x_5735:
[----:B------:R-:W-:Y:S01]  /*21620*/  IMAD.MOV.U32 R235, RZ, RZ, R5 ;  /* 0x000000ffffeb7224 */ /* 0x000fe200078e0005 */
[----:B------:R-:W-:Y:S01]  /*21630*/  MOV R2, RZ ;  /* 0x000000ff00027202 */ /* 0x000fe20000000f00 */
[----:B------:R-:W-:Y:S01]  /*21640*/  IMAD.MOV.U32 R236, RZ, RZ, 0x181f ;  /* 0x0000181fffec7424 */ /* 0x000fe200078e00ff */
[----:B------:R-:W-:Y:S02]  /*21650*/  MOV R3, 0x21670 ;  /* 0x0002167000037802 */ /* 0x000fe40000000f00 */
[----:B---3--:R-:W-:Y:S05]  /*21660*/  CALL.REL.NOINC `($__internal_93_$__cuda_sm70_shflsync_idx_p) ;  /* 0x0000b6b000007944 */ /* 0x008fea0003c00000 */
[----:B------:R-:W-:Y:S01]  /*21670*/  MOV R4, R237 ;  /* 0x000000ed00047202 */ /* 0x000fe20000000f00 */
[----:B------:R-:W-:Y:S05]  /*21680*/  BRA `(.L_x_5826) ;  /* 0xffffc69000007947 */ /* 0x000fea000383ffff */
.L_x_5736:
[----:B------:R-:W-:Y:S01]  /*21690*/  IMAD.MOV.U32 R235, RZ, RZ, R16 ;  /* 0x000000ffffeb7224 */ /* 0x000fe200078e0010 */
[----:B------:R-:W-:Y:S01]  /*216a0*/  MOV R2, RZ ;  /* 0x000000ff00027202 */ /* 0x000fe20000000f00 */
[----:B------:R-:W-:Y:S01]  /*216b0*/  IMAD.MOV.U32 R236, RZ, RZ, 0x181f ;  /* 0x0000181fffec7424 */ /* 0x000fe200078e00ff */
[----:B------:R-:W-:Y:S02]  /*216c0*/  MOV R3, 0x216e0 ;  /* 0x000216e000037802 */ /* 0x000fe40000000f00 */
[----:B-123--:R-:W-:Y:S05]  /*216d0*/  CALL.REL.NOINC `($__internal_93_$__cuda_sm70_shflsync_idx_p) ;  /* 0x0000b64000007944 */ /* 0x00efea0003c00000 */
[----:B------:R-:W-:Y:S01]  /*216e0*/  MOV R0, R237 ;  /* 0x000000ed00007202 */ /* 0x000fe20000000f00 */
[----:B------:R-:W-:Y:S05]  /*216f0*/  BRA `(.L_x_5827) ;  /* 0xffffc64000007947 */ /* 0x000fea000383ffff */
.L_x_5739:
        /* <DEDUP_REMOVED lines=13> */
.L_x_5742:
[----:B------:R-:W-:Y:S01]  /*217d0*/  IMAD.MOV.U32 R235, RZ, RZ, R5 ;  /* 0x000000ffffeb7224 */ /* 0x000fe200078e0005 */
[----:B-1----:R-:W-:Y:S01]  /*217e0*/  MOV R2, 0x2 ;  /* 0x0000000200027802 */ /* 0x002fe20000000f00 */
[----:B------:R-:W-:Y:S01]  /*217f0*/  IMAD.MOV.U32 R236, RZ, RZ, 0x181f ;  /* 0x0000181fffec7424 */ /* 0x000fe200078e00ff */
[----:B------:R-:W-:Y:S02]  /*21800*/  MOV R3, 0x21820 ;  /* 0x0002182000037802 */ /* 0x000fe40000000f00 */
[----:B--234-:R-:W-:Y:S05]  /*21810*/  CALL.REL.NOINC `($__internal_93_$__cuda_sm70_shflsync_idx_p) ;  /* 0x0000b50000007944 */ /* 0x01cfea0003c00000 */
[----:B------:R-:W-:Y:S01]  /*21820*/  MOV R4, R237 ;  /* 0x000000ed00047202 */ /* 0x000fe20000000f00 */
[----:B------:R-:W-:Y:S05]  /*21830*/  BRA `(.L_x_5829) ;  /* 0xffffc7f000007947 */ /* 0x000fea000383ffff */
.L_x_5743:
[----:B------:R-:W-:Y:S01]  /*21840*/  IMAD.MOV.U32 R235, RZ, RZ, R16 ;  /* 0x000000ffffeb7224 */ /* 0x000fe200078e0010 */
[----:B-1----:R-:W-:Y:S01]  /*21850*/  MOV R2, 0x2 ;  /* 0x0000000200027802 */ /* 0x002fe20000000f00 */
[----:B------:R-:W-:Y:S01]  /*21860*/  IMAD.MOV.U32 R236, RZ, RZ, 0x181f ;  /* 0x0000181fffec7424 */ /* 0x000fe200078e00ff */
[----:B------:R-:W-:Y:S02]  /*21870*/  MOV R3, 0x21890 ;  /* 0x0002189000037802 */ /* 0x000fe40000000f00 */
[----:B--234-:R-:W-:Y:S05]  /*21880*/  CALL.REL.NOINC `($__internal_93_$__cuda_sm70_shflsync_idx_p) ;  /* 0x0000b49000007944 */ /* 0x01cfea0003c00000 */
[----:B------:R-:W-:Y:S01]  /*21890*/  MOV R0, R237 ;  /* 0x000000ed00007202 */ /* 0x000fe20000000f00 */
[----:B------:R-:W-:Y:S05]  /*218a0*/  BRA `(.L_x_5830) ;  /* 0xffffc7a000007947 */ /* 0x000fea000383ffff */
.L_x_5746:
        /* <DEDUP_REMOVED lines=13> */
.L_x_5748:
[----:B------:R-:W-:Y:S01]  /*21980*/  IMAD.MOV.U32 R235, RZ, RZ, R147 ;  /* 0x000000ffffeb7224 */ /* 0x000fe200078e0093 */
[----:B------:R-:W-:Y:S01]  /*21990*/  MOV R2, RZ ;  /* 0x000000ff00027202 */ /* 0x000fe20000000f00 */
[----:B------:R-:W-:Y:S01]  /*219a0*/  IMAD.MOV.U32 R236, RZ, RZ, 0x1f ;  /* 0x0000001fffec7424 */ /* 0x000fe200078e00ff */
[----:B------:R-:W-:Y:S02]  /*219b0*/  MOV R3, 0x219d0 ;  /* 0x000219d000037802 */ /* 0x000fe40000000f00 */
[----:B--2---:R-:W-:Y:S05]  /*219c0*/  CALL.REL.NOINC `($__internal_93_$__cuda_sm70_shflsync_idx_p) ;  /* 0x0000b35000007944 */ /* 0x004fea0003c00000 */
[----:B------:R-:W-:Y:S01]  /*219d0*/  MOV R10, R237 ;  /* 0x000000ed000a7202 */ /* 0x000fe20000000f00 */
[----:B------:R-:W-:Y:S05]  /*219e0*/  BRA `(.L_x_5832) ;  /* 0xffffca4000007947 */ /* 0x000fea000383ffff */
.L_x_5749:
[----:B------:R-:W-:Y:S01]  /*219f0*/  IMAD.MOV.U32 R235, RZ, RZ, R147 ;  /* 0x000000ffffeb7224 */ /* 0x000fe200078e0093 */
[----:B------:R-:W-:Y:S01]  /*21a00*/  MOV R2, 0x1 ;  /* 0x0000000100027802 */ /* 0x000fe20000000f00 */
[----:B------:R-:W-:Y:S01]  /*21a10*/  IMAD.MOV.U32 R236, RZ, RZ, 0x1f ;  /* 0x0000001fffec7424 */ /* 0x000fe200078e00ff */
[----:B------:R-:W-:Y:S02]  /*21a20*/  MOV R3, 0x21a40 ;  /* 0x00021a4000037802 */ /* 0x000fe40000000f00 */
[----:B-123--:R-:W-:Y:S05]  /*21a30*/  CALL.REL.NOINC `($__internal_93_$__cuda_sm70_shflsync_idx_p) ;  /* 0x0000b2e000007944 */ /* 0x00efea0003c00000 */
[----:B------:R-:W-:Y:S01]  /*21a40*/  MOV R9, R237 ;  /* 0x000000ed00097202 */ /* 0x000fe20000000f00 */
[----:B------:R-:W-:Y:S05]  /*21a50*/  BRA `(.L_x_5833) ;  /* 0xffffc9f000007947 */ /* 0x000fea000383ffff */
.L_x_5750:
[----:B------:R-:W-:Y:S02]  /*21a60*/  MOV R3, 0x1 ;  /* 0x0000000100037802 */ /* 0x000fe40000000f00 */
[----:B------:R-:W-:-:S02]  /*21a70*/  MOV R2, 0x21a90 ;  /* 0x00021a9000027802 */ /* 0x000fc40000000f00 */
[----:B-1-34-:R-:W-:Y:S05]  /*21a80*/  CALL.REL.NOINC `($__internal_94_$__cuda_sm70_shflsync_up_p) ;  /* 0x0000b2f000007944 */ /* 0x01afea0003c00000 */
[----:B------:R-:W-:Y:S05]  /*21a90*/  BRA `(.L_x_5834) ;  /* 0xffffcae000007947 */ /* 0x000fea000383ffff */
.L_x_5751:
[----:B------:R-:W-:Y:S02]  /*21aa0*/  MOV R3, 0x2 ;  /* 0x0000000200037802 */ /* 0x000fe40000000f00 */
[----:B------:R-:W-:-:S02]  /*21ab0*/  MOV R2, 0x21ad0 ;  /* 0x00021ad000027802 */ /* 0x000fc40000000f00 */
[----:B-1-3--:R-:W-:Y:S05]  /*21ac0*/  CALL.REL.NOINC `($__internal_94_$__cuda_sm70_shflsync_up_p) ;  /* 0x0000b2b000007944 */ /* 0x00afea0003c00000 */
        /* <DEDUP_REMOVED lines=24> */
.L_x_5755:
[----:B------:R-:W-:Y:S02]  /*21c50*/  MOV R3, 0x1 ;  /* 0x0000000100037802 */ /* 0x000fe40000000f00 */
[----:B------:R-:W-:Y:S02]  /*21c60*/  MOV R2, 0x21c80 ;  /* 0x00021c8000027802 */ /* 0x000fe40000000f00 */
[----:B------:R-:W-:Y:S05]  /*21c70*/  CALL.REL.NOINC `($__internal_94_$__cuda_sm70_shflsync_up_p) ;  /* 0x0000b10000007944 */ /* 0x000fea0003c00000 */
[----:B------:R-:W-:Y:S01]  /*21c80*/  MOV R2, R4 ;  /* 0x0000000400027202 */ /* 0x000fe20000000f00 */
[----:B------:R-:W-:Y:S05]  /*21c90*/  BRA `(.L_x_5836) ;  /* 0xffffcb5000007947 */ /* 0x000fea000383ffff */
.L_x_5756:
        /* <DEDUP_REMOVED lines=27> */
.L_x_5758:
[----:B------:R-:W-:Y:S02]  /*21e50*/  SEL R0, RZ, 0x1, P0 ;  /* 0x00000001ff007807 */ /* 0x000fe40000000000 */
[----:B------:R-:W-:Y:S02]  /*21e60*/  MOV R2, 0x21e80 ;  /* 0x00021e8000027802 */ /* 0x000fe40000000f00 */
[----:B--2---:R-:W-:Y:S05]  /*21e70*/  CALL.REL.NOINC `($__internal_95_$__cuda_sm70_votesync_ballot) ;  /* 0x0000af6000007944 */ /* 0x004fea0003c00000 */
[----:B------:R-:W-:Y:S01]  /*21e80*/  MOV R5, R0 ;  /* 0x0000000000057202 */ /* 0x000fe20000000f00 */
[----:B------:R-:W-:Y:S05]  /*21e90*/  BRA `(.L_x_5838) ;  /* 0xffffcae000007947 */ /* 0x000fea000383ffff */
.L_x_5759:
[----:B------:R-:W-:Y:S01]  /*21ea0*/  IMAD.MOV.U32 R235, RZ, RZ, R6 ;  /* 0x000000ffffeb7224 */ /* 0x000fe200078e0006 */
[----:B-1----:R-:W-:Y:S01]  /*21eb0*/  MOV R2, R0 ;  /* 0x0000000000027202 */ /* 0x002fe20000000f00 */
[----:B------:R-:W-:Y:S01]  /*21ec0*/  IMAD.MOV.U32 R236, RZ, RZ, 0x1f ;  /* 0x0000001fffec7424 */ /* 0x000fe200078e00ff */
[----:B------:R-:W-:Y:S02]  /*21ed0*/  MOV R3, 0x21ef0 ;  /* 0x00021ef000037802 */ /* 0x000fe40000000f00 */
[----:B--2---:R-:W-:Y:S05]  /*21ee0*/  CALL.REL.NOINC `($__internal_93_$__cuda_sm70_shflsync_idx_p) ;  /* 0x0000ae3000007944 */ /* 0x004fea0003c00000 */
[----:B------:R-:W-:Y:S01]  /*21ef0*/  IMAD.MOV.U32 R6, RZ, RZ, R237 ;  /* 0x000000ffff067224 */ /* 0x000fe200078e00ed */
[----:B------:R-:W-:Y:S01]  /*21f00*/  MOV R2, R0 ;  /* 0x0000000000027202 */ /* 0x000fe20000000f00 */
[----:B------:R-:W-:Y:S01]  /*21f10*/  IMAD.MOV.U32 R235, RZ, RZ, R8 ;  /* 0x000000ffffeb7224 */ /* 0x000fe200078e0008 */
[----:B------:R-:W-:-:S02]  /*21f20*/  MOV R236, 0x1f ;  /* 0x0000001f00ec7802 */ /* 0x000fc40000000f00 */
[----:B------:R-:W-:Y:S02]  /*21f30*/  MOV R3, 0x21f50 ;  /* 0x00021f5000037802 */ /* 0x000fe40000000f00 */
[----:B------:R-:W-:Y:S05]  /*21f40*/  CALL.REL.NOINC `($__internal_93_$__cuda_sm70_shflsync_idx_p) ;  /* 0x0000add000007944 */ /* 0x000fea0003c00000 */
[----:B------:R-:W-:Y:S01]  /*21f50*/  MOV R8, R237 ;  /* 0x000000ed00087202 */ /* 0x000fe20000000f00 */
[----:B------:R-:W-:Y:S05]  /*21f60*/  BRA `(.L_x_5839) ;  /* 0xffffca8000007947 */ /* 0x000fea000383ffff */
.L_x_5762:
[----:B------:R-:W-:Y:S01]  /*21f70*/  IMAD.MOV.U32 R235, RZ, RZ, R4 ;  /* 0x000000ffffeb7224 */ /* 0x000fe200078e0004 */
[----:B-1----:R-:W-:Y:S01]  /*21f80*/  MOV R2, R0 ;  /* 0x0000000000027202 */ /* 0x002fe20000000f00 */
[----:B------:R-:W-:Y:S01]  /*21f90*/  IMAD.MOV.U32 R236, RZ, RZ, 0x1f ;  /* 0x0000001fffec7424 */ /* 0x000fe200078e00ff */
[----:B------:R-:W-:Y:S02]  /*21fa0*/  MOV R3, 0x21fc0 ;  /* 0x00021fc000037802 */ /* 0x000fe40000000f00 */
[----:B--2-4-:R-:W-:Y:S05]  /*21fb0*/  CALL.REL.NOINC `($__internal_93_$__cuda_sm70_shflsync_idx_p) ;  /* 0x0000ad6000007944 */ /* 0x014fea0003c00000 */
[----:B------:R-:W-:Y:S01]  /*21fc0*/  MOV R11, R237 ;  /* 0x000000ed000b7202 */ /* 0x000fe20000000f00 */
[----:B------:R-:W-:Y:S05]  /*21fd0*/  BRA `(.L_x_5761) ;  /* 0xffffca7000007947 */ /* 0x000fea000383ffff */
        .type           $_ZN7cutlass13device_kernelIN5flash19enable_sm80_to_sm89INS1_16FlashAttnFwdSm80INS1_25CollectiveMainloopFwdSm80ILi8ELi1ELb0EN4cute5tupleIJNS5_1CILi128EEENS7_ILi48EEENS7_ILi256EEEEEELi256ENS_10bfloat16_tEfNS_4arch4Sm80ELb0ELb1ELb0ELb1ELb1ELb1ELb1ELb1EEENS1_21CollectiveEpilogueFwdINS6_IJS8_SA_S9_EEENS6_IJNS7_ILi1EEESI_SI_EEESC_SE_Li256ELb1ELb1ELb1ELb0EEENS1_36VarlenDynamicPersistentTileSchedulerILi128ELi48ELi256ELi256ELb1ELb1ELb0ELb1ELb0ELb1EEEEEEEEEvNT_6ParamsE$_ZZN5flash25CollectiveMainloopFwdSm80ILi8ELi1ELb0EN4cute5tupleIJNS1_1CILi128EEENS3_ILi48EEENS3_ILi256EEEEEELi256EN7cutlass10bfloat16_tEfNS8_4arch4Sm80ELb0ELb1ELb0ELb1ELb1ELb1ELb1ELb1EE3mmaINS_16FlashAttnFwdSm80ISC_NS_21CollectiveEpilogueFwdINS2_IJS4_S6_S5_EEENS2_IJNS3_ILi1EEESH_SH_EEES9_SB_Li256ELb1ELb1ELb1ELb0EEENS_36VarlenDynamicPersistentTileSchedulerILi128ELi48ELi256ELi256ELb1ELb1ELb0ELb1ELb0ELb1EEEE13SharedStorageENS1_6TensorINS1_11ArrayEngineIfLm128EEENS1_6LayoutINS2_IJNS2_IJNS3_ILi2EEESS_EEESH_NS3_ILi32EEEEEENS2_IJNS2_IJSH_SS_EEENS3_ILi0EEENS3_ILi4EEEEEEEEEENS_7SoftmaxILi2ELi0EEEEEbRKNSC_6ParamsERT0_RT1_iRKNS_16SeqlenInfoQKNewKILb1ELb1EEENS2_IJiiiiEEERT_ENKUlvE_clEv,@function
        .size           $_ZN7cutlass13device_kernelIN5flash19enable_sm80_to_sm89INS1_16FlashAttnFwdSm80INS1_25CollectiveMainloopFwdSm80ILi8ELi1ELb0EN4cute5tupleIJNS5_1CILi128EEENS7_ILi48EEENS7_ILi256EEEEEELi256ENS_10bfloat16_tEfNS_4arch4Sm80ELb0ELb1ELb0ELb1ELb1ELb1ELb1ELb1EEENS1_21CollectiveEpilogueFwdINS6_IJS8_SA_S9_EEENS6_IJNS7_ILi1EEESI_SI_EEESC_SE_Li256ELb1ELb1ELb1ELb0EEENS1_36VarlenDynamicPersistentTileSchedulerILi128ELi48ELi256ELi256ELb1ELb1ELb0ELb1ELb0ELb1EEEEEEEEEvNT_6ParamsE$_ZZN5flash25CollectiveMainloopFwdSm80ILi8ELi1ELb0EN4cute5tupleIJNS1_1CILi128EEENS3_ILi48EEENS3_ILi256EEEEEELi256EN7cutlass10bfloat16_tEfNS8_4arch4Sm80ELb0ELb1ELb0ELb1ELb1ELb1ELb1ELb1EE3mmaINS_16FlashAttnFwdSm80ISC_NS_21CollectiveEpilogueFwdINS2_IJS4_S6_S5_EEENS2_IJNS3_ILi1EEESH_SH_EEES9_SB_Li256ELb1ELb1ELb1ELb0EEENS_36VarlenDynamicPersistentTileSchedulerILi128ELi48ELi256ELi256ELb1ELb1ELb0ELb1ELb0ELb1EEEE13SharedStorageENS1_6TensorINS1_11ArrayEngineIfLm128EEENS1_6LayoutINS2_IJNS2_IJNS3_ILi2EEESS_EEESH_NS3_ILi32EEEEEENS2_IJNS2_IJSH_SS_EEENS3_ILi0EEENS3_ILi4EEEEEEEEEENS_7SoftmaxILi2ELi0EEEEEbRKNSC_6ParamsERT0_RT1_iRKNS_16SeqlenInfoQKNewKILb1ELb1EEENS2_IJiiiiEEERT_ENKUlvE_clEv,($__internal_92_$__cuda_sm70_shflsync_bfly_p - $_ZN7cutlass13device_kernelIN5flash19enable_sm80_to_sm89INS1_16FlashAttnFwdSm80INS1_25CollectiveMainloopFwdSm80ILi8ELi1ELb0EN4cute5tupleIJNS5_1CILi128EEENS7_ILi48EEENS7_ILi256EEEEEELi256ENS_10bfloat16_tEfNS_4arch4Sm80ELb0ELb1ELb0ELb1ELb1ELb1ELb1ELb1EEENS1_21CollectiveEpilogueFwdINS6_IJS8_SA_S9_EEENS6_IJNS7_ILi1EEESI_SI_EEESC_SE_Li256ELb1ELb1ELb1ELb0EEENS1_36VarlenDynamicPersistentTileSchedulerILi128ELi48ELi256ELi256ELb1ELb1ELb0ELb1ELb0ELb1EEEEEEEEEvNT_6ParamsE$_ZZN5flash25CollectiveMainloopFwdSm80ILi8ELi1ELb0EN4cute5tupleIJNS1_1CILi128EEENS3_ILi48EEENS3_ILi256EEEEEELi256EN7cutlass10bfloat16_tEfNS8_4arch4Sm80ELb0ELb1ELb0ELb1ELb1ELb1ELb1ELb1EE3mmaINS_16FlashAttnFwdSm80ISC_NS_21CollectiveEpilogueFwdINS2_IJS4_S6_S5_EEENS2_IJNS3_ILi1EEESH_SH_EEES9_SB_Li256ELb1ELb1ELb1ELb0EEENS_36VarlenDynamicPersistentTileSchedulerILi128ELi48ELi256ELi256ELb1ELb1ELb0ELb1ELb0ELb1EEEE13SharedStorageENS1_6TensorINS1_11ArrayEngineIfLm128EEENS1_6LayoutINS2_IJNS2_IJNS3_ILi2EEESS_EEESH_NS3_ILi32EEEEEENS2_IJNS2_IJSH_SS_EEENS3_ILi0EEENS3_ILi4EEEEEEEEEENS_7SoftmaxILi2ELi0EEEEEbRKNSC_6ParamsERT0_RT1_iRKNS_16SeqlenInfoQKNewKILb1ELb1EEENS2_IJiiiiEEERT_ENKUlvE_clEv)
$_ZN7cutlass13device_kernelIN5flash19enable_sm80_to_sm89INS1_16FlashAttnFwdSm80INS1_25CollectiveMainloopFwdSm80ILi8ELi1ELb0EN4cute5tupleIJNS5_1CILi128EEENS7_ILi48EEENS7_ILi256EEEEEELi256ENS_10bfloat16_tEfNS_4arch4Sm80ELb0ELb1ELb0ELb1ELb1ELb1ELb1ELb1EEENS1_21CollectiveEpilogueFwdINS6_IJS8_SA_S9_EEENS6_IJNS7_ILi1EEESI_SI_EEESC_SE_Li256ELb1ELb1ELb1ELb0EEENS1_36VarlenDynamicPersistentTileSchedulerILi128ELi48ELi256ELi256ELb1ELb1ELb0ELb1ELb0ELb1EEEEEEEEEvNT_6ParamsE$_ZZN5flash25CollectiveMainloopFwdSm80ILi8ELi1ELb0EN4cute5tupleIJNS1_1CILi128EEENS3_ILi48EEENS3_ILi256EEEEEELi256EN7cutlass10bfloat16_tEfNS8_4arch4Sm80ELb0ELb1ELb0ELb1ELb1ELb1ELb1ELb1EE3mmaINS_16FlashAttnFwdSm80ISC_NS_21CollectiveEpilogueFwdINS2_IJS4_S6_S5_EEENS2_IJNS3_ILi1EEESH_SH_EEES9_SB_Li256ELb1ELb1ELb1ELb0EEENS_36VarlenDynamicPersistentTileSchedulerILi128ELi48ELi256ELi256ELb1ELb1ELb0ELb1ELb0ELb1EEEE13SharedStorageENS1_6TensorINS1_11ArrayEngineIfLm128EEENS1_6LayoutINS2_IJNS2_IJNS3_ILi2EEESS_EEESH_NS3_ILi32EEEEEENS2_IJNS2_IJSH_SS_EEENS3_ILi0EEENS3_ILi4EEEEEEEEEENS_7SoftmaxILi2ELi0EEEEEbRKNSC_6ParamsERT0_RT1_iRKNS_16SeqlenInfoQKNewKILb1ELb1EEENS2_IJiiiiEEERT_ENKUlvE_clEv:
        /* <DEDUP_REMOVED lines=9> */
[----:B------:R-:W-:Y:S05]  /*22070*/  RET.REL.NODEC R2 `(_ZN7cutlass13device_kernelIN5flash19enable_sm80_to_sm89INS1_16FlashAttnFwdSm80INS1_25CollectiveMainloopFwdSm80ILi8ELi1ELb0EN4cute5tupleIJNS5_1CILi128EEENS7_ILi48EEENS7_ILi256EEEEEELi256ENS_10bfloat16_tEfNS_4arch4Sm80ELb0ELb1ELb0ELb1ELb1ELb1ELb1ELb1EEENS1_21CollectiveEpilogueFwdINS6_IJS8_SA_S9_EEENS6_IJNS7_ILi1EEESI_SI_EEESC_SE_Li256ELb1ELb1ELb1ELb0EEENS1_36VarlenDynamicPersistentTileSchedulerILi128ELi48ELi256ELi256ELb1ELb1ELb0ELb1ELb0ELb1EEEEEEEEEvNT_6ParamsE) ;  /* 0xfffddf8002007950 */ /* 0x000fea0003c3ffff */
.L_x_5840:
        /* <DEDUP_REMOVED lines=55> */
.L_x_5916:
[----:B------:R-:W-:Y:S05]  /*223f0*/  BRA.DIV ~URZ, `(.L_x_5843) ;  /* 0x00009bf27f007947 */ /* 0x000fea000b800000 */
[----:B------:R3:W4:Y:S01]  /*22400*/  SHFL.IDX PT, R8, R33, RZ, 0x181f ;  /* 0x00181fff21087589 */ /* 0x00072200000e0000 */
[----:B--2---:R-:W-:-:S03]  /*22410*/  MOV R9, R6 ;  /* 0x0000000600097202 */ /* 0x004fc60000000f00 */
[----:B------:R3:W2:Y:S04]  /*22420*/  SHFL.IDX PT, R10, R26, RZ, 0x181f ;  /* 0x00181fff1a0a7589 */ /* 0x0006a800000e0000 */
[----:B------:R3:W1:Y:S02]  /*22430*/  SHFL.IDX PT, R2, R34, RZ, 0x181f ;  /* 0x00181fff22027589 */ /* 0x00066400000e0000 */
.L_x_5917:
        /* <DEDUP_REMOVED lines=54> */
.L_x_5845:
[----:B------:R-:W-:Y:S05]  /*227a0*/  BSYNC B0 ;  /* 0x0000000000007941 */ /* 0x000fea0003800000 */
.L_x_5844:
        /* <DEDUP_REMOVED lines=33> */
.L_x_5918:
        /* <DEDUP_REMOVED lines=52> */
.L_x_5848:
[----:B------:R-:W-:Y:S05]  /*22d00*/  BSYNC B0 ;  /* 0x0000000000007941 */ /* 0x000fea0003800000 */
.L_x_5847:
        /* <DEDUP_REMOVED lines=28> */
.L_x_5919:
[----:B------:R-:W-:Y:S05]  /*22ed0*/  BRA.DIV ~URZ, `(.L_x_5850) ;  /* 0x000094627f007947 */ /* 0x000fea000b800000 */
[----:B------:R4:W1:Y:S01]  /*22ee0*/  SHFL.IDX PT, R8, R33, 0x2, 0x181f ;  /* 0x00581f0021087f89 */ /* 0x00086200000e0000 */
[----:B--23--:R-:W-:-:S03]  /*22ef0*/  MOV R9, R6 ;  /* 0x0000000600097202 */ /* 0x00cfc60000000f00 */
[----:B------:R4:W2:Y:S04]  /*22f00*/  SHFL.IDX PT, R10, R26, 0x2, 0x181f ;  /* 0x00581f001a0a7f89 */ /* 0x0008a800000e0000 */
[----:B------:R4:W3:Y:S02]  /*22f10*/  SHFL.IDX PT, R2, R34, 0x2, 0x181f ;  /* 0x00581f0022027f89 */ /* 0x0008e400000e0000 */
.L_x_5920:
        /* <DEDUP_REMOVED lines=53> */
.L_x_5852:
[----:B------:R-:W-:Y:S05]  /*23270*/  BSYNC B0 ;  /* 0x0000000000007941 */ /* 0x000fea0003800000 */
.L_x_5851:
        /* <DEDUP_REMOVED lines=31> */
.L_x_5921:
[----:B------:R-:W-:Y:S05]  /*23470*/  BRA.DIV ~URZ, `(.L_x_5854) ;  /* 0x000090727f007947 */ /* 0x000fea000b800000 */
[----:B------:R3:W1:Y:S04]  /*23480*/  SHFL.IDX PT, R8, R33, 0x3, 0x181f ;  /* 0x00781f0021087f89 */ /* 0x00066800000e0000 */
[----:B------:R3:W4:Y:S04]  /*23490*/  SHFL.IDX PT, R10, R26, 0x3, 0x181f ;  /* 0x00781f001a0a7f89 */ /* 0x00072800000e0000 */
[----:B------:R3:W2:Y:S02]  /*234a0*/  SHFL.IDX PT, R2, R34, 0x3, 0x181f ;  /* 0x00781f0022027f89 */ /* 0x0006a400000e0000 */
.L_x_5922:
        /* <DEDUP_REMOVED lines=52> */
.L_x_5856:
[----:B------:R-:W-:Y:S05]  /*237f0*/  BSYNC B0 ;  /* 0x0000000000007941 */ /* 0x000fea0003800000 */
.L_x_5855:
        /* <DEDUP_REMOVED lines=103> */
.L_x_5860:
[----:B------:R-:W-:Y:S05]  /*23e70*/  BSYNC B0 ;  /* 0x0000000000007941 */ /* 0x000fea0003800000 */
.L_x_5859:
        /* <DEDUP_REMOVED lines=50> */
.L_x_5862:
[----:B------:R-:W-:Y:S05]  /*241a0*/  BSYNC B0 ;  /* 0x0000000000007941 */ /* 0x000fea0003800000 */
.L_x_5861:
        /* <DEDUP_REMOVED lines=50> */
.L_x_5864:
[----:B------:R-:W-:Y:S05]  /*244d0*/  BSYNC B0 ;  /* 0x0000000000007941 */ /* 0x000fea0003800000 */
.L_x_5863:
        /* <DEDUP_REMOVED lines=49> */
.L_x_5858:
[----:B------:R-:W-:Y:S05]  /*247f0*/  BSYNC B1 ;  /* 0x0000000000017941 */ /* 0x000fea0003800000 */
.L_x_5857:
        /* <DEDUP_REMOVED lines=53> */
.L_x_5868:
[----:B------:R-:W-:Y:S05]  /*24b50*/  BSYNC B0 ;  /* 0x0000000000007941 */ /* 0x000fea0003800000 */
.L_x_5867:
        /* <DEDUP_REMOVED lines=50> */
.L_x_5870:
[----:B------:R-:W-:Y:S05]  /*24e80*/  BSYNC B0 ;  /* 0x0000000000007941 */ /* 0x000fea0003800000 */
.L_x_5869:
        /* <DEDUP_REMOVED lines=50> */
.L_x_5872:
[----:B------:R-:W-:Y:S05]  /*251b0*/  BSYNC B0 ;  /* 0x0000000000007941 */ /* 0x000fea0003800000 */
.L_x_5871:
        /* <DEDUP_REMOVED lines=49> */
.L_x_5866:
[----:B------:R-:W-:Y:S05]  /*254d0*/  BSYNC B1 ;  /* 0x0000000000017941 */ /* 0x000fea0003800000 */
.L_x_5865:
        /* <DEDUP_REMOVED lines=53> */
.L_x_5876:
[----:B------:R-:W-:Y:S05]  /*25830*/  BSYNC B0 ;  /* 0x0000000000007941 */ /* 0x000fea0003800000 */
.L_x_5875:
        /* <DEDUP_REMOVED lines=50> */
.L_x_5878:
[----:B------:R-:W-:Y:S05]  /*25b60*/  BSYNC B0 ;  /* 0x0000000000007941 */ /* 0x000fea0003800000 */
.L_x_5877:
        /* <DEDUP_REMOVED lines=50> */
.L_x_5880:
[----:B------:R-:W-:Y:S05]  /*25e90*/  BSYNC B0 ;  /* 0x0000000000007941 */ /* 0x000fea0003800000 */
.L_x_5879:
        /* <DEDUP_REMOVED lines=49> */
.L_x_5874:
[----:B------:R-:W-:Y:S05]  /*261b0*/  BSYNC B1 ;  /* 0x0000000000017941 */ /* 0x000fea0003800000 */
.L_x_5873:
[----:B------:R-:W-:Y:S01]  /*261c0*/  IADD3 R2, R78, 0x60, RZ ;  /* 0x000000604e027810 */ /* 0x000fe20007ffe0ff */
[----:B------:R-:W-:-:S03]  /*261d0*/  IMAD.MOV.U32 R3, RZ, RZ, 0x0 ;  /* 0x00000000ff037424 */ /* 0x000fc600078e00ff */
[----:B------:R-:W-:Y:S01]  /*261e0*/  ISETP.GE.AND P0, PT, R2, R26, PT ;  /* 0x0000001a0200720c */ /* 0x000fe20003f06270 */
[----:B------:R-:W-:-:S12]  /*261f0*/  IMAD.MOV.U32 R2, RZ, RZ, R130 ;  /* 0x000000ffff027224 */ /* 0x000fd800078e0082 */
[----:B------:R-:W-:Y:S05]  /*26200*/  @P0 RET.REL.NODEC R2 `(_ZN7cutlass13device_kernelIN5flash19enable_sm80_to_sm89INS1_16FlashAttnFwdSm80INS1_25CollectiveMainloopFwdSm80ILi8ELi1ELb0EN4cute5tupleIJNS5_1CILi128EEENS7_ILi48EEENS7_ILi256EEEEEELi256ENS_10bfloat16_tEfNS_4arch4Sm80ELb0ELb1ELb0ELb1ELb1ELb1ELb1ELb1EEENS1_21CollectiveEpilogueFwdINS6_IJS8_SA_S9_EEENS6_IJNS7_ILi1EEESI_SI_EEESC_SE_Li256ELb1ELb1ELb1ELb0EEENS1_36VarlenDynamicPersistentTileSchedulerILi128ELi48ELi256ELi256ELb1ELb1ELb0ELb1ELb0ELb1EEEEEEEEEvNT_6ParamsE) ;  /* 0xfffd9df002000950 */ /* 0x000fea0003c3ffff */
        /* <DEDUP_REMOVED lines=49> */
.L_x_5882:
[----:B------:R-:W-:Y:S05]  /*26520*/  BSYNC B0 ;  /* 0x0000000000007941 */ /* 0x000fea0003800000 */
.L_x_5881:
        /* <DEDUP_REMOVED lines=50> */
.L_x_5884:
[----:B------:R-:W-:Y:S05]  /*26850*/  BSYNC B0 ;  /* 0x0000000000007941 */ /* 0x000fea0003800000 */
.L_x_5883:
        /* <DEDUP_REMOVED lines=50> */
.L_x_5886:
[----:B------:R-:W-:Y:S05]  /*26b80*/  BSYNC B0 ;  /* 0x0000000000007941 */ /* 0x000fea0003800000 */
.L_x_5885:
[----:B------:R-:W-:Y:S01]  /*26b90*/  IADD3 R4, R4, 0x60, RZ ;  /* 0x0000006004047810 */ /* 0x000fe20007ffe0ff */
[----:B------:R-:W-:Y:S02]  /*26ba0*/  IMAD.MOV.U32 R2, RZ, RZ, R130 ;  /* 0x000000ffff027224 */ /* 0x000fe400078e0082 */
[----:B------:R-:W-:Y:S01]  /*26bb0*/  IMAD.MOV.U32 R3, RZ, RZ, 0x0 ;  /* 0x00000000ff037424 */ /* 0x000fe200078e00ff */
[----:B------:R-:W-:-:S13]  /*26bc0*/  ISETP.GE.AND P0, PT, R4, R0, PT ;  /* 0x000000000400720c */ /* 0x000fda0003f06270 */
[----:B------:R-:W-:Y:S05]  /*26bd0*/  @P0 RET.REL.NODEC R2 `(_ZN7cutlass13device_kernelIN5flash19enable_sm80_to_sm89INS1_16FlashAttnFwdSm80INS1_25CollectiveMainloopFwdSm80ILi8ELi1ELb0EN4cute5tupleIJNS5_1CILi128EEENS7_ILi48EEENS7_ILi256EEEEEELi256ENS_10bfloat16_tEfNS_4arch4Sm80ELb0ELb1ELb0ELb1ELb1ELb1ELb1ELb1EEENS1_21CollectiveEpilogueFwdINS6_IJS8_SA_S9_EEENS6_IJNS7_ILi1EEESI_SI_EEESC_SE_Li256ELb1ELb1ELb1ELb0EEENS1_36VarlenDynamicPersistentTileSchedulerILi128ELi48ELi256ELi256ELb1ELb1ELb0ELb1ELb0ELb1EEEEEEEEEvNT_6ParamsE) ;  /* 0xfffd942002000950 */ /* 0x000fea0003c3ffff */
        /* <DEDUP_REMOVED lines=48> */
[----:B------:R-:W-:Y:S05]  /*26ee0*/  RET.REL.NODEC R2 `(_ZN7cutlass13device_kernelIN5flash19enable_sm80_to_sm89INS1_16FlashAttnFwdSm80INS1_25CollectiveMainloopFwdSm80ILi8ELi1ELb0EN4cute5tupleIJNS5_1CILi128EEENS7_ILi48EEENS7_ILi256EEEEEELi256ENS_10bfloat16_tEfNS_4arch4Sm80ELb0ELb1ELb0ELb1ELb1ELb1ELb1ELb1EEENS1_21CollectiveEpilogueFwdINS6_IJS8_SA_S9_EEENS6_IJNS7_ILi1EEESI_SI_EEESC_SE_Li256ELb1ELb1ELb1ELb0EEENS1_36VarlenDynamicPersistentTileSchedulerILi128ELi48ELi256ELi256ELb1ELb1ELb0ELb1ELb0ELb1EEEEEEEEEvNT_6ParamsE) ;  /* 0xfffd911002007950 */ /* 0x000fea0003c3ffff */
.L_x_5841:
        /* <DEDUP_REMOVED lines=28> */
.L_x_5923:
[----:B------:R-:W-:Y:S05]  /*270b0*/  BRA.DIV ~URZ, `(.L_x_5888) ;  /* 0x000055d27f007947 */ /* 0x000fea000b800000 */
[----:B------:R3:W4:Y:S01]  /*270c0*/  SHFL.IDX PT, R8, R26, RZ, 0x181f ;  /* 0x00181fff1a087589 */ /* 0x00072200000e0000 */
[----:B--2---:R-:W-:-:S03]  /*270d0*/  MOV R9, R4 ;  /* 0x0000000400097202 */ /* 0x004fc60000000f00 */
[----:B------:R3:W2:Y:S04]  /*270e0*/  SHFL.IDX PT, R6, R24, RZ, 0x181f ;  /* 0x00181fff18067589 */ /* 0x0006a800000e0000 */
[----:B------:R3:W1:Y:S02]  /*270f0*/  SHFL.IDX PT, R2, R36, RZ, 0x181f ;  /* 0x00181fff24027589 */ /* 0x00066400000e0000 */
.L_x_5924:
        /* <DEDUP_REMOVED lines=36> */
.L_x_5890:
[----:B------:R-:W-:Y:S05]  /*27340*/  BSYNC B0 ;  /* 0x0000000000007941 */ /* 0x000fea0003800000 */
.L_x_5889:
        /* <DEDUP_REMOVED lines=29> */
.L_x_5925:
        /* <DEDUP_REMOVED lines=34> */
.L_x_5893:
[----:B------:R-:W-:Y:S05]  /*27740*/  BSYNC B0 ;  /* 0x0000000000007941 */ /* 0x000fea0003800000 */
.L_x_5892:
        /* <DEDUP_REMOVED lines=30> */
.L_x_5926:
[----:B------:R-:W-:Y:S05]  /*27930*/  BRA.DIV ~URZ, `(.L_x_5895) ;  /* 0x000050927f007947 */ /* 0x000fea000b800000 */
[----:B----4-:R3:W4:Y:S01]  /*27940*/  SHFL.IDX PT, R8, R26, 0x2, 0x181f ;  /* 0x00581f001a087f89 */ /* 0x01072200000e0000 */
[----:B--2---:R-:W-:-:S03]  /*27950*/  MOV R9, R4 ;  /* 0x0000000400097202 */ /* 0x004fc60000000f00 */
[----:B------:R3:W2:Y:S04]  /*27960*/  SHFL.IDX PT, R6, R24, 0x2, 0x181f ;  /* 0x00581f0018067f89 */ /* 0x0006a800000e0000 */
[----:B------:R3:W1:Y:S02]  /*27970*/  SHFL.IDX PT, R2, R36, 0x2, 0x181f ;  /* 0x00581f0024027f89 */ /* 0x00066400000e0000 */
.L_x_5927:
        /* <DEDUP_REMOVED lines=35> */
.L_x_5897:
[----:B------:R-:W-:Y:S05]  /*27bb0*/  BSYNC B0 ;  /* 0x0000000000007941 */ /* 0x000fea0003800000 */
.L_x_5896:
        /* <DEDUP_REMOVED lines=31> */
.L_x_5928:
[----:B------:R-:W-:Y:S05]  /*27db0*/  BRA.DIV ~URZ, `(.L_x_5899) ;  /* 0x00004dc27f007947 */ /* 0x000fea000b800000 */
[----:B----4-:R4:W1:Y:S01]  /*27dc0*/  SHFL.IDX PT, R8, R26, 0x3, 0x181f ;  /* 0x00781f001a087f89 */ /* 0x01086200000e0000 */
[----:B--2---:R-:W-:-:S03]  /*27dd0*/  MOV R9, R4 ;  /* 0x0000000400097202 */ /* 0x004fc60000000f00 */
[----:B------:R4:W2:Y:S04]  /*27de0*/  SHFL.IDX PT, R10, R24, 0x3, 0x181f ;  /* 0x00781f00180a7f89 */ /* 0x0008a800000e0000 */
[----:B------:R4:W3:Y:S02]  /*27df0*/  SHFL.IDX PT, R2, R36, 0x3, 0x181f ;  /* 0x00781f0024027f89 */ /* 0x0008e400000e0000 */
.L_x_5929:
        /* <DEDUP_REMOVED lines=34> */
.L_x_5901:
[----:B------:R-:W-:Y:S05]  /*28020*/  BSYNC B0 ;  /* 0x0000000000007941 */ /* 0x000fea0003800000 */
.L_x_5900:
        /* <DEDUP_REMOVED lines=155> */
.L_x_5905:
[----:B------:R-:W-:Y:S05]  /*289e0*/  BSYNC B0 ;  /* 0x0000000000007941 */ /* 0x000fea0003800000 */
.L_x_5904:
        /* <DEDUP_REMOVED lines=122> */
.L_x_5903:
[----:B------:R-:W-:Y:S05]  /*29190*/  BSYNC B1 ;  /* 0x0000000000017941 */ /* 0x000fea0003800000 */
.L_x_5902:
        /* <DEDUP_REMOVED lines=119> */
.L_x_5909:
[----:B------:R-:W-:Y:S05]  /*29910*/  BSYNC B0 ;  /* 0x0000000000007941 */ /* 0x000fea0003800000 */
.L_x_5908:
        /* <DEDUP_REMOVED lines=122> */
.L_x_5907:
[----:B------:R-:W-:Y:S05]  /*2a0c0*/  BSYNC B1 ;  /* 0x0000000000017941 */ /* 0x000fea0003800000 */
.L_x_5906:
        /* <DEDUP_REMOVED lines=119> */
.L_x_5913:
[----:B------:R-:W-:Y:S05]  /*2a840*/  BSYNC B0 ;  /* 0x0000000000007941 */ /* 0x000fea0003800000 */
.L_x_5912:
        /* <DEDUP_REMOVED lines=122> */
.L_x_5911:
[----:B------:R-:W-:Y:S05]  /*2aff0*/  BSYNC B1 ;  /* 0x0000000000017941 */ /* 0x000fea0003800000 */
.L_x_5910:
[----:B------:R-:W-:Y:S01]  /*2b000*/  IADD3 R4, R78, 0x60, RZ ;  /* 0x000000604e047810 */ /* 0x000fe20007ffe0ff */
[----:B-1----:R-:W-:Y:S02]  /*2b010*/  IMAD.MOV.U32 R2, RZ, RZ, R130 ;  /* 0x000000ffff027224 */ /* 0x002fe400078e0082 */
[----:B------:R-:W-:Y:S01]  /*2b020*/  IMAD.MOV.U32 R3, RZ, RZ, 0x0 ;  /* 0x00000000ff037424 */ /* 0x000fe200078e00ff */
[----:B------:R-:W-:-:S13]  /*2b030*/  ISETP.GE.AND P0, PT, R4, R77, PT ;  /* 0x0000004d0400720c */ /* 0x000fda0003f06270 */
[----:B------:R-:W-:Y:S05]  /*2b040*/  @P0 RET.REL.NODEC R2 `(_ZN7cutlass13device_kernelIN5flash19enable_sm80_to_sm89INS1_16FlashAttnFwdSm80INS1_25CollectiveMainloopFwdSm80ILi8ELi1ELb0EN4cute5tupleIJNS5_1CILi128EEENS7_ILi48EEENS7_ILi256EEEEEELi256ENS_10bfloat16_tEfNS_4arch4Sm80ELb0ELb1ELb0ELb1ELb1ELb1ELb1ELb1EEENS1_21CollectiveEpilogueFwdINS6_IJS8_SA_S9_EEENS6_IJNS7_ILi1EEESI_SI_EEESC_SE_Li256ELb1ELb1ELb1ELb0EEENS1_36VarlenDynamicPersistentTileSchedulerILi128ELi48ELi256ELi256ELb1ELb1ELb0ELb1ELb0ELb1EEEEEEEEEvNT_6ParamsE) ;  /* 0xfffd4fb002000950 */ /* 0x000fea0003c3ffff */
        /* <DEDUP_REMOVED lines=115> */
.L_x_5915:
[----:B------:R-:W-:Y:S05]  /*2b780*/  BSYNC B0 ;  /* 0x0000000000007941 */ /* 0x000fea0003800000 */
.L_x_5914:
[----:B------:R-:W-:Y:S01]  /*2b790*/  IADD3 R6, R42, 0x40, RZ ;  /* 0x000000402a067810 */ /* 0x000fe20007ffe0ff */
[----:B------:R-:W-:Y:S02]  /*2b7a0*/  IMAD.MOV.U32 R2, RZ, RZ, R130 ;  /* 0x000000ffff027224 */ /* 0x000fe400078e0082 */
[----:B------:R-:W-:Y:S01]  /*2b7b0*/  IMAD.MOV.U32 R3, RZ, RZ, 0x0 ;  /* 0x00000000ff037424 */ /* 0x000fe200078e00ff */
[----:B------:R-:W-:-:S13]  /*2b7c0*/  ISETP.GE.AND P0, PT, R6, R0, PT ;  /* 0x000000000600720c */ /* 0x000fda0003f06270 */
[----:B------:R-:W-:Y:S05]  /*2b7d0*/  @P0 RET.REL.NODEC R2 `(_ZN7cutlass13device_kernelIN5flash19enable_sm80_to_sm89INS1_16FlashAttnFwdSm80INS1_25CollectiveMainloopFwdSm80ILi8ELi1ELb0EN4cute5tupleIJNS5_1CILi128EEENS7_ILi48EEENS7_ILi256EEEEEELi256ENS_10bfloat16_tEfNS_4arch4Sm80ELb0ELb1ELb0ELb1ELb1ELb1ELb1ELb1EEENS1_21CollectiveEpilogueFwdINS6_IJS8_SA_S9_EEENS6_IJNS7_ILi1EEESI_SI_EEESC_SE_Li256ELb1ELb1ELb1ELb0EEENS1_36VarlenDynamicPersistentTileSchedulerILi128ELi48ELi256ELi256ELb1ELb1ELb0ELb1ELb0ELb1EEEEEEEEEvNT_6ParamsE) ;  /* 0xfffd482002000950 */ /* 0x000fea0003c3ffff */
        /* <DEDUP_REMOVED lines=121> */
[----:B------:R-:W-:Y:S05]  /*2bf70*/  RET.REL.NODEC R2 `(_ZN7cutlass13device_kernelIN5flash19enable_sm80_to_sm89INS1_16FlashAttnFwdSm80INS1_25CollectiveMainloopFwdSm80ILi8ELi1ELb0EN4cute5tupleIJNS5_1CILi128EEENS7_ILi48EEENS7_ILi256EEEEEELi256ENS_10bfloat16_tEfNS_4arch4Sm80ELb0ELb1ELb0ELb1ELb1ELb1ELb1ELb1EEENS1_21CollectiveEpilogueFwdINS6_IJS8_SA_S9_EEENS6_IJNS7_ILi1EEESI_SI_EEESC_SE_Li256ELb1ELb1ELb1ELb0EEENS1_36VarlenDynamicPersistentTileSchedulerILi128ELi48ELi256ELi256ELb1ELb1ELb0ELb1ELb0ELb1EEEEEEEEEvNT_6ParamsE) ;  /* 0xfffd408002007950 */ /* 0x000fea0003c3ffff */
.L_x_5842:
[----:B------:R-:W-:Y:S01]  /*2bf80*/  IMAD.MOV.U32 R235, RZ, RZ, R32 ;  /* 0x000000ffffeb7224 */ /* 0x000fe200078e0020 */
[----:B------:R-:W-:Y:S01]  /*2bf90*/  MOV R2, RZ ;  /* 0x000000ff00027202 */ /* 0x000fe20000000f00 */
[----:B------:R-:W-:Y:S01]  /*2bfa0*/  IMAD.MOV.U32 R236, RZ, RZ, 0x181f ;  /* 0x0000181fffec7424 */ /* 0x000fe200078e00ff */
[----:B------:R-:W-:Y:S02]  /*2bfb0*/  MOV R3, 0x2bfd0 ;  /* 0x0002bfd000037802 */ /* 0x000fe40000000f00 */
[----:B------:R-:W-:Y:S05]  /*2bfc0*/  CALL.REL.NOINC `($__internal_93_$__cuda_sm70_shflsync_idx_p) ;  /* 0x00000d5000007944 */ /* 0x000fea0003c00000 */
[----:B------:R-:W-:Y:S01]  /*2bfd0*/  MOV R6, R237 ;  /* 0x000000ed00067202 */ /* 0x000fe20000000f00 */
[----:B------:R-:W-:Y:S05]  /*2bfe0*/  BRA `(.L_x_5916) ;  /* 0xffff640000007947 */ /* 0x000fea000383ffff */
.L_x_5843:
[----:B------:R-:W-:Y:S01]  /*2bff0*/  IMAD.MOV.U32 R235, RZ, RZ, R33 ;  /* 0x000000ffffeb7224 */ /* 0x000fe200078e0021 */
[----:B------:R-:W-:Y:S01]  /*2c000*/  MOV R2, RZ ;  /* 0x000000ff00027202 */ /* 0x000fe20000000f00 */
[----:B------:R-:W-:Y:S01]  /*2c010*/  IMAD.MOV.U32 R236, RZ, RZ, 0x181f ;  /* 0x0000181fffec7424 */ /* 0x000fe200078e00ff */
[----:B------:R-:W-:Y:S02]  /*2c020*/  MOV R3, 0x2c040 ;  /* 0x0002c04000037802 */ /* 0x000fe40000000f00 */
[----:B-12---:R-:W-:Y:S05]  /*2c030*/  CALL.REL.NOINC `($__internal_93_$__cuda_sm70_shflsync_idx_p) ;  /* 0x00000ce000007944 */ /* 0x006fea0003c00000 */
[----:B------:R-:W-:Y:S01]  /*2c040*/  IMAD.MOV.U32 R235, RZ, RZ, R26 ;  /* 0x000000ffffeb7224 */ /* 0x000fe200078e001a */
[----:B------:R-:W-:Y:S01]  /*2c050*/  MOV R2, RZ ;  /* 0x000000ff00027202 */ /* 0x000fe20000000f00 */
[----:B------:R-:W-:Y:S01]  /*2c060*/  IMAD.MOV.U32 R236, RZ, RZ, 0x181f ;  /* 0x0000181fffec7424 */ /* 0x000fe200078e00ff */
[----:B------:R-:W-:Y:S01]  /*2c070*/  MOV R8, R237 ;  /* 0x000000ed00087202 */ /* 0x000fe20000000f00 */
[----:B------:R-:W-:Y:S01]  /*2c080*/  IMAD.MOV.U32 R9, RZ, RZ, R6 ;  /* 0x000000ffff097224 */ /* 0x000fe200078e0006 */
[----:B------:R-:W-:-:S02]  /*2c090*/  MOV R3, 0x2c0b0 ;  /* 0x0002c0b000037802 */ /* 0x000fc40000000f00 */
[----:B------:R-:W-:Y:S05]  /*2c0a0*/  CALL.REL.NOINC `($__internal_93_$__cuda_sm70_shflsync_idx_p) ;  /* 0x00000c7000007944 */ /* 0x000fea0003c00000 */
[----:B------:R-:W-:Y:S01]  /*2c0b0*/  IMAD.MOV.U32 R10, RZ, RZ, R237 ;  /* 0x000000ffff0a7224 */ /* 0x000fe200078e00ed */
[----:B------:R-:W-:Y:S01]  /*2c0c0*/  MOV R2, RZ ;  /* 0x000000ff00027202 */ /* 0x000fe20000000f00 */
[----:B------:R-:W-:Y:S01]  /*2c0d0*/  IMAD.MOV.U32 R235, RZ, RZ, R34 ;  /* 0x000000ffffeb7224 */ /* 0x000fe200078e0022 */
[----:B------:R-:W-:-:S02]  /*2c0e0*/  MOV R236, 0x181f ;  /* 0x0000181f00ec7802 */ /* 0x000fc40000000f00 */
[----:B------:R-:W-:Y:S02]  /*2c0f0*/  MOV R3, 0x2c110 ;  /* 0x0002c11000037802 */ /* 0x000fe40000000f00 */
[----:B------:R-:W-:Y:S05]  /*2c100*/  CALL.REL.NOINC `($__internal_93_$__cuda_sm70_shflsync_idx_p) ;  /* 0x00000c1000007944 */ /* 0x000fea0003c00000 */
[----:B------:R-:W-:Y:S01]  /*2c110*/  MOV R2, R237 ;  /* 0x000000ed00027202 */ /* 0x000fe20000000f00 */
[----:B------:R-:W-:Y:S05]  /*2c120*/  BRA `(.L_x_5917) ;  /* 0xffff631000007947 */ /* 0x000fea000383ffff */
.L_x_5846:
[----:B------:R-:W-:Y:S01]  /*2c130*/  IMAD.MOV.U32 R235, RZ, RZ, R32 ;  /* 0x000000ffffeb7224 */ /* 0x000fe200078e0020 */
[----:B------:R-:W-:Y:S01]  /*2c140*/  MOV R2, 0x1 ;  /* 0x0000000100027802 */ /* 0x000fe20000000f00 */
[----:B------:R-:W-:Y:S01]  /*2c150*/  IMAD.MOV.U32 R236, RZ, RZ, 0x181f ;  /* 0x0000181fffec7424 */ /* 0x000fe200078e00ff */
[----:B------:R-:W-:Y:S02]  /*2c160*/  MOV R3, 0x2c180 ;  /* 0x0002c18000037802 */ /* 0x000fe40000000f00 */
[----:B---3--:R-:W-:Y:S05]  /*2c170*/  CALL.REL.NOINC `($__internal_93_$__cuda_sm70_shflsync_idx_p) ;  /* 0x00000ba000007944 */ /* 0x008fea0003c00000 */
[----:B------:R-:W-:Y:S01]  /*2c180*/  IMAD.MOV.U32 R6, RZ, RZ, R237 ;  /* 0x000000ffff067224 */ /* 0x000fe200078e00ed */
[----:B------:R-:W-:Y:S01]  /*2c190*/  MOV R2, 0x1 ;  /* 0x0000000100027802 */ /* 0x000fe20000000f00 */
[----:B------:R-:W-:Y:S01]  /*2c1a0*/  IMAD.MOV.U32 R235, RZ, RZ, R33 ;  /* 0x000000ffffeb7224 */ /* 0x000fe200078e0021 */
[----:B------:R-:W-:Y:S02]  /*2c1b0*/  MOV R236, 0x181f ;  /* 0x0000181f00ec7802 */ /* 0x000fe40000000f00 */
[----:B------:R-:W-:Y:S02]  /*2c1c0*/  MOV R3, 0x2c1e0 ;  /* 0x0002c1e000037802 */ /* 0x000fe40000000f00 */
[----:B------:R-:W-:Y:S05]  /*2c1d0*/  CALL.REL.NOINC `($__internal_93_$__cuda_sm70_shflsync_idx_p) ;  /* 0x00000b4000007944 */ /* 0x000fea0003c00000 */
[----:B------:R-:W-:Y:S01]  /*2c1e0*/  IMAD.MOV.U32 R235, RZ, RZ, R26 ;  /* 0x000000ffffeb7224 */ /* 0x000fe200078e001a */
[----:B------:R-:W-:Y:S01]  /*2c1f0*/  MOV R2, 0x1 ;  /* 0x0000000100027802 */ /* 0x000fe20000000f00 */
[----:B------:R-:W-:Y:S01]  /*2c200*/  IMAD.MOV.U32 R236, RZ, RZ, 0x181f ;  /* 0x0000181fffec7424 */ /* 0x000fe200078e00ff */
[----:B------:R-:W-:Y:S01]  /*2c210*/  MOV R8, R237 ;  /* 0x000000ed00087202 */ /* 0x000fe20000000f00 */
[----:B------:R-:W-:Y:S01]  /*2c220*/  IMAD.MOV.U32 R9, RZ, RZ, R6 ;  /* 0x000000ffff097224 */ /* 0x000fe200078e0006 */
[----:B------:R-:W-:-:S02]  /*2c230*/  MOV R3, 0x2c250 ;  /* 0x0002c25000037802 */ /* 0x000fc40000000f00 */
[----:B------:R-:W-:Y:S05]  /*2c240*/  CALL.REL.NOINC `($__internal_93_$__cuda_sm70_shflsync_idx_p) ;  /* 0x00000ad000007944 */ /* 0x000fea0003c00000 */
        /* <DEDUP_REMOVED lines=8> */
.L_x_5849:
[----:B------:R-:W-:Y:S01]  /*2c2d0*/  IMAD.MOV.U32 R235, RZ, RZ, R32 ;  /* 0x000000ffffeb7224 */ /* 0x000fe200078e0020 */
[----:B------:R-:W-:Y:S01]  /*2c2e0*/  MOV R2, 0x2 ;  /* 0x0000000200027802 */ /* 0x000fe20000000f00 */
[----:B------:R-:W-:Y:S01]  /*2c2f0*/  IMAD.MOV.U32 R236, RZ, RZ, 0x181f ;  /* 0x0000181fffec7424 */ /* 0x000fe200078e00ff */
[----:B------:R-:W-:Y:S02]  /*2c300*/  MOV R3, 0x2c320 ;  /* 0x0002c32000037802 */ /* 0x000fe40000000f00 */
[----:B--2---:R-:W-:Y:S05]  /*2c310*/  CALL.REL.NOINC `($__internal_93_$__cuda_sm70_shflsync_idx_p) ;  /* 0x00000a0000007944 */ /* 0x004fea0003c00000 */
[----:B------:R-:W-:Y:S01]  /*2c320*/  MOV R6, R237 ;  /* 0x000000ed00067202 */ /* 0x000fe20000000f00 */
[----:B------:R-:W-:Y:S05]  /*2c330*/  BRA `(.L_x_5919) ;  /* 0xffff6b9000007947 */ /* 0x000fea000383ffff */
.L_x_5850:
[----:B------:R-:W-:Y:S01]  /*2c340*/  IMAD.MOV.U32 R235, RZ, RZ, R33 ;  /* 0x000000ffffeb7224 */ /* 0x000fe200078e0021 */
[----:B------:R-:W-:Y:S01]  /*2c350*/  MOV R2, 0x2 ;  /* 0x0000000200027802 */ /* 0x000fe20000000f00 */
[----:B------:R-:W-:Y:S01]  /*2c360*/  IMAD.MOV.U32 R236, RZ, RZ, 0x181f ;  /* 0x0000181fffec7424 */ /* 0x000fe200078e00ff */
[----:B------:R-:W-:Y:S02]  /*2c370*/  MOV R3, 0x2c390 ;  /* 0x0002c39000037802 */ /* 0x000fe40000000f00 */
[----:B-123--:R-:W-:Y:S05]  /*2c380*/  CALL.REL.NOINC `($__internal_93_$__cuda_sm70_shflsync_idx_p) ;  /* 0x0000099000007944 */ /* 0x00efea0003c00000 */
        /* <DEDUP_REMOVED lines=15> */
.L_x_5853:
[----:B------:R-:W-:Y:S01]  /*2c480*/  IMAD.MOV.U32 R235, RZ, RZ, R32 ;  /* 0x000000ffffeb7224 */ /* 0x000fe200078e0020 */
[----:B------:R-:W-:Y:S01]  /*2c490*/  MOV R2, 0x3 ;  /* 0x0000000300027802 */ /* 0x000fe20000000f00 */
[----:B------:R-:W-:Y:S01]  /*2c4a0*/  IMAD.MOV.U32 R236, RZ, RZ, 0x181f ;  /* 0x0000181fffec7424 */ /* 0x000fe200078e00ff */
[----:B------:R-:W-:Y:S02]  /*2c4b0*/  MOV R3, 0x2c4d0 ;  /* 0x0002c4d000037802 */ /* 0x000fe40000000f00 */
[----:B----4-:R-:W-:Y:S05]  /*2c4c0*/  CALL.REL.NOINC `($__internal_93_$__cuda_sm70_shflsync_idx_p) ;  /* 0x0000085000007944 */ /* 0x010fea0003c00000 */
[----:B------:R-:W-:Y:S01]  /*2c4d0*/  MOV R9, R237 ;  /* 0x000000ed00097202 */ /* 0x000fe20000000f00 */
[----:B------:R-:W-:Y:S05]  /*2c4e0*/  BRA `(.L_x_5921) ;  /* 0xffff6f8000007947 */ /* 0x000fea000383ffff */
.L_x_5854:
[----:B------:R-:W-:Y:S01]  /*2c4f0*/  IMAD.MOV.U32 R235, RZ, RZ, R33 ;  /* 0x000000ffffeb7224 */ /* 0x000fe200078e0021 */
[----:B------:R-:W-:Y:S01]  /*2c500*/  MOV R2, 0x3 ;  /* 0x0000000300027802 */ /* 0x000fe20000000f00 */
[----:B------:R-:W-:Y:S01]  /*2c510*/  IMAD.MOV.U32 R236, RZ, RZ, 0x181f ;  /* 0x0000181fffec7424 */ /* 0x000fe200078e00ff */
[----:B------:R-:W-:Y:S02]  /*2c520*/  MOV R3, 0x2c540 ;  /* 0x0002c54000037802 */ /* 0x000fe40000000f00 */
[----:B-12-4-:R-:W-:Y:S05]  /*2c530*/  CALL.REL.NOINC `($__internal_93_$__cuda_sm70_shflsync_idx_p) ;  /* 0x000007e000007944 */ /* 0x016fea0003c00000 */
[----:B------:R-:W-:Y:S01]  /*2c540*/  IMAD.MOV.U32 R235, RZ, RZ, R26 ;  /* 0x000000ffffeb7224 */ /* 0x000fe200078e001a */
[----:B------:R-:W-:Y:S01]  /*2c550*/  MOV R236, 0x181f ;  /* 0x0000181f00ec7802 */ /* 0x000fe20000000f00 */
[----:B------:R-:W-:Y:S01]  /*2c560*/  IMAD.MOV.U32 R2, RZ, RZ, 0x3 ;  /* 0x00000003ff027424 */ /* 0x000fe200078e00ff */
[----:B------:R-:W-:-:S02]  /*2c570*/  MOV R8, R237 ;  /* 0x000000ed00087202 */ /* 0x000fc40000000f00 */
[----:B------:R-:W-:Y:S02]  /*2c580*/  MOV R3, 0x2c5a0 ;  /* 0x0002c5a000037802 */ /* 0x000fe40000000f00 */
[----:B------:R-:W-:Y:S05]  /*2c590*/  CALL.REL.NOINC `($__internal_93_$__cuda_sm70_shflsync_idx_p) ;  /* 0x0000078000007944 */ /* 0x000fea0003c00000 */
[----:B------:R-:W-:Y:S01]  /*2c5a0*/  IMAD.MOV.U32 R10, RZ, RZ, R237 ;  /* 0x000000ffff0a7224 */ /* 0x000fe200078e00ed */
[----:B------:R-:W-:Y:S01]  /*2c5b0*/  MOV R2, 0x3 ;  /* 0x0000000300027802 */ /* 0x000fe20000000f00 */
[----:B------:R-:W-:Y:S01]  /*2c5c0*/  IMAD.MOV.U32 R235, RZ, RZ, R34 ;  /* 0x000000ffffeb7224 */ /* 0x000fe200078e0022 */
[----:B------:R-:W-:Y:S02]  /*2c5d0*/  MOV R236, 0x181f ;  /* 0x0000181f00ec7802 */ /* 0x000fe40000000f00 */
[----:B------:R-:W-:Y:S02]  /*2c5e0*/  MOV R3, 0x2c600 ;  /* 0x0002c60000037802 */ /* 0x000fe40000000f00 */
[----:B------:R-:W-:Y:S05]  /*2c5f0*/  CALL.REL.NOINC `($__internal_93_$__cuda_sm70_shflsync_idx_p) ;  /* 0x0000072000007944 */ /* 0x000fea0003c00000 */
[----:B------:R-:W-:Y:S01]  /*2c600*/  MOV R2, R237 ;  /* 0x000000ed00027202 */ /* 0x000fe20000000f00 */
[----:B------:R-:W-:Y:S05]  /*2c610*/  BRA `(.L_x_5922) ;  /* 0xffff6e9000007947 */ /* 0x000fea000383ffff */
.L_x_5887:
[----:B------:R-:W-:Y:S01]  /*2c620*/  IMAD.MOV.U32 R235, RZ, RZ, R25 ;  /* 0x000000ffffeb7224 */ /* 0x000fe200078e0019 */
[----:B------:R-:W-:Y:S01]  /*2c630*/  MOV R2, RZ ;  /* 0x000000ff00027202 */ /* 0x000fe20000000f00 */
[----:B------:R-:W-:Y:S01]  /*2c640*/  IMAD.MOV.U32 R236, RZ, RZ, 0x181f ;  /* 0x0000181fffec7424 */ /* 0x000fe200078e00ff */
[----:B------:R-:W-:Y:S02]  /*2c650*/  MOV R3, 0x2c670 ;  /* 0x0002c67000037802 */ /* 0x000fe40000000f00 */
[----:B------:R-:W-:Y:S05]  /*2c660*/  CALL.REL.NOINC `($__internal_93_$__cuda_sm70_shflsync_idx_p) ;  /* 0x000006b000007944 */ /* 0x000fea0003c00000 */
[----:B------:R-:W-:Y:S01]  /*2c670*/  MOV R4, R237 ;  /* 0x000000ed00047202 */ /* 0x000fe20000000f00 */
[----:B------:R-:W-:Y:S05]  /*2c680*/  BRA `(.L_x_5923) ;  /* 0xffffaa2000007947 */ /* 0x000fea000383ffff */
.L_x_5888:
[----:B------:R-:W-:Y:S01]  /*2c690*/  IMAD.MOV.U32 R235, RZ, RZ, R26 ;  /* 0x000000ffffeb7224 */ /* 0x000fe200078e001a */
[----:B------:R-:W-:Y:S01]  /*2c6a0*/  MOV R2, RZ ;  /* 0x000000ff00027202 */ /* 0x000fe20000000f00 */
[----:B------:R-:W-:Y:S01]  /*2c6b0*/  IMAD.MOV.U32 R236, RZ, RZ, 0x181f ;  /* 0x0000181fffec7424 */ /* 0x000fe200078e00ff */
[----:B------:R-:W-:-:S02]  /*2c6c0*/  MOV R3, 0x2c6e0 ;  /* 0x0002c6e000037802 */ /* 0x000fc40000000f00 */
        /* <DEDUP_REMOVED lines=16> */
.L_x_5891:
[----:B------:R-:W-:Y:S01]  /*2c7d0*/  IMAD.MOV.U32 R235, RZ, RZ, R25 ;  /* 0x000000ffffeb7224 */ /* 0x000fe200078e0019 */
[----:B------:R-:W-:Y:S01]  /*2c7e0*/  MOV R2, 0x1 ;  /* 0x0000000100027802 */ /* 0x000fe20000000f00 */
[----:B------:R-:W-:Y:S01]  /*2c7f0*/  IMAD.MOV.U32 R236, RZ, RZ, 0x181f ;  /* 0x0000181fffec7424 */ /* 0x000fe200078e00ff */
[----:B------:R-:W-:Y:S02]  /*2c800*/  MOV R3, 0x2c820 ;  /* 0x0002c82000037802 */ /* 0x000fe40000000f00 */
[----:B---34-:R-:W-:Y:S05]  /*2c810*/  CALL.REL.NOINC `($__internal_93_$__cuda_sm70_shflsync_idx_p) ;  /* 0x0000050000007944 */ /* 0x018fea0003c00000 */
        /* <DEDUP_REMOVED lines=20> */
.L_x_5894:
[----:B------:R-:W-:Y:S01]  /*2c960*/  IMAD.MOV.U32 R235, RZ, RZ, R25 ;  /* 0x000000ffffeb7224 */ /* 0x000fe200078e0019 */
[----:B------:R-:W-:Y:S01]  /*2c970*/  MOV R2, 0x2 ;  /* 0x0000000200027802 */ /* 0x000fe20000000f00 */
[----:B------:R-:W-:Y:S01]  /*2c980*/  IMAD.MOV.U32 R236, RZ, RZ, 0x181f ;  /* 0x0000181fffec7424 */ /* 0x000fe200078e00ff */
[----:B------:R-:W-:Y:S02]  /*2c990*/  MOV R3, 0x2c9b0 ;  /* 0x0002c9b000037802 */ /* 0x000fe40000000f00 */
[----:B----4-:R-:W-:Y:S05]  /*2c9a0*/  CALL.REL.NOINC `($__internal_93_$__cuda_sm70_shflsync_idx_p) ;  /* 0x0000037000007944 */ /* 0x010fea0003c00000 */
[----:B------:R-:W-:Y:S01]  /*2c9b0*/  MOV R4, R237 ;  /* 0x000000ed00047202 */ /* 0x000fe20000000f00 */
[----:B------:R-:W-:Y:S05]  /*2c9c0*/  BRA `(.L_x_5926) ;  /* 0xffffaf6000007947 */ /* 0x000fea000383ffff */
.L_x_5895:
[----:B------:R-:W-:Y:S01]  /*2c9d0*/  IMAD.MOV.U32 R235, RZ, RZ, R26 ;  /* 0x000000ffffeb7224 */ /* 0x000fe200078e001a */
[----:B------:R-:W-:Y:S01]  /*2c9e0*/  MOV R2, 0x2 ;  /* 0x0000000200027802 */ /* 0x000fe20000000f00 */
[----:B------:R-:W-:Y:S01]  /*2c9f0*/  IMAD.MOV.U32 R236, RZ, RZ, 0x181f ;  /* 0x0000181fffec7424 */ /* 0x000fe200078e00ff */
[----:B------:R-:W-:-:S02]  /*2ca00*/  MOV R3, 0x2ca20 ;  /* 0x0002ca2000037802 */ /* 0x000fc40000000f00 */
[----:B-12-4-:R-:W-:Y:S05]  /*2ca10*/  CALL.REL.NOINC `($__internal_93_$__cuda_sm70_shflsync_idx_p) ;  /* 0x0000030000007944 */ /* 0x016fea0003c00000 */
        /* <DEDUP_REMOVED lines=15> */
.L_x_5898:
[----:B------:R-:W-:Y:S01]  /*2cb10*/  IMAD.MOV.U32 R235, RZ, RZ, R25 ;  /* 0x000000ffffeb7224 */ /* 0x000fe200078e0019 */
[----:B------:R-:W-:Y:S01]  /*2cb20*/  MOV R2, 0x3 ;  /* 0x0000000300027802 */ /* 0x000fe20000000f00 */
[----:B------:R-:W-:Y:S01]  /*2cb30*/  IMAD.MOV.U32 R236, RZ, RZ, 0x181f ;  /* 0x0000181fffec7424 */ /* 0x000fe200078e00ff */
[----:B------:R-:W-:Y:S02]  /*2cb40*/  MOV R3, 0x2cb60 ;  /* 0x0002cb6000037802 */ /* 0x000fe40000000f00 */
[----:B---34-:R-:W-:Y:S05]  /*2cb50*/  CALL.REL.NOINC `($__internal_93_$__cuda_sm70_shflsync_idx_p) ;  /* 0x000001c000007944 */ /* 0x018fea0003c00000 */
[----:B------:R-:W-:Y:S01]  /*2cb60*/  MOV R4, R237 ;  /* 0x000000ed00047202 */ /* 0x000fe20000000f00 */
[----:B------:R-:W-:Y:S05]  /*2cb70*/  BRA `(.L_x_5928) ;  /* 0xffffb23000007947 */ /* 0x000fea000383ffff */
.L_x_5899:
[----:B------:R-:W-:Y:S01]  /*2cb80*/  IMAD.MOV.U32 R235, RZ, RZ, R26 ;  /* 0x000000ffffeb7224 */ /* 0x000fe200078e001a */
[----:B------:R-:W-:Y:S01]  /*2cb90*/  MOV R2, 0x3 ;  /* 0x0000000300027802 */ /* 0x000fe20000000f00 */
[----:B------:R-:W-:Y:S01]  /*2cba0*/  IMAD.MOV.U32 R236, RZ, RZ, 0x181f ;  /* 0x0000181fffec7424 */ /* 0x000fe200078e00ff */
[----:B------:R-:W-:Y:S02]  /*2cbb0*/  MOV R3, 0x2cbd0 ;  /* 0x0002cbd000037802 */ /* 0x000fe40000000f00 */
[----:B-1234-:R-:W-:Y:S05]  /*2cbc0*/  CALL.REL.NOINC `($__internal_93_$__cuda_sm70_shflsync_idx_p) ;  /* 0x0000015000007944 */ /* 0x01efea0003c00000 */
        /* <DEDUP_REMOVED lines=15> */
        .weak           $__internal_92_$__cuda_sm70_shflsync_bfly_p
        .type           $__internal_92_$__cuda_sm70_shflsync_bfly_p,@function
        .size           $__internal_92_$__cuda_sm70_shflsync_bfly_p,($__internal_93_$__cuda_sm70_shflsync_idx_p - $__internal_92_$__cuda_sm70_shflsync_bfly_p)
$__internal_92_$__cuda_sm70_shflsync_bfly_p:
[----:B------:R-:W-:Y:S02]  /*2ccc0*/  MOV R172, 0x1f ;  /* 0x0000001f00ac7802 */ /* 0x000fe40000000f00 */
[----:B------:R-:W-:-:S04]  /*2ccd0*/  MOV R173, 0xffffffff ;  /* 0xffffffff00ad7802 */ /* 0x000fc80000000f00 */
[----:B------:R-:W-:Y:S04]  /*2cce0*/  WARPSYNC R173 ;  /* 0x000000ad00007348 */ /* 0x000fe80003800000 */
[----:B------:R1:W2:Y:S02]  /*2ccf0*/  SHFL.BFLY PT, R172, R0, R3, R172 ;  /* 0x0c00000300ac7389 */ /* 0x0002a400000e00ac */
[----:B-1----:R-:W-:-:S04]  /*2cd00*/  MOV R3, 0x0 ;  /* 0x0000000000037802 */ /* 0x002fc80000000f00 */
[----:B--2---:R-:W-:Y:S05]  /*2cd10*/  RET.REL.NODEC R2 `(_ZN7cutlass13device_kernelIN5flash19enable_sm80_to_sm89INS1_16FlashAttnFwdSm80INS1_25CollectiveMainloopFwdSm80ILi8ELi1ELb0EN4cute5tupleIJNS5_1CILi128EEENS7_ILi48EEENS7_ILi256EEEEEELi256ENS_10bfloat16_tEfNS_4arch4Sm80ELb0ELb1ELb0ELb1ELb1ELb1ELb1ELb1EEENS1_21CollectiveEpilogueFwdINS6_IJS8_SA_S9_EEENS6_IJNS7_ILi1EEESI_SI_EEESC_SE_Li256ELb1ELb1ELb1ELb0EEENS1_36VarlenDynamicPersistentTileSchedulerILi128ELi48ELi256ELi256ELb1ELb1ELb0ELb1ELb0ELb1EEEEEEEEEvNT_6ParamsE) ;  /* 0xfffd32e002007950 */ /* 0x004fea0003c3ffff */
        .weak           $__internal_93_$__cuda_sm70_shflsync_idx_p
        .type           $__internal_93_$__cuda_sm70_shflsync_idx_p,@function
        .size           $__internal_93_$__cuda_sm70_shflsync_idx_p,($__internal_94_$__cuda_sm70_shflsync_up_p - $__internal_93_$__cuda_sm70_shflsync_idx_p)
$__internal_93_$__cuda_sm70_shflsync_idx_p:
[----:B------:R-:W-:-:S04]  /*2cd20*/  MOV R237, 0xffffffff ;  /* 0xffffffff00ed7802 */ /* 0x000fc80000000f00 */
[----:B------:R-:W-:Y:S04]  /*2cd30*/  WARPSYNC R237 ;  /* 0x000000ed00007348 */ /* 0x000fe80003800000 */
[----:B------:R1:W2:Y:S02]  /*2cd40*/  SHFL.IDX PT, R237, R235, R2, R236 ;  /* 0x00000002ebed7389 */ /* 0x0002a400000e00ec */
[----:B-1----:R-:W-:Y:S02]  /*2cd50*/  MOV R2, R3 ;  /* 0x0000000300027202 */ /* 0x002fe40000000f00 */
[----:B------:R-:W-:-:S04]  /*2cd60*/  MOV R3, 0x0 ;  /* 0x0000000000037802 */ /* 0x000fc80000000f00 */
[----:B--2---:R-:W-:Y:S05]  /*2cd70*/  RET.REL.NODEC R2 `(_ZN7cutlass13device_kernelIN5flash19enable_sm80_to_sm89INS1_16FlashAttnFwdSm80INS1_25CollectiveMainloopFwdSm80ILi8ELi1ELb0EN4cute5tupleIJNS5_1CILi128EEENS7_ILi48EEENS7_ILi256EEEEEELi256ENS_10bfloat16_tEfNS_4arch4Sm80ELb0ELb1ELb0ELb1ELb1ELb1ELb1ELb1EEENS1_21CollectiveEpilogueFwdINS6_IJS8_SA_S9_EEENS6_IJNS7_ILi1EEESI_SI_EEESC_SE_Li256ELb1ELb1ELb1ELb0EEENS1_36VarlenDynamicPersistentTileSchedulerILi128ELi48ELi256ELi256ELb1ELb1ELb0ELb1ELb0ELb1EEEEEEEEEvNT_6ParamsE) ;  /* 0xfffd328002007950 */ /* 0x004fea0003c3ffff */
        .weak           $__internal_94_$__cuda_sm70_shflsync_up_p
        .type           $__internal_94_$__cuda_sm70_shflsync_up_p,@function
        .size           $__internal_94_$__cuda_sm70_shflsync_up_p,($__internal_95_$__cuda_sm70_votesync_ballot - $__internal_94_$__cuda_sm70_shflsync_up_p)
$__internal_94_$__cuda_sm70_shflsync_up_p:
[----:B------:R-:W-:Y:S02]  /*2cd80*/  MOV R4, RZ ;  /* 0x000000ff00047202 */ /* 0x000fe40000000f00 */
[----:B------:R-:W-:-:S04]  /*2cd90*/  MOV R15, 0xffffffff ;  /* 0xffffffff000f7802 */ /* 0x000fc80000000f00 */
[----:B------:R-:W-:Y:S04]  /*2cda0*/  WARPSYNC R15 ;  /* 0x0000000f00007348 */ /* 0x000fe80003800000 */
[----:B------:R1:W2:Y:S02]  /*2cdb0*/  SHFL.UP PT, R4, R0, R3, R4 ;  /* 0x0400000300047389 */ /* 0x0002a400000e0004 */
[----:B-1----:R-:W-:-:S04]  /*2cdc0*/  MOV R3, 0x0 ;  /* 0x0000000000037802 */ /* 0x002fc80000000f00 */
[----:B--2---:R-:W-:Y:S05]  /*2cdd0*/  RET.REL.NODEC R2 `(_ZN7cutlass13device_kernelIN5flash19enable_sm80_to_sm89INS1_16FlashAttnFwdSm80INS1_25CollectiveMainloopFwdSm80ILi8ELi1ELb0EN4cute5tupleIJNS5_1CILi128EEENS7_ILi48EEENS7_ILi256EEEEEELi256ENS_10bfloat16_tEfNS_4arch4Sm80ELb0ELb1ELb0ELb1ELb1ELb1ELb1ELb1EEENS1_21CollectiveEpilogueFwdINS6_IJS8_SA_S9_EEENS6_IJNS7_ILi1EEESI_SI_EEESC_SE_Li256ELb1ELb1ELb1ELb0EEENS1_36VarlenDynamicPersistentTileSchedulerILi128ELi48ELi256ELi256ELb1ELb1ELb0ELb1ELb0ELb1EEEEEEEEEvNT_6ParamsE) ;  /* 0xfffd322002007950 */ /* 0x004fea0003c3ffff */
        .weak           $__internal_95_$__cuda_sm70_votesync_ballot
        .type           $__internal_95_$__cuda_sm70_votesync_ballot,@function
        .size           $__internal_95_$__cuda_sm70_votesync_ballot,(.L_x_6611 - $__internal_95_$__cuda_sm70_votesync_ballot)
$__internal_95_$__cuda_sm70_votesync_ballot:
[----:B------:R-:W-:Y:S01]  /*2cde0*/  ISETP.NE.U32.AND P0, PT, R0, 0x1, PT ;  /* 0x000000010000780c */ /* 0x000fe20003f05070 */
[----:B------:R-:W-:-:S04]  /*2cdf0*/  IMAD.MOV.U32 R3, RZ, RZ, -0x1 ;  /* 0xffffffffff037424 */ /* 0x000fc800078e00ff */
[----:B------:R-:W-:Y:S08]  /*2ce00*/  WARPSYNC R3 ;  /* 0x0000000300007348 */ /* 0x000ff00003800000 */
[----:B------:R-:W-:-:S04]  /*2ce10*/  VOTE.ANY R0, PT, !P0 ;  /* 0x0000000000007806 */ /* 0x000fc800040e0100 */
[----:B------:R-:W-:Y:S01]  /*2ce20*/  LOP3.LUT R0, R0, R3, RZ, 0xc0, !PT ;  /* 0x0000000300007212 */ /* 0x000fe200078ec0ff */
[----:B------:R-:W-:-:S04]  /*2ce30*/  IMAD.MOV.U32 R3, RZ, RZ, 0x0 ;  /* 0x00000000ff037424 */ /* 0x000fc800078e00ff */
[----:B------:R-:W-:Y:S05]  /*2ce40*/  RET.REL.NODEC R2 `(_ZN7cutlass13device_kernelIN5flash19enable_sm80_to_sm89INS1_16FlashAttnFwdSm80INS1_25CollectiveMainloopFwdSm80ILi8ELi1ELb0EN4cute5tupleIJNS5_1CILi128EEENS7_ILi48EEENS7_ILi256EEEEEELi256ENS_10bfloat16_tEfNS_4arch4Sm80ELb0ELb1ELb0ELb1ELb1ELb1ELb1ELb1EEENS1_21CollectiveEpilogueFwdINS6_IJS8_SA_S9_EEENS6_IJNS7_ILi1EEESI_SI_EEESC_SE_Li256ELb1ELb1ELb1ELb0EEENS1_36VarlenDynamicPersistentTileSchedulerILi128ELi48ELi256ELi256ELb1ELb1ELb0ELb1ELb0ELb1EEEEEEEEEvNT_6ParamsE) ;  /* 0xfffd31b002007950 */ /* 0x000fea0003c3ffff */
.L_x_5930:
        /* <DEDUP_REMOVED lines=11> */
.L_x_6611:


//--------------------- .text._ZN7cutlass13device_kernelIN5flash19enable_sm80_to_sm89INS1_16FlashAttnFwdSm80INS1_25CollectiveMainloopFwdSm80ILi8ELi1ELb0EN4cute5tupleIJNS5_1CILi128EEENS7_ILi96EEENS7_ILi256EEEEEELi256ENS_10bfloat16_tEfNS_4arch4Sm80ELb1ELb0ELb0ELb0ELb1ELb0ELb1ELb1EEENS1_21CollectiveEpilogueFwdINS6_IJS8_SA_S9_EEENS6_IJNS7_ILi1EEESI_SI_EEESC_SE_Li256ELb0ELb1ELb1ELb0EEENS1_30DynamicPersistentTileSchedulerILi256ELi256ELb1ELb1ELb0EEEEEEEEEvNT_6ParamsE --------------------------
	.section	.text._ZN7cutlass13device_kernelIN5flash19enable_sm80_to_sm89INS1_16FlashAttnFwdSm80INS1_25CollectiveMainloopFwdSm80ILi8ELi1ELb0EN4cute5tupleIJNS5_1CILi128EEENS7_ILi96EEENS7_ILi256EEEEEELi256ENS_10bfloat16_tEfNS_4arch4Sm80ELb1ELb0ELb0ELb0ELb1ELb0ELb1ELb1EEENS1_21CollectiveEpilogueFwdINS6_IJS8_SA_S9_EEENS6_IJNS7_ILi1EEESI_SI_EEESC_SE_Li256ELb0ELb1ELb1ELb0EEENS1_30DynamicPersistentTileSchedulerILi256ELi256ELb1ELb1ELb0EEEEEEEEEvNT_6ParamsE,"ax",@progbits
	.sectioninfo	@"SHI_REGISTERS=255"
	.align	128
.text._ZN7cutlass13device_kernelIN5flash19enable_sm80_to_sm89INS1_16FlashAttnFwdSm80INS1_25CollectiveMainloopFwdSm80ILi8ELi1ELb0EN4cute5tupleIJNS5_1CILi128EEENS7_ILi96EEENS7_ILi256EEEEEELi256ENS_10bfloat16_tEfNS_4arch4Sm80ELb1ELb0ELb0ELb0ELb1ELb0ELb1ELb1EEENS1_21CollectiveEpilogueFwdINS6_IJS8_SA_S9_EEENS6_IJNS7_ILi1EEESI_SI_EEESC_SE_Li256ELb0ELb1ELb1ELb0EEENS1_30DynamicPersistentTileSchedulerILi256ELi256ELb1ELb1ELb0EEEEEEEEEvNT_6ParamsE:
        .type           _ZN7cutlass13device_kernelIN5flash19enable_sm80_to_sm89INS1_16FlashAttnFwdSm80INS1_25CollectiveMainloopFwdSm80ILi8ELi1ELb0EN4cute5tupleIJNS5_1CILi128EEENS7_ILi96EEENS7_ILi256EEEEEELi256ENS_10bfloat16_tEfNS_4arch4Sm80ELb1ELb0ELb0ELb0ELb1ELb0ELb1ELb1EEENS1_21CollectiveEpilogueFwdINS6_IJS8_SA_S9_EEENS6_IJNS7_ILi1EEESI_SI_EEESC_SE_Li256ELb0ELb1ELb1ELb0EEENS1_30DynamicPersistentTileSchedulerILi256ELi256ELb1ELb1ELb0EEEEEEEEEvNT_6ParamsE,@function
        .size           _ZN7cutlass13device_kernelIN5flash19enable_sm80_to_sm89INS1_16FlashAttnFwdSm80INS1_25CollectiveMainloopFwdSm80ILi8ELi1ELb0EN4cute5tupleIJNS5_1CILi128EEENS7_ILi96EEENS7_ILi256EEEEEELi256ENS_10bfloat16_tEfNS_4arch4Sm80ELb1ELb0ELb0ELb0ELb1ELb0ELb1ELb1EEENS1_21CollectiveEpilogueFwdINS6_IJS8_SA_S9_EEENS6_IJNS7_ILi1EEESI_SI_EEESC_SE_Li256ELb0ELb1ELb1ELb0EEENS1_30DynamicPersistentTileSchedulerILi256ELi256ELb1ELb1ELb0EEEEEEEEEvNT_6ParamsE,(.L_x_6617 - _ZN7cutlass13device_kernelIN5flash19enable_sm80_to_sm89INS1_16FlashAttnFwdSm80INS1_25CollectiveMainloopFwdSm80ILi8ELi1ELb0EN4cute5tupleIJNS5_1CILi128EEENS7_ILi96EEENS7_ILi256EEEEEELi256ENS_10bfloat16_tEfNS_4arch4Sm80ELb1ELb0ELb0ELb0ELb1ELb0ELb1ELb1EEENS1_21CollectiveEpilogueFwdINS6_IJS8_SA_S9_EEENS6_IJNS7_ILi1EEESI_SI_EEESC_SE_Li256ELb0ELb1ELb1ELb0EEENS1_30DynamicPersistentTileSchedulerILi256ELi256ELb1ELb1ELb0EEEEEEEEEvNT_6ParamsE)
        .other          _ZN7cutlass13device_kernelIN5flash19enable_sm80_to_sm89INS1_16FlashAttnFwdSm80INS1_25CollectiveMainloopFwdSm80ILi8ELi1ELb0EN4cute5tupleIJNS5_1CILi128EEENS7_ILi96EEENS7_ILi256EEEEEELi256ENS_10bfloat16_tEfNS_4arch4Sm80ELb1ELb0ELb0ELb0ELb1ELb0ELb1ELb1EEENS1_21CollectiveEpilogueFwdINS6_IJS8_SA_S9_EEENS6_IJNS7_ILi1EEESI_SI_EEESC_SE_Li256ELb0ELb1ELb1ELb0EEENS1_30DynamicPersistentTileSchedulerILi256ELi256ELb1ELb1ELb0EEEEEEEEEvNT_6ParamsE,@"STO_CUDA_ENTRY STV_DEFAULT"
_ZN7cutlass13device_kernelIN5flash19enable_sm80_to_sm89INS1_16FlashAttnFwdSm80INS1_25CollectiveMainloopFwdSm80ILi8ELi1ELb0EN4cute5tupleIJNS5_1CILi128EEENS7_ILi96EEENS7_ILi256EEEEEELi256ENS_10bfloat16_tEfNS_4arch4Sm80ELb1ELb0ELb0ELb0ELb1ELb0ELb1ELb1EEENS1_21CollectiveEpilogueFwdINS6_IJS8_SA_S9_EEENS6_IJNS7_ILi1EEESI_SI_EEESC_SE_Li256ELb0ELb1ELb1ELb0EEENS1_30DynamicPersistentTileSchedulerILi256ELi256ELb1ELb1ELb0EEEEEEEEEvNT_6ParamsE:
        /* <DEDUP_REMOVED lines=38> */
[----:B------:R-:W-:Y:S01]  /*0260*/  STL [R1], R18 ;  /* 0x0000001201007387 */ /* 0x000fe20000100800 */
        /* <DEDUP_REMOVED lines=54> */
[C---:B------:R-:W-:Y:S01]  /*05d0*/  IADD3 R33, R2.reuse, 0x8, RZ ;  /* 0x0000000802217810 */ /* 0x040fe20007ffe0ff */
[----:B------:R-:W-:Y:S01]  /*05e0*/  IMAD.IADD R224, R223, 0x1, R220 ;  /* 0x00000001dfe07824 */ /* 0x000fe200078e02dc */
[----:B------:R-:W-:Y:S01]  /*05f0*/  IADD3 R32, R2, 0x10, RZ ;  /* 0x0000001002207810 */ /* 0x000fe20007ffe0ff */
        /* <DEDUP_REMOVED lines=140> */
.L_x_5988:
        /* <DEDUP_REMOVED lines=19> */
.L_x_5932:
[----:B------:R-:W-:-:S04]  /*0ff0*/  MOV R0, c[0x0][0x554] ;  /* 0x0001550000007a02 */ /* 0x000fc80000000f00 */
[----:B------:R-:W-:Y:S02]  /*1000*/  ISETP.NE.AND P0, PT, R0, 0x1, PT ;  /* 0x000000010000780c */ /* 0x000fe40003f05270 */
[----:B------:R-:W-:-:S11]  /*1010*/  MOV R0, R2 ;  /* 0x0000000200007202 */ /* 0x000fd60000000f00 */
[----:B------:R-:W-:-:S05]  /*1020*/  @P0 IMAD.HI.U32 R4, R2, c[0x0][0x558], RZ ;  /* 0x0001560002040a27 */ /* 0x000fca00078e00ff */
[----:B------:R-:W-:-:S05]  /*1030*/  @P0 SHF.R.U32.HI R0, RZ, c[0x0][0x55c], R4 ;  /* 0x00015700ff000a19 */ /* 0x000fca0000011604 */
[----:B------:R-:W-:Y:S02]  /*1040*/  IMAD R4, R0, c[0x0][0x554], RZ ;  /* 0x0001550000047a24 */ /* 0x000fe400078e02ff */
.L_x_5933:
[----:B------:R-:W-:Y:S05]  /*1050*/  BSYNC B0 ;  /* 0x0000000000007941 */ /* 0x000fea0003800000 */
.L_x_5931:
[----:B------:R-:W2:Y:S01]  /*1060*/  LDL.LU R6, [R1+0x70] ;  /* 0x0000700001067983 */ /* 0x000ea20000300800 */
[----:B------:R-:W-:Y:S01]  /*1070*/  IMAD.MOV.U32 R5, RZ, RZ, c[0x0][0x548] ;  /* 0x00015200ff057624 */ /* 0x000fe200078e00ff */
[----:B------:R-:W-:Y:S01]  /*1080*/  ISETP.NE.U32.AND P0, PT, RZ, c[0x0][0x370], PT ;  /* 0x0000dc00ff007a0c */ /* 0x000fe20003f05070 */
        /* <DEDUP_REMOVED lines=12> */
[----:B------:R-:W-:Y:S01]  /*1150*/  IMAD.MOV.U32 R4, RZ, RZ, c[0x0][0x2c4] ;  /* 0x0000b100ff047624 */ /* 0x000fe200078e00ff */
[----:B------:R-:W-:Y:S01]  /*1160*/  BSSY B0, `(.L_x_5934) ;  /* 0x0000047000007945 */ /* 0x000fe20003800000 */
[----:B------:R-:W-:-:S03]  /*1170*/  IMAD.MOV.U32 R12, RZ, RZ, R0 ;  /* 0x000000ffff0c7224 */ /* 0x000fc600078e0000 */
        /* <DEDUP_REMOVED lines=9> */
[----:B------:R-:W-:-:S05]  /*1210*/  @P0 SHF.R.U32.HI R12, RZ, c[0x0][0x544], R3 ;  /* 0x00015100ff0c0a19 */ /* 0x000fca0000011603 */
[----:B------:R-:W-:Y:S01]  /*1220*/  IMAD R0, R12, c[0x0][0x53c], R0 ;  /* 0x00014f000c007a24 */ /* 0x000fe200078e0200 */
[----:B------:R-:W-:Y:S04]  /*1230*/  STL [R1+0x6c], R12 ;  /* 0x00006c0c01007387 */ /* 0x000fe80000100800 */
[----:B------:R-:W-:-:S04]  /*1240*/  SHF.L.U32 R17, R0, 0x7, RZ ;  /* 0x0000000700117819 */ /* 0x000fc800000006ff */
[----:B------:R-:W-:Y:S01]  /*1250*/  IADD3 R0, R17, 0x7f, RZ ;  /* 0x0000007f11007810 */ /* 0x000fe20007ffe0ff */
[----:B------:R-:W-:Y:S04]  /*1260*/  STL [R1+0x74], R17 ;  /* 0x0000741101007387 */ /* 0x000fe80000100800 */
[----:B------:R-:W-:-:S05]  /*1270*/  @P3 IMAD.HI.U32 R3, R0, c[0x0][0x2c8], RZ ;  /* 0x0000b20000033a27 */ /* 0x000fca00078e00ff */
[----:B------:R-:W-:Y:S02]  /*1280*/  @P3 SHF.R.U32.HI R0, RZ, c[0x0][0x2cc], R3 ;  /* 0x0000b300ff003a19 */ /* 0x000fe40000011603 */
[----:B--2---:R-:W-:-:S04]  /*1290*/  LOP3.LUT R6, R6, 0xfffffffd, RZ, 0xc0, !PT ;  /* 0xfffffffd06067812 */ /* 0x004fc800078ec0ff */
[----:B------:R-:W-:-:S05]  /*12a0*/  @P3 LOP3.LUT R6, R6, 0x2, RZ, 0xfc, !PT ;  /* 0x0000000206063812 */ /* 0x000fca00078efcff */
[----:B------:R1:W-:Y:S02]  /*12b0*/  STL [R1+0x70], R6 ;  /* 0x0000700601007387 */ /* 0x0003e40000100800 */
[C---:B-1----:R-:W-:Y:S02]  /*12c0*/  IMAD R6, R2.reuse, c[0x0][0x1d0], RZ ;  /* 0x0000740002067a24 */ /* 0x042fe400078e02ff */
[----:B---3--:R1:W-:Y:S01]  /*12d0*/  STL [R1+0x34], R7 ;  /* 0x0000340701007387 */ /* 0x0083e20000100800 */
[----:B------:R-:W-:Y:S02]  /*12e0*/  IMAD R2, R2, c[0x0][0x1d0], R4 ;  /* 0x0000740002027a24 */ /* 0x000fe400078e0204 */
[----:B------:R-:W-:Y:S02]  /*12f0*/  IADD3 R3, R6, 0x5f, RZ ;  /* 0x0000005f06037810 */ /* 0x000fe40007ffe0ff */
[----:B------:R-:W-:-:S03]  /*1300*/  IMAD.IADD R2, R2, 0x1, R0 ;  /* 0x0000000102027824 */ /* 0x000fc600078e0200 */
[----:B------:R-:W-:-:S04]  /*1310*/  IMAD.HI R0, R3, 0x2aaaaaab, RZ ;  /* 0x2aaaaaab03007827 */ /* 0x000fc800078e02ff */
[----:B------:R-:W-:Y:S01]  /*1320*/  IMAD.HI R3, R2, 0x2aaaaaab, RZ ;  /* 0x2aaaaaab02037827 */ /* 0x000fe200078e02ff */
[----:B------:R-:W-:-:S04]  /*1330*/  SHF.R.U32.HI R2, RZ, 0x1f, R0 ;  /* 0x0000001fff027819 */ /* 0x000fc80000011600 */
[----:B------:R-:W-:Y:S02]  /*1340*/  SHF.R.U32.HI R4, RZ, 0x1f, R3 ;  /* 0x0000001fff047819 */ /* 0x000fe40000011603 */
[----:B------:R-:W-:Y:S02]  /*1350*/  LEA.HI.SX32 R0, R0, R2, 0x1c ;  /* 0x0000000200007211 */ /* 0x000fe400078fe2ff */
[----:B------:R-:W-:-:S04]  /*1360*/  LEA.HI.SX32 R2, R3, R4, 0x1c ;  /* 0x0000000403027211 */ /* 0x000fc800078fe2ff */
        /* <DEDUP_REMOVED lines=38> */
.L_x_5935:
[----:B------:R-:W-:Y:S05]  /*15d0*/  BSYNC B0 ;  /* 0x0000000000007941 */ /* 0x000fea0003800000 */
.L_x_5934:
        /* <DEDUP_REMOVED lines=75> */
[----:B------:R-:W3:Y:S01]  /*1a90*/  LDL R12, [R1] ;  /* 0x00000000010c7983 */ /* 0x000ee20000100800 */
        /* <DEDUP_REMOVED lines=51> */
.L_x_5989:
[----:B------:R-:W-:Y:S05]  /*1dd0*/  BRA.DIV ~URZ, `(.L_x_5938) ;  /* 0x00012ae27f007947 */ /* 0x000fea000b800000 */
[----:B------:R4:W1:Y:S02]  /*1de0*/  SHFL.IDX PT, R0, R13, RZ, 0x181f ;  /* 0x00181fff0d007589 */ /* 0x00086400000e0000 */
.L_x_5990:
        /* <DEDUP_REMOVED lines=11> */
[----:B------:R-:W2:Y:S04]  /*1ea0*/  LDL R6, [R1] ;  /* 0x0000000001067983 */ /* 0x000ea80000100800 */
        /* <DEDUP_REMOVED lines=22> */
.L_x_5940:
[----:B------:R-:W-:Y:S05]  /*2010*/  BSYNC B0 ;  /* 0x0000000000007941 */ /* 0x000fea0003800000 */
.L_x_5939:
[----:B------:R-:W-:Y:S05]  /*2020*/  BRA.DIV ~URZ, `(.L_x_5941) ;  /* 0x000128f27f007947 */ /* 0x000fea000b800000 */
[----:B---3--:R2:W3:Y:S04]  /*2030*/  SHFL.IDX PT, R4, R5, 0x1, 0x181f ;  /* 0x00381f0005047f89 */ /* 0x0084e800000e0000 */
[----:B------:R2:W4:Y:S02]  /*2040*/  SHFL.IDX PT, R0, R13, 0x1, 0x181f ;  /* 0x00381f000d007f89 */ /* 0x00052400000e0000 */
.L_x_5991:
[----:B-1----:R-:W-:Y:S01]  /*2050*/  IADD3 R2, R12, 0x20, RZ ;  /* 0x000000200c027810 */ /* 0x002fe20007ffe0ff */
[----:B------:R-:W-:Y:S03]  /*2060*/  BSSY B0, `(.L_x_5942) ;  /* 0x000001a000007945 */ /* 0x000fe60003800000 */
[----:B------:R-:W-:-:S13]  /*2070*/  ISETP.GE.AND P0, PT, R2, R16, PT ;  /* 0x000000100200720c */ /* 0x000fda0003f06270 */
[----:B------:R-:W-:Y:S05]  /*2080*/  @P0 BRA `(.L_x_5943) ;  /* 0x0000017000000947 */ /* 0x000fea0003800000 */
[----:B--2---:R-:W2:Y:S04]  /*2090*/  LDL R6, [R1] ;  /* 0x0000000001067983 */ /* 0x004ea80000100800 */
        /* <DEDUP_REMOVED lines=22> */
.L_x_5943:
[----:B------:R-:W-:Y:S05]  /*2200*/  BSYNC B0 ;  /* 0x0000000000007941 */ /* 0x000fea0003800000 */
.L_x_5942:
[----:B------:R-:W-:Y:S05]  /*2210*/  BRA.DIV ~URZ, `(.L_x_5944) ;  /* 0x000127e27f007947 */ /* 0x000fea000b800000 */
[----:B---3--:R3:W1:Y:S02]  /*2220*/  SHFL.IDX PT, R4, R5, 0x2, 0x181f ;  /* 0x00581f0005047f89 */ /* 0x00866400000e0000 */
.L_x_5992:
[----:B------:R-:W-:Y:S05]  /*2230*/  BRA.DIV ~URZ, `(.L_x_5945) ;  /* 0x000128427f007947 */ /* 0x000fea000b800000 */
[----:B----4-:R4:W2:Y:S02]  /*2240*/  SHFL.IDX PT, R0, R13, 0x2, 0x181f ;  /* 0x00581f000d007f89 */ /* 0x0108a400000e0000 */
.L_x_5993:
[----:B-1----:R-:W-:Y:S01]  /*2250*/  IADD3 R2, R12, 0x40, RZ ;  /* 0x000000400c027810 */ /* 0x002fe20007ffe0ff */
[----:B------:R-:W-:Y:S03]  /*2260*/  BSSY B0, `(.L_x_5946) ;  /* 0x000001a000007945 */ /* 0x000fe60003800000 */
[----:B------:R-:W-:-:S13]  /*2270*/  ISETP.GE.AND P0, PT, R2, R16, PT ;  /* 0x000000100200720c */ /* 0x000fda0003f06270 */
[----:B------:R-:W-:Y:S05]  /*2280*/  @P0 BRA `(.L_x_5947) ;  /* 0x0000017000000947 */ /* 0x000fea0003800000 */
[----:B---3--:R-:W3:Y:S04]  /*2290*/  LDL R6, [R1] ;  /* 0x0000000001067983 */ /* 0x008ee80000100800 */
        /* <DEDUP_REMOVED lines=22> */
.L_x_5947:
[----:B------:R-:W-:Y:S05]  /*2400*/  BSYNC B0 ;  /* 0x0000000000007941 */ /* 0x000fea0003800000 */
.L_x_5946:
[----:B------:R-:W-:Y:S05]  /*2410*/  BRA.DIV ~URZ, `(.L_x_5948) ;  /* 0x000126d27f007947 */ /* 0x000fea000b800000 */
[----:B------:R1:W3:Y:S04]  /*2420*/  SHFL.IDX PT, R4, R5, 0x3, 0x181f ;  /* 0x00781f0005047f89 */ /* 0x0002e800000e0000 */
[----:B--2---:R1:W2:Y:S02]  /*2430*/  SHFL.IDX PT, R0, R13, 0x3, 0x181f ;  /* 0x00781f000d007f89 */ /* 0x0042a400000e0000 */
.L_x_5994:
[----:B----4-:R-:W4:Y:S04]  /*2440*/  LDL R20, [R1] ;  /* 0x0000000001147983 */ /* 0x010f280000100800 */
        /* <DEDUP_REMOVED lines=47> */
[----:B------:R-:W-:Y:S02]  /*2740*/  IMAD.MOV.U32 R13, RZ, RZ, c[0x0][0x2ac] ;  /* 0x0000ab00ff0d7624 */ /* 0x000fe400078e00ff */
[----:B------:R-:W-:Y:S01]  /*2750*/  IMAD R138, R252, R6, -0x60 ;  /* 0xffffffa0fc8a7424 */ /* 0x000fe200078e0206 */
[----:B------:R-:W-:Y:S01]  /*2760*/  ISETP.NE.AND P1, PT, R151, 0x1, PT ;  /* 0x000000019700780c */ /* 0x000fe20003f25270 */
[----:B------:R-:W-:Y:S02]  /*2770*/  IMAD R13, R13, c[0x0][0x1d0], RZ ;  /* 0x000074000d0d7a24 */ /* 0x000fe400078e02ff */
        /* <DEDUP_REMOVED lines=200> */
[----:B------:R-:W-:Y:S01]  /*3400*/  ISETP.LT.OR P1, PT, R26, 0x41, P1 ;  /* 0x000000411a00780c */ /* 0x000fe20000f21670 */
[----:B------:R-:W-:Y:S01]  /*3410*/  HMMA.16816.F32.BF16 R44, R8, R40, RZ ;  /* 0x00000028082c723c */ /* 0x000fe200000418ff */
[----:B---3--:R-:W-:-:S05]  /*3420*/  IADD3 R14, P0, R0, R142, RZ ;  /* 0x0000008e000e7210 */ /* 0x008fca0007f1e0ff */
[----:B------:R-:W-:Y:S01]  /*3430*/  IMAD.X R15, R2, 0x1, R134, P0 ;  /* 0x00000001020f7824 */ /* 0x000fe200000e0686 */
[----:B------:R-:W-:Y:S01]  /*3440*/  ISETP.LT.OR P0, PT, R26, 0x41, P5 ;  /* 0x000000411a00780c */ /* 0x000fe20002f01670 */
[C---:B------:R-:W-:Y:S08]  /*3450*/  HMMA.16816.F32.BF16 R48, R8.reuse, R42, RZ ;  /* 0x0000002a0830723c */ /* 0x040ff000000418ff */
[C---:B------:R-:W-:Y:S04]  /*3460*/  HMMA.16816.F32.BF16 R60, R8.reuse, R36, RZ ;  /* 0x00000024083c723c */ /* 0x040fe800000418ff */
[----:B------:R3:W-:Y:S04]  /*3470*/  LDGSTS.E.BYPASS.LTC128B.128 [R251+0x2100], [R12.64], !P0 ;  /* 0x021000000cfb7fae */ /* 0x0007e8000c101d46 */
[C---:B------:R-:W-:Y:S01]  /*3480*/  HMMA.16816.F32.BF16 R64, R8.reuse, R38, RZ ;  /* 0x000000260840723c */ /* 0x040fe200000418ff */
[----:B------:R2:W-:Y:S04]  /*3490*/  LDGSTS.E.BYPASS.LTC128B.128 [R251+0x5100], [R16.64], !P4 ;  /* 0x0510000010fb7fae */ /* 0x0005e8000e101d46 */
[----:B------:R5:W-:Y:S03]  /*34a0*/  LDGSTS.E.BYPASS.LTC128B.128 [R251+0x8100], [R14.64], !P3 ;  /* 0x081000000efb7fae */ /* 0x000be6000d901d46 */
[C---:B------:R-:W-:Y:S08]  /*34b0*/  HMMA.16816.F32.BF16 R56, R8.reuse, R32, RZ ;  /* 0x000000200838723c */ /* 0x040ff000000418ff */
[----:B------:R-:W-:Y:S01]  /*34c0*/  HMMA.16816.F32.BF16 R40, R8, R34, RZ ;  /* 0x000000220828723c */ /* 0x000fe200000418ff */
[----:B---3--:R-:W-:-:S07]  /*34d0*/  IADD3 R12, P0, R0, R143, RZ ;  /* 0x0000008f000c7210 */ /* 0x008fce0007f1e0ff */
[----:B------:R-:W-:Y:S01]  /*34e0*/  HMMA.16816.F32.BF16 R36, R8, R28, RZ ;  /* 0x0000001c0824723c */ /* 0x000fe200000418ff */
[----:B------:R-:W-:Y:S01]  /*34f0*/  SEL R0, R3, 0xffffffc0, !P2 ;  /* 0xffffffc003007807 */ /* 0x000fe20005000000 */
[----:B------:R-:W-:-:S06]  /*3500*/  IMAD.X R13, R2, 0x1, R135, P0 ;  /* 0x00000001020d7824 */ /* 0x000fcc00000e0687 */
[C---:B------:R-:W-:Y:S01]  /*3510*/  HMMA.16816.F32.BF16 R32, R8.reuse, R30, RZ ;  /* 0x0000001e0820723c */ /* 0x040fe200000418ff */
[----:B------:R-:W-:Y:S01]  /*3520*/  IMAD.IADD R218, R216, 0x1, R0 ;  /* 0x00000001d8da7824 */ /* 0x000fe200078e0200 */
[----:B------:R5:W-:Y:S04]  /*3530*/  LDGSTS.E.BYPASS.LTC128B.128 [R251+0xb100], [R12.64], !P1 ;  /* 0x0b1000000cfb7fae */ /* 0x000be8000c901d46 */
[----:B------:R-:W-:Y:S02]  /*3540*/  LDSM.16.M88.4 R88, [R218] ;  /* 0x00000000da58783b */ /* 0x000fe40000000200 */
[----:B------:R-:W-:Y:S01]  /*3550*/  HMMA.16816.F32.BF16 R28, R8, R52, RZ ;  /* 0x00000034081c723c */ /* 0x000fe200000418ff */
[C---:B------:R-:W-:Y:S01]  /*3560*/  IADD3 R228, R227.reuse, 0x9000, RZ ;  /* 0x00009000e3e47810 */ /* 0x040fe20007ffe0ff */
[----:B------:R-:W-:Y:S01]  /*3570*/  LDSM.16.M88.4 R92, [R218+0x800] ;  /* 0x00080000da5c783b */ /* 0x000fe20000000200 */
[----:B------:R-:W-:-:S02]  /*3580*/  IADD3 R229, R227, 0x3800, RZ ;  /* 0x00003800e3e57810 */ /* 0x000fc40007ffe0ff */
[C---:B------:R-:W-:Y:S01]  /*3590*/  IADD3 R234, R227.reuse, 0x3000, RZ ;  /* 0x00003000e3ea7810 */ /* 0x040fe20007ffe0ff */
[----:B------:R-:W-:Y:S02]  /*35a0*/  LDSM.16.M88.4 R112, [R218+0x4800] ;  /* 0x00480000da70783b */ /* 0x000fe40000000200 */
[C---:B------:R-:W-:Y:S01]  /*35b0*/  HMMA.16816.F32.BF16 R20, R8.reuse, R68, RZ ;  /* 0x000000440814723c */ /* 0x040fe200000418ff */
[C---:B------:R-:W-:Y:S01]  /*35c0*/  IADD3 R230, R227.reuse, 0x4000, RZ ;  /* 0x00004000e3e67810 */ /* 0x040fe20007ffe0ff */
[----:B------:R-:W-:Y:S01]  /*35d0*/  LDSM.16.M88.4 R128, [R218+0xa000] ;  /* 0x00a00000da80783b */ /* 0x000fe20000000200 */
[C---:B------:R-:W-:Y:S02]  /*35e0*/  IADD3 R231, R227.reuse, 0x4800, RZ ;  /* 0x00004800e3e77810 */ /* 0x040fe40007ffe0ff */
[C---:B------:R-:W-:Y:S01]  /*35f0*/  IADD3 R232, R227.reuse, 0x5000, RZ ;  /* 0x00005000e3e87810 */ /* 0x040fe20007ffe0ff */
[----:B------:R-:W-:Y:S02]  /*3600*/  LDSM.16.M88.4 R124, [R218+0x9000] ;  /* 0x00900000da7c783b */ /* 0x000fe40000000200 */
[C---:B--2---:R-:W-:Y:S01]  /*3610*/  HMMA.16816.F32.BF16 R16, R8.reuse, R70, RZ ;  /* 0x000000460810723c */ /* 0x044fe200000418ff */
[C---:B------:R-:W-:Y:S01]  /*3620*/  IADD3 R233, R227.reuse, 0x5800, RZ ;  /* 0x00005800e3e97810 */ /* 0x040fe20007ffe0ff */
[----:B------:R-:W-:Y:S04]  /*3630*/  LDSM.16.M88.4 R120, [R218+0x9800] ;  /* 0x00980000da78783b */ /* 0x000fe80000000200 */
[----:B-----5:R-:W2:Y:S02]  /*3640*/  LDSM.16.M88.4 R12, [R226] ;  /* 0x00000000e20c783b */ /* 0x020ea40000000200 */
[----:B-1----:R-:W-:Y:S01]  /*3650*/  HMMA.16816.F32.BF16 R24, R8, R54, RZ ;  /* 0x000000360818723c */ /* 0x002fe200000418ff */
[----:B------:R-:W-:Y:S01]  /*3660*/  IADD3 R240, R227, 0x6000, RZ ;  /* 0x00006000e3f07810 */ /* 0x000fe20007ffe0ff */
[----:B------:R-:W0:Y:S06]  /*3670*/  LDGDEPBAR ;  /* 0x00000000000079af */ /* 0x000e2c0000000000 */
[C---:B------:R-:W-:Y:S08]  /*3680*/  HMMA.16816.F32.BF16 R8, R4.reuse, R72, R44 ;  /* 0x000000480408723c */ /* 0x040ff0000004182c */
[C---:B------:R-:W-:Y:S08]  /*3690*/  HMMA.16816.F32.BF16 R52, R4.reuse, R80, R60 ;  /* 0x000000500434723c */ /* 0x040ff0000004183c */
[C---:B------:R-:W-:Y:S01]  /*36a0*/  HMMA.16816.F32.BF16 R44, R4.reuse, R74, R48 ;  /* 0x0000004a042c723c */ /* 0x040fe20000041830 */
[----:B------:R-:W1:Y:S07]  /*36b0*/  LDSM.16.M88.4 R48, [R218+0x1000] ;  /* 0x00100000da30783b */ /* 0x000e6e0000000200 */
[C---:B------:R-:W-:Y:S08]  /*36c0*/  HMMA.16816.F32.BF16 R80, R4.reuse, R82, R64 ;  /* 0x000000520450723c */ /* 0x040ff00000041840 */
[----:B------:R-:W-:Y:S01]  /*36d0*/  HMMA.16816.F32.BF16 R64, R4, R100, R28 ;  /* 0x000000640440723c */ /* 0x000fe2000004181c */
[----:B------:R-:W3:Y:S01]  /*36e0*/  LDSM.16.M88.4 R28, [R218+0x2800] ;  /* 0x00280000da1c783b */ /* 0x000ee20000000200 */
[----:B------:R-:W-:-:S06]  /*36f0*/  IMAD.IADD R217, R228, 0x1, R0 ;  /* 0x00000001e4d97824 */ /* 0x000fcc00078e0200 */
[C---:B------:R-:W-:Y:S08]  /*3700*/  HMMA.16816.F32.BF16 R84, R4.reuse, R76, R56 ;  /* 0x0000004c0454723c */ /* 0x040ff00000041838 */
[C---:B------:R-:W-:Y:S01]  /*3710*/  HMMA.16816.F32.BF16 R76, R4.reuse, R78, R40 ;  /* 0x0000004e044c723c */ /* 0x040fe20000041828 */
[----:B------:R-:W5:Y:S07]  /*3720*/  LDSM.16.M88.4 R40, [R218+0x1800] ;  /* 0x00180000da28783b */ /* 0x000f6e0000000200 */
[C---:B------:R-:W-:Y:S08]  /*3730*/  HMMA.16816.F32.BF16 R72, R4.reuse, R96, R36 ;  /* 0x000000600448723c */ /* 0x040ff00000041824 */
[C---:B------:R-:W-:Y:S08]  /*3740*/  HMMA.16816.F32.BF16 R56, R4.reuse, R104, R20 ;  /* 0x000000680438723c */ /* 0x040ff00000041814 */
[C---:B------:R-:W-:Y:S08]  /*3750*/  HMMA.16816.F32.BF16 R36, R4.reuse, R106, R16 ;  /* 0x0000006a0424723c */ /* 0x040ff00000041810 */
[C---:B------:R-:W-:Y:S01]  /*3760*/  HMMA.16816.F32.BF16 R68, R4.reuse, R98, R32 ;  /* 0x000000620444723c */ /* 0x040fe20000041820 */
[----:B------:R-:W4:Y:S07]  /*3770*/  LDSM.16.M88.4 R32, [R218+0x2000] ;  /* 0x00200000da20783b */ /* 0x000f2e0000000200 */
[----:B------:R-:W-:Y:S01]  /*3780*/  HMMA.16816.F32.BF16 R60, R4, R102, R24 ;  /* 0x00000066043c723c */ /* 0x000fe20000041818 */
[----:B------:R-:W-:Y:S07]  /*3790*/  LDSM.16.M88.4 R4, [R225] ;  /* 0x00000000e104783b */ /* 0x000fee0000000200 */
[C---:B--2---:R-:W-:Y:S01]  /*37a0*/  HMMA.16816.F32.BF16 R24, R12.reuse, R88, R8 ;  /* 0x000000580c18723c */ /* 0x044fe20000041808 */
[----:B------:R-:W2:Y:S07]  /*37b0*/  LDSM.16.M88.4 R8, [R217+-0x9000] ;  /* 0xff700000d908783b */ /* 0x000eae0000000200 */
[C---:B------:R-:W-:Y:S01]  /*37c0*/  HMMA.16816.F32.BF16 R20, R12.reuse, R90, R44 ;  /* 0x0000005a0c14723c */ /* 0x040fe2000004182c */
[----:B------:R-:W2:Y:S07]  /*37d0*/  LDSM.16.M88.4 R44, [R217+-0x8800] ;  /* 0xff780000d92c783b */ /* 0x000eae0000000200 */
[C---:B-1----:R-:W-:Y:S08]  /*37e0*/  HMMA.16816.F32.BF16 R88, R12.reuse, R50, R76 ;  /* 0x000000320c58723c */ /* 0x042ff0000004184c */
[C---:B---3--:R-:W-:Y:S08]  /*37f0*/  HMMA.16816.F32.BF16 R96, R12.reuse, R28, R56 ;  /* 0x0000001c0c60723c */ /* 0x048ff00000041838 */
[C---:B------:R-:W-:Y:S01]  /*3800*/  HMMA.16816.F32.BF16 R76, R12.reuse, R30, R36 ;  /* 0x0000001e0c4c723c */ /* 0x040fe20000041824 */
[----:B------:R-:W1:Y:S07]  /*3810*/  LDSM.16.M88.4 R28, [R217+-0x7800] ;  /* 0xff880000d91c783b */ /* 0x000e6e0000000200 */
[C---:B------:R-:W-:Y:S08]  /*3820*/  HMMA.16816.F32.BF16 R16, R12.reuse, R92, R52 ;  /* 0x0000005c0c10723c */ /* 0x040ff00000041834 */
[C---:B------:R-:W-:Y:S08]  /*3830*/  HMMA.16816.F32.BF16 R92, R12.reuse, R94, R80 ;  /* 0x0000005e0c5c723c */ /* 0x040ff00000041850 */
[C---:B------:R-:W-:Y:S01]  /*3840*/  HMMA.16816.F32.BF16 R52, R12.reuse, R48, R84 ;  /* 0x000000300c34723c */ /* 0x040fe20000041854 */
[----:B------:R-:W-:Y:S07]  /*3850*/  LDSM.16.M88.4 R48, [R217+-0x8000] ;  /* 0xff800000d930783b */ /* 0x000fee0000000200 */
[C---:B-----5:R-:W-:Y:S08]  /*3860*/  HMMA.16816.F32.BF16 R84, R12.reuse, R40, R72 ;  /* 0x000000280c54723c */ /* 0x060ff00000041848 */
[C---:B------:R-:W-:Y:S01]  /*3870*/  HMMA.16816.F32.BF16 R80, R12.reuse, R42, R68 ;  /* 0x0000002a0c50723c */ /* 0x040fe20000041844 */
[----:B------:R-:W3:Y:S07]  /*3880*/  LDSM.16.M88.4 R68, [R217+-0x7000] ;  /* 0xff900000d944783b */ /* 0x000eee0000000200 */
[C---:B----4-:R-:W-:Y:S08]  /*3890*/  HMMA.16816.F32.BF16 R100, R12.reuse, R34, R60 ;  /* 0x000000220c64723c */ /* 0x050ff0000004183c */
[----:B------:R-:W-:Y:S01]  /*38a0*/  HMMA.16816.F32.BF16 R64, R12, R32, R64 ;  /* 0x000000200c40723c */ /* 0x000fe20000041840 */
[----:B------:R-:W-:Y:S04]  /*38b0*/  LDSM.16.M88.4 R12, [R216+0x3000] ;  /* 0x00300000d80c783b */ /* 0x000fe80000000200 */
[----:B------:R-:W-:Y:S03]  /*38c0*/  LDSM.16.M88.4 R32, [R216+0x4000] ;  /* 0x00400000d820783b */ /* 0x000fe60000000200 */
[C---:B--2---:R-:W-:Y:S08]  /*38d0*/  HMMA.16816.F32.BF16 R72, R4.reuse, R8, R24 ;  /* 0x000000080448723c */ /* 0x044ff00000041818 */
[C---:B------:R-:W-:Y:S01]  /*38e0*/  HMMA.16816.F32.BF16 R60, R4.reuse, R10, R20 ;  /* 0x0000000a043c723c */ /* 0x040fe20000041814 */
[----:B------:R-:W2:Y:S07]  /*38f0*/  LDSM.16.M88.4 R8, [R223+0x4000] ;  /* 0x00400000df08783b */ /* 0x000eae0000000200 */
[C---:B------:R-:W-:Y:S01]  /*3900*/  HMMA.16816.F32.BF16 R20, R4.reuse, R44, R16 ;  /* 0x0000002c0414723c */ /* 0x040fe20000041810 */
[----:B------:R-:W4:Y:S07]  /*3910*/  LDSM.16.M88.4 R16, [R217+-0x6800] ;  /* 0xff980000d910783b */ /* 0x000f2e0000000200 */
[C---:B-1----:R-:W-:Y:S08]  /*3920*/  HMMA.16816.F32.BF16 R40, R4.reuse, R28, R84 ;  /* 0x0000001c0428723c */ /* 0x042ff00000041854 */
[C---:B------:R-:W-:Y:S01]  /*3930*/  HMMA.16816.F32.BF16 R24, R4.reuse, R30, R80 ;  /* 0x0000001e0418723c */ /* 0x040fe20000041850 */
[----:B------:R-:W1:Y:S07]  /*3940*/  LDSM.16.M88.4 R28, [R216+0x4800] ;  /* 0x00480000d81c783b */ /* 0x000e6e0000000200 */
[C---:B------:R-:W-:Y:S01]  /*3950*/  HMMA.16816.F32.BF16 R56, R4.reuse, R46, R92 ;  /* 0x0000002e0438723c */ /* 0x040fe2000004185c */
[----:B------:R-:W5:Y:S07]  /*3960*/  LDSM.16.M88.4 R44, [R216+0x3800] ;  /* 0x00380000d82c783b */ /* 0x000f6e0000000200 */
[----:B---3--:R-:W-:Y:S01]  /*3970*/  HMMA.16816.F32.BF16 R36, R4, R68, R64 ;  /* 0x000000440424723c */ /* 0x008fe20000041840 */
[----:B------:R-:W3:Y:S07]  /*3980*/  LDSM.16.M88.4 R64, [R216+0x5000] ;  /* 0x00500000d840783b */ /* 0x000eee0000000200 */
[C---:B--2---:R-:W-:Y:S08]  /*3990*/  HMMA.16816.F32.BF16 R72, R8.reuse, R12, R72 ;  /* 0x0000000c0848723c */ /* 0x044ff00000041848 */
[----:B------:R-:W-:Y:S01]  /*39a0*/  HMMA.16816.F32.BF16 R104, R8, R14, R60 ;  /* 0x0000000e0868723c */ /* 0x000fe2000004183c */
[----:B------:R-:W2:Y:S04]  /*39b0*/  LDSM.16.M88.4 R12, [R216+0x5800] ;  /* 0x00580000d80c783b */ /* 0x000ea80000000200 */
[----:B------:R-:W-:Y:S03]  /*39c0*/  LDSM.16.M88.4 R60, [R230] ;  /* 0x00000000e63c783b */ /* 0x000fe60000000200 */
[C---:B------:R-:W-:Y:S08]  /*39d0*/  HMMA.16816.F32.BF16 R52, R4.reuse, R48, R52 ;  /* 0x000000300434723c */ /* 0x040ff00000041834 */
[C---:B------:R-:W-:Y:S08]  /*39e0*/  HMMA.16816.F32.BF16 R48, R4.reuse, R50, R88 ;  /* 0x000000320430723c */ /* 0x040ff00000041858 */
[C---:B----4-:R-:W-:Y:S08]  /*39f0*/  HMMA.16816.F32.BF16 R80, R4.reuse, R16, R96 ;  /* 0x000000100450723c */ /* 0x050ff00000041860 */
[C---:B------:R-:W-:Y:S08]  /*3a00*/  HMMA.16816.F32.BF16 R68, R4.reuse, R70, R100 ;  /* 0x000000460444723c */ /* 0x040ff00000041864 */
[----:B------:R-:W-:Y:S01]  /*3a10*/  HMMA.16816.F32.BF16 R76, R4, R18, R76 ;  /* 0x00000012044c723c */ /* 0x000fe2000004184c */
[----:B------:R-:W-:Y:S04]  /*3a20*/  LDSM.16.M88.4 R4, [R224+0x4000] ;  /* 0x00400000e004783b */ /* 0x000fe80000000200 */
[----:B------:R-:W-:Y:S03]  /*3a30*/  LDSM.16.M88.4 R16, [R234] ;  /* 0x00000000ea10783b */ /* 0x000fe60000000200 */
[C---:B-1----:R-:W-:Y:S01]  /*3a40*/  HMMA.16816.F32.BF16 R96, R8.reuse, R28, R40 ;  /* 0x0000001c0860723c */ /* 0x042fe20000041828 */
[----:B------:R-:W1:Y:S07]  /*3a50*/  LDSM.16.M88.4 R40, [R229] ;  /* 0x00000000e528783b */ /* 0x000e6e0000000200 */
[C---:B-----5:R-:W-:Y:S08]  /*3a60*/  HMMA.16816.F32.BF16 R108, R8.reuse, R44, R20 ;  /* 0x0000002c086c723c */ /* 0x060ff00000041814 */
[C---:B------:R-:W-:Y:S01]  /*3a70*/  HMMA.16816.F32.BF16 R100, R8.reuse, R46, R56 ;  /* 0x0000002e0864723c */ /* 0x040fe20000041838 */
[----:B------:R-:W-:Y:S07]  /*3a80*/  LDSM.16.M88.4 R56, [R231] ;  /* 0x00000000e738783b */ /* 0x000fee0000000200 */
[C---:B------:R-:W-:Y:S08]  /*3a90*/  HMMA.16816.F32.BF16 R92, R8.reuse, R32, R52 ;  /* 0x00000020085c723c */ /* 0x040ff00000041834 */
[C---:B------:R-:W-:Y:S01]  /*3aa0*/  HMMA.16816.F32.BF16 R88, R8.reuse, R34, R48 ;  /* 0x000000220858723c */ /* 0x040fe20000041830 */
[----:B------:R-:W-:Y:S07]  /*3ab0*/  LDSM.16.M88.4 R32, [R233] ;  /* 0x00000000e920783b */ /* 0x000fee0000000200 */
[C---:B------:R-:W-:Y:S01]  /*3ac0*/  HMMA.16816.F32.BF16 R84, R8.reuse, R30, R24 ;  /* 0x0000001e0854723c */ /* 0x040fe20000041818 */
[----:B------:R-:W-:Y:S07]  /*3ad0*/  LDSM.16.M88.4 R24, [R218+0x3000] ;  /* 0x00300000da18783b */ /* 0x000fee0000000200 */
[C---:B---3--:R-:W-:Y:S01]  /*3ae0*/  HMMA.16816.F32.BF16 R52, R8.reuse, R64, R36 ;  /* 0x000000400834723c */ /* 0x048fe20000041824 */
[----:B------:R-:W-:Y:S07]  /*3af0*/  LDSM.16.M88.4 R36, [R232] ;  /* 0x00000000e824783b */ /* 0x000fee0000000200 */
[C---:B------:R-:W-:Y:S01]  /*3b00*/  HMMA.16816.F32.BF16 R48, R8.reuse, R66, R68 ;  /* 0x000000420830723c */ /* 0x040fe20000041844 */
[----:B------:R-:W-:Y:S07]  /*3b10*/  LDSM.16.M88.4 R64, [R218+0x3800] ;  /* 0x00380000da40783b */ /* 0x000fee0000000200 */
[C---:B--2---:R-:W-:Y:S08]  /*3b20*/  HMMA.16816.F32.BF16 R44, R8.reuse, R12, R80 ;  /* 0x0000000c082c723c */ /* 0x044ff00000041850 */
[----:B------:R-:W-:Y:S01]  /*3b30*/  HMMA.16816.F32.BF16 R28, R8, R14, R76 ;  /* 0x0000000e081c723c */ /* 0x000fe2000004184c */
[----:B------:R-:W2:Y:S04]  /*3b40*/  LDSM.16.M88.4 R8, [R226+0x4000] ;  /* 0x00400000e208783b */ /* 0x000ea80000000200 */
[----:B------:R-:W3:Y:S03]  /*3b50*/  LDSM.16.M88.4 R76, [R218+0x4000] ;  /* 0x00400000da4c783b */ /* 0x000ee60000000200 */
[C---:B-1----:R-:W-:Y:S01]  /*3b60*/  HMMA.16816.F32.BF16 R12, R4.reuse, R40, R108 ;  /* 0x00000028040c723c */ /* 0x042fe2000004186c */
[----:B------:R-:W1:Y:S07]  /*3b70*/  LDSM.16.M88.4 R108, [R218+0x5000] ;  /* 0x00500000da6c783b */ /* 0x000e6e0000000200 */
[C---:B------:R-:W-:Y:S08]  /*3b80*/  HMMA.16816.F32.BF16 R20, R4.reuse, R16, R72 ;  /* 0x000000100414723c */ /* 0x040ff00000041848 */
[C---:B------:R-:W-:Y:S08]  /*3b90*/  HMMA.16816.F32.BF16 R16, R4.reuse, R18, R104 ;  /* 0x000000120410723c */ /* 0x040ff00000041868 */
[----:B------:R-:W-:Y:S08]  /*3ba0*/  HMMA.16816.F32.BF16 R68, R4, R42, R100 ;  /* 0x0000002a0444723c */ /* 0x000ff00000041864 */
[----:B--2---:R-:W-:Y:S01]  /*3bb0*/  HMMA.16816.F32.BF16 R40, R8, R64, R12 ;  /* 0x000000400828723c */ /* 0x004fe2000004180c */
[----:B------:R-:W2:Y:S07]  /*3bc0*/  LDSM.16.M88.4 R12, [R218+0x5800] ;  /* 0x00580000da0c783b */ /* 0x000eae0000000200 */
[C---:B------:R-:W-:Y:S08]  /*3bd0*/  HMMA.16816.F32.BF16 R80, R4.reuse, R62, R88 ;  /* 0x0000003e0450723c */ /* 0x040ff00000041858 */
[C---:B------:R-:W-:Y:S08]  /*3be0*/  HMMA.16816.F32.BF16 R96, R4.reuse, R56, R96 ;  /* 0x000000380460723c */ /* 0x040ff00000041860 */
[C---:B------:R-:W-:Y:S08]  /*3bf0*/  HMMA.16816.F32.BF16 R104, R4.reuse, R58, R84 ;  /* 0x0000003a0468723c */ /* 0x040ff00000041854 */
[C---:B------:R-:W-:Y:S08]  /*3c00*/  HMMA.16816.F32.BF16 R72, R4.reuse, R60, R92 ;  /* 0x0000003c0448723c */ /* 0x040ff0000004185c */
[C---:B------:R-:W-:Y:S01]  /*3c10*/  HMMA.16816.F32.BF16 R92, R4.reuse, R36, R52 ;  /* 0x00000024045c723c */ /* 0x040fe20000041834 */
[----:B------:R-:W-:Y:S07]  /*3c20*/  LDSM.16.M88.4 R52, [R217+-0x5800] ;  /* 0xffa80000d934783b */ /* 0x000fee0000000200 */
[C---:B------:R-:W-:Y:S01]  /*3c30*/  HMMA.16816.F32.BF16 R100, R4.reuse, R38, R48 ;  /* 0x000000260464723c */ /* 0x040fe20000041830 */
[----:B------:R-:W-:Y:S07]  /*3c40*/  LDSM.16.M88.4 R48, [R217+-0x5000] ;  /* 0xffb00000d930783b */ /* 0x000fee0000000200 */
[C---:B------:R-:W-:Y:S01]  /*3c50*/  HMMA.16816.F32.BF16 R88, R4.reuse, R32, R44 ;  /* 0x000000200458723c */ /* 0x040fe2000004182c */
[----:B------:R-:W-:Y:S07]  /*3c60*/  LDSM.16.M88.4 R44, [R217+-0x4800] ;  /* 0xffb80000d92c783b */ /* 0x000fee0000000200 */
[----:B------:R-:W-:Y:S01]  /*3c70*/  HMMA.16816.F32.BF16 R84, R4, R34, R28 ;  /* 0x000000220454723c */ /* 0x000fe2000004181c */
[----:B------:R-:W-:Y:S07]  /*3c80*/  LDSM.16.M88.4 R4, [R225+0x4000] ;  /* 0x00400000e104783b */ /* 0x000fee0000000200 */
[C---:B------:R-:W-:Y:S01]  /*3c90*/  HMMA.16816.F32.BF16 R56, R8.reuse, R26, R16 ;  /* 0x0000001a0838723c */ /* 0x040fe20000041810 */
[----:B------:R-:W4:Y:S07]  /*3ca0*/  LDSM.16.M88.4 R16, [R217+-0x6000] ;  /* 0xffa00000d910783b */ /* 0x000f2e0000000200 */
[C---:B------:R-:W-:Y:S08]  /*3cb0*/  HMMA.16816.F32.BF16 R60, R8.reuse, R24, R20 ;  /* 0x00000018083c723c */ /* 0x040ff00000041814 */
[C---:B------:R-:W-:Y:S01]  /*3cc0*/  HMMA.16816.F32.BF16 R36, R8.reuse, R66, R68 ;  /* 0x000000420824723c */ /* 0x040fe20000041844 */
[----:B------:R-:W5:Y:S07]  /*3cd0*/  LDSM.16.M88.4 R68, [R217+-0x4000] ;  /* 0xffc00000d944783b */ /* 0x000f6e0000000200 */
[C---:B---3--:R-:W-:Y:S08]  /*3ce0*/  HMMA.16816.F32.BF16 R28, R8.reuse, R78, R80 ;  /* 0x0000004e081c723c */ /* 0x048ff00000041850 */
[C---:B------:R-:W-:Y:S01]  /*3cf0*/  HMMA.16816.F32.BF16 R24, R8.reuse, R112, R96 ;  /* 0x000000700818723c */ /* 0x040fe20000041860 */
[----:B------:R-:W-:Y:S07]  /*3d00*/  LDSM.16.M88.4 R96, [R216+0x6000] ;  /* 0x00600000d860783b */ /* 0x000fee0000000200 */
[C---:B------:R-:W-:Y:S01]  /*3d10*/  HMMA.16816.F32.BF16 R20, R8.reuse, R114, R104 ;  /* 0x000000720814723c */ /* 0x040fe20000041868 */
[C---:B------:R-:W-:Y:S01]  /*3d20*/  IADD3 R235, R227.reuse, 0x6800, RZ ;  /* 0x00006800e3eb7810 */ /* 0x040fe20007ffe0ff */
[----:B------:R-:W-:Y:S06]  /*3d30*/  LDSM.16.M88.4 R112, [R217+-0x3000] ;  /* 0xffd00000d970783b */ /* 0x000fec0000000200 */
[C---:B------:R-:W-:Y:S08]  /*3d40*/  HMMA.16816.F32.BF16 R32, R8.reuse, R76, R72 ;  /* 0x0000004c0820723c */ /* 0x040ff00000041848 */
[C---:B-1----:R-:W-:Y:S01]  /*3d50*/  HMMA.16816.F32.BF16 R72, R8.reuse, R110, R100 ;  /* 0x0000006e0848723c */ /* 0x042fe20000041864 */
[----:B------:R-:W1:Y:S07]  /*3d60*/  LDSM.16.M88.4 R100, [R217+-0x3800] ;  /* 0xffc80000d964783b */ /* 0x000e6e0000000200 */
[C---:B--2---:R-:W-:Y:S08]  /*3d70*/  HMMA.16816.F32.BF16 R88, R8.reuse, R12, R88 ;  /* 0x0000000c0858723c */ /* 0x044ff00000041858 */
[C---:B------:R-:W-:Y:S08]  /*3d80*/  HMMA.16816.F32.BF16 R64, R8.reuse, R108, R92 ;  /* 0x0000006c0840723c */ /* 0x040ff0000004185c */
[----:B------:R-:W-:Y:S01]  /*3d90*/  HMMA.16816.F32.BF16 R12, R8, R14, R84 ;  /* 0x0000000e080c723c */ /* 0x000fe20000041854 */
[----:B------:R-:W2:Y:S07]  /*3da0*/  LDSM.16.M88.4 R8, [R223+0x8000] ;  /* 0x00800000df08783b */ /* 0x000eae0000000200 */
[C---:B----4-:R-:W-:Y:S08]  /*3db0*/  HMMA.16816.F32.BF16 R92, R4.reuse, R18, R56 ;  /* 0x00000012045c723c */ /* 0x050ff00000041838 */
[C---:B------:R-:W-:Y:S01]  /*3dc0*/  HMMA.16816.F32.BF16 R80, R4.reuse, R52, R40 ;  /* 0x000000340450723c */ /* 0x040fe20000041828 */
[----:B------:R-:W-:Y:S07]  /*3dd0*/  LDSM.16.M88.4 R40, [R216+0x7000] ;  /* 0x00700000d828783b */ /* 0x000fee0000000200 */
[C---:B------:R-:W-:Y:S01]  /*3de0*/  HMMA.16816.F32.BF16 R76, R4.reuse, R54, R36 ;  /* 0x00000036044c723c */ /* 0x040fe20000041824 */
[----:B------:R-:W-:Y:S07]  /*3df0*/  LDSM.16.M88.4 R36, [R216+0x7800] ;  /* 0x00780000d824783b */ /* 0x000fee0000000200 */
[C---:B------:R-:W-:Y:S08]  /*3e00*/  HMMA.16816.F32.BF16 R56, R4.reuse, R50, R28 ;  /* 0x000000320438723c */ /* 0x040ff0000004181c */
[C---:B------:R-:W-:Y:S08]  /*3e10*/  HMMA.16816.F32.BF16 R84, R4.reuse, R16, R60 ;  /* 0x000000100454723c */ /* 0x040ff0000004183c */
[C---:B------:R-:W-:Y:S08]  /*3e20*/  HMMA.16816.F32.BF16 R52, R4.reuse, R44, R24 ;  /* 0x0000002c0434723c */ /* 0x040ff00000041818 */
[C---:B------:R-:W-:Y:S01]  /*3e30*/  HMMA.16816.F32.BF16 R28, R4.reuse, R46, R20 ;  /* 0x0000002e041c723c */ /* 0x040fe20000041814 */
[----:B------:R-:W3:Y:S07]  /*3e40*/  LDSM.16.M88.4 R44, [R216+0x6800] ;  /* 0x00680000d82c783b */ /* 0x000eee0000000200 */
[----:B------:R-:W-:Y:S01]  /*3e50*/  HMMA.16816.F32.BF16 R60, R4, R48, R32 ;  /* 0x00000030043c723c */ /* 0x000fe20000041820 */
[----:B------:R-:W4:Y:S01]  /*3e60*/  LDSM.16.M88.4 R32, [R216+0x8000] ;  /* 0x00800000d820783b */ /* 0x000f220000000200 */
[----:B------:R-:W-:-:S03]  /*3e70*/  IADD3 R236, R227, 0x7000, RZ ;  /* 0x00007000e3ec7810 */ /* 0x000fc60007ffe0ff */
[----:B------:R-:W3:Y:S03]  /*3e80*/  LDSM.16.M88.4 R48, [R216+0x8800] ;  /* 0x00880000d830783b */ /* 0x000ee60000000200 */
[C---:B-----5:R-:W-:Y:S01]  /*3e90*/  HMMA.16816.F32.BF16 R24, R4.reuse, R68, R64 ;  /* 0x000000440418723c */ /* 0x060fe20000041840 */
[----:B------:R-:W-:Y:S07]  /*3ea0*/  LDSM.16.M88.4 R104, [R236] ;  /* 0x00000000ec68783b */ /* 0x000fee0000000200 */
[C---:B------:R-:W-:Y:S08]  /*3eb0*/  HMMA.16816.F32.BF16 R20, R4.reuse, R70, R72 ;  /* 0x000000460414723c */ /* 0x040ff00000041848 */
[C---:B-1----:R-:W-:Y:S01]  /*3ec0*/  HMMA.16816.F32.BF16 R16, R4.reuse, R100, R88 ;  /* 0x000000640410723c */ /* 0x042fe20000041858 */
[C---:B------:R-:W-:Y:S01]  /*3ed0*/  IADD3 R239, R227.reuse, 0x8800, RZ ;  /* 0x00008800e3ef7810 */ /* 0x040fe20007ffe0ff */
[----:B------:R-:W-:Y:S06]  /*3ee0*/  LDSM.16.M88.4 R88, [R218+0x6800] ;  /* 0x00680000da58783b */ /* 0x000fec0000000200 */
[----:B------:R-:W-:Y:S01]  /*3ef0*/  HMMA.16816.F32.BF16 R4, R4, R102, R12 ;  /* 0x000000660404723c */ /* 0x000fe2000004180c */
[----:B------:R-:W-:Y:S04]  /*3f00*/  LDSM.16.M88.4 R12, [R224+0x8000] ;  /* 0x00800000e00c783b */ /* 0x000fe80000000200 */
[----:B------:R-:W1:Y:S03]  /*3f10*/  LDSM.16.M88.4 R100, [R240] ;  /* 0x00000000f064783b */ /* 0x000e660000000200 */
[C---:B--2---:R-:W-:Y:S08]  /*3f20*/  HMMA.16816.F32.BF16 R84, R8.reuse, R96, R84 ;  /* 0x000000600854723c */ /* 0x044ff00000041854 */
[----:B------:R-:W-:Y:S01]  /*3f30*/  HMMA.16816.F32.BF16 R92, R8, R98, R92 ;  /* 0x00000062085c723c */ /* 0x000fe2000004185c */
[----:B------:R-:W2:Y:S01]  /*3f40*/  LDSM.16.M88.4 R96, [R235] ;  /* 0x00000000eb60783b */ /* 0x000ea20000000200 */
[----:B------:R-:W-:-:S02]  /*3f50*/  IADD3 R237, R227, 0x7800, RZ ;  /* 0x00007800e3ed7810 */ /* 0x000fc40007ffe0ff */
[----:B------:R-:W-:-:S03]  /*3f60*/  IADD3 R238, R227, 0x8000, RZ ;  /* 0x00008000e3ee7810 */ /* 0x000fc60007ffe0ff */
[----:B------:R-:W-:Y:S01]  /*3f70*/  LDSM.16.M88.4 R108, [R237] ;  /* 0x00000000ed6c783b */ /* 0x000fe20000000200 */
[C---:B---3--:R-:W-:Y:S08]  /*3f80*/  HMMA.16816.F32.BF16 R80, R8.reuse, R44, R80 ;  /* 0x0000002c0850723c */ /* 0x048ff00000041850 */
[C---:B------:R-:W-:Y:S08]  /*3f90*/  HMMA.16816.F32.BF16 R68, R8.reuse, R42, R56 ;  /* 0x0000002a0844723c */ /* 0x040ff00000041838 */
[C---:B------:R-:W-:Y:S08]  /*3fa0*/  HMMA.16816.F32.BF16 R76, R8.reuse, R46, R76 ;  /* 0x0000002e084c723c */ /* 0x040ff0000004184c */
[C---:B------:R-:W-:Y:S08]  /*3fb0*/  HMMA.16816.F32.BF16 R72, R8.reuse, R40, R60 ;  /* 0x000000280848723c */ /* 0x040ff0000004183c */
[C---:B----4-:R-:W-:Y:S01]  /*3fc0*/  HMMA.16816.F32.BF16 R56, R8.reuse, R32, R24 ;  /* 0x000000200838723c */ /* 0x050fe20000041818 */
[----:B------:R-:W3:Y:S07]  /*3fd0*/  LDSM.16.M88.4 R24, [R239] ;  /* 0x00000000ef18783b */ /* 0x000eee0000000200 */
[C---:B------:R-:W-:Y:S01]  /*3fe0*/  HMMA.16816.F32.BF16 R60, R8.reuse, R38, R28 ;  /* 0x00000026083c723c */ /* 0x040fe2000004181c */
[----:B------:R-:W4:Y:S07]  /*3ff0*/  LDSM.16.M88.4 R28, [R238] ;  /* 0x00000000ee1c783b */ /* 0x000f2e0000000200 */
[C---:B------:R-:W-:Y:S08]  /*4000*/  HMMA.16816.F32.BF16 R64, R8.reuse, R36, R52 ;  /* 0x000000240840723c */ /* 0x040ff00000041834 */
[C---:B------:R-:W-:Y:S01]  /*4010*/  HMMA.16816.F32.BF16 R52, R8.reuse, R34, R20 ;  /* 0x000000220834723c */ /* 0x040fe20000041814 */
[----:B------:R-:W-:Y:S07]  /*4020*/  LDSM.16.M88.4 R32, [R218+0x6000] ;  /* 0x00600000da20783b */ /* 0x000fee0000000200 */
[C---:B------:R-:W-:Y:S08]  /*4030*/  HMMA.16816.F32.BF16 R36, R8.reuse, R48, R16 ;  /* 0x000000300824723c */ /* 0x040ff00000041810 */
[----:B------:R-:W-:Y:S01]  /*4040*/  HMMA.16816.F32.BF16 R20, R8, R50, R4 ;  /* 0x000000320814723c */ /* 0x000fe20000041804 */
[----:B------:R-:W5:Y:S04]  /*4050*/  LDSM.16.M88.4 R8, [R226+0x8000] ;  /* 0x00800000e208783b */ /* 0x000f680000000200 */
[----:B------:R-:W-:Y:S03]  /*4060*/  LDSM.16.M88.4 R4, [R225+0x8000] ;  /* 0x00800000e104783b */ /* 0x000fe60000000200 */
[C---:B-1----:R-:W-:Y:S08]  /*4070*/  HMMA.16816.F32.BF16 R16, R12.reuse, R100, R84 ;  /* 0x000000640c10723c */ /* 0x042ff00000041854 */
[C---:B--2---:R-:W-:Y:S08]  /*4080*/  HMMA.16816.F32.BF16 R44, R12.reuse, R96, R80 ;  /* 0x000000600c2c723c */ /* 0x044ff00000041850 */
[C---:B------:R-:W-:Y:S08]  /*4090*/  HMMA.16816.F32.BF16 R84, R12.reuse, R98, R76 ;  /* 0x000000620c54723c */ /* 0x040ff0000004184c */
[C---:B------:R-:W-:Y:S01]  /*40a0*/  HMMA.16816.F32.BF16 R80, R12.reuse, R104, R72 ;  /* 0x000000680c50723c */ /* 0x040fe20000041848 */
[----:B------:R-:W1:Y:S07]  /*40b0*/  LDSM.16.M88.4 R72, [R218+0x7000] ;  /* 0x00700000da48783b */ /* 0x000e6e0000000200 */
[C---:B------:R-:W-:Y:S01]  /*40c0*/  HMMA.16816.F32.BF16 R40, R12.reuse, R102, R92 ;  /* 0x000000660c28723c */ /* 0x040fe2000004185c */
[----:B------:R-:W-:Y:S07]  /*40d0*/  LDSM.16.M88.4 R100, [R218+0x8000] ;  /* 0x00800000da64783b */ /* 0x000fee0000000200 */
[C---:B------:R-:W-:Y:S01]  /*40e0*/  HMMA.16816.F32.BF16 R76, R12.reuse, R106, R68 ;  /* 0x0000006a0c4c723c */ /* 0x040fe20000041844 */
[----:B------:R-:W2:Y:S04]  /*40f0*/  LDSM.16.M88.4 R68, [R218+0x7800] ;  /* 0x00780000da44783b */ /* 0x000ea80000000200 */
[----:B------:R-:W1:Y:S03]  /*4100*/  LDSM.16.M88.4 R104, [R218+0x8800] ;  /* 0x00880000da68783b */ /* 0x000e660000000200 */
[C---:B---3--:R-:W-:Y:S08]  /*4110*/  HMMA.16816.F32.BF16 R48, R12.reuse, R24, R36 ;  /* 0x000000180c30723c */ /* 0x048ff00000041824 */
[C---:B------:R-:W-:Y:S08]  /*4120*/  HMMA.16816.F32.BF16 R64, R12.reuse, R108, R64 ;  /* 0x0000006c0c40723c */ /* 0x040ff00000041840 */
[C---:B------:R-:W-:Y:S01]  /*4130*/  HMMA.16816.F32.BF16 R60, R12.reuse, R110, R60 ;  /* 0x0000006e0c3c723c */ /* 0x040fe2000004183c */
[----:B------:R-:W-:Y:S07]  /*4140*/  LDSM.16.M88.4 R108, [R217+-0x2000] ;  /* 0xffe00000d96c783b */ /* 0x000fee0000000200 */
[C---:B----4-:R-:W-:Y:S08]  /*4150*/  HMMA.16816.F32.BF16 R56, R12.reuse, R28, R56 ;  /* 0x0000001c0c38723c */ /* 0x050ff00000041838 */
[C---:B------:R-:W-:Y:S01]  /*4160*/  HMMA.16816.F32.BF16 R52, R12.reuse, R30, R52 ;  /* 0x0000001e0c34723c */ /* 0x040fe20000041834 */
[----:B------:R-:W3:Y:S07]  /*4170*/  LDSM.16.M88.4 R28, [R217+-0x2800] ;  /* 0xffd80000d91c783b */ /* 0x000eee0000000200 */
[----:B------:R-:W-:Y:S08]  /*4180*/  HMMA.16816.F32.BF16 R36, R12, R26, R20 ;  /* 0x0000001a0c24723c */ /* 0x000ff00000041814 */
[C---:B-----5:R-:W-:Y:S08]  /*4190*/  HMMA.16816.F32.BF16 R16, R8.reuse, R32, R16 ;  /* 0x000000200810723c */ /* 0x060ff00000041810 */
[C---:B------:R-:W-:Y:S01]  /*41a0*/  HMMA.16816.F32.BF16 R12, R8.reuse, R34, R40 ;  /* 0x00000022080c723c */ /* 0x040fe20000041828 */
[----:B------:R-:W-:Y:S07]  /*41b0*/  LDSM.16.M88.4 R40, [R216+0x9800] ;  /* 0x00980000d828783b */ /* 0x000fee0000000200 */
[C---:B------:R-:W-:Y:S08]  /*41c0*/  HMMA.16816.F32.BF16 R24, R8.reuse, R88, R44 ;  /* 0x000000580818723c */ /* 0x040ff0000004182c */
[C---:B------:R-:W-:Y:S08]  /*41d0*/  HMMA.16816.F32.BF16 R20, R8.reuse, R90, R84 ;  /* 0x0000005a0814723c */ /* 0x040ff00000041854 */
[C---:B-1----:R-:W-:Y:S08]  /*41e0*/  HMMA.16816.F32.BF16 R32, R8.reuse, R72, R80 ;  /* 0x000000480820723c */ /* 0x042ff00000041850 */
[C---:B------:R-:W-:Y:S08]  /*41f0*/  HMMA.16816.F32.BF16 R96, R8.reuse, R74, R76 ;  /* 0x0000004a0860723c */ /* 0x040ff0000004184c */
[C---:B--2---:R-:W-:Y:S01]  /*4200*/  HMMA.16816.F32.BF16 R92, R8.reuse, R68, R64 ;  /* 0x00000044085c723c */ /* 0x044fe20000041840 */
[----:B------:R-:W-:Y:S07]  /*4210*/  LDSM.16.M88.4 R64, [R217+-0x1000] ;  /* 0xfff00000d940783b */ /* 0x000fee0000000200 */
[C---:B------:R-:W-:Y:S01]  /*4220*/  HMMA.16816.F32.BF16 R88, R8.reuse, R70, R60 ;  /* 0x000000460858723c */ /* 0x040fe2000004183c */
[----:B------:R-:W-:Y:S07]  /*4230*/  LDSM.16.M88.4 R60, [R217+-0x800] ;  /* 0xfff80000d93c783b */ /* 0x000fee0000000200 */
[C---:B------:R-:W-:Y:S01]  /*4240*/  HMMA.16816.F32.BF16 R84, R8.reuse, R100, R56 ;  /* 0x000000640854723c */ /* 0x040fe20000041838 */
[----:B------:R-:W-:Y:S07]  /*4250*/  LDSM.16.M88.4 R56, [R216+0x9000] ;  /* 0x00900000d838783b */ /* 0x000fee0000000200 */
[C---:B------:R-:W-:Y:S08]  /*4260*/  HMMA.16816.F32.BF16 R80, R8.reuse, R102, R52 ;  /* 0x000000660850723c */ /* 0x040ff00000041834 */
[C---:B------:R-:W-:Y:S08]  /*4270*/  HMMA.16816.F32.BF16 R76, R8.reuse, R104, R48 ;  /* 0x00000068084c723c */ /* 0x040ff00000041830 */
[----:B------:R-:W-:Y:S01]  /*4280*/  HMMA.16816.F32.BF16 R72, R8, R106, R36 ;  /* 0x0000006a0848723c */ /* 0x000fe20000041824 */
[----:B------:R-:W1:Y:S04]  /*4290*/  LDSM.16.M88.4 R8, [R217+-0x1800] ;  /* 0xffe80000d908783b */ /* 0x000e680000000200 */
[----:B------:R-:W-:Y:S03]  /*42a0*/  LDSM.16.M88.4 R36, [R216+0xa000] ;  /* 0x00a00000d824783b */ /* 0x000fe60000000200 */
[C---:B------:R-:W-:Y:S01]  /*42b0*/  HMMA.16816.F32.BF16 R52, R4.reuse, R114, R12 ;  /* 0x000000720434723c */ /* 0x040fe2000004180c */
[----:B------:R-:W2:Y:S07]  /*42c0*/  LDSM.16.M88.4 R12, [R223+0xc000] ;  /* 0x00c00000df0c783b */ /* 0x000eae0000000200 */
[C---:B---3--:R-:W-:Y:S08]  /*42d0*/  HMMA.16816.F32.BF16 R44, R4.reuse, R28, R24 ;  /* 0x0000001c042c723c */ /* 0x048ff00000041818 */
[C---:B------:R-:W-:Y:S01]  /*42e0*/  HMMA.16816.F32.BF16 R24, R4.reuse, R108, R32 ;  /* 0x0000006c0418723c */ /* 0x040fe20000041820 */
[----:B------:R-:W3:Y:S07]  /*42f0*/  LDSM.16.M88.4 R32, [R216+0xa800] ;  /* 0x00a80000d820783b */ /* 0x000eee0000000200 */
[C---:B------:R-:W-:Y:S01]  /*4300*/  HMMA.16816.F32.BF16 R68, R4.reuse, R112, R16 ;  /* 0x000000700444723c */ /* 0x040fe20000041810 */
[C---:B------:R-:W-:Y:S01]  /*4310*/  IADD3 R241, R227.reuse, 0x9800, RZ ;  /* 0x00009800e3f17810 */ /* 0x040fe20007ffe0ff */
[----:B------:R-:W4:Y:S06]  /*4320*/  LDSM.16.M88.4 R112, [R216+0xb000] ;  /* 0x00b00000d870783b */ /* 0x000f2c0000000200 */
[C---:B------:R-:W-:Y:S08]  /*4330*/  HMMA.16816.F32.BF16 R28, R4.reuse, R30, R20 ;  /* 0x0000001e041c723c */ /* 0x040ff00000041814 */
[C---:B-1----:R-:W-:Y:S08]  /*4340*/  HMMA.16816.F32.BF16 R16, R4.reuse, R8, R92 ;  /* 0x000000080410723c */ /* 0x042ff0000004185c */
[----:B------:R-:W-:Y:S01]  /*4350*/  HMMA.16816.F32.BF16 R20, R4, R110, R96 ;  /* 0x0000006e0414723c */ /* 0x000fe20000041860 */
[----:B------:R-:W-:-:S07]  /*4360*/  IADD3 R242, R227, 0xa000, RZ ;  /* 0x0000a000e3f27810 */ /* 0x000fce0007ffe0ff */
[----:B------:R-:W-:Y:S01]  /*4370*/  HMMA.16816.F32.BF16 R104, R4, R66, R80 ;  /* 0x000000420468723c */ /* 0x000fe20000041850 */
[----:B------:R-:W1:Y:S07]  /*4380*/  LDSM.16.M88.4 R80, [R216+0xb800] ;  /* 0x00b80000d850783b */ /* 0x000e6e0000000200 */
[----:B--2---:R-:W-:Y:S08]  /*4390*/  HMMA.16816.F32.BF16 R96, R12, R56, R68 ;  /* 0x000000380c60723c */ /* 0x004ff00000041844 */
[C---:B------:R-:W-:Y:S08]  /*43a0*/  HMMA.16816.F32.BF16 R8, R4.reuse, R10, R88 ;  /* 0x0000000a0408723c */ /* 0x040ff00000041858 */
[C---:B------:R-:W-:Y:S08]  /*43b0*/  HMMA.16816.F32.BF16 R48, R4.reuse, R64, R84 ;  /* 0x000000400430723c */ /* 0x040ff00000041854 */
[C---:B------:R-:W-:Y:S08]  /*43c0*/  HMMA.16816.F32.BF16 R108, R4.reuse, R60, R76 ;  /* 0x0000003c046c723c */ /* 0x040ff0000004184c */
[----:B------:R-:W-:Y:S01]  /*43d0*/  HMMA.16816.F32.BF16 R100, R4, R62, R72 ;  /* 0x0000003e0464723c */ /* 0x000fe20000041848 */
[----:B------:R-:W-:Y:S07]  /*43e0*/  LDSM.16.M88.4 R4, [R224+0xc000] ;  /* 0x00c00000e004783b */ /* 0x000fee0000000200 */
[C---:B---3--:R-:W-:Y:S01]  /*43f0*/  HMMA.16816.F32.BF16 R68, R12.reuse, R32, R16 ;  /* 0x000000200c44723c */ /* 0x048fe20000041810 */
[----:B------:R-:W2:Y:S07]  /*4400*/  LDSM.16.M88.4 R16, [R228] ;  /* 0x00000000e410783b */ /* 0x000eae0000000200 */
[C---:B------:R-:W-:Y:S01]  /*4410*/  HMMA.16816.F32.BF16 R72, R12.reuse, R38, R20 ;  /* 0x000000260c48723c */ /* 0x040fe20000041814 */
[----:B------:R-:W3:Y:S07]  /*4420*/  LDSM.16.M88.4 R20, [R241] ;  /* 0x00000000f114783b */ /* 0x000eee0000000200 */
[----:B------:R-:W-:Y:S01]  /*4430*/  HMMA.16816.F32.BF16 R76, R12, R36, R24 ;  /* 0x000000240c4c723c */ /* 0x000fe20000041818 */
[----:B------:R-:W5:Y:S01]  /*4440*/  LDSM.16.M88.4 R36, [R242] ;  /* 0x00000000f224783b */ /* 0x000f620000000200 */
[----:B------:R-:W-:-:S02]  /*4450*/  IADD3 R243, R227, 0xa800, RZ ;  /* 0x0000a800e3f37810 */ /* 0x000fc40007ffe0ff */
[C---:B------:R-:W-:Y:S02]  /*4460*/  IADD3 R244, R227.reuse, 0xb000, RZ ;  /* 0x0000b000e3f47810 */ /* 0x040fe40007ffe0ff */
[----:B------:R-:W-:Y:S01]  /*4470*/  IADD3 R245, R227, 0xb800, RZ ;  /* 0x0000b800e3f57810 */ /* 0x000fe20007ffe0ff */
[----:B------:R-:W1:Y:S01]  /*4480*/  LDSM.16.M88.4 R60, [R243] ;  /* 0x00000000f33c783b */ /* 0x000e620000000200 */
[C---:B------:R-:W-:Y:S03]  /*4490*/  HMMA.16816.F32.BF16 R92, R12.reuse, R58, R52 ;  /* 0x0000003a0c5c723c */ /* 0x040fe60000041834 */
[----:B------:R-:W1:Y:S04]  /*44a0*/  LDSM.16.M88.4 R56, [R244] ;  /* 0x00000000f438783b */ /* 0x000e680000000200 */
[----:B------:R-:W1:Y:S01]  /*44b0*/  LDSM.16.M88.4 R52, [R245] ;  /* 0x00000000f534783b */ /* 0x000e620000000200 */
[C---:B------:R-:W-:Y:S08]  /*44c0*/  HMMA.16816.F32.BF16 R88, R12.reuse, R40, R44 ;  /* 0x000000280c58723c */ /* 0x040ff0000004182c */
[C---:B------:R-:W-:Y:S08]  /*44d0*/  HMMA.16816.F32.BF16 R84, R12.reuse, R42, R28 ;  /* 0x0000002a0c54723c */ /* 0x040ff0000004181c */
[C---:B------:R-:W-:Y:S01]  /*44e0*/  HMMA.16816.F32.BF16 R64, R12.reuse, R34, R8 ;  /* 0x000000220c40723c */ /* 0x040fe20000041808 */
[----:B------:R-:W3:Y:S07]  /*44f0*/  LDSM.16.M88.4 R8, [R226+0xc000] ;  /* 0x00c00000e208783b */ /* 0x000eee0000000200 */
[C---:B----4-:R-:W-:Y:S08]  /*4500*/  HMMA.16816.F32.BF16 R48, R12.reuse, R112, R48 ;  /* 0x000000700c30723c */ /* 0x050ff00000041830 */
[C---:B------:R-:W-:Y:S08]  /*4510*/  HMMA.16816.F32.BF16 R44, R12.reuse, R114, R104 ;  /* 0x000000720c2c723c */ /* 0x040ff00000041868 */
[C---:B-1----:R-:W-:Y:S08]  /*4520*/  HMMA.16816.F32.BF16 R40, R12.reuse, R80, R108 ;  /* 0x000000500c28723c */ /* 0x042ff0000004186c */
[----:B------:R-:W-:Y:S01]  /*4530*/  HMMA.16816.F32.BF16 R32, R12, R82, R100 ;  /* 0x000000520c20723c */ /* 0x000fe20000041864 */
[----:B------:R-:W-:Y:S07]  /*4540*/  LDSM.16.M88.4 R100, [R218+0xb800] ;  /* 0x00b80000da64783b */ /* 0x000fee0000000200 */
[C---:B--2---:R-:W-:Y:S08]  /*4550*/  HMMA.16816.F32.BF16 R28, R4.reuse, R16, R96 ;  /* 0x00000010041c723c */ /* 0x044ff00000041860 */
[C---:B------:R-:W-:Y:S01]  /*4560*/  HMMA.16816.F32.BF16 R24, R4.reuse, R18, R92 ;  /* 0x000000120418723c */ /* 0x040fe2000004185c */
[----:B------:R-:W-:Y:S07]  /*4570*/  LDSM.16.M88.4 R92, [R218+0xb000] ;  /* 0x00b00000da5c783b */ /* 0x000fee0000000200 */
[C---:B---3--:R-:W-:Y:S08]  /*4580*/  HMMA.16816.F32.BF16 R16, R4.reuse, R20, R88 ;  /* 0x000000140410723c */ /* 0x048ff00000041858 */
[C---:B------:R-:W-:Y:S08]  /*4590*/  HMMA.16816.F32.BF16 R12, R4.reuse, R22, R84 ;  /* 0x00000016040c723c */ /* 0x040ff00000041854 */
[C---:B-----5:R-:W-:Y:S01]  /*45a0*/  HMMA.16816.F32.BF16 R20, R4.reuse, R36, R76 ;  /* 0x000000240414723c */ /* 0x060fe2000004184c */
[----:B------:R-:W1:Y:S07]  /*45b0*/  LDSM.16.M88.4 R76, [R218+0xa800] ;  /* 0x00a80000da4c783b */ /* 0x000e6e0000000200 */
[C---:B------:R-:W-:Y:S08]  /*45c0*/  HMMA.16816.F32.BF16 R112, R4.reuse, R38, R72 ;  /* 0x000000260470723c */ /* 0x040ff00000041848 */
[C---:B------:R-:W-:Y:S08]  /*45d0*/  HMMA.16816.F32.BF16 R116, R4.reuse, R60, R68 ;  /* 0x0000003c0474723c */ /* 0x040ff00000041844 */
[C---:B------:R-:W-:Y:S01]  /*45e0*/  HMMA.16816.F32.BF16 R108, R4.reuse, R62, R64 ;  /* 0x0000003e046c723c */ /* 0x040fe20000041840 */
[----:B------:R-:W-:Y:S07]  /*45f0*/  LDSM.16.M88.4 R64, [R217] ;  /* 0x00000000d940783b */ /* 0x000fee0000000200 */
        /* <DEDUP_REMOVED lines=8> */
[----:B------:R-:W-:Y:S04]  /*4680*/  LDSM.16.M88.4 R4, [R225+0xc000] ;  /* 0x00c00000e104783b */ /* 0x000fe80000000200 */
[----:B------:R-:W2:Y:S01]  /*4690*/  LDSM.16.M88.4 R52, [R217+0x1000] ;  /* 0x00100000d934783b */ /* 0x000ea20000000200 */
[----:B------:R-:W-:Y:S01]  /*46a0*/  ISETP.GT.AND P0, PT, R139, R152, PT ;  /* 0x000000988b00720c */ /* 0x000fe20003f04270 */
[----:B------:R-:W-:-:S04]  /*46b0*/  DEPBAR.LE SB0, 0x0 ;  /* 0x000080000000791a */ /* 0x000fc80000000000 */
[C---:B------:R-:W-:Y:S08]  /*46c0*/  HMMA.16816.F32.BF16 R36, R8.reuse, R128, R20 ;  /* 0x000000800824723c */ /* 0x040ff00000041814 */
[C---:B------:R-:W-:Y:S08]  /*46d0*/  HMMA.16816.F32.BF16 R80, R8.reuse, R124, R28 ;  /* 0x0000007c0850723c */ /* 0x040ff0000004181c */
[C---:B------:R-:W-:Y:S08]  /*46e0*/  HMMA.16816.F32.BF16 R32, R8.reuse, R130, R112 ;  /* 0x000000820820723c */ /* 0x040ff00000041870 */
[C---:B------:R-:W-:Y:S08]  /*46f0*/  HMMA.16816.F32.BF16 R72, R8.reuse, R126, R24 ;  /* 0x0000007e0848723c */ /* 0x040ff00000041818 */
        /* <DEDUP_REMOVED lines=8> */
[----:B------:R-:W-:Y:S07]  /*4780*/  BSSY B0, `(.L_x_5949) ;  /* 0x000007a000007945 */ /* 0x000fee0003800000 */
[----:B--2---:R-:W-:Y:S01]  /*4790*/  HMMA.16816.F32.BF16 R36, R4, R52, R36 ;  /* 0x000000340424723c */ /* 0x004fe20000041824 */
[----:B------:R-:W-:-:S07]  /*47a0*/  ISETP.GT.AND P6, PT, R137, 0x5f, PT ;  /* 0x0000005f8900780c */ /* 0x000fce0003fc4270 */
[----:B------:R-:W-:Y:S01]  /*47b0*/  HMMA.16816.F32.BF16 R52, R4, R54, R32 ;  /* 0x000000360434723c */ /* 0x000fe20000041820 */
[----:B------:R-:W-:-:S07]  /*47c0*/  IADD3 R250, R227, 0x2800, RZ ;  /* 0x00002800e3fa7810 */ /* 0x000fce0007ffe0ff */
[----:B------:R-:W-:Y:S01]  /*47d0*/  HMMA.16816.F32.BF16 R32, R4, R48, R28 ;  /* 0x000000300420723c */ /* 0x000fe2000004181c */
[C---:B------:R-:W-:Y:S02]  /*47e0*/  IADD3 R249, R227.reuse, 0x2000, RZ ;  /* 0x00002000e3f97810 */ /* 0x040fe40007ffe0ff */
[----:B------:R-:W-:-:S05]  /*47f0*/  IADD3 R248, R227, 0x1800, RZ ;  /* 0x00001800e3f87810 */ /* 0x000fca0007ffe0ff */
[----:B------:R-:W-:Y:S01]  /*4800*/  HMMA.16816.F32.BF16 R48, R4, R50, R24 ;  /* 0x000000320430723c */ /* 0x000fe20000041818 */
[C---:B------:R-:W-:Y:S02]  /*4810*/  IADD3 R247, R227.reuse, 0x1000, RZ ;  /* 0x00001000e3f77810 */ /* 0x040fe40007ffe0ff */
[----:B------:R-:W-:-:S05]  /*4820*/  IADD3 R246, R227, 0x800, RZ ;  /* 0x00000800e3f67810 */ /* 0x000fca0007ffe0ff */
[C---:B------:R-:W-:Y:S08]  /*4830*/  HMMA.16816.F32.BF16 R28, R4.reuse, R44, R20 ;  /* 0x0000002c041c723c */ /* 0x040ff00000041814 */
        /* <DEDUP_REMOVED lines=41> */
.L_x_5995:
[----:B------:R-:W-:Y:S05]  /*4ad0*/  BRA.DIV ~URZ, `(.L_x_5952) ;  /* 0x000101627f007947 */ /* 0x000fea000b800000 */
[----:B-1----:R-:W4:Y:S04]  /*4ae0*/  LDL R6, [R1] ;  /* 0x0000000001067983 */ /* 0x002f280000100800 */
        /* <DEDUP_REMOVED lines=40> */
.L_x_5996:
        /* <DEDUP_REMOVED lines=27> */
.L_x_5950:
[----:B------:R-:W-:Y:S05]  /*4f20*/  BSYNC B0 ;  /* 0x0000000000007941 */ /* 0x000fea0003800000 */
.L_x_5949:
[----:B-1----:R-:W2:Y:S01]  /*4f30*/  LDL R2, [R1+0x74] ;  /* 0x0000740001027983 */ /* 0x002ea20000100800 */
[----:B------:R-:W-:-:S03]  /*4f40*/  IMAD.MOV.U32 R4, RZ, RZ, c[0x0][0x2c4] ;  /* 0x0000b100ff047624 */ /* 0x000fc600078e00ff */
[----:B------:R-:W2:Y:S04]  /*4f50*/  LDL R0, [R1+0x184] ;  /* 0x0001840001007983 */ /* 0x000ea80000100800 */
[----:B------:R-:W3:Y:S01]  /*4f60*/  LDL R3, [R1+0x60] ;  /* 0x0000600001037983 */ /* 0x000ee20000100800 */
[----:B------:R-:W-:-:S03]  /*4f70*/  ISETP.NE.AND P0, PT, R4, 0x1, PT ;  /* 0x000000010400780c */ /* 0x000fc60003f05270 */
[----:B------:R-:W0:Y:S01]  /*4f80*/  LDGDEPBAR ;  /* 0x00000000000079af */ /* 0x000e220000000000 */
[----:B--2---:R-:W-:-:S09]  /*4f90*/  IMAD.IADD R2, R0, 0x1, R2 ;  /* 0x0000000100027824 */ /* 0x004fd200078e0202 */
[----:B------:R-:W-:Y:S01]  /*4fa0*/  @P0 IMAD.HI.U32 R0, R2, c[0x0][0x2c8], RZ ;  /* 0x0000b20002000a27 */ /* 0x000fe200078e00ff */
[----:B------:R1:W-:Y:S01]  /*4fb0*/  STL [R1+0x28], R2 ;  /* 0x0000280201007387 */ /* 0x0003e20000100800 */
[----:B------:R-:W-:Y:S02]  /*4fc0*/  MOV R4, R2 ;  /* 0x0000000200047202 */ /* 0x000fe40000000f00 */
[----:B---3--:R-:W-:Y:S01]  /*4fd0*/  IMAD.IADD R6, R136, 0x1, -R3 ;  /* 0x0000000188067824 */ /* 0x008fe200078e0a03 */
[----:B------:R-:W-:Y:S02]  /*4fe0*/  @P0 SHF.R.U32.HI R4, RZ, c[0x0][0x2cc], R0 ;  /* 0x0000b300ff040a19 */ /* 0x000fe40000011600 */
[----:B-1----:R-:W-:-:S04]  /*4ff0*/  IADD3 R2, -R3, 0x1, R136 ;  /* 0x0000000103027810 */ /* 0x002fc80007ffe188 */
[----:B------:R-:W-:Y:S01]  /*5000*/  IADD3 R5, R2, -c[0x0][0x168], RZ ;  /* 0x80005a0002057a10 */ /* 0x000fe20007ffe0ff */
[----:B------:R-:W-:Y:S05]  /*5010*/  BRA.DIV ~URZ, `(.L_x_5953) ;  /* 0x000101827f007947 */ /* 0x000fea000b800000 */
[----:B------:R1:W2:Y:S02]  /*5020*/  SHFL.IDX PT, R0, R4, RZ, 0x1c1f ;  /* 0x001c1fff04007589 */ /* 0x0002a400000e0000 */
.L_x_5997:
[----:B--2---:R-:W-:-:S05]  /*5030*/  IMAD.IADD R0, R5, 0x1, R0 ;  /* 0x0000000105007824 */ /* 0x004fca00078e0200 */
        /* <DEDUP_REMOVED lines=64> */
[----:B-1----:R-:W-:Y:S02]  /*5440*/  FSEL R4, R82, -INF , P1 ;  /* 0xff80000052047808 */ /* 0x002fe40000800000 */
[----:B------:R-:W-:Y:S02]  /*5450*/  FSEL R5, R83, -INF , P0 ;  /* 0xff80000053057808 */ /* 0x000fe40000000000 */
        /* <DEDUP_REMOVED lines=88> */
.L_x_5998:
[C---:B------:R-:W-:Y:S01]  /*59e0*/  FMUL.FTZ R2, R133.reuse, c[0x0][0x2d0] ;  /* 0x0000b40085027a20 */ /* 0x040fe20000410000 */
[----:B------:R-:W-:Y:S01]  /*59f0*/  FSETP.NEU.FTZ.AND P0, PT, R133, -INF , PT ;  /* 0xff8000008500780b */ /* 0x000fe20003f1d000 */
[----:B------:R-:W-:Y:S01]  /*5a00*/  WARPSYNC 0xffffffff ;  /* 0xffffffff00007948 */ /* 0x000fe20003800000 */
[----:B--23--:R-:W-:Y:S01]  /*5a10*/  FMNMX.FTZ R24, R3, R24, !PT ;  /* 0x0000001803187209 */ /* 0x00cfe20007810000 */
        /* <DEDUP_REMOVED lines=15> */
[----:B------:R1:W3:Y:S03]  /*5b10*/  MUFU.EX2 R27, R0 ;  /* 0x00000000001b7308 */ /* 0x0002e60000000800 */
[----:B------:R-:W-:Y:S01]  /*5b20*/  LDSM.16.MT88.4 R64, [R222+0x3000] ;  /* 0x00300000de40783b */ /* 0x000fe20000004200 */
[----:B--2---:R-:W-:-:S03]  /*5b30*/  FFMA.FTZ R3, R20, c[0x0][0x2d0], -R2 ;  /* 0x0000b40014037a23 */ /* 0x004fc60000010802 */
[----:B------:R-:W-:Y:S01]  /*5b40*/  LDSM.16.MT88.4 R48, [R221+0x800] ;  /* 0x00080000dd30783b */ /* 0x000fe20000004200 */
[----:B------:R-:W2:Y:S03]  /*5b50*/  MUFU.EX2 R134, R3 ;  /* 0x0000000300867308 */ /* 0x000ea60000000800 */
[----:B------:R-:W-:Y:S04]  /*5b60*/  LDSM.16.MT88.4 R80, [R220+0x3800] ;  /* 0x00380000dc50783b */ /* 0x000fe80000004200 */
[----:B------:R-:W-:Y:S01]  /*5b70*/  LDSM.16.MT88.4 R84, [R221+0x3000] ;  /* 0x00300000dd54783b */ /* 0x000fe20000004200 */
[----:B-1----:R-:W-:Y:S01]  /*5b80*/  FFMA.FTZ R0, R12, c[0x0][0x2d0], -R2 ;  /* 0x0000b4000c007a23 */ /* 0x002fe20000010802 */
[----:B---3--:R-:W-:-:S03]  /*5b90*/  F2FP.BF16.PACK_AB R20, R27, R120 ;  /* 0x000000781b14723e */ /* 0x008fc600000010ff */
[----:B------:R1:W-:Y:S01]  /*5ba0*/  MUFU.EX2 R125, R0 ;  /* 0x00000000007d7308 */ /* 0x0003e20000000800 */
[----:B--2---:R-:W-:Y:S01]  /*5bb0*/  F2FP.BF16.PACK_AB R18, R134, R131 ;  /* 0x000000838612723e */ /* 0x004fe200000010ff */
[----:B-1----:R-:W-:-:S06]  /*5bc0*/  FFMA.FTZ R0, R14, c[0x0][0x2d0], -R2 ;  /* 0x0000b4000e007a23 */ /* 0x002fcc0000010802 */
[----:B------:R1:W2:Y:S02]  /*5bd0*/  MUFU.EX2 R127, R0 ;  /* 0x00000000007f7308 */ /* 0x0002a40000000800 */
[----:B-1----:R-:W-:Y:S01]  /*5be0*/  FFMA.FTZ R0, R15, c[0x0][0x2d0], -R2 ;  /* 0x0000b4000f007a23 */ /* 0x002fe20000010802 */
[----:B--2---:R-:W-:-:S05]  /*5bf0*/  F2FP.BF16.PACK_AB R22, R127, R125 ;  /* 0x0000007d7f16723e */ /* 0x004fca00000010ff */
[----:B------:R1:W-:Y:S02]  /*5c00*/  MUFU.EX2 R128, R0 ;  /* 0x0000000000807308 */ /* 0x0003e40000000800 */
[----:B-1----:R-:W-:-:S06]  /*5c10*/  FFMA.FTZ R0, R16, c[0x0][0x2d0], -R2 ;  /* 0x0000b40010007a23 */ /* 0x002fcc0000010802 */
[----:B------:R1:W2:Y:S02]  /*5c20*/  MUFU.EX2 R129, R0 ;  /* 0x0000000000817308 */ /* 0x0002a40000000800 */
[----:B-1----:R-:W-:Y:S01]  /*5c30*/  FMUL.FTZ R0, R24, c[0x0][0x2d0] ;  /* 0x0000b40018007a20 */ /* 0x002fe20000410000 */
[----:B--2---:R-:W-:-:S04]  /*5c40*/  F2FP.BF16.PACK_AB R16, R129, R128 ;  /* 0x000000808110723e */ /* 0x004fc800000010ff */
[----:B------:R-:W-:-:S05]  /*5c50*/  FSEL R0, R0, RZ, P0 ;  /* 0x000000ff00007208 */ /* 0x000fca0000000000 */
[----:B------:R-:W-:-:S04]  /*5c60*/  FFMA.FTZ R3, R4, c[0x0][0x2d0], -R0 ;  /* 0x0000b40004037a23 */ /* 0x000fc80000010800 */
[----:B------:R1:W-:Y:S02]  /*5c70*/  MUFU.EX2 R26, R3 ;  /* 0x00000003001a7308 */ /* 0x0003e40000000800 */
[--C-:B-1----:R-:W-:Y:S02]  /*5c80*/  FFMA.FTZ R3, R5, c[0x0][0x2d0], -R0.reuse ;  /* 0x0000b40005037a23 */ /* 0x102fe40000010800 */
[----:B------:R-:W1:Y:S04]  /*5c90*/  LDSM.16.MT88.4 R4, [R219] ;  /* 0x00000000db04783b */ /* 0x000e680000004200 */
        /* <DEDUP_REMOVED lines=109> */
[----:B------:R-:W-:-:S06]  /*6370*/  MOV R87, R57 ;  /* 0x0000003900577202 */ /* 0x000fcc0000000f00 */
        /* <DEDUP_REMOVED lines=196> */
[----:B------:R-:W-:Y:S01]  /*6fc0*/  IMAD.MOV.U32 R25, RZ, RZ, R140 ;  /* 0x000000ffff197224 */ /* 0x000fe200078e008c */
        /* <DEDUP_REMOVED lines=65> */
[----:B------:R-:W-:Y:S01]  /*73e0*/  MOV R25, R60 ;  /* 0x0000003c00197202 */ /* 0x000fe20000000f00 */
[----:B------:R-:W-:Y:S01]  /*73f0*/  IMAD.MOV.U32 R3, RZ, RZ, R61 ;  /* 0x000000ffff037224 */ /* 0x000fe200078e003d */
        /* <DEDUP_REMOVED lines=14> */
[----:B------:R-:W-:Y:S01]  /*74e0*/  MOV R153, R3 ;  /* 0x0000000300997202 */ /* 0x000fe20000000f00 */
[----:B------:R-:W-:Y:S01]  /*74f0*/  LDSM.16.MT88.4 R160, [R222+0x2800] ;  /* 0x00280000dea0783b */ /* 0x000fe20000004200 */
[----:B------:R-:W-:-:S02]  /*7500*/  MOV R154, R2 ;  /* 0x00000002009a7202 */ /* 0x000fc40000000f00 */
[----:B------:R-:W-:-:S03]  /*7510*/  MOV R152, R25 ;  /* 0x0000001900987202 */ /* 0x000fc60000000f00 */
[C---:B------:R-:W-:Y:S01]  /*7520*/  HMMA.16816.F32.BF16 R96, R4.reuse, R10, R96 ;  /* 0x0000000a0460723c */ /* 0x040fe20000041860 */
[----:B------:R-:W2:Y:S07]  /*7530*/  LDSM.16.MT88.4 R8, [R222+0x5000] ;  /* 0x00500000de08783b */ /* 0x000eae0000004200 */
[C---:B---3--:R-:W-:Y:S08]  /*7540*/  HMMA.16816.F32.BF16 R172, R4.reuse, R16, R204 ;  /* 0x0000001004ac723c */ /* 0x048ff000000418cc */
[C---:B------:R-:W-:Y:S01]  /*7550*/  HMMA.16816.F32.BF16 R88, R4.reuse, R18, R184 ;  /* 0x000000120458723c */ /* 0x040fe200000418b8 */
[----:B------:R-:W3:Y:S07]  /*7560*/  LDSM.16.MT88.4 R16, [R219+0x5000] ;  /* 0x00500000db10783b */ /* 0x000eee0000004200 */
[C---:B-1----:R-:W-:Y:S08]  /*7570*/  HMMA.16816.F32.BF16 R164, R4.reuse, R12, R180 ;  /* 0x0000000c04a4723c */ /* 0x042ff000000418b4 */
[C---:B------:R-:W-:Y:S01]  /*7580*/  HMMA.16816.F32.BF16 R92, R4.reuse, R14, R176 ;  /* 0x0000000e045c723c */ /* 0x040fe200000418b0 */
[----:B------:R-:W1:Y:S04]  /*7590*/  LDSM.16.MT88.4 R12, [R220+0x5000] ;  /* 0x00500000dc0c783b */ /* 0x000e680000004200 */
[----:B------:R-:W-:Y:S03]  /*75a0*/  LDSM.16.MT88.4 R176, [R219+0x2800] ;  /* 0x00280000dbb0783b */ /* 0x000fe60000004200 */
[C---:B--2---:R-:W-:Y:S01]  /*75b0*/  HMMA.16816.F32.BF16 R112, R4.reuse, R8, R136 ;  /* 0x000000080470723c */ /* 0x044fe20000041888 */
[----:B------:R-:W-:Y:S07]  /*75c0*/  LDSM.16.MT88.4 R136, [R220+0x5800] ;  /* 0x00580000dc88783b */ /* 0x000fee0000004200 */
[C---:B------:R-:W-:Y:S01]  /*75d0*/  HMMA.16816.F32.BF16 R116, R4.reuse, R10, R116 ;  /* 0x0000000a0474723c */ /* 0x040fe20000041874 */
[----:B------:R-:W2:Y:S07]  /*75e0*/  LDSM.16.MT88.4 R8, [R220+0x8000] ;  /* 0x00800000dc08783b */ /* 0x000eae0000004200 */
[C---:B---3--:R-:W-:Y:S08]  /*75f0*/  HMMA.16816.F32.BF16 R104, R4.reuse, R16, R200 ;  /* 0x000000100468723c */ /* 0x048ff000000418c8 */
[----:B------:R-:W-:Y:S01]  /*7600*/  HMMA.16816.F32.BF16 R200, R4, R18, R168 ;  /* 0x0000001204c8723c */ /* 0x000fe200000418a8 */
[----:B------:R-:W3:Y:S07]  /*7610*/  LDSM.16.MT88.4 R168, [R220+0x2800] ;  /* 0x00280000dca8783b */ /* 0x000eee0000004200 */
[----:B------:R-:W-:Y:S08]  /*7620*/  HMMA.16816.F32.BF16 R164, R128, R160, R164 ;  /* 0x000000a080a4723c */ /* 0x000ff000000418a4 */
[----:B------:R-:W-:Y:S01]  /*7630*/  MOV R0, R107 ;  /* 0x0000006b00007202 */ /* 0x000fe20000000f00 */
[----:B-1----:R-:W-:Y:S01]  /*7640*/  HMMA.16816.F32.BF16 R192, R4, R12, R148 ;  /* 0x0000000c04c0723c */ /* 0x002fe20000041894 */
[----:B------:R-:W-:-:S02]  /*7650*/  MOV R16, R104 ;  /* 0x0000006800107202 */ /* 0x000fc40000000f00 */
[----:B------:R-:W-:Y:S02]  /*7660*/  MOV R3, R105 ;  /* 0x0000006900037202 */ /* 0x000fe40000000f00 */
[----:B------:R-:W-:Y:S02]  /*7670*/  MOV R2, R106 ;  /* 0x0000006a00027202 */ /* 0x000fe40000000f00 */
[----:B------:R-:W-:Y:S01]  /*7680*/  MOV R151, R0 ;  /* 0x0000000000977202 */ /* 0x000fe20000000f00 */
[----:B--2---:R-:W-:Y:S01]  /*7690*/  HMMA.16816.F32.BF16 R188, R4, R8, R44 ;  /* 0x0000000804bc723c */ /* 0x004fe2000004182c */
[----:B------:R-:W2:Y:S01]  /*76a0*/  LDL R0, [R1+0x74] ;  /* 0x0000740001007983 */ /* 0x000ea20000100800 */
[----:B------:R-:W-:Y:S02]  /*76b0*/  MOV R148, R16 ;  /* 0x0000001000947202 */ /* 0x000fe40000000f00 */
[----:B------:R-:W-:Y:S01]  /*76c0*/  MOV R150, R2 ;  /* 0x0000000200967202 */ /* 0x000fe20000000f00 */
[----:B------:R-:W1:Y:S01]  /*76d0*/  LDSM.16.MT88.4 R16, [R221+0x5000] ;  /* 0x00500000dd10783b */ /* 0x000e620000004200 */
[----:B------:R-:W-:-:S02]  /*76e0*/  MOV R149, R3 ;  /* 0x0000000300957202 */ /* 0x000fc40000000f00 */
[C---:B------:R-:W-:Y:S01]  /*76f0*/  HMMA.16816.F32.BF16 R120, R4.reuse, R10, R32 ;  /* 0x0000000a0478723c */ /* 0x040fe20000041820 */
[----:B------:R-:W4:Y:S07]  /*7700*/  LDSM.16.MT88.4 R8, [R219+0xb000] ;  /* 0x00b00000db08783b */ /* 0x000f2e0000004200 */
[----:B------:R-:W-:Y:S01]  /*7710*/  HMMA.16816.F32.BF16 R184, R4, R14, R140 ;  /* 0x0000000e04b8723c */ /* 0x000fe2000004188c */
[----:B------:R-:W5:Y:S07]  /*7720*/  LDSM.16.MT88.4 R12, [R219+0x8000] ;  /* 0x00800000db0c783b */ /* 0x000f6e0000004200 */
[C---:B---3--:R-:W-:Y:S08]  /*7730*/  HMMA.16816.F32.BF16 R172, R128.reuse, R168, R172 ;  /* 0x000000a880ac723c */ /* 0x048ff000000418ac */
[C---:B------:R-:W-:Y:S01]  /*7740*/  HMMA.16816.F32.BF16 R168, R128.reuse, R170, R88 ;  /* 0x000000aa80a8723c */ /* 0x040fe20000041858 */
[----:B------:R-:W-:Y:S07]  /*7750*/  LDSM.16.MT88.4 R88, [R222+0x8800] ;  /* 0x00880000de58783b */ /* 0x000fee0000004200 */
[----:B------:R-:W-:Y:S08]  /*7760*/  HMMA.16816.F32.BF16 R180, R128, R176, R144 ;  /* 0x000000b080b4723c */ /* 0x000ff00000041890 */
[C---:B-1----:R-:W-:Y:S08]  /*7770*/  HMMA.16816.F32.BF16 R124, R4.reuse, R16, R124 ;  /* 0x00000010047c723c */ /* 0x042ff0000004187c */
[----:B------:R-:W-:Y:S01]  /*7780*/  HMMA.16816.F32.BF16 R100, R4, R18, R100 ;  /* 0x000000120464723c */ /* 0x000fe20000041864 */
[----:B------:R-:W1:Y:S01]  /*7790*/  LDSM.16.MT88.4 R16, [R222+0x8000] ;  /* 0x00800000de10783b */ /* 0x000e620000004200 */
[----:B------:R-:W-:-:S02]  /*77a0*/  MOV R2, c[0x0][0x2c4] ;  /* 0x0000b10000027a02 */ /* 0x000fc40000000f00 */
[----:B------:R-:W-:Y:S01]  /*77b0*/  MOV R3, c[0x0][0x2ac] ;  /* 0x0000ab0000037a02 */ /* 0x000fe20000000f00 */
[----:B------:R-:W-:Y:S03]  /*77c0*/  LDSM.16.MT88.4 R144, [R219+0x5800] ;  /* 0x00580000db90783b */ /* 0x000fe60000004200 */
[C---:B----4-:R-:W-:Y:S08]  /*77d0*/  HMMA.16816.F32.BF16 R208, R4.reuse, R8, R40 ;  /* 0x0000000804d0723c */ /* 0x050ff00000041828 */
[C---:B------:R-:W-:Y:S01]  /*77e0*/  HMMA.16816.F32.BF16 R40, R4.reuse, R10, R28 ;  /* 0x0000000a0428723c */ /* 0x040fe2000004181c */
[----:B------:R-:W3:Y:S07]  /*77f0*/  LDSM.16.MT88.4 R8, [R221+0xb000] ;  /* 0x00b00000dd08783b */ /* 0x000eee0000004200 */
[C---:B-----5:R-:W-:Y:S01]  /*7800*/  HMMA.16816.F32.BF16 R212, R4.reuse, R12, R80 ;  /* 0x0000000c04d4723c */ /* 0x060fe20000041850 */
[----:B------:R-:W-:Y:S07]  /*7810*/  LDSM.16.MT88.4 R80, [R220+0x8800] ;  /* 0x00880000dc50783b */ /* 0x000fee0000004200 */
[----:B------:R-:W-:Y:S01]  /*7820*/  HMMA.16816.F32.BF16 R196, R4, R14, R56 ;  /* 0x0000000e04c4723c */ /* 0x000fe20000041838 */
[----:B------:R-:W4:Y:S04]  /*7830*/  LDSM.16.MT88.4 R12, [R221+0x8000] ;  /* 0x00800000dd0c783b */ /* 0x000f280000004200 */
[----:B------:R-:W-:Y:S03]  /*7840*/  LDSM.16.MT88.4 R56, [R222+0x5800] ;  /* 0x00580000de38783b */ /* 0x000fe60000004200 */
[----:B------:R-:W-:Y:S08]  /*7850*/  HMMA.16816.F32.BF16 R176, R128, R178, R84 ;  /* 0x000000b280b0723c */ /* 0x000ff00000041854 */
[C---:B-1----:R-:W-:Y:S08]  /*7860*/  HMMA.16816.F32.BF16 R108, R4.reuse, R16, R76 ;  /* 0x00000010046c723c */ /* 0x042ff0000004184c */
[----:B------:R-:W-:Y:S01]  /*7870*/  HMMA.16816.F32.BF16 R104, R4, R18, R72 ;  /* 0x000000120468723c */ /* 0x000fe20000041848 */
[----:B------:R-:W1:Y:S01]  /*7880*/  LDSM.16.MT88.4 R16, [R220+0xb000] ;  /* 0x00b00000dc10783b */ /* 0x000e620000004200 */
[----:B------:R-:W-:Y:S01]  /*7890*/  ISETP.NE.AND P1, PT, R2, 0x1, PT ;  /* 0x000000010200780c */ /* 0x000fe20003f25270 */
[----:B------:R-:W-:-:S02]  /*78a0*/  IMAD R3, R3, c[0x0][0x1d0], RZ ;  /* 0x0000740003037a24 */ /* 0x000fc400078e02ff */
[----:B------:R-:W-:Y:S03]  /*78b0*/  LDSM.16.MT88.4 R72, [R219+0x8800] ;  /* 0x00880000db48783b */ /* 0x000fe60000004200 */
[C---:B---3--:R-:W-:Y:S01]  /*78c0*/  HMMA.16816.F32.BF16 R36, R4.reuse, R8, R36 ;  /* 0x000000080424723c */ /* 0x048fe20000041824 */
[----:B------:R-:W3:Y:S07]  /*78d0*/  LDL R8, [R1+0x2c] ;  /* 0x00002c0001087983 */ /* 0x000eee0000100800 */
[C---:B------:R-:W-:Y:S08]  /*78e0*/  HMMA.16816.F32.BF16 R20, R4.reuse, R10, R20 ;  /* 0x0000000a0414723c */ /* 0x040ff00000041814 */
[C---:B----4-:R-:W-:Y:S01]  /*78f0*/  HMMA.16816.F32.BF16 R44, R4.reuse, R12, R64 ;  /* 0x0000000c042c723c */ /* 0x050fe20000041840 */
[----:B------:R-:W-:Y:S07]  /*7900*/  LDSM.16.MT88.4 R64, [R221+0x5800] ;  /* 0x00580000dd40783b */ /* 0x000fee0000004200 */
[----:B------:R-:W-:Y:S01]  /*7910*/  HMMA.16816.F32.BF16 R32, R4, R14, R52 ;  /* 0x0000000e0420723c */ /* 0x000fe20000041834 */
[----:B------:R-:W4:Y:S07]  /*7920*/  LDSM.16.MT88.4 R12, [R222+0xb000] ;  /* 0x00b00000de0c783b */ /* 0x000f2e0000004200 */
[----:B------:R-:W-:Y:S08]  /*7930*/  HMMA.16816.F32.BF16 R160, R128, R162, R92 ;  /* 0x000000a280a0723c */ /* 0x000ff0000004185c */
[C---:B-1----:R-:W-:Y:S01]  /*7940*/  HMMA.16816.F32.BF16 R204, R4.reuse, R16, R152 ;  /* 0x0000001004cc723c */ /* 0x042fe20000041898 */
[----:B------:R-:W1:Y:S07]  /*7950*/  LDSM.16.MT88.4 R152, [R221+0x2800] ;  /* 0x00280000dd98783b */ /* 0x000e6e0000004200 */
[----:B------:R-:W-:Y:S08]  /*7960*/  HMMA.16816.F32.BF16 R28, R4, R18, R68 ;  /* 0x00000012041c723c */ /* 0x000ff00000041844 */
[----:B------:R-:W-:Y:S08]  /*7970*/  HMMA.16816.F32.BF16 R148, R128, R144, R148 ;  /* 0x000000908094723c */ /* 0x000ff00000041894 */
[C---:B----4-:R-:W-:Y:S08]  /*7980*/  HMMA.16816.F32.BF16 R16, R4.reuse, R12, R60 ;  /* 0x0000000c0410723c */ /* 0x050ff0000004183c */
[----:B------:R-:W-:Y:S01]  /*7990*/  HMMA.16816.F32.BF16 R48, R4, R14, R48 ;  /* 0x0000000e0430723c */ /* 0x000fe20000041830 */
[----:B------:R-:W4:Y:S07]  /*79a0*/  LDSM.16.MT88.4 R4, [R221+0xb800] ;  /* 0x00b80000dd04783b */ /* 0x000f2e0000004200 */
[C---:B-1----:R-:W-:Y:S08]  /*79b0*/  HMMA.16816.F32.BF16 R156, R128.reuse, R152, R156 ;  /* 0x00000098809c723c */ /* 0x042ff0000004189c */
[C---:B------:R-:W-:Y:S08]  /*79c0*/  HMMA.16816.F32.BF16 R76, R128.reuse, R80, R188 ;  /* 0x00000050804c723c */ /* 0x040ff000000418bc */
[C---:B------:R-:W-:Y:S08]  /*79d0*/  HMMA.16816.F32.BF16 R84, R128.reuse, R88, R108 ;  /* 0x000000588054723c */ /* 0x040ff0000004186c */
[C---:B------:R-:W-:Y:S01]  /*79e0*/  HMMA.16816.F32.BF16 R152, R128.reuse, R154, R96 ;  /* 0x0000009a8098723c */ /* 0x040fe20000041860 */
[----:B------:R-:W1:Y:S07]  /*79f0*/  LDSM.16.MT88.4 R96, [R221+0x8800] ;  /* 0x00880000dd60783b */ /* 0x000e6e0000004200 */
[C---:B------:R-:W-:Y:S01]  /*7a00*/  HMMA.16816.F32.BF16 R52, R128.reuse, R56, R112 ;  /* 0x000000388034723c */ /* 0x040fe20000041870 */
[----:B------:R-:W-:Y:S07]  /*7a10*/  LDSM.16.MT88.4 R112, [R220+0xb800] ;  /* 0x00b80000dc70783b */ /* 0x000fee0000004200 */
[C---:B------:R-:W-:Y:S01]  /*7a20*/  HMMA.16816.F32.BF16 R80, R128.reuse, R82, R120 ;  /* 0x000000528050723c */ /* 0x040fe20000041878 */
[----:B------:R-:W-:Y:S07]  /*7a30*/  LDSM.16.MT88.4 R120, [R222+0xb800] ;  /* 0x00b80000de78783b */ /* 0x000fee0000004200 */
[C---:B------:R-:W-:Y:S01]  /*7a40*/  HMMA.16816.F32.BF16 R88, R128.reuse, R90, R104 ;  /* 0x0000005a8058723c */ /* 0x040fe20000041868 */
[----:B------:R-:W5:Y:S07]  /*7a50*/  LDSM.16.MT88.4 R104, [R219+0xb800] ;  /* 0x00b80000db68783b */ /* 0x000f6e0000004200 */
[C---:B------:R-:W-:Y:S08]  /*7a60*/  HMMA.16816.F32.BF16 R60, R128.reuse, R64, R124 ;  /* 0x00000040803c723c */ /* 0x040ff0000004187c */
[----:B----4-:R-:W-:Y:S01]  /*7a70*/  HMMA.16816.F32.BF16 R124, R128, R4, R36 ;  /* 0x00000004807c723c */ /* 0x010fe20000041824 */
[----:B--2---:R-:W-:-:S05]  /*7a80*/  @P1 IMAD.HI.U32 R2, R0, c[0x0][0x2c8], RZ ;  /* 0x0000b20000021a27 */ /* 0x004fca00078e00ff */
[----:B------:R-:W-:-:S04]  /*7a90*/  @P1 SHF.R.U32.HI R0, RZ, c[0x0][0x2cc], R2 ;  /* 0x0000b300ff001a19 */ /* 0x000fc80000011602 */
[----:B------:R-:W-:-:S05]  /*7aa0*/  IADD3 R0, R0, -c[0x0][0x168], R3 ;  /* 0x80005a0000007a10 */ /* 0x000fca0007ffe003 */
[----:B------:R-:W-:-:S05]  /*7ab0*/  IMAD.HI R0, R0, 0x2aaaaaab, RZ ;  /* 0x2aaaaaab00007827 */ /* 0x000fca00078e02ff */
[----:B------:R-:W-:-:S04]  /*7ac0*/  SHF.R.U32.HI R2, RZ, 0x1f, R0 ;  /* 0x0000001fff027819 */ /* 0x000fc80000011600 */
[----:B------:R-:W-:Y:S02]  /*7ad0*/  LEA.HI.SX32 R0, R0, R2, 0x1c ;  /* 0x0000000200007211 */ /* 0x000fe400078fe2ff */
[----:B------:R-:W-:-:S05]  /*7ae0*/  IADD3 R3, R252, -0x2, RZ ;  /* 0xfffffffefc037810 */ /* 0x000fca0007ffe0ff */
[----:B------:R2:W-:Y:S01]  /*7af0*/  STL [R1+0x8], R3 ;  /* 0x0000080301007387 */ /* 0x0005e20000100800 */
[C---:B------:R-:W-:Y:S08]  /*7b00*/  HMMA.16816.F32.BF16 R56, R128.reuse, R58, R116 ;  /* 0x0000003a8038723c */ /* 0x040ff00000041874 */
[C---:B------:R-:W-:Y:S08]  /*7b10*/  HMMA.16816.F32.BF16 R64, R128.reuse, R66, R100 ;  /* 0x000000428040723c */ /* 0x040ff00000041864 */
[C---:B------:R-:W-:Y:S08]  /*7b20*/  HMMA.16816.F32.BF16 R140, R128.reuse, R136, R192 ;  /* 0x00000088808c723c */ /* 0x040ff000000418c0 */
[C---:B------:R-:W-:Y:S08]  /*7b30*/  HMMA.16816.F32.BF16 R68, R128.reuse, R72, R212 ;  /* 0x000000488044723c */ /* 0x040ff000000418d4 */
[C---:B-1----:R-:W-:Y:S08]  /*7b40*/  HMMA.16816.F32.BF16 R92, R128.reuse, R96, R44 ;  /* 0x00000060805c723c */ /* 0x042ff0000004182c */
[C---:B-----5:R-:W-:Y:S08]  /*7b50*/  HMMA.16816.F32.BF16 R100, R128.reuse, R104, R208 ;  /* 0x000000688064723c */ /* 0x060ff000000418d0 */
[C---:B------:R-:W-:Y:S08]  /*7b60*/  HMMA.16816.F32.BF16 R108, R128.reuse, R112, R204 ;  /* 0x00000070806c723c */ /* 0x040ff000000418cc */
[C---:B------:R-:W-:Y:S08]  /*7b70*/  HMMA.16816.F32.BF16 R116, R128.reuse, R120, R16 ;  /* 0x000000788074723c */ /* 0x040ff00000041810 */
[----:B------:R-:W-:Y:S01]  /*7b80*/  HMMA.16816.F32.BF16 R144, R128, R146, R200 ;  /* 0x000000928090723c */ /* 0x000fe200000418c8 */
[----:B---3--:R-:W-:-:S05]  /*7b90*/  IMNMX R4, R8, R0, !PT ;  /* 0x0000000008047217 */ /* 0x008fca0007800200 */
[----:B------:R2:W-:Y:S01]  /*7ba0*/  STL [R1+0x30], R4 ;  /* 0x0000300401007387 */ /* 0x0005e20000100800 */
[----:B------:R-:W-:Y:S01]  /*7bb0*/  ISETP.GE.AND P0, PT, R3, R4, PT ;  /* 0x000000040300720c */ /* 0x000fe20003f06270 */
[C---:B------:R-:W-:Y:S08]  /*7bc0*/  HMMA.16816.F32.BF16 R136, R128.reuse, R138, R184 ;  /* 0x0000008a8088723c */ /* 0x040ff000000418b8 */
[C---:B------:R-:W-:Y:S08]  /*7bd0*/  HMMA.16816.F32.BF16 R72, R128.reuse, R74, R196 ;  /* 0x0000004a8048723c */ /* 0x040ff000000418c4 */
[C---:B------:R-:W-:Y:S08]  /*7be0*/  HMMA.16816.F32.BF16 R96, R128.reuse, R98, R32 ;  /* 0x000000628060723c */ /* 0x040ff00000041820 */
[C---:B------:R-:W-:Y:S08]  /*7bf0*/  HMMA.16816.F32.BF16 R104, R128.reuse, R106, R40 ;  /* 0x0000006a8068723c */ /* 0x040ff00000041828 */
[C---:B------:R-:W-:Y:S08]  /*7c00*/  HMMA.16816.F32.BF16 R112, R128.reuse, R114, R28 ;  /* 0x000000728070723c */ /* 0x040ff0000004181c */
[C---:B------:R-:W-:Y:S08]  /*7c10*/  HMMA.16816.F32.BF16 R120, R128.reuse, R122, R48 ;  /* 0x0000007a8078723c */ /* 0x040ff00000041830 */
[----:B------:R-:W-:Y:S01]  /*7c20*/  HMMA.16816.F32.BF16 R128, R128, R6, R20 ;  /* 0x000000068080723c */ /* 0x000fe20000041814 */
[----:B------:R-:W-:Y:S01]  /*7c30*/  @!UPT UIADD3 URZ, URZ, URZ, URZ ;  /* 0x0000003f3f3ff290 */ /* 0x000fe2000fffe03f */
[----:B------:R-:W-:Y:S11]  /*7c40*/  @!P0 BRA `(.L_x_5955) ;  /* 0x0000553000008947 */ /* 0x000ff60003800000 */
[----:B--2---:R-:W-:Y:S02]  /*7c50*/  MOV R135, R24 ;  /* 0x0000001800877202 */ /* 0x004fe40000000f00 */
[----:B------:R-:W-:-:S02]  /*7c60*/  MOV R134, R133 ;  /* 0x0000008500867202 */ /* 0x000fc40000000f00 */
[----:B------:R-:W-:-:S07]  /*7c70*/  MOV R252, R3 ;  /* 0x0000000300fc7202 */ /* 0x000fce0000000f00 */
.L_x_5966:
[----:B------:R-:W2:Y:S01]  /*7c80*/  LDL R0, [R1+0x2c] ;  /* 0x00002c0001007983 */ /* 0x000ea20000100800 */
[----:B------:R-:W-:Y:S04]  /*7c90*/  DEPBAR.LE SB0, 0x0 ;  /* 0x000080000000791a */ /* 0x000fe80000000000 */
[----:B------:R-:W-:Y:S01]  /*7ca0*/  WARPSYNC 0xffffffff ;  /* 0xffffffff00007948 */ /* 0x000fe20003800000 */
[----:B------:R-:W-:Y:S06]  /*7cb0*/  BAR.SYNC.DEFER_BLOCKING 0x0 ;  /* 0x0000000000007b1d */ /* 0x000fec0000010000 */
[----:B------:R1:W3:Y:S01]  /*7cc0*/  LDSM.16.M88.4 R48, [R223] ;  /* 0x00000000df30783b */ /* 0x0002e20000000200 */
[----:B------:R-:W-:Y:S03]  /*7cd0*/  BSSY B0, `(.L_x_5956) ;  /* 0x000007a000007945 */ /* 0x000fe60003800000 */
[----:B------:R1:W4:Y:S04]  /*7ce0*/  LDSM.16.M88.4 R8, [R216] ;  /* 0x00000000d808783b */ /* 0x0003280000000200 */
        /* <DEDUP_REMOVED lines=26> */
[----:B------:R-:W5:Y:S01]  /*7e90*/  LDL R15, [R1] ;  /* 0x00000000010f7983 */ /* 0x000f620000100800 */
        /* <DEDUP_REMOVED lines=23> */
.L_x_5999:
[----:B------:R-:W-:-:S05]  /*8010*/  BRA.DIV ~URZ, `(.L_x_5959) ;  /* 0x0000da027f007947 */ /* 0x000fca000b800000 */
[----:B------:R-:W3:Y:S04]  /*8020*/  LDL R20, [R1] ;  /* 0x0000000001147983 */ /* 0x000ee80000100800 */
        /* <DEDUP_REMOVED lines=40> */
.L_x_6000:
        /* <DEDUP_REMOVED lines=28> */
.L_x_5957:
[----:B-1-34-:R-:W-:Y:S05]  /*8470*/  BSYNC B0 ;  /* 0x0000000000007941 */ /* 0x01afea0003800000 */
.L_x_5956:
[----:B------:R-:W0:Y:S01]  /*8480*/  LDGDEPBAR ;  /* 0x00000000000079af */ /* 0x000e220000000000 */
[----:B------:R-:W-:Y:S01]  /*8490*/  WARPSYNC 0xffffffff ;  /* 0xffffffff00007948 */ /* 0x000fe20003800000 */
[C---:B--2---:R-:W-:Y:S01]  /*84a0*/  HMMA.16816.F32.BF16 R4, R48.reuse, R8, RZ ;  /* 0x000000083004723c */ /* 0x044fe200000418ff */
[----:B------:R-:W-:Y:S03]  /*84b0*/  BSSY B0, `(.L_x_5960) ;  /* 0x00001ac000007945 */ /* 0x000fe60003800000 */
[----:B------:R-:W2:Y:S04]  /*84c0*/  LDL R0, [R1+0x2c] ;  /* 0x00002c0001007983 */ /* 0x000ea80000100800 */
        /* <DEDUP_REMOVED lines=42> */
[C---:B------:R-:W-:Y:S08]  /*8770*/  HMMA.16816.F32.BF16 R36, R184.reuse, R188, R36 ;  /* 0x000000bcb824723c */ /* 0x040ff00000041824 */
[C---:B------:R-:W-:Y:S01]  /*8780*/  HMMA.16816.F32.BF16 R40, R184.reuse, R190, R40 ;  /* 0x000000beb828723c */ /* 0x040fe20000041828 */
[----:B------:R-:W1:Y:S07]  /*8790*/  LDSM.16.M88.4 R188, [R225] ;  /* 0x00000000e1bc783b */ /* 0x000e6e0000000200 */
[C---:B------:R-:W-:Y:S08]  /*87a0*/  HMMA.16816.F32.BF16 R44, R184.reuse, R208, R44 ;  /* 0x000000d0b82c723c */ /* 0x040ff0000004182c */
[----:B------:R-:W-:Y:S01]  /*87b0*/  HMMA.16816.F32.BF16 R48, R184, R210, R48 ;  /* 0x000000d2b830723c */ /* 0x000fe20000041830 */
[----:B------:R-:W3:Y:S06]  /*87c0*/  LDSM.16.M88.4 R184, [R217+-0x7000] ;  /* 0xff900000d9b8783b */ /* 0x000eec0000000200 */
[----:B------:R-:W4:Y:S01]  /*87d0*/  LDSM.16.M88.4 R208, [R217+-0x6800] ;  /* 0xff980000d9d0783b */ /* 0x000f220000000200 */
[----:B--2---:R-:W-:Y:S01]  /*87e0*/  ISETP.GT.AND P0, PT, R252, R0, PT ;  /* 0x00000000fc00720c */ /* 0x004fe20003f04270 */
        /* <DEDUP_REMOVED lines=244> */
[----:B------:R-:W1:Y:S01]  /*9730*/  S2R R132, SR_TID.X ;  /* 0x0000000000847919 */ /* 0x000e620000002100 */
[----:B------:R-:W-:Y:S02]  /*9740*/  IMAD.MOV.U32 R189, RZ, RZ, RZ ;  /* 0x000000ffffbd7224 */ /* 0x000fe400078e00ff */
[----:B------:R-:W-:Y:S01]  /*9750*/  IMAD.MOV.U32 R133, RZ, RZ, c[0x0][0x2b8] ;  /* 0x0000ae00ff857624 */ /* 0x000fe200078e00ff */
[----:B------:R-:W2:Y:S04]  /*9760*/  LDL R2, [R1+0x34] ;  /* 0x0000340001027983 */ /* 0x000ea80000100800 */
[----:B------:R-:W3:Y:S01]  /*9770*/  LDL.64 R192, [R1+0x48] ;  /* 0x0000480001c07983 */ /* 0x000ee20000100a00 */
[----:B------:R-:W-:Y:S03]  /*9780*/  ISETP.NE.AND P1, PT, R133, 0x1, PT ;  /* 0x000000018500780c */ /* 0x000fe60003f25270 */
[----:B------:R-:W4:Y:S04]  /*9790*/  LDL.64 R190, [R1+0x40] ;  /* 0x0000400001be7983 */ /* 0x000f280000100a00 */
[----:B------:R-:W5:Y:S04]  /*97a0*/  LDL R184, [R1+0x38] ;  /* 0x0000380001b87983 */ /* 0x000f680000100800 */
[----:B------:R-:W3:Y:S04]  /*97b0*/  LDL R188, [R1+0xf8] ;  /* 0x0000f80001bc7983 */ /* 0x000ee80000100800 */
        /* <DEDUP_REMOVED lines=13> */
[----:B------:R-:W5:Y:S04]  /*9890*/  LDL R212, [R1+0x20] ;  /* 0x0000200001d47983 */ /* 0x000f680000100800 */
[----:B------:R-:W5:Y:S04]  /*98a0*/  LDL R185, [R1+0x104] ;  /* 0x0001040001b97983 */ /* 0x000f680000100800 */
[----:B------:R-:W5:Y:S01]  /*98b0*/  LDL R213, [R1] ;  /* 0x0000000001d57983 */ /* 0x000f620000100800 */
[----:B--2---:R-:W-:Y:S05]  /*98c0*/  IMAD R2, R252, 0x60, R2 ;  /* 0x00000060fc027824 */ /* 0x004fea00078e0202 */
[----:B------:R-:W-:Y:S05]  /*98d0*/  IADD3 R2, R2, -0x60, R0 ;  /* 0xffffffa002027810 */ /* 0x000fea0007ffe000 */
[----:B------:R-:W-:Y:S04]  /*98e0*/  @P1 IMAD.HI.U32 R3, R2, c[0x0][0x2bc], RZ ;  /* 0x0000af0002031a27 */ /* 0x000fe800078e00ff */
[----:B------:R-:W-:Y:S01]  /*98f0*/  IMAD.MOV.U32 R0, RZ, RZ, R2 ;  /* 0x000000ffff007224 */ /* 0x000fe200078e0002 */
[----:B------:R-:W-:Y:S04]  /*9900*/  @P1 SHF.R.U32.HI R0, RZ, c[0x0][0x2c0], R3 ;  /* 0x0000b000ff001a19 */ /* 0x000fe80000011603 */
[----:B---3--:R-:W-:Y:S01]  /*9910*/  @!P6 IADD3 R3, P0, R0, R192, RZ ;  /* 0x000000c00003e210 */ /* 0x008fe20007f1e0ff */
[C---:B----4-:R-:W-:Y:S01]  /*9920*/  IMAD.SHL.U32 R198, R214.reuse, 0x2, RZ ;  /* 0x00000002d6c67824 */ /* 0x050fe200078e00ff */
[----:B------:R-:W-:Y:S01]  /*9930*/  SHF.L.U64.HI R188, R214, 0x1, R188 ;  /* 0x00000001d6bc7819 */ /* 0x000fe200000102bc */
[C---:B-----5:R-:W-:Y:S01]  /*9940*/  IMAD.SHL.U32 R197, R215.reuse, 0x2, RZ ;  /* 0x00000002d7c57824 */ /* 0x060fe200078e00ff */
[----:B------:R-:W-:Y:S02]  /*9950*/  SHF.L.U64.HI R187, R215, 0x1, R187 ;  /* 0x00000001d7bb7819 */ /* 0x000fe400000102bb */
[----:B------:R-:W-:Y:S01]  /*9960*/  @!P6 LEA.HI.X.SX32 R133, R0, R132, 0x1, P0 ;  /* 0x000000840085e211 */ /* 0x000fe200000f0eff */
[----:B------:R-:W-:Y:S01]  /*9970*/  IMAD.MOV R0, RZ, RZ, -R0 ;  /* 0x000000ffff007224 */ /* 0x000fe200078e0a00 */
[C---:B------:R-:W-:Y:S01]  /*9980*/  @!P6 LEA R132, P0, R3.reuse, c[0x0][0x2a0], 0x2 ;  /* 0x0000a8000384ea11 */ /* 0x040fe200078010ff */
[C---:B------:R-:W-:Y:S01]  /*9990*/  IMAD.SHL.U32 R196, R212.reuse, 0x2, RZ ;  /* 0x00000002d4c47824 */ /* 0x040fe200078e00ff */
[----:B------:R-:W-:Y:S01]  /*99a0*/  SHF.L.U64.HI R186, R212, 0x1, R186 ;  /* 0x00000001d4ba7819 */ /* 0x000fe200000102ba */
[----:B------:R-:W-:Y:S01]  /*99b0*/  IMAD R192, R0, c[0x0][0x2b8], R2 ;  /* 0x0000ae0000c07a24 */ /* 0x000fe200078e0202 */
[----:B------:R-:W-:Y:S03]  /*99c0*/  @!P6 LEA.HI.X R133, R3, c[0x0][0x2a4], R133, 0x2, P0 ;  /* 0x0000a9000385ea11 */ /* 0x000fe600000f1485 */
[----:B------:R-:W-:Y:S01]  /*99d0*/  IMAD.WIDE.U32 R2, R192, c[0x0][0x1e0], RZ ;  /* 0x00007800c0027a25 */ /* 0x000fe200078e00ff */
[----:B------:R-:W-:Y:S01]  /*99e0*/  SHF.R.S32.HI R0, RZ, 0x1f, R192 ;  /* 0x0000001fff007819 */ /* 0x000fe200000114c0 */
[----:B------:R-:W2:Y:S01]  /*99f0*/  @!P6 LDG.E R189, [R132.64] ;  /* 0x0000000684bde981 */ /* 0x000ea2000c1e1900 */
[C---:B------:R-:W-:Y:S01]  /*9a00*/  SHF.L.U64.HI R185, R213.reuse, 0x1, R185 ;  /* 0x00000001d5b97819 */ /* 0x040fe200000102b9 */
[----:B------:R-:W-:Y:S02]  /*9a10*/  IMAD.SHL.U32 R195, R213, 0x2, RZ ;  /* 0x00000002d5c37824 */ /* 0x000fe400078e00ff */
[----:B------:R-:W-:Y:S01]  /*9a20*/  IMAD R0, R0, c[0x0][0x1e0], RZ ;  /* 0x0000780000007a24 */ /* 0x000fe200078e02ff */
[----:B------:R1:W-:Y:S03]  /*9a30*/  STL [R1+0xc], R192 ;  /* 0x00000cc001007387 */ /* 0x0003e60000100800 */
[----:B------:R-:W-:Y:S04]  /*9a40*/  IMAD R0, R192, c[0x0][0x1e4], R0 ;  /* 0x00007900c0007a24 */ /* 0x000fe800078e0200 */
[----:B------:R-:W-:Y:S01]  /*9a50*/  IMAD.IADD R3, R3, 0x1, R0 ;  /* 0x0000000103037824 */ /* 0x000fe200078e0200 */
[----:B--2---:R-:W-:Y:S01]  /*9a60*/  SHF.R.S32.HI R0, RZ, 0x1f, R189 ;  /* 0x0000001fff007819 */ /* 0x004fe200000114bd */
[----:B------:R1:W-:Y:S02]  /*9a70*/  STL [R1+0x4], R189 ;  /* 0x000004bd01007387 */ /* 0x0003e40000100800 */
        /* <DEDUP_REMOVED lines=9> */
.L_x_6001:
[----:B------:R-:W-:-:S05]  /*9b10*/  BRA.DIV ~URZ, `(.L_x_5963) ;  /* 0x0000c4d27f007947 */ /* 0x000fca000b800000 */
[----:B------:R-:W4:Y:S04]  /*9b20*/  LDL R190, [R1] ;  /* 0x0000000001be7983 */ /* 0x000f280000100800 */
        /* <DEDUP_REMOVED lines=40> */
.L_x_6002:
        /* <DEDUP_REMOVED lines=28> */
.L_x_5961:
[----:B------:R-:W-:Y:S05]  /*9f70*/  BSYNC B0 ;  /* 0x0000000000007941 */ /* 0x000fea0003800000 */
.L_x_5960:
[----:B--2---:R-:W2:Y:S01]  /*9f80*/  LDL R3, [R1+0x28] ;  /* 0x0000280001037983 */ /* 0x004ea20000100800 */
[----:B------:R-:W-:Y:S02]  /*9f90*/  IMAD.MOV.U32 R0, RZ, RZ, c[0x0][0x2c4] ;  /* 0x0000b100ff007624 */ /* 0x000fe400078e00ff */
[----:B------:R-:W-:Y:S01]  /*9fa0*/  IMAD R133, R252, -0x60, RZ ;  /* 0xffffffa0fc857824 */ /* 0x000fe200078e02ff */
[----:B------:R-:W3:Y:S02]  /*9fb0*/  LDL R2, [R1+0x60] ;  /* 0x0000600001027983 */ /* 0x000ee40000100800 */
[----:B------:R-:W-:Y:S02]  /*9fc0*/  ISETP.NE.AND P0, PT, R0, 0x1, PT ;  /* 0x000000010000780c */ /* 0x000fe40003f05270 */
[----:B------:R-:W0:Y:S01]  /*9fd0*/  LDGDEPBAR ;  /* 0x00000000000079af */ /* 0x000e220000000000 */
[----:B--2---:R-:W-:Y:S10]  /*9fe0*/  MOV R132, R3 ;  /* 0x0000000300847202 */ /* 0x004ff40000000f00 */
[----:B------:R-:W-:Y:S01]  /*9ff0*/  @P0 IMAD.HI.U32 R0, R3, c[0x0][0x2c8], RZ ;  /* 0x0000b20003000a27 */ /* 0x000fe200078e00ff */
[----:B---3--:R-:W-:Y:S04]  /*a000*/  IADD3 R133, -R2, 0x1, R133 ;  /* 0x0000000102857810 */ /* 0x008fe80007ffe185 */
[----:B------:R-:W-:Y:S01]  /*a010*/  @P0 SHF.R.U32.HI R132, RZ, c[0x0][0x2cc], R0 ;  /* 0x0000b300ff840a19 */ /* 0x000fe20000011600 */
[----:B------:R-:W-:Y:S04]  /*a020*/  IMAD.MOV.U32 R0, RZ, RZ, c[0x0][0x2ac] ;  /* 0x0000ab00ff007624 */ /* 0x000fe800078e00ff */
[----:B------:R-:W-:Y:S05]  /*a030*/  IMAD R133, R0, c[0x0][0x1d0], R133 ;  /* 0x0000740000857a24 */ /* 0x000fea00078e0285 */
[----:B------:R-:W-:Y:S01]  /*a040*/  IADD3 R133, R133, -c[0x0][0x168], RZ ;  /* 0x80005a0085857a10 */ /* 0x000fe20007ffe0ff */
[----:B------:R-:W-:-:S05]  /*a050*/  BRA.DIV ~URZ, `(.L_x_5964) ;  /* 0x0000c4f27f007947 */ /* 0x000fca000b800000 */
[----:B------:R1:W2:Y:S02]  /*a060*/  SHFL.IDX PT, R0, R132, RZ, 0x1c1f ;  /* 0x001c1fff84007589 */ /* 0x0002a400000e0000 */
.L_x_6003:
[----:B--2---:R-:W-:Y:S05]  /*a070*/  IMAD.IADD R0, R133, 0x1, R0 ;  /* 0x0000000185007824 */ /* 0x004fea00078e0200 */
        /* <DEDUP_REMOVED lines=9> */
[----:B------:R-:W-:Y:S02]  /*a110*/  FSEL R9, R9, -INF , P4 ;  /* 0xff80000009097808 */ /* 0x000fe40002000000 */
[----:B------:R-:W-:Y:S02]  /*a120*/  ISETP.GT.AND P4, PT, R0, 0x19, PT ;  /* 0x000000190000780c */ /* 0x000fe40003f84270 */
        /* <DEDUP_REMOVED lines=143> */
.L_x_6004:
        /* <DEDUP_REMOVED lines=36> */
[----:B------:R-:W-:Y:S04]  /*ac60*/  FFMA.FTZ R9, R9, c[0x0][0x2d0], -R2 ;  /* 0x0000b40009097a23 */ /* 0x000fe80000010802 */
[----:B------:R-:W-:Y:S10]  /*ac70*/  MUFU.EX2 R8, R8 ;  /* 0x0000000800087308 */ /* 0x000ff40000000800 */
[----:B------:R-:W2:Y:S01]  /*ac80*/  MUFU.EX2 R9, R9 ;  /* 0x0000000900097308 */ /* 0x000ea20000000800 */
[C---:B---3--:R-:W-:Y:S01]  /*ac90*/  FFMA.FTZ R2, R0.reuse, R185, R4 ;  /* 0x000000b900027223 */ /* 0x048fe20000010004 */
[----:B--2---:R-:W-:Y:S01]  /*aca0*/  F2FP.BF16.PACK_AB R186, R9, R8 ;  /* 0x0000000809ba723e */ /* 0x004fe200000010ff */
[----:B------:R-:W-:Y:S02]  /*acb0*/  FMUL.FTZ R20, R0, R164 ;  /* 0x000000a400147220 */ /* 0x000fe40000410000 */
[----:B------:R-:W2:Y:S01]  /*acc0*/  LDL.LU R164, [R1+0x24] ;  /* 0x0000240001a47983 */ /* 0x000ea20000300800 */
[----:B------:R-:W-:Y:S01]  /*acd0*/  FADD.FTZ R5, R184, R2 ;  /* 0x00000002b8057221 */ /* 0x000fe20000010000 */
[C---:B------:R-:W-:Y:S01]  /*ace0*/  FSEL R2, R3.reuse, RZ, P0 ;  /* 0x000000ff03027208 */ /* 0x040fe20000000000 */
[----:B------:R-:W-:Y:S01]  /*acf0*/  FMUL.FTZ R13, R0, R173 ;  /* 0x000000ad000d7220 */ /* 0x000fe20000410000 */
[----:B------:R-:W-:Y:S01]  /*ad00*/  F2FP.BF16.PACK_AB R184, R184, R4 ;  /* 0x00000004b8b8723e */ /* 0x000fe200000010ff */
[----:B------:R-:W-:Y:S01]  /*ad10*/  FMUL.FTZ R4, R3, c[0x0][0x2d0] ;  /* 0x0000b40003047a20 */ /* 0x000fe20000410000 */
[----:B------:R-:W-:Y:S01]  /*ad20*/  MOV R173, R49 ;  /* 0x0000003100ad7202 */ /* 0x000fe20000000f00 */
[----:B------:R-:W-:Y:S01]  /*ad30*/  FADD.FTZ R2, -R2, R135 ;  /* 0x0000008702027221 */ /* 0x000fe20000010100 */
[----:B------:R-:W-:Y:S01]  /*ad40*/  MOV R135, R37 ;  /* 0x0000002500877202 */ /* 0x000fe20000000f00 */
[----:B------:R-:W-:Y:S01]  /*ad50*/  FMUL.FTZ R49, R0, R137 ;  /* 0x0000008900317220 */ /* 0x000fe20000410000 */
[----:B------:R-:W-:Y:S01]  /*ad60*/  FSEL R4, R4, RZ, P0 ;  /* 0x000000ff04047208 */ /* 0x000fe20000000000 */
[----:B------:R-:W-:Y:S02]  /*ad70*/  FMUL.FTZ R2, R2, c[0x0][0x2d0] ;  /* 0x0000b40002027a20 */ /* 0x000fe40000410000 */
[C---:B------:R-:W-:Y:S01]  /*ad80*/  FMUL.FTZ R16, R0.reuse, R168 ;  /* 0x000000a800107220 */ /* 0x040fe20000410000 */
[----:B------:R-:W-:Y:S01]  /*ad90*/  MOV R168, R48 ;  /* 0x0000003000a87202 */ /* 0x000fe20000000f00 */
[----:B------:R-:W-:Y:S02]  /*ada0*/  FMUL.FTZ R48, R0, R136 ;  /* 0x0000008800307220 */ /* 0x000fe40000410000 */
[----:B------:R-:W3:Y:S01]  /*adb0*/  MUFU.EX2 R2, R2 ;  /* 0x0000000200027308 */ /* 0x000ee20000000800 */
[--C-:B------:R-:W-:Y:S02]  /*adc0*/  FFMA.FTZ R33, R50, c[0x0][0x2d0], -R4.reuse ;  /* 0x0000b40032217a23 */ /* 0x100fe40000010804 */
[--C-:B------:R-:W-:Y:S02]  /*add0*/  FFMA.FTZ R36, R51, c[0x0][0x2d0], -R4.reuse ;  /* 0x0000b40033247a23 */ /* 0x100fe40000010804 */
[--C-:B------:R-:W-:Y:S02]  /*ade0*/  FFMA.FTZ R29, R46, c[0x0][0x2d0], -R4.reuse ;  /* 0x0000b4002e1d7a23 */ /* 0x100fe40000010804 */
[--C-:B-1----:R-:W-:Y:S02]  /*adf0*/  FFMA.FTZ R132, R10, c[0x0][0x2d0], -R4.reuse ;  /* 0x0000b4000a847a23 */ /* 0x102fe40000010804 */
        /* <DEDUP_REMOVED lines=8> */
[C---:B---3--:R-:W-:Y:S01]  /*ae80*/  FMUL.FTZ R50, R2.reuse, R138 ;  /* 0x0000008a02327220 */ /* 0x048fe20000410000 */
[----:B------:R-:W-:Y:S01]  /*ae90*/  MUFU.EX2 R199, R199 ;  /* 0x000000c700c77308 */ /* 0x000fe20000000800 */
        /* <DEDUP_REMOVED lines=11> */
[----:B------:R-:W-:Y:S01]  /*af50*/  FMUL.FTZ R21, R0, R165 ;  /* 0x000000a500157220 */ /* 0x000fe20000410000 */
[----:B------:R-:W-:Y:S01]  /*af60*/  MOV R165, R40 ;  /* 0x0000002800a57202 */ /* 0x000fe20000000f00 */
[--C-:B------:R-:W-:Y:S01]  /*af70*/  FFMA.FTZ R6, R6, c[0x0][0x2d0], -R4.reuse ;  /* 0x0000b40006067a23 */ /* 0x100fe20000010804 */
[----:B------:R-:W-:Y:S01]  /*af80*/  MUFU.EX2 R206, R206 ;  /* 0x000000ce00ce7308 */ /* 0x000fe20000000800 */
[--C-:B------:R-:W-:Y:S02]  /*af90*/  FFMA.FTZ R7, R7, c[0x0][0x2d0], -R4.reuse ;  /* 0x0000b40007077a23 */ /* 0x100fe40000010804 */
[--C-:B------:R-:W-:Y:S02]  /*afa0*/  FFMA.FTZ R198, R22, c[0x0][0x2d0], -R4.reuse ;  /* 0x0000b40016c67a23 */ /* 0x100fe40000010804 */
[----:B------:R-:W-:Y:S02]  /*afb0*/  FFMA.FTZ R197, R23, c[0x0][0x2d0], -R4 ;  /* 0x0000b40017c57a23 */ /* 0x000fe40000010804 */
[----:B------:R-:W-:Y:S02]  /*afc0*/  FADD.FTZ R4, R8, R5 ;  /* 0x0000000508047221 */ /* 0x000fe40000010000 */
[C---:B------:R-:W-:Y:S01]  /*afd0*/  FMUL.FTZ R12, R0.reuse, R172 ;  /* 0x000000ac000c7220 */ /* 0x040fe20000410000 */
[----:B------:R3:W-:Y:S01]  /*afe0*/  MUFU.EX2 R185, R6 ;  /* 0x0000000600b97308 */ /* 0x0007e20000000800 */
[----:B------:R-:W-:Y:S02]  /*aff0*/  FADD.FTZ R188, R9, R4 ;  /* 0x0000000409bc7221 */ /* 0x000fe40000010000 */
[C---:B------:R-:W-:Y:S01]  /*b000*/  FMUL.FTZ R9, R0.reuse, R177 ;  /* 0x000000b100097220 */ /* 0x040fe20000410000 */
[----:B------:R-:W-:Y:S01]  /*b010*/  MOV R177, R29 ;  /* 0x0000001d00b17202 */ /* 0x000fe20000000f00 */
[----:B------:R-:W-:Y:S01]  /*b020*/  FMUL.FTZ R29, R0, R157 ;  /* 0x0000009d001d7220 */ /* 0x000fe20000410000 */
[----:B------:R-:W-:Y:S01]  /*b030*/  MOV R157, R165 ;  /* 0x000000a5009d7202 */ /* 0x000fe20000000f00 */
[----:B------:R-:W-:Y:S02]  /*b040*/  FMUL.FTZ R22, R2, R166 ;  /* 0x000000a602167220 */ /* 0x000fe40000410000 */
[C---:B------:R-:W-:Y:S01]  /*b050*/  FMUL.FTZ R4, R0.reuse, R180 ;  /* 0x000000b400047220 */ /* 0x040fe20000410000 */
[----:B------:R4:W-:Y:S01]  /*b060*/  MUFU.EX2 R172, R7 ;  /* 0x0000000700ac7308 */ /* 0x0009e20000000800 */
[----:B------:R-:W-:Y:S01]  /*b070*/  FMUL.FTZ R5, R0, R181 ;  /* 0x000000b500057220 */ /* 0x000fe20000410000 */
[----:B------:R-:W-:Y:S01]  /*b080*/  MOV R181, R33 ;  /* 0x0000002100b57202 */ /* 0x000fe20000000f00 */
[C---:B------:R-:W-:Y:S01]  /*b090*/  FMUL.FTZ R10, R2.reuse, R178 ;  /* 0x000000b2020a7220 */ /* 0x040fe20000410000 */
[----:B------:R-:W-:Y:S01]  /*b0a0*/  MOV R180, R36 ;  /* 0x0000002400b47202 */ /* 0x000fe20000000f00 */
[----:B------:R-:W-:Y:S02]  /*b0b0*/  FMUL.FTZ R11, R2, R179 ;  /* 0x000000b3020b7220 */ /* 0x000fe40000410000 */
[----:B------:R-:W-:Y:S01]  /*b0c0*/  FMUL.FTZ R8, R0, R176 ;  /* 0x000000b000087220 */ /* 0x000fe20000410000 */
[----:B------:R-:W-:Y:S01]  /*b0d0*/  MOV R176, R32 ;  /* 0x0000002000b07202 */ /* 0x000fe20000000f00 */
[C---:B------:R-:W-:Y:S01]  /*b0e0*/  FMUL.FTZ R14, R2.reuse, R174 ;  /* 0x000000ae020e7220 */ /* 0x040fe20000410000 */
[----:B------:R-:W-:Y:S01]  /*b0f0*/  MUFU.EX2 R165, R132 ;  /* 0x0000008400a57308 */ /* 0x000fe20000000800 */
[C---:B------:R-:W-:Y:S02]  /*b100*/  FMUL.FTZ R15, R2.reuse, R175 ;  /* 0x000000af020f7220 */ /* 0x040fe40000410000 */
[C---:B------:R-:W-:Y:S02]  /*b110*/  FMUL.FTZ R18, R2.reuse, R170 ;  /* 0x000000aa02127220 */ /* 0x040fe40000410000 */
[C---:B---3--:R-:W-:Y:S01]  /*b120*/  FMUL.FTZ R6, R2.reuse, R182 ;  /* 0x000000b602067220 */ /* 0x048fe20000410000 */
[----:B------:R-:W-:Y:S01]  /*b130*/  MOV R182, R135 ;  /* 0x0000008700b67202 */ /* 0x000fe20000000f00 */
[----:B------:R-:W-:Y:S02]  /*b140*/  FMUL.FTZ R19, R2, R171 ;  /* 0x000000ab02137220 */ /* 0x000fe40000410000 */
[----:B------:R-:W-:Y:S01]  /*b150*/  FMUL.FTZ R17, R0, R169 ;  /* 0x000000a900117220 */ /* 0x000fe20000410000 */
[----:B------:R-:W3:Y:S01]  /*b160*/  MUFU.EX2 R166, R134 ;  /* 0x0000008600a67308 */ /* 0x000ee20000000800 */
[C---:B------:R-:W-:Y:S01]  /*b170*/  FMUL.FTZ R23, R2.reuse, R167 ;  /* 0x000000a702177220 */ /* 0x040fe20000410000 */
[----:B------:R-:W-:Y:S01]  /*b180*/  MOV R169, R45 ;  /* 0x0000002d00a97202 */ /* 0x000fe20000000f00 */
[C---:B------:R-:W-:Y:S02]  /*b190*/  FMUL.FTZ R26, R2.reuse, R162 ;  /* 0x000000a2021a7220 */ /* 0x040fe40000410000 */
[C---:B----4-:R-:W-:Y:S01]  /*b1a0*/  FMUL.FTZ R7, R2.reuse, R183 ;  /* 0x000000b702077220 */ /* 0x050fe20000410000 */
        /* <DEDUP_REMOVED lines=8> */
[----:B------:R-:W-:Y:S02]  /*b230*/  FMUL.FTZ R31, R2, R159 ;  /* 0x0000009f021f7220 */ /* 0x000fe40000410000 */
[C---:B------:R-:W-:Y:S01]  /*b240*/  FMUL.FTZ R28, R0.reuse, R156 ;  /* 0x0000009c001c7220 */ /* 0x040fe20000410000 */
[----:B------:R-:W-:Y:S01]  /*b250*/  MOV R156, R41 ;  /* 0x00000029009c7202 */ /* 0x000fe20000000f00 */
[C---:B------:R-:W-:Y:S02]  /*b260*/  FMUL.FTZ R32, R0.reuse, R152 ;  /* 0x0000009800207220 */ /* 0x040fe40000410000 */
[----:B------:R-:W-:Y:S02]  /*b270*/  FMUL.FTZ R33, R0, R153 ;  /* 0x0000009900217220 */ /* 0x000fe40000410000 */
[----:B------:R-:W-:Y:S01]  /*b280*/  FMUL.FTZ R34, R2, R154 ;  /* 0x0000009a02227220 */ /* 0x000fe20000410000 */
[----:B---3--:R-:W-:Y:S01]  /*b290*/  F2FP.BF16.PACK_AB R187, R166, R165 ;  /* 0x000000a5a6bb723e */ /* 0x008fe200000010ff */
        /* <DEDUP_REMOVED lines=8> */
[----:B------:R-:W-:Y:S01]  /*b320*/  LDSM.16.MT88.4 R148, [R222+0x1000] ;  /* 0x00100000de94783b */ /* 0x000fe20000004200 */
[----:B------:R-:W-:Y:S01]  /*b330*/  FMUL.FTZ R41, R0, R145 ;  /* 0x0000009100297220 */ /* 0x000fe20000410000 */
[----:B------:R-:W3:Y:S01]  /*b340*/  MUFU.EX2 R132, R196 ;  /* 0x000000c400847308 */ /* 0x000ee20000000800 */
[C---:B------:R-:W-:Y:S02]  /*b350*/  FMUL.FTZ R42, R2.reuse, R146 ;  /* 0x00000092022a7220 */ /* 0x040fe40000410000 */
[----:B------:R-:W-:Y:S02]  /*b360*/  FMUL.FTZ R43, R2, R147 ;  /* 0x00000093022b7220 */ /* 0x000fe40000410000 */
[C---:B------:R-:W-:Y:S01]  /*b370*/  FMUL.FTZ R44, R0.reuse, R140 ;  /* 0x0000008c002c7220 */ /* 0x040fe20000410000 */
[----:B------:R-:W-:Y:S01]  /*b380*/  LDSM.16.MT88.4 R144, [R220+0x800] ;  /* 0x00080000dc90783b */ /* 0x000fe20000004200 */
[----:B------:R-:W-:Y:S02]  /*b390*/  FMUL.FTZ R45, R0, R141 ;  /* 0x0000008d002d7220 */ /* 0x000fe40000410000 */
        /* <DEDUP_REMOVED lines=87> */
[----:B--2---:R-:W-:Y:S01]  /*b910*/  FFMA.FTZ R164, R2, R164, R185 ;  /* 0x000000a402a47223 */ /* 0x004fe200000100b9 */
[----:B------:R-:W-:Y:S01]  /*b920*/  F2FP.BF16.PACK_AB R185, R172, R185 ;  /* 0x000000b9acb9723e */ /* 0x000fe200000010ff */
[C---:B------:R-:W-:Y:S02]  /*b930*/  FMUL.FTZ R126, R2.reuse, R126 ;  /* 0x0000007e027e7220 */ /* 0x040fe40000410000 */
[C---:B------:R-:W-:Y:S02]  /*b940*/  FMUL.FTZ R127, R2.reuse, R127 ;  /* 0x0000007f027f7220 */ /* 0x040fe40000410000 */
[C---:B------:R-:W-:Y:S02]  /*b950*/  FMUL.FTZ R130, R2.reuse, R130 ;  /* 0x0000008202827220 */ /* 0x040fe40000410000 */
[C---:B-1----:R-:W-:Y:S05]  /*b960*/  HMMA.16816.F32.BF16 R4, R184.reuse, R136, R4 ;  /* 0x00000088b804723c */ /* 0x042fea0000041804 */
[----:B------:R-:W-:Y:S02]  /*b970*/  FMUL.FTZ R131, R2, R131 ;  /* 0x0000008302837220 */ /* 0x000fe40000410000 */
[----:B------:R-:W1:Y:S01]  /*b980*/  MUFU.EX2 R2, R195 ;  /* 0x000000c300027308 */ /* 0x000e620000000800 */
[C---:B------:R-:W-:Y:S01]  /*b990*/  HMMA.16816.F32.BF16 R8, R184.reuse, R138, R8 ;  /* 0x0000008ab808723c */ /* 0x040fe20000041808 */
[----:B------:R-:W2:Y:S03]  /*b9a0*/  LDSM.16.MT88.4 R136, [R220] ;  /* 0x00000000dc88783b */ /* 0x000ea60000004200 */
[C---:B------:R-:W-:Y:S02]  /*b9b0*/  FMUL.FTZ R124, R0.reuse, R124 ;  /* 0x0000007c007c7220 */ /* 0x040fe40000410000 */
[C---:B------:R-:W-:Y:S02]  /*b9c0*/  FMUL.FTZ R125, R0.reuse, R125 ;  /* 0x0000007d007d7220 */ /* 0x040fe40000410000 */
[C---:B------:R-:W-:Y:S01]  /*b9d0*/  FMUL.FTZ R128, R0.reuse, R128 ;  /* 0x0000008000807220 */ /* 0x040fe20000410000 */
[----:B------:R-:W4:Y:S03]  /*b9e0*/  MUFU.EX2 R195, R191 ;  /* 0x000000bf00c37308 */ /* 0x000f260000000800 */
[----:B------:R-:W-:Y:S02]  /*b9f0*/  FMUL.FTZ R129, R0, R129 ;  /* 0x0000008100817220 */ /* 0x000fe40000410000 */
[----:B---3--:R-:W-:Y:S05]  /*ba00*/  FADD.FTZ R0, R132, R188 ;  /* 0x000000bc84007221 */ /* 0x008fea0000010000 */
[----:B------:R3:W5:Y:S01]  /*ba10*/  MUFU.EX2 R188, R176 ;  /* 0x000000b000bc7308 */ /* 0x0007620000000800 */
[----:B-1----:R-:W-:Y:S04]  /*ba20*/  FADD.FTZ R0, R2, R0 ;  /* 0x0000000002007221 */ /* 0x002fe80000010000 */
[----:B------:R-:W-:Y:S05]  /*ba30*/  FADD.FTZ R0, R135, R0 ;  /* 0x0000000087007221 */ /* 0x000fea0000010000 */
[----:B------:R-:W-:Y:S01]  /*ba40*/  MUFU.EX2 R191, R215 ;  /* 0x000000d700bf7308 */ /* 0x000fe20000000800 */
[----:B------:R-:W-:Y:S01]  /*ba50*/  FADD.FTZ R0, R134, R0 ;  /* 0x0000000086007221 */ /* 0x000fe20000010000 */
[C---:B--2---:R-:W-:Y:S01]  /*ba60*/  HMMA.16816.F32.BF16 R12, R184.reuse, R136, R12 ;  /* 0x00000088b80c723c */ /* 0x044fe2000004180c */
[----:B---3--:R-:W-:Y:S07]  /*ba70*/  LDSM.16.MT88.4 R176, [R219+0x2800] ;  /* 0x00280000dbb0783b */ /* 0x008fee0000004200 */
        /* <DEDUP_REMOVED lines=47> */
[----:B----4-:R-:W-:Y:S02]  /*bd70*/  F2FP.BF16.PACK_AB R139, R194, R195 ;  /* 0x000000c3c28b723e */ /* 0x010fe400000010ff */
[----:B------:R-:W-:Y:S01]  /*bd80*/  MUFU.EX2 R186, R173 ;  /* 0x000000ad00ba7308 */ /* 0x000fe20000000800 */
[----:B-----5:R-:W-:Y:S04]  /*bd90*/  F2FP.BF16.PACK_AB R185, R188, R189 ;  /* 0x000000bdbcb9723e */ /* 0x020fe800000010ff */
[C---:B------:R-:W-:Y:S05]  /*bda0*/  HMMA.16816.F32.BF16 R4, R136.reuse, R140, R4 ;  /* 0x0000008c8804723c */ /* 0x040fea0000041804 */
[----:B------:R1:W2:Y:S03]  /*bdb0*/  MUFU.EX2 R132, R204 ;  /* 0x000000cc00847308 */ /* 0x0002a60000000800 */
[C---:B------:R-:W-:Y:S01]  /*bdc0*/  HMMA.16816.F32.BF16 R8, R136.reuse, R142, R8 ;  /* 0x0000008e8808723c */ /* 0x040fe20000041808 */
[----:B------:R-:W3:Y:S06]  /*bdd0*/  LDSM.16.MT88.4 R140, [R222+0x800] ;  /* 0x00080000de8c783b */ /* 0x000eec0000004200 */
[----:B------:R4:W5:Y:S01]  /*bde0*/  MUFU.EX2 R2, R203 ;  /* 0x000000cb00027308 */ /* 0x0009620000000800 */
[C---:B------:R-:W-:Y:S08]  /*bdf0*/  HMMA.16816.F32.BF16 R12, R136.reuse, R144, R12 ;  /* 0x00000090880c723c */ /* 0x040ff0000004180c */
[C---:B------:R-:W-:Y:S01]  /*be00*/  HMMA.16816.F32.BF16 R16, R136.reuse, R146, R16 ;  /* 0x000000928810723c */ /* 0x040fe20000041810 */
[----:B------:R-:W3:Y:S01]  /*be10*/  LDSM.16.MT88.4 R144, [R221+0x800] ;  /* 0x00080000dd90783b */ /* 0x000ee20000004200 */
[----:B------:R-:W3:Y:S02]  /*be20*/  MUFU.EX2 R135, R202 ;  /* 0x000000ca00877308 */ /* 0x000ee40000000800 */
[----:B-1----:R-:W-:Y:S01]  /*be30*/  MOV R204, R167 ;  /* 0x000000a700cc7202 */ /* 0x002fe20000000f00 */
[----:B--2---:R-:W-:Y:S07]  /*be40*/  FADD.FTZ R0, R132, R0 ;  /* 0x0000000084007221 */ /* 0x004fee0000010000 */
[----:B------:R-:W1:Y:S01]  /*be50*/  MUFU.EX2 R134, R201 ;  /* 0x000000c900867308 */ /* 0x000e620000000800 */
[----:B----4-:R-:W-:Y:S01]  /*be60*/  MOV R203, R166 ;  /* 0x000000a600cb7202 */ /* 0x010fe20000000f00 */
[----:B-----5:R-:W-:Y:S01]  /*be70*/  FADD.FTZ R0, R2, R0 ;  /* 0x0000000002007221 */ /* 0x020fe20000010000 */
[C---:B---3--:R-:W-:Y:S03]  /*be80*/  HMMA.16816.F32.BF16 R20, R136.reuse, R140, R20 ;  /* 0x0000008c8814723c */ /* 0x048fe60000041814 */
[----:B------:R-:W-:Y:S05]  /*be90*/  FADD.FTZ R0, R135, R0 ;  /* 0x0000000087007221 */ /* 0x000fea0000010000 */
[C---:B------:R-:W-:Y:S01]  /*bea0*/  HMMA.16816.F32.BF16 R24, R136.reuse, R142, R24 ;  /* 0x0000008e8818723c */ /* 0x040fe20000041818 */
[----:B------:R-:W2:Y:S03]  /*beb0*/  LDSM.16.MT88.4 R140, [R219+0x3800] ;  /* 0x00380000db8c783b */ /* 0x000ea60000004200 */
[----:B-1----:R-:W-:Y:S04]  /*bec0*/  FADD.FTZ R0, R134, R0 ;  /* 0x0000000086007221 */ /* 0x002fe80000010000 */
        /* <DEDUP_REMOVED lines=40> */
[----:B------:R-:W-:Y:S01]  /*c150*/  F2FP.BF16.PACK_AB R138, R134, R135 ;  /* 0x00000087868a723e */ /* 0x000fe200000010ff */
[----:B------:R-:W3:Y:S02]  /*c160*/  MUFU.EX2 R132, R212 ;  /* 0x000000d400847308 */ /* 0x000ee40000000800 */
[----:B------:R-:W-:Y:S02]  /*c170*/  F2FP.BF16.PACK_AB R137, R197, R198 ;  /* 0x000000c6c589723e */ /* 0x000fe400000010ff */
[----:B------:R-:W-:Y:S06]  /*c180*/  F2FP.BF16.PACK_AB R139, R200, R199 ;  /* 0x000000c7c88b723e */ /* 0x000fec00000010ff */
[----:B------:R-:W-:Y:S01]  /*c190*/  MUFU.EX2 R135, R210 ;  /* 0x000000d200877308 */ /* 0x000fe20000000800 */
[C---:B--2---:R-:W-:Y:S09]  /*c1a0*/  HMMA.16816.F32.BF16 R4, R136.reuse, R140, R4 ;  /* 0x0000008c8804723c */ /* 0x044ff20000041804 */
[----:B------:R-:W-:Y:S01]  /*c1b0*/  MUFU.EX2 R134, R209 ;  /* 0x000000d100867308 */ /* 0x000fe20000000800 */
[C---:B------:R-:W-:Y:S01]  /*c1c0*/  HMMA.16816.F32.BF16 R8, R136.reuse, R142, R8 ;  /* 0x0000008e8808723c */ /* 0x040fe20000041808 */
[----:B------:R-:W2:Y:S02]  /*c1d0*/  LDSM.16.MT88.4 R140, [R221+0x1000] ;  /* 0x00100000dd8c783b */ /* 0x000ea40000004200 */
[----:B---3--:R-:W-:Y:S06]  /*c1e0*/  FADD.FTZ R0, R132, R0 ;  /* 0x0000000084007221 */ /* 0x008fec0000010000 */
[----:B------:R-:W3:Y:S01]  /*c1f0*/  MUFU.EX2 R2, R211 ;  /* 0x000000d300027308 */ /* 0x000ee20000000800 */
[C---:B-1----:R-:W-:Y:S08]  /*c200*/  HMMA.16816.F32.BF16 R12, R136.reuse, R144, R12 ;  /* 0x00000090880c723c */ /* 0x042ff0000004180c */
[C---:B------:R-:W-:Y:S01]  /*c210*/  HMMA.16816.F32.BF16 R16, R136.reuse, R146, R16 ;  /* 0x000000928810723c */ /* 0x040fe20000041810 */
[----:B------:R-:W1:Y:S07]  /*c220*/  LDSM.16.MT88.4 R144, [R219+0x4000] ;  /* 0x00400000db90783b */ /* 0x000e6e0000004200 */
[C---:B------:R-:W-:Y:S04]  /*c230*/  HMMA.16816.F32.BF16 R20, R136.reuse, R148, R20 ;  /* 0x000000948814723c */ /* 0x040fe80000041814 */
[----:B---3--:R-:W-:Y:S04]  /*c240*/  FADD.FTZ R0, R2, R0 ;  /* 0x0000000002007221 */ /* 0x008fe80000010000 */
[C---:B------:R-:W-:Y:S01]  /*c250*/  HMMA.16816.F32.BF16 R24, R136.reuse, R150, R24 ;  /* 0x000000968818723c */ /* 0x040fe20000041818 */
[----:B------:R-:W3:Y:S03]  /*c260*/  LDSM.16.MT88.4 R148, [R220+0x4000] ;  /* 0x00400000dc94783b */ /* 0x000ee60000004200 */
[----:B------:R-:W-:Y:S04]  /*c270*/  FADD.FTZ R0, R135, R0 ;  /* 0x0000000087007221 */ /* 0x000fe80000010000 */
[----:B------:R-:W-:Y:S01]  /*c280*/  FADD.FTZ R0, R134, R0 ;  /* 0x0000000086007221 */ /* 0x000fe20000010000 */
        /* <DEDUP_REMOVED lines=37> */
[----:B------:R-:W-:Y:S01]  /*c4e0*/  HMMA.16816.F32.BF16 R128, R136, R142, R128 ;  /* 0x0000008e8880723c */ /* 0x000fe20000041880 */
[----:B------:R-:W2:Y:S06]  /*c4f0*/  LDSM.16.MT88.4 R140, [R222+0x1800] ;  /* 0x00180000de8c783b */ /* 0x000eac0000004200 */
[----:B------:R-:W-:Y:S02]  /*c500*/  F2FP.BF16.PACK_AB R136, R2, R132 ;  /* 0x000000840288723e */ /* 0x000fe400000010ff */
[----:B------:R-:W-:Y:S01]  /*c510*/  F2FP.BF16.PACK_AB R138, R134, R135 ;  /* 0x00000087868a723e */ /* 0x000fe200000010ff */
[----:B------:R-:W4:Y:S02]  /*c520*/  MUFU.EX2 R132, R183 ;  /* 0x000000b700847308 */ /* 0x000f240000000800 */
[----:B------:R-:W-:Y:S02]  /*c530*/  F2FP.BF16.PACK_AB R137, R205, R206 ;  /* 0x000000cecd89723e */ /* 0x000fe400000010ff */
[----:B------:R-:W-:Y:S06]  /*c540*/  F2FP.BF16.PACK_AB R139, R208, R207 ;  /* 0x000000cfd08b723e */ /* 0x000fec00000010ff */
[----:B------:R-:W-:Y:S01]  /*c550*/  MUFU.EX2 R135, R157 ;  /* 0x0000009d00877308 */ /* 0x000fe20000000800 */
[C---:B-1----:R-:W-:Y:S08]  /*c560*/  HMMA.16816.F32.BF16 R4, R136.reuse, R144, R4 ;  /* 0x000000908804723c */ /* 0x042ff00000041804 */
[C---:B------:R-:W-:Y:S01]  /*c570*/  HMMA.16816.F32.BF16 R8, R136.reuse, R146, R8 ;  /* 0x000000928808723c */ /* 0x040fe20000041808 */
[----:B------:R-:W1:Y:S01]  /*c580*/  LDSM.16.MT88.4 R144, [R219+0x4800] ;  /* 0x00480000db90783b */ /* 0x000e620000004200 */
[----:B------:R5:W-:Y:S02]  /*c590*/  MUFU.EX2 R134, R156 ;  /* 0x0000009c00867308 */ /* 0x000be40000000800 */
[----:B----4-:R-:W-:Y:S04]  /*c5a0*/  FADD.FTZ R0, R132, R0 ;  /* 0x0000000084007221 */ /* 0x010fe80000010000 */
[C---:B---3--:R-:W-:Y:S04]  /*c5b0*/  HMMA.16816.F32.BF16 R12, R136.reuse, R148, R12 ;  /* 0x00000094880c723c */ /* 0x048fe8000004180c */
[----:B------:R-:W3:Y:S04]  /*c5c0*/  MUFU.EX2 R2, R182 ;  /* 0x000000b600027308 */ /* 0x000ee80000000800 */
[C---:B------:R-:W-:Y:S01]  /*c5d0*/  HMMA.16816.F32.BF16 R16, R136.reuse, R150, R16 ;  /* 0x000000968810723c */ /* 0x040fe20000041810 */
[----:B------:R-:W4:Y:S07]  /*c5e0*/  LDSM.16.MT88.4 R148, [R220+0x4800] ;  /* 0x00480000dc94783b */ /* 0x000f2e0000004200 */
[C---:B--2---:R-:W-:Y:S01]  /*c5f0*/  HMMA.16816.F32.BF16 R20, R136.reuse, R140, R20 ;  /* 0x0000008c8814723c */ /* 0x044fe20000041814 */
[----:B-----5:R-:W-:Y:S07]  /*c600*/  LDSM.16.MT88.4 R156, [R220+0x5000] ;  /* 0x00500000dc9c783b */ /* 0x020fee0000004200 */
[C---:B------:R-:W-:Y:S01]  /*c610*/  HMMA.16816.F32.BF16 R24, R136.reuse, R142, R24 ;  /* 0x0000008e8818723c */ /* 0x040fe20000041818 */
[----:B------:R-:W2:Y:S03]  /*c620*/  LDSM.16.MT88.4 R140, [R222+0x4800] ;  /* 0x00480000de8c783b */ /* 0x000ea60000004200 */
[----:B---3--:R-:W-:Y:S04]  /*c630*/  FADD.FTZ R0, R2, R0 ;  /* 0x0000000002007221 */ /* 0x008fe80000010000 */
[C---:B------:R-:W-:Y:S04]  /*c640*/  HMMA.16816.F32.BF16 R28, R136.reuse, R152, R28 ;  /* 0x00000098881c723c */ /* 0x040fe8000004181c */
[----:B------:R-:W-:Y:S04]  /*c650*/  FADD.FTZ R0, R135, R0 ;  /* 0x0000000087007221 */ /* 0x000fe80000010000 */
[C---:B------:R-:W-:Y:S01]  /*c660*/  HMMA.16816.F32.BF16 R32, R136.reuse, R154, R32 ;  /* 0x0000009a8820723c */ /* 0x040fe20000041820 */
[----:B------:R-:W-:Y:S03]  /*c670*/  LDSM.16.MT88.4 R152, [R219+0x7800] ;  /* 0x00780000db98783b */ /* 0x000fe60000004200 */
[----:B------:R-:W-:Y:S04]  /*c680*/  FADD.FTZ R0, R134, R0 ;  /* 0x0000000086007221 */ /* 0x000fe80000010000 */
[C---:B-1----:R-:W-:Y:S08]  /*c690*/  HMMA.16816.F32.BF16 R36, R136.reuse, R144, R36 ;  /* 0x000000908824723c */ /* 0x042ff00000041824 */
[C---:B------:R-:W-:Y:S01]  /*c6a0*/  HMMA.16816.F32.BF16 R40, R136.reuse, R146, R40 ;  /* 0x000000928828723c */ /* 0x040fe20000041828 */
[----:B------:R-:W1:Y:S07]  /*c6b0*/  LDSM.16.MT88.4 R144, [R221+0x4800] ;  /* 0x00480000dd90783b */ /* 0x000e6e0000004200 */
        /* <DEDUP_REMOVED lines=29> */
[----:B------:R-:W3:Y:S07]  /*c890*/  LDSM.16.MT88.4 R148, [R222+0x2000] ;  /* 0x00200000de94783b */ /* 0x000eee0000004200 */
[C---:B-1----:R-:W-:Y:S08]  /*c8a0*/  HMMA.16816.F32.BF16 R124, R136.reuse, R144, R124 ;  /* 0x00000090887c723c */ /* 0x042ff0000004187c */
[----:B------:R-:W-:Y:S01]  /*c8b0*/  HMMA.16816.F32.BF16 R128, R136, R146, R128 ;  /* 0x000000928880723c */ /* 0x000fe20000041880 */
[----:B------:R-:W1:Y:S06]  /*c8c0*/  LDSM.16.MT88.4 R144, [R221+0x2000] ;  /* 0x00200000dd90783b */ /* 0x000e6c0000004200 */
[----:B------:R-:W-:Y:S02]  /*c8d0*/  F2FP.BF16.PACK_AB R136, R2, R132 ;  /* 0x000000840288723e */ /* 0x000fe400000010ff */
[----:B------:R-:W-:Y:S01]  /*c8e0*/  F2FP.BF16.PACK_AB R138, R134, R135 ;  /* 0x00000087868a723e */ /* 0x000fe200000010ff */
[----:B------:R-:W4:Y:S02]  /*c8f0*/  MUFU.EX2 R2, R160 ;  /* 0x000000a000027308 */ /* 0x000f240000000800 */
[----:B------:R-:W-:Y:S02]  /*c900*/  F2FP.BF16.PACK_AB R137, R192, R193 ;  /* 0x000000c1c089723e */ /* 0x000fe400000010ff */
[----:B------:R-:W-:Y:S06]  /*c910*/  F2FP.BF16.PACK_AB R139, R190, R191 ;  /* 0x000000bfbe8b723e */ /* 0x000fec00000010ff */
[----:B------:R-:W5:Y:S01]  /*c920*/  MUFU.EX2 R132, R168 ;  /* 0x000000a800847308 */ /* 0x000f620000000800 */
[C---:B--2---:R-:W-:Y:S08]  /*c930*/  HMMA.16816.F32.BF16 R4, R136.reuse, R140, R4 ;  /* 0x0000008c8804723c */ /* 0x044ff00000041804 */
[C---:B------:R-:W-:Y:S01]  /*c940*/  HMMA.16816.F32.BF16 R8, R136.reuse, R142, R8 ;  /* 0x0000008e8808723c */ /* 0x040fe20000041808 */
[----:B------:R-:W2:Y:S01]  /*c950*/  LDSM.16.MT88.4 R140, [R219+0x5000] ;  /* 0x00500000db8c783b */ /* 0x000ea20000004200 */
[----:B------:R-:W-:Y:S02]  /*c960*/  MUFU.EX2 R135, R181 ;  /* 0x000000b500877308 */ /* 0x000fe40000000800 */
[----:B----4-:R-:W-:Y:S04]  /*c970*/  FADD.FTZ R0, R2, R0 ;  /* 0x0000000002007221 */ /* 0x010fe80000010000 */
[C---:B------:R-:W-:Y:S01]  /*c980*/  HMMA.16816.F32.BF16 R12, R136.reuse, R152, R12 ;  /* 0x00000098880c723c */ /* 0x040fe2000004180c */
[----:B------:R-:W-:Y:S03]  /*c990*/  LDSM.16.MT88.4 R160, [R222+0x2800] ;  /* 0x00280000dea0783b */ /* 0x000fe60000004200 */
[----:B------:R-:W4:Y:S01]  /*c9a0*/  MUFU.EX2 R134, R180 ;  /* 0x000000b400867308 */ /* 0x000f220000000800 */
[C---:B------:R-:W-:Y:S01]  /*c9b0*/  FADD.FTZ R0, R184.reuse, R0 ;  /* 0x00000000b8007221 */ /* 0x040fe20000010000 */
[----:B------:R-:W-:Y:S01]  /*c9c0*/  F2FP.BF16.PACK_AB R184, R184, R2 ;  /* 0x00000002b8b8723e */ /* 0x000fe200000010ff */
[----:B------:R-:W-:Y:S01]  /*c9d0*/  FADD.FTZ R2, R172, R164 ;  /* 0x000000a4ac027221 */ /* 0x000fe20000010000 */
[C---:B------:R-:W-:Y:S01]  /*c9e0*/  HMMA.16816.F32.BF16 R16, R136.reuse, R154, R16 ;  /* 0x0000009a8810723c */ /* 0x040fe20000041810 */
[----:B------:R-:W2:Y:S03]  /*c9f0*/  LDSM.16.MT88.4 R152, [R222+0x5000] ;  /* 0x00500000de98783b */ /* 0x000ea60000004200 */
[----:B-----5:R-:W-:Y:S04]  /*ca00*/  FADD.FTZ R0, R132, R0 ;  /* 0x0000000084007221 */ /* 0x020fe80000010000 */
[C---:B---3--:R-:W-:Y:S01]  /*ca10*/  HMMA.16816.F32.BF16 R20, R136.reuse, R148, R20 ;  /* 0x000000948814723c */ /* 0x048fe20000041814 */
[----:B------:R-:W-:Y:S03]  /*ca20*/  LDSM.16.MT88.4 R168, [R220+0x2800] ;  /* 0x00280000dca8783b */ /* 0x000fe60000004200 */
[C---:B------:R-:W-:Y:S01]  /*ca30*/  FADD.FTZ R0, R186.reuse, R0 ;  /* 0x00000000ba007221 */ /* 0x040fe20000010000 */
[----:B------:R-:W-:Y:S03]  /*ca40*/  F2FP.BF16.PACK_AB R186, R186, R132 ;  /* 0x00000084baba723e */ /* 0x000fe600000010ff */
[C---:B------:R-:W-:Y:S01]  /*ca50*/  HMMA.16816.F32.BF16 R24, R136.reuse, R150, R24 ;  /* 0x000000968818723c */ /* 0x040fe20000041818 */
[----:B------:R-:W3:Y:S03]  /*ca60*/  LDSM.16.MT88.4 R148, [R221+0x5000] ;  /* 0x00500000dd94783b */ /* 0x000ee60000004200 */
[----:B----4-:R-:W-:Y:S04]  /*ca70*/  F2FP.BF16.PACK_AB R187, R134, R135 ;  /* 0x0000008786bb723e */ /* 0x010fe800000010ff */
[C---:B-1----:R-:W-:Y:S01]  /*ca80*/  HMMA.16816.F32.BF16 R28, R136.reuse, R144, R28 ;  /* 0x00000090881c723c */ /* 0x042fe2000004181c */
[----:B------:R1:W-:Y:S07]  /*ca90*/  STL [R1+0x14], R0 ;  /* 0x0000140001007387 */ /* 0x0003ee0000100800 */
[C---:B------:R-:W-:Y:S01]  /*caa0*/  HMMA.16816.F32.BF16 R32, R136.reuse, R146, R32 ;  /* 0x000000928820723c */ /* 0x040fe20000041820 */
[----:B------:R-:W-:Y:S07]  /*cab0*/  LDSM.16.MT88.4 R144, [R220+0x8000] ;  /* 0x00800000dc90783b */ /* 0x000fee0000004200 */
[C---:B--2---:R-:W-:Y:S08]  /*cac0*/  HMMA.16816.F32.BF16 R36, R136.reuse, R140, R36 ;  /* 0x0000008c8824723c */ /* 0x044ff00000041824 */
[C---:B------:R-:W-:Y:S01]  /*cad0*/  HMMA.16816.F32.BF16 R40, R136.reuse, R142, R40 ;  /* 0x0000008e8828723c */ /* 0x040fe20000041828 */
[----:B------:R-:W2:Y:S03]  /*cae0*/  LDSM.16.MT88.4 R140, [R219+0x8000] ;  /* 0x00800000db8c783b */ /* 0x000ea60000004200 */
[----:B-1----:R-:W-:Y:S04]  /*caf0*/  FADD.FTZ R0, R165, R2 ;  /* 0x00000002a5007221 */ /* 0x002fe80000010000 */
[C---:B------:R-:W-:Y:S01]  /*cb00*/  HMMA.16816.F32.BF16 R44, R136.reuse, R156, R44 ;  /* 0x0000009c882c723c */ /* 0x040fe2000004182c */
[----:B------:R-:W4:Y:S03]  /*cb10*/  LDL R2, [R1+0x30] ;  /* 0x0000300001027983 */ /* 0x000f260000100800 */
        /* <DEDUP_REMOVED lines=9> */
[C---:B---3--:R-:W-:Y:S04]  /*cbb0*/  HMMA.16816.F32.BF16 R60, R136.reuse, R148, R60 ;  /* 0x00000094883c723c */ /* 0x048fe8000004183c */
[----:B------:R-:W-:Y:S04]  /*cbc0*/  FADD.FTZ R0, R194, R0 ;  /* 0x00000000c2007221 */ /* 0x000fe80000010000 */
[C---:B------:R-:W-:Y:S01]  /*cbd0*/  HMMA.16816.F32.BF16 R64, R136.reuse, R150, R64 ;  /* 0x000000968840723c */ /* 0x040fe20000041840 */
[----:B------:R-:W-:Y:S03]  /*cbe0*/  LDSM.16.MT88.4 R148, [R222+0xb000] ;  /* 0x00b00000de94783b */ /* 0x000fe60000004200 */
[----:B------:R-:W-:Y:S04]  /*cbf0*/  FADD.FTZ R0, R198, R0 ;  /* 0x00000000c6007221 */ /* 0x000fe80000010000 */
[C---:B--2---:R-:W-:Y:S04]  /*cc00*/  HMMA.16816.F32.BF16 R68, R136.reuse, R140, R68 ;  /* 0x0000008c8844723c */ /* 0x044fe80000041844 */
[----:B------:R-:W-:Y:S04]  /*cc10*/  FADD.FTZ R0, R197, R0 ;  /* 0x00000000c5007221 */ /* 0x000fe80000010000 */
[C---:B------:R-:W-:Y:S01]  /*cc20*/  HMMA.16816.F32.BF16 R72, R136.reuse, R142, R72 ;  /* 0x0000008e8848723c */ /* 0x040fe20000041848 */
[----:B------:R-:W2:Y:S03]  /*cc30*/  LDSM.16.MT88.4 R140, [R219+0xb000] ;  /* 0x00b00000db8c783b */ /* 0x000ea60000004200 */
[----:B------:R-:W-:Y:S04]  /*cc40*/  FADD.FTZ R0, R199, R0 ;  /* 0x00000000c7007221 */ /* 0x000fe80000010000 */
[C---:B------:R-:W-:Y:S04]  /*cc50*/  HMMA.16816.F32.BF16 R76, R136.reuse, R144, R76 ;  /* 0x00000090884c723c */ /* 0x040fe8000004184c */
[----:B------:R-:W-:Y:S04]  /*cc60*/  FADD.FTZ R0, R200, R0 ;  /* 0x00000000c8007221 */ /* 0x000fe80000010000 */
        /* <DEDUP_REMOVED lines=8> */
[C---:B-----5:R-:W-:Y:S04]  /*ccf0*/  HMMA.16816.F32.BF16 R92, R136.reuse, R152, R92 ;  /* 0x00000098885c723c */ /* 0x060fe8000004185c */
[----:B------:R-:W-:Y:S04]  /*cd00*/  FADD.FTZ R0, R208, R0 ;  /* 0x00000000d0007221 */ /* 0x000fe80000010000 */
[C---:B------:R-:W-:Y:S01]  /*cd10*/  HMMA.16816.F32.BF16 R96, R136.reuse, R154, R96 ;  /* 0x0000009a8860723c */ /* 0x040fe20000041860 */
[----:B------:R-:W5:Y:S03]  /*cd20*/  LDSM.16.MT88.4 R152, [R221+0x2800] ;  /* 0x00280000dd98783b */ /* 0x000f660000004200 */
        /* <DEDUP_REMOVED lines=8> */
[----:B------:R-:W2:Y:S03]  /*cdb0*/  LDSM.16.MT88.4 R144, [R219+0x5800] ;  /* 0x00580000db90783b */ /* 0x000ea60000004200 */
[----:B------:R-:W-:Y:S04]  /*cdc0*/  FADD.FTZ R0, R189, R0 ;  /* 0x00000000bd007221 */ /* 0x000fe80000010000 */
[C---:B------:R-:W-:Y:S04]  /*cdd0*/  HMMA.16816.F32.BF16 R116, R136.reuse, R148, R116 ;  /* 0x000000948874723c */ /* 0x040fe80000041874 */
[----:B------:R-:W-:Y:S04]  /*cde0*/  FADD.FTZ R0, R188, R0 ;  /* 0x00000000bc007221 */ /* 0x000fe80000010000 */
[C---:B------:R-:W-:Y:S04]  /*cdf0*/  HMMA.16816.F32.BF16 R120, R136.reuse, R150, R120 ;  /* 0x000000968878723c */ /* 0x040fe80000041878 */
[----:B------:R-:W-:Y:S01]  /*ce00*/  FADD.FTZ R0, R135, R0 ;  /* 0x0000000087007221 */ /* 0x000fe20000010000 */
[----:B------:R-:W-:Y:S03]  /*ce10*/  MOV R135, R3 ;  /* 0x0000000300877202 */ /* 0x000fe60000000f00 */
[C---:B-1----:R-:W-:Y:S04]  /*ce20*/  HMMA.16816.F32.BF16 R124, R136.reuse, R156, R124 ;  /* 0x0000009c887c723c */ /* 0x042fe8000004187c */
[----:B------:R-:W-:Y:S01]  /*ce30*/  FADD.FTZ R0, R134, R0 ;  /* 0x0000000086007221 */ /* 0x000fe20000010000 */
[----:B------:R-:W-:Y:S03]  /*ce40*/  MOV R134, R133 ;  /* 0x0000008500867202 */ /* 0x000fe60000000f00 */
[----:B------:R-:W-:Y:S01]  /*ce50*/  HMMA.16816.F32.BF16 R128, R136, R158, R128 ;  /* 0x0000009e8880723c */ /* 0x000fe20000041880 */
[----:B------:R-:W1:Y:S07]  /*ce60*/  LDSM.16.MT88.4 R136, [R220+0x5800] ;  /* 0x00580000dc88783b */ /* 0x000e6e0000004200 */
[C---:B------:R-:W-:Y:S01]  /*ce70*/  HMMA.16816.F32.BF16 R180, R184.reuse, R176, R4 ;  /* 0x000000b0b8b4723c */ /* 0x040fe20000041804 */
[----:B------:R-:W3:Y:S07]  /*ce80*/  LDSM.16.MT88.4 R4, [R222+0x5800] ;  /* 0x00580000de04783b */ /* 0x000eee0000004200 */
[C---:B------:R-:W-:Y:S01]  /*ce90*/  HMMA.16816.F32.BF16 R176, R184.reuse, R178, R8 ;  /* 0x000000b2b8b0723c */ /* 0x040fe20000041808 */
[----:B------:R-:W1:Y:S07]  /*cea0*/  LDSM.16.MT88.4 R8, [R221+0x5800] ;  /* 0x00580000dd08783b */ /* 0x000e6e0000004200 */
[C---:B------:R-:W-:Y:S01]  /*ceb0*/  HMMA.16816.F32.BF16 R172, R184.reuse, R168, R12 ;  /* 0x000000a8b8ac723c */ /* 0x040fe2000004180c */
[----:B------:R-:W1:Y:S07]  /*cec0*/  LDSM.16.MT88.4 R12, [R219+0x8800] ;  /* 0x00880000db0c783b */ /* 0x000e6e0000004200 */
[C---:B------:R-:W-:Y:S01]  /*ced0*/  HMMA.16816.F32.BF16 R168, R184.reuse, R170, R16 ;  /* 0x000000aab8a8723c */ /* 0x040fe20000041810 */
[----:B------:R-:W1:Y:S07]  /*cee0*/  LDSM.16.MT88.4 R16, [R220+0x8800] ;  /* 0x00880000dc10783b */ /* 0x000e6e0000004200 */
[C---:B------:R-:W-:Y:S01]  /*cef0*/  HMMA.16816.F32.BF16 R164, R184.reuse, R160, R20 ;  /* 0x000000a0b8a4723c */ /* 0x040fe20000041814 */
[----:B------:R-:W1:Y:S07]  /*cf00*/  LDSM.16.MT88.4 R20, [R222+0x8800] ;  /* 0x00880000de14783b */ /* 0x000e6e0000004200 */
[C---:B------:R-:W-:Y:S01]  /*cf10*/  HMMA.16816.F32.BF16 R160, R184.reuse, R162, R24 ;  /* 0x000000a2b8a0723c */ /* 0x040fe20000041818 */
[----:B------:R-:W3:Y:S07]  /*cf20*/  LDSM.16.MT88.4 R24, [R221+0x8800] ;  /* 0x00880000dd18783b */ /* 0x000eee0000004200 */
[C---:B-----5:R-:W-:Y:S08]  /*cf30*/  HMMA.16816.F32.BF16 R156, R184.reuse, R152, R28 ;  /* 0x00000098b89c723c */ /* 0x060ff0000004181c */
[C---:B------:R-:W-:Y:S08]  /*cf40*/  HMMA.16816.F32.BF16 R152, R184.reuse, R154, R32 ;  /* 0x0000009ab898723c */ /* 0x040ff00000041820 */
[C---:B--2---:R-:W-:Y:S08]  /*cf50*/  HMMA.16816.F32.BF16 R148, R184.reuse, R144, R36 ;  /* 0x00000090b894723c */ /* 0x044ff00000041824 */
[C---:B------:R-:W-:Y:S08]  /*cf60*/  HMMA.16816.F32.BF16 R144, R184.reuse, R146, R40 ;  /* 0x00000092b890723c */ /* 0x040ff00000041828 */
[C---:B-1----:R-:W-:Y:S08]  /*cf70*/  HMMA.16816.F32.BF16 R140, R184.reuse, R136, R44 ;  /* 0x00000088b88c723c */ /* 0x042ff0000004182c */
[C---:B------:R-:W-:Y:S08]  /*cf80*/  HMMA.16816.F32.BF16 R136, R184.reuse, R138, R48 ;  /* 0x0000008ab888723c */ /* 0x040ff00000041830 */
[C---:B---3--:R-:W-:Y:S08]  /*cf90*/  HMMA.16816.F32.BF16 R52, R184.reuse, R4, R52 ;  /* 0x00000004b834723c */ /* 0x048ff00000041834 */
[C---:B------:R-:W-:Y:S01]  /*cfa0*/  HMMA.16816.F32.BF16 R56, R184.reuse, R6, R56 ;  /* 0x00000006b838723c */ /* 0x040fe20000041838 */
[----:B------:R-:W1:Y:S07]  /*cfb0*/  LDSM.16.MT88.4 R4, [R219+0xb800] ;  /* 0x00b80000db04783b */ /* 0x000e6e0000004200 */
[C---:B------:R-:W-:Y:S08]  /*cfc0*/  HMMA.16816.F32.BF16 R60, R184.reuse, R8, R60 ;  /* 0x00000008b83c723c */ /* 0x040ff0000004183c */
[C---:B------:R-:W-:Y:S01]  /*cfd0*/  HMMA.16816.F32.BF16 R64, R184.reuse, R10, R64 ;  /* 0x0000000ab840723c */ /* 0x040fe20000041840 */
[----:B------:R-:W2:Y:S02]  /*cfe0*/  LDSM.16.MT88.4 R8, [R220+0xb800] ;  /* 0x00b80000dc08783b */ /* 0x000ea40000004200 */
[C---:B----4-:R-:W-:Y:S02]  /*cff0*/  ISETP.GT.AND P0, PT, R252.reuse, R2, PT ;  /* 0x00000002fc00720c */ /* 0x050fe40003f04270 */
[----:B------:R-:W-:Y:S03]  /*d000*/  IADD3 R2, R252, -0x1, RZ ;  /* 0xfffffffffc027810 */ /* 0x000fe60007ffe0ff */
[C---:B------:R-:W-:Y:S02]  /*d010*/  HMMA.16816.F32.BF16 R68, R184.reuse, R12, R68 ;  /* 0x0000000cb844723c */ /* 0x040fe40000041844 */
[----:B------:R-:W-:Y:S02]  /*d020*/  STL [R1+0x8], R2 ;  /* 0x0000080201007387 */ /* 0x000fe40000100800 */
[----:B------:R-:W-:Y:S04]  /*d030*/  MOV R252, R2 ;  /* 0x0000000200fc7202 */ /* 0x000fe80000000f00 */
[C---:B------:R-:W-:Y:S01]  /*d040*/  HMMA.16816.F32.BF16 R72, R184.reuse, R14, R72 ;  /* 0x0000000eb848723c */ /* 0x040fe20000041848 */
[----:B------:R-:W3:Y:S07]  /*d050*/  LDSM.16.MT88.4 R12, [R222+0xb800] ;  /* 0x00b80000de0c783b */ /* 0x000eee0000004200 */
[C---:B------:R-:W-:Y:S01]  /*d060*/  HMMA.16816.F32.BF16 R76, R184.reuse, R16, R76 ;  /* 0x00000010b84c723c */ /* 0x040fe2000004184c */
[----:B------:R-:W-:Y:S07]  /*d070*/  STL [R1+0x24], R0 ;  /* 0x0000240001007387 */ /* 0x000fee0000100800 */
        /* <DEDUP_REMOVED lines=15> */
[----:B------:R-:W-:-:S07]  /*d170*/  @P0 BRA `(.L_x_5966) ;  /* 0xffffab0000000947 */ /* 0x000fce000383ffff */
.L_x_5955:
[----:B--2---:R-:W2:Y:S04]  /*d180*/  LDL R2, [R1+0x2c] ;  /* 0x00002c0001027983 */ /* 0x004ea80000100800 */
[----:B------:R-:W2:Y:S02]  /*d190*/  LDL R0, [R1+0x8] ;  /* 0x0000080001007983 */ /* 0x000ea40000100800 */
[----:B--2---:R-:W-:-:S13]  /*d1a0*/  ISETP.GE.AND P0, PT, R0, R2, PT ;  /* 0x000000020000720c */ /* 0x004fda0003f06270 */
[----:B------:R-:W-:Y:S05]  /*d1b0*/  @!P0 BRA `(.L_x_5967) ;  /* 0x00004bc000008947 */ /* 0x000fea0003800000 */
[----:B------:R-:W-:Y:S02]  /*d1c0*/  MOV R135, R24 ;  /* 0x0000001800877202 */ /* 0x000fe40000000f00 */
[----:B------:R-:W-:Y:S02]  /*d1d0*/  MOV R134, R133 ;  /* 0x0000008500867202 */ /* 0x000fe40000000f00 */
.L_x_5974:
        /* <DEDUP_REMOVED lines=32> */
[----:B------:R-:W2:Y:S02]  /*d3e0*/  LDL R4, [R1] ;  /* 0x0000000001047983 */ /* 0x000ea40000100800 */
        /* <DEDUP_REMOVED lines=19> */
.L_x_6005:
[----:B------:R-:W3:Y:S01]  /*d520*/  LDL R20, [R1] ;  /* 0x0000000001147983 */ /* 0x000ee20000100800 */
[----:B------:R-:W-:Y:S04]  /*d530*/  BSSY B0, `(.L_x_5969) ;  /* 0x00001de000007945 */ /* 0x000fe80003800000 */
[----:B------:R-:W4:Y:S05]  /*d540*/  LDL R23, [R1+0x20] ;  /* 0x0000200001177983 */ /* 0x000f2a0000100800 */
[----:B------:R-:W5:Y:S05]  /*d550*/  LDL R22, [R1+0x1c] ;  /* 0x00001c0001167983 */ /* 0x000f6a0000100800 */
[----:B--2---:R-:W2:Y:S05]  /*d560*/  LDL R15, [R1+0x18] ;  /* 0x00001800010f7983 */ /* 0x004eaa0000100800 */
[----:B------:R-:W1:Y:S05]  /*d570*/  SHFL.IDX PT, R2, R5, RZ, 0x181f ;  /* 0x00181fff05027589 */ /* 0x000e6a00000e0000 */
[----:B------:R-:W2:Y:S05]  /*d580*/  SHFL.IDX PT, R3, R5, 0x1, 0x181f ;  /* 0x00381f0005037f89 */ /* 0x000eaa00000e0000 */
[----:B------:R-:W2:Y:S05]  /*d590*/  SHFL.IDX PT, R4, R6, 0x1, 0x181f ;  /* 0x00381f0006047f89 */ /* 0x000eaa00000e0000 */
[----:B------:R-:W2:Y:S01]  /*d5a0*/  LDL R132, [R1+0x2c] ;  /* 0x00002c0001847983 */ /* 0x000ea20000100800 */
[C---:B-1----:R-:W-:Y:S02]  /*d5b0*/  IADD3 R28, P2, R2.reuse, R39, RZ ;  /* 0x00000027021c7210 */ /* 0x042fe40007f5e0ff */
[-C--:B------:R-:W-:Y:S03]  /*d5c0*/  IADD3 R30, P0, R2, R46.reuse, RZ ;  /* 0x0000002e021e7210 */ /* 0x080fe60007f1e0ff */
[C---:B------:R-:W-:Y:S02]  /*d5d0*/  IMAD.X R29, R0.reuse, 0x1, R12, P2 ;  /* 0x00000001001d7824 */ /* 0x040fe400010e060c */
[----:B------:R-:W-:Y:S01]  /*d5e0*/  IMAD.X R31, R0, 0x1, R13, P0 ;  /* 0x00000001001f7824 */ /* 0x000fe200000e060d */
[----:B---3--:R-:W-:Y:S02]  /*d5f0*/  ISETP.GE.AND P1, PT, R20, c[0x0][0x1d4], PT ;  /* 0x0000750014007a0c */ /* 0x008fe40003f26270 */
[----:B------:R-:W-:Y:S02]  /*d600*/  IADD3 R20, P3, R2, R37, RZ ;  /* 0x0000002502147210 */ /* 0x000fe40007f7e0ff */
[----:B------:R-:W-:Y:S02]  /*d610*/  SEL R252, RZ, 0x10, P1 ;  /* 0x00000010fffc7807 */ /* 0x000fe40000800000 */
[----:B----4-:R-:W-:Y:S01]  /*d620*/  ISETP.GE.AND P5, PT, R23, c[0x0][0x1d4], PT ;  /* 0x0000750017007a0c */ /* 0x010fe20003fa6270 */
[--C-:B------:R-:W-:Y:S01]  /*d630*/  IMAD.X R21, R0, 0x1, R7.reuse, P3 ;  /* 0x0000000100157824 */ /* 0x100fe200018e0607 */
[----:B------:R-:W-:Y:S02]  /*d640*/  IADD3 R36, -R252, 0x10, RZ ;  /* 0x00000010fc247810 */ /* 0x000fe40007ffe1ff */
[----:B-----5:R-:W-:Y:S02]  /*d650*/  ISETP.GE.AND P4, PT, R22, c[0x0][0x1d4], PT ;  /* 0x0000750016007a0c */ /* 0x020fe40003f86270 */
[----:B------:R-:W-:Y:S01]  /*d660*/  IADD3 R22, P0, R2, R47, RZ ;  /* 0x0000002f02167210 */ /* 0x000fe20007f1e0ff */
[----:B------:R1:W-:Y:S01]  /*d670*/  LDGSTS.E.BYPASS.LTC128B.128 [R251+0x100], [R20.64], !P1 ;  /* 0x0010000014fb7fae */ /* 0x0003e2000c901d46 */
[----:B------:R-:W-:Y:S02]  /*d680*/  SEL R44, RZ, 0x10, P4 ;  /* 0x00000010ff2c7807 */ /* 0x000fe40002000000 */
[----:B--2---:R-:W-:Y:S01]  /*d690*/  ISETP.GE.AND P3, PT, R15, c[0x0][0x1d4], PT ;  /* 0x000075000f007a0c */ /* 0x004fe20003f66270 */
[----:B------:R-:W-:Y:S01]  /*d6a0*/  IMAD.X R23, R0, 0x1, R14, P0 ;  /* 0x0000000100177824 */ /* 0x000fe200000e060e */
[----:B------:R-:W2:Y:S01]  /*d6b0*/  SHFL.IDX PT, R2, R5, 0x2, 0x181f ;  /* 0x00581f0005027f89 */ /* 0x000ea200000e0000 */
[----:B------:R-:W-:Y:S02]  /*d6c0*/  SEL R15, RZ, 0x10, P5 ;  /* 0x00000010ff0f7807 */ /* 0x000fe40002800000 */
[----:B------:R-:W-:Y:S02]  /*d6d0*/  LOP3.LUT R36, R36, 0xf, RZ, 0xc0, !PT ;  /* 0x0000000f24247812 */ /* 0x000fe400078ec0ff */
[----:B------:R3:W-:Y:S01]  /*d6e0*/  LDGSTS.E.BYPASS.LTC128B.128 [R251+0x3100], [R28.64], !P5 ;  /* 0x031000001cfb7fae */ /* 0x0007e2000e901d46 */
[----:B------:R-:W-:Y:S02]  /*d6f0*/  IADD3 R38, -R44, 0x10, RZ ;  /* 0x000000102c267810 */ /* 0x000fe40007ffe1ff */
[----:B------:R-:W-:Y:S02]  /*d700*/  SEL R45, RZ, 0x10, P3 ;  /* 0x00000010ff2d7807 */ /* 0x000fe40001800000 */
[----:B------:R4:W-:Y:S01]  /*d710*/  LDGSTS.E.BYPASS.LTC128B.128 [R251+0x6100], [R30.64], !P4 ;  /* 0x061000001efb7fae */ /* 0x0009e2000e101d46 */
[----:B------:R-:W-:Y:S02]  /*d720*/  LOP3.LUT R38, R38, 0xf, RZ, 0xc0, !PT ;  /* 0x0000000f26267812 */ /* 0x000fe400078ec0ff */
[----:B------:R-:W-:Y:S02]  /*d730*/  ISETP.NE.U32.AND P2, PT, R15, RZ, PT ;  /* 0x000000ff0f00720c */ /* 0x000fe40003f45070 */
[----:B------:R5:W-:Y:S05]  /*d740*/  LDGSTS.E.BYPASS.LTC128B.128 [R251+0x9100], [R22.64], !P3 ;  /* 0x0910000016fb7fae */ /* 0x000bea000d901d46 */
[----:B------:R-:W2:Y:S01]  /*d750*/  SHFL.IDX PT, R0, R6, 0x2, 0x181f ;  /* 0x00581f0006007f89 */ /* 0x000ea200000e0000 */
[----:B-1----:R-:W-:Y:S05]  /*d760*/  IADD3 R20, P0, R3, R37, RZ ;  /* 0x0000002503147210 */ /* 0x002fea0007f1e0ff */
[----:B------:R-:W-:Y:S05]  /*d770*/  IMAD.X R21, R4, 0x1, R7, P0 ;  /* 0x0000000104157824 */ /* 0x000fea00000e0607 */
[----:B------:R1:W-:Y:S01]  /*d780*/  LDGSTS.E.BYPASS.LTC128B.128 [R251+0x1100], [R20.64], !P1 ;  /* 0x0110000014fb7fae */ /* 0x0003e2000c901d46 */
[----:B----4-:R-:W-:Y:S04]  /*d790*/  IADD3 R30, -R15, 0x10, RZ ;  /* 0x000000100f1e7810 */ /* 0x010fe80007ffe1ff */
[----:B------:R-:W-:Y:S02]  /*d7a0*/  LOP3.LUT R30, R30, 0xf, RZ, 0xc0, !PT ;  /* 0x0000000f1e1e7812 */ /* 0x000fe400078ec0ff */
[C---:B-----5:R-:W-:Y:S05]  /*d7b0*/  IADD3 R22, P1, R3.reuse, R46, RZ ;  /* 0x0000002e03167210 */ /* 0x060fea0007f3e0ff */
[C---:B------:R-:W-:Y:S01]  /*d7c0*/  IMAD.X R23, R4.reuse, 0x1, R13, P1 ;  /* 0x0000000104177824 */ /* 0x040fe200008e060d */
[C---:B-1----:R-:W-:Y:S05]  /*d7d0*/  IADD3 R20, P0, R3.reuse, R39, RZ ;  /* 0x0000002703147210 */ /* 0x042fea0007f1e0ff */
[C---:B------:R-:W-:Y:S01]  /*d7e0*/  IMAD.X R21, R4.reuse, 0x1, R12, P0 ;  /* 0x0000000104157824 */ /* 0x040fe200000e060c */
[----:B---3--:R-:W-:Y:S02]  /*d7f0*/  IADD3 R28, P0, R3, R47, RZ ;  /* 0x0000002f031c7210 */ /* 0x008fe40007f1e0ff */
[----:B------:R-:W-:Y:S02]  /*d800*/  IADD3 R3, -R45, 0x10, RZ ;  /* 0x000000102d037810 */ /* 0x000fe40007ffe1ff */
[----:B------:R1:W-:Y:S01]  /*d810*/  LDGSTS.E.BYPASS.LTC128B.128 [R251+0x4100], [R20.64], !P5 ;  /* 0x0410000014fb7fae */ /* 0x0003e2000e901d46 */
[----:B------:R-:W-:Y:S01]  /*d820*/  IMAD.X R29, R4, 0x1, R14, P0 ;  /* 0x00000001041d7824 */ /* 0x000fe200000e060e */
[----:B--2---:R-:W-:Y:S02]  /*d830*/  IADD3 R36, P1, P0, R36, R2, R37 ;  /* 0x0000000224247210 */ /* 0x004fe4000783e025 */
[----:B------:R-:W-:Y:S01]  /*d840*/  LOP3.LUT R3, R3, 0xf, RZ, 0xc0, !PT ;  /* 0x0000000f03037812 */ /* 0x000fe200078ec0ff */
[----:B------:R1:W-:Y:S01]  /*d850*/  LDGSTS.E.BYPASS.LTC128B.128 [R251+0x7100], [R22.64], !P4 ;  /* 0x0710000016fb7fae */ /* 0x0003e2000e101d46 */
[----:B------:R-:W-:Y:S02]  /*d860*/  IADD3.X R37, RZ, R0, R7, P1, P0 ;  /* 0x00000000ff257210 */ /* 0x000fe40000fe0407 */
[C---:B------:R-:W-:Y:S02]  /*d870*/  HMMA.16816.F32.BF16 R4, R48.reuse, R8, RZ ;  /* 0x000000083004723c */ /* 0x040fe400000418ff */
[----:B------:R2:W-:Y:S01]  /*d880*/  LDGSTS.E.BYPASS.LTC128B.128 [R251+0xa100], [R28.64], !P3 ;  /* 0x0a1000001cfb7fae */ /* 0x0005e2000d901d46 */
[----:B------:R-:W-:Y:S04]  /*d890*/  IADD3 R30, P1, P0, R30, R2, R39 ;  /* 0x000000021e1e7210 */ /* 0x000fe8000783e027 */
[----:B------:R-:W-:Y:S01]  /*d8a0*/  IADD3.X R31, RZ, R0, R12, P1, P0 ;  /* 0x00000000ff1f7210 */ /* 0x000fe20000fe040c */
[C---:B------:R-:W-:Y:S01]  /*d8b0*/  HMMA.16816.F32.BF16 R8, R48.reuse, R10, RZ ;  /* 0x0000000a3008723c */ /* 0x040fe200000418ff */
[----:B------:R-:W-:Y:S04]  /*d8c0*/  IADD3 R38, P1, P0, R38, R2, R46 ;  /* 0x0000000226267210 */ /* 0x000fe8000783e02e */
[----:B------:R-:W-:Y:S02]  /*d8d0*/  IADD3.X R39, RZ, R0, R13, P1, P0 ;  /* 0x00000000ff277210 */ /* 0x000fe40000fe040d */
[----:B------:R-:W-:Y:S05]  /*d8e0*/  IADD3 R2, P1, P0, R3, R2, R47 ;  /* 0x0000000203027210 */ /* 0x000fea000783e02f */
[----:B------:R-:W-:Y:S02]  /*d8f0*/  IADD3.X R3, RZ, R0, R14, P1, P0 ;  /* 0x00000000ff037210 */ /* 0x000fe40000fe040e */
[C---:B------:R-:W-:Y:S01]  /*d900*/  HMMA.16816.F32.BF16 R12, R48.reuse, R16, RZ ;  /* 0x00000010300c723c */ /* 0x040fe200000418ff */
[----:B------:R-:W-:Y:S02]  /*d910*/  ISETP.NE.U32.AND P0, PT, R252, RZ, PT ;  /* 0x000000fffc00720c */ /* 0x000fe40003f05070 */
[----:B------:R-:W-:Y:S05]  /*d920*/  ISETP.NE.U32.AND P1, PT, R44, RZ, PT ;  /* 0x000000ff2c00720c */ /* 0x000fea0003f25070 */
[C---:B------:R-:W-:Y:S06]  /*d930*/  HMMA.16816.F32.BF16 R16, R48.reuse, R18, RZ ;  /* 0x000000123010723c */ /* 0x040fec00000418ff */
[----:B------:R3:W-:Y:S01]  /*d940*/  LDGSTS.E.BYPASS.LTC128B.128.ZFILL [R251+0x2100], [R36.64], P0 ;  /* 0x0210000024fb7fae */ /* 0x0007e20008141d46 */
[----:B------:R-:W-:Y:S01]  /*d950*/  ISETP.NE.U32.AND P0, PT, R45, RZ, PT ;  /* 0x000000ff2d00720c */ /* 0x000fe20003f05070 */
[C---:B-1----:R-:W-:Y:S03]  /*d960*/  HMMA.16816.F32.BF16 R20, R48.reuse, R24, RZ ;  /* 0x000000183014723c */ /* 0x042fe600000418ff */
[----:B------:R2:W-:Y:S05]  /*d970*/  LDGSTS.E.BYPASS.LTC128B.128.ZFILL [R251+0x5100], [R30.64], P2 ;  /* 0x051000001efb7fae */ /* 0x0005ea0009141d46 */
[C---:B------:R-:W-:Y:S01]  /*d980*/  HMMA.16816.F32.BF16 R24, R48.reuse, R26, RZ ;  /* 0x0000001a3018723c */ /* 0x040fe200000418ff */
[----:B------:R3:W-:Y:S05]  /*d990*/  LDGSTS.E.BYPASS.LTC128B.128.ZFILL [R251+0x8100], [R38.64], P1 ;  /* 0x0810000026fb7fae */ /* 0x0007ea0008941d46 */
[----:B------:R1:W-:Y:S05]  /*d9a0*/  LDGSTS.E.BYPASS.LTC128B.128.ZFILL [R251+0xb100], [R2.64], P0 ;  /* 0x0b10000002fb7fae */ /* 0x0003ea0008141d46 */
[----:B------:R-:W0:Y:S01]  /*d9b0*/  LDGDEPBAR ;  /* 0x00000000000079af */ /* 0x000e220000000000 */
[C---:B--2---:R-:W-:Y:S08]  /*d9c0*/  HMMA.16816.F32.BF16 R28, R48.reuse, R32, RZ ;  /* 0x00000020301c723c */ /* 0x044ff000000418ff */
[C---:B------:R-:W-:Y:S01]  /*d9d0*/  HMMA.16816.F32.BF16 R32, R48.reuse, R34, RZ ;  /* 0x000000223020723c */ /* 0x040fe200000418ff */
[----:B-1----:R-:W2:Y:S07]  /*d9e0*/  LDL R3, [R1+0x8] ;  /* 0x0000080001037983 */ /* 0x002eae0000100800 */
[C---:B---3--:R-:W-:Y:S08]  /*d9f0*/  HMMA.16816.F32.BF16 R36, R48.reuse, R40, RZ ;  /* 0x000000283024723c */ /* 0x048ff000000418ff */
        /* <DEDUP_REMOVED lines=39> */
[----:B------:R-:W3:Y:S05]  /*dc70*/  LDSM.16.M88.4 R184, [R217+-0x7000] ;  /* 0xff900000d9b8783b */ /* 0x000eea0000000200 */
[----:B------:R-:W4:Y:S02]  /*dc80*/  LDSM.16.M88.4 R208, [R217+-0x6800] ;  /* 0xff980000d9d0783b */ /* 0x000f240000000200 */
        /* <DEDUP_REMOVED lines=9> */
[C---:B------:R-:W-:Y:S03]  /*dd20*/  HMMA.16816.F32.BF16 R28, R188.reuse, R204, R28 ;  /* 0x000000ccbc1c723c */ /* 0x040fe6000004181c */
[----:B--2---:R-:W-:Y:S05]  /*dd30*/  ISETP.GT.AND P0, PT, R3, R132, PT ;  /* 0x000000840300720c */ /* 0x004fea0003f04270 */
[C---:B------:R-:W-:Y:S01]  /*dd40*/  HMMA.16816.F32.BF16 R32, R188.reuse, R206, R32 ;  /* 0x000000cebc20723c */ /* 0x040fe20000041820 */
[----:B------:R-:W-:Y:S07]  /*dd50*/  LDSM.16.M88.4 R204, [R216+0x4800] ;  /* 0x00480000d8cc783b */ /* 0x000fee0000000200 */
[C---:B---3--:R-:W-:Y:S08]  /*dd60*/  HMMA.16816.F32.BF16 R36, R188.reuse, R184, R36 ;  /* 0x000000b8bc24723c */ /* 0x048ff00000041824 */
[C---:B------:R-:W-:Y:S01]  /*dd70*/  HMMA.16816.F32.BF16 R40, R188.reuse, R186, R40 ;  /* 0x000000babc28723c */ /* 0x040fe20000041828 */
[----:B------:R-:W1:Y:S07]  /*dd80*/  LDSM.16.M88.4 R184, [R223+0x4000] ;  /* 0x00400000dfb8783b */ /* 0x000e6e0000000200 */
[C---:B----4-:R-:W-:Y:S08]  /*dd90*/  HMMA.16816.F32.BF16 R44, R188.reuse, R208, R44 ;  /* 0x000000d0bc2c723c */ /* 0x050ff0000004182c */
        /* <DEDUP_REMOVED lines=58> */
[----:B------:R-:W2:Y:S05]  /*e140*/  LDSM.16.M88.4 R184, [R217+-0x4000] ;  /* 0xffc00000d9b8783b */ /* 0x000eaa0000000200 */
[----:B------:R-:W3:Y:S02]  /*e150*/  LDSM.16.M88.4 R208, [R217+-0x3800] ;  /* 0xffc80000d9d0783b */ /* 0x000ee40000000200 */
        /* <DEDUP_REMOVED lines=213> */
[----:B------:R-:W-:Y:S03]  /*eeb0*/  SHF.L.U64.HI R185, R213, 0x1, R185 ;  /* 0x00000001d5b97819 */ /* 0x000fe600000102b9 */
[----:B------:R-:W-:Y:S01]  /*eec0*/  IMAD R0, R0, c[0x0][0x1e0], RZ ;  /* 0x0000780000007a24 */ /* 0x000fe200078e02ff */
[----:B------:R-:W-:Y:S03]  /*eed0*/  STL [R1+0xc], R192 ;  /* 0x00000cc001007387 */ /* 0x000fe60000100800 */
[----:B------:R-:W-:Y:S04]  /*eee0*/  IMAD R0, R192, c[0x0][0x1e4], R0 ;  /* 0x00007900c0007a24 */ /* 0x000fe800078e0200 */
[----:B------:R-:W-:Y:S01]  /*eef0*/  IMAD.IADD R3, R3, 0x1, R0 ;  /* 0x0000000103037824 */ /* 0x000fe200078e0200 */
[----:B--2---:R-:W-:Y:S03]  /*ef00*/  SHF.R.S32.HI R0, RZ, 0x1f, R189 ;  /* 0x0000001fff007819 */ /* 0x004fe600000114bd */
[C---:B------:R-:W-:Y:S01]  /*ef10*/  IMAD.WIDE.U32 R2, R189.reuse, c[0x0][0x1f0], R2 ;  /* 0x00007c00bd027a25 */ /* 0x040fe200078e0002 */
[----:B------:R1:W-:Y:S03]  /*ef20*/  STL [R1+0x4], R189 ;  /* 0x000004bd01007387 */ /* 0x0003e60000100800 */
[----:B------:R-:W-:Y:S01]  /*ef30*/  IMAD R0, R0, c[0x0][0x1f0], RZ ;  /* 0x00007c0000007a24 */ /* 0x000fe200078e02ff */
[----:B------:R-:W-:Y:S03]  /*ef40*/  IADD3 R133, P0, R190, R2, RZ ;  /* 0x00000002be857210 */ /* 0x000fe60007f1e0ff */
[----:B------:R-:W-:Y:S05]  /*ef50*/  IMAD R0, R189, c[0x0][0x1f4], R0 ;  /* 0x00007d00bd007a24 */ /* 0x000fea00078e0200 */
[----:B------:R-:W-:Y:S02]  /*ef60*/  IADD3.X R2, R184, R3, R0, P0, !PT ;  /* 0x00000003b8027210 */ /* 0x000fe400007fe400 */
[C---:B------:R-:W-:Y:S04]  /*ef70*/  LEA R184, P0, R133.reuse, c[0x0][0x1c8], 0x1 ;  /* 0x0000720085b87a11 */ /* 0x040fe800078008ff */
[----:B------:R-:W-:Y:S01]  /*ef80*/  LEA.HI.X R133, R133, c[0x0][0x1cc], R2, 0x1, P0 ;  /* 0x0000730085857a11 */ /* 0x000fe200000f0c02 */
[----:B-1----:R-:W-:Y:S01]  /*ef90*/  IMAD.SHL.U32 R189, R213, 0x2, RZ ;  /* 0x00000002d5bd7824 */ /* 0x002fe200078e00ff */
[----:B------:R-:W-:-:S05]  /*efa0*/  BRA.DIV ~URZ, `(.L_x_5971) ;  /* 0x00007de27f007947 */ /* 0x000fca000b800000 */
[----:B------:R1:W2:Y:S02]  /*efb0*/  SHFL.IDX PT, R132, R133, RZ, 0x181f ;  /* 0x00181fff85847589 */ /* 0x0002a400000e0000 */
.L_x_6006:
[----:B------:R-:W-:-:S05]  /*efc0*/  BRA.DIV ~URZ, `(.L_x_5972) ;  /* 0x00007e327f007947 */ /* 0x000fca000b800000 */
[----:B------:R-:W3:Y:S01]  /*efd0*/  SHFL.IDX PT, R0, R184, RZ, 0x181f ;  /* 0x00181fffb8007589 */ /* 0x000ee200000e0000 */
[C---:B------:R-:W-:Y:S02]  /*efe0*/  IADD3 R190, -R252.reuse, 0x10, RZ ;  /* 0x00000010fcbe7810 */ /* 0x040fe40007ffe1ff */
[----:B------:R-:W-:Y:S02]  /*eff0*/  ISETP.NE.U32.AND P2, PT, R252, RZ, PT ;  /* 0x000000fffc00720c */ /* 0x000fe40003f45070 */
[----:B------:R-:W-:Y:S04]  /*f000*/  LOP3.LUT R190, R190, 0xf, RZ, 0xc0, !PT ;  /* 0x0000000fbebe7812 */ /* 0x000fe800078ec0ff */
[----:B---3--:R-:W-:Y:S04]  /*f010*/  IADD3 R2, P1, P0, R190, R0, R189 ;  /* 0x00000000be027210 */ /* 0x008fe8000783e0bd */
[----:B--2---:R-:W-:Y:S02]  /*f020*/  IADD3.X R3, RZ, R132, R185, P1, P0 ;  /* 0x00000084ff037210 */ /* 0x004fe40000fe04b9 */
[----:B------:R-:W-:Y:S03]  /*f030*/  IADD3 R192, P0, R0, R194, RZ ;  /* 0x000000c200c07210 */ /* 0x000fe60007f1e0ff */
[----:B------:R-:W-:Y:S01]  /*f040*/  @!PT LDS RZ, [RZ] ;  /* 0x00000000fffff984 */ /* 0x000fe20000000800 */
[----:B------:R-:W-:Y:S01]  /*f050*/  @!PT LDS RZ, [RZ] ;  /* 0x00000000fffff984 */ /* 0x000fe20000000800 */
[----:B------:R2:W-:Y:S02]  /*f060*/  LDGSTS.E.BYPASS.LTC128B.128.ZFILL [R251+0xc100], [R2.64], P2 ;  /* 0x0c10000002fb7fae */ /* 0x0005e40009141d46 */
[----:B------:R-:W-:Y:S05]  /*f070*/  IMAD.X R193, R132, 0x1, R186, P0 ;  /* 0x0000000184c17824 */ /* 0x000fea00000e06ba */
[----:B------:R3:W-:Y:S01]  /*f080*/  LDGSTS.E.BYPASS.LTC128B.128 [R251+0xf100], [R192.64], !P5 ;  /* 0x0f100000c0fb7fae */ /* 0x0007e2000e901d46 */
[-C--:B--2---:R-:W-:Y:S05]  /*f090*/  IADD3 R2, P0, R0, R195.reuse, RZ ;  /* 0x000000c300027210 */ /* 0x084fea0007f1e0ff */
[----:B------:R-:W-:Y:S05]  /*f0a0*/  IMAD.X R3, R132, 0x1, R187, P0 ;  /* 0x0000000184037824 */ /* 0x000fea00000e06bb */
[----:B------:R2:W-:Y:S02]  /*f0b0*/  LDGSTS.E.BYPASS.LTC128B.128 [R251+0x12100], [R2.64], !P4 ;  /* 0x1210000002fb7fae */ /* 0x0005e4000e101d46 */
[----:B--2---:R-:W-:Y:S02]  /*f0c0*/  IADD3 R2, P0, R0, R196, RZ ;  /* 0x000000c400027210 */ /* 0x004fe40007f1e0ff */
[----:B------:R-:W2:Y:S03]  /*f0d0*/  SHFL.IDX PT, R0, R184, 0x1, 0x181f ;  /* 0x00381f00b8007f89 */ /* 0x000ea600000e0000 */
[----:B------:R-:W-:Y:S02]  /*f0e0*/  IMAD.X R3, R132, 0x1, R188, P0 ;  /* 0x0000000184037824 */ /* 0x000fe400000e06bc */
[----:B------:R-:W-:Y:S04]  /*f0f0*/  SHFL.IDX PT, R132, R133, 0x2, 0x181f ;  /* 0x00581f0085847f89 */ /* 0x000fe800000e0000 */
[----:B------:R4:W-:Y:S01]  /*f100*/  LDGSTS.E.BYPASS.LTC128B.128 [R251+0x15100], [R2.64], !P3 ;  /* 0x1510000002fb7fae */ /* 0x0009e2000d901d46 */
[----:B--2---:R-:W-:Y:S03]  /*f110*/  IADD3 R190, P1, P0, R190, R0, R189 ;  /* 0x00000000bebe7210 */ /* 0x004fe6000783e0bd */
[----:B----4-:R-:W2:Y:S02]  /*f120*/  SHFL.IDX PT, R2, R133, 0x1, 0x181f ;  /* 0x00381f0085027f89 */ /* 0x010ea400000e0000 */
[----:B--2---:R-:W-:Y:S05]  /*f130*/  IADD3.X R191, RZ, R2, R185, P1, P0 ;  /* 0x00000002ffbf7210 */ /* 0x004fea0000fe04b9 */
[----:B------:R2:W-:Y:S02]  /*f140*/  LDGSTS.E.BYPASS.LTC128B.128.ZFILL [R251+0xd100], [R190.64], P2 ;  /* 0x0d100000befb7fae */ /* 0x0005e40009141d46 */
[----:B--2---:R-:W-:Y:S05]  /*f150*/  IADD3 R190, P0, R0, R194, RZ ;  /* 0x000000c200be7210 */ /* 0x004fea0007f1e0ff */
[----:B------:R-:W-:Y:S05]  /*f160*/  IMAD.X R191, R2, 0x1, R186, P0 ;  /* 0x0000000102bf7824 */ /* 0x000fea00000e06ba */
[----:B------:R2:W-:Y:S02]  /*f170*/  LDGSTS.E.BYPASS.LTC128B.128 [R251+0x10100], [R190.64], !P5 ;  /* 0x10100000befb7fae */ /* 0x0005e4000e901d46 */
[----:B--2---:R-:W-:Y:S05]  /*f180*/  IADD3 R190, P0, R0, R195, RZ ;  /* 0x000000c300be7210 */ /* 0x004fea0007f1e0ff */
[----:B------:R-:W-:Y:S01]  /*f190*/  IMAD.X R191, R2, 0x1, R187, P0 ;  /* 0x0000000102bf7824 */ /* 0x000fe200000e06bb */
[----:B---3--:R-:W-:Y:S02]  /*f1a0*/  IADD3 R192, P0, R0, R196, RZ ;  /* 0x000000c400c07210 */ /* 0x008fe40007f1e0ff */
[----:B------:R2:W3:Y:S03]  /*f1b0*/  SHFL.IDX PT, R0, R184, 0x2, 0x181f ;  /* 0x00581f00b8007f89 */ /* 0x0004e600000e0000 */
[----:B------:R-:W-:Y:S01]  /*f1c0*/  IMAD.X R193, R2, 0x1, R188, P0 ;  /* 0x0000000102c17824 */ /* 0x000fe200000e06bc */
[----:B------:R2:W-:Y:S04]  /*f1d0*/  LDGSTS.E.BYPASS.LTC128B.128 [R251+0x13100], [R190.64], !P4 ;  /* 0x13100000befb7fae */ /* 0x0005e8000e101d46 */
[----:B------:R2:W-:Y:S03]  /*f1e0*/  LDGSTS.E.BYPASS.LTC128B.128 [R251+0x16100], [R192.64], !P3 ;  /* 0x16100000c0fb7fae */ /* 0x0005e6000d901d46 */
.L_x_6007:
[C---:B------:R-:W-:Y:S02]  /*f1f0*/  IADD3 R2, -R252.reuse, 0x10, RZ ;  /* 0x00000010fc027810 */ /* 0x040fe40007ffe1ff */
[----:B------:R-:W-:Y:S02]  /*f200*/  ISETP.NE.U32.AND P0, PT, R252, RZ, PT ;  /* 0x000000fffc00720c */ /* 0x000fe40003f05070 */
[----:B------:R-:W-:Y:S04]  /*f210*/  LOP3.LUT R2, R2, 0xf, RZ, 0xc0, !PT ;  /* 0x0000000f02027812 */ /* 0x000fe800078ec0ff */
[----:B---3--:R-:W-:Y:S04]  /*f220*/  IADD3 R2, P2, P1, R2, R0, R189 ;  /* 0x0000000002027210 */ /* 0x008fe8000795e0bd */
[----:B------:R-:W-:Y:S02]  /*f230*/  IADD3.X R3, RZ, R132, R185, P2, P1 ;  /* 0x00000084ff037210 */ /* 0x000fe400017e24b9 */
[C---:B--2---:R-:W-:Y:S03]  /*f240*/  IADD3 R184, P1, R0.reuse, R195, RZ ;  /* 0x000000c300b87210 */ /* 0x044fe60007f3e0ff */
        /* <DEDUP_REMOVED lines=12> */
.L_x_5970:
[----:B------:R-:W-:Y:S05]  /*f310*/  BSYNC B0 ;  /* 0x0000000000007941 */ /* 0x000fea0003800000 */
.L_x_5969:
        /* <DEDUP_REMOVED lines=52> */
[----:B-1----:R-:W1:Y:S02]  /*f660*/  SHFL.BFLY PT, R133, R132, 0x1, 0x1f ;  /* 0x0c201f0084857f89 */ /* 0x002e6400000e0000 */
[----:B-1----:R-:W-:Y:S02]  /*f670*/  FMNMX.FTZ R133, R132, R133, !PT ;  /* 0x0000008584857209 */ /* 0x002fe40007810000 */
[----:B------:R-:W1:Y:S02]  /*f680*/  SHFL.BFLY PT, R132, R184, 0x2, 0x1f ;  /* 0x0c401f00b8847f89 */ /* 0x000e6400000e0000 */
[----:B-1----:R-:W-:Y:S05]  /*f690*/  FMNMX.FTZ R132, R184, R132, !PT ;  /* 0x00000084b8847209 */ /* 0x002fea0007810000 */
[----:B------:R1:W2:Y:S02]  /*f6a0*/  SHFL.BFLY PT, R0, R132, 0x1, 0x1f ;  /* 0x0c201f0084007f89 */ /* 0x0002a400000e0000 */
.L_x_6008:
        /* <DEDUP_REMOVED lines=34> */
[----:B------:R-:W-:Y:S07]  /*f8d0*/  FFMA.FTZ R132, R49, c[0x0][0x2d0], -R132 ;  /* 0x0000b40031847a23 */ /* 0x000fee0000010884 */
[----:B------:R-:W-:Y:S01]  /*f8e0*/  MUFU.EX2 R132, R132 ;  /* 0x0000008400847308 */ /* 0x000fe20000000800 */
[C---:B---3--:R-:W-:Y:S01]  /*f8f0*/  FFMA.FTZ R0, R2.reuse, R185, R4 ;  /* 0x000000b902007223 */ /* 0x048fe20000010004 */
[----:B-1----:R-:W-:Y:S01]  /*f900*/  F2FP.BF16.PACK_AB R186, R9, R8 ;  /* 0x0000000809ba723e */ /* 0x002fe200000010ff */
[----:B------:R-:W-:Y:S02]  /*f910*/  FMUL.FTZ R49, R2, R137 ;  /* 0x0000008902317220 */ /* 0x000fe40000410000 */
[C---:B------:R-:W-:Y:S01]  /*f920*/  FADD.FTZ R5, R184.reuse, R0 ;  /* 0x00000000b8057221 */ /* 0x040fe20000010000 */
[----:B------:R-:W-:Y:S01]  /*f930*/  F2FP.BF16.PACK_AB R184, R184, R4 ;  /* 0x00000004b8b8723e */ /* 0x000fe200000010ff */
[C---:B------:R-:W-:Y:S02]  /*f940*/  FADD.FTZ R0, -R3.reuse, R135 ;  /* 0x0000008703007221 */ /* 0x040fe40000010100 */
[----:B------:R-:W-:Y:S02]  /*f950*/  FMUL.FTZ R4, R3, c[0x0][0x2d0] ;  /* 0x0000b40003047a20 */ /* 0x000fe40000410000 */
[----:B------:R-:W-:Y:S02]  /*f960*/  FMUL.FTZ R0, R0, c[0x0][0x2d0] ;  /* 0x0000b40000007a20 */ /* 0x000fe40000410000 */
[--C-:B------:R-:W-:Y:S02]  /*f970*/  FFMA.FTZ R32, R50, c[0x0][0x2d0], -R4.reuse ;  /* 0x0000b40032207a23 */ /* 0x100fe40000010804 */
[--C-:B------:R-:W-:Y:S02]  /*f980*/  FFMA.FTZ R33, R51, c[0x0][0x2d0], -R4.reuse ;  /* 0x0000b40033217a23 */ /* 0x100fe40000010804 */
[----:B------:R-:W1:Y:S01]  /*f990*/  MUFU.EX2 R0, R0 ;  /* 0x0000000000007308 */ /* 0x000e620000000800 */
[C---:B------:R-:W-:Y:S01]  /*f9a0*/  FMUL.FTZ R13, R2.reuse, R173 ;  /* 0x000000ad020d7220 */ /* 0x040fe20000410000 */
[----:B------:R-:W-:Y:S01]  /*f9b0*/  MOV R173, R48 ;  /* 0x0000003000ad7202 */ /* 0x000fe20000000f00 */
[----:B------:R-:W-:Y:S02]  /*f9c0*/  FMUL.FTZ R48, R2, R136 ;  /* 0x0000008802307220 */ /* 0x000fe40000410000 */
[--C-:B------:R-:W-:Y:S02]  /*f9d0*/  FFMA.FTZ R28, R46, c[0x0][0x2d0], -R4.reuse ;  /* 0x0000b4002e1c7a23 */ /* 0x100fe40000010804 */
[----:B------:R-:W-:Y:S01]  /*f9e0*/  FMUL.FTZ R21, R2, R165 ;  /* 0x000000a502157220 */ /* 0x000fe20000410000 */
[----:B------:R-:W-:Y:S01]  /*f9f0*/  MOV R165, R37 ;  /* 0x0000002500a57202 */ /* 0x000fe20000000f00 */
[----:B------:R-:W-:Y:S02]  /*fa00*/  FADD.FTZ R5, R8, R5 ;  /* 0x0000000508057221 */ /* 0x000fe40000010000 */
[--C-:B------:R-:W-:Y:S02]  /*fa10*/  FFMA.FTZ R134, R10, c[0x0][0x2d0], -R4.reuse ;  /* 0x0000b4000a867a23 */ /* 0x100fe40000010804 */
[--C-:B------:R-:W-:Y:S02]  /*fa20*/  FFMA.FTZ R185, R11, c[0x0][0x2d0], -R4.reuse ;  /* 0x0000b4000bb97a23 */ /* 0x100fe40000010804 */
[--C-:B------:R-:W-:Y:S02]  /*fa30*/  FFMA.FTZ R6, R6, c[0x0][0x2d0], -R4.reuse ;  /* 0x0000b40006067a23 */ /* 0x100fe40000010804 */
[--C-:B------:R-:W-:Y:S02]  /*fa40*/  FFMA.FTZ R7, R7, c[0x0][0x2d0], -R4.reuse ;  /* 0x0000b40007077a23 */ /* 0x100fe40000010804 */
[----:B------:R-:W-:Y:S01]  /*fa50*/  FMUL.FTZ R12, R2, R172 ;  /* 0x000000ac020c7220 */ /* 0x000fe20000410000 */
[----:B------:R2:W-:Y:S01]  /*fa60*/  MUFU.EX2 R135, R6 ;  /* 0x0000000600877308 */ /* 0x0005e20000000800 */
[--C-:B------:R-:W-:Y:S02]  /*fa70*/  FFMA.FTZ R198, R22, c[0x0][0x2d0], -R4.reuse ;  /* 0x0000b40016c67a23 */ /* 0x100fe40000010804 */
[----:B------:R-:W-:Y:S02]  /*fa80*/  FADD.FTZ R192, R9, R5 ;  /* 0x0000000509c07221 */ /* 0x000fe40000010000 */
[C---:B-1----:R-:W-:Y:S02]  /*fa90*/  FMUL.FTZ R50, R0.reuse, R138 ;  /* 0x0000008a00327220 */ /* 0x042fe40000410000 */
[----:B------:R-:W-:Y:S02]  /*faa0*/  FMUL.FTZ R51, R0, R139 ;  /* 0x0000008b00337220 */ /* 0x000fe40000410000 */
[----:B------:R-:W1:Y:S01]  /*fab0*/  LDSM.16.MT88.4 R136, [R219] ;  /* 0x00000000db88783b */ /* 0x000e620000004200 */
[C---:B------:R-:W-:Y:S01]  /*fac0*/  FMUL.FTZ R9, R2.reuse, R177 ;  /* 0x000000b102097220 */ /* 0x040fe20000410000 */
[----:B------:R-:W-:Y:S01]  /*fad0*/  MOV R177, R28 ;  /* 0x0000001c00b17202 */ /* 0x000fe20000000f00 */
[----:B------:R-:W-:Y:S01]  /*fae0*/  FMUL.FTZ R28, R2, R156 ;  /* 0x0000009c021c7220 */ /* 0x000fe20000410000 */
[----:B------:R-:W-:Y:S01]  /*faf0*/  MOV R156, R165 ;  /* 0x000000a5009c7202 */ /* 0x000fe20000000f00 */
[----:B------:R-:W-:Y:S01]  /*fb00*/  FMUL.FTZ R22, R0, R166 ;  /* 0x000000a600167220 */ /* 0x000fe20000410000 */
        /* <DEDUP_REMOVED lines=12> */
[----:B------:R4:W5:Y:S01]  /*fbd0*/  MUFU.EX2 R166, R185 ;  /* 0x000000b900a67308 */ /* 0x0009620000000800 */
[--C-:B------:R-:W-:Y:S02]  /*fbe0*/  FFMA.FTZ R208, R35, c[0x0][0x2d0], -R4.reuse ;  /* 0x0000b40023d07a23 */ /* 0x100fe40000010804 */
[--C-:B------:R-:W-:Y:S02]  /*fbf0*/  FFMA.FTZ R213, R38, c[0x0][0x2d0], -R4.reuse ;  /* 0x0000b40026d57a23 */ /* 0x100fe40000010804 */
[--C-:B------:R-:W-:Y:S02]  /*fc00*/  FFMA.FTZ R214, R39, c[0x0][0x2d0], -R4.reuse ;  /* 0x0000b40027d67a23 */ /* 0x100fe40000010804 */
[--C-:B------:R-:W-:Y:S02]  /*fc10*/  FFMA.FTZ R215, R42, c[0x0][0x2d0], -R4.reuse ;  /* 0x0000b4002ad77a23 */ /* 0x100fe40000010804 */
[--C-:B------:R-:W-:Y:S01]  /*fc20*/  FFMA.FTZ R252, R43, c[0x0][0x2d0], -R4.reuse ;  /* 0x0000b4002bfc7a23 */ /* 0x100fe20000010804 */
[----:B------:R-:W1:Y:S01]  /*fc30*/  MUFU.EX2 R134, R196 ;  /* 0x000000c400867308 */ /* 0x000e620000000800 */
[C---:B------:R-:W-:Y:S01]  /*fc40*/  FMUL.FTZ R5, R2.reuse, R181 ;  /* 0x000000b502057220 */ /* 0x040fe20000410000 */
[----:B------:R-:W-:Y:S01]  /*fc50*/  MOV R181, R32 ;  /* 0x0000002000b57202 */ /* 0x000fe20000000f00 */
[C---:B------:R-:W-:Y:S01]  /*fc60*/  FMUL.FTZ R8, R2.reuse, R176 ;  /* 0x000000b002087220 */ /* 0x040fe20000410000 */
[----:B------:R-:W-:Y:S01]  /*fc70*/  MOV R176, R29 ;  /* 0x0000001d00b07202 */ /* 0x000fe20000000f00 */
[----:B------:R-:W-:Y:S01]  /*fc80*/  FMUL.FTZ R29, R2, R157 ;  /* 0x0000009d021d7220 */ /* 0x000fe20000410000 */
[----:B------:R-:W-:Y:S01]  /*fc90*/  MOV R157, R187 ;  /* 0x000000bb009d7202 */ /* 0x000fe20000000f00 */
[C---:B--2---:R-:W-:Y:S02]  /*fca0*/  FMUL.FTZ R6, R0.reuse, R182 ;  /* 0x000000b600067220 */ /* 0x044fe40000410000 */
[----:B---3--:R-:W-:Y:S01]  /*fcb0*/  FMUL.FTZ R7, R0, R183 ;  /* 0x000000b700077220 */ /* 0x008fe20000410000 */
[----:B------:R-:W-:Y:S01]  /*fcc0*/  MUFU.EX2 R196, R188 ;  /* 0x000000bc00c47308 */ /* 0x000fe20000000800 */
[----:B------:R-:W-:Y:S02]  /*fcd0*/  FFMA.FTZ R197, R23, c[0x0][0x2d0], -R4 ;  /* 0x0000b40017c57a23 */ /* 0x000fe40000010804 */
[----:B------:R-:W-:Y:S01]  /*fce0*/  FMUL.FTZ R4, R2, R180 ;  /* 0x000000b402047220 */ /* 0x000fe20000410000 */
[----:B----4-:R-:W-:Y:S01]  /*fcf0*/  F2FP.BF16.PACK_AB R185, R172, R135 ;  /* 0x00000087acb9723e */ /* 0x010fe200000010ff */
[----:B------:R-:W-:Y:S01]  /*fd00*/  FMUL.FTZ R10, R0, R178 ;  /* 0x000000b2000a7220 */ /* 0x000fe20000410000 */
[----:B-----5:R-:W-:Y:S01]  /*fd10*/  F2FP.BF16.PACK_AB R187, R166, R165 ;  /* 0x000000a5a6bb723e */ /* 0x020fe200000010ff */
[C---:B------:R-:W-:Y:S01]  /*fd20*/  FMUL.FTZ R11, R0.reuse, R179 ;  /* 0x000000b3000b7220 */ /* 0x040fe20000410000 */
[----:B------:R-:W-:Y:S01]  /*fd30*/  MOV R180, R33 ;  /* 0x0000002100b47202 */ /* 0x000fe20000000f00 */
[C---:B------:R-:W-:Y:S01]  /*fd40*/  FMUL.FTZ R18, R0.reuse, R170 ;  /* 0x000000aa00127220 */ /* 0x040fe20000410000 */
[----:B------:R-:W-:Y:S01]  /*fd50*/  MUFU.EX2 R188, R176 ;  /* 0x000000b000bc7308 */ /* 0x000fe20000000800 */
[----:B------:R-:W-:Y:S02]  /*fd60*/  FMUL.FTZ R19, R0, R171 ;  /* 0x000000ab00137220 */ /* 0x000fe40000410000 */
[C---:B-1----:R-:W-:Y:S05]  /*fd70*/  HMMA.16816.F32.BF16 R4, R184.reuse, R136, R4 ;  /* 0x00000088b804723c */ /* 0x042fea0000041804 */
[----:B------:R-:W-:Y:S02]  /*fd80*/  FMUL.FTZ R20, R2, R164 ;  /* 0x000000a402147220 */ /* 0x000fe40000410000 */
[----:B------:R-:W2:Y:S01]  /*fd90*/  LDL.LU R164, [R1+0x24] ;  /* 0x0000240001a47983 */ /* 0x000ea20000300800 */
[C---:B------:R-:W-:Y:S01]  /*fda0*/  HMMA.16816.F32.BF16 R8, R184.reuse, R138, R8 ;  /* 0x0000008ab808723c */ /* 0x040fe20000041808 */
[----:B------:R-:W-:Y:S02]  /*fdb0*/  MUFU.EX2 R198, R198 ;  /* 0x000000c600c67308 */ /* 0x000fe40000000800 */
[----:B------:R-:W1:Y:S01]  /*fdc0*/  LDSM.16.MT88.4 R136, [R220] ;  /* 0x00000000dc88783b */ /* 0x000e620000004200 */
[C---:B------:R-:W-:Y:S02]  /*fdd0*/  FMUL.FTZ R14, R0.reuse, R174 ;  /* 0x000000ae000e7220 */ /* 0x040fe40000410000 */
[C---:B------:R-:W-:Y:S02]  /*fde0*/  FMUL.FTZ R15, R0.reuse, R175 ;  /* 0x000000af000f7220 */ /* 0x040fe40000410000 */
[C---:B------:R-:W-:Y:S03]  /*fdf0*/  FMUL.FTZ R26, R0.reuse, R162 ;  /* 0x000000a2001a7220 */ /* 0x040fe60000410000 */
[----:B------:R-:W-:Y:S01]  /*fe00*/  MUFU.EX2 R197, R197 ;  /* 0x000000c500c57308 */ /* 0x000fe20000000800 */
[C---:B------:R-:W-:Y:S02]  /*fe10*/  FMUL.FTZ R27, R0.reuse, R163 ;  /* 0x000000a3001b7220 */ /* 0x040fe40000410000 */
[C---:B------:R-:W-:Y:S02]  /*fe20*/  FMUL.FTZ R30, R0.reuse, R158 ;  /* 0x0000009e001e7220 */ /* 0x040fe40000410000 */
[----:B------:R-:W-:Y:S02]  /*fe30*/  FMUL.FTZ R31, R0, R159 ;  /* 0x0000009f001f7220 */ /* 0x000fe40000410000 */
[----:B------:R-:W-:Y:S02]  /*fe40*/  FMUL.FTZ R33, R2, R153 ;  /* 0x0000009902217220 */ /* 0x000fe40000410000 */
[C---:B------:R-:W-:Y:S01]  /*fe50*/  FMUL.FTZ R34, R0.reuse, R154 ;  /* 0x0000009a00227220 */ /* 0x040fe20000410000 */
[----:B------:R-:W-:Y:S01]  /*fe60*/  MUFU.EX2 R199, R199 ;  /* 0x000000c700c77308 */ /* 0x000fe20000000800 */
[----:B------:R-:W-:Y:S02]  /*fe70*/  FMUL.FTZ R35, R0, R155 ;  /* 0x0000009b00237220 */ /* 0x000fe40000410000 */
[----:B------:R-:W-:Y:S02]  /*fe80*/  FMUL.FTZ R37, R2, R149 ;  /* 0x0000009502257220 */ /* 0x000fe40000410000 */
[C---:B------:R-:W-:Y:S02]  /*fe90*/  FMUL.FTZ R38, R0.reuse, R150 ;  /* 0x0000009600267220 */ /* 0x040fe40000410000 */
[C---:B------:R-:W-:Y:S02]  /*fea0*/  FMUL.FTZ R39, R0.reuse, R151 ;  /* 0x0000009700277220 */ /* 0x040fe40000410000 */
[C---:B------:R-:W-:Y:S01]  /*feb0*/  FMUL.FTZ R42, R0.reuse, R146 ;  /* 0x00000092002a7220 */ /* 0x040fe20000410000 */
[----:B------:R-:W-:Y:S01]  /*fec0*/  MUFU.EX2 R200, R200 ;  /* 0x000000c800c87308 */ /* 0x000fe20000000800 */
[C---:B------:R-:W-:Y:S02]  /*fed0*/  FMUL.FTZ R43, R0.reuse, R147 ;  /* 0x00000093002b7220 */ /* 0x040fe40000410000 */
[C---:B------:R-:W-:Y:S02]  /*fee0*/  FMUL.FTZ R46, R0.reuse, R142 ;  /* 0x0000008e002e7220 */ /* 0x040fe40000410000 */
[----:B------:R-:W-:Y:S02]  /*fef0*/  FMUL.FTZ R47, R0, R143 ;  /* 0x0000008f002f7220 */ /* 0x000fe40000410000 */
[C---:B------:R-:W-:Y:S01]  /*ff00*/  FMUL.FTZ R16, R2.reuse, R168 ;  /* 0x000000a802107220 */ /* 0x040fe20000410000 */
[----:B------:R-:W-:Y:S01]  /*ff10*/  MOV R168, R45 ;  /* 0x0000002d00a87202 */ /* 0x000fe20000000f00 */
[C---:B------:R-:W-:Y:S01]  /*ff20*/  FMUL.FTZ R45, R2.reuse, R141 ;  /* 0x0000008d022d7220 */ /* 0x040fe20000410000 */
[----:B------:R-:W-:Y:S01]  /*ff30*/  MUFU.EX2 R206, R206 ;  /* 0x000000ce00ce7308 */ /* 0x000fe20000000800 */
[C---:B------:R-:W-:Y:S01]  /*ff40*/  FMUL.FTZ R17, R2.reuse, R169 ;  /* 0x000000a902117220 */ /* 0x040fe20000410000 */
[C---:B-1----:R-:W-:Y:S03]  /*ff50*/  HMMA.16816.F32.BF16 R12, R184.reuse, R136, R12 ;  /* 0x00000088b80c723c */ /* 0x042fe6000004180c */
[----:B------:R-:W-:Y:S01]  /*ff60*/  MOV R169, R44 ;  /* 0x0000002c00a97202 */ /* 0x000fe20000000f00 */
[----:B------:R-:W-:Y:S02]  /*ff70*/  FMUL.FTZ R44, R2, R140 ;  /* 0x0000008c022c7220 */ /* 0x000fe40000410000 */
[----:B------:R-:W-:Y:S01]  /*ff80*/  LDSM.16.MT88.4 R140, [R219+0x800] ;  /* 0x00080000db8c783b */ /* 0x000fe20000004200 */
[----:B------:R-:W-:Y:S01]  /*ff90*/  FMUL.FTZ R23, R0, R167 ;  /* 0x000000a700177220 */ /* 0x000fe20000410000 */
[C---:B------:R-:W-:Y:S01]  /*ffa0*/  HMMA.16816.F32.BF16 R16, R184.reuse, R138, R16 ;  /* 0x0000008ab810723c */ /* 0x040fe20000041810 */
[----:B------:R-:W-:Y:S03]  /*ffb0*/  MUFU.EX2 R167, R189 ;  /* 0x000000bd00a77308 */ /* 0x000fe60000000800 */
[C---:B------:R-:W-:Y:S01]  /*ffc0*/  FMUL.FTZ R24, R2.reuse, R160 ;  /* 0x000000a002187220 */ /* 0x040fe20000410000 */
[----:B------:R-:W-:Y:S01]  /*ffd0*/  MOV R160, R41 ;  /* 0x0000002900a07202 */ /* 0x000fe20000000f00 */
[----:B------:R-:W1:Y:S01]  /*ffe0*/  LDSM.16.MT88.4 R136, [R222] ;  /* 0x00000000de88783b */ /* 0x000e620000004200 */
[C---:B------:R-:W-:Y:S02]  /*fff0*/  FMUL.FTZ R41, R2.reuse, R145 ;  /* 0x0000009102297220 */ /* 0x040fe40000410000 */
[C---:B------:R-:W-:Y:S02]  /*10000*/  FMUL.FTZ R25, R2.reuse, R161 ;  /* 0x000000a102197220 */ /* 0x040fe40000410000 */
[----:B------:R3:W-:Y:S01]  /*10010*/  MUFU.EX2 R189, R177 ;  /* 0x000000b100bd7308 */ /* 0x0007e20000000800 */
[----:B------:R-:W-:Y:S01]  /*10020*/  MOV R161, R40 ;  /* 0x0000002800a17202 */ /* 0x000fe20000000f00 */
[C---:B------:R-:W-:Y:S02]  /*10030*/  FMUL.FTZ R32, R2.reuse, R152 ;  /* 0x0000009802207220 */ /* 0x040fe40000410000 */
[C---:B------:R-:W-:Y:S02]  /*10040*/  FMUL.FTZ R36, R2.reuse, R148 ;  /* 0x0000009402247220 */ /* 0x040fe40000410000 */
[C---:B------:R-:W-:Y:S02]  /*10050*/  FMUL.FTZ R40, R2.reuse, R144 ;  /* 0x0000009002287220 */ /* 0x040fe40000410000 */
[C---:B------:R-:W-:Y:S02]  /*10060*/  FMUL.FTZ R52, R2.reuse, R52 ;  /* 0x0000003402347220 */ /* 0x040fe40000410000 */
        /* <DEDUP_REMOVED lines=9> */
[----:B---3--:R-:W-:Y:S01]  /*10100*/  LDSM.16.MT88.4 R176, [R219+0x2800] ;  /* 0x00280000dbb0783b */ /* 0x008fe20000004200 */
        /* <DEDUP_REMOVED lines=82> */
[----:B------:R-:W-:Y:S01]  /*10630*/  FMUL.FTZ R129, R2, R129 ;  /* 0x0000008102817220 */ /* 0x000fe20000410000 */
[C---:B-1----:R-:W-:Y:S01]  /*10640*/  HMMA.16816.F32.BF16 R44, R184.reuse, R136, R44 ;  /* 0x00000088b82c723c */ /* 0x042fe2000004182c */
[----:B------:R-:W1:Y:S02]  /*10650*/  MUFU.EX2 R2, R195 ;  /* 0x000000c300027308 */ /* 0x000e640000000800 */
[C---:B------:R-:W-:Y:S02]  /*10660*/  FMUL.FTZ R126, R0.reuse, R126 ;  /* 0x0000007e007e7220 */ /* 0x040fe40000410000 */
[C---:B------:R-:W-:Y:S02]  /*10670*/  FMUL.FTZ R127, R0.reuse, R127 ;  /* 0x0000007f007f7220 */ /* 0x040fe40000410000 */
[C---:B------:R-:W-:Y:S01]  /*10680*/  FMUL.FTZ R130, R0.reuse, R130 ;  /* 0x0000008200827220 */ /* 0x040fe20000410000 */
[C---:B------:R-:W-:Y:S01]  /*10690*/  HMMA.16816.F32.BF16 R48, R184.reuse, R138, R48 ;  /* 0x0000008ab830723c */ /* 0x040fe20000041830 */
[----:B------:R-:W3:Y:S02]  /*106a0*/  LDSM.16.MT88.4 R136, [R222+0x3000] ;  /* 0x00300000de88783b */ /* 0x000ee40000004200 */
[----:B------:R-:W-:Y:S01]  /*106b0*/  MUFU.EX2 R195, R190 ;  /* 0x000000be00c37308 */ /* 0x000fe20000000800 */
[C---:B------:R-:W-:Y:S09]  /*106c0*/  FMUL.FTZ R131, R0.reuse, R131 ;  /* 0x0000008300837220 */ /* 0x040ff20000410000 */
[----:B------:R-:W-:Y:S01]  /*106d0*/  MUFU.EX2 R190, R252 ;  /* 0x000000fc00be7308 */ /* 0x000fe20000000800 */
[C---:B---3--:R-:W-:Y:S03]  /*106e0*/  HMMA.16816.F32.BF16 R52, R184.reuse, R136, R52 ;  /* 0x00000088b834723c */ /* 0x048fe60000041834 */
[----:B--2---:R-:W-:Y:S05]  /*106f0*/  FFMA.FTZ R164, R0, R164, R135 ;  /* 0x000000a400a47223 */ /* 0x004fea0000010087 */
[C---:B------:R-:W-:Y:S01]  /*10700*/  HMMA.16816.F32.BF16 R56, R184.reuse, R138, R56 ;  /* 0x0000008ab838723c */ /* 0x040fe20000041838 */
[----:B------:R-:W2:Y:S01]  /*10710*/  LDSM.16.MT88.4 R136, [R221+0x3000] ;  /* 0x00300000dd88783b */ /* 0x000ea20000004200 */
[----:B------:R-:W3:Y:S02]  /*10720*/  MUFU.EX2 R135, R193 ;  /* 0x000000c100877308 */ /* 0x000ee40000000800 */
[----:B------:R-:W-:Y:S04]  /*10730*/  FADD.FTZ R0, R134, R192 ;  /* 0x000000c086007221 */ /* 0x000fe80000010000 */
[----:B-1----:R-:W-:Y:S04]  /*10740*/  FADD.FTZ R0, R2, R0 ;  /* 0x0000000002007221 */ /* 0x002fe80000010000 */
[----:B------:R-:W-:Y:S01]  /*10750*/  FADD.FTZ R0, R144, R0 ;  /* 0x0000000090007221 */ /* 0x000fe20000010000 */
[----:B------:R-:W-:Y:S10]  /*10760*/  MUFU.EX2 R193, R213 ;  /* 0x000000d500c17308 */ /* 0x000ff40000000800 */
[----:B------:R-:W-:Y:S01]  /*10770*/  MUFU.EX2 R192, R214 ;  /* 0x000000d600c07308 */ /* 0x000fe20000000800 */
[C---:B---3--:R-:W-:Y:S01]  /*10780*/  FADD.FTZ R0, R135.reuse, R0 ;  /* 0x0000000087007221 */ /* 0x048fe20000010000 */
        /* <DEDUP_REMOVED lines=28> */
[----:B------:R-:W-:Y:S03]  /*10950*/  F2FP.BF16.PACK_AB R137, R196, R167 ;  /* 0x000000a7c489723e */ /* 0x000fe600000010ff */
[----:B------:R-:W-:Y:S02]  /*10960*/  F2FP.BF16.PACK_AB R138, R135, R144 ;  /* 0x00000090878a723e */ /* 0x000fe400000010ff */
[----:B------:R-:W3:Y:S02]  /*10970*/  LDSM.16.MT88.4 R144, [R220+0x800] ;  /* 0x00080000dc90783b */ /* 0x000ee40000004200 */
[----:B------:R-:W4:Y:S01]  /*10980*/  MUFU.EX2 R2, R203 ;  /* 0x000000cb00027308 */ /* 0x000f220000000800 */
[----:B------:R-:W-:Y:S02]  /*10990*/  F2FP.BF16.PACK_AB R139, R194, R195 ;  /* 0x000000c3c28b723e */ /* 0x000fe400000010ff */
[----:B------:R-:W-:Y:S05]  /*109a0*/  F2FP.BF16.PACK_AB R185, R188, R189 ;  /* 0x000000bdbcb9723e */ /* 0x000fea00000010ff */
[C---:B------:R-:W-:Y:S02]  /*109b0*/  HMMA.16816.F32.BF16 R4, R136.reuse, R140, R4 ;  /* 0x0000008c8804723c */ /* 0x040fe40000041804 */
[----:B------:R-:W-:Y:S03]  /*109c0*/  MUFU.EX2 R184, R168 ;  /* 0x000000a800b87308 */ /* 0x000fe60000000800 */
[----:B-1----:R-:W-:Y:S01]  /*109d0*/  MOV R204, R167 ;  /* 0x000000a700cc7202 */ /* 0x002fe20000000f00 */
[----:B--2---:R-:W-:Y:S02]  /*109e0*/  FADD.FTZ R0, R134, R0 ;  /* 0x0000000086007221 */ /* 0x004fe40000010000 */
[C---:B------:R-:W-:Y:S01]  /*109f0*/  HMMA.16816.F32.BF16 R8, R136.reuse, R142, R8 ;  /* 0x0000008e8808723c */ /* 0x040fe20000041808 */
[----:B------:R-:W1:Y:S03]  /*10a00*/  LDSM.16.MT88.4 R140, [R222+0x800] ;  /* 0x00080000de8c783b */ /* 0x000e660000004200 */
[----:B------:R-:W2:Y:S01]  /*10a10*/  MUFU.EX2 R135, R201 ;  /* 0x000000c900877308 */ /* 0x000ea20000000800 */
[----:B----4-:R-:W-:Y:S01]  /*10a20*/  FADD.FTZ R0, R2, R0 ;  /* 0x0000000002007221 */ /* 0x010fe20000010000 */
[----:B------:R-:W-:Y:S03]  /*10a30*/  MOV R203, R166 ;  /* 0x000000a600cb7202 */ /* 0x000fe60000000f00 */
        /* <DEDUP_REMOVED lines=54> */
[----:B------:R-:W4:Y:S03]  /*10da0*/  MUFU.EX2 R134, R212 ;  /* 0x000000d400867308 */ /* 0x000f260000000800 */
[C---:B-1----:R-:W-:Y:S07]  /*10db0*/  HMMA.16816.F32.BF16 R4, R136.reuse, R140, R4 ;  /* 0x0000008c8804723c */ /* 0x042fee0000041804 */
[----:B------:R-:W1:Y:S01]  /*10dc0*/  MUFU.EX2 R2, R211 ;  /* 0x000000d300027308 */ /* 0x000e620000000800 */
[C---:B------:R-:W-:Y:S01]  /*10dd0*/  HMMA.16816.F32.BF16 R8, R136.reuse, R142, R8 ;  /* 0x0000008e8808723c */ /* 0x040fe20000041808 */
[----:B------:R-:W5:Y:S07]  /*10de0*/  LDSM.16.MT88.4 R140, [R221+0x1000] ;  /* 0x00100000dd8c783b */ /* 0x000f6e0000004200 */
[C---:B--2---:R-:W-:Y:S04]  /*10df0*/  HMMA.16816.F32.BF16 R12, R136.reuse, R144, R12 ;  /* 0x00000090880c723c */ /* 0x044fe8000004180c */
[----:B----4-:R-:W-:Y:S04]  /*10e00*/  FADD.FTZ R0, R134, R0 ;  /* 0x0000000086007221 */ /* 0x010fe80000010000 */
[C---:B------:R-:W-:Y:S01]  /*10e10*/  HMMA.16816.F32.BF16 R16, R136.reuse, R146, R16 ;  /* 0x000000928810723c */ /* 0x040fe20000041810 */
[----:B------:R-:W2:Y:S03]  /*10e20*/  LDSM.16.MT88.4 R144, [R219+0x4000] ;  /* 0x00400000db90783b */ /* 0x000ea60000004200 */
[----:B-1----:R-:W-:Y:S04]  /*10e30*/  FADD.FTZ R0, R2, R0 ;  /* 0x0000000002007221 */ /* 0x002fe80000010000 */
[C---:B---3--:R-:W-:Y:S04]  /*10e40*/  HMMA.16816.F32.BF16 R20, R136.reuse, R148, R20 ;  /* 0x000000948814723c */ /* 0x048fe80000041814 */
[----:B------:R-:W-:Y:S04]  /*10e50*/  FADD.FTZ R0, R152, R0 ;  /* 0x0000000098007221 */ /* 0x000fe80000010000 */
[C---:B------:R-:W-:Y:S01]  /*10e60*/  HMMA.16816.F32.BF16 R24, R136.reuse, R150, R24 ;  /* 0x000000968818723c */ /* 0x040fe20000041818 */
[----:B------:R-:W1:Y:S03]  /*10e70*/  LDSM.16.MT88.4 R148, [R220+0x4000] ;  /* 0x00400000dc94783b */ /* 0x000e660000004200 */
[C---:B------:R-:W-:Y:S04]  /*10e80*/  FADD.FTZ R0, R135.reuse, R0 ;  /* 0x0000000087007221 */ /* 0x040fe80000010000 */
        /* <DEDUP_REMOVED lines=42> */
[----:B------:R-:W5:Y:S01]  /*11130*/  MUFU.EX2 R134, R157 ;  /* 0x0000009d00867308 */ /* 0x000f620000000800 */
[----:B------:R-:W-:Y:S02]  /*11140*/  F2FP.BF16.PACK_AB R137, R205, R206 ;  /* 0x000000cecd89723e */ /* 0x000fe400000010ff */
[----:B------:R-:W-:Y:S07]  /*11150*/  F2FP.BF16.PACK_AB R139, R208, R207 ;  /* 0x000000cfd08b723e */ /* 0x000fee00000010ff */
[C---:B--2---:R-:W-:Y:S01]  /*11160*/  HMMA.16816.F32.BF16 R4, R136.reuse, R144, R4 ;  /* 0x000000908804723c */ /* 0x044fe20000041804 */
[----:B------:R-:W-:Y:S07]  /*11170*/  MUFU.EX2 R135, R160 ;  /* 0x000000a000877308 */ /* 0x000fee0000000800 */
[C---:B------:R-:W-:Y:S01]  /*11180*/  HMMA.16816.F32.BF16 R8, R136.reuse, R146, R8 ;  /* 0x000000928808723c */ /* 0x040fe20000041808 */
[----:B------:R-:W2:Y:S02]  /*11190*/  LDSM.16.MT88.4 R144, [R219+0x4800] ;  /* 0x00480000db90783b */ /* 0x000ea40000004200 */
[----:B------:R-:W4:Y:S01]  /*111a0*/  MUFU.EX2 R2, R156 ;  /* 0x0000009c00027308 */ /* 0x000f220000000800 */
[----:B-----5:R-:W-:Y:S04]  /*111b0*/  FADD.FTZ R0, R134, R0 ;  /* 0x0000000086007221 */ /* 0x020fe80000010000 */
[C---:B-1----:R-:W-:Y:S05]  /*111c0*/  HMMA.16816.F32.BF16 R12, R136.reuse, R148, R12 ;  /* 0x00000094880c723c */ /* 0x042fea000004180c */
[----:B------:R-:W1:Y:S03]  /*111d0*/  MUFU.EX2 R156, R161 ;  /* 0x000000a1009c7308 */ /* 0x000e660000000800 */
[C---:B------:R-:W-:Y:S01]  /*111e0*/  HMMA.16816.F32.BF16 R16, R136.reuse, R150, R16 ;  /* 0x000000968810723c */ /* 0x040fe20000041810 */
[----:B------:R-:W5:Y:S07]  /*111f0*/  LDSM.16.MT88.4 R148, [R220+0x4800] ;  /* 0x00480000dc94783b */ /* 0x000f6e0000004200 */
[C---:B---3--:R-:W-:Y:S04]  /*11200*/  HMMA.16816.F32.BF16 R20, R136.reuse, R140, R20 ;  /* 0x0000008c8814723c */ /* 0x048fe80000041814 */
[----:B----4-:R-:W-:Y:S04]  /*11210*/  FADD.FTZ R0, R2, R0 ;  /* 0x0000000002007221 */ /* 0x010fe80000010000 */
[C---:B------:R-:W-:Y:S01]  /*11220*/  HMMA.16816.F32.BF16 R24, R136.reuse, R142, R24 ;  /* 0x0000008e8818723c */ /* 0x040fe20000041818 */
[----:B------:R-:W3:Y:S03]  /*11230*/  LDSM.16.MT88.4 R140, [R222+0x4800] ;  /* 0x00480000de8c783b */ /* 0x000ee60000004200 */
[----:B-1----:R-:W-:Y:S04]  /*11240*/  FADD.FTZ R0, R156, R0 ;  /* 0x000000009c007221 */ /* 0x002fe80000010000 */
[C---:B------:R-:W-:Y:S01]  /*11250*/  HMMA.16816.F32.BF16 R28, R136.reuse, R152, R28 ;  /* 0x00000098881c723c */ /* 0x040fe2000004181c */
[----:B------:R-:W-:Y:S03]  /*11260*/  LDSM.16.MT88.4 R160, [R222+0x2800] ;  /* 0x00280000dea0783b */ /* 0x000fe60000004200 */
[C---:B------:R-:W-:Y:S04]  /*11270*/  FADD.FTZ R0, R135.reuse, R0 ;  /* 0x0000000087007221 */ /* 0x040fe80000010000 */
[C---:B------:R-:W-:Y:S01]  /*11280*/  HMMA.16816.F32.BF16 R32, R136.reuse, R154, R32 ;  /* 0x0000009a8820723c */ /* 0x040fe20000041820 */
[----:B------:R-:W-:Y:S07]  /*11290*/  LDSM.16.MT88.4 R152, [R219+0x7800] ;  /* 0x00780000db98783b */ /* 0x000fee0000004200 */
[C---:B--2---:R-:W-:Y:S08]  /*112a0*/  HMMA.16816.F32.BF16 R36, R136.reuse, R144, R36 ;  /* 0x000000908824723c */ /* 0x044ff00000041824 */
[C---:B------:R-:W-:Y:S01]  /*112b0*/  HMMA.16816.F32.BF16 R40, R136.reuse, R146, R40 ;  /* 0x000000928828723c */ /* 0x040fe20000041828 */
[----:B------:R-:W1:Y:S07]  /*112c0*/  LDSM.16.MT88.4 R144, [R221+0x4800] ;  /* 0x00480000dd90783b */ /* 0x000e6e0000004200 */
[C---:B-----5:R-:W-:Y:S08]  /*112d0*/  HMMA.16816.F32.BF16 R44, R136.reuse, R148, R44 ;  /* 0x00000094882c723c */ /* 0x060ff0000004182c */
        /* <DEDUP_REMOVED lines=34> */
[----:B------:R-:W4:Y:S01]  /*11500*/  MUFU.EX2 R2, R169 ;  /* 0x000000a900027308 */ /* 0x000f220000000800 */
[----:B------:R-:W-:Y:S01]  /*11510*/  LDSM.16.MT88.4 R156, [R220+0x5000] ;  /* 0x00500000dc9c783b */ /* 0x000fe20000004200 */
[----:B------:R-:W-:Y:S02]  /*11520*/  F2FP.BF16.PACK_AB R137, R192, R193 ;  /* 0x000000c1c089723e */ /* 0x000fe400000010ff */
[----:B------:R-:W-:Y:S06]  /*11530*/  F2FP.BF16.PACK_AB R139, R190, R191 ;  /* 0x000000bfbe8b723e */ /* 0x000fec00000010ff */
[----:B------:R-:W-:Y:S01]  /*11540*/  MUFU.EX2 R135, R181 ;  /* 0x000000b500877308 */ /* 0x000fe20000000800 */
[C---:B--2---:R-:W-:Y:S08]  /*11550*/  HMMA.16816.F32.BF16 R4, R136.reuse, R140, R4 ;  /* 0x0000008c8804723c */ /* 0x044ff00000041804 */
[C---:B------:R-:W-:Y:S01]  /*11560*/  HMMA.16816.F32.BF16 R8, R136.reuse, R142, R8 ;  /* 0x0000008e8808723c */ /* 0x040fe20000041808 */
[----:B------:R-:W2:Y:S01]  /*11570*/  LDSM.16.MT88.4 R140, [R219+0x5000] ;  /* 0x00500000db8c783b */ /* 0x000ea20000004200 */
[----:B------:R-:W5:Y:S02]  /*11580*/  MUFU.EX2 R134, R180 ;  /* 0x000000b400867308 */ /* 0x000f640000000800 */
        /* <DEDUP_REMOVED lines=8> */
[----:B------:R-:W-:Y:S01]  /*11610*/  FADD.FTZ R0, R186, R0 ;  /* 0x00000000ba007221 */ /* 0x000fe20000010000 */
[C---:B------:R-:W-:Y:S03]  /*11620*/  F2FP.BF16.PACK_AB R186, R132.reuse, R186 ;  /* 0x000000ba84ba723e */ /* 0x040fe600000010ff */
[C---:B---3--:R-:W-:Y:S04]  /*11630*/  HMMA.16816.F32.BF16 R20, R136.reuse, R148, R20 ;  /* 0x000000948814723c */ /* 0x048fe80000041814 */
[----:B------:R-:W-:Y:S01]  /*11640*/  FADD.FTZ R0, R132, R0 ;  /* 0x0000000084007221 */ /* 0x000fe20000010000 */
[----:B-----5:R-:W-:Y:S03]  /*11650*/  F2FP.BF16.PACK_AB R187, R134, R135 ;  /* 0x0000008786bb723e */ /* 0x020fe600000010ff */
[C---:B------:R-:W-:Y:S01]  /*11660*/  HMMA.16816.F32.BF16 R24, R136.reuse, R150, R24 ;  /* 0x000000968818723c */ /* 0x040fe20000041818 */
[----:B------:R-:W3:Y:S07]  /*11670*/  LDSM.16.MT88.4 R148, [R221+0x5000] ;  /* 0x00500000dd94783b */ /* 0x000eee0000004200 */
        /* <DEDUP_REMOVED lines=8> */
[C---:B------:R-:W-:Y:S04]  /*11700*/  HMMA.16816.F32.BF16 R44, R136.reuse, R156, R44 ;  /* 0x0000009c882c723c */ /* 0x040fe8000004182c */
[----:B------:R-:W-:Y:S04]  /*11710*/  FADD.FTZ R0, R203, R0 ;  /* 0x00000000cb007221 */ /* 0x000fe80000010000 */
[C---:B------:R-:W-:Y:S01]  /*11720*/  HMMA.16816.F32.BF16 R48, R136.reuse, R158, R48 ;  /* 0x0000009e8830723c */ /* 0x040fe20000041830 */
[----:B------:R-:W1:Y:S03]  /*11730*/  LDSM.16.MT88.4 R156, [R222+0x8000] ;  /* 0x00800000de9c783b */ /* 0x000e660000004200 */
[----:B------:R-:W-:Y:S04]  /*11740*/  FADD.FTZ R0, R204, R0 ;  /* 0x00000000cc007221 */ /* 0x000fe80000010000 */
[C---:B----4-:R-:W-:Y:S04]  /*11750*/  HMMA.16816.F32.BF16 R52, R136.reuse, R152, R52 ;  /* 0x000000988834723c */ /* 0x050fe80000041834 */
[----:B------:R-:W-:Y:S04]  /*11760*/  FADD.FTZ R0, R196, R0 ;  /* 0x00000000c4007221 */ /* 0x000fe80000010000 */
[C---:B------:R-:W-:Y:S01]  /*11770*/  HMMA.16816.F32.BF16 R56, R136.reuse, R154, R56 ;  /* 0x0000009a8838723c */ /* 0x040fe20000041838 */
[----:B------:R-:W4:Y:S03]  /*11780*/  LDSM.16.MT88.4 R152, [R221+0x8000] ;  /* 0x00800000dd98783b */ /* 0x000f260000004200 */
        /* <DEDUP_REMOVED lines=48> */
[----:B------:R-:W5:Y:S07]  /*11a90*/  LDSM.16.MT88.4 R8, [R221+0x5800] ;  /* 0x00580000dd08783b */ /* 0x000f6e0000004200 */
        /* <DEDUP_REMOVED lines=8> */
[C---:B----4-:R-:W-:Y:S08]  /*11b20*/  HMMA.16816.F32.BF16 R156, R184.reuse, R152, R28 ;  /* 0x00000098b89c723c */ /* 0x050ff0000004181c */
        /* <DEDUP_REMOVED lines=34> */
[----:B------:R1:W-:Y:S04]  /*11d50*/  STL [R1+0x8], R0 ;  /* 0x0000080001007387 */ /* 0x0003e80000100800 */
[----:B------:R1:W-:Y:S06]  /*11d60*/  STL [R1+0x24], R2 ;  /* 0x0000240201007387 */ /* 0x0003ec0000100800 */
[----:B-1----:R-:W-:-:S05]  /*11d70*/  @P0 BRA `(.L_x_5974) ;  /* 0xffffb46000000947 */ /* 0x002fca000383ffff */
.L_x_5967:
[----:B------:R-:W-:Y:S05]  /*11d80*/  BRA.DIV ~URZ, `(.L_x_5975) ;  /* 0x000055e27f007947 */ /* 0x000fea000b800000 */
[----:B------:R-:W2:Y:S04]  /*11d90*/  LDL R0, [R1+0x14] ;  /* 0x0000140001007983 */ /* 0x000ea80000100800 */
[----:B--2---:R1:W2:Y:S02]  /*11da0*/  SHFL.BFLY PT, R4, R0, 0x2, 0x1f ;  /* 0x0c401f0000047f89 */ /* 0x0042a400000e0000 */
.L_x_6009:
        /* <DEDUP_REMOVED lines=9> */
.L_x_6010:
        /* <DEDUP_REMOVED lines=149> */
.L_x_5936:
        /* <DEDUP_REMOVED lines=11> */
[----:B-1----:R-:W-:Y:S01]  /*12840*/  IMAD.MOV.U32 R5, RZ, RZ, c[0x0][0x584] ;  /* 0x00016100ff057624 */ /* 0x002fe200078e00ff */
[----:B------:R-:W2:Y:S08]  /*12850*/  FLO.U32 R3, UR4 ;  /* 0x0000000400037d00 */ /* 0x000eb000080e0000 */
[----:B----4-:R-:W1:Y:S01]  /*12860*/  POPC R2, UR4 ;  /* 0x0000000400027d09 */ /* 0x010e620008000000 */
[----:B--2---:R-:W-:Y:S01]  /*12870*/  ISETP.EQ.U32.AND P0, PT, R3, R4, PT ;  /* 0x000000040300720c */ /* 0x004fe20003f02070 */
[----:B------:R-:W-:-:S12]  /*12880*/  IMAD.MOV.U32 R4, RZ, RZ, c[0x0][0x580] ;  /* 0x00016000ff047624 */ /* 0x000fd800078e00ff */
[----:B-1----:R1:W2:Y:S04]  /*12890*/  @P0 ATOMG.E.ADD.STRONG.GPU PT, R2, [R4.64], R2 ;  /* 0x00000002040209a8 */ /* 0x0022a800081ee1c6 */
[----:B-1----:R-:W1:Y:S04]  /*128a0*/  S2R R4, SR_LTMASK ;  /* 0x0000000000047919 */ /* 0x002e680000003900 */
[----:B--2---:R1:W2:Y:S02]  /*128b0*/  SHFL.IDX PT, R3, R2, R3, 0x1f ;  /* 0x00001f0302037589 */ /* 0x0042a400000e0000 */
[----:B-1----:R-:W-:-:S06]  /*128c0*/  LOP3.LUT R2, R4, UR4, RZ, 0xc0, !PT ;  /* 0x0000000404027c12 */ /* 0x002fcc000f8ec0ff */
[----:B------:R-:W2:Y:S02]  /*128d0*/  POPC R2, R2 ;  /* 0x0000000200027309 */ /* 0x000ea40000000000 */
[----:B--2--5:R-:W-:-:S05]  /*128e0*/  IADD3 R7, R3, c[0x0][0xc], R2 ;  /* 0x0000030003077a10 */ /* 0x024fca0007ffe002 */
[----:B------:R1:W-:Y:S02]  /*128f0*/  STL [R1+0x78], R7 ;  /* 0x0000780701007387 */ /* 0x0003e40000100800 */
.L_x_5978:
[----:B------:R-:W-:Y:S05]  /*12900*/  BSYNC B0 ;  /* 0x0000000000007941 */ /* 0x000fea0003800000 */
.L_x_5977:
        /* <DEDUP_REMOVED lines=9> */
[----:B----4-:R-:W-:Y:S01]  /*129a0*/  SHF.R.S32.HI R2, RZ, 0x1f, R6 ;  /* 0x0000001fff027819 */ /* 0x010fe20000011406 */
[----:B------:R-:W-:-:S03]  /*129b0*/  IMAD.MOV.U32 R3, RZ, RZ, 0x1f ;  /* 0x0000001fff037424 */ /* 0x000fc600078e00ff */
[----:B------:R-:W-:-:S04]  /*129c0*/  LEA.HI R2, R2, R6, RZ, 0x7 ;  /* 0x0000000602027211 */ /* 0x000fc800078f38ff */
[----:B------:R-:W-:-:S05]  /*129d0*/  SHF.R.S32.HI R2, RZ, 0x7, R2 ;  /* 0x00000007ff027819 */ /* 0x000fca0000011402 */
[----:B------:R-:W-:Y:S01]  /*129e0*/  IMAD.MOV.U32 R0, RZ, RZ, R2 ;  /* 0x000000ffff007224 */ /* 0x000fe200078e0002 */
[----:B------:R-:W-:Y:S02]  /*129f0*/  MOV R2, 0x12a10 ;  /* 0x00012a1000027802 */ /* 0x000fe40000000f00 */
[----:B-12---:R-:W-:Y:S05]  /*12a00*/  CALL.REL.NOINC `($__internal_97_$__cuda_sm70_shflsync_idx_p) ;  /* 0x00004b9000007944 */ /* 0x006fea0003c00000 */
.L_x_5981:
[----:B-1---5:R-:W2:Y:S04]  /*12a10*/  LDL R5, [R1+0x184] ;  /* 0x0001840001057983 */ /* 0x022ea80000100800 */
[----:B------:R-:W3:Y:S04]  /*12a20*/  LDL.LU R18, [R1+0x68] ;  /* 0x0000680001127983 */ /* 0x000ee80000300800 */
[----:B----4-:R-:W4:Y:S04]  /*12a30*/  LDL.LU R16, [R1+0x64] ;  /* 0x0000640001107983 */ /* 0x010f280000300800 */
        /* <DEDUP_REMOVED lines=63> */
[----:B---3--:R-:W-:Y:S01]  /*12e30*/  SHF.R.S32.HI R7, RZ, 0x1f, R18 ;  /* 0x0000001fff077819 */ /* 0x008fe20000011412 */
[----:B------:R-:W-:Y:S01]  /*12e40*/  IMAD.WIDE.U32 R2, R18, c[0x0][0x4d0], RZ ;  /* 0x0001340012027a25 */ /* 0x000fe200078e00ff */
[----:B----4-:R-:W-:-:S03]  /*12e50*/  SHF.R.S32.HI R10, RZ, 0x1f, R16 ;  /* 0x0000001fff0a7819 */ /* 0x010fc60000011410 */
[----:B------:R-:W-:Y:S01]  /*12e60*/  IMAD R0, R7, c[0x0][0x4d0], RZ ;  /* 0x0001340007007a24 */ /* 0x000fe200078e02ff */
[----:B--2---:R-:W-:-:S03]  /*12e70*/  SHF.R.S32.HI R11, RZ, 0x1f, R15 ;  /* 0x0000001fff0b7819 */ /* 0x004fc6000001140f */
        /* <DEDUP_REMOVED lines=212> */
.L_x_5983:
[----:B------:R-:W-:Y:S05]  /*13bc0*/  BSYNC B0 ;  /* 0x0000000000007941 */ /* 0x000fea0003800000 */
.L_x_5982:
        /* <DEDUP_REMOVED lines=133> */
.L_x_5980:
[----:B------:R-:W2:Y:S02]  /*14420*/  S2R R4, SR_TID.X ;  /* 0x0000000000047919 */ /* 0x000ea40000002100 */
[----:B--2---:R-:W-:-:S13]  /*14430*/  ISETP.GT.AND P0, PT, R4, 0x7f, PT ;  /* 0x0000007f0400780c */ /* 0x004fda0003f04270 */
[----:B------:R-:W-:Y:S05]  /*14440*/  @P0 BRA `(.L_x_5984) ;  /* 0x0000029000000947 */ /* 0x000fea0003800000 */
[----:B------:R-:W2:Y:S01]  /*14450*/  LDL.LU R3, [R1+0x74] ;  /* 0x0000740001037983 */ /* 0x000ea20000300800 */
[----:B----4-:R-:W-:-:S05]  /*14460*/  MOV R2, c[0x0][0x4e8] ;  /* 0x00013a0000027a02 */ /* 0x010fca0000000f00 */
        /* <DEDUP_REMOVED lines=39> */
.L_x_5984:
[----:B------:R-:W-:Y:S05]  /*146e0*/  BSYNC B1 ;  /* 0x0000000000017941 */ /* 0x000fea0003800000 */
.L_x_5979:
[----:B-1-3--:R-:W3:Y:S02]  /*146f0*/  LDL R0, [R1+0x188] ;  /* 0x0001880001007983 */ /* 0x00aee40000100800 */
[----:B---3--:R-:W-:-:S13]  /*14700*/  ISETP.NE.AND P0, PT, R0, RZ, PT ;  /* 0x000000ff0000720c */ /* 0x008fda0003f05270 */
[----:B------:R-:W-:Y:S01]  /*14710*/  @P0 WARPSYNC 0xffffffff ;  /* 0xffffffff00000948 */ /* 0x000fe20003800000 */
[----:B------:R-:W-:Y:S06]  /*14720*/  @P0 BAR.SYNC.DEFER_BLOCKING 0x5, 0x100 ;  /* 0x0144000000000b1d */ /* 0x000fec0000010000 */
[----:B------:R-:W1:Y:S04]  /*14730*/  @P0 LDS R0, [0x28100] ;  /* 0x02810000ff000984 */ /* 0x000e680000000800 */
[----:B-1----:R1:W-:Y:S04]  /*14740*/  @P0 STL [R1+0x78], R0 ;  /* 0x0000780001000387 */ /* 0x0023e80000100800 */
[----:B------:R-:W-:Y:S06]  /*14750*/  @P0 BAR.ARV 0x4, 0x100 ;  /* 0x0104000000000b1d */ /* 0x000fec0000002000 */
[----:B------:R-:W-:Y:S05]  /*14760*/  @P0 BRA `(.L_x_5985) ;  /* 0x0000009000000947 */ /* 0x000fea0003800000 */
[----:B------:R-:W-:Y:S05]  /*14770*/  BRA.DIV ~URZ, `(.L_x_5986) ;  /* 0x00002d627f007947 */ /* 0x000fea000b800000 */
[----:B-1----:R1:W3:Y:S02]  /*14780*/  SHFL.IDX PT, R0, R14, RZ, 0x1f ;  /* 0x00001fff0e007589 */ /* 0x0022e400000e0000 */
.L_x_6011:
[----:B--2-4-:R-:W2:Y:S01]  /*14790*/  S2R R2, SR_TID.X ;  /* 0x0000000000027919 */ /* 0x014ea20000002100 */
[----:B------:R-:W-:Y:S03]  /*147a0*/  WARPSYNC 0xffffffff ;  /* 0xffffffff00007948 */ /* 0x000fe60003800000 */
[----:B------:R-:W-:Y:S06]  /*147b0*/  BAR.SYNC.DEFER_BLOCKING 0x4, 0x100 ;  /* 0x0104000000007b1d */ /* 0x000fec0000010000 */
[----:B---3--:R3:W-:Y:S01]  /*147c0*/  STL [R1+0x78], R0 ;  /* 0x0000780001007387 */ /* 0x0087e20000100800 */
[----:B--2---:R-:W-:-:S13]  /*147d0*/  LOP3.LUT P0, RZ, R2, 0xff, RZ, 0xc0, !PT ;  /* 0x000000ff02ff7812 */ /* 0x004fda000780c0ff */
[----:B------:R3:W-:Y:S04]  /*147e0*/  @!P0 STS [0x28100], R14 ;  /* 0x0281000eff008388 */ /* 0x0007e80000000800 */
[----:B------:R-:W-:Y:S06]  /*147f0*/  BAR.ARV 0x5, 0x100 ;  /* 0x0144000000007b1d */ /* 0x000fec0000002000 */
.L_x_5985:
[----:B-1-3--:R-:W3:Y:S02]  /*14800*/  LDL R0, [R1+0x78] ;  /* 0x0000780001007983 */ /* 0x00aee40000100800 */
[----:B---3--:R-:W-:-:S13]  /*14810*/  ISETP.GE.AND P0, PT, R0, c[0x0][0x538], PT ;  /* 0x00014e0000007a0c */ /* 0x008fda0003f06270 */
[----:B--2-45:R-:W-:Y:S01]  /*14820*/  @P0 CALL.REL.NOINC `(.L_x_5987) ;  /* 0x0000001000000944 */ /* 0x034fe20003c00000 */
[----:B------:R-:W-:Y:S05]  /*14830*/  BRA `(.L_x_5988) ;  /* 0xfffec68000007947 */ /* 0x000fea000383ffff */
.L_x_5987:
[----:B------:R-:W-:Y:S05]  /*14840*/  EXIT ;  /* 0x000000000000794d */ /* 0x000fea0003800000 */
.L_x_5937:
[----:B------:R2:W-:Y:S01]  /*14850*/  STL [R1+0x10], RZ ;  /* 0x000010ff01007387 */ /* 0x0005e20000100800 */
[----:B------:R-:W-:Y:S01]  /*14860*/  IMAD.MOV.U32 R0, RZ, RZ, R5 ;  /* 0x000000ffff007224 */ /* 0x000fe200078e0005 */
[----:B------:R-:W-:Y:S02]  /*14870*/  MOV R3, 0x181f ;  /* 0x0000181f00037802 */ /* 0x000fe40000000f00 */
[----:B------:R-:W-:Y:S02]  /*14880*/  MOV R2, 0x148a0 ;  /* 0x000148a000027802 */ /* 0x000fe40000000f00 */
[----:B-12--5:R-:W-:Y:S05]  /*14890*/  CALL.REL.NOINC `($__internal_97_$__cuda_sm70_shflsync_idx_p) ;  /* 0x00002d0000007944 */ /* 0x026fea0003c00000 */
[----:B-----5:R-:W-:Y:S01]  /*148a0*/  MOV R4, R0 ;  /* 0x0000000000047202 */ /* 0x020fe20000000f00 */
[----:B-1----:R-:W-:Y:S05]  /*148b0*/  BRA `(.L_x_5989) ;  /* 0xfffed51000007947 */ /* 0x002fea000383ffff */
.L_x_5938:
[----:B------:R4:W-:Y:S01]  /*148c0*/  STL [R1+0x10], RZ ;  /* 0x000010ff01007387 */ /* 0x0009e20000100800 */
[----:B------:R-:W-:Y:S01]  /*148d0*/  IMAD.MOV.U32 R0, RZ, RZ, R13 ;  /* 0x000000ffff007224 */ /* 0x000fe200078e000d */
[----:B------:R-:W-:Y:S02]  /*148e0*/  MOV R3, 0x181f ;  /* 0x0000181f00037802 */ /* 0x000fe40000000f00 */
[----:B------:R-:W-:Y:S02]  /*148f0*/  MOV R2, 0x14910 ;  /* 0x0001491000027802 */ /* 0x000fe40000000f00 */
[----:B-12345:R-:W-:Y:S05]  /*14900*/  CALL.REL.NOINC `($__internal_97_$__cuda_sm70_shflsync_idx_p) ;  /* 0x00002c9000007944 */ /* 0x03efea0003c00000 */
[----:B-1---5:R-:W-:Y:S05]  /*14910*/  BRA `(.L_x_5990) ;  /* 0xfffed4d000007947 */ /* 0x022fea000383ffff */
.L_x_5941:
[----:B-1----:R-:W-:Y:S01]  /*14920*/  MOV R2, 0x1 ;  /* 0x0000000100027802 */ /* 0x002fe20000000f00 */
[----:B------:R-:W-:-:S02]  /*14930*/  IMAD.MOV.U32 R0, RZ, RZ, R5 ;  /* 0x000000ffff007224 */ /* 0x000fc400078e0005 */
[----:B------:R-:W-:Y:S02]  /*14940*/  IMAD.MOV.U32 R3, RZ, RZ, 0x181f ;  /* 0x0000181fff037424 */ /* 0x000fe400078e00ff */
[----:B------:R1:W-:Y:S02]  /*14950*/  STL [R1+0x10], R2 ;  /* 0x0000100201007387 */ /* 0x0003e40000100800 */
[----:B-1----:R-:W-:Y:S02]  /*14960*/  MOV R2, 0x14980 ;  /* 0x0001498000027802 */ /* 0x002fe40000000f00 */
[----:B---3-5:R-:W-:Y:S05]  /*14970*/  CALL.REL.NOINC `($__internal_97_$__cuda_sm70_shflsync_idx_p) ;  /* 0x00002c2000007944 */ /* 0x028fea0003c00000 */
[----:B------:R-:W-:Y:S01]  /*14980*/  MOV R2, 0x1 ;  /* 0x0000000100027802 */ /* 0x000fe20000000f00 */
[----:B-----5:R-:W-:Y:S01]  /*14990*/  IMAD.MOV.U32 R4, RZ, RZ, R0 ;  /* 0x000000ffff047224 */ /* 0x020fe200078e0000 */
[----:B------:R-:W-:Y:S01]  /*149a0*/  MOV R3, 0x181f ;  /* 0x0000181f00037802 */ /* 0x000fe20000000f00 */
[----:B------:R-:W-:Y:S02]  /*149b0*/  IMAD.MOV.U32 R0, RZ, RZ, R13 ;  /* 0x000000ffff007224 */ /* 0x000fe400078e000d */
[----:B------:R2:W-:Y:S02]  /*149c0*/  STL [R1+0x10], R2 ;  /* 0x0000100201007387 */ /* 0x0005e40000100800 */
[----:B--2---:R-:W-:-:S02]  /*149d0*/  MOV R2, 0x149f0 ;  /* 0x000149f000027802 */ /* 0x004fc40000000f00 */
[----:B-1----:R-:W-:Y:S05]  /*149e0*/  CALL.REL.NOINC `($__internal_97_$__cuda_sm70_shflsync_idx_p) ;  /* 0x00002bb000007944 */ /* 0x002fea0003c00000 */
[----:B-1---5:R-:W-:Y:S05]  /*149f0*/  BRA `(.L_x_5991) ;  /* 0xfffed65000007947 */ /* 0x022fea000383ffff */
.L_x_5944:
[----:B-1----:R-:W-:Y:S01]  /*14a00*/  MOV R2, 0x2 ;  /* 0x0000000200027802 */ /* 0x002fe20000000f00 */
[----:B----4-:R-:W-:-:S02]  /*14a10*/  IMAD.MOV.U32 R0, RZ, RZ, R5 ;  /* 0x000000ffff007224 */ /* 0x010fc400078e0005 */
[----:B------:R-:W-:Y:S02]  /*14a20*/  IMAD.MOV.U32 R3, RZ, RZ, 0x181f ;  /* 0x0000181fff037424 */ /* 0x000fe400078e00ff */
[----:B------:R1:W-:Y:S02]  /*14a30*/  STL [R1+0x10], R2 ;  /* 0x0000100201007387 */ /* 0x0003e40000100800 */
[----:B-1----:R-:W-:Y:S02]  /*14a40*/  MOV R2, 0x14a60 ;  /* 0x00014a6000027802 */ /* 0x002fe40000000f00 */
[----:B--23-5:R-:W-:Y:S05]  /*14a50*/  CALL.REL.NOINC `($__internal_97_$__cuda_sm70_shflsync_idx_p) ;  /* 0x00002b4000007944 */ /* 0x02cfea0003c00000 */
[----:B-----5:R-:W-:Y:S01]  /*14a60*/  MOV R4, R0 ;  /* 0x0000000000047202 */ /* 0x020fe20000000f00 */
[----:B-1----:R-:W-:Y:S05]  /*14a70*/  BRA `(.L_x_5992) ;  /* 0xfffed7b000007947 */ /* 0x002fea000383ffff */
.L_x_5945:
[----:B-1----:R-:W-:Y:S01]  /*14a80*/  MOV R2, 0x2 ;  /* 0x0000000200027802 */ /* 0x002fe20000000f00 */
[----:B----4-:R-:W-:Y:S02]  /*14a90*/  IMAD.MOV.U32 R0, RZ, RZ, R13 ;  /* 0x000000ffff007224 */ /* 0x010fe400078e000d */
[----:B------:R-:W-:Y:S02]  /*14aa0*/  IMAD.MOV.U32 R3, RZ, RZ, 0x181f ;  /* 0x0000181fff037424 */ /* 0x000fe400078e00ff */
[----:B------:R1:W-:Y:S02]  /*14ab0*/  STL [R1+0x10], R2 ;  /* 0x0000100201007387 */ /* 0x0003e40000100800 */
[----:B-1----:R-:W-:-:S02]  /*14ac0*/  MOV R2, 0x14ae0 ;  /* 0x00014ae000027802 */ /* 0x002fc40000000f00 */
[----:B--23-5:R-:W-:Y:S05]  /*14ad0*/  CALL.REL.NOINC `($__internal_97_$__cuda_sm70_shflsync_idx_p) ;  /* 0x00002ac000007944 */ /* 0x02cfea0003c00000 */
[----:B-1---5:R-:W-:Y:S05]  /*14ae0*/  BRA `(.L_x_5993) ;  /* 0xfffed76000007947 */ /* 0x022fea000383ffff */
.L_x_5948:
[----:B-1----:R-:W-:Y:S01]  /*14af0*/  MOV R2, 0x3 ;  /* 0x0000000300027802 */ /* 0x002fe20000000f00 */
[----:B--2---:R-:W-:-:S02]  /*14b00*/  IMAD.MOV.U32 R0, RZ, RZ, R5 ;  /* 0x000000ffff007224 */ /* 0x004fc400078e0005 */
[----:B------:R-:W-:Y:S02]  /*14b10*/  IMAD.MOV.U32 R3, RZ, RZ, 0x181f ;  /* 0x0000181fff037424 */ /* 0x000fe400078e00ff */
[----:B------:R1:W-:Y:S02]  /*14b20*/  STL [R1+0x10], R2 ;  /* 0x0000100201007387 */ /* 0x0003e40000100800 */
[----:B-1----:R-:W-:Y:S02]  /*14b30*/  MOV R2, 0x14b50 ;  /* 0x00014b5000027802 */ /* 0x002fe40000000f00 */
[----:B---345:R-:W-:Y:S05]  /*14b40*/  CALL.REL.NOINC `($__internal_97_$__cuda_sm70_shflsync_idx_p) ;  /* 0x00002a5000007944 */ /* 0x038fea0003c00000 */
        /* <DEDUP_REMOVED lines=8> */
.L_x_5951:
[----:B------:R2:W-:Y:S01]  /*14bd0*/  STL [R1+0x10], RZ ;  /* 0x000010ff01007387 */ /* 0x0005e20000100800 */
[----:B------:R-:W-:Y:S01]  /*14be0*/  IMAD.MOV.U32 R0, RZ, RZ, R5 ;  /* 0x000000ffff007224 */ /* 0x000fe200078e0005 */
[----:B------:R-:W-:-:S02]  /*14bf0*/  MOV R3, 0x181f ;  /* 0x0000181f00037802 */ /* 0x000fc40000000f00 */
[----:B------:R-:W-:Y:S02]  /*14c00*/  MOV R2, 0x14c20 ;  /* 0x00014c2000027802 */ /* 0x000fe40000000f00 */
[----:B-12---:R-:W-:Y:S05]  /*14c10*/  CALL.REL.NOINC `($__internal_97_$__cuda_sm70_shflsync_idx_p) ;  /* 0x0000298000007944 */ /* 0x006fea0003c00000 */
[----:B-----5:R-:W-:Y:S01]  /*14c20*/  MOV R4, R0 ;  /* 0x0000000000047202 */ /* 0x020fe20000000f00 */
[----:B-1----:R-:W-:Y:S05]  /*14c30*/  BRA `(.L_x_5995) ;  /* 0xfffefe9000007947 */ /* 0x002fea000383ffff */
.L_x_5952:
[----:B------:R4:W-:Y:S01]  /*14c40*/  STL [R1+0x10], RZ ;  /* 0x000010ff01007387 */ /* 0x0009e20000100800 */
[----:B------:R-:W-:Y:S01]  /*14c50*/  IMAD.MOV.U32 R0, RZ, RZ, R22 ;  /* 0x000000ffff007224 */ /* 0x000fe200078e0016 */
[----:B------:R-:W-:Y:S02]  /*14c60*/  MOV R3, 0x181f ;  /* 0x0000181f00037802 */ /* 0x000fe40000000f00 */
[----:B------:R-:W-:Y:S02]  /*14c70*/  MOV R2, 0x14c90 ;  /* 0x00014c9000027802 */ /* 0x000fe40000000f00 */
[----:B-1234-:R-:W-:Y:S05]  /*14c80*/  CALL.REL.NOINC `($__internal_97_$__cuda_sm70_shflsync_idx_p) ;  /* 0x0000291000007944 */ /* 0x01efea0003c00000 */
[----:B------:R-:W2:Y:S04]  /*14c90*/  LDL R2, [R1] ;  /* 0x0000000001027983 */ /* 0x000ea80000100800 */
[----:B------:R-:W3:Y:S04]  /*14ca0*/  LDL R14, [R1+0x20] ;  /* 0x00002000010e7983 */ /* 0x000ee80000100800 */
[----:B------:R-:W4:Y:S04]  /*14cb0*/  LDL R13, [R1+0x1c] ;  /* 0x00001c00010d7983 */ /* 0x000f280000100800 */
[----:B------:R-:W4:Y:S01]  /*14cc0*/  LDL R12, [R1+0x18] ;  /* 0x00001800010c7983 */ /* 0x000f220000100800 */
[----:B------:R-:W-:-:S02]  /*14cd0*/  IADD3 R10, P1, R0, R140, RZ ;  /* 0x0000008c000a7210 */ /* 0x000fc40007f3e0ff */
[C---:B------:R-:W-:Y:S02]  /*14ce0*/  IADD3 R8, P0, R0.reuse, R141, RZ ;  /* 0x0000008d00087210 */ /* 0x040fe40007f1e0ff */
        /* <DEDUP_REMOVED lines=22> */
[----:B----4-:R-:W-:-:S02]  /*14e50*/  IMAD.MOV.U32 R2, RZ, RZ, 0x1 ;  /* 0x00000001ff027424 */ /* 0x010fc400078e00ff */
[----:B------:R-:W-:-:S03]  /*14e60*/  IMAD.MOV.U32 R3, RZ, RZ, 0x181f ;  /* 0x0000181fff037424 */ /* 0x000fc600078e00ff */
[----:B------:R3:W-:Y:S02]  /*14e70*/  STL [R1+0x10], R2 ;  /* 0x0000100201007387 */ /* 0x0007e40000100800 */
[----:B---3--:R-:W-:Y:S02]  /*14e80*/  MOV R2, 0x14ea0 ;  /* 0x00014ea000027802 */ /* 0x008fe40000000f00 */
[----:B-12---:R-:W-:Y:S05]  /*14e90*/  CALL.REL.NOINC `($__internal_97_$__cuda_sm70_shflsync_idx_p) ;  /* 0x0000270000007944 */ /* 0x006fea0003c00000 */
[----:B------:R-:W-:Y:S01]  /*14ea0*/  MOV R2, 0x1 ;  /* 0x0000000100027802 */ /* 0x000fe20000000f00 */
[----:B-----5:R-:W-:Y:S01]  /*14eb0*/  IMAD.MOV.U32 R4, RZ, RZ, R0 ;  /* 0x000000ffff047224 */ /* 0x020fe200078e0000 */
[----:B------:R-:W-:Y:S01]  /*14ec0*/  MOV R3, 0x181f ;  /* 0x0000181f00037802 */ /* 0x000fe20000000f00 */
[----:B------:R-:W-:Y:S02]  /*14ed0*/  IMAD.MOV.U32 R0, RZ, RZ, R22 ;  /* 0x000000ffff007224 */ /* 0x000fe400078e0016 */
[----:B------:R2:W-:Y:S02]  /*14ee0*/  STL [R1+0x10], R2 ;  /* 0x0000100201007387 */ /* 0x0005e40000100800 */
[----:B--2---:R-:W-:Y:S02]  /*14ef0*/  MOV R2, 0x14f10 ;  /* 0x00014f1000027802 */ /* 0x004fe40000000f00 */
[----:B-1----:R-:W-:Y:S05]  /*14f00*/  CALL.REL.NOINC `($__internal_97_$__cuda_sm70_shflsync_idx_p) ;  /* 0x0000269000007944 */ /* 0x002fea0003c00000 */
[C---:B------:R-:W-:Y:S02]  /*14f10*/  IADD3 R2, -R7.reuse, 0x10, RZ ;  /* 0x0000001007027810 */ /* 0x040fe40007ffe1ff */
[----:B------:R-:W-:-:S02]  /*14f20*/  ISETP.NE.U32.AND P2, PT, R7, RZ, PT ;  /* 0x000000ff0700720c */ /* 0x000fc40003f45070 */
[----:B------:R-:W-:Y:S02]  /*14f30*/  LOP3.LUT R2, R2, 0xf, RZ, 0xc0, !PT ;  /* 0x0000000f02027812 */ /* 0x000fe400078ec0ff */
[----:B------:R-:W-:Y:S02]  /*14f40*/  IADD3 R8, -R13, 0x10, RZ ;  /* 0x000000100d087810 */ /* 0x000fe40007ffe1ff */
[----:B------:R-:W-:Y:S02]  /*14f50*/  IADD3 R2, P1, P0, R2, R0, R140 ;  /* 0x0000000002027210 */ /* 0x000fe4000783e08c */
[----:B------:R-:W-:Y:S02]  /*14f60*/  LOP3.LUT R8, R8, 0xf, RZ, 0xc0, !PT ;  /* 0x0000000f08087812 */ /* 0x000fe400078ec0ff */
[----:B-----5:R-:W-:Y:S02]  /*14f70*/  IADD3.X R3, RZ, R4, R132, P1, P0 ;  /* 0x00000004ff037210 */ /* 0x020fe40000fe0484 */
[----:B------:R-:W-:-:S02]  /*14f80*/  IADD3 R6, -R12, 0x10, RZ ;  /* 0x000000100c067810 */ /* 0x000fc40007ffe1ff */
        /* <DEDUP_REMOVED lines=20> */
[----:B--2---:R-:W-:Y:S02]  /*150d0*/  IMAD.MOV.U32 R2, RZ, RZ, 0x2 ;  /* 0x00000002ff027424 */ /* 0x004fe400078e00ff */
[----:B------:R-:W-:-:S03]  /*150e0*/  IMAD.MOV.U32 R3, RZ, RZ, 0x181f ;  /* 0x0000181fff037424 */ /* 0x000fc600078e00ff */
[----:B------:R2:W-:Y:S02]  /*150f0*/  STL [R1+0x10], R2 ;  /* 0x0000100201007387 */ /* 0x0005e40000100800 */
[----:B--2---:R-:W-:Y:S02]  /*15100*/  MOV R2, 0x15120 ;  /* 0x0001512000027802 */ /* 0x004fe40000000f00 */
[----:B-1-3--:R-:W-:Y:S05]  /*15110*/  CALL.REL.NOINC `($__internal_97_$__cuda_sm70_shflsync_idx_p) ;  /* 0x0000248000007944 */ /* 0x00afea0003c00000 */
[----:B------:R-:W-:Y:S01]  /*15120*/  MOV R2, 0x2 ;  /* 0x0000000200027802 */ /* 0x000fe20000000f00 */
[----:B-----5:R-:W-:Y:S01]  /*15130*/  IMAD.MOV.U32 R4, RZ, RZ, R0 ;  /* 0x000000ffff047224 */ /* 0x020fe200078e0000 */
[----:B------:R-:W-:Y:S01]  /*15140*/  MOV R3, 0x181f ;  /* 0x0000181f00037802 */ /* 0x000fe20000000f00 */
[----:B------:R-:W-:Y:S02]  /*15150*/  IMAD.MOV.U32 R0, RZ, RZ, R22 ;  /* 0x000000ffff007224 */ /* 0x000fe400078e0016 */
[----:B------:R2:W-:Y:S02]  /*15160*/  STL [R1+0x10], R2 ;  /* 0x0000100201007387 */ /* 0x0005e40000100800 */
[----:B--2---:R-:W-:Y:S02]  /*15170*/  MOV R2, 0x15190 ;  /* 0x0001519000027802 */ /* 0x004fe40000000f00 */
[----:B-1----:R-:W-:Y:S05]  /*15180*/  CALL.REL.NOINC `($__internal_97_$__cuda_sm70_shflsync_idx_p) ;  /* 0x0000241000007944 */ /* 0x002fea0003c00000 */
[----:B-1---5:R-:W-:Y:S05]  /*15190*/  BRA `(.L_x_5996) ;  /* 0xfffefbd000007947 */ /* 0x022fea000383ffff */
.L_x_5953:
[----:B------:R1:W-:Y:S01]  /*151a0*/  STL [R1+0x10], RZ ;  /* 0x000010ff01007387 */ /* 0x0003e20000100800 */
[----:B------:R-:W-:Y:S01]  /*151b0*/  IMAD.MOV.U32 R0, RZ, RZ, R4 ;  /* 0x000000ffff007224 */ /* 0x000fe200078e0004 */
[----:B------:R-:W-:-:S02]  /*151c0*/  MOV R3, 0x1c1f ;  /* 0x00001c1f00037802 */ /* 0x000fc40000000f00 */
[----:B------:R-:W-:Y:S02]  /*151d0*/  MOV R2, 0x151f0 ;  /* 0x000151f000027802 */ /* 0x000fe40000000f00 */
[----:B-1----:R-:W-:Y:S05]  /*151e0*/  CALL.REL.NOINC `($__internal_97_$__cuda_sm70_shflsync_idx_p) ;  /* 0x000023b000007944 */ /* 0x002fea0003c00000 */
[----:B-1---5:R-:W-:Y:S05]  /*151f0*/  BRA `(.L_x_5997) ;  /* 0xfffefe3000007947 */ /* 0x022fea000383ffff */
.L_x_5954:
[----:B------:R-:W-:Y:S01]  /*15200*/  MOV R2, 0x1 ;  /* 0x0000000100027802 */ /* 0x000fe20000000f00 */
[----:B------:R-:W-:Y:S02]  /*15210*/  IMAD.MOV.U32 R0, RZ, RZ, R4 ;  /* 0x000000ffff007224 */ /* 0x000fe400078e0004 */
[----:B------:R-:W-:Y:S02]  /*15220*/  IMAD.MOV.U32 R3, RZ, RZ, 0x1c1f ;  /* 0x00001c1fff037424 */ /* 0x000fe400078e00ff */
[----:B------:R2:W-:Y:S02]  /*15230*/  STL [R1+0x10], R2 ;  /* 0x0000100201007387 */ /* 0x0005e40000100800 */
[----:B--2---:R-:W-:Y:S02]  /*15240*/  MOV R2, 0x15260 ;  /* 0x0001526000027802 */ /* 0x004fe40000000f00 */
[----:B-1----:R-:W-:Y:S05]  /*15250*/  CALL.REL.NOINC `($__internal_97_$__cuda_sm70_shflsync_idx_p) ;  /* 0x0000234000007944 */ /* 0x002fea0003c00000 */
[----:B-----5:R-:W-:Y:S01]  /*15260*/  IMAD.IADD R0, R5, 0x1, R0 ;  /* 0x0000000105007824 */ /* 0x020fe200078e0200 */
[----:B------:R-:W-:Y:S02]  /*15270*/  FMNMX.FTZ R133, R7, R8, !PT ;  /* 0x0000000807857209 */ /* 0x000fe40007810000 */
[----:B------:R-:W-:-:S02]  /*15280*/  MOV R2, 0x158a0 ;  /* 0x000158a000027802 */ /* 0x000fc40000000f00 */
[----:B------:R-:W-:Y:S01]  /*15290*/  IMNMX R6, R6, R0, PT ;  /* 0x0000000006067217 */ /* 0x000fe20003800200 */
[----:B------:R-:W-:Y:S01]  /*152a0*/  IMAD.MOV.U32 R0, RZ, RZ, 0x2 ;  /* 0x00000002ff007424 */ /* 0x000fe200078e00ff */
        /* <DEDUP_REMOVED lines=10> */
[----:B------:R-:W-:-:S02]  /*15350*/  FSEL R10, R75, -INF , P0 ;  /* 0xff8000004b0a7808 */ /* 0x000fc40000000000 */
[C---:B------:R-:W-:Y:S02]  /*15360*/  ISETP.GT.AND P1, PT, R6.reuse, 0x10, PT ;  /* 0x000000100600780c */ /* 0x040fe40003f24270 */
[----:B------:R-:W-:Y:S02]  /*15370*/  FMNMX.FTZ R24, R11, R24, !PT ;  /* 0x000000180b187209 */ /* 0x000fe40007810000 */
[----:B------:R-:W-:Y:S02]  /*15380*/  FMNMX.FTZ R133, R15, R133, !PT ;  /* 0x000000850f857209 */ /* 0x000fe40007810000 */
[----:B------:R-:W-:Y:S02]  /*15390*/  ISETP.GT.AND P0, PT, R6, 0x11, PT ;  /* 0x000000110600780c */ /* 0x000fe40003f04270 */
[----:B------:R-:W-:Y:S02]  /*153a0*/  FSEL R9, R70, -INF , P1 ;  /* 0xff80000046097808 */ /* 0x000fe40000800000 */
[----:B------:R-:W-:-:S02]  /*153b0*/  FMNMX.FTZ R24, R10, R24, !PT ;  /* 0x000000180a187209 */ /* 0x000fc40007810000 */
[----:B------:R-:W-:Y:S02]  /*153c0*/  FMNMX.FTZ R133, R16, R133, !PT ;  /* 0x0000008510857209 */ /* 0x000fe40007810000 */
[----:B------:R-:W-:Y:S02]  /*153d0*/  FSEL R13, R71, -INF , P0 ;  /* 0xff800000470d7808 */ /* 0x000fe40000000000 */
[----:B------:R-:W-:Y:S02]  /*153e0*/  ISETP.GT.AND P1, PT, R6, 0x18, PT ;  /* 0x000000180600780c */ /* 0x000fe40003f24270 */
[----:B------:R-:W-:Y:S02]  /*153f0*/  FMNMX.FTZ R24, R9, R24, !PT ;  /* 0x0000001809187209 */ /* 0x000fe40007810000 */
[----:B------:R-:W-:Y:S02]  /*15400*/  FMNMX.FTZ R133, R18, R133, !PT ;  /* 0x0000008512857209 */ /* 0x000fe40007810000 */
[----:B------:R-:W-:-:S02]  /*15410*/  ISETP.GT.AND P0, PT, R6, 0x19, PT ;  /* 0x000000190600780c */ /* 0x000fc40003f04270 */
[----:B------:R-:W-:Y:S02]  /*15420*/  FSEL R17, R62, -INF , P1 ;  /* 0xff8000003e117808 */ /* 0x000fe40000800000 */
[----:B------:R-:W-:Y:S02]  /*15430*/  FMNMX.FTZ R24, R13, R24, !PT ;  /* 0x000000180d187209 */ /* 0x000fe40007810000 */
[----:B------:R-:W-:Y:S02]  /*15440*/  FMNMX.FTZ R133, R20, R133, !PT ;  /* 0x0000008514857209 */ /* 0x000fe40007810000 */
[----:B------:R-:W-:Y:S02]  /*15450*/  FSEL R19, R63, -INF , P0 ;  /* 0xff8000003f137808 */ /* 0x000fe40000000000 */
[----:B------:R-:W-:Y:S02]  /*15460*/  ISETP.GT.AND P1, PT, R6, 0x20, PT ;  /* 0x000000200600780c */ /* 0x000fe40003f24270 */
[----:B------:R-:W-:-:S02]  /*15470*/  FMNMX.FTZ R24, R17, R24, !PT ;  /* 0x0000001811187209 */ /* 0x000fc40007810000 */
[----:B------:R-:W-:Y:S02]  /*15480*/  FMNMX.FTZ R133, R105, R133, !PT ;  /* 0x0000008569857209 */ /* 0x000fe40007810000 */
        /* <DEDUP_REMOVED lines=13> */
[C---:B------:R-:W-:Y:S02]  /*15560*/  ISETP.GT.AND P1, PT, R6.reuse, 0x30, PT ;  /* 0x000000300600780c */ /* 0x040fe40003f24270 */
        /* <DEDUP_REMOVED lines=47> */
[----:B------:R-:W-:Y:S01]  /*15860*/  FMNMX.FTZ R24, R89, R24, !PT ;  /* 0x0000001859187209 */ /* 0x000fe20007810000 */
[----:B------:R-:W-:-:S03]  /*15870*/  IMAD.MOV.U32 R132, RZ, RZ, R133 ;  /* 0x000000ffff847224 */ /* 0x000fc600078e0085 */
[----:B------:R-:W-:Y:S02]  /*15880*/  FMNMX.FTZ R24, R88, R24, !PT ;  /* 0x0000001858187209 */ /* 0x000fe40007810000 */
[----:B-1----:R-:W-:Y:S05]  /*15890*/  CALL.REL.NOINC `($__internal_96_$__cuda_sm70_shflsync_bfly_p) ;  /* 0x00001ca000007944 */ /* 0x002fea0003c00000 */
[----:B------:R-:W-:Y:S01]  /*158a0*/  FMNMX.FTZ R133, R133, R0, !PT ;  /* 0x0000000085857209 */ /* 0x000fe20007810000 */
[----:B------:R-:W-:Y:S01]  /*158b0*/  IMAD.MOV.U32 R0, RZ, RZ, 0x1 ;  /* 0x00000001ff007424 */ /* 0x000fe200078e00ff */
[----:B------:R-:W-:-:S03]  /*158c0*/  MOV R2, 0x158f0 ;  /* 0x000158f000027802 */ /* 0x000fc60000000f00 */
[----:B------:R-:W-:Y:S02]  /*158d0*/  IMAD.MOV.U32 R132, RZ, RZ, R133 ;  /* 0x000000ffff847224 */ /* 0x000fe400078e0085 */
[----:B------:R-:W-:Y:S05]  /*158e0*/  CALL.REL.NOINC `($__internal_96_$__cuda_sm70_shflsync_bfly_p) ;  /* 0x00001c5000007944 */ /* 0x000fea0003c00000 */
[----:B------:R-:W-:Y:S01]  /*158f0*/  FMNMX.FTZ R133, R133, R0, !PT ;  /* 0x0000000085857209 */ /* 0x000fe20007810000 */
[----:B------:R-:W-:Y:S01]  /*15900*/  IMAD.MOV.U32 R132, RZ, RZ, R24 ;  /* 0x000000ffff847224 */ /* 0x000fe200078e0018 */
[----:B------:R-:W-:Y:S01]  /*15910*/  MOV R2, 0x15940 ;  /* 0x0001594000027802 */ /* 0x000fe20000000f00 */
[----:B------:R-:W-:Y:S02]  /*15920*/  IMAD.MOV.U32 R0, RZ, RZ, 0x2 ;  /* 0x00000002ff007424 */ /* 0x000fe400078e00ff */
[----:B------:R-:W-:Y:S05]  /*15930*/  CALL.REL.NOINC `($__internal_96_$__cuda_sm70_shflsync_bfly_p) ;  /* 0x00001c0000007944 */ /* 0x000fea0003c00000 */
[----:B------:R-:W-:Y:S01]  /*15940*/  FMNMX.FTZ R24, R24, R0, !PT ;  /* 0x0000000018187209 */ /* 0x000fe20007810000 */
[----:B------:R-:W-:Y:S01]  /*15950*/  IMAD.MOV.U32 R0, RZ, RZ, 0x1 ;  /* 0x00000001ff007424 */ /* 0x000fe200078e00ff */
[----:B------:R-:W-:-:S03]  /*15960*/  MOV R2, 0x15990 ;  /* 0x0001599000027802 */ /* 0x000fc60000000f00 */
[----:B------:R-:W-:Y:S02]  /*15970*/  IMAD.MOV.U32 R132, RZ, RZ, R24 ;  /* 0x000000ffff847224 */ /* 0x000fe400078e0018 */
[----:B------:R-:W-:Y:S05]  /*15980*/  CALL.REL.NOINC `($__internal_96_$__cuda_sm70_shflsync_bfly_p) ;  /* 0x00001bb000007944 */ /* 0x000fea0003c00000 */
[----:B------:R-:W-:Y:S01]  /*15990*/  MOV R3, R0 ;  /* 0x0000000000037202 */ /* 0x000fe20000000f00 */
[----:B------:R-:W-:Y:S05]  /*159a0*/  BRA `(.L_x_5998) ;  /* 0xffff003000007947 */ /* 0x000fea000383ffff */
.L_x_5958:
[----:B------:R-:W-:Y:S01]  /*159b0*/  MOV R3, 0x181f ;  /* 0x0000181f00037802 */ /* 0x000fe20000000f00 */
[----:B------:R1:W-:Y:S01]  /*159c0*/  STL [R1+0x10], RZ ;  /* 0x000010ff01007387 */ /* 0x0003e20000100800 */
[----:B------:R-:W-:Y:S01]  /*159d0*/  MOV R2, 0x15a00 ;  /* 0x00015a0000027802 */ /* 0x000fe20000000f00 */
[----:B------:R-:W-:Y:S02]  /*159e0*/  IMAD.MOV.U32 R0, RZ, RZ, R5 ;  /* 0x000000ffff007224 */ /* 0x000fe400078e0005 */
[----:B-1----:R-:W-:Y:S05]  /*159f0*/  CALL.REL.NOINC `($__internal_97_$__cuda_sm70_shflsync_idx_p) ;  /* 0x00001ba000007944 */ /* 0x002fea0003c00000 */
[----:B-----5:R-:W-:Y:S01]  /*15a00*/  MOV R4, R0 ;  /* 0x0000000000047202 */ /* 0x020fe20000000f00 */
[----:B-1----:R-:W-:-:S05]  /*15a10*/  BRA `(.L_x_5999) ;  /* 0xffff25f000007947 */ /* 0x002fca000383ffff */
.L_x_5959:
[----:B------:R-:W-:Y:S01]  /*15a20*/  MOV R3, 0x181f ;  /* 0x0000181f00037802 */ /* 0x000fe20000000f00 */
[----:B------:R3:W-:Y:S01]  /*15a30*/  STL [R1+0x10], RZ ;  /* 0x000010ff01007387 */ /* 0x0007e20000100800 */
[----:B------:R-:W-:Y:S01]  /*15a40*/  MOV R2, 0x15a70 ;  /* 0x00015a7000027802 */ /* 0x000fe20000000f00 */
[----:B------:R-:W-:Y:S02]  /*15a50*/  IMAD.MOV.U32 R0, RZ, RZ, R6 ;  /* 0x000000ffff007224 */ /* 0x000fe400078e0006 */
[----:B-123--:R-:W-:Y:S05]  /*15a60*/  CALL.REL.NOINC `($__internal_97_$__cuda_sm70_shflsync_idx_p) ;  /* 0x00001b3000007944 */ /* 0x00efea0003c00000 */
[----:B------:R-:W2:Y:S01]  /*15a70*/  LDL R3, [R1] ;  /* 0x0000000001037983 */ /* 0x000ea20000100800 */
[----:B------:R-:W-:Y:S03]  /*15a80*/  IADD3 R20, P0, R0, R29, RZ ;  /* 0x0000001d00147210 */ /* 0x000fe60007f1e0ff */
        /* <DEDUP_REMOVED lines=26> */
[----:B---3--:R-:W-:Y:S02]  /*15c30*/  IMAD.MOV.U32 R2, RZ, RZ, 0x1 ;  /* 0x00000001ff027424 */ /* 0x008fe400078e00ff */
[----:B------:R-:W-:Y:S03]  /*15c40*/  IMAD.MOV.U32 R3, RZ, RZ, 0x181f ;  /* 0x0000181fff037424 */ /* 0x000fe600078e00ff */
        /* <DEDUP_REMOVED lines=38> */
[----:B--2---:R-:W-:Y:S02]  /*15eb0*/  IMAD.MOV.U32 R2, RZ, RZ, 0x2 ;  /* 0x00000002ff027424 */ /* 0x004fe400078e00ff */
[----:B------:R-:W-:Y:S03]  /*15ec0*/  IMAD.MOV.U32 R3, RZ, RZ, 0x181f ;  /* 0x0000181fff037424 */ /* 0x000fe600078e00ff */
[----:B------:R2:W-:Y:S02]  /*15ed0*/  STL [R1+0x10], R2 ;  /* 0x0000100201007387 */ /* 0x0005e40000100800 */
[----:B--2---:R-:W-:Y:S02]  /*15ee0*/  MOV R2, 0x15f00 ;  /* 0x00015f0000027802 */ /* 0x004fe40000000f00 */
[----:B-1----:R-:W-:Y:S05]  /*15ef0*/  CALL.REL.NOINC `($__internal_97_$__cuda_sm70_shflsync_idx_p) ;  /* 0x000016a000007944 */ /* 0x002fea0003c00000 */
[----:B------:R-:W-:Y:S01]  /*15f00*/  MOV R2, 0x2 ;  /* 0x0000000200027802 */ /* 0x000fe20000000f00 */
[----:B-----5:R-:W-:Y:S01]  /*15f10*/  IMAD.MOV.U32 R4, RZ, RZ, R0 ;  /* 0x000000ffff047224 */ /* 0x020fe200078e0000 */
[----:B------:R-:W-:Y:S01]  /*15f20*/  MOV R3, 0x181f ;  /* 0x0000181f00037802 */ /* 0x000fe20000000f00 */
[----:B------:R-:W-:Y:S02]  /*15f30*/  IMAD.MOV.U32 R0, RZ, RZ, R6 ;  /* 0x000000ffff007224 */ /* 0x000fe400078e0006 */
[----:B------:R2:W-:Y:S02]  /*15f40*/  STL [R1+0x10], R2 ;  /* 0x0000100201007387 */ /* 0x0005e40000100800 */
[----:B--2---:R-:W-:Y:S02]  /*15f50*/  MOV R2, 0x15f70 ;  /* 0x00015f7000027802 */ /* 0x004fe40000000f00 */
[----:B-1----:R-:W-:Y:S05]  /*15f60*/  CALL.REL.NOINC `($__internal_97_$__cuda_sm70_shflsync_idx_p) ;  /* 0x0000163000007944 */ /* 0x002fea0003c00000 */
[----:B-1---5:R-:W-:-:S05]  /*15f70*/  BRA `(.L_x_6000) ;  /* 0xffff233000007947 */ /* 0x022fca000383ffff */
.L_x_5962:
[----:B------:R-:W-:Y:S01]  /*15f80*/  MOV R3, 0x181f ;  /* 0x0000181f00037802 */ /* 0x000fe20000000f00 */
[----:B------:R2:W-:Y:S01]  /*15f90*/  STL [R1+0x10], RZ ;  /* 0x000010ff01007387 */ /* 0x0005e20000100800 */
[----:B------:R-:W-:Y:S01]  /*15fa0*/  MOV R2, 0x15fd0 ;  /* 0x00015fd000027802 */ /* 0x000fe20000000f00 */
[----:B------:R-:W-:Y:S02]  /*15fb0*/  IMAD.MOV.U32 R0, RZ, RZ, R133 ;  /* 0x000000ffff007224 */ /* 0x000fe400078e0085 */
[----:B-12---:R-:W-:Y:S05]  /*15fc0*/  CALL.REL.NOINC `($__internal_97_$__cuda_sm70_shflsync_idx_p) ;  /* 0x000015d000007944 */ /* 0x006fea0003c00000 */
[----:B------:R-:W-:Y:S01]  /*15fd0*/  MOV R132, R0 ;  /* 0x0000000000847202 */ /* 0x000fe20000000f00 */
[----:B-1---5:R-:W-:-:S05]  /*15fe0*/  BRA `(.L_x_6001) ;  /* 0xffff3b2000007947 */ /* 0x022fca000383ffff */
.L_x_5963:
[----:B------:R-:W-:Y:S01]  /*15ff0*/  MOV R3, 0x181f ;  /* 0x0000181f00037802 */ /* 0x000fe20000000f00 */
[----:B------:R4:W-:Y:S01]  /*16000*/  STL [R1+0x10], RZ ;  /* 0x000010ff01007387 */ /* 0x0009e20000100800 */
[----:B------:R-:W-:Y:S01]  /*16010*/  MOV R2, 0x16040 ;  /* 0x0001604000027802 */ /* 0x000fe20000000f00 */
[----:B------:R-:W-:Y:S02]  /*16020*/  IMAD.MOV.U32 R0, RZ, RZ, R184 ;  /* 0x000000ffff007224 */ /* 0x000fe400078e00b8 */
[----:B-1234-:R-:W-:Y:S05]  /*16030*/  CALL.REL.NOINC `($__internal_97_$__cuda_sm70_shflsync_idx_p) ;  /* 0x0000156000007944 */ /* 0x01efea0003c00000 */
[----:B------:R-:W2:Y:S01]  /*16040*/  LDL R3, [R1] ;  /* 0x0000000001037983 */ /* 0x000ea20000100800 */
[----:B------:R-:W-:Y:S03]  /*16050*/  IADD3 R190, P0, R0, R195, RZ ;  /* 0x000000c300be7210 */ /* 0x000fe60007f1e0ff */
[----:B------:R-:W3:Y:S02]  /*16060*/  LDL R2, [R1+0x20] ;  /* 0x0000200001027983 */ /* 0x000ee40000100800 */
[----:B------:R-:W-:Y:S02]  /*16070*/  IMAD.X R191, R132, 0x1, R185, P0 ;  /* 0x0000000184bf7824 */ /* 0x000fe400000e06b9 */
        /* <DEDUP_REMOVED lines=28> */
[----:B-12--5:R-:W-:Y:S05]  /*16240*/  CALL.REL.NOINC `($__internal_97_$__cuda_sm70_shflsync_idx_p) ;  /* 0x0000135000007944 */ /* 0x026fea0003c00000 */
[----:B------:R-:W-:Y:S01]  /*16250*/  MOV R2, 0x1 ;  /* 0x0000000100027802 */ /* 0x000fe20000000f00 */
[----:B------:R-:W-:Y:S01]  /*16260*/  IMAD.MOV.U32 R132, RZ, RZ, R0 ;  /* 0x000000ffff847224 */ /* 0x000fe200078e0000 */
[----:B------:R-:W-:Y:S01]  /*16270*/  MOV R3, 0x181f ;  /* 0x0000181f00037802 */ /* 0x000fe20000000f00 */
[----:B------:R-:W-:Y:S02]  /*16280*/  IMAD.MOV.U32 R0, RZ, RZ, R184 ;  /* 0x000000ffff007224 */ /* 0x000fe400078e00b8 */
[----:B------:R2:W-:Y:S02]  /*16290*/  STL [R1+0x10], R2 ;  /* 0x0000100201007387 */ /* 0x0005e40000100800 */
[----:B--2---:R-:W-:Y:S02]  /*162a0*/  MOV R2, 0x162c0 ;  /* 0x000162c000027802 */ /* 0x004fe40000000f00 */
[----:B-1---5:R-:W-:Y:S05]  /*162b0*/  CALL.REL.NOINC `($__internal_97_$__cuda_sm70_shflsync_idx_p) ;  /* 0x000012e000007944 */ /* 0x022fea0003c00000 */
[C---:B------:R-:W-:Y:S02]  /*162c0*/  IADD3 R2, -R189.reuse, 0x10, RZ ;  /* 0x00000010bd027810 */ /* 0x040fe40007ffe1ff */
        /* <DEDUP_REMOVED lines=31> */
[----:B-1---5:R-:W-:Y:S05]  /*164c0*/  CALL.REL.NOINC `($__internal_97_$__cuda_sm70_shflsync_idx_p) ;  /* 0x000010d000007944 */ /* 0x022fea0003c00000 */
[----:B------:R-:W-:Y:S01]  /*164d0*/  MOV R2, 0x2 ;  /* 0x0000000200027802 */ /* 0x000fe20000000f00 */
[----:B------:R-:W-:Y:S01]  /*164e0*/  IMAD.MOV.U32 R132, RZ, RZ, R0 ;  /* 0x000000ffff847224 */ /* 0x000fe200078e0000 */
[----:B------:R-:W-:Y:S01]  /*164f0*/  MOV R3, 0x181f ;  /* 0x0000181f00037802 */ /* 0x000fe20000000f00 */
[----:B------:R-:W-:Y:S02]  /*16500*/  IMAD.MOV.U32 R0, RZ, RZ, R184 ;  /* 0x000000ffff007224 */ /* 0x000fe400078e00b8 */
[----:B------:R2:W-:Y:S02]  /*16510*/  STL [R1+0x10], R2 ;  /* 0x0000100201007387 */ /* 0x0005e40000100800 */
[----:B--2---:R-:W-:Y:S02]  /*16520*/  MOV R2, 0x16540 ;  /* 0x0001654000027802 */ /* 0x004fe40000000f00 */
[----:B-1---5:R-:W-:Y:S05]  /*16530*/  CALL.REL.NOINC `($__internal_97_$__cuda_sm70_shflsync_idx_p) ;  /* 0x0000106000007944 */ /* 0x022fea0003c00000 */
[----:B-1---5:R-:W-:-:S05]  /*16540*/  BRA `(.L_x_6002) ;  /* 0xffff386000007947 */ /* 0x022fca000383ffff */
.L_x_5964:
[----:B------:R-:W-:Y:S01]  /*16550*/  MOV R3, 0x1c1f ;  /* 0x00001c1f00037802 */ /* 0x000fe20000000f00 */
[----:B------:R1:W-:Y:S01]  /*16560*/  STL [R1+0x10], RZ ;  /* 0x000010ff01007387 */ /* 0x0003e20000100800 */
[----:B------:R-:W-:Y:S01]  /*16570*/  MOV R2, 0x165a0 ;  /* 0x000165a000027802 */ /* 0x000fe20000000f00 */
[----:B------:R-:W-:Y:S02]  /*16580*/  IMAD.MOV.U32 R0, RZ, RZ, R132 ;  /* 0x000000ffff007224 */ /* 0x000fe400078e0084 */
[----:B-1----:R-:W-:Y:S05]  /*16590*/  CALL.REL.NOINC `($__internal_97_$__cuda_sm70_shflsync_idx_p) ;  /* 0x0000100000007944 */ /* 0x002fea0003c00000 */
[----:B-1---5:R-:W-:-:S05]  /*165a0*/  BRA `(.L_x_6003) ;  /* 0xffff3ac000007947 */ /* 0x022fca000383ffff */
.L_x_5965:
[----:B------:R-:W-:Y:S01]  /*165b0*/  MOV R2, 0x1 ;  /* 0x0000000100027802 */ /* 0x000fe20000000f00 */
[----:B------:R-:W-:Y:S02]  /*165c0*/  IMAD.MOV.U32 R0, RZ, RZ, R132 ;  /* 0x000000ffff007224 */ /* 0x000fe400078e0084 */
[----:B------:R-:W-:Y:S02]  /*165d0*/  IMAD.MOV.U32 R3, RZ, RZ, 0x1c1f ;  /* 0x00001c1fff037424 */ /* 0x000fe400078e00ff */
[----:B------:R2:W-:Y:S02]  /*165e0*/  STL [R1+0x10], R2 ;  /* 0x0000100201007387 */ /* 0x0005e40000100800 */
[----:B--2---:R-:W-:Y:S02]  /*165f0*/  MOV R2, 0x16610 ;  /* 0x0001661000027802 */ /* 0x004fe40000000f00 */
[----:B-1----:R-:W-:Y:S05]  /*16600*/  CALL.REL.NOINC `($__internal_97_$__cuda_sm70_shflsync_idx_p) ;  /* 0x00000f9000007944 */ /* 0x002fea0003c00000 */
        /* <DEDUP_REMOVED lines=99> */
[----:B-1----:R-:W-:Y:S05]  /*16c40*/  CALL.REL.NOINC `($__internal_96_$__cuda_sm70_shflsync_bfly_p) ;  /* 0x000008f000007944 */ /* 0x002fea0003c00000 */
[----:B------:R-:W-:Y:S01]  /*16c50*/  FMNMX.FTZ R132, R132, R0, !PT ;  /* 0x0000000084847209 */ /* 0x000fe20007810000 */
[----:B------:R-:W-:Y:S01]  /*16c60*/  IMAD.MOV.U32 R0, RZ, RZ, 0x1 ;  /* 0x00000001ff007424 */ /* 0x000fe200078e00ff */
[----:B------:R-:W-:Y:S02]  /*16c70*/  MOV R2, 0x16c90 ;  /* 0x00016c9000027802 */ /* 0x000fe40000000f00 */
        /* <DEDUP_REMOVED lines=8> */
[----:B------:R-:W-:Y:S02]  /*16d00*/  MOV R2, 0x16d20 ;  /* 0x00016d2000027802 */ /* 0x000fe40000000f00 */
[----:B------:R-:W-:Y:S05]  /*16d10*/  CALL.REL.NOINC `($__internal_96_$__cuda_sm70_shflsync_bfly_p) ;  /* 0x0000082000007944 */ /* 0x000fea0003c00000 */
[----:B------:R-:W-:-:S05]  /*16d20*/  BRA `(.L_x_6004) ;  /* 0xffff3cf000007947 */ /* 0x000fca000383ffff */
.L_x_5968:
[----:B-1----:R-:W-:Y:S01]  /*16d30*/  MOV R3, 0x181f ;  /* 0x0000181f00037802 */ /* 0x002fe20000000f00 */
[----:B------:R1:W-:Y:S01]  /*16d40*/  STL [R1+0x10], RZ ;  /* 0x000010ff01007387 */ /* 0x0003e20000100800 */
[----:B------:R-:W-:Y:S01]  /*16d50*/  MOV R2, 0x16d80 ;  /* 0x00016d8000027802 */ /* 0x000fe20000000f00 */
[----:B------:R-:W-:Y:S02]  /*16d60*/  IMAD.MOV.U32 R0, RZ, RZ, R6 ;  /* 0x000000ffff007224 */ /* 0x000fe400078e0006 */
[----:B-1----:R-:W-:Y:S05]  /*16d70*/  CALL.REL.NOINC `($__internal_97_$__cuda_sm70_shflsync_idx_p) ;  /* 0x0000082000007944 */ /* 0x002fea0003c00000 */
[----:B-1---5:R-:W-:-:S05]  /*16d80*/  BRA `(.L_x_6005) ;  /* 0xffff679000007947 */ /* 0x022fca000383ffff */
.L_x_5971:
[----:B------:R-:W-:Y:S01]  /*16d90*/  MOV R3, 0x181f ;  /* 0x0000181f00037802 */ /* 0x000fe20000000f00 */
[----:B------:R1:W-:Y:S01]  /*16da0*/  STL [R1+0x10], RZ ;  /* 0x000010ff01007387 */ /* 0x0003e20000100800 */
[----:B------:R-:W-:Y:S01]  /*16db0*/  MOV R2, 0x16de0 ;  /* 0x00016de000027802 */ /* 0x000fe20000000f00 */
[----:B------:R-:W-:Y:S02]  /*16dc0*/  IMAD.MOV.U32 R0, RZ, RZ, R133 ;  /* 0x000000ffff007224 */ /* 0x000fe400078e0085 */
[----:B-1----:R-:W-:Y:S05]  /*16dd0*/  CALL.REL.NOINC `($__internal_97_$__cuda_sm70_shflsync_idx_p) ;  /* 0x000007c000007944 */ /* 0x002fea0003c00000 */
[----:B------:R-:W-:Y:S01]  /*16de0*/  MOV R132, R0 ;  /* 0x0000000000847202 */ /* 0x000fe20000000f00 */
[----:B-1---5:R-:W-:-:S05]  /*16df0*/  BRA `(.L_x_6006) ;  /* 0xffff81c000007947 */ /* 0x022fca000383ffff */
.L_x_5972:
[----:B------:R-:W-:Y:S01]  /*16e00*/  MOV R3, 0x181f ;  /* 0x0000181f00037802 */ /* 0x000fe20000000f00 */
[----:B------:R3:W-:Y:S01]  /*16e10*/  STL [R1+0x10], RZ ;  /* 0x000010ff01007387 */ /* 0x0007e20000100800 */
[----:B------:R-:W-:Y:S01]  /*16e20*/  MOV R2, 0x16e50 ;  /* 0x00016e5000027802 */ /* 0x000fe20000000f00 */
[----:B------:R-:W-:Y:S02]  /*16e30*/  IMAD.MOV.U32 R0, RZ, RZ, R184 ;  /* 0x000000ffff007224 */ /* 0x000fe400078e00b8 */
[----:B-123--:R-:W-:Y:S05]  /*16e40*/  CALL.REL.NOINC `($__internal_97_$__cuda_sm70_shflsync_idx_p) ;  /* 0x0000075000007944 */ /* 0x00efea0003c00000 */
[----:B------:R-:W-:Y:S04]  /*16e50*/  IADD3 R2, -R252, 0x10, RZ ;  /* 0x00000010fc027810 */ /* 0x000fe80007ffe1ff */
        /* <DEDUP_REMOVED lines=23> */
[----:B-1-3-5:R-:W-:Y:S05]  /*16fd0*/  CALL.REL.NOINC `($__internal_97_$__cuda_sm70_shflsync_idx_p) ;  /* 0x000005c000007944 */ /* 0x02afea0003c00000 */
[----:B------:R-:W-:Y:S01]  /*16fe0*/  MOV R2, 0x1 ;  /* 0x0000000100027802 */ /* 0x000fe20000000f00 */
[----:B------:R-:W-:Y:S01]  /*16ff0*/  IMAD.MOV.U32 R132, RZ, RZ, R0 ;  /* 0x000000ffff847224 */ /* 0x000fe200078e0000 */
[----:B------:R-:W-:Y:S01]  /*17000*/  MOV R3, 0x181f ;  /* 0x0000181f00037802 */ /* 0x000fe20000000f00 */
[----:B------:R-:W-:Y:S02]  /*17010*/  IMAD.MOV.U32 R0, RZ, RZ, R184 ;  /* 0x000000ffff007224 */ /* 0x000fe400078e00b8 */
[----:B------:R2:W-:Y:S02]  /*17020*/  STL [R1+0x10], R2 ;  /* 0x0000100201007387 */ /* 0x0005e40000100800 */
[----:B--2---:R-:W-:Y:S02]  /*17030*/  MOV R2, 0x17050 ;  /* 0x0001705000027802 */ /* 0x004fe40000000f00 */
[----:B-1---5:R-:W-:Y:S05]  /*17040*/  CALL.REL.NOINC `($__internal_97_$__cuda_sm70_shflsync_idx_p) ;  /* 0x0000055000007944 */ /* 0x022fea0003c00000 */
        /* <DEDUP_REMOVED lines=33> */
.L_x_5973:
[----:B------:R-:W-:Y:S02]  /*17260*/  MOV R0, 0x2 ;  /* 0x0000000200007802 */ /* 0x000fe40000000f00 */
        /* <DEDUP_REMOVED lines=16> */
.L_x_5975:
[----:B------:R1:W5:Y:S01]  /*17370*/  LDL R132, [R1+0x14] ;  /* 0x0000140001847983 */ /* 0x0003620000100800 */
[----:B------:R-:W-:-:S02]  /*17380*/  MOV R0, 0x2 ;  /* 0x0000000200007802 */ /* 0x000fc40000000f00 */
[----:B------:R-:W-:Y:S02]  /*17390*/  MOV R2, 0x173b0 ;  /* 0x000173b000027802 */ /* 0x000fe40000000f00 */
[----:B-1---5:R-:W-:Y:S05]  /*173a0*/  CALL.REL.NOINC `($__internal_96_$__cuda_sm70_shflsync_bfly_p) ;  /* 0x0000019000007944 */ /* 0x022fea0003c00000 */
[----:B------:R-:W-:Y:S01]  /*173b0*/  MOV R4, R0 ;  /* 0x0000000000047202 */ /* 0x000fe20000000f00 */
[----:B------:R-:W-:Y:S05]  /*173c0*/  BRA `(.L_x_6009) ;  /* 0xffffa9e000007947 */ /* 0x000fea000383ffff */
.L_x_5976:
[----:B------:R-:W-:Y:S01]  /*173d0*/  IMAD.MOV.U32 R132, RZ, RZ, R4 ;  /* 0x000000ffff847224 */ /* 0x000fe200078e0004 */
[----:B------:R-:W-:Y:S02]  /*173e0*/  MOV R0, 0x1 ;  /* 0x0000000100007802 */ /* 0x000fe40000000f00 */
[----:B------:R-:W-:Y:S02]  /*173f0*/  MOV R2, 0x17410 ;  /* 0x0001741000027802 */ /* 0x000fe40000000f00 */
[----:B------:R-:W-:Y:S05]  /*17400*/  CALL.REL.NOINC `($__internal_96_$__cuda_sm70_shflsync_bfly_p) ;  /* 0x0000013000007944 */ /* 0x000fea0003c00000 */
[----:B------:R1:W5:Y:S01]  /*17410*/  LDL R132, [R1+0x24] ;  /* 0x0000240001847983 */ /* 0x0003620000100800 */
[----:B------:R-:W-:Y:S01]  /*17420*/  FADD.FTZ R4, R4, R0 ;  /* 0x0000000004047221 */ /* 0x000fe20000010000 */
[----:B------:R-:W-:Y:S02]  /*17430*/  MOV R0, 0x2 ;  /* 0x0000000200007802 */ /* 0x000fe40000000f00 */
[----:B------:R-:W-:Y:S02]  /*17440*/  MOV R2, 0x17460 ;  /* 0x0001746000027802 */ /* 0x000fe40000000f00 */
[----:B-1---5:R-:W-:Y:S05]  /*17450*/  CALL.REL.NOINC `($__internal_96_$__cuda_sm70_shflsync_bfly_p) ;  /* 0x000000e000007944 */ /* 0x022fea0003c00000 */
[----:B------:R-:W2:Y:S02]  /*17460*/  LDL.LU R2, [R1+0x24] ;  /* 0x0000240001027983 */ /* 0x000ea40000300800 */
[----:B--2---:R-:W-:Y:S01]  /*17470*/  FADD.FTZ R5, R2, R0 ;  /* 0x0000000002057221 */ /* 0x004fe20000010000 */
[----:B------:R-:W-:-:S02]  /*17480*/  MOV R0, 0x1 ;  /* 0x0000000100007802 */ /* 0x000fc40000000f00 */
[----:B------:R-:W-:Y:S02]  /*17490*/  MOV R2, 0x174c0 ;  /* 0x000174c000027802 */ /* 0x000fe40000000f00 */
[----:B------:R-:W-:Y:S02]  /*174a0*/  MOV R132, R5 ;  /* 0x0000000500847202 */ /* 0x000fe40000000f00 */
[----:B------:R-:W-:Y:S05]  /*174b0*/  CALL.REL.NOINC `($__internal_96_$__cuda_sm70_shflsync_bfly_p) ;  /* 0x0000008000007944 */ /* 0x000fea0003c00000 */
[----:B------:R-:W-:Y:S01]  /*174c0*/  MOV R3, R0 ;  /* 0x0000000000037202 */ /* 0x000fe20000000f00 */
[----:B------:R-:W-:Y:S05]  /*174d0*/  BRA `(.L_x_6010) ;  /* 0xffffa96000007947 */ /* 0x000fea000383ffff */
.L_x_5986:
[----:B------:R3:W-:Y:S01]  /*174e0*/  STL [R1+0x10], RZ ;  /* 0x000010ff01007387 */ /* 0x0007e20000100800 */
[----:B-1----:R-:W-:Y:S01]  /*174f0*/  IMAD.MOV.U32 R0, RZ, RZ, R14 ;  /* 0x000000ffff007224 */ /* 0x002fe200078e000e */
[----:B----4-:R-:W-:Y:S02]  /*17500*/  MOV R3, 0x1f ;  /* 0x0000001f00037802 */ /* 0x010fe40000000f00 */
[----:B--2---:R-:W-:Y:S02]  /*17510*/  MOV R2, 0x17530 ;  /* 0x0001753000027802 */ /* 0x004fe40000000f00 */
[----:B---3-5:R-:W-:Y:S05]  /*17520*/  CALL.REL.NOINC `($__internal_97_$__cuda_sm70_shflsync_idx_p) ;  /* 0x0000007000007944 */ /* 0x028fea0003c00000 */
[----:B-1---5:R-:W-:Y:S05]  /*17530*/  BRA `(.L_x_6011) ;  /* 0xffffd25000007947 */ /* 0x022fea000383ffff */
        .weak           $__internal_96_$__cuda_sm70_shflsync_bfly_p
        .type           $__internal_96_$__cuda_sm70_shflsync_bfly_p,@function
        .size           $__internal_96_$__cuda_sm70_shflsync_bfly_p,($__internal_97_$__cuda_sm70_shflsync_idx_p - $__internal_96_$__cuda_sm70_shflsync_bfly_p)
$__internal_96_$__cuda_sm70_shflsync_bfly_p:
[----:B------:R-:W-:Y:S02]  /*17540*/  MOV R185, 0xffffffff ;  /* 0xffffffff00b97802 */ /* 0x000fe40000000f00 */
[----:B------:R-:W-:Y:S02]  /*17550*/  MOV R3, 0x1f ;  /* 0x0000001f00037802 */ /* 0x000fe40000000f00 */
[----:B------:R-:W-:Y:S04]  /*17560*/  WARPSYNC R185 ;  /* 0x000000b900007348 */ /* 0x000fe80003800000 */
[----:B------:R1:W2:Y:S02]  /*17570*/  SHFL.BFLY PT, R0, R132, R0, R3 ;  /* 0x0c00000084007389 */ /* 0x0002a400000e0003 */
[----:B-1----:R-:W-:-:S04]  /*17580*/  MOV R3, 0x0 ;  /* 0x0000000000037802 */ /* 0x002fc80000000f00 */
[----:B--2---:R-:W-:Y:S05]  /*17590*/  RET.REL.NODEC R2 `(_ZN7cutlass13device_kernelIN5flash19enable_sm80_to_sm89INS1_16FlashAttnFwdSm80INS1_25CollectiveMainloopFwdSm80ILi8ELi1ELb0EN4cute5tupleIJNS5_1CILi128EEENS7_ILi96EEENS7_ILi256EEEEEELi256ENS_10bfloat16_tEfNS_4arch4Sm80ELb1ELb0ELb0ELb0ELb1ELb0ELb1ELb1EEENS1_21CollectiveEpilogueFwdINS6_IJS8_SA_S9_EEENS6_IJNS7_ILi1EEESI_SI_EEESC_SE_Li256ELb0ELb1ELb1ELb0EEENS1_30DynamicPersistentTileSchedulerILi256ELi256ELb1ELb1ELb0EEEEEEEEEvNT_6ParamsE) ;  /* 0xfffe8a6002007950 */ /* 0x004fea0003c3ffff */
        .weak           $__internal_97_$__cuda_sm70_shflsync_idx_p
        .type           $__internal_97_$__cuda_sm70_shflsync_idx_p,@function
        .size           $__internal_97_$__cuda_sm70_shflsync_idx_p,(.L_x_6617 - $__internal_97_$__cuda_sm70_shflsync_idx_p)
$__internal_97_$__cuda_sm70_shflsync_idx_p:
        /* <DEDUP_REMOVED lines=9> */
[----:B--2---:R-:W-:Y:S05]  /*17630*/  RET.REL.NODEC R2 `(_ZN7cutlass13device_kernelIN5flash19enable_sm80_to_sm89INS1_16FlashAttnFwdSm80INS1_25CollectiveMainloopFwdSm80ILi8ELi1ELb0EN4cute5tupleIJNS5_1CILi128EEENS7_ILi96EEENS7_ILi256EEEEEELi256ENS_10bfloat16_tEfNS_4arch4Sm80ELb1ELb0ELb0ELb0ELb1ELb0ELb1ELb1EEENS1_21CollectiveEpilogueFwdINS6_IJS8_SA_S9_EEENS6_IJNS7_ILi1EEESI_SI_EEESC_SE_Li256ELb0ELb1ELb1ELb0EEENS1_30DynamicPersistentTileSchedulerILi256ELi256ELb1ELb1ELb0EEEEEEEEEvNT_6ParamsE) ;  /* 0xfffe89c002007950 */ /* 0x004fea0003c3ffff */
.L_x_6012:
        /* <DEDUP_REMOVED lines=12> */
.L_x_6617:


//--------------------- .text._ZN7cutlass13device_kernelIN5flash19enable_sm80_to_sm89INS1_16FlashAttnFwdSm80INS1_25CollectiveMainloopFwdSm80ILi8ELi1ELb0EN4cute5tupleIJNS5_1CILi128EEENS7_ILi64EEENS7_ILi256EEEEEELi256ENS_10bfloat16_tEfNS_4arch4Sm80ELb1ELb0ELb0ELb1ELb1ELb0ELb1ELb1EEENS1_21CollectiveEpilogueFwdINS6_IJS8_SA_S9_EEENS6_IJNS7_ILi1EEESI_SI_EEESC_SE_Li256ELb1ELb1ELb1ELb0EEENS1_36VarlenDynamicPersistentTileSchedulerILi128ELi64ELi256ELi256ELb1ELb1ELb0ELb1ELb1ELb1EEEEEEEEEvNT_6ParamsE --------------------------
	.section	.text._ZN7cutlass13device_kernelIN5flash19enable_sm80_to_sm89INS1_16FlashAttnFwdSm80INS1_25CollectiveMainloopFwdSm80ILi8ELi1ELb0EN4cute5tupleIJNS5_1CILi128EEENS7_ILi64EEENS7_ILi256EEEEEELi256ENS_10bfloat16_tEfNS_4arch4Sm80ELb1ELb0ELb0ELb1ELb1ELb0ELb1ELb1EEENS1_21CollectiveEpilogueFwdINS6_IJS8_SA_S9_EEENS6_IJNS7_ILi1EEESI_SI_EEESC_SE_Li256ELb1ELb1ELb1ELb0EEENS1_36VarlenDynamicPersistentTileSchedulerILi128ELi64ELi256ELi256ELb1ELb1ELb0ELb1ELb1ELb1EEEEEEEEEvNT_6ParamsE,"ax",@progbits
	.sectioninfo	@"SHI_REGISTERS=255"
	.align	128
.text._ZN7cutlass13device_kernelIN5flash19enable_sm80_to_sm89INS1_16FlashAttnFwdSm80INS1_25CollectiveMainloopFwdSm80ILi8ELi1ELb0EN4cute5tupleIJNS5_1CILi128EEENS7_ILi64EEENS7_ILi256EEEEEELi256ENS_10bfloat16_tEfNS_4arch4Sm80ELb1ELb0ELb0ELb1ELb1ELb0ELb1ELb1EEENS1_21CollectiveEpilogueFwdINS6_IJS8_SA_S9_EEENS6_IJNS7_ILi1EEESI_SI_EEESC_SE_Li256ELb1ELb1ELb1ELb0EEENS1_36VarlenDynamicPersistentTileSchedulerILi128ELi64ELi256ELi256ELb1ELb1ELb0ELb1ELb1ELb1EEEEEEEEEvNT_6ParamsE:
        .type           _ZN7cutlass13device_kernelIN5flash19enable_sm80_to_sm89INS1_16FlashAttnFwdSm80INS1_25CollectiveMainloopFwdSm80ILi8ELi1ELb0EN4cute5tupleIJNS5_1CILi128EEENS7_ILi64EEENS7_ILi256EEEEEELi256ENS_10bfloat16_tEfNS_4arch4Sm80ELb1ELb0ELb0ELb1ELb1ELb0ELb1ELb1EEENS1_21CollectiveEpilogueFwdINS6_IJS8_SA_S9_EEENS6_IJNS7_ILi1EEESI_SI_EEESC_SE_Li256ELb1ELb1ELb1ELb0EEENS1_36VarlenDynamicPersistentTileSchedulerILi128ELi64ELi256ELi256ELb1ELb1ELb0ELb1ELb1ELb1EEEEEEEEEvNT_6ParamsE,@function
        .size           _ZN7cutlass13device_kernelIN5flash19enable_sm80_to_sm89INS1_16FlashAttnFwdSm80INS1_25CollectiveMainloopFwdSm80ILi8ELi1ELb0EN4cute5tupleIJNS5_1CILi128EEENS7_ILi64EEENS7_ILi256EEEEEELi256ENS_10bfloat16_tEfNS_4arch4Sm80ELb1ELb0ELb0ELb1ELb1ELb0ELb1ELb1EEENS1_21CollectiveEpilogueFwdINS6_IJS8_SA_S9_EEENS6_IJNS7_ILi1EEESI_SI_EEESC_SE_Li256ELb1ELb1ELb1ELb0EEENS1_36VarlenDynamicPersistentTileSchedulerILi128ELi64ELi256ELi256ELb1ELb1ELb0ELb1ELb1ELb1EEEEEEEEEvNT_6ParamsE,(.L_x_6620 - _ZN7cutlass13device_kernelIN5flash19enable_sm80_to_sm89INS1_16FlashAttnFwdSm80INS1_25CollectiveMainloopFwdSm80ILi8ELi1ELb0EN4cute5tupleIJNS5_1CILi128EEENS7_ILi64EEENS7_ILi256EEEEEELi256ENS_10bfloat16_tEfNS_4arch4Sm80ELb1ELb0ELb0ELb1ELb1ELb0ELb1ELb1EEENS1_21CollectiveEpilogueFwdINS6_IJS8_SA_S9_EEENS6_IJNS7_ILi1EEESI_SI_EEESC_SE_Li256ELb1ELb1ELb1ELb0EEENS1_36VarlenDynamicPersistentTileSchedulerILi128ELi64ELi256ELi256ELb1ELb1ELb0ELb1ELb1ELb1EEEEEEEEEvNT_6ParamsE)
        .other          _ZN7cutlass13device_kernelIN5flash19enable_sm80_to_sm89INS1_16FlashAttnFwdSm80INS1_25CollectiveMainloopFwdSm80ILi8ELi1ELb0EN4cute5tupleIJNS5_1CILi128EEENS7_ILi64EEENS7_ILi256EEEEEELi256ENS_10bfloat16_tEfNS_4arch4Sm80ELb1ELb0ELb0ELb1ELb1ELb0ELb1ELb1EEENS1_21CollectiveEpilogueFwdINS6_IJS8_SA_S9_EEENS6_IJNS7_ILi1EEESI_SI_EEESC_SE_Li256ELb1ELb1ELb1ELb0EEENS1_36VarlenDynamicPersistentTileSchedulerILi128ELi64ELi256ELi256ELb1ELb1ELb0ELb1ELb1ELb1EEEEEEEEEvNT_6ParamsE,@"STO_CUDA_ENTRY STV_DEFAULT"
_ZN7cutlass13device_kernelIN5flash19enable_sm80_to_sm89INS1_16FlashAttnFwdSm80INS1_25CollectiveMainloopFwdSm80ILi8ELi1ELb0EN4cute5tupleIJNS5_1CILi128EEENS7_ILi64EEENS7_ILi256EEEEEELi256ENS_10bfloat16_tEfNS_4arch4Sm80ELb1ELb0ELb0ELb1ELb1ELb0ELb1ELb1EEENS1_21CollectiveEpilogueFwdINS6_IJS8_SA_S9_EEENS6_IJNS7_ILi1EEESI_SI_EEESC_SE_Li256ELb1ELb1ELb1ELb0EEENS1_36VarlenDynamicPersistentTileSchedulerILi128ELi64ELi256ELi256ELb1ELb1ELb0ELb1ELb1ELb1EEEEEEEEEvNT_6ParamsE:
        /* <DEDUP_REMOVED lines=52> */
.L_x_6018:
        /* <DEDUP_REMOVED lines=16> */
.L_x_6135:
        /* <DEDUP_REMOVED lines=16> */
.L_x_6136:
[----:B---3--:R-:W-:-:S05]  /*0540*/  IMAD R0, R0, c[0x0][0x538], RZ ;  /* 0x00014e0000007a24 */ /* 0x008fca00078e02ff */
[----:B------:R-:W-:-:S04]  /*0550*/  IADD3 R6, R0, R6, RZ ;  /* 0x0000000600067210 */ /* 0x000fc80007ffe0ff */
[----:B------:R-:W-:-:S13]  /*0560*/  ISETP.GT.AND P0, PT, R6, UR4, PT ;  /* 0x0000000406007c0c */ /* 0x000fda000bf04270 */
[----:B-12---:R-:W-:Y:S05]  /*0570*/  @!P0 BRA `(.L_x_6018) ;  /* 0xfffffdc000008947 */ /* 0x006fea000383ffff */
.L_x_6014:
[----:B------:R-:W-:-:S05]  /*0580*/  IADD3 R10, -R0, R6, RZ ;  /* 0x00000006000a7210 */ /* 0x000fca0007ffe1ff */
[----:B------:R-:W-:-:S05]  /*0590*/  IMAD R0, R4, c[0x0][0x538], R10 ;  /* 0x00014e0004007a24 */ /* 0x000fca00078e020a */
[----:B------:R-:W-:Y:S01]  /*05a0*/  ISETP.GT.AND P0, PT, R0, UR4, PT ;  /* 0x0000000400007c0c */ /* 0x000fe2000bf04270 */
[----:B------:R-:W-:-:S12]  /*05b0*/  BRA.DIV ~URZ, `(.L_x_6019) ;  /* 0x000138c27f007947 */ /* 0x000fd8000b800000 */
[----:B------:R-:W-:-:S04]  /*05c0*/  VOTE.ANY R6, PT, !P0 ;  /* 0x0000000000067806 */ /* 0x000fc800040e0100 */
.L_x_6137:
[----:B------:R-:W1:Y:S02]  /*05d0*/  POPC R0, R6 ;  /* 0x0000000600007309 */ /* 0x000e640000000000 */
[----:B-12---:R-:W-:Y:S01]  /*05e0*/  IADD3 R243, R0, R7, RZ ;  /* 0x0000000700f37210 */ /* 0x006fe20007ffe0ff */
[----:B------:R-:W-:Y:S05]  /*05f0*/  BRA.DIV ~URZ, `(.L_x_6020) ;  /* 0x000138d27f007947 */ /* 0x000fea000b800000 */
[----:B------:R1:W2:Y:S01]  /*0600*/  SHFL.IDX PT, R12, R9, R0, 0x1f ;  /* 0x00001f00090c7589 */ /* 0x0002a200000e0000 */
[----:B------:R-:W-:-:S03]  /*0610*/  MOV R5, RZ ;  /* 0x000000ff00057202 */ /* 0x000fc60000000f00 */
[----:B------:R1:W3:Y:S04]  /*0620*/  SHFL.IDX PT, R9, R8, R0, 0x1f ;  /* 0x00001f0008097589 */ /* 0x0002e800000e0000 */
.L_x_6138:
[----:B------:R-:W-:Y:S01]  /*0630*/  ISETP.NE.AND P0, PT, R6, RZ, PT ;  /* 0x000000ff0600720c */ /* 0x000fe20003f05270 */
[----:B------:R-:W-:-:S12]  /*0640*/  BSSY B0, `(.L_x_6021) ;  /* 0x0000005000007945 */ /* 0x000fd80003800000 */
[----:B------:R-:W-:Y:S05]  /*0650*/  @!P0 BRA `(.L_x_6022) ;  /* 0x0000003000008947 */ /* 0x000fea0003800000 */
[----:B-1----:R-:W-:Y:S01]  /*0660*/  IADD3 R0, R0, -0x1, RZ ;  /* 0xffffffff00007810 */ /* 0x002fe20007ffe0ff */
[----:B------:R-:W-:Y:S05]  /*0670*/  BRA.DIV ~URZ, `(.L_x_6023) ;  /* 0x000139327f007947 */ /* 0x000fea000b800000 */
[----:B------:R1:W4:Y:S02]  /*0680*/  SHFL.IDX PT, R5, R4, R0, 0x1f ;  /* 0x00001f0004057589 */ /* 0x00032400000e0000 */
.L_x_6022:
[----:B------:R-:W-:Y:S05]  /*0690*/  BSYNC B0 ;  /* 0x0000000000007941 */ /* 0x000fea0003800000 */
.L_x_6021:
        /* <DEDUP_REMOVED lines=67> */
.L_x_6025:
        /* <DEDUP_REMOVED lines=68> */
.L_x_6026:
[----:B------:R-:W-:Y:S05]  /*0f10*/  BSYNC B0 ;  /* 0x0000000000007941 */ /* 0x000fea0003800000 */
.L_x_6024:
[----:B------:R-:W-:-:S04]  /*0f20*/  LOP3.LUT R0, RZ, R0, RZ, 0x33, !PT ;  /* 0x00000000ff007212 */ /* 0x000fc800078e33ff */
[----:B------:R-:W-:Y:S01]  /*0f30*/  IADD3 R241, R0, R12, RZ ;  /* 0x0000000c00f17210 */ /* 0x000fe20007ffe0ff */
[----:B------:R-:W-:Y:S05]  /*0f40*/  BRA `(.L_x_6027) ;  /* 0x0000004000007947 */ /* 0x000fea0003800000 */
.L_x_6015:
[----:B--2---:R-:W-:Y:S01]  /*0f50*/  IMAD.MOV.U32 R241, RZ, RZ, RZ ;  /* 0x000000fffff17224 */ /* 0x004fe200078e00ff */
[----:B------:R-:W-:Y:S01]  /*0f60*/  MOV R242, RZ ;  /* 0x000000ff00f27202 */ /* 0x000fe20000000f00 */
[----:B------:R-:W-:Y:S01]  /*0f70*/  IMAD.U32 R240, RZ, RZ, UR4 ;  /* 0x00000004fff07e24 */ /* 0x000fe2000f8e00ff */
[----:B------:R-:W-:Y:S02]  /*0f80*/  MOV R243, c[0x0][0x53c] ;  /* 0x00014f0000f37a02 */ /* 0x000fe40000000f00 */
.L_x_6027:
[----:B------:R-:W-:Y:S01]  /*0f90*/  ISETP.NE.AND P0, PT, R13, RZ, PT ;  /* 0x000000ff0d00720c */ /* 0x000fe20003f05270 */
[----:B------:R-:W-:-:S12]  /*0fa0*/  WARPSYNC 0xffffffff ;  /* 0xffffffff00007948 */ /* 0x000fd80003800000 */
[----:B------:R1:W-:Y:S04]  /*0fb0*/  @!P0 STS.128 [0x20100], R240 ;  /* 0x020100f0ff008388 */ /* 0x0003e80000000c00 */
[----:B------:R-:W-:Y:S06]  /*0fc0*/  BAR.ARV 0x5, 0x100 ;  /* 0x0144000000007b1d */ /* 0x000fec0000002000 */
.L_x_6013:
        /* <DEDUP_REMOVED lines=189> */
.L_x_6134:
        /* <DEDUP_REMOVED lines=32> */
.L_x_6028:
[----:B------:R-:W-:-:S04]  /*1da0*/  ISETP.NE.U32.AND P1, PT, RZ, c[0x0][0x368], PT ;  /* 0x0000da00ff007a0c */ /* 0x000fc80003f25070 */
[----:B------:R-:W-:-:S13]  /*1db0*/  ISETP.NE.AND.EX P1, PT, RZ, c[0x0][0x36c], PT, P1 ;  /* 0x0000db00ff007a0c */ /* 0x000fda0003f25310 */
[----:B------:R-:W-:Y:S05]  /*1dc0*/  @!P1 BRA `(.L_x_6029) ;  /* 0x0000004000009947 */ /* 0x000fea0003800000 */
[----:B-1----:R-:W-:-:S04]  /*1dd0*/  IADD3 R2, P1, R252, c[0x0][0x368], RZ ;  /* 0x0000da00fc027a10 */ /* 0x002fc80007f3e0ff */
[----:B------:R-:W-:-:S05]  /*1de0*/  IADD3.X R3, R13, c[0x0][0x36c], RZ, P1, !PT ;  /* 0x0000db000d037a10 */ /* 0x000fca0000ffe4ff */
[----:B------:R1:W5:Y:S01]  /*1df0*/  LDG.E R0, [R2.64] ;  /* 0x0000000602007981 */ /* 0x000362000c1e1900 */
[----:B------:R-:W-:Y:S05]  /*1e00*/  BRA `(.L_x_6030) ;  /* 0x0000008000007947 */ /* 0x000fea0003800000 */
.L_x_6029:
        /* <DEDUP_REMOVED lines=8> */
.L_x_6030:
        /* <DEDUP_REMOVED lines=59> */
.L_x_6032:
[----:B------:R-:W-:Y:S05]  /*2240*/  BSYNC B0 ;  /* 0x0000000000007941 */ /* 0x000fea0003800000 */
.L_x_6031:
        /* <DEDUP_REMOVED lines=77> */
[----:B------:R-:W-:Y:S01]  /*2720*/  IMAD.IADD R5, R227, 0x1, R239 ;  /* 0x00000001e3057824 */ /* 0x000fe200078e02ef */
        /* <DEDUP_REMOVED lines=34> */
[----:B------:R-:W-:Y:S01]  /*2950*/  LEA.HI.X R5, R2, c[0x0][0x164], R0, 0x1, P0 ;  /* 0x0000590002057a11 */ /* 0x000fe200000f0c00 */
[----:B------:R-:W-:Y:S01]  /*2960*/  @!P1 IMAD.MOV.U32 R15, RZ, RZ, R251 ;  /* 0x000000ffff0f9224 */ /* 0x000fe200078e00fb */
[----:B------:R-:W-:Y:S05]  /*2970*/  BRA.DIV ~URZ, `(.L_x_6034) ;  /* 0x000116a27f007947 */ /* 0x000fea000b800000 */
[----:B------:R1:W2:Y:S02]  /*2980*/  SHFL.IDX PT, R4, R5, RZ, 0x181f ;  /* 0x00181fff05047589 */ /* 0x0002a400000e0000 */
.L_x_6139:
[----:B------:R-:W-:Y:S05]  /*2990*/  BRA.DIV ~URZ, `(.L_x_6035) ;  /* 0x000116f27f007947 */ /* 0x000fea000b800000 */
[----:B------:R3:W4:Y:S02]  /*29a0*/  SHFL.IDX PT, R0, R14, RZ, 0x181f ;  /* 0x00181fff0e007589 */ /* 0x00072400000e0000 */
.L_x_6140:
[----:B------:R-:W-:Y:S01]  /*29b0*/  IMAD R13, R214, c[0x0][0x2c4], RZ ;  /* 0x0000b100d60d7a24 */ /* 0x000fe200078e02ff */
[----:B------:R-:W-:Y:S01]  /*29c0*/  IADD3 R12, R249, R239, RZ ;  /* 0x000000eff90c7210 */ /* 0x000fe20007ffe0ff */
[----:B------:R-:W-:Y:S03]  /*29d0*/  BSSY B0, `(.L_x_6036) ;  /* 0x0000016000007945 */ /* 0x000fe60003800000 */
[----:B------:R-:W-:-:S13]  /*29e0*/  ISETP.GE.AND P0, PT, R12, R13, PT ;  /* 0x0000000d0c00720c */ /* 0x000fda0003f06270 */
[----:B------:R-:W-:Y:S05]  /*29f0*/  @P0 BRA `(.L_x_6037) ;  /* 0x0000013000000947 */ /* 0x000fea0003800000 */
[----:B------:R-:W-:Y:S02]  /*2a00*/  SHF.R.S32.HI R2, RZ, 0x1f, R218 ;  /* 0x0000001fff027819 */ /* 0x000fe400000114da */
[CC--:B----4-:R-:W-:Y:S02]  /*2a10*/  LEA R10, P1, R218.reuse, R0.reuse, 0x1 ;  /* 0x00000000da0a7211 */ /* 0x0d0fe400078208ff */
        /* <DEDUP_REMOVED lines=17> */
.L_x_6037:
[----:B------:R-:W-:Y:S05]  /*2b30*/  BSYNC B0 ;  /* 0x0000000000007941 */ /* 0x000fea0003800000 */
.L_x_6036:
[----:B------:R-:W-:Y:S05]  /*2b40*/  BRA.DIV ~URZ, `(.L_x_6038) ;  /* 0x000115b27f007947 */ /* 0x000fea000b800000 */
[----:B--2---:R2:W1:Y:S04]  /*2b50*/  SHFL.IDX PT, R4, R5, 0x1, 0x181f ;  /* 0x00381f0005047f89 */ /* 0x00446800000e0000 */
[----:B----4-:R2:W4:Y:S02]  /*2b60*/  SHFL.IDX PT, R0, R14, 0x1, 0x181f ;  /* 0x00381f000e007f89 */ /* 0x01052400000e0000 */
.L_x_6141:
[----:B------:R-:W-:Y:S01]  /*2b70*/  IADD3 R2, R12, 0x20, RZ ;  /* 0x000000200c027810 */ /* 0x000fe20007ffe0ff */
[----:B------:R-:W-:Y:S03]  /*2b80*/  BSSY B0, `(.L_x_6039) ;  /* 0x0000016000007945 */ /* 0x000fe60003800000 */
[----:B------:R-:W-:-:S13]  /*2b90*/  ISETP.GE.AND P0, PT, R2, R13, PT ;  /* 0x0000000d0200720c */ /* 0x000fda0003f06270 */
[----:B------:R-:W-:Y:S05]  /*2ba0*/  @P0 BRA `(.L_x_6040) ;  /* 0x0000013000000947 */ /* 0x000fea0003800000 */
[----:B------:R-:W-:Y:S02]  /*2bb0*/  SHF.R.S32.HI R3, RZ, 0x1f, R218 ;  /* 0x0000001fff037819 */ /* 0x000fe400000114da */
[CC--:B----4-:R-:W-:Y:S02]  /*2bc0*/  LEA R10, P1, R218.reuse, R0.reuse, 0x1 ;  /* 0x00000000da0a7211 */ /* 0x0d0fe400078208ff */
        /* <DEDUP_REMOVED lines=17> */
.L_x_6040:
[----:B------:R-:W-:Y:S05]  /*2ce0*/  BSYNC B0 ;  /* 0x0000000000007941 */ /* 0x000fea0003800000 */
.L_x_6039:
[----:B------:R-:W-:Y:S05]  /*2cf0*/  BRA.DIV ~URZ, `(.L_x_6041) ;  /* 0x000114d27f007947 */ /* 0x000fea000b800000 */
[----:B-1----:R1:W2:Y:S02]  /*2d00*/  SHFL.IDX PT, R4, R5, 0x2, 0x181f ;  /* 0x00581f0005047f89 */ /* 0x0022a400000e0000 */
.L_x_6142:
[----:B------:R-:W-:Y:S05]  /*2d10*/  BRA.DIV ~URZ, `(.L_x_6042) ;  /* 0x000115227f007947 */ /* 0x000fea000b800000 */
[----:B----4-:R4:W1:Y:S02]  /*2d20*/  SHFL.IDX PT, R0, R14, 0x2, 0x181f ;  /* 0x00581f000e007f89 */ /* 0x01086400000e0000 */
.L_x_6143:
[----:B------:R-:W-:Y:S01]  /*2d30*/  IADD3 R2, R12, 0x40, RZ ;  /* 0x000000400c027810 */ /* 0x000fe20007ffe0ff */
[----:B------:R-:W-:Y:S03]  /*2d40*/  BSSY B0, `(.L_x_6043) ;  /* 0x0000016000007945 */ /* 0x000fe60003800000 */
[----:B------:R-:W-:-:S13]  /*2d50*/  ISETP.GE.AND P0, PT, R2, R13, PT ;  /* 0x0000000d0200720c */ /* 0x000fda0003f06270 */
[----:B------:R-:W-:Y:S05]  /*2d60*/  @P0 BRA `(.L_x_6044) ;  /* 0x0000013000000947 */ /* 0x000fea0003800000 */
[----:B------:R-:W-:Y:S02]  /*2d70*/  SHF.R.S32.HI R3, RZ, 0x1f, R218 ;  /* 0x0000001fff037819 */ /* 0x000fe400000114da */
[CC--:B-1----:R-:W-:Y:S02]  /*2d80*/  LEA R10, P1, R218.reuse, R0.reuse, 0x1 ;  /* 0x00000000da0a7211 */ /* 0x0c2fe400078208ff */
        /* <DEDUP_REMOVED lines=17> */
.L_x_6044:
[----:B------:R-:W-:Y:S05]  /*2ea0*/  BSYNC B0 ;  /* 0x0000000000007941 */ /* 0x000fea0003800000 */
.L_x_6043:
[----:B------:R-:W-:Y:S05]  /*2eb0*/  BRA.DIV ~URZ, `(.L_x_6045) ;  /* 0x000113f27f007947 */ /* 0x000fea000b800000 */
[----:B--2---:R2:W3:Y:S04]  /*2ec0*/  SHFL.IDX PT, R4, R5, 0x3, 0x181f ;  /* 0x00781f0005047f89 */ /* 0x0044e800000e0000 */
[----:B-1----:R2:W1:Y:S02]  /*2ed0*/  SHFL.IDX PT, R0, R14, 0x3, 0x181f ;  /* 0x00781f000e007f89 */ /* 0x00246400000e0000 */
.L_x_6144:
        /* <DEDUP_REMOVED lines=156> */
[----:B------:R-:W1:Y:S04]  /*38a0*/  LDSM.16.M88.4 R36, [R201+0x800] ;  /* 0x00080000c924783b */ /* 0x000e680000000200 */
[----:B------:R-:W2:Y:S04]  /*38b0*/  LDSM.16.M88.4 R32, [R201] ;  /* 0x00000000c920783b */ /* 0x000ea80000000200 */
[----:B------:R-:W-:Y:S04]  /*38c0*/  LDSM.16.M88.4 R44, [R201+0x1000] ;  /* 0x00100000c92c783b */ /* 0x000fe80000000200 */
[----:B------:R-:W3:Y:S04]  /*38d0*/  LDSM.16.M88.4 R56, [R201+0x1800] ;  /* 0x00180000c938783b */ /* 0x000ee80000000200 */
[----:B------:R-:W-:Y:S04]  /*38e0*/  LDSM.16.M88.4 R8, [R209] ;  /* 0x00000000d108783b */ /* 0x000fe80000000200 */
[----:B------:R-:W-:Y:S04]  /*38f0*/  LDSM.16.M88.4 R52, [R200] ;  /* 0x00000000c834783b */ /* 0x000fe80000000200 */
[----:B------:R-:W4:Y:S04]  /*3900*/  LDSM.16.M88.4 R48, [R200+0x800] ;  /* 0x00080000c830783b */ /* 0x000f280000000200 */
[----:B------:R-:W5:Y:S04]  /*3910*/  LDSM.16.M88.4 R68, [R200+0x1000] ;  /* 0x00100000c844783b */ /* 0x000f680000000200 */
        /* <DEDUP_REMOVED lines=30> */
[C---:B------:R-:W-:Y:S08]  /*3b00*/  HMMA.16816.F32.BF16 R64, R8.reuse, R48, R28 ;  /* 0x000000300840723c */ /* 0x040ff0000004181c */
[----:B------:R-:W-:Y:S03]  /*3b10*/  HMMA.16816.F32.BF16 R48, R8, R50, R20 ;  /* 0x000000320830723c */ /* 0x000fe60000041814 */
[----:B------:R1:W-:Y:S01]  /*3b20*/  LDGSTS.E.BYPASS.LTC128B.128 [R215+0x5100], [R16.64], !P1 ;  /* 0x0510000010d77fae */ /* 0x0003e2000c901d46 */
[----:B------:R-:W-:-:S03]  /*3b30*/  ISETP.GT.AND P1, PT, R227, 0x3f, PT ;  /* 0x0000003fe300780c */ /* 0x000fc60003f24270 */
[----:B------:R2:W-:Y:S01]  /*3b40*/  LDGSTS.E.BYPASS.LTC128B.128 [R215+0x7100], [R2.64], !P6 ;  /* 0x0710000002d77fae */ /* 0x0005e2000f101d46 */
[C---:B------:R-:W-:Y:S03]  /*3b50*/  HMMA.16816.F32.BF16 R72, R8.reuse, R52, R40 ;  /* 0x000000340848723c */ /* 0x040fe60000041828 */
[----:B------:R-:W-:Y:S04]  /*3b60*/  LDSM.16.M88.4 R4, [R211] ;  /* 0x00000000d304783b */ /* 0x000fe80000000200 */
[----:B----4-:R-:W4:Y:S01]  /*3b70*/  LDSM.16.M88.4 R24, [R203] ;  /* 0x00000000cb18783b */ /* 0x010f220000000200 */
[C---:B-----5:R-:W-:Y:S03]  /*3b80*/  HMMA.16816.F32.BF16 R40, R8.reuse, R68, R36 ;  /* 0x000000440828723c */ /* 0x060fe60000041824 */
[----:B------:R-:W5:Y:S04]  /*3b90*/  LDSM.16.M88.4 R20, [R203+0x800] ;  /* 0x00080000cb14783b */ /* 0x000f680000000200 */
[----:B------:R-:W-:Y:S01]  /*3ba0*/  LDSM.16.M88.4 R36, [R203+0x1800] ;  /* 0x00180000cb24783b */ /* 0x000fe20000000200 */
[C---:B------:R-:W-:Y:S03]  /*3bb0*/  HMMA.16816.F32.BF16 R52, R8.reuse, R54, R32 ;  /* 0x000000360834723c */ /* 0x040fe60000041820 */
[----:B------:R-:W-:Y:S04]  /*3bc0*/  LDSM.16.M88.4 R84, [R201+0x3800] ;  /* 0x00380000c954783b */ /* 0x000fe80000000200 */
[----:B-1----:R-:W1:Y:S01]  /*3bd0*/  LDSM.16.M88.4 R16, [R203+0x1000] ;  /* 0x00100000cb10783b */ /* 0x002e620000000200 */
[----:B---3--:R-:W-:Y:S01]  /*3be0*/  HMMA.16816.F32.BF16 R12, R8, R70, R44 ;  /* 0x00000046080c723c */ /* 0x008fe2000004182c */
[----:B--2---:R-:W-:-:S02]  /*3bf0*/  IADD3 R2, R200, 0x6000, RZ ;  /* 0x00006000c8027810 */ /* 0x004fc40007ffe0ff */
[----:B------:R-:W-:Y:S03]  /*3c00*/  LDSM.16.M88.4 R68, [R201+0x3000] ;  /* 0x00300000c944783b */ /* 0x000fe60000000200 */
[----:B------:R-:W-:Y:S02]  /*3c10*/  IMAD.IADD R202, R2, 0x1, R0 ;  /* 0x0000000102ca7824 */ /* 0x000fe400078e0200 */
[C---:B------:R-:W-:Y:S01]  /*3c20*/  HMMA.16816.F32.BF16 R32, R8.reuse, R76, R60 ;  /* 0x0000004c0820723c */ /* 0x040fe2000004183c */
[----:B------:R-:W0:Y:S04]  /*3c30*/  LDGDEPBAR ;  /* 0x00000000000079af */ /* 0x000e280000000000 */
[----:B------:R-:W-:Y:S03]  /*3c40*/  LDSM.16.M88.4 R60, [R202+-0x6000] ;  /* 0xffa00000ca3c783b */ /* 0x000fe60000000200 */
[----:B------:R-:W-:Y:S01]  /*3c50*/  HMMA.16816.F32.BF16 R28, R8, R78, R56 ;  /* 0x0000004e081c723c */ /* 0x000fe20000041838 */
[----:B------:R-:W2:Y:S04]  /*3c60*/  LDSM.16.M88.4 R8, [R210] ;  /* 0x00000000d208783b */ /* 0x000ea80000000200 */
[----:B------:R-:W3:Y:S03]  /*3c70*/  LDSM.16.M88.4 R76, [R202+-0x5800] ;  /* 0xffa80000ca4c783b */ /* 0x000ee60000000200 */
[C---:B----4-:R-:W-:Y:S01]  /*3c80*/  HMMA.16816.F32.BF16 R44, R4.reuse, R24, R72 ;  /* 0x00000018042c723c */ /* 0x050fe20000041848 */
[----:B------:R-:W4:Y:S04]  /*3c90*/  LDSM.16.M88.4 R80, [R202+-0x5000] ;  /* 0xffb00000ca50783b */ /* 0x000f280000000200 */
[----:B------:R-:W2:Y:S03]  /*3ca0*/  LDSM.16.M88.4 R88, [R202+-0x4800] ;  /* 0xffb80000ca58783b */ /* 0x000ea60000000200 */
[C---:B------:R-:W-:Y:S01]  /*3cb0*/  HMMA.16816.F32.BF16 R52, R4.reuse, R26, R52 ;  /* 0x0000001a0434723c */ /* 0x040fe20000041834 */
[----:B------:R-:W-:Y:S07]  /*3cc0*/  LDSM.16.M88.4 R72, [R200+0x3000] ;  /* 0x00300000c848783b */ /* 0x000fee0000000200 */
[C---:B-----5:R-:W-:Y:S01]  /*3cd0*/  HMMA.16816.F32.BF16 R56, R4.reuse, R20, R64 ;  /* 0x000000140438723c */ /* 0x060fe20000041840 */
[----:B------:R-:W-:Y:S07]  /*3ce0*/  LDSM.16.M88.4 R64, [R201+0x2800] ;  /* 0x00280000c940783b */ /* 0x000fee0000000200 */
[C---:B------:R-:W-:Y:S08]  /*3cf0*/  HMMA.16816.F32.BF16 R48, R4.reuse, R22, R48 ;  /* 0x000000160430723c */ /* 0x040ff00000041830 */
[C---:B-1----:R-:W-:Y:S08]  /*3d00*/  HMMA.16816.F32.BF16 R40, R4.reuse, R16, R40 ;  /* 0x000000100428723c */ /* 0x042ff00000041828 */
[C---:B------:R-:W-:Y:S08]  /*3d10*/  HMMA.16816.F32.BF16 R20, R4.reuse, R18, R12 ;  /* 0x000000120414723c */ /* 0x040ff0000004180c */
[C---:B------:R-:W-:Y:S08]  /*3d20*/  HMMA.16816.F32.BF16 R16, R4.reuse, R36, R32 ;  /* 0x000000240410723c */ /* 0x040ff00000041820 */
[----:B------:R-:W-:Y:S01]  /*3d30*/  HMMA.16816.F32.BF16 R12, R4, R38, R28 ;  /* 0x00000026040c723c */ /* 0x000fe2000004181c */
[----:B------:R-:W-:Y:S04]  /*3d40*/  LDSM.16.M88.4 R4, [R208+0x4000] ;  /* 0x00400000d004783b */ /* 0x000fe80000000200 */
[----:B------:R-:W1:Y:S03]  /*3d50*/  LDSM.16.M88.4 R28, [R201+0x2000] ;  /* 0x00200000c91c783b */ /* 0x000e660000000200 */
[C---:B--2---:R-:W-:Y:S08]  /*3d60*/  HMMA.16816.F32.BF16 R24, R8.reuse, R60, R44 ;  /* 0x0000003c0818723c */ /* 0x044ff0000004182c */
[C---:B------:R-:W-:Y:S01]  /*3d70*/  HMMA.16816.F32.BF16 R32, R8.reuse, R62, R52 ;  /* 0x0000003e0820723c */ /* 0x040fe20000041834 */
[----:B------:R-:W-:Y:S07]  /*3d80*/  LDSM.16.M88.4 R60, [R200+0x2800] ;  /* 0x00280000c83c783b */ /* 0x000fee0000000200 */
[C---:B---3--:R-:W-:Y:S01]  /*3d90*/  HMMA.16816.F32.BF16 R44, R8.reuse, R76, R56 ;  /* 0x0000004c082c723c */ /* 0x048fe20000041838 */
[----:B------:R-:W-:Y:S07]  /*3da0*/  LDSM.16.M88.4 R56, [R200+0x2000] ;  /* 0x00200000c838783b */ /* 0x000fee0000000200 */
[C---:B------:R-:W-:Y:S01]  /*3db0*/  HMMA.16816.F32.BF16 R48, R8.reuse, R78, R48 ;  /* 0x0000004e0830723c */ /* 0x040fe20000041830 */
[----:B------:R-:W-:Y:S07]  /*3dc0*/  LDSM.16.M88.4 R76, [R203+0x3800] ;  /* 0x00380000cb4c783b */ /* 0x000fee0000000200 */
[C---:B----4-:R-:W-:Y:S08]  /*3dd0*/  HMMA.16816.F32.BF16 R40, R8.reuse, R80, R40 ;  /* 0x000000500828723c */ /* 0x050ff00000041828 */
[C---:B------:R-:W-:Y:S01]  /*3de0*/  HMMA.16816.F32.BF16 R36, R8.reuse, R82, R20 ;  /* 0x000000520824723c */ /* 0x040fe20000041814 */
[----:B------:R-:W-:Y:S07]  /*3df0*/  LDSM.16.M88.4 R80, [R200+0x3800] ;  /* 0x00380000c850783b */ /* 0x000fee0000000200 */
[C---:B------:R-:W-:Y:S08]  /*3e00*/  HMMA.16816.F32.BF16 R16, R8.reuse, R88, R16 ;  /* 0x000000580810723c */ /* 0x040ff00000041810 */
[----:B------:R-:W-:Y:S01]  /*3e10*/  HMMA.16816.F32.BF16 R12, R8, R90, R12 ;  /* 0x0000005a080c723c */ /* 0x000fe2000004180c */
[----:B------:R-:W2:Y:S07]  /*3e20*/  LDSM.16.M88.4 R8, [R209+0x4000] ;  /* 0x00400000d108783b */ /* 0x000eae0000000200 */
[C---:B-1----:R-:W-:Y:S01]  /*3e30*/  HMMA.16816.F32.BF16 R20, R4.reuse, R28, R24 ;  /* 0x0000001c0414723c */ /* 0x042fe20000041818 */
[----:B------:R-:W-:Y:S07]  /*3e40*/  LDSM.16.M88.4 R24, [R203+0x2000] ;  /* 0x00200000cb18783b */ /* 0x000fee0000000200 */
[C---:B------:R-:W-:Y:S08]  /*3e50*/  HMMA.16816.F32.BF16 R28, R4.reuse, R30, R32 ;  /* 0x0000001e041c723c */ /* 0x040ff00000041820 */
[C---:B------:R-:W-:Y:S08]  /*3e60*/  HMMA.16816.F32.BF16 R32, R4.reuse, R64, R44 ;  /* 0x000000400420723c */ /* 0x040ff0000004182c */
[C---:B------:R-:W-:Y:S01]  /*3e70*/  HMMA.16816.F32.BF16 R44, R4.reuse, R66, R48 ;  /* 0x00000042042c723c */ /* 0x040fe20000041830 */
[----:B------:R-:W-:Y:S04]  /*3e80*/  LDSM.16.M88.4 R48, [R203+0x2800] ;  /* 0x00280000cb30783b */ /* 0x000fe80000000200 */
[----:B------:R-:W-:Y:S03]  /*3e90*/  LDSM.16.M88.4 R64, [R203+0x3000] ;  /* 0x00300000cb40783b */ /* 0x000fe60000000200 */
[C---:B------:R-:W-:Y:S01]  /*3ea0*/  HMMA.16816.F32.BF16 R52, R4.reuse, R68, R40 ;  /* 0x000000440434723c */ /* 0x040fe20000041828 */
[----:B------:R-:W-:Y:S07]  /*3eb0*/  LDSM.16.M88.4 R40, [R202+-0x4000] ;  /* 0xffc00000ca28783b */ /* 0x000fee0000000200 */
[C---:B------:R-:W-:Y:S01]  /*3ec0*/  HMMA.16816.F32.BF16 R36, R4.reuse, R70, R36 ;  /* 0x000000460424723c */ /* 0x040fe20000041824 */
[----:B------:R-:W-:Y:S07]  /*3ed0*/  LDSM.16.M88.4 R68, [R202+-0x3000] ;  /* 0xffd00000ca44783b */ /* 0x000fee0000000200 */
[C---:B------:R-:W-:Y:S08]  /*3ee0*/  HMMA.16816.F32.BF16 R16, R4.reuse, R84, R16 ;  /* 0x000000540410723c */ /* 0x040ff00000041810 */
[----:B------:R-:W-:Y:S01]  /*3ef0*/  HMMA.16816.F32.BF16 R12, R4, R86, R12 ;  /* 0x00000056040c723c */ /* 0x000fe2000004180c */
[----:B------:R-:W1:Y:S04]  /*3f00*/  LDSM.16.M88.4 R4, [R211+0x4000] ;  /* 0x00400000d304783b */ /* 0x000e680000000200 */
[----:B------:R-:W-:Y:S03]  /*3f10*/  LDSM.16.M88.4 R84, [R202+-0x800] ;  /* 0xfff80000ca54783b */ /* 0x000fe60000000200 */
[C---:B--2---:R-:W-:Y:S08]  /*3f20*/  HMMA.16816.F32.BF16 R20, R8.reuse, R56, R20 ;  /* 0x000000380814723c */ /* 0x044ff00000041814 */
[C---:B------:R-:W-:Y:S01]  /*3f30*/  HMMA.16816.F32.BF16 R28, R8.reuse, R58, R28 ;  /* 0x0000003a081c723c */ /* 0x040fe2000004181c */
[----:B------:R-:W-:Y:S07]  /*3f40*/  LDSM.16.M88.4 R56, [R201+0x4800] ;  /* 0x00480000c938783b */ /* 0x000fee0000000200 */
[C---:B------:R-:W-:Y:S08]  /*3f50*/  HMMA.16816.F32.BF16 R32, R8.reuse, R60, R32 ;  /* 0x0000003c0820723c */ /* 0x040ff00000041820 */
[C---:B------:R-:W-:Y:S01]  /*3f60*/  HMMA.16816.F32.BF16 R44, R8.reuse, R62, R44 ;  /* 0x0000003e082c723c */ /* 0x040fe2000004182c */
[----:B------:R-:W-:Y:S07]  /*3f70*/  LDSM.16.M88.4 R60, [R202+-0x3800] ;  /* 0xffc80000ca3c783b */ /* 0x000fee0000000200 */
[C---:B------:R-:W-:Y:S08]  /*3f80*/  HMMA.16816.F32.BF16 R52, R8.reuse, R72, R52 ;  /* 0x000000480834723c */ /* 0x040ff00000041834 */
[C---:B------:R-:W-:Y:S01]  /*3f90*/  HMMA.16816.F32.BF16 R36, R8.reuse, R74, R36 ;  /* 0x0000004a0824723c */ /* 0x040fe20000041824 */
[----:B------:R-:W-:Y:S07]  /*3fa0*/  LDSM.16.M88.4 R72, [R202+-0x2800] ;  /* 0xffd80000ca48783b */ /* 0x000fee0000000200 */
        /* <DEDUP_REMOVED lines=29> */
[----:B------:R-:W4:Y:S03]  /*4180*/  LDSM.16.M88.4 R72, [R200+0x5000] ;  /* 0x00500000c848783b */ /* 0x000f260000000200 */
[C---:B-1----:R-:W-:Y:S08]  /*4190*/  HMMA.16816.F32.BF16 R20, R4.reuse, R24, R20 ;  /* 0x000000180414723c */ /* 0x042ff00000041814 */
[C---:B------:R-:W-:Y:S08]  /*41a0*/  HMMA.16816.F32.BF16 R28, R4.reuse, R26, R28 ;  /* 0x0000001a041c723c */ /* 0x040ff0000004181c */
[C---:B------:R-:W-:Y:S08]  /*41b0*/  HMMA.16816.F32.BF16 R32, R4.reuse, R56, R32 ;  /* 0x000000380420723c */ /* 0x040ff00000041820 */
[C---:B------:R-:W-:Y:S01]  /*41c0*/  HMMA.16816.F32.BF16 R44, R4.reuse, R58, R44 ;  /* 0x0000003a042c723c */ /* 0x040fe2000004182c */
[----:B------:R-:W-:Y:S07]  /*41d0*/  LDSM.16.M88.4 R56, [R203+0x4800] ;  /* 0x00480000cb38783b */ /* 0x000fee0000000200 */
[C---:B------:R-:W-:Y:S08]  /*41e0*/  HMMA.16816.F32.BF16 R52, R4.reuse, R64, R52 ;  /* 0x000000400434723c */ /* 0x040ff00000041834 */
[C---:B------:R-:W-:Y:S01]  /*41f0*/  HMMA.16816.F32.BF16 R36, R4.reuse, R66, R36 ;  /* 0x000000420424723c */ /* 0x040fe20000041824 */
[----:B------:R-:W-:Y:S07]  /*4200*/  LDSM.16.M88.4 R64, [R202+-0x1800] ;  /* 0xffe80000ca40783b */ /* 0x000fee0000000200 */
[C---:B---3--:R-:W-:Y:S08]  /*4210*/  HMMA.16816.F32.BF16 R24, R4.reuse, R76, R16 ;  /* 0x0000004c0418723c */ /* 0x048ff00000041810 */
[----:B------:R-:W-:Y:S01]  /*4220*/  HMMA.16816.F32.BF16 R12, R4, R78, R12 ;  /* 0x0000004e040c723c */ /* 0x000fe2000004180c */
[----:B------:R-:W1:Y:S04]  /*4230*/  LDSM.16.M88.4 R4, [R211+0x8000] ;  /* 0x00800000d304783b */ /* 0x000e680000000200 */
[----:B------:R-:W3:Y:S03]  /*4240*/  LDSM.16.M88.4 R76, [R203+0x5800] ;  /* 0x00580000cb4c783b */ /* 0x000ee60000000200 */
[C---:B--2---:R-:W-:Y:S08]  /*4250*/  HMMA.16816.F32.BF16 R20, R8.reuse, R48, R20 ;  /* 0x000000300814723c */ /* 0x044ff00000041814 */
[C---:B------:R-:W-:Y:S01]  /*4260*/  HMMA.16816.F32.BF16 R16, R8.reuse, R50, R28 ;  /* 0x000000320810723c */ /* 0x040fe2000004181c */
[----:B------:R-:W-:Y:S07]  /*4270*/  LDSM.16.M88.4 R48, [R202+-0x2000] ;  /* 0xffe00000ca30783b */ /* 0x000fee0000000200 */
[C---:B------:R-:W-:Y:S08]  /*4280*/  HMMA.16816.F32.BF16 R32, R8.reuse, R60, R32 ;  /* 0x0000003c0820723c */ /* 0x040ff00000041820 */
[C---:B------:R-:W-:Y:S01]  /*4290*/  HMMA.16816.F32.BF16 R44, R8.reuse, R62, R44 ;  /* 0x0000003e082c723c */ /* 0x040fe2000004182c */
[----:B------:R-:W-:Y:S07]  /*42a0*/  LDSM.16.M88.4 R60, [R201+0x6000] ;  /* 0x00600000c93c783b */ /* 0x000fee0000000200 */
[C---:B----4-:R-:W-:Y:S08]  /*42b0*/  HMMA.16816.F32.BF16 R52, R8.reuse, R72, R52 ;  /* 0x000000480834723c */ /* 0x050ff00000041834 */
[C---:B------:R-:W-:Y:S01]  /*42c0*/  HMMA.16816.F32.BF16 R28, R8.reuse, R74, R36 ;  /* 0x0000004a081c723c */ /* 0x040fe20000041824 */
[----:B------:R-:W-:Y:S07]  /*42d0*/  LDSM.16.M88.4 R72, [R202+-0x1000] ;  /* 0xfff00000ca48783b */ /* 0x000fee0000000200 */
        /* <DEDUP_REMOVED lines=30> */
[C---:B------:R-:W-:Y:S01]  /*44c0*/  HMMA.16816.F32.BF16 R36, R4.reuse, R62, R24 ;  /* 0x0000003e0424723c */ /* 0x040fe20000041818 */
[----:B------:R-:W-:Y:S07]  /*44d0*/  LDSM.16.M88.4 R60, [R203+0x6000] ;  /* 0x00600000cb3c783b */ /* 0x000fee0000000200 */
[C---:B------:R-:W-:Y:S01]  /*44e0*/  HMMA.16816.F32.BF16 R28, R4.reuse, R70, R16 ;  /* 0x00000046041c723c */ /* 0x040fe20000041810 */
[----:B------:R-:W-:Y:S07]  /*44f0*/  LDSM.16.M88.4 R68, [R203+0x6800] ;  /* 0x00680000cb44783b */ /* 0x000fee0000000200 */
[C---:B---3--:R-:W-:Y:S01]  /*4500*/  HMMA.16816.F32.BF16 R24, R4.reuse, R76, R52 ;  /* 0x0000004c0418723c */ /* 0x048fe20000041834 */
        /* <DEDUP_REMOVED lines=14> */
[----:B------:R-:W-:Y:S07]  /*45f0*/  LDSM.16.M88.4 R56, [R202] ;  /* 0x00000000ca38783b */ /* 0x000fee0000000200 */
[C---:B------:R-:W-:Y:S08]  /*4600*/  HMMA.16816.F32.BF16 R20, R12.reuse, R74, R20 ;  /* 0x0000004a0c14723c */ /* 0x040ff00000041814 */
[C---:B----4-:R-:W-:Y:S08]  /*4610*/  HMMA.16816.F32.BF16 R16, R12.reuse, R84, R16 ;  /* 0x000000540c10723c */ /* 0x050ff00000041810 */
        /* <DEDUP_REMOVED lines=22> */
[----:B------:R-:W-:Y:S01]  /*4780*/  IMAD R2, R92, 0x40, R229 ;  /* 0x000000405c027824 */ /* 0x000fe200078e02e5 */
[----:B------:R-:W-:-:S04]  /*4790*/  MOV R216, RZ ;  /* 0x000000ff00d87202 */ /* 0x000fc80000000f00 */
        /* <DEDUP_REMOVED lines=26> */
.L_x_6145:
        /* <DEDUP_REMOVED lines=26> */
.L_x_6146:
        /* <DEDUP_REMOVED lines=27> */
.L_x_6047:
[----:B------:R-:W-:Y:S05]  /*4c90*/  BSYNC B0 ;  /* 0x0000000000007941 */ /* 0x000fea0003800000 */
.L_x_6046:
        /* <DEDUP_REMOVED lines=12> */
.L_x_6147:
        /* <DEDUP_REMOVED lines=45> */
[----:B------:R-:W-:Y:S02]  /*5030*/  FMNMX.FTZ R0, R10, R0, !PT ;  /* 0x000000000a007209 */ /* 0x000fe40007810000 */
[----:B------:R-:W-:Y:S02]  /*5040*/  FSEL R14, R38, -INF , P0 ;  /* 0xff800000260e7808 */ /* 0x000fe40000000000 */
[----:B------:R-:W-:Y:S02]  /*5050*/  FMNMX.FTZ R2, R6, R9, !PT ;  /* 0x0000000906027209 */ /* 0x000fe40007810000 */
[----:B------:R-:W-:-:S02]  /*5060*/  FSEL R13, R39, -INF , P2 ;  /* 0xff800000270d7808 */ /* 0x000fc40001000000 */
[----:B------:R-:W-:Y:S02]  /*5070*/  FMNMX.FTZ R0, R11, R0, !PT ;  /* 0x000000000b007209 */ /* 0x000fe40007810000 */
        /* <DEDUP_REMOVED lines=57> */
.L_x_6148:
[C---:B------:R-:W-:Y:S01]  /*5410*/  FMUL.FTZ R2, R133.reuse, c[0x0][0x2d0] ;  /* 0x0000b40085027a20 */ /* 0x040fe20000410000 */
[----:B------:R-:W-:Y:S01]  /*5420*/  FSETP.NEU.FTZ.AND P0, PT, R133, -INF , PT ;  /* 0xff8000008500780b */ /* 0x000fe20003f1d000 */
[----:B------:R-:W-:Y:S01]  /*5430*/  WARPSYNC 0xffffffff ;  /* 0xffffffff00007948 */ /* 0x000fe20003800000 */
[----:B------:R-:W-:Y:S01]  /*5440*/  LDSM.16.MT88.4 R36, [R204+0x800] ;  /* 0x00080000cc24783b */ /* 0x000fe20000004200 */
[----:B------:R-:W-:Y:S02]  /*5450*/  IADD3 R217, R217, -0x2, RZ ;  /* 0xfffffffed9d97810 */ /* 0x000fe40007ffe0ff */
[----:B------:R-:W-:Y:S01]  /*5460*/  FSEL R2, R2, RZ, P0 ;  /* 0x000000ff02027208 */ /* 0x000fe20000000000 */
[----:B------:R-:W-:Y:S04]  /*5470*/  LDSM.16.MT88.4 R44, [R207] ;  /* 0x00000000cf2c783b */ /* 0x000fe80000004200 */
        /* <DEDUP_REMOVED lines=321> */
.L_x_6063:
        /* <DEDUP_REMOVED lines=31> */
[C---:B------:R-:W-:Y:S01]  /*6a80*/  SHF.L.U64.HI R23, R223.reuse, 0x1, R7 ;  /* 0x00000001df177819 */ /* 0x040fe20000010207 */
        /* <DEDUP_REMOVED lines=11> */
.L_x_6149:
        /* <DEDUP_REMOVED lines=26> */
.L_x_6150:
        /* <DEDUP_REMOVED lines=27> */
.L_x_6054:
[----:B------:R-:W-:Y:S05]  /*6e90*/  BSYNC B0 ;  /* 0x0000000000007941 */ /* 0x000fea0003800000 */
.L_x_6053:
        /* <DEDUP_REMOVED lines=220> */
[----:B------:R-:W-:Y:S01]  /*7c60*/  IMAD.MOV.U32 R0, RZ, RZ, R2 ;  /* 0x000000ffff007224 */ /* 0x000fe200078e0002 */
        /* <DEDUP_REMOVED lines=25> */
.L_x_6151:
[----:B------:R-:W-:-:S05]  /*7e00*/  BRA.DIV ~URZ, `(.L_x_6060) ;  /* 0x0000d1f27f007947 */ /* 0x000fca000b800000 */
[----:B------:R-:W3:Y:S01]  /*7e10*/  SHFL.IDX PT, R0, R170, RZ, 0x181f ;  /* 0x00181fffaa007589 */ /* 0x000ee200000e0000 */
[----:B------:R-:W-:Y:S02]  /*7e20*/  ISETP.GE.AND P6, PT, R218, c[0x0][0x1d4], PT ;  /* 0x00007500da007a0c */ /* 0x000fe40003fc6270 */
[----:B------:R-:W-:Y:S02]  /*7e30*/  ISETP.GE.AND P5, PT, R223, c[0x0][0x1d4], PT ;  /* 0x00007500df007a0c */ /* 0x000fe40003fa6270 */
[----:B---3--:R-:W-:Y:S05]  /*7e40*/  IADD3 R2, P0, R0, R177, RZ ;  /* 0x000000b100027210 */ /* 0x008fea0007f1e0ff */
[----:B--2---:R-:W-:Y:S05]  /*7e50*/  IMAD.X R3, R132, 0x1, R171, P0 ;  /* 0x0000000184037824 */ /* 0x004fea00000e06ab */
        /* <DEDUP_REMOVED lines=8> */
[----:B------:R-:W-:Y:S04]  /*7ee0*/  ISETP.GE.AND P0, PT, R225, c[0x0][0x1d4], PT ;  /* 0x00007500e1007a0c */ /* 0x000fe80003f06270 */
[----:B------:R-:W-:Y:S02]  /*7ef0*/  SEL R172, RZ, 0x10, P0 ;  /* 0x00000010ffac7807 */ /* 0x000fe40000000000 */
[----:B--2---:R-:W-:Y:S02]  /*7f00*/  IADD3 R2, P2, R0, R179, RZ ;  /* 0x000000b300027210 */ /* 0x004fe40007f5e0ff */
[----:B------:R-:W2:Y:S03]  /*7f10*/  SHFL.IDX PT, R0, R170, 0x1, 0x181f ;  /* 0x00381f00aa007f89 */ /* 0x000ea600000e0000 */
[----:B------:R-:W-:Y:S01]  /*7f20*/  IMAD.X R3, R132, 0x1, R175, P2 ;  /* 0x0000000184037824 */ /* 0x000fe200010e06af */
[----:B------:R-:W-:Y:S01]  /*7f30*/  ISETP.GE.AND P2, PT, R224, c[0x0][0x1d4], PT ;  /* 0x00007500e0007a0c */ /* 0x000fe20003f46270 */
[----:B------:R3:W4:Y:S03]  /*7f40*/  SHFL.IDX PT, R132, R133, 0x1, 0x181f ;  /* 0x00381f0085847f89 */ /* 0x00072600000e0000 */
[----:B------:R-:W-:Y:S09]  /*7f50*/  SEL R173, RZ, 0x10, P2 ;  /* 0x00000010ffad7807 */ /* 0x000ff20001000000 */
[----:B------:R1:W-:Y:S04]  /*7f60*/  LDGSTS.E.BYPASS.LTC128B.128 [R215+0xc100], [R2.64], !P2 ;  /* 0x0c10000002d77fae */ /* 0x0003e8000d101d46 */
[----:B------:R5:W-:Y:S01]  /*7f70*/  LDGSTS.E.BYPASS.LTC128B.128 [R215+0xe100], [R168.64], !P0 ;  /* 0x0e100000a8d77fae */ /* 0x000be2000c101d46 */
[----:B-1-3--:R-:W-:Y:S02]  /*7f80*/  SEL R133, RZ, 0x10, P6 ;  /* 0x00000010ff857807 */ /* 0x00afe40003000000 */
[----:B-----5:R-:W-:Y:S02]  /*7f90*/  SEL R168, RZ, 0x10, P5 ;  /* 0x00000010ffa87807 */ /* 0x020fe40002800000 */
.L_x_6152:
[C---:B--2-4-:R-:W-:Y:S02]  /*7fa0*/  IADD3 R2, -R133.reuse, 0x10, RZ ;  /* 0x0000001085027810 */ /* 0x054fe40007ffe1ff */
        /* <DEDUP_REMOVED lines=27> */
.L_x_6058:
[----:B------:R-:W-:Y:S05]  /*8160*/  BSYNC B0 ;  /* 0x0000000000007941 */ /* 0x000fea0003800000 */
.L_x_6057:
[----:B------:R-:W-:Y:S01]  /*8170*/  IADD3 R132, R250, R239, RZ ;  /* 0x000000effa847210 */ /* 0x000fe20007ffe0ff */
[----:B------:R-:W0:Y:S04]  /*8180*/  LDGDEPBAR ;  /* 0x00000000000079af */ /* 0x000e280000000000 */
[----:B------:R-:W-:Y:S05]  /*8190*/  @P4 IMAD.HI.U32 R0, R132, c[0x0][0x2c8], RZ ;  /* 0x0000b20084004a27 */ /* 0x000fea00078e00ff */
[----:B------:R-:W-:Y:S02]  /*81a0*/  @P4 SHF.R.U32.HI R132, RZ, c[0x0][0x2cc], R0 ;  /* 0x0000b300ff844a19 */ /* 0x000fe40000011600 */
[----:B------:R-:W-:Y:S05]  /*81b0*/  MOV R0, 0x1 ;  /* 0x0000000100007802 */ /* 0x000fea0000000f00 */
[----:B------:R-:W-:Y:S05]  /*81c0*/  IMAD R0, R217, -0x40, R0 ;  /* 0xffffffc0d9007824 */ /* 0x000fea00078e0200 */
[----:B------:R-:W-:Y:S04]  /*81d0*/  IADD3 R0, R213, R0, -R248 ;  /* 0x00000000d5007210 */ /* 0x000fe80007ffe8f8 */
[----:B------:R-:W-:Y:S01]  /*81e0*/  IADD3 R133, R0, -R214, RZ ;  /* 0x800000d600857210 */ /* 0x000fe20007ffe0ff */
[----:B------:R-:W-:-:S05]  /*81f0*/  BRA.DIV ~URZ, `(.L_x_6061) ;  /* 0x0000d0927f007947 */ /* 0x000fca000b800000 */
[----:B------:R2:W3:Y:S02]  /*8200*/  SHFL.IDX PT, R0, R132, RZ, 0x1c1f ;  /* 0x001c1fff84007589 */ /* 0x0004e400000e0000 */
.L_x_6153:
        /* <DEDUP_REMOVED lines=107> */
.L_x_6154:
        /* <DEDUP_REMOVED lines=43> */
[C---:B------:R-:W-:Y:S01]  /*8b70*/  ISETP.GT.AND P0, PT, R217.reuse, R212, PT ;  /* 0x000000d4d900720c */ /* 0x040fe20003f04270 */
        /* <DEDUP_REMOVED lines=410> */
.L_x_6052:
[----:B------:R-:W-:-:S13]  /*a520*/  ISETP.GE.AND P0, PT, R217, R226, PT ;  /* 0x000000e2d900720c */ /* 0x000fda0003f06270 */
[----:B------:R-:W-:Y:S05]  /*a530*/  @!P0 BRA `(.L_x_6064) ;  /* 0x0000370000008947 */ /* 0x000fea0003800000 */
[----:B------:R-:W-:Y:S02]  /*a540*/  MOV R135, R16 ;  /* 0x0000001000877202 */ /* 0x000fe40000000f00 */
[----:B------:R-:W-:Y:S02]  /*a550*/  MOV R134, R133 ;  /* 0x0000008500867202 */ /* 0x000fe40000000f00 */
.L_x_6071:
        /* <DEDUP_REMOVED lines=9> */
[C---:B------:R-:W-:Y:S01]  /*a5f0*/  IMAD.WIDE.U32 R2, R219.reuse, c[0x0][0x208], RZ ;  /* 0x00008200db027a25 */ /* 0x040fe200078e00ff */
[----:B------:R-:W-:Y:S02]  /*a600*/  SHF.R.S32.HI R6, RZ, 0x1f, R223 ;  /* 0x0000001fff067819 */ /* 0x000fe400000114df */
[----:B------:R-:W-:Y:S01]  /*a610*/  SHF.L.U64.HI R21, R224, 0x1, R5 ;  /* 0x00000001e0157819 */ /* 0x000fe20000010205 */
[----:B------:R-:W-:Y:S01]  /*a620*/  IMAD R0, R219, c[0x0][0x20c], R0 ;  /* 0x00008300db007a24 */ /* 0x000fe200078e0200 */
[----:B------:R-:W-:Y:S01]  /*a630*/  SHF.R.S32.HI R5, RZ, 0x1f, R218 ;  /* 0x0000001fff057819 */ /* 0x000fe200000114da */
[----:B------:R-:W-:Y:S01]  /*a640*/  IMAD R4, R4, c[0x0][0x218], RZ ;  /* 0x0000860004047a24 */ /* 0x000fe200078e02ff */
[C---:B------:R-:W-:Y:S01]  /*a650*/  IADD3 R213, R200.reuse, 0x7800, RZ ;  /* 0x00007800c8d57810 */ /* 0x040fe20007ffe0ff */
[----:B------:R-:W-:Y:S01]  /*a660*/  IMAD.IADD R3, R3, 0x1, R0 ;  /* 0x0000000103037824 */ /* 0x000fe200078e0200 */
[----:B------:R-:W-:Y:S01]  /*a670*/  IADD3 R212, R200, 0x7000, RZ ;  /* 0x00007000c8d47810 */ /* 0x000fe20007ffe0ff */
[----:B------:R-:W-:Y:S01]  /*a680*/  IMAD R4, R216, c[0x0][0x21c], R4 ;  /* 0x00008700d8047a24 */ /* 0x000fe200078e0204 */
[----:B------:R-:W-:Y:S01]  /*a690*/  IADD3 R199, R200, 0x6800, RZ ;  /* 0x00006800c8c77810 */ /* 0x000fe20007ffe0ff */
        /* <DEDUP_REMOVED lines=9> */
[C---:B------:R-:W-:Y:S01]  /*a730*/  IMAD.SHL.U32 R28, R223.reuse, 0x2, RZ ;  /* 0x00000002df1c7824 */ /* 0x040fe200078e00ff */
        /* <DEDUP_REMOVED lines=22> */
.L_x_6155:
[----:B------:R-:W5:Y:S01]  /*a8a0*/  SHFL.IDX PT, R5, R14, RZ, 0x181f ;  /* 0x00181fff0e057589 */ /* 0x000f6200000e0000 */
[----:B------:R-:W-:Y:S01]  /*a8b0*/  ISETP.GE.AND P0, PT, R218, c[0x0][0x1d4], PT ;  /* 0x00007500da007a0c */ /* 0x000fe20003f06270 */
[----:B------:R-:W-:Y:S01]  /*a8c0*/  BSSY B0, `(.L_x_6066) ;  /* 0x000014c000007945 */ /* 0x000fe20003800000 */
[----:B------:R-:W-:Y:S02]  /*a8d0*/  ISETP.GE.AND P5, PT, R223, c[0x0][0x1d4], PT ;  /* 0x00007500df007a0c */ /* 0x000fe40003fa6270 */
[----:B------:R-:W-:Y:S01]  /*a8e0*/  ISETP.GE.AND P4, PT, R224, c[0x0][0x1d4], PT ;  /* 0x00007500e0007a0c */ /* 0x000fe20003f86270 */
[----:B------:R-:W4:Y:S01]  /*a8f0*/  SHFL.IDX PT, R3, R14, 0x1, 0x181f ;  /* 0x00381f000e037f89 */ /* 0x000f2200000e0000 */
[----:B------:R-:W-:Y:S04]  /*a900*/  SEL R214, RZ, 0x10, P0 ;  /* 0x00000010ffd67807 */ /* 0x000fe80000000000 */
        /* <DEDUP_REMOVED lines=8> */
[C---:B------:R-:W-:Y:S01]  /*a990*/  IMAD.X R13, R2.reuse, 0x1, R21, P2 ;  /* 0x00000001020d7824 */ /* 0x040fe200010e0615 */
[----:B------:R-:W-:Y:S04]  /*a9a0*/  ISETP.GE.AND P2, PT, R225, c[0x0][0x1d4], PT ;  /* 0x00007500e1007a0c */ /* 0x000fe80003f46270 */
[----:B------:R5:W-:Y:S01]  /*a9b0*/  LDGSTS.E.BYPASS.LTC128B.128 [R215+0x4100], [R12.64], !P4 ;  /* 0x041000000cd77fae */ /* 0x000be2000e101d46 */
[----:B---3--:R-:W-:Y:S05]  /*a9c0*/  IADD3 R6, P6, R5, R30, RZ ;  /* 0x0000001e05067210 */ /* 0x008fea0007fde0ff */
[----:B------:R-:W-:Y:S01]  /*a9d0*/  IMAD.X R7, R2, 0x1, R22, P6 ;  /* 0x0000000102077824 */ /* 0x000fe200030e0616 */
[----:B------:R-:W-:Y:S02]  /*a9e0*/  IADD3 R2, -R214, 0x10, RZ ;  /* 0x00000010d6027810 */ /* 0x000fe40007ffe1ff */
[----:B-----5:R-:W-:Y:S02]  /*a9f0*/  SEL R12, RZ, 0x10, P4 ;  /* 0x00000010ff0c7807 */ /* 0x020fe40002000000 */
        /* <DEDUP_REMOVED lines=25> */
[----:B------:R-:W-:Y:S04]  /*ab90*/  ISETP.NE.U32.AND P0, PT, R13, RZ, PT ;  /* 0x000000ff0d00720c */ /* 0x000fe80003f05070 */
[----:B------:R3:W-:Y:S09]  /*aba0*/  LDGSTS.E.BYPASS.LTC128B.128.ZFILL [R215+0x5100], [R20.64], P6 ;  /* 0x0510000014d77fae */ /* 0x0007f2000b141d46 */
[----:B------:R4:W-:Y:S01]  /*abb0*/  LDGSTS.E.BYPASS.LTC128B.128.ZFILL [R215+0x7100], [R28.64], P0 ;  /* 0x071000001cd77fae */ /* 0x0009e20008141d46 */
[----:B------:R-:W-:Y:S04]  /*abc0*/  ISETP.GT.AND P0, PT, R217, R226, PT ;  /* 0x000000e2d900720c */ /* 0x000fe80003f04270 */
        /* <DEDUP_REMOVED lines=241> */
.L_x_6156:
        /* <DEDUP_REMOVED lines=22> */
.L_x_6157:
        /* <DEDUP_REMOVED lines=20> */
.L_x_6067:
[----:B------:R-:W-:Y:S05]  /*bd80*/  BSYNC B0 ;  /* 0x0000000000007941 */ /* 0x000fea0003800000 */
.L_x_6066:
        /* <DEDUP_REMOVED lines=41> */
.L_x_6158:
        /* <DEDUP_REMOVED lines=450> */
.L_x_6064:
[----:B------:R-:W-:Y:S05]  /*dc40*/  BRA.DIV ~URZ, `(.L_x_6072) ;  /* 0x000080627f007947 */ /* 0x000fea000b800000 */
[----:B------:R1:W2:Y:S02]  /*dc50*/  SHFL.BFLY PT, R0, R222, 0x2, 0x1f ;  /* 0x0c401f00de007f89 */ /* 0x0002a400000e0000 */
.L_x_6159:
[----:B--2---:R-:W-:Y:S01]  /*dc60*/  FADD.FTZ R4, R0, R222 ;  /* 0x000000de00047221 */ /* 0x004fe20000010000 */
[----:B------:R-:W-:Y:S05]  /*dc70*/  BRA.DIV ~URZ, `(.L_x_6073) ;  /* 0x000080827f007947 */ /* 0x000fea000b800000 */
[----:B------:R-:W2:Y:S02]  /*dc80*/  SHFL.BFLY PT, R0, R221, 0x2, 0x1f ;  /* 0x0c401f00dd007f89 */ /* 0x000ea400000e0000 */
[----:B--2---:R-:W-:-:S02]  /*dc90*/  FADD.FTZ R5, R0, R221 ;  /* 0x000000dd00057221 */ /* 0x004fc40000010000 */
[----:B------:R-:W2:Y:S04]  /*dca0*/  SHFL.BFLY PT, R0, R4, 0x1, 0x1f ;  /* 0x0c201f0004007f89 */ /* 0x000ea800000e0000 */
[----:B------:R3:W4:Y:S01]  /*dcb0*/  SHFL.BFLY PT, R3, R5, 0x1, 0x1f ;  /* 0x0c201f0005037f89 */ /* 0x00072200000e0000 */
[----:B--2---:R-:W-:-:S05]  /*dcc0*/  FADD.FTZ R4, R4, R0 ;  /* 0x0000000004047221 */ /* 0x004fca0000010000 */
.L_x_6160:
        /* <DEDUP_REMOVED lines=33> */
[C---:B--2---:R-:W-:Y:S02]  /*dee0*/  FMUL.FTZ R120, R0.reuse, R154 ;  /* 0x0000009a00787220 */ /* 0x044fe40000410000 */
[----:B------:R-:W-:Y:S02]  /*def0*/  FMUL.FTZ R121, R0, R155 ;  /* 0x0000009b00797220 */ /* 0x000fe40000410000 */
[----:B------:R-:W-:-:S02]  /*df00*/  FMUL.FTZ R34, R2, R140 ;  /* 0x0000008c02227220 */ /* 0x000fc40000410000 */
[C---:B------:R-:W-:Y:S02]  /*df10*/  FMUL.FTZ R35, R2.reuse, R141 ;  /* 0x0000008d02237220 */ /* 0x040fe40000410000 */
[C---:B------:R-:W-:Y:S02]  /*df20*/  FMUL.FTZ R112, R2.reuse, R124 ;  /* 0x0000007c02707220 */ /* 0x040fe40000410000 */
[----:B------:R-:W-:Y:S02]  /*df30*/  FMUL.FTZ R113, R2, R125 ;  /* 0x0000007d02717220 */ /* 0x000fe40000410000 */
[C---:B------:R-:W-:Y:S02]  /*df40*/  FMUL.FTZ R128, R0.reuse, R158 ;  /* 0x0000009e00807220 */ /* 0x040fe40000410000 */
[C---:B------:R-:W-:Y:S02]  /*df50*/  FMUL.FTZ R129, R0.reuse, R159 ;  /* 0x0000009f00817220 */ /* 0x040fe40000410000 */
[----:B------:R-:W-:-:S02]  /*df60*/  FMUL.FTZ R154, R0, R46 ;  /* 0x0000002e009a7220 */ /* 0x000fc40000410000 */
        /* <DEDUP_REMOVED lines=106> */
.L_x_6033:
        /* <DEDUP_REMOVED lines=17> */
.L_x_6075:
[----:B------:R-:W-:Y:S05]  /*e720*/  BSYNC B0 ;  /* 0x0000000000007941 */ /* 0x000fea0003800000 */
.L_x_6074:
        /* <DEDUP_REMOVED lines=19> */
[----:B--2---:R-:W-:Y:S02]  /*e860*/  F2FP.BF16.PACK_AB R2, R25, R24 ;  /* 0x000000181902723e */ /* 0x004fe400000010ff */
[----:B-1----:R-:W-:-:S03]  /*e870*/  F2FP.BF16.PACK_AB R0, R153, R152 ;  /* 0x000000989900723e */ /* 0x002fc600000010ff */
        /* <DEDUP_REMOVED lines=95> */
[----:B------:R-:W-:Y:S01]  /*ee70*/  F2FP.BF16.PACK_AB R2, R101, R100 ;  /* 0x000000646502723e */ /* 0x000fe200000010ff */
[----:B------:R-:W-:Y:S01]  /*ee80*/  IMAD.MOV.U32 R14, RZ, RZ, c[0x0][0x388] ;  /* 0x0000e200ff0e7624 */ /* 0x000fe200078e00ff */
[----:B------:R-:W-:-:S02]  /*ee90*/  F2FP.BF16.PACK_AB R0, R83, R82 ;  /* 0x000000525300723e */ /* 0x000fc400000010ff */
[----:B------:R-:W-:Y:S01]  /*eea0*/  ISETP.NE.U32.AND P2, PT, RZ, c[0x0][0x508], PT ;  /* 0x00014200ff007a0c */ /* 0x000fe20003f45070 */
[----:B------:R1:W-:Y:S03]  /*eeb0*/  STS [R10+0xc000], R2 ;  /* 0x00c000020a007388 */ /* 0x0003e60000000800 */
[----:B------:R-:W-:Y:S01]  /*eec0*/  ISETP.NE.AND.EX P2, PT, RZ, c[0x0][0x50c], PT, P2 ;  /* 0x00014300ff007a0c */ /* 0x000fe20003f45320 */
        /* <DEDUP_REMOVED lines=26> */
[----:B------:R-:W-:-:S04]  /*f070*/  ISETP.NE.U32.AND P1, PT, RZ, c[0x0][0x500], PT ;  /* 0x00014000ff007a0c */ /* 0x000fc80003f25070 */
        /* <DEDUP_REMOVED lines=15> */
.L_x_6078:
        /* <DEDUP_REMOVED lines=118> */
.L_x_6161:
[----:B------:R-:W-:Y:S05]  /*f8d0*/  BRA.DIV ~URZ, `(.L_x_6081) ;  /* 0x000065927f007947 */ /* 0x000fea000b800000 */
[----:B------:R4:W2:Y:S02]  /*f8e0*/  SHFL.IDX PT, R0, R14, RZ, 0x181f ;  /* 0x00181fff0e007589 */ /* 0x0008a400000e0000 */
.L_x_6162:
        /* <DEDUP_REMOVED lines=24> */
.L_x_6083:
[----:B------:R-:W-:Y:S05]  /*fa70*/  BSYNC B0 ;  /* 0x0000000000007941 */ /* 0x000fea0003800000 */
.L_x_6082:
[----:B------:R-:W-:Y:S05]  /*fa80*/  BRA.DIV ~URZ, `(.L_x_6084) ;  /* 0x000064527f007947 */ /* 0x000fea000b800000 */
[----:B---3--:R3:W4:Y:S04]  /*fa90*/  SHFL.IDX PT, R4, R5, 0x1, 0x181f ;  /* 0x00381f0005047f89 */ /* 0x00872800000e0000 */
[----:B--2---:R3:W2:Y:S02]  /*faa0*/  SHFL.IDX PT, R0, R14, 0x1, 0x181f ;  /* 0x00381f000e007f89 */ /* 0x0046a400000e0000 */
.L_x_6163:
        /* <DEDUP_REMOVED lines=24> */
.L_x_6086:
[----:B------:R-:W-:Y:S05]  /*fc30*/  BSYNC B0 ;  /* 0x0000000000007941 */ /* 0x000fea0003800000 */
.L_x_6085:
[----:B------:R-:W-:Y:S05]  /*fc40*/  BRA.DIV ~URZ, `(.L_x_6087) ;  /* 0x000063627f007947 */ /* 0x000fea000b800000 */
[----:B----4-:R4:W3:Y:S02]  /*fc50*/  SHFL.IDX PT, R4, R5, 0x2, 0x181f ;  /* 0x00581f0005047f89 */ /* 0x0108e400000e0000 */
.L_x_6164:
[----:B------:R-:W-:Y:S05]  /*fc60*/  BRA.DIV ~URZ, `(.L_x_6088) ;  /* 0x000063b27f007947 */ /* 0x000fea000b800000 */
[----:B--2---:R2:W4:Y:S02]  /*fc70*/  SHFL.IDX PT, R0, R14, 0x2, 0x181f ;  /* 0x00581f000e007f89 */ /* 0x00452400000e0000 */
.L_x_6165:
        /* <DEDUP_REMOVED lines=24> */
.L_x_6090:
[----:B------:R-:W-:Y:S05]  /*fe00*/  BSYNC B0 ;  /* 0x0000000000007941 */ /* 0x000fea0003800000 */
.L_x_6089:
[----:B------:R-:W-:Y:S05]  /*fe10*/  BRA.DIV ~URZ, `(.L_x_6091) ;  /* 0x000062727f007947 */ /* 0x000fea000b800000 */
[----:B---3--:R3:W1:Y:S04]  /*fe20*/  SHFL.IDX PT, R4, R5, 0x3, 0x181f ;  /* 0x00781f0005047f89 */ /* 0x00866800000e0000 */
[----:B----4-:R3:W4:Y:S02]  /*fe30*/  SHFL.IDX PT, R0, R14, 0x3, 0x181f ;  /* 0x00781f000e007f89 */ /* 0x01072400000e0000 */
.L_x_6166:
        /* <DEDUP_REMOVED lines=25> */
.L_x_6079:
        /* <DEDUP_REMOVED lines=33> */
.L_x_6167:
[----:B------:R-:W-:Y:S05]  /*101e0*/  BRA.DIV ~URZ, `(.L_x_6094) ;  /* 0x00005fe27f007947 */ /* 0x000fea000b800000 */
[----:B------:R3:W4:Y:S02]  /*101f0*/  SHFL.IDX PT, R0, R12, RZ, 0x1c1f ;  /* 0x001c1fff0c007589 */ /* 0x00072400000e0000 */
.L_x_6168:
        /* <DEDUP_REMOVED lines=224> */
.L_x_6096:
[----:B------:R-:W-:Y:S05]  /*11000*/  BSYNC B0 ;  /* 0x0000000000007941 */ /* 0x000fea0003800000 */
.L_x_6095:
[----:B------:R-:W-:Y:S05]  /*11010*/  BRA.DIV ~URZ, `(.L_x_6097) ;  /* 0x000052227f007947 */ /* 0x000fea000b800000 */
[----:B--2---:R2:W1:Y:S04]  /*11020*/  SHFL.IDX PT, R4, R5, 0x1, 0x1c1f ;  /* 0x003c1f0005047f89 */ /* 0x00446800000e0000 */
[----:B----4-:R2:W4:Y:S02]  /*11030*/  SHFL.IDX PT, R0, R12, 0x1, 0x1c1f ;  /* 0x003c1f000c007f89 */ /* 0x01052400000e0000 */
.L_x_6169:
        /* <DEDUP_REMOVED lines=225> */
.L_x_6077:
[----:B------:R-:W2:Y:S01]  /*11e50*/  LDL.LU R0, [R1] ;  /* 0x0000000001007983 */ /* 0x000ea20000300800 */
[----:B------:R-:W-:Y:S01]  /*11e60*/  ISETP.NE.U32.AND P1, PT, RZ, c[0x0][0x508], PT ;  /* 0x00014200ff007a0c */ /* 0x000fe20003f25070 */
[----:B------:R-:W-:Y:S01]  /*11e70*/  IMAD.MOV.U32 R8, RZ, RZ, RZ ;  /* 0x000000ffff087224 */ /* 0x000fe200078e00ff */
[----:B------:R-:W-:Y:S01]  /*11e80*/  ISETP.NE.U32.AND P3, PT, RZ, c[0x0][0x500], PT ;  /* 0x00014000ff007a0c */ /* 0x000fe20003f65070 */
[----:B------:R-:W-:Y:S01]  /*11e90*/  IMAD.MOV.U32 R20, RZ, RZ, c[0x0][0x388] ;  /* 0x0000e200ff147624 */ /* 0x000fe200078e00ff */
[----:B------:R-:W-:Y:S02]  /*11ea0*/  ISETP.NE.AND.EX P1, PT, RZ, c[0x0][0x50c], PT, P1 ;  /* 0x00014300ff007a0c */ /* 0x000fe40003f25310 */
[----:B------:R-:W-:Y:S02]  /*11eb0*/  ISETP.NE.AND.EX P3, PT, RZ, c[0x0][0x504], PT, P3 ;  /* 0x00014100ff007a0c */ /* 0x000fe40003f65330 */
[----:B------:R-:W-:-:S09]  /*11ec0*/  IADD3 R2, P2, R252, c[0x0][0x500], RZ ;  /* 0x00014000fc027a10 */ /* 0x000fd20007f5e0ff */
[----:B------:R-:W-:Y:S02]  /*11ed0*/  @P1 IADD3 R4, P0, R252, c[0x0][0x508], RZ ;  /* 0x00014200fc041a10 */ /* 0x000fe40007f1e0ff */
[C---:B--2---:R-:W-:Y:S02]  /*11ee0*/  IADD3.X R3, R0.reuse, c[0x0][0x504], RZ, P2, !PT ;  /* 0x0001410000037a10 */ /* 0x044fe400017fe4ff */
[----:B---3--:R-:W-:-:S03]  /*11ef0*/  @P1 IADD3.X R5, R0, c[0x0][0x50c], RZ, P0, !PT ;  /* 0x0001430000051a10 */ /* 0x008fc600007fe4ff */
        /* <DEDUP_REMOVED lines=9> */
.L_x_6098:
[----:B------:R-:W3:Y:S01]  /*11f90*/  LDL.LU R0, [R1+0x28] ;  /* 0x0000280001007983 */ /* 0x000ee20000300800 */
[----:B------:R-:W-:Y:S01]  /*11fa0*/  BSSY B0, `(.L_x_6099) ;  /* 0x0000038000007945 */ /* 0x000fe20003800000 */
[----:B-1----:R-:W-:Y:S02]  /*11fb0*/  LOP3.LUT R14, R242, 0xffff, RZ, 0xc0, !PT ;  /* 0x0000fffff20e7812 */ /* 0x002fe400078ec0ff */
[----:B--2---:R-:W1:Y:S01]  /*11fc0*/  S2R R2, SR_TID.X ;  /* 0x0000000000027919 */ /* 0x004e620000002100 */
[----:B------:R-:W-:-:S02]  /*11fd0*/  SEL R15, R251, RZ, !P3 ;  /* 0x000000fffb0f7207 */ /* 0x000fc40005800000 */
[----:B-----5:R-:W-:Y:S02]  /*11fe0*/  SHF.R.S32.HI R18, RZ, 0x1f, R8 ;  /* 0x0000001fff127819 */ /* 0x020fe40000011408 */
[----:B-1----:R-:W-:Y:S02]  /*11ff0*/  ISETP.GT.AND P0, PT, R2, 0x7f, PT ;  /* 0x0000007f0200780c */ /* 0x002fe40003f04270 */
[----:B---3--:R-:W-:-:S11]  /*12000*/  SEL R21, R0, RZ, !P3 ;  /* 0x000000ff00157207 */ /* 0x008fd60005800000 */
        /* <DEDUP_REMOVED lines=49> */
.L_x_6100:
[----:B------:R-:W-:Y:S05]  /*12320*/  BSYNC B0 ;  /* 0x0000000000007941 */ /* 0x000fea0003800000 */
.L_x_6099:
        /* <DEDUP_REMOVED lines=34> */
.L_x_6170:
[----:B------:R-:W-:Y:S05]  /*12550*/  BRA.DIV ~URZ, `(.L_x_6102) ;  /* 0x00003e227f007947 */ /* 0x000fea000b800000 */
[----:B------:R3:W4:Y:S02]  /*12560*/  SHFL.IDX PT, R0, R14, RZ, 0x181f ;  /* 0x00181fff0e007589 */ /* 0x00072400000e0000 */
.L_x_6171:
        /* <DEDUP_REMOVED lines=25> */
.L_x_6104:
[----:B------:R-:W-:Y:S05]  /*12700*/  BSYNC B0 ;  /* 0x0000000000007941 */ /* 0x000fea0003800000 */
.L_x_6103:
[----:B------:R-:W-:Y:S05]  /*12710*/  BRA.DIV ~URZ, `(.L_x_6105) ;  /* 0x00003cd27f007947 */ /* 0x000fea000b800000 */
[----:B--2---:R2:W1:Y:S04]  /*12720*/  SHFL.IDX PT, R4, R5, 0x1, 0x181f ;  /* 0x00381f0005047f89 */ /* 0x00446800000e0000 */
[----:B----4-:R2:W4:Y:S02]  /*12730*/  SHFL.IDX PT, R0, R14, 0x1, 0x181f ;  /* 0x00381f000e007f89 */ /* 0x01052400000e0000 */
.L_x_6172:
        /* <DEDUP_REMOVED lines=24> */
.L_x_6107:
[----:B------:R-:W-:Y:S05]  /*128c0*/  BSYNC B0 ;  /* 0x0000000000007941 */ /* 0x000fea0003800000 */
.L_x_6106:
[----:B------:R-:W-:Y:S05]  /*128d0*/  BRA.DIV ~URZ, `(.L_x_6108) ;  /* 0x00003be27f007947 */ /* 0x000fea000b800000 */
[----:B-1----:R1:W2:Y:S02]  /*128e0*/  SHFL.IDX PT, R4, R5, 0x2, 0x181f ;  /* 0x00581f0005047f89 */ /* 0x0022a400000e0000 */
.L_x_6173:
[----:B------:R-:W-:Y:S05]  /*128f0*/  BRA.DIV ~URZ, `(.L_x_6109) ;  /* 0x00003c327f007947 */ /* 0x000fea000b800000 */
[----:B----4-:R4:W1:Y:S02]  /*12900*/  SHFL.IDX PT, R0, R14, 0x2, 0x181f ;  /* 0x00581f000e007f89 */ /* 0x01086400000e0000 */
.L_x_6174:
        /* <DEDUP_REMOVED lines=24> */
.L_x_6111:
[----:B------:R-:W-:Y:S05]  /*12a90*/  BSYNC B0 ;  /* 0x0000000000007941 */ /* 0x000fea0003800000 */
.L_x_6110:
[----:B------:R-:W-:Y:S05]  /*12aa0*/  BRA.DIV ~URZ, `(.L_x_6112) ;  /* 0x00003af27f007947 */ /* 0x000fea000b800000 */
[----:B--2---:R2:W3:Y:S04]  /*12ab0*/  SHFL.IDX PT, R4, R5, 0x3, 0x181f ;  /* 0x00781f0005047f89 */ /* 0x0044e800000e0000 */
[----:B-1----:R2:W1:Y:S02]  /*12ac0*/  SHFL.IDX PT, R0, R14, 0x3, 0x181f ;  /* 0x00781f000e007f89 */ /* 0x00246400000e0000 */
.L_x_6175:
        /* <DEDUP_REMOVED lines=23> */
.L_x_6092:
[----:B------:R-:W-:Y:S05]  /*12c40*/  BSYNC B1 ;  /* 0x0000000000017941 */ /* 0x000fea0003800000 */
.L_x_6076:
        /* <DEDUP_REMOVED lines=13> */
.L_x_6176:
[----:B------:R-:W-:Y:S05]  /*12d20*/  BRA.DIV ~URZ, `(.L_x_6115) ;  /* 0x000039b27f007947 */ /* 0x000fea000b800000 */
[----:B------:R4:W2:Y:S02]  /*12d30*/  SHFL.IDX PT, R8, R106, 0x1, 0x1f ;  /* 0x00201f006a087f89 */ /* 0x0008a400000e0000 */
.L_x_6177:
        /* <DEDUP_REMOVED lines=18> */
.L_x_6178:
        /* <DEDUP_REMOVED lines=16> */
.L_x_6179:
[----:B----4-:R-:W-:Y:S01]  /*12f60*/  IMAD R0, R0, c[0x0][0x538], RZ ;  /* 0x00014e0000007a24 */ /* 0x010fe200078e02ff */
[----:B------:R-:W-:Y:S04]  /*12f70*/  BSSY B1, `(.L_x_6118) ;  /* 0x00000c5000017945 */ /* 0x000fe80003800000 */
[----:B--2---:R-:W-:-:S04]  /*12f80*/  IADD3 R8, R0, R8, RZ ;  /* 0x0000000800087210 */ /* 0x004fc80007ffe0ff */
[----:B---3--:R-:W-:-:S13]  /*12f90*/  ISETP.GT.AND P6, PT, R8, R9, PT ;  /* 0x000000090800720c */ /* 0x008fda0003fc4270 */
[----:B------:R-:W-:Y:S05]  /*12fa0*/  @P6 BRA `(.L_x_6119) ;  /* 0x0000024000006947 */ /* 0x000fea0003800000 */
.L_x_6123:
        /* <DEDUP_REMOVED lines=16> */
.L_x_6180:
        /* <DEDUP_REMOVED lines=16> */
.L_x_6181:
[----:B--2---:R-:W-:-:S05]  /*131b0*/  IMAD R0, R0, c[0x0][0x538], RZ ;  /* 0x00014e0000007a24 */ /* 0x004fca00078e02ff */
[----:B------:R-:W-:-:S04]  /*131c0*/  IADD3 R8, R0, R8, RZ ;  /* 0x0000000800087210 */ /* 0x000fc80007ffe0ff */
[----:B------:R-:W-:-:S13]  /*131d0*/  ISETP.GT.AND P6, PT, R8, R9, PT ;  /* 0x000000090800720c */ /* 0x000fda0003fc4270 */
[----:B-1----:R-:W-:Y:S05]  /*131e0*/  @!P6 BRA `(.L_x_6123) ;  /* 0xfffffdc00000e947 */ /* 0x002fea000383ffff */
.L_x_6119:
[----:B------:R-:W-:-:S05]  /*131f0*/  IADD3 R8, -R0, R8, RZ ;  /* 0x0000000800087210 */ /* 0x000fca0007ffe1ff */
[----:B------:R-:W-:-:S05]  /*13200*/  IMAD R0, R4, c[0x0][0x538], R8 ;  /* 0x00014e0004007a24 */ /* 0x000fca00078e0208 */
[----:B------:R-:W-:Y:S01]  /*13210*/  ISETP.GT.AND P0, PT, R0, R9, PT ;  /* 0x000000090000720c */ /* 0x000fe20003f04270 */
[----:B------:R-:W-:-:S12]  /*13220*/  BRA.DIV ~URZ, `(.L_x_6124) ;  /* 0x000039127f007947 */ /* 0x000fd8000b800000 */
[----:B------:R-:W-:-:S04]  /*13230*/  VOTE.ANY R5, PT, !P0 ;  /* 0x0000000000057806 */ /* 0x000fc800040e0100 */
.L_x_6182:
[----:B------:R-:W2:Y:S02]  /*13240*/  POPC R0, R5 ;  /* 0x0000000500007309 */ /* 0x000ea40000000000 */
[----:B--2---:R-:W-:Y:S01]  /*13250*/  IADD3 R243, R0, R243, RZ ;  /* 0x000000f300f37210 */ /* 0x004fe20007ffe0ff */
[----:B------:R-:W-:Y:S05]  /*13260*/  BRA.DIV ~URZ, `(.L_x_6125) ;  /* 0x000039227f007947 */ /* 0x000fea000b800000 */
[----:B------:R2:W3:Y:S04]  /*13270*/  SHFL.IDX PT, R10, R6, R0, 0x1f ;  /* 0x00001f00060a7589 */ /* 0x0004e800000e0000 */
[----:B------:R2:W4:Y:S02]  /*13280*/  SHFL.IDX PT, R7, R7, R0, 0x1f ;  /* 0x00001f0007077589 */ /* 0x00052400000e0000 */
.L_x_6183:
[----:B------:R-:W-:Y:S01]  /*13290*/  ISETP.NE.AND P0, PT, R5, RZ, PT ;  /* 0x000000ff0500720c */ /* 0x000fe20003f05270 */
[----:B------:R-:W-:-:S12]  /*132a0*/  BSSY B0, `(.L_x_6126) ;  /* 0x0000005000007945 */ /* 0x000fd80003800000 */
[----:B------:R-:W-:Y:S05]  /*132b0*/  @!P0 BRA `(.L_x_6127) ;  /* 0x0000003000008947 */ /* 0x000fea0003800000 */
[----:B--2---:R-:W-:Y:S01]  /*132c0*/  IADD3 R0, R0, -0x1, RZ ;  /* 0xffffffff00007810 */ /* 0x004fe20007ffe0ff */
[----:B------:R-:W-:Y:S05]  /*132d0*/  BRA.DIV ~URZ, `(.L_x_6128) ;  /* 0x000039827f007947 */ /* 0x000fea000b800000 */
[----:B------:R2:W1:Y:S02]  /*132e0*/  SHFL.IDX PT, R11, R4, R0, 0x1f ;  /* 0x00001f00040b7589 */ /* 0x00046400000e0000 */
.L_x_6127:
[----:B------:R-:W-:Y:S05]  /*132f0*/  BSYNC B0 ;  /* 0x0000000000007941 */ /* 0x000fea0003800000 */
.L_x_6126:
        /* <DEDUP_REMOVED lines=66> */
.L_x_6130:
        /* <DEDUP_REMOVED lines=66> */
.L_x_6131:
[----:B------:R-:W-:Y:S05]  /*13b40*/  BSYNC B0 ;  /* 0x0000000000007941 */ /* 0x000fea0003800000 */
.L_x_6129:
[----:B------:R-:W-:-:S04]  /*13b50*/  LOP3.LUT R0, RZ, R0, RZ, 0x33, !PT ;  /* 0x00000000ff007212 */ /* 0x000fc800078e33ff */
[----:B------:R-:W-:Y:S01]  /*13b60*/  IADD3 R241, R0, R10, RZ ;  /* 0x0000000a00f17210 */ /* 0x000fe20007ffe0ff */
[----:B------:R-:W-:Y:S05]  /*13b70*/  BRA `(.L_x_6132) ;  /* 0x0000004000007947 */ /* 0x000fea0003800000 */
.L_x_6120:
[----:B------:R-:W-:Y:S01]  /*13b80*/  IMAD.MOV.U32 R240, RZ, RZ, R9 ;  /* 0x000000fffff07224 */ /* 0x000fe200078e0009 */
[----:B------:R-:W-:Y:S01]  /*13b90*/  MOV R242, RZ ;  /* 0x000000ff00f27202 */ /* 0x000fe20000000f00 */
[----:B------:R-:W-:Y:S01]  /*13ba0*/  IMAD.MOV.U32 R241, RZ, RZ, RZ ;  /* 0x000000fffff17224 */ /* 0x000fe200078e00ff */
[----:B------:R-:W-:Y:S02]  /*13bb0*/  MOV R243, c[0x0][0x53c] ;  /* 0x00014f0000f37a02 */ /* 0x000fe40000000f00 */
.L_x_6132:
[----:B------:R-:W-:Y:S05]  /*13bc0*/  BSYNC B1 ;  /* 0x0000000000017941 */ /* 0x000fea0003800000 */
.L_x_6118:
[----:B------:R-:W-:Y:S01]  /*13bd0*/  WARPSYNC 0xffffffff ;  /* 0xffffffff00007948 */ /* 0x000fe20003800000 */
[----:B------:R-:W-:Y:S01]  /*13be0*/  BAR.SYNC.DEFER_BLOCKING 0x4, 0x100 ;  /* 0x0104000000007b1d */ /* 0x000fe20000010000 */
[----:B------:R-:W-:-:S13]  /*13bf0*/  ISETP.NE.AND P0, PT, R12, RZ, PT ;  /* 0x000000ff0c00720c */ /* 0x000fda0003f05270 */
[----:B------:R2:W-:Y:S04]  /*13c00*/  @!P0 STS.128 [0x20100], R240 ;  /* 0x020100f0ff008388 */ /* 0x0005e80000000c00 */
[----:B------:R-:W-:Y:S06]  /*13c10*/  BAR.ARV 0x5, 0x100 ;  /* 0x0144000000007b1d */ /* 0x000fec0000002000 */
.L_x_6113:
[----:B-1----:R-:W-:-:S13]  /*13c20*/  ISETP.GE.AND P0, PT, R243, c[0x0][0x53c], PT ;  /* 0x00014f00f3007a0c */ /* 0x002fda0003f06270 */
[----:B--23--:R-:W-:Y:S01]  /*13c30*/  @P0 CALL.REL.NOINC `(.L_x_6133) ;  /* 0x0000001000000944 */ /* 0x00cfe20003c00000 */
[----:B------:R-:W-:Y:S05]  /*13c40*/  BRA `(.L_x_6134) ;  /* 0xfffedf5000007947 */ /* 0x000fea000383ffff */
.L_x_6133:
[----:B------:R-:W-:Y:S05]  /*13c50*/  EXIT ;  /* 0x000000000000794d */ /* 0x000fea0003800000 */
.L_x_6016:
[----:B------:R-:W-:Y:S01]  /*13c60*/  IMAD.MOV.U32 R0, RZ, RZ, R5 ;  /* 0x000000ffff007224 */ /* 0x000fe200078e0005 */
[----:B------:R-:W-:Y:S02]  /*13c70*/  MOV R3, 0x1 ;  /* 0x0000000100037802 */ /* 0x000fe40000000f00 */
[----:B------:R-:W-:Y:S02]  /*13c80*/  MOV R2, 0x13ca0 ;  /* 0x00013ca000027802 */ /* 0x000fe40000000f00 */
[----:B--2---:R-:W-:Y:S05]  /*13c90*/  CALL.REL.NOINC `($__internal_100_$__cuda_sm70_shflsync_up_p) ;  /* 0x000030f000007944 */ /* 0x004fea0003c00000 */
[----:B------:R-:W-:Y:S01]  /*13ca0*/  MOV R0, R4 ;  /* 0x0000000400007202 */ /* 0x000fe20000000f00 */
[----:B------:R-:W-:Y:S05]  /*13cb0*/  BRA `(.L_x_6135) ;  /* 0xfffec78000007947 */ /* 0x000fea000383ffff */
.L_x_6017:
[----:B------:R-:W-:Y:S01]  /*13cc0*/  IMAD.MOV.U32 R0, RZ, RZ, R5 ;  /* 0x000000ffff007224 */ /* 0x000fe200078e0005 */
[----:B------:R-:W-:Y:S02]  /*13cd0*/  MOV R3, 0x2 ;  /* 0x0000000200037802 */ /* 0x000fe40000000f00 */
[----:B------:R-:W-:Y:S02]  /*13ce0*/  MOV R2, 0x13d00 ;  /* 0x00013d0000027802 */ /* 0x000fe40000000f00 */
[----:B--2---:R-:W-:Y:S05]  /*13cf0*/  CALL.REL.NOINC `($__internal_100_$__cuda_sm70_shflsync_up_p) ;  /* 0x0000309000007944 */ /* 0x004fea0003c00000 */
[----:B------:R-:W-:Y:S01]  /*13d00*/  SEL R4, R4, RZ, P4 ;  /* 0x000000ff04047207 */ /* 0x000fe20002000000 */
[----:B------:R-:W-:Y:S01]  /*13d10*/  IMAD.MOV.U32 R3, RZ, RZ, 0x4 ;  /* 0x00000004ff037424 */ /* 0x000fe200078e00ff */
[----:B------:R-:W-:-:S03]  /*13d20*/  MOV R2, 0x13d50 ;  /* 0x00013d5000027802 */ /* 0x000fc60000000f00 */
[----:B------:R-:W-:Y:S02]  /*13d30*/  IMAD.IADD R0, R5, 0x1, R4 ;  /* 0x0000000105007824 */ /* 0x000fe400078e0204 */
[----:B------:R-:W-:Y:S05]  /*13d40*/  CALL.REL.NOINC `($__internal_100_$__cuda_sm70_shflsync_up_p) ;  /* 0x0000304000007944 */ /* 0x000fea0003c00000 */
        /* <DEDUP_REMOVED lines=12> */
[----:B------:R-:W-:Y:S02]  /*13e10*/  MOV R220, 0x1f ;  /* 0x0000001f00dc7802 */ /* 0x000fe40000000f00 */
[----:B------:R-:W-:Y:S01]  /*13e20*/  MOV R3, 0x13e60 ;  /* 0x00013e6000037802 */ /* 0x000fe20000000f00 */
[----:B------:R-:W-:-:S04]  /*13e30*/  IMAD.IADD R4, R0, 0x1, R4 ;  /* 0x0000000100047824 */ /* 0x000fc800078e0204 */
[----:B------:R-:W-:Y:S02]  /*13e40*/  IMAD.MOV.U32 R195, RZ, RZ, R4 ;  /* 0x000000ffffc37224 */ /* 0x000fe400078e0004 */
[----:B------:R-:W-:Y:S05]  /*13e50*/  CALL.REL.NOINC `($__internal_99_$__cuda_sm70_shflsync_idx_p) ;  /* 0x00002ed000007944 */ /* 0x000fea0003c00000 */
[----:B------:R-:W-:Y:S01]  /*13e60*/  MOV R0, R220 ;  /* 0x000000dc00007202 */ /* 0x000fe20000000f00 */
[----:B------:R-:W-:Y:S05]  /*13e70*/  BRA `(.L_x_6136) ;  /* 0xfffec6c000007947 */ /* 0x000fea000383ffff */
.L_x_6019:
[----:B------:R-:W-:Y:S02]  /*13e80*/  SEL R0, RZ, 0x1, P0 ;  /* 0x00000001ff007807 */ /* 0x000fe40000000000 */
[----:B------:R-:W-:Y:S02]  /*13e90*/  MOV R2, 0x13eb0 ;  /* 0x00013eb000027802 */ /* 0x000fe40000000f00 */
[----:B--2---:R-:W-:Y:S05]  /*13ea0*/  CALL.REL.NOINC `($__internal_101_$__cuda_sm70_votesync_ballot) ;  /* 0x00002f4000007944 */ /* 0x004fea0003c00000 */
[----:B------:R-:W-:Y:S01]  /*13eb0*/  MOV R6, R0 ;  /* 0x0000000000067202 */ /* 0x000fe20000000f00 */
[----:B------:R-:W-:Y:S05]  /*13ec0*/  BRA `(.L_x_6137) ;  /* 0xfffec70000007947 */ /* 0x000fea000383ffff */
.L_x_6020:
[----:B------:R-:W-:Y:S01]  /*13ed0*/  IMAD.MOV.U32 R195, RZ, RZ, R9 ;  /* 0x000000ffffc37224 */ /* 0x000fe200078e0009 */
[----:B------:R-:W-:Y:S01]  /*13ee0*/  MOV R2, R0 ;  /* 0x0000000000027202 */ /* 0x000fe20000000f00 */
[----:B------:R-:W-:Y:S01]  /*13ef0*/  IMAD.MOV.U32 R220, RZ, RZ, 0x1f ;  /* 0x0000001fffdc7424 */ /* 0x000fe200078e00ff */
[----:B------:R-:W-:Y:S02]  /*13f00*/  MOV R3, 0x13f20 ;  /* 0x00013f2000037802 */ /* 0x000fe40000000f00 */
[----:B------:R-:W-:Y:S05]  /*13f10*/  CALL.REL.NOINC `($__internal_99_$__cuda_sm70_shflsync_idx_p) ;  /* 0x00002e1000007944 */ /* 0x000fea0003c00000 */
[----:B------:R-:W-:Y:S01]  /*13f20*/  IMAD.MOV.U32 R12, RZ, RZ, R220 ;  /* 0x000000ffff0c7224 */ /* 0x000fe200078e00dc */
[----:B------:R-:W-:Y:S01]  /*13f30*/  MOV R195, R8 ;  /* 0x0000000800c37202 */ /* 0x000fe20000000f00 */
[----:B------:R-:W-:Y:S01]  /*13f40*/  IMAD.MOV.U32 R5, RZ, RZ, RZ ;  /* 0x000000ffff057224 */ /* 0x000fe200078e00ff */
[----:B------:R-:W-:Y:S01]  /*13f50*/  MOV R2, R0 ;  /* 0x0000000000027202 */ /* 0x000fe20000000f00 */
[----:B------:R-:W-:Y:S01]  /*13f60*/  IMAD.MOV.U32 R220, RZ, RZ, 0x1f ;  /* 0x0000001fffdc7424 */ /* 0x000fe200078e00ff */
[----:B------:R-:W-:-:S02]  /*13f70*/  MOV R3, 0x13f90 ;  /* 0x00013f9000037802 */ /* 0x000fc40000000f00 */
[----:B------:R-:W-:Y:S05]  /*13f80*/  CALL.REL.NOINC `($__internal_99_$__cuda_sm70_shflsync_idx_p) ;  /* 0x00002da000007944 */ /* 0x000fea0003c00000 */
[----:B------:R-:W-:Y:S01]  /*13f90*/  MOV R9, R220 ;  /* 0x000000dc00097202 */ /* 0x000fe20000000f00 */
[----:B------:R-:W-:Y:S05]  /*13fa0*/  BRA `(.L_x_6138) ;  /* 0xfffec68000007947 */ /* 0x000fea000383ffff */
.L_x_6023:
[----:B------:R-:W-:Y:S01]  /*13fb0*/  IMAD.MOV.U32 R195, RZ, RZ, R4 ;  /* 0x000000ffffc37224 */ /* 0x000fe200078e0004 */
[----:B------:R-:W-:Y:S01]  /*13fc0*/  MOV R2, R0 ;  /* 0x0000000000027202 */ /* 0x000fe20000000f00 */
[----:B------:R-:W-:Y:S01]  /*13fd0*/  IMAD.MOV.U32 R220, RZ, RZ, 0x1f ;  /* 0x0000001fffdc7424 */ /* 0x000fe200078e00ff */
[----:B------:R-:W-:-:S02]  /*13fe0*/  MOV R3, 0x14000 ;  /* 0x0001400000037802 */ /* 0x000fc40000000f00 */
[----:B--23--:R-:W-:Y:S05]  /*13ff0*/  CALL.REL.NOINC `($__internal_99_$__cuda_sm70_shflsync_idx_p) ;  /* 0x00002d3000007944 */ /* 0x00cfea0003c00000 */
[----:B------:R-:W-:Y:S01]  /*14000*/  MOV R5, R220 ;  /* 0x000000dc00057202 */ /* 0x000fe20000000f00 */
[----:B------:R-:W-:Y:S05]  /*14010*/  BRA `(.L_x_6022) ;  /* 0xfffec67000007947 */ /* 0x000fea000383ffff */
.L_x_6034:
[----:B------:R-:W-:Y:S01]  /*14020*/  IMAD.MOV.U32 R195, RZ, RZ, R5 ;  /* 0x000000ffffc37224 */ /* 0x000fe200078e0005 */
[----:B------:R-:W-:Y:S01]  /*14030*/  MOV R2, RZ ;  /* 0x000000ff00027202 */ /* 0x000fe20000000f00 */
[----:B------:R-:W-:Y:S01]  /*14040*/  IMAD.MOV.U32 R220, RZ, RZ, 0x181f ;  /* 0x0000181fffdc7424 */ /* 0x000fe200078e00ff */
[----:B------:R-:W-:-:S02]  /*14050*/  MOV R3, 0x14070 ;  /* 0x0001407000037802 */ /* 0x000fc40000000f00 */
[----:B-----5:R-:W-:Y:S05]  /*14060*/  CALL.REL.NOINC `($__internal_99_$__cuda_sm70_shflsync_idx_p) ;  /* 0x00002cc000007944 */ /* 0x020fea0003c00000 */
[----:B------:R-:W-:Y:S01]  /*14070*/  MOV R4, R220 ;  /* 0x000000dc00047202 */ /* 0x000fe20000000f00 */
[----:B------:R-:W-:Y:S05]  /*14080*/  BRA `(.L_x_6139) ;  /* 0xfffee90000007947 */ /* 0x000fea000383ffff */
.L_x_6035:
[----:B------:R-:W-:Y:S01]  /*14090*/  IMAD.MOV.U32 R195, RZ, RZ, R14 ;  /* 0x000000ffffc37224 */ /* 0x000fe200078e000e */
[----:B------:R-:W-:Y:S01]  /*140a0*/  MOV R2, RZ ;  /* 0x000000ff00027202 */ /* 0x000fe20000000f00 */
[----:B------:R-:W-:Y:S01]  /*140b0*/  IMAD.MOV.U32 R220, RZ, RZ, 0x181f ;  /* 0x0000181fffdc7424 */ /* 0x000fe200078e00ff */
[----:B------:R-:W-:-:S02]  /*140c0*/  MOV R3, 0x140e0 ;  /* 0x000140e000037802 */ /* 0x000fc40000000f00 */
[----:B-12--5:R-:W-:Y:S05]  /*140d0*/  CALL.REL.NOINC `($__internal_99_$__cuda_sm70_shflsync_idx_p) ;  /* 0x00002c5000007944 */ /* 0x026fea0003c00000 */
[----:B------:R-:W-:Y:S01]  /*140e0*/  MOV R0, R220 ;  /* 0x000000dc00007202 */ /* 0x000fe20000000f00 */
[----:B------:R-:W-:Y:S05]  /*140f0*/  BRA `(.L_x_6140) ;  /* 0xfffee8b000007947 */ /* 0x000fea000383ffff */
.L_x_6038:
[----:B------:R-:W-:Y:S01]  /*14100*/  IMAD.MOV.U32 R195, RZ, RZ, R5 ;  /* 0x000000ffffc37224 */ /* 0x000fe200078e0005 */
[----:B--2---:R-:W-:Y:S01]  /*14110*/  MOV R2, 0x1 ;  /* 0x0000000100027802 */ /* 0x004fe20000000f00 */
[----:B------:R-:W-:Y:S01]  /*14120*/  IMAD.MOV.U32 R220, RZ, RZ, 0x181f ;  /* 0x0000181fffdc7424 */ /* 0x000fe200078e00ff */
[----:B------:R-:W-:-:S02]  /*14130*/  MOV R3, 0x14150 ;  /* 0x0001415000037802 */ /* 0x000fc40000000f00 */
[----:B-1-345:R-:W-:Y:S05]  /*14140*/  CALL.REL.NOINC `($__internal_99_$__cuda_sm70_shflsync_idx_p) ;  /* 0x00002be000007944 */ /* 0x03afea0003c00000 */
[----:B------:R-:W-:Y:S01]  /*14150*/  IMAD.MOV.U32 R4, RZ, RZ, R220 ;  /* 0x000000ffff047224 */ /* 0x000fe200078e00dc */
[----:B------:R-:W-:Y:S01]  /*14160*/  MOV R2, 0x1 ;  /* 0x0000000100027802 */ /* 0x000fe20000000f00 */
[----:B------:R-:W-:Y:S01]  /*14170*/  IMAD.MOV.U32 R195, RZ, RZ, R14 ;  /* 0x000000ffffc37224 */ /* 0x000fe200078e000e */
[----:B------:R-:W-:-:S02]  /*14180*/  MOV R220, 0x181f ;  /* 0x0000181f00dc7802 */ /* 0x000fc40000000f00 */
[----:B------:R-:W-:Y:S02]  /*14190*/  MOV R3, 0x141b0 ;  /* 0x000141b000037802 */ /* 0x000fe40000000f00 */
[----:B------:R-:W-:Y:S05]  /*141a0*/  CALL.REL.NOINC `($__internal_99_$__cuda_sm70_shflsync_idx_p) ;  /* 0x00002b8000007944 */ /* 0x000fea0003c00000 */
[----:B------:R-:W-:Y:S01]  /*141b0*/  MOV R0, R220 ;  /* 0x000000dc00007202 */ /* 0x000fe20000000f00 */
[----:B------:R-:W-:Y:S05]  /*141c0*/  BRA `(.L_x_6141) ;  /* 0xfffee9a000007947 */ /* 0x000fea000383ffff */
.L_x_6041:
[----:B------:R-:W-:Y:S01]  /*141d0*/  IMAD.MOV.U32 R195, RZ, RZ, R5 ;  /* 0x000000ffffc37224 */ /* 0x000fe200078e0005 */
[----:B-1----:R-:W-:Y:S01]  /*141e0*/  MOV R2, 0x2 ;  /* 0x0000000200027802 */ /* 0x002fe20000000f00 */
[----:B------:R-:W-:Y:S01]  /*141f0*/  IMAD.MOV.U32 R220, RZ, RZ, 0x181f ;  /* 0x0000181fffdc7424 */ /* 0x000fe200078e00ff */
[----:B------:R-:W-:Y:S02]  /*14200*/  MOV R3, 0x14220 ;  /* 0x0001422000037802 */ /* 0x000fe40000000f00 */
[----:B--2345:R-:W-:Y:S05]  /*14210*/  CALL.REL.NOINC `($__internal_99_$__cuda_sm70_shflsync_idx_p) ;  /* 0x00002b1000007944 */ /* 0x03cfea0003c00000 */
[----:B------:R-:W-:Y:S01]  /*14220*/  MOV R4, R220 ;  /* 0x000000dc00047202 */ /* 0x000fe20000000f00 */
[----:B------:R-:W-:Y:S05]  /*14230*/  BRA `(.L_x_6142) ;  /* 0xfffeead000007947 */ /* 0x000fea000383ffff */
.L_x_6042:
[----:B------:R-:W-:Y:S01]  /*14240*/  IMAD.MOV.U32 R195, RZ, RZ, R14 ;  /* 0x000000ffffc37224 */ /* 0x000fe200078e000e */
[----:B------:R-:W-:Y:S01]  /*14250*/  MOV R2, 0x2 ;  /* 0x0000000200027802 */ /* 0x000fe20000000f00 */
[----:B------:R-:W-:Y:S01]  /*14260*/  IMAD.MOV.U32 R220, RZ, RZ, 0x181f ;  /* 0x0000181fffdc7424 */ /* 0x000fe200078e00ff */
[----:B------:R-:W-:Y:S02]  /*14270*/  MOV R3, 0x14290 ;  /* 0x0001429000037802 */ /* 0x000fe40000000f00 */
[----:B-12345:R-:W-:Y:S05]  /*14280*/  CALL.REL.NOINC `($__internal_99_$__cuda_sm70_shflsync_idx_p) ;  /* 0x00002aa000007944 */ /* 0x03efea0003c00000 */
[----:B------:R-:W-:Y:S01]  /*14290*/  MOV R0, R220 ;  /* 0x000000dc00007202 */ /* 0x000fe20000000f00 */
[----:B------:R-:W-:Y:S05]  /*142a0*/  BRA `(.L_x_6143) ;  /* 0xfffeea8000007947 */ /* 0x000fea000383ffff */
.L_x_6045:
[----:B------:R-:W-:Y:S01]  /*142b0*/  IMAD.MOV.U32 R195, RZ, RZ, R5 ;  /* 0x000000ffffc37224 */ /* 0x000fe200078e0005 */
[----:B-1----:R-:W-:Y:S01]  /*142c0*/  MOV R2, 0x3 ;  /* 0x0000000300027802 */ /* 0x002fe20000000f00 */
[----:B------:R-:W-:Y:S01]  /*142d0*/  IMAD.MOV.U32 R220, RZ, RZ, 0x181f ;  /* 0x0000181fffdc7424 */ /* 0x000fe200078e00ff */
[----:B------:R-:W-:-:S02]  /*142e0*/  MOV R3, 0x14300 ;  /* 0x0001430000037802 */ /* 0x000fc40000000f00 */
[----:B--2345:R-:W-:Y:S05]  /*142f0*/  CALL.REL.NOINC `($__internal_99_$__cuda_sm70_shflsync_idx_p) ;  /* 0x00002a3000007944 */ /* 0x03cfea0003c00000 */
        /* <DEDUP_REMOVED lines=8> */
.L_x_6048:
[----:B------:R-:W-:Y:S01]  /*14380*/  IMAD.MOV.U32 R195, RZ, RZ, R5 ;  /* 0x000000ffffc37224 */ /* 0x000fe200078e0005 */
[----:B------:R-:W-:Y:S01]  /*14390*/  MOV R2, RZ ;  /* 0x000000ff00027202 */ /* 0x000fe20000000f00 */
[----:B------:R-:W-:Y:S01]  /*143a0*/  IMAD.MOV.U32 R220, RZ, RZ, 0x181f ;  /* 0x0000181fffdc7424 */ /* 0x000fe200078e00ff */
[----:B------:R-:W-:Y:S02]  /*143b0*/  MOV R3, 0x143d0 ;  /* 0x000143d000037802 */ /* 0x000fe40000000f00 */
[----:B------:R-:W-:Y:S05]  /*143c0*/  CALL.REL.NOINC `($__internal_99_$__cuda_sm70_shflsync_idx_p) ;  /* 0x0000296000007944 */ /* 0x000fea0003c00000 */
[----:B------:R-:W-:Y:S01]  /*143d0*/  MOV R4, R220 ;  /* 0x000000dc00047202 */ /* 0x000fe20000000f00 */
[----:B------:R-:W-:Y:S05]  /*143e0*/  BRA `(.L_x_6145) ;  /* 0xffff055000007947 */ /* 0x000fea000383ffff */
.L_x_6049:
[----:B------:R-:W-:Y:S01]  /*143f0*/  IMAD.MOV.U32 R195, RZ, RZ, R15 ;  /* 0x000000ffffc37224 */ /* 0x000fe200078e000f */
[----:B------:R-:W-:Y:S01]  /*14400*/  MOV R2, RZ ;  /* 0x000000ff00027202 */ /* 0x000fe20000000f00 */
[----:B------:R-:W-:Y:S01]  /*14410*/  IMAD.MOV.U32 R220, RZ, RZ, 0x181f ;  /* 0x0000181fffdc7424 */ /* 0x000fe200078e00ff */
[----:B------:R-:W-:Y:S02]  /*14420*/  MOV R3, 0x14440 ;  /* 0x0001444000037802 */ /* 0x000fe40000000f00 */
[----:B-12---:R-:W-:Y:S05]  /*14430*/  CALL.REL.NOINC `($__internal_99_$__cuda_sm70_shflsync_idx_p) ;  /* 0x000028f000007944 */ /* 0x006fea0003c00000 */
[C---:B------:R-:W-:Y:S01]  /*14440*/  IADD3 R10, P0, R220.reuse, R98, RZ ;  /* 0x00000062dc0a7210 */ /* 0x040fe20007f1e0ff */
[----:B------:R-:W-:Y:S01]  /*14450*/  IMAD.MOV.U32 R195, RZ, RZ, R5 ;  /* 0x000000ffffc37224 */ /* 0x000fe200078e0005 */
[----:B------:R-:W-:-:S02]  /*14460*/  IADD3 R8, P5, R220, R99, RZ ;  /* 0x00000063dc087210 */ /* 0x000fc40007fbe0ff */
[----:B------:R-:W-:Y:S01]  /*14470*/  IADD3 R6, P2, R220, R100, RZ ;  /* 0x00000064dc067210 */ /* 0x000fe20007f5e0ff */
[----:B------:R-:W-:Y:S01]  /*14480*/  IMAD.X R11, R4, 0x1, R93, P0 ;  /* 0x00000001040b7824 */ /* 0x000fe200000e065d */
[----:B------:R-:W-:Y:S01]  /*14490*/  IADD3 R2, P0, R220, R101, RZ ;  /* 0x00000065dc027210 */ /* 0x000fe20007f1e0ff */
[----:B------:R-:W-:Y:S01]  /*144a0*/  IMAD.X R9, R4, 0x1, R94, P5 ;  /* 0x0000000104097824 */ /* 0x000fe200028e065e */
[----:B------:R-:W-:Y:S01]  /*144b0*/  ISETP.GE.AND P6, PT, R218, c[0x0][0x1d4], PT ;  /* 0x00007500da007a0c */ /* 0x000fe20003fc6270 */
[C---:B------:R-:W-:Y:S01]  /*144c0*/  IMAD.X R7, R4.reuse, 0x1, R95, P2 ;  /* 0x0000000104077824 */ /* 0x040fe200010e065f */
[----:B------:R-:W-:Y:S01]  /*144d0*/  ISETP.GE.AND P5, PT, R223, c[0x0][0x1d4], PT ;  /* 0x00007500df007a0c */ /* 0x000fe20003fa6270 */
[----:B------:R-:W-:Y:S01]  /*144e0*/  IMAD.X R3, R4, 0x1, R96, P0 ;  /* 0x0000000104037824 */ /* 0x000fe200000e0660 */
[----:B------:R-:W-:Y:S01]  /*144f0*/  ISETP.GE.AND P2, PT, R224, c[0x0][0x1d4], PT ;  /* 0x00007500e0007a0c */ /* 0x000fe20003f46270 */
[----:B------:R-:W-:Y:S01]  /*14500*/  IMAD.MOV.U32 R220, RZ, RZ, 0x181f ;  /* 0x0000181fffdc7424 */ /* 0x000fe200078e00ff */
        /* <DEDUP_REMOVED lines=14> */
[----:B-1----:R-:W-:Y:S05]  /*145f0*/  CALL.REL.NOINC `($__internal_99_$__cuda_sm70_shflsync_idx_p) ;  /* 0x0000273000007944 */ /* 0x002fea0003c00000 */
        /* <DEDUP_REMOVED lines=8> */
.L_x_6050:
[----:B------:R-:W-:Y:S01]  /*14680*/  IMAD.MOV.U32 R195, RZ, RZ, R4 ;  /* 0x000000ffffc37224 */ /* 0x000fe200078e0004 */
[----:B------:R-:W-:Y:S01]  /*14690*/  MOV R2, RZ ;  /* 0x000000ff00027202 */ /* 0x000fe20000000f00 */
[----:B------:R-:W-:Y:S01]  /*146a0*/  IMAD.MOV.U32 R220, RZ, RZ, 0x1c1f ;  /* 0x00001c1fffdc7424 */ /* 0x000fe200078e00ff */
[----:B------:R-:W-:Y:S02]  /*146b0*/  MOV R3, 0x146d0 ;  /* 0x000146d000037802 */ /* 0x000fe40000000f00 */
[----:B------:R-:W-:Y:S05]  /*146c0*/  CALL.REL.NOINC `($__internal_99_$__cuda_sm70_shflsync_idx_p) ;  /* 0x0000266000007944 */ /* 0x000fea0003c00000 */
[----:B------:R-:W-:Y:S01]  /*146d0*/  MOV R0, R220 ;  /* 0x000000dc00007202 */ /* 0x000fe20000000f00 */
[----:B------:R-:W-:Y:S05]  /*146e0*/  BRA `(.L_x_6147) ;  /* 0xffff067000007947 */ /* 0x000fea000383ffff */
.L_x_6051:
[----:B------:R-:W-:Y:S01]  /*146f0*/  IMAD.MOV.U32 R195, RZ, RZ, R4 ;  /* 0x000000ffffc37224 */ /* 0x000fe200078e0004 */
[----:B------:R-:W-:Y:S01]  /*14700*/  MOV R2, 0x1 ;  /* 0x0000000100027802 */ /* 0x000fe20000000f00 */
[----:B------:R-:W-:Y:S01]  /*14710*/  IMAD.MOV.U32 R220, RZ, RZ, 0x1c1f ;  /* 0x00001c1fffdc7424 */ /* 0x000fe200078e00ff */
[----:B------:R-:W-:Y:S02]  /*14720*/  MOV R3, 0x14740 ;  /* 0x0001474000037802 */ /* 0x000fe40000000f00 */
[----:B-1----:R-:W-:Y:S05]  /*14730*/  CALL.REL.NOINC `($__internal_99_$__cuda_sm70_shflsync_idx_p) ;  /* 0x000025f000007944 */ /* 0x002fea0003c00000 */
[----:B------:R-:W-:Y:S01]  /*14740*/  IMAD.IADD R0, R5, 0x1, R220 ;  /* 0x0000000105007824 */ /* 0x000fe200078e02dc */
[----:B------:R-:W-:Y:S02]  /*14750*/  FMNMX.FTZ R133, R7, R8, !PT ;  /* 0x0000000807857209 */ /* 0x000fe40007810000 */
[----:B------:R-:W-:-:S02]  /*14760*/  MOV R2, 0x14b80 ;  /* 0x00014b8000027802 */ /* 0x000fc40000000f00 */
        /* <DEDUP_REMOVED lines=62> */
[----:B------:R-:W-:-:S03]  /*14b50*/  IMAD.MOV.U32 R132, RZ, RZ, R133 ;  /* 0x000000ffff847224 */ /* 0x000fc600078e0085 */
[----:B------:R-:W-:Y:S02]  /*14b60*/  FMNMX.FTZ R4, R84, R4, !PT ;  /* 0x0000000454047209 */ /* 0x000fe40007810000 */
[----:B------:R-:W-:Y:S05]  /*14b70*/  CALL.REL.NOINC `($__internal_98_$__cuda_sm70_shflsync_bfly_p) ;  /* 0x0000215000007944 */ /* 0x000fea0003c00000 */
[----:B------:R-:W-:Y:S01]  /*14b80*/  FMNMX.FTZ R133, R133, R0, !PT ;  /* 0x0000000085857209 */ /* 0x000fe20007810000 */
[----:B------:R-:W-:Y:S01]  /*14b90*/  IMAD.MOV.U32 R0, RZ, RZ, 0x1 ;  /* 0x00000001ff007424 */ /* 0x000fe200078e00ff */
[----:B------:R-:W-:-:S03]  /*14ba0*/  MOV R2, 0x14bd0 ;  /* 0x00014bd000027802 */ /* 0x000fc60000000f00 */
[----:B------:R-:W-:Y:S02]  /*14bb0*/  IMAD.MOV.U32 R132, RZ, RZ, R133 ;  /* 0x000000ffff847224 */ /* 0x000fe400078e0085 */
[----:B------:R-:W-:Y:S05]  /*14bc0*/  CALL.REL.NOINC `($__internal_98_$__cuda_sm70_shflsync_bfly_p) ;  /* 0x0000210000007944 */ /* 0x000fea0003c00000 */
[----:B------:R-:W-:Y:S01]  /*14bd0*/  FMNMX.FTZ R133, R133, R0, !PT ;  /* 0x0000000085857209 */ /* 0x000fe20007810000 */
[----:B------:R-:W-:Y:S01]  /*14be0*/  IMAD.MOV.U32 R132, RZ, RZ, R4 ;  /* 0x000000ffff847224 */ /* 0x000fe200078e0004 */
[----:B------:R-:W-:Y:S01]  /*14bf0*/  MOV R2, 0x14c20 ;  /* 0x00014c2000027802 */ /* 0x000fe20000000f00 */
[----:B------:R-:W-:Y:S02]  /*14c00*/  IMAD.MOV.U32 R0, RZ, RZ, 0x2 ;  /* 0x00000002ff007424 */ /* 0x000fe400078e00ff */
[----:B------:R-:W-:Y:S05]  /*14c10*/  CALL.REL.NOINC `($__internal_98_$__cuda_sm70_shflsync_bfly_p) ;  /* 0x000020b000007944 */ /* 0x000fea0003c00000 */
[----:B------:R-:W-:Y:S01]  /*14c20*/  FMNMX.FTZ R4, R4, R0, !PT ;  /* 0x0000000004047209 */ /* 0x000fe20007810000 */
[----:B------:R-:W-:Y:S01]  /*14c30*/  IMAD.MOV.U32 R0, RZ, RZ, 0x1 ;  /* 0x00000001ff007424 */ /* 0x000fe200078e00ff */
[----:B------:R-:W-:-:S03]  /*14c40*/  MOV R2, 0x14c70 ;  /* 0x00014c7000027802 */ /* 0x000fc60000000f00 */
[----:B------:R-:W-:Y:S02]  /*14c50*/  IMAD.MOV.U32 R132, RZ, RZ, R4 ;  /* 0x000000ffff847224 */ /* 0x000fe400078e0004 */
[----:B------:R-:W-:Y:S05]  /*14c60*/  CALL.REL.NOINC `($__internal_98_$__cuda_sm70_shflsync_bfly_p) ;  /* 0x0000206000007944 */ /* 0x000fea0003c00000 */
[----:B------:R-:W-:Y:S01]  /*14c70*/  MOV R5, R0 ;  /* 0x0000000000057202 */ /* 0x000fe20000000f00 */
[----:B------:R-:W-:Y:S05]  /*14c80*/  BRA `(.L_x_6148) ;  /* 0xffff078000007947 */ /* 0x000fea000383ffff */
.L_x_6055:
[----:B------:R-:W-:Y:S01]  /*14c90*/  MOV R2, RZ ;  /* 0x000000ff00027202 */ /* 0x000fe20000000f00 */
[----:B------:R-:W-:Y:S01]  /*14ca0*/  IMAD.MOV.U32 R195, RZ, RZ, R5 ;  /* 0x000000ffffc37224 */ /* 0x000fe200078e0005 */
[----:B------:R-:W-:Y:S01]  /*14cb0*/  MOV R3, 0x14ce0 ;  /* 0x00014ce000037802 */ /* 0x000fe20000000f00 */
[----:B------:R-:W-:Y:S02]  /*14cc0*/  IMAD.MOV.U32 R220, RZ, RZ, 0x181f ;  /* 0x0000181fffdc7424 */ /* 0x000fe400078e00ff */
[----:B-1234-:R-:W-:Y:S05]  /*14cd0*/  CALL.REL.NOINC `($__internal_99_$__cuda_sm70_shflsync_idx_p) ;  /* 0x0000205000007944 */ /* 0x01efea0003c00000 */
[----:B------:R-:W-:Y:S01]  /*14ce0*/  MOV R4, R220 ;  /* 0x000000dc00047202 */ /* 0x000fe20000000f00 */
[----:B------:R-:W-:-:S05]  /*14cf0*/  BRA `(.L_x_6149) ;  /* 0xffff1e4000007947 */ /* 0x000fca000383ffff */
.L_x_6056:
[----:B------:R-:W-:Y:S01]  /*14d00*/  MOV R2, RZ ;  /* 0x000000ff00027202 */ /* 0x000fe20000000f00 */
[----:B------:R-:W-:Y:S01]  /*14d10*/  IMAD.MOV.U32 R195, RZ, RZ, R21 ;  /* 0x000000ffffc37224 */ /* 0x000fe200078e0015 */
[----:B------:R-:W-:Y:S01]  /*14d20*/  MOV R3, 0x14d50 ;  /* 0x00014d5000037802 */ /* 0x000fe20000000f00 */
[----:B------:R-:W-:Y:S02]  /*14d30*/  IMAD.MOV.U32 R220, RZ, RZ, 0x181f ;  /* 0x0000181fffdc7424 */ /* 0x000fe400078e00ff */
[----:B-1234-:R-:W-:Y:S05]  /*14d40*/  CALL.REL.NOINC `($__internal_99_$__cuda_sm70_shflsync_idx_p) ;  /* 0x00001fe000007944 */ /* 0x01efea0003c00000 */
[----:B------:R-:W-:Y:S01]  /*14d50*/  ISETP.GE.AND P6, PT, R218, c[0x0][0x1d4], PT ;  /* 0x00007500da007a0c */ /* 0x000fe20003fc6270 */
[----:B------:R-:W-:Y:S01]  /*14d60*/  IMAD.MOV.U32 R195, RZ, RZ, R5 ;  /* 0x000000ffffc37224 */ /* 0x000fe200078e0005 */
[----:B------:R-:W-:Y:S02]  /*14d70*/  IADD3 R2, P0, R220, R30, RZ ;  /* 0x0000001edc027210 */ /* 0x000fe40007f1e0ff */
[----:B------:R-:W-:Y:S02]  /*14d80*/  ISETP.GE.AND P5, PT, R223, c[0x0][0x1d4], PT ;  /* 0x00007500df007a0c */ /* 0x000fe40003fa6270 */
[----:B------:R-:W-:Y:S01]  /*14d90*/  ISETP.GE.AND P2, PT, R224, c[0x0][0x1d4], PT ;  /* 0x00007500e0007a0c */ /* 0x000fe20003f46270 */
[----:B------:R-:W-:Y:S01]  /*14da0*/  IMAD.X R3, R4, 0x1, R22, P0 ;  /* 0x0000000104037824 */ /* 0x000fe200000e0616 */
[----:B------:R-:W-:Y:S02]  /*14db0*/  IADD3 R6, P0, R220, R31, RZ ;  /* 0x0000001fdc067210 */ /* 0x000fe40007f1e0ff */
[----:B------:R-:W-:Y:S02]  /*14dc0*/  SEL R5, RZ, 0x10, P6 ;  /* 0x00000010ff057807 */ /* 0x000fe40003000000 */
[----:B------:R-:W-:Y:S01]  /*14dd0*/  SEL R20, RZ, 0x10, P5 ;  /* 0x00000010ff147807 */ /* 0x000fe20002800000 */
[----:B------:R-:W-:Y:S01]  /*14de0*/  @!PT LDS RZ, [RZ] ;  /* 0x00000000fffff984 */ /* 0x000fe20000000800 */
[----:B------:R-:W-:Y:S01]  /*14df0*/  @!PT LDS RZ, [RZ] ;  /* 0x00000000fffff984 */ /* 0x000fe20000000800 */
[----:B------:R-:W-:Y:S01]  /*14e00*/  @!PT LDS RZ, [RZ] ;  /* 0x00000000fffff984 */ /* 0x000fe20000000800 */
[----:B------:R1:W-:Y:S01]  /*14e10*/  LDGSTS.E.BYPASS.LTC128B.128 [R215+0x100], [R2.64], !P6 ;  /* 0x0010000002d77fae */ /* 0x0003e2000f101d46 */
[----:B------:R-:W-:Y:S01]  /*14e20*/  IMAD.X R7, R4, 0x1, R23, P0 ;  /* 0x0000000104077824 */ /* 0x000fe200000e0617 */
[----:B------:R-:W-:Y:S04]  /*14e30*/  SEL R15, RZ, 0x10, P2 ;  /* 0x00000010ff0f7807 */ /* 0x000fe80001000000 */
[----:B------:R2:W-:Y:S01]  /*14e40*/  LDGSTS.E.BYPASS.LTC128B.128 [R215+0x2100], [R6.64], !P5 ;  /* 0x0210000006d77fae */ /* 0x0005e2000e901d46 */
[----:B-1----:R-:W-:Y:S05]  /*14e50*/  IADD3 R2, P0, R220, R132, RZ ;  /* 0x00000084dc027210 */ /* 0x002fea0007f1e0ff */
[----:B------:R-:W-:Y:S05]  /*14e60*/  IMAD.X R3, R4, 0x1, R28, P0 ;  /* 0x0000000104037824 */ /* 0x000fea00000e061c */
[----:B------:R1:W-:Y:S02]  /*14e70*/  LDGSTS.E.BYPASS.LTC128B.128 [R215+0x4100], [R2.64], !P2 ;  /* 0x0410000002d77fae */ /* 0x0003e4000d101d46 */
[----:B-1----:R-:W-:Y:S01]  /*14e80*/  IADD3 R2, P0, R220, R133, RZ ;  /* 0x00000085dc027210 */ /* 0x002fe20007f1e0ff */
[----:B------:R-:W-:Y:S04]  /*14e90*/  IMAD.MOV.U32 R220, RZ, RZ, 0x181f ;  /* 0x0000181fffdc7424 */ /* 0x000fe800078e00ff */
[----:B------:R-:W-:Y:S01]  /*14ea0*/  IMAD.X R3, R4, 0x1, R29, P0 ;  /* 0x0000000104037824 */ /* 0x000fe200000e061d */
[----:B------:R-:W-:Y:S04]  /*14eb0*/  ISETP.GE.AND P0, PT, R225, c[0x0][0x1d4], PT ;  /* 0x00007500e1007a0c */ /* 0x000fe80003f06270 */
[----:B------:R-:W-:Y:S09]  /*14ec0*/  SEL R14, RZ, 0x10, P0 ;  /* 0x00000010ff0e7807 */ /* 0x000ff20000000000 */
[----:B------:R1:W-:Y:S02]  /*14ed0*/  LDGSTS.E.BYPASS.LTC128B.128 [R215+0x6100], [R2.64], !P0 ;  /* 0x0610000002d77fae */ /* 0x0003e4000c101d46 */
[----:B-1----:R-:W-:Y:S01]  /*14ee0*/  MOV R3, 0x14f10 ;  /* 0x00014f1000037802 */ /* 0x002fe20000000f00 */
[----:B------:R-:W-:Y:S02]  /*14ef0*/  IMAD.MOV.U32 R2, RZ, RZ, 0x1 ;  /* 0x00000001ff027424 */ /* 0x000fe400078e00ff */
[----:B--2---:R-:W-:Y:S05]  /*14f00*/  CALL.REL.NOINC `($__internal_99_$__cuda_sm70_shflsync_idx_p) ;  /* 0x00001e2000007944 */ /* 0x004fea0003c00000 */
[----:B------:R-:W-:Y:S01]  /*14f10*/  MOV R2, 0x1 ;  /* 0x0000000100027802 */ /* 0x000fe20000000f00 */
[----:B------:R-:W-:Y:S01]  /*14f20*/  IMAD.MOV.U32 R4, RZ, RZ, R220 ;  /* 0x000000ffff047224 */ /* 0x000fe200078e00dc */
[----:B------:R-:W-:Y:S01]  /*14f30*/  MOV R220, 0x181f ;  /* 0x0000181f00dc7802 */ /* 0x000fe20000000f00 */
[----:B------:R-:W-:Y:S01]  /*14f40*/  IMAD.MOV.U32 R195, RZ, RZ, R21 ;  /* 0x000000ffffc37224 */ /* 0x000fe200078e0015 */
[----:B------:R-:W-:Y:S02]  /*14f50*/  MOV R3, 0x14f70 ;  /* 0x00014f7000037802 */ /* 0x000fe40000000f00 */
[----:B------:R-:W-:Y:S05]  /*14f60*/  CALL.REL.NOINC `($__internal_99_$__cuda_sm70_shflsync_idx_p) ;  /* 0x00001dc000007944 */ /* 0x000fea0003c00000 */
[----:B------:R-:W-:Y:S01]  /*14f70*/  MOV R0, R220 ;  /* 0x000000dc00007202 */ /* 0x000fe20000000f00 */
[----:B------:R-:W-:-:S05]  /*14f80*/  BRA `(.L_x_6150) ;  /* 0xffff1d5000007947 */ /* 0x000fca000383ffff */
.L_x_6059:
[----:B------:R-:W-:Y:S01]  /*14f90*/  MOV R2, RZ ;  /* 0x000000ff00027202 */ /* 0x000fe20000000f00 */
[----:B------:R-:W-:Y:S01]  /*14fa0*/  IMAD.MOV.U32 R195, RZ, RZ, R133 ;  /* 0x000000ffffc37224 */ /* 0x000fe200078e0085 */
[----:B------:R-:W-:Y:S01]  /*14fb0*/  MOV R3, 0x14fe0 ;  /* 0x00014fe000037802 */ /* 0x000fe20000000f00 */
[----:B------:R-:W-:Y:S02]  /*14fc0*/  IMAD.MOV.U32 R220, RZ, RZ, 0x181f ;  /* 0x0000181fffdc7424 */ /* 0x000fe400078e00ff */
[----:B------:R-:W-:Y:S05]  /*14fd0*/  CALL.REL.NOINC `($__internal_99_$__cuda_sm70_shflsync_idx_p) ;  /* 0x00001d5000007944 */ /* 0x000fea0003c00000 */
[----:B------:R-:W-:Y:S01]  /*14fe0*/  MOV R132, R220 ;  /* 0x000000dc00847202 */ /* 0x000fe20000000f00 */
[----:B------:R-:W-:-:S05]  /*14ff0*/  BRA `(.L_x_6151) ;  /* 0xffff2e0000007947 */ /* 0x000fca000383ffff */
.L_x_6060:
[----:B------:R-:W-:Y:S01]  /*15000*/  MOV R2, RZ ;  /* 0x000000ff00027202 */ /* 0x000fe20000000f00 */
[----:B------:R-:W-:Y:S01]  /*15010*/  IMAD.MOV.U32 R195, RZ, RZ, R170 ;  /* 0x000000ffffc37224 */ /* 0x000fe200078e00aa */
[----:B------:R-:W-:Y:S01]  /*15020*/  MOV R3, 0x15050 ;  /* 0x0001505000037802 */ /* 0x000fe20000000f00 */
[----:B------:R-:W-:Y:S02]  /*15030*/  IMAD.MOV.U32 R220, RZ, RZ, 0x181f ;  /* 0x0000181fffdc7424 */ /* 0x000fe400078e00ff */
[----:B-12---:R-:W-:Y:S05]  /*15040*/  CALL.REL.NOINC `($__internal_99_$__cuda_sm70_shflsync_idx_p) ;  /* 0x00001ce000007944 */ /* 0x006fea0003c00000 */
        /* <DEDUP_REMOVED lines=13> */
[----:B------:R-:W-:Y:S05]  /*15120*/  IMAD.X R169, R132, 0x1, R174, P0 ;  /* 0x0000000184a97824 */ /* 0x000fea00000e06ae */
[----:B------:R2:W-:Y:S01]  /*15130*/  LDGSTS.E.BYPASS.LTC128B.128 [R215+0xa100], [R168.64], !P5 ;  /* 0x0a100000a8d77fae */ /* 0x0005e2000e901d46 */
[----:B-1----:R-:W-:Y:S05]  /*15140*/  IADD3 R2, P0, R220, R179, RZ ;  /* 0x000000b3dc027210 */ /* 0x002fea0007f1e0ff */
[----:B------:R-:W-:Y:S01]  /*15150*/  IMAD.X R3, R132, 0x1, R175, P0 ;  /* 0x0000000184037824 */ /* 0x000fe200000e06af */
[----:B--2---:R-:W-:Y:S04]  /*15160*/  SEL R168, RZ, 0x10, P5 ;  /* 0x00000010ffa87807 */ /* 0x004fe80002800000 */
        /* <DEDUP_REMOVED lines=9> */
[----:B------:R-:W-:Y:S05]  /*15200*/  CALL.REL.NOINC `($__internal_99_$__cuda_sm70_shflsync_idx_p) ;  /* 0x00001b2000007944 */ /* 0x000fea0003c00000 */
        /* <DEDUP_REMOVED lines=8> */
.L_x_6061:
[----:B-1----:R-:W-:Y:S01]  /*15290*/  MOV R2, RZ ;  /* 0x000000ff00027202 */ /* 0x002fe20000000f00 */
[----:B------:R-:W-:Y:S01]  /*152a0*/  IMAD.MOV.U32 R195, RZ, RZ, R132 ;  /* 0x000000ffffc37224 */ /* 0x000fe200078e0084 */
[----:B------:R-:W-:Y:S01]  /*152b0*/  MOV R3, 0x152e0 ;  /* 0x000152e000037802 */ /* 0x000fe20000000f00 */
[----:B------:R-:W-:Y:S02]  /*152c0*/  IMAD.MOV.U32 R220, RZ, RZ, 0x1c1f ;  /* 0x00001c1fffdc7424 */ /* 0x000fe400078e00ff */
[----:B------:R-:W-:Y:S05]  /*152d0*/  CALL.REL.NOINC `($__internal_99_$__cuda_sm70_shflsync_idx_p) ;  /* 0x00001a5000007944 */ /* 0x000fea0003c00000 */
[----:B------:R-:W-:Y:S01]  /*152e0*/  MOV R0, R220 ;  /* 0x000000dc00007202 */ /* 0x000fe20000000f00 */
[----:B------:R-:W-:-:S05]  /*152f0*/  BRA `(.L_x_6153) ;  /* 0xffff2f1000007947 */ /* 0x000fca000383ffff */
.L_x_6062:
[----:B------:R-:W-:Y:S01]  /*15300*/  MOV R2, 0x1 ;  /* 0x0000000100027802 */ /* 0x000fe20000000f00 */
[----:B------:R-:W-:Y:S01]  /*15310*/  IMAD.MOV.U32 R195, RZ, RZ, R132 ;  /* 0x000000ffffc37224 */ /* 0x000fe200078e0084 */
[----:B------:R-:W-:Y:S01]  /*15320*/  MOV R3, 0x15350 ;  /* 0x0001535000037802 */ /* 0x000fe20000000f00 */
[----:B------:R-:W-:Y:S02]  /*15330*/  IMAD.MOV.U32 R220, RZ, RZ, 0x1c1f ;  /* 0x00001c1fffdc7424 */ /* 0x000fe400078e00ff */
[----:B--2---:R-:W-:Y:S05]  /*15340*/  CALL.REL.NOINC `($__internal_99_$__cuda_sm70_shflsync_idx_p) ;  /* 0x000019e000007944 */ /* 0x004fea0003c00000 */
        /* <DEDUP_REMOVED lines=12> */
[----:B------:R-:W-:Y:S02]  /*15410*/  FSEL R20, R11, -INF , P0 ;  /* 0xff8000000b147808 */ /* 0x000fe40000000000 */
[----:B------:R-:W-:Y:S02]  /*15420*/  ISETP.GT.AND P6, PT, R133, 0x10, PT ;  /* 0x000000108500780c */ /* 0x000fe40003fc4270 */
        /* <DEDUP_REMOVED lines=35> */
[----:B------:R-:W-:Y:S02]  /*15660*/  FMNMX.FTZ R0, R168, R0, !PT ;  /* 0x00000000a8007209 */ /* 0x000fe40007810000 */
[----:B------:R-:W-:Y:S02]  /*15670*/  FSEL R8, R30, -INF , P6 ;  /* 0xff8000001e087808 */ /* 0x000fe40003000000 */
[----:B------:R-:W-:Y:S02]  /*15680*/  FMNMX.FTZ R18, R9, R2, !PT ;  /* 0x0000000209127209 */ /* 0x000fe40007810000 */
[----:B------:R-:W-:Y:S02]  /*15690*/  ISETP.GT.AND P2, PT, R133, 0x38, PT ;  /* 0x000000388500780c */ /* 0x000fe40003f44270 */
[----:B------:R-:W-:Y:S01]  /*156a0*/  FMNMX.FTZ R132, R28, R0, !PT ;  /* 0x000000001c847209 */ /* 0x000fe20007810000 */
[----:B------:R-:W-:Y:S01]  /*156b0*/  IMAD.MOV.U32 R0, RZ, RZ, 0x2 ;  /* 0x00000002ff007424 */ /* 0x000fe200078e00ff */
        /* <DEDUP_REMOVED lines=12> */
[----:B------:R-:W-:Y:S05]  /*15780*/  CALL.REL.NOINC `($__internal_98_$__cuda_sm70_shflsync_bfly_p) ;  /* 0x0000154000007944 */ /* 0x000fea0003c00000 */
[----:B------:R-:W-:Y:S01]  /*15790*/  FMNMX.FTZ R132, R132, R0, !PT ;  /* 0x0000000084847209 */ /* 0x000fe20007810000 */
[----:B------:R-:W-:Y:S01]  /*157a0*/  IMAD.MOV.U32 R0, RZ, RZ, 0x1 ;  /* 0x00000001ff007424 */ /* 0x000fe200078e00ff */
[----:B------:R-:W-:Y:S02]  /*157b0*/  MOV R2, 0x157d0 ;  /* 0x000157d000027802 */ /* 0x000fe40000000f00 */
        /* <DEDUP_REMOVED lines=8> */
[----:B------:R-:W-:Y:S02]  /*15840*/  MOV R2, 0x15860 ;  /* 0x0001586000027802 */ /* 0x000fe40000000f00 */
[----:B------:R-:W-:Y:S05]  /*15850*/  CALL.REL.NOINC `($__internal_98_$__cuda_sm70_shflsync_bfly_p) ;  /* 0x0000147000007944 */ /* 0x000fea0003c00000 */
[----:B------:R-:W-:-:S05]  /*15860*/  BRA `(.L_x_6154) ;  /* 0xffff305000007947 */ /* 0x000fca000383ffff */
.L_x_6065:
[----:B------:R-:W-:Y:S01]  /*15870*/  MOV R2, RZ ;  /* 0x000000ff00027202 */ /* 0x000fe20000000f00 */
[----:B------:R-:W-:Y:S01]  /*15880*/  IMAD.MOV.U32 R195, RZ, RZ, R4 ;  /* 0x000000ffffc37224 */ /* 0x000fe200078e0004 */
[----:B------:R-:W-:Y:S01]  /*15890*/  MOV R3, 0x158c0 ;  /* 0x000158c000037802 */ /* 0x000fe20000000f00 */
[----:B------:R-:W-:Y:S02]  /*158a0*/  IMAD.MOV.U32 R220, RZ, RZ, 0x181f ;  /* 0x0000181fffdc7424 */ /* 0x000fe400078e00ff */
[----:B-1234-:R-:W-:Y:S05]  /*158b0*/  CALL.REL.NOINC `($__internal_99_$__cuda_sm70_shflsync_idx_p) ;  /* 0x0000147000007944 */ /* 0x01efea0003c00000 */
[----:B------:R-:W-:Y:S01]  /*158c0*/  MOV R2, R220 ;  /* 0x000000dc00027202 */ /* 0x000fe20000000f00 */
[----:B------:R-:W-:-:S05]  /*158d0*/  BRA `(.L_x_6155) ;  /* 0xffff4fc000007947 */ /* 0x000fca000383ffff */
.L_x_6068:
[----:B------:R-:W-:Y:S01]  /*158e0*/  MOV R2, RZ ;  /* 0x000000ff00027202 */ /* 0x000fe20000000f00 */
[----:B------:R-:W-:Y:S01]  /*158f0*/  IMAD.MOV.U32 R195, RZ, RZ, R133 ;  /* 0x000000ffffc37224 */ /* 0x000fe200078e0085 */
[----:B------:R-:W-:Y:S01]  /*15900*/  MOV R3, 0x15930 ;  /* 0x0001593000037802 */ /* 0x000fe20000000f00 */
[----:B------:R-:W-:Y:S02]  /*15910*/  IMAD.MOV.U32 R220, RZ, RZ, 0x181f ;  /* 0x0000181fffdc7424 */ /* 0x000fe400078e00ff */
[----:B------:R-:W-:Y:S05]  /*15920*/  CALL.REL.NOINC `($__internal_99_$__cuda_sm70_shflsync_idx_p) ;  /* 0x0000140000007944 */ /* 0x000fea0003c00000 */
[----:B------:R-:W-:Y:S01]  /*15930*/  MOV R132, R220 ;  /* 0x000000dc00847202 */ /* 0x000fe20000000f00 */
[----:B------:R-:W-:-:S05]  /*15940*/  BRA `(.L_x_6156) ;  /* 0xffff619000007947 */ /* 0x000fca000383ffff */
.L_x_6069:
[----:B------:R-:W-:Y:S01]  /*15950*/  MOV R2, RZ ;  /* 0x000000ff00027202 */ /* 0x000fe20000000f00 */
[----:B------:R-:W-:Y:S01]  /*15960*/  IMAD.MOV.U32 R195, RZ, RZ, R170 ;  /* 0x000000ffffc37224 */ /* 0x000fe200078e00aa */
[----:B------:R-:W-:Y:S01]  /*15970*/  MOV R3, 0x159a0 ;  /* 0x000159a000037802 */ /* 0x000fe20000000f00 */
[----:B------:R-:W-:Y:S02]  /*15980*/  IMAD.MOV.U32 R220, RZ, RZ, 0x181f ;  /* 0x0000181fffdc7424 */ /* 0x000fe400078e00ff */
[----:B-12---:R-:W-:Y:S05]  /*15990*/  CALL.REL.NOINC `($__internal_99_$__cuda_sm70_shflsync_idx_p) ;  /* 0x0000139000007944 */ /* 0x006fea0003c00000 */
[----:B------:R-:W-:Y:S01]  /*159a0*/  IADD3 R2, -R214, 0x10, RZ ;  /* 0x00000010d6027810 */ /* 0x000fe20007ffe1ff */
        /* <DEDUP_REMOVED lines=10> */
[----:B-1----:R-:W-:Y:S05]  /*15a50*/  IADD3 R2, P0, R220, R176, RZ ;  /* 0x000000b0dc027210 */ /* 0x002fea0007f1e0ff */
[----:B------:R-:W-:Y:S01]  /*15a60*/  IMAD.X R3, R132, 0x1, R172, P0 ;  /* 0x0000000184037824 */ /* 0x000fe200000e06ac */
[----:B------:R-:W-:Y:S04]  /*15a70*/  IADD3 R168, P0, R220, R177, RZ ;  /* 0x000000b1dca87210 */ /* 0x000fe80007f1e0ff */
[----:B------:R1:W-:Y:S01]  /*15a80*/  LDGSTS.E.BYPASS.LTC128B.128 [R215+0xa100], [R2.64], !P5 ;  /* 0x0a10000002d77fae */ /* 0x0003e2000e901d46 */
[----:B------:R-:W-:Y:S05]  /*15a90*/  IMAD.X R169, R132, 0x1, R173, P0 ;  /* 0x0000000184a97824 */ /* 0x000fea00000e06ad */
[----:B------:R2:W-:Y:S01]  /*15aa0*/  LDGSTS.E.BYPASS.LTC128B.128 [R215+0xc100], [R168.64], !P4 ;  /* 0x0c100000a8d77fae */ /* 0x0005e2000e101d46 */
[----:B-1----:R-:W-:Y:S01]  /*15ab0*/  IADD3 R2, P0, R220, R178, RZ ;  /* 0x000000b2dc027210 */ /* 0x002fe20007f1e0ff */
[----:B------:R-:W-:Y:S04]  /*15ac0*/  IMAD.MOV.U32 R220, RZ, RZ, 0x181f ;  /* 0x0000181fffdc7424 */ /* 0x000fe800078e00ff */
[----:B------:R-:W-:Y:S05]  /*15ad0*/  IMAD.X R3, R132, 0x1, R174, P0 ;  /* 0x0000000184037824 */ /* 0x000fea00000e06ae */
        /* <DEDUP_REMOVED lines=12> */
.L_x_6070:
[----:B------:R-:W-:Y:S02]  /*15ba0*/  MOV R0, 0x2 ;  /* 0x0000000200007802 */ /* 0x000fe40000000f00 */
        /* <DEDUP_REMOVED lines=16> */
.L_x_6072:
[----:B------:R-:W-:Y:S01]  /*15cb0*/  IMAD.MOV.U32 R132, RZ, RZ, R222 ;  /* 0x000000ffff847224 */ /* 0x000fe200078e00de */
[----:B------:R-:W-:-:S02]  /*15cc0*/  MOV R0, 0x2 ;  /* 0x0000000200007802 */ /* 0x000fc40000000f00 */
[----:B------:R-:W-:Y:S02]  /*15cd0*/  MOV R2, 0x15cf0 ;  /* 0x00015cf000027802 */ /* 0x000fe40000000f00 */
[----:B------:R-:W-:Y:S05]  /*15ce0*/  CALL.REL.NOINC `($__internal_98_$__cuda_sm70_shflsync_bfly_p) ;  /* 0x00000fe000007944 */ /* 0x000fea0003c00000 */
[----:B------:R-:W-:Y:S05]  /*15cf0*/  BRA `(.L_x_6159) ;  /* 0xffff7f6000007947 */ /* 0x000fea000383ffff */
.L_x_6073:
[----:B------:R-:W-:Y:S01]  /*15d00*/  IMAD.MOV.U32 R132, RZ, RZ, R4 ;  /* 0x000000ffff847224 */ /* 0x000fe200078e0004 */
[----:B------:R-:W-:Y:S02]  /*15d10*/  MOV R0, 0x1 ;  /* 0x0000000100007802 */ /* 0x000fe40000000f00 */
[----:B------:R-:W-:Y:S02]  /*15d20*/  MOV R2, 0x15d40 ;  /* 0x00015d4000027802 */ /* 0x000fe40000000f00 */
[----:B-1----:R-:W-:Y:S05]  /*15d30*/  CALL.REL.NOINC `($__internal_98_$__cuda_sm70_shflsync_bfly_p) ;  /* 0x00000f9000007944 */ /* 0x002fea0003c00000 */
[----:B------:R-:W-:Y:S01]  /*15d40*/  FADD.FTZ R4, R4, R0 ;  /* 0x0000000004047221 */ /* 0x000fe20000010000 */
[----:B------:R-:W-:Y:S02]  /*15d50*/  MOV R132, R221 ;  /* 0x000000dd00847202 */ /* 0x000fe40000000f00 */
[----:B------:R-:W-:Y:S02]  /*15d60*/  MOV R0, 0x2 ;  /* 0x0000000200007802 */ /* 0x000fe40000000f00 */
[----:B------:R-:W-:Y:S02]  /*15d70*/  MOV R2, 0x15d90 ;  /* 0x00015d9000027802 */ /* 0x000fe40000000f00 */
[----:B------:R-:W-:Y:S05]  /*15d80*/  CALL.REL.NOINC `($__internal_98_$__cuda_sm70_shflsync_bfly_p) ;  /* 0x00000f4000007944 */ /* 0x000fea0003c00000 */
[----:B------:R-:W-:Y:S01]  /*15d90*/  FADD.FTZ R5, R221, R0 ;  /* 0x00000000dd057221 */ /* 0x000fe20000010000 */
[----:B------:R-:W-:Y:S02]  /*15da0*/  MOV R0, 0x1 ;  /* 0x0000000100007802 */ /* 0x000fe40000000f00 */
[----:B------:R-:W-:-:S02]  /*15db0*/  MOV R2, 0x15de0 ;  /* 0x00015de000027802 */ /* 0x000fc40000000f00 */
[----:B------:R-:W-:Y:S02]  /*15dc0*/  MOV R132, R5 ;  /* 0x0000000500847202 */ /* 0x000fe40000000f00 */
[----:B------:R-:W-:Y:S05]  /*15dd0*/  CALL.REL.NOINC `($__internal_98_$__cuda_sm70_shflsync_bfly_p) ;  /* 0x00000ef000007944 */ /* 0x000fea0003c00000 */
[----:B------:R-:W-:Y:S01]  /*15de0*/  MOV R3, R0 ;  /* 0x0000000000037202 */ /* 0x000fe20000000f00 */
[----:B------:R-:W-:Y:S05]  /*15df0*/  BRA `(.L_x_6160) ;  /* 0xffff7ed000007947 */ /* 0x000fea000383ffff */
.L_x_6080:
[----:B--234-:R-:W-:Y:S01]  /*15e00*/  IMAD.MOV.U32 R195, RZ, RZ, R5 ;  /* 0x000000ffffc37224 */ /* 0x01cfe200078e0005 */
[----:B------:R-:W-:Y:S01]  /*15e10*/  MOV R2, RZ ;  /* 0x000000ff00027202 */ /* 0x000fe20000000f00 */
[----:B------:R-:W-:Y:S01]  /*15e20*/  IMAD.MOV.U32 R220, RZ, RZ, 0x181f ;  /* 0x0000181fffdc7424 */ /* 0x000fe200078e00ff */
[----:B------:R-:W-:Y:S02]  /*15e30*/  MOV R3, 0x15e50 ;  /* 0x00015e5000037802 */ /* 0x000fe40000000f00 */
[----:B-1----:R-:W-:Y:S05]  /*15e40*/  CALL.REL.NOINC `($__internal_99_$__cuda_sm70_shflsync_idx_p) ;  /* 0x00000ee000007944 */ /* 0x002fea0003c00000 */
[----:B------:R-:W-:Y:S01]  /*15e50*/  MOV R4, R220 ;  /* 0x000000dc00047202 */ /* 0x000fe20000000f00 */
[----:B------:R-:W-:Y:S05]  /*15e60*/  BRA `(.L_x_6161) ;  /* 0xffff9a6000007947 */ /* 0x000fea000383ffff */
.L_x_6081:
[----:B------:R-:W-:Y:S01]  /*15e70*/  IMAD.MOV.U32 R195, RZ, RZ, R14 ;  /* 0x000000ffffc37224 */ /* 0x000fe200078e000e */
[----:B------:R-:W-:Y:S01]  /*15e80*/  MOV R2, RZ ;  /* 0x000000ff00027202 */ /* 0x000fe20000000f00 */
[----:B------:R-:W-:Y:S01]  /*15e90*/  IMAD.MOV.U32 R220, RZ, RZ, 0x181f ;  /* 0x0000181fffdc7424 */ /* 0x000fe200078e00ff */
[----:B------:R-:W-:Y:S02]  /*15ea0*/  MOV R3, 0x15ec0 ;  /* 0x00015ec000037802 */ /* 0x000fe40000000f00 */
[----:B-123--:R-:W-:Y:S05]  /*15eb0*/  CALL.REL.NOINC `($__internal_99_$__cuda_sm70_shflsync_idx_p) ;  /* 0x00000e7000007944 */ /* 0x00efea0003c00000 */
[----:B------:R-:W-:Y:S01]  /*15ec0*/  MOV R0, R220 ;  /* 0x000000dc00007202 */ /* 0x000fe20000000f00 */
[----:B------:R-:W-:Y:S05]  /*15ed0*/  BRA `(.L_x_6162) ;  /* 0xffff9a1000007947 */ /* 0x000fea000383ffff */
.L_x_6084:
[----:B------:R-:W-:Y:S01]  /*15ee0*/  IMAD.MOV.U32 R195, RZ, RZ, R5 ;  /* 0x000000ffffc37224 */ /* 0x000fe200078e0005 */
[----:B--2---:R-:W-:Y:S01]  /*15ef0*/  MOV R2, 0x1 ;  /* 0x0000000100027802 */ /* 0x004fe20000000f00 */
[----:B------:R-:W-:Y:S01]  /*15f00*/  IMAD.MOV.U32 R220, RZ, RZ, 0x181f ;  /* 0x0000181fffdc7424 */ /* 0x000fe200078e00ff */
[----:B------:R-:W-:-:S02]  /*15f10*/  MOV R3, 0x15f30 ;  /* 0x00015f3000037802 */ /* 0x000fc40000000f00 */
[----:B-1-34-:R-:W-:Y:S05]  /*15f20*/  CALL.REL.NOINC `($__internal_99_$__cuda_sm70_shflsync_idx_p) ;  /* 0x00000e0000007944 */ /* 0x01afea0003c00000 */
        /* <DEDUP_REMOVED lines=8> */
.L_x_6087:
[----:B------:R-:W-:Y:S01]  /*15fb0*/  IMAD.MOV.U32 R195, RZ, RZ, R5 ;  /* 0x000000ffffc37224 */ /* 0x000fe200078e0005 */
[----:B-1----:R-:W-:Y:S01]  /*15fc0*/  MOV R2, 0x2 ;  /* 0x0000000200027802 */ /* 0x002fe20000000f00 */
[----:B------:R-:W-:Y:S01]  /*15fd0*/  IMAD.MOV.U32 R220, RZ, RZ, 0x181f ;  /* 0x0000181fffdc7424 */ /* 0x000fe200078e00ff */
[----:B------:R-:W-:Y:S02]  /*15fe0*/  MOV R3, 0x16000 ;  /* 0x0001600000037802 */ /* 0x000fe40000000f00 */
[----:B--234-:R-:W-:Y:S05]  /*15ff0*/  CALL.REL.NOINC `($__internal_99_$__cuda_sm70_shflsync_idx_p) ;  /* 0x00000d3000007944 */ /* 0x01cfea0003c00000 */
[----:B------:R-:W-:Y:S01]  /*16000*/  MOV R4, R220 ;  /* 0x000000dc00047202 */ /* 0x000fe20000000f00 */
[----:B------:R-:W-:Y:S05]  /*16010*/  BRA `(.L_x_6164) ;  /* 0xffff9c4000007947 */ /* 0x000fea000383ffff */
.L_x_6088:
[----:B------:R-:W-:Y:S01]  /*16020*/  IMAD.MOV.U32 R195, RZ, RZ, R14 ;  /* 0x000000ffffc37224 */ /* 0x000fe200078e000e */
[----:B-1----:R-:W-:Y:S01]  /*16030*/  MOV R2, 0x2 ;  /* 0x0000000200027802 */ /* 0x002fe20000000f00 */
[----:B------:R-:W-:Y:S01]  /*16040*/  IMAD.MOV.U32 R220, RZ, RZ, 0x181f ;  /* 0x0000181fffdc7424 */ /* 0x000fe200078e00ff */
[----:B------:R-:W-:Y:S02]  /*16050*/  MOV R3, 0x16070 ;  /* 0x0001607000037802 */ /* 0x000fe40000000f00 */
[----:B--234-:R-:W-:Y:S05]  /*16060*/  CALL.REL.NOINC `($__internal_99_$__cuda_sm70_shflsync_idx_p) ;  /* 0x00000cc000007944 */ /* 0x01cfea0003c00000 */
[----:B------:R-:W-:Y:S01]  /*16070*/  MOV R0, R220 ;  /* 0x000000dc00007202 */ /* 0x000fe20000000f00 */
[----:B------:R-:W-:Y:S05]  /*16080*/  BRA `(.L_x_6165) ;  /* 0xffff9bf000007947 */ /* 0x000fea000383ffff */
.L_x_6091:
[----:B------:R-:W-:Y:S01]  /*16090*/  IMAD.MOV.U32 R195, RZ, RZ, R5 ;  /* 0x000000ffffc37224 */ /* 0x000fe200078e0005 */
[----:B-1----:R-:W-:Y:S01]  /*160a0*/  MOV R2, 0x3 ;  /* 0x0000000300027802 */ /* 0x002fe20000000f00 */
[----:B------:R-:W-:Y:S01]  /*160b0*/  IMAD.MOV.U32 R220, RZ, RZ, 0x181f ;  /* 0x0000181fffdc7424 */ /* 0x000fe200078e00ff */
[----:B------:R-:W-:-:S02]  /*160c0*/  MOV R3, 0x160e0 ;  /* 0x000160e000037802 */ /* 0x000fc40000000f00 */
[----:B--234-:R-:W-:Y:S05]  /*160d0*/  CALL.REL.NOINC `($__internal_99_$__cuda_sm70_shflsync_idx_p) ;  /* 0x00000c5000007944 */ /* 0x01cfea0003c00000 */
        /* <DEDUP_REMOVED lines=8> */
.L_x_6093:
[----:B------:R-:W-:Y:S01]  /*16160*/  IMAD.MOV.U32 R195, RZ, RZ, R5 ;  /* 0x000000ffffc37224 */ /* 0x000fe200078e0005 */
[----:B------:R-:W-:Y:S01]  /*16170*/  MOV R2, RZ ;  /* 0x000000ff00027202 */ /* 0x000fe20000000f00 */
[----:B------:R-:W-:Y:S01]  /*16180*/  IMAD.MOV.U32 R220, RZ, RZ, 0x1c1f ;  /* 0x00001c1fffdc7424 */ /* 0x000fe200078e00ff */
[----:B------:R-:W-:Y:S02]  /*16190*/  MOV R3, 0x161b0 ;  /* 0x000161b000037802 */ /* 0x000fe40000000f00 */
[----:B------:R-:W-:Y:S05]  /*161a0*/  CALL.REL.NOINC `($__internal_99_$__cuda_sm70_shflsync_idx_p) ;  /* 0x00000b8000007944 */ /* 0x000fea0003c00000 */
[----:B------:R-:W-:Y:S01]  /*161b0*/  MOV R4, R220 ;  /* 0x000000dc00047202 */ /* 0x000fe20000000f00 */
[----:B------:R-:W-:Y:S05]  /*161c0*/  BRA `(.L_x_6167) ;  /* 0xffffa01000007947 */ /* 0x000fea000383ffff */
.L_x_6094:
[----:B------:R-:W-:Y:S01]  /*161d0*/  IMAD.MOV.U32 R195, RZ, RZ, R12 ;  /* 0x000000ffffc37224 */ /* 0x000fe200078e000c */
[----:B------:R-:W-:Y:S01]  /*161e0*/  MOV R2, RZ ;  /* 0x000000ff00027202 */ /* 0x000fe20000000f00 */
[----:B------:R-:W-:Y:S01]  /*161f0*/  IMAD.MOV.U32 R220, RZ, RZ, 0x1c1f ;  /* 0x00001c1fffdc7424 */ /* 0x000fe200078e00ff */
[----:B------:R-:W-:Y:S02]  /*16200*/  MOV R3, 0x16220 ;  /* 0x0001622000037802 */ /* 0x000fe40000000f00 */
[----:B-12---:R-:W-:Y:S05]  /*16210*/  CALL.REL.NOINC `($__internal_99_$__cuda_sm70_shflsync_idx_p) ;  /* 0x00000b1000007944 */ /* 0x006fea0003c00000 */
[----:B------:R-:W-:Y:S01]  /*16220*/  MOV R0, R220 ;  /* 0x000000dc00007202 */ /* 0x000fe20000000f00 */
[----:B------:R-:W-:Y:S05]  /*16230*/  BRA `(.L_x_6168) ;  /* 0xffff9fc000007947 */ /* 0x000fea000383ffff */
.L_x_6097:
        /* <DEDUP_REMOVED lines=13> */
.L_x_6101:
[----:B------:R-:W-:Y:S01]  /*16310*/  IMAD.MOV.U32 R195, RZ, RZ, R5 ;  /* 0x000000ffffc37224 */ /* 0x000fe200078e0005 */
[----:B------:R-:W-:Y:S01]  /*16320*/  MOV R2, RZ ;  /* 0x000000ff00027202 */ /* 0x000fe20000000f00 */
[----:B------:R-:W-:Y:S01]  /*16330*/  IMAD.MOV.U32 R220, RZ, RZ, 0x181f ;  /* 0x0000181fffdc7424 */ /* 0x000fe200078e00ff */
[----:B------:R-:W-:Y:S02]  /*16340*/  MOV R3, 0x16360 ;  /* 0x0001636000037802 */ /* 0x000fe40000000f00 */
[----:B------:R-:W-:Y:S05]  /*16350*/  CALL.REL.NOINC `($__internal_99_$__cuda_sm70_shflsync_idx_p) ;  /* 0x000009d000007944 */ /* 0x000fea0003c00000 */
[----:B------:R-:W-:Y:S01]  /*16360*/  MOV R4, R220 ;  /* 0x000000dc00047202 */ /* 0x000fe20000000f00 */
[----:B------:R-:W-:Y:S05]  /*16370*/  BRA `(.L_x_6170) ;  /* 0xffffc1d000007947 */ /* 0x000fea000383ffff */
.L_x_6102:
[----:B------:R-:W-:Y:S01]  /*16380*/  IMAD.MOV.U32 R195, RZ, RZ, R14 ;  /* 0x000000ffffc37224 */ /* 0x000fe200078e000e */
[----:B------:R-:W-:Y:S01]  /*16390*/  MOV R2, RZ ;  /* 0x000000ff00027202 */ /* 0x000fe20000000f00 */
[----:B------:R-:W-:Y:S01]  /*163a0*/  IMAD.MOV.U32 R220, RZ, RZ, 0x181f ;  /* 0x0000181fffdc7424 */ /* 0x000fe200078e00ff */
[----:B------:R-:W-:Y:S02]  /*163b0*/  MOV R3, 0x163d0 ;  /* 0x000163d000037802 */ /* 0x000fe40000000f00 */
[----:B-12---:R-:W-:Y:S05]  /*163c0*/  CALL.REL.NOINC `($__internal_99_$__cuda_sm70_shflsync_idx_p) ;  /* 0x0000096000007944 */ /* 0x006fea0003c00000 */
[----:B------:R-:W-:Y:S01]  /*163d0*/  MOV R0, R220 ;  /* 0x000000dc00007202 */ /* 0x000fe20000000f00 */
[----:B------:R-:W-:Y:S05]  /*163e0*/  BRA `(.L_x_6171) ;  /* 0xffffc18000007947 */ /* 0x000fea000383ffff */
.L_x_6105:
        /* <DEDUP_REMOVED lines=13> */
.L_x_6108:
[----:B------:R-:W-:Y:S01]  /*164c0*/  IMAD.MOV.U32 R195, RZ, RZ, R5 ;  /* 0x000000ffffc37224 */ /* 0x000fe200078e0005 */
[----:B-1----:R-:W-:Y:S01]  /*164d0*/  MOV R2, 0x2 ;  /* 0x0000000200027802 */ /* 0x002fe20000000f00 */
[----:B------:R-:W-:Y:S01]  /*164e0*/  IMAD.MOV.U32 R220, RZ, RZ, 0x181f ;  /* 0x0000181fffdc7424 */ /* 0x000fe200078e00ff */
[----:B------:R-:W-:Y:S02]  /*164f0*/  MOV R3, 0x16510 ;  /* 0x0001651000037802 */ /* 0x000fe40000000f00 */
[----:B--234-:R-:W-:Y:S05]  /*16500*/  CALL.REL.NOINC `($__internal_99_$__cuda_sm70_shflsync_idx_p) ;  /* 0x0000082000007944 */ /* 0x01cfea0003c00000 */
[----:B------:R-:W-:Y:S01]  /*16510*/  MOV R4, R220 ;  /* 0x000000dc00047202 */ /* 0x000fe20000000f00 */
[----:B------:R-:W-:Y:S05]  /*16520*/  BRA `(.L_x_6173) ;  /* 0xffffc3c000007947 */ /* 0x000fea000383ffff */
.L_x_6109:
[----:B------:R-:W-:Y:S01]  /*16530*/  IMAD.MOV.U32 R195, RZ, RZ, R14 ;  /* 0x000000ffffc37224 */ /* 0x000fe200078e000e */
[----:B------:R-:W-:Y:S01]  /*16540*/  MOV R2, 0x2 ;  /* 0x0000000200027802 */ /* 0x000fe20000000f00 */
[----:B------:R-:W-:Y:S01]  /*16550*/  IMAD.MOV.U32 R220, RZ, RZ, 0x181f ;  /* 0x0000181fffdc7424 */ /* 0x000fe200078e00ff */
[----:B------:R-:W-:Y:S02]  /*16560*/  MOV R3, 0x16580 ;  /* 0x0001658000037802 */ /* 0x000fe40000000f00 */
[----:B-1234-:R-:W-:Y:S05]  /*16570*/  CALL.REL.NOINC `($__internal_99_$__cuda_sm70_shflsync_idx_p) ;  /* 0x000007b000007944 */ /* 0x01efea0003c00000 */
[----:B------:R-:W-:Y:S01]  /*16580*/  MOV R0, R220 ;  /* 0x000000dc00007202 */ /* 0x000fe20000000f00 */
[----:B------:R-:W-:Y:S05]  /*16590*/  BRA `(.L_x_6174) ;  /* 0xffffc37000007947 */ /* 0x000fea000383ffff */
.L_x_6112:
        /* <DEDUP_REMOVED lines=13> */
.L_x_6114:
[----:B------:R-:W-:Y:S01]  /*16670*/  IMAD.MOV.U32 R195, RZ, RZ, R106 ;  /* 0x000000ffffc37224 */ /* 0x000fe200078e006a */
[----:B------:R-:W-:Y:S01]  /*16680*/  MOV R2, RZ ;  /* 0x000000ff00027202 */ /* 0x000fe20000000f00 */
[----:B------:R-:W-:Y:S01]  /*16690*/  IMAD.MOV.U32 R220, RZ, RZ, 0x1f ;  /* 0x0000001fffdc7424 */ /* 0x000fe200078e00ff */
[----:B------:R-:W-:Y:S02]  /*166a0*/  MOV R3, 0x166c0 ;  /* 0x000166c000037802 */ /* 0x000fe40000000f00 */
[----:B-1----:R-:W-:Y:S05]  /*166b0*/  CALL.REL.NOINC `($__internal_99_$__cuda_sm70_shflsync_idx_p) ;  /* 0x0000067000007944 */ /* 0x002fea0003c00000 */
[----:B------:R-:W-:Y:S01]  /*166c0*/  MOV R9, R220 ;  /* 0x000000dc00097202 */ /* 0x000fe20000000f00 */
[----:B------:R-:W-:Y:S05]  /*166d0*/  BRA `(.L_x_6176) ;  /* 0xffffc64000007947 */ /* 0x000fea000383ffff */
.L_x_6115:
[----:B------:R-:W-:Y:S01]  /*166e0*/  IMAD.MOV.U32 R195, RZ, RZ, R106 ;  /* 0x000000ffffc37224 */ /* 0x000fe200078e006a */
[----:B------:R-:W-:Y:S01]  /*166f0*/  MOV R2, 0x1 ;  /* 0x0000000100027802 */ /* 0x000fe20000000f00 */
[----:B------:R-:W-:Y:S01]  /*16700*/  IMAD.MOV.U32 R220, RZ, RZ, 0x1f ;  /* 0x0000001fffdc7424 */ /* 0x000fe200078e00ff */
[----:B------:R-:W-:Y:S02]  /*16710*/  MOV R3, 0x16730 ;  /* 0x0001673000037802 */ /* 0x000fe40000000f00 */
[----:B-123--:R-:W-:Y:S05]  /*16720*/  CALL.REL.NOINC `($__internal_99_$__cuda_sm70_shflsync_idx_p) ;  /* 0x0000060000007944 */ /* 0x00efea0003c00000 */
[----:B------:R-:W-:Y:S01]  /*16730*/  MOV R8, R220 ;  /* 0x000000dc00087202 */ /* 0x000fe20000000f00 */
[----:B------:R-:W-:Y:S05]  /*16740*/  BRA `(.L_x_6177) ;  /* 0xffffc5f000007947 */ /* 0x000fea000383ffff */
.L_x_6116:
[----:B------:R-:W-:Y:S02]  /*16750*/  MOV R3, 0x1 ;  /* 0x0000000100037802 */ /* 0x000fe40000000f00 */
[----:B------:R-:W-:-:S02]  /*16760*/  MOV R2, 0x16780 ;  /* 0x0001678000027802 */ /* 0x000fc40000000f00 */
[----:B--234-:R-:W-:Y:S05]  /*16770*/  CALL.REL.NOINC `($__internal_100_$__cuda_sm70_shflsync_up_p) ;  /* 0x0000061000007944 */ /* 0x01cfea0003c00000 */
[----:B------:R-:W-:Y:S05]  /*16780*/  BRA `(.L_x_6178) ;  /* 0xffffc6d000007947 */ /* 0x000fea000383ffff */
.L_x_6117:
[----:B------:R-:W-:Y:S02]  /*16790*/  MOV R3, 0x2 ;  /* 0x0000000200037802 */ /* 0x000fe40000000f00 */
[----:B------:R-:W-:-:S02]  /*167a0*/  MOV R2, 0x167c0 ;  /* 0x000167c000027802 */ /* 0x000fc40000000f00 */
[----:B--23--:R-:W-:Y:S05]  /*167b0*/  CALL.REL.NOINC `($__internal_100_$__cuda_sm70_shflsync_up_p) ;  /* 0x000005d000007944 */ /* 0x00cfea0003c00000 */
        /* <DEDUP_REMOVED lines=24> */
.L_x_6121:
[----:B------:R-:W-:Y:S02]  /*16940*/  MOV R3, 0x1 ;  /* 0x0000000100037802 */ /* 0x000fe40000000f00 */
[----:B------:R-:W-:Y:S02]  /*16950*/  MOV R2, 0x16970 ;  /* 0x0001697000027802 */ /* 0x000fe40000000f00 */
[----:B------:R-:W-:Y:S05]  /*16960*/  CALL.REL.NOINC `($__internal_100_$__cuda_sm70_shflsync_up_p) ;  /* 0x0000042000007944 */ /* 0x000fea0003c00000 */
[----:B------:R-:W-:Y:S01]  /*16970*/  MOV R2, R4 ;  /* 0x0000000400027202 */ /* 0x000fe20000000f00 */
[----:B------:R-:W-:Y:S05]  /*16980*/  BRA `(.L_x_6180) ;  /* 0xffffc72000007947 */ /* 0x000fea000383ffff */
.L_x_6122:
[----:B------:R-:W-:Y:S02]  /*16990*/  MOV R3, 0x2 ;  /* 0x0000000200037802 */ /* 0x000fe40000000f00 */
[----:B------:R-:W-:Y:S02]  /*169a0*/  MOV R2, 0x169c0 ;  /* 0x000169c000027802 */ /* 0x000fe40000000f00 */
        /* <DEDUP_REMOVED lines=25> */
.L_x_6124:
[----:B------:R-:W-:Y:S02]  /*16b40*/  SEL R0, RZ, 0x1, P0 ;  /* 0x00000001ff007807 */ /* 0x000fe40000000000 */
[----:B------:R-:W-:Y:S02]  /*16b50*/  MOV R2, 0x16b70 ;  /* 0x00016b7000027802 */ /* 0x000fe40000000f00 */
[----:B-1----:R-:W-:Y:S05]  /*16b60*/  CALL.REL.NOINC `($__internal_101_$__cuda_sm70_votesync_ballot) ;  /* 0x0000028000007944 */ /* 0x002fea0003c00000 */
[----:B------:R-:W-:Y:S01]  /*16b70*/  MOV R5, R0 ;  /* 0x0000000000057202 */ /* 0x000fe20000000f00 */
[----:B------:R-:W-:Y:S05]  /*16b80*/  BRA `(.L_x_6182) ;  /* 0xffffc6b000007947 */ /* 0x000fea000383ffff */
.L_x_6125:
[----:B------:R-:W-:Y:S01]  /*16b90*/  IMAD.MOV.U32 R195, RZ, RZ, R6 ;  /* 0x000000ffffc37224 */ /* 0x000fe200078e0006 */
[----:B------:R-:W-:Y:S01]  /*16ba0*/  MOV R2, R0 ;  /* 0x0000000000027202 */ /* 0x000fe20000000f00 */
[----:B------:R-:W-:Y:S01]  /*16bb0*/  IMAD.MOV.U32 R220, RZ, RZ, 0x1f ;  /* 0x0000001fffdc7424 */ /* 0x000fe200078e00ff */
[----:B------:R-:W-:Y:S02]  /*16bc0*/  MOV R3, 0x16be0 ;  /* 0x00016be000037802 */ /* 0x000fe40000000f00 */
[----:B-1----:R-:W-:Y:S05]  /*16bd0*/  CALL.REL.NOINC `($__internal_99_$__cuda_sm70_shflsync_idx_p) ;  /* 0x0000015000007944 */ /* 0x002fea0003c00000 */
[----:B------:R-:W-:Y:S01]  /*16be0*/  IMAD.MOV.U32 R10, RZ, RZ, R220 ;  /* 0x000000ffff0a7224 */ /* 0x000fe200078e00dc */
[----:B------:R-:W-:Y:S01]  /*16bf0*/  MOV R2, R0 ;  /* 0x0000000000027202 */ /* 0x000fe20000000f00 */
[----:B------:R-:W-:Y:S01]  /*16c00*/  IMAD.MOV.U32 R195, RZ, RZ, R7 ;  /* 0x000000ffffc37224 */ /* 0x000fe200078e0007 */
[----:B------:R-:W-:-:S02]  /*16c10*/  MOV R220, 0x1f ;  /* 0x0000001f00dc7802 */ /* 0x000fc40000000f00 */
[----:B------:R-:W-:Y:S02]  /*16c20*/  MOV R3, 0x16c40 ;  /* 0x00016c4000037802 */ /* 0x000fe40000000f00 */
[----:B------:R-:W-:Y:S05]  /*16c30*/  CALL.REL.NOINC `($__internal_99_$__cuda_sm70_shflsync_idx_p) ;  /* 0x000000f000007944 */ /* 0x000fea0003c00000 */
[----:B------:R-:W-:Y:S01]  /*16c40*/  MOV R7, R220 ;  /* 0x000000dc00077202 */ /* 0x000fe20000000f00 */
[----:B------:R-:W-:Y:S05]  /*16c50*/  BRA `(.L_x_6183) ;  /* 0xffffc63000007947 */ /* 0x000fea000383ffff */
.L_x_6128:
[----:B------:R-:W-:Y:S01]  /*16c60*/  IMAD.MOV.U32 R195, RZ, RZ, R4 ;  /* 0x000000ffffc37224 */ /* 0x000fe200078e0004 */
[----:B------:R-:W-:Y:S01]  /*16c70*/  MOV R2, R0 ;  /* 0x0000000000027202 */ /* 0x000fe20000000f00 */
[----:B------:R-:W-:Y:S01]  /*16c80*/  IMAD.MOV.U32 R220, RZ, RZ, 0x1f ;  /* 0x0000001fffdc7424 */ /* 0x000fe200078e00ff */
[----:B------:R-:W-:Y:S02]  /*16c90*/  MOV R3, 0x16cb0 ;  /* 0x00016cb000037802 */ /* 0x000fe40000000f00 */
[----:B-1-34-:R-:W-:Y:S05]  /*16ca0*/  CALL.REL.NOINC `($__internal_99_$__cuda_sm70_shflsync_idx_p) ;  /* 0x0000008000007944 */ /* 0x01afea0003c00000 */
[----:B------:R-:W-:Y:S01]  /*16cb0*/  MOV R11, R220 ;  /* 0x000000dc000b7202 */ /* 0x000fe20000000f00 */
[----:B------:R-:W-:Y:S05]  /*16cc0*/  BRA `(.L_x_6127) ;  /* 0xffffc62000007947 */ /* 0x000fea000383ffff */
        .weak           $__internal_98_$__cuda_sm70_shflsync_bfly_p
        .type           $__internal_98_$__cuda_sm70_shflsync_bfly_p,@function
        .size           $__internal_98_$__cuda_sm70_shflsync_bfly_p,($__internal_99_$__cuda_sm70_shflsync_idx_p - $__internal_98_$__cuda_sm70_shflsync_bfly_p)
$__internal_98_$__cuda_sm70_shflsync_bfly_p:
[----:B------:R-:W-:Y:S02]  /*16cd0*/  MOV R180, 0xffffffff ;  /* 0xffffffff00b47802 */ /* 0x000fe40000000f00 */
[----:B------:R-:W-:Y:S02]  /*16ce0*/  MOV R3, 0x1f ;  /* 0x0000001f00037802 */ /* 0x000fe40000000f00 */
[----:B------:R-:W-:Y:S04]  /*16cf0*/  WARPSYNC R180 ;  /* 0x000000b400007348 */ /* 0x000fe80003800000 */
[----:B------:R1:W2:Y:S02]  /*16d00*/  SHFL.BFLY PT, R0, R132, R0, R3 ;  /* 0x0c00000084007389 */ /* 0x0002a400000e0003 */
[----:B-1----:R-:W-:-:S04]  /*16d10*/  MOV R3, 0x0 ;  /* 0x0000000000037802 */ /* 0x002fc80000000f00 */
[----:B--2---:R-:W-:Y:S05]  /*16d20*/  RET.REL.NODEC R2 `(_ZN7cutlass13device_kernelIN5flash19enable_sm80_to_sm89INS1_16FlashAttnFwdSm80INS1_25CollectiveMainloopFwdSm80ILi8ELi1ELb0EN4cute5tupleIJNS5_1CILi128EEENS7_ILi64EEENS7_ILi256EEEEEELi256ENS_10bfloat16_tEfNS_4arch4Sm80ELb1ELb0ELb0ELb1ELb1ELb0ELb1ELb1EEENS1_21CollectiveEpilogueFwdINS6_IJS8_SA_S9_EEENS6_IJNS7_ILi1EEESI_SI_EEESC_SE_Li256ELb1ELb1ELb1ELb0EEENS1_36VarlenDynamicPersistentTileSchedulerILi128ELi64ELi256ELi256ELb1ELb1ELb0ELb1ELb1ELb1EEEEEEEEEvNT_6ParamsE) ;  /* 0xfffe92d002007950 */ /* 0x004fea0003c3ffff */
        .weak           $__internal_99_$__cuda_sm70_shflsync_idx_p
        .type           $__internal_99_$__cuda_sm70_shflsync_idx_p,@function
        .size           $__internal_99_$__cuda_sm70_shflsync_idx_p,($__internal_100_$__cuda_sm70_shflsync_up_p - $__internal_99_$__cuda_sm70_shflsync_idx_p)
$__internal_99_$__cuda_sm70_shflsync_idx_p:
[----:B------:R-:W-:-:S04]  /*16d30*/  MOV R244, 0xffffffff ;  /* 0xffffffff00f47802 */ /* 0x000fc80000000f00 */
[----:B------:R-:W-:Y:S04]  /*16d40*/  WARPSYNC R244 ;  /* 0x000000f400007348 */ /* 0x000fe80003800000 */
[----:B------:R1:W2:Y:S02]  /*16d50*/  SHFL.IDX PT, R220, R195, R2, R220 ;  /* 0x00000002c3dc7389 */ /* 0x0002a400000e00dc */
[----:B-1----:R-:W-:Y:S02]  /*16d60*/  MOV R2, R3 ;  /* 0x0000000300027202 */ /* 0x002fe40000000f00 */
[----:B------:R-:W-:-:S04]  /*16d70*/  MOV R3, 0x0 ;  /* 0x0000000000037802 */ /* 0x000fc80000000f00 */
[----:B--2---:R-:W-:Y:S05]  /*16d80*/  RET.REL.NODEC R2 `(_ZN7cutlass13device_kernelIN5flash19enable_sm80_to_sm89INS1_16FlashAttnFwdSm80INS1_25CollectiveMainloopFwdSm80ILi8ELi1ELb0EN4cute5tupleIJNS5_1CILi128EEENS7_ILi64EEENS7_ILi256EEEEEELi256ENS_10bfloat16_tEfNS_4arch4Sm80ELb1ELb0ELb0ELb1ELb1ELb0ELb1ELb1EEENS1_21CollectiveEpilogueFwdINS6_IJS8_SA_S9_EEENS6_IJNS7_ILi1EEESI_SI_EEESC_SE_Li256ELb1ELb1ELb1ELb0EEENS1_36VarlenDynamicPersistentTileSchedulerILi128ELi64ELi256ELi256ELb1ELb1ELb0ELb1ELb1ELb1EEEEEEEEEvNT_6ParamsE) ;  /* 0xfffe927002007950 */ /* 0x004fea0003c3ffff */
        .weak           $__internal_100_$__cuda_sm70_shflsync_up_p
        .type           $__internal_100_$__cuda_sm70_shflsync_up_p,@function
        .size           $__internal_100_$__cuda_sm70_shflsync_up_p,($__internal_101_$__cuda_sm70_votesync_ballot - $__internal_100_$__cuda_sm70_shflsync_up_p)
$__internal_100_$__cuda_sm70_shflsync_up_p:
[----:B------:R-:W-:Y:S02]  /*16d90*/  MOV R4, RZ ;  /* 0x000000ff00047202 */ /* 0x000fe40000000f00 */
[----:B------:R-:W-:-:S04]  /*16da0*/  MOV R10, 0xffffffff ;  /* 0xffffffff000a7802 */ /* 0x000fc80000000f00 */
[----:B------:R-:W-:Y:S04]  /*16db0*/  WARPSYNC R10 ;  /* 0x0000000a00007348 */ /* 0x000fe80003800000 */
[----:B------:R1:W2:Y:S02]  /*16dc0*/  SHFL.UP PT, R4, R0, R3, R4 ;  /* 0x0400000300047389 */ /* 0x0002a400000e0004 */
[----:B-1----:R-:W-:-:S04]  /*16dd0*/  MOV R3, 0x0 ;  /* 0x0000000000037802 */ /* 0x002fc80000000f00 */
[----:B--2---:R-:W-:Y:S05]  /*16de0*/  RET.REL.NODEC R2 `(_ZN7cutlass13device_kernelIN5flash19enable_sm80_to_sm89INS1_16FlashAttnFwdSm80INS1_25CollectiveMainloopFwdSm80ILi8ELi1ELb0EN4cute5tupleIJNS5_1CILi128EEENS7_ILi64EEENS7_ILi256EEEEEELi256ENS_10bfloat16_tEfNS_4arch4Sm80ELb1ELb0ELb0ELb1ELb1ELb0ELb1ELb1EEENS1_21CollectiveEpilogueFwdINS6_IJS8_SA_S9_EEENS6_IJNS7_ILi1EEESI_SI_EEESC_SE_Li256ELb1ELb1ELb1ELb0EEENS1_36VarlenDynamicPersistentTileSchedulerILi128ELi64ELi256ELi256ELb1ELb1ELb0ELb1ELb1ELb1EEEEEEEEEvNT_6ParamsE) ;  /* 0xfffe921002007950 */ /* 0x004fea0003c3ffff */
        .weak           $__internal_101_$__cuda_sm70_votesync_ballot
        .type           $__internal_101_$__cuda_sm70_votesync_ballot,@function
        .size           $__internal_101_$__cuda_sm70_votesync_ballot,(.L_x_6620 - $__internal_101_$__cuda_sm70_votesync_ballot)
$__internal_101_$__cuda_sm70_votesync_ballot:
[----:B------:R-:W-:Y:S01]  /*16df0*/  ISETP.NE.U32.AND P0, PT, R0, 0x1, PT ;  /* 0x000000010000780c */ /* 0x000fe20003f05070 */
[----:B------:R-:W-:-:S04]  /*16e00*/  IMAD.MOV.U32 R3, RZ, RZ, -0x1 ;  /* 0xffffffffff037424 */ /* 0x000fc800078e00ff */
[----:B------:R-:W-:Y:S08]  /*16e10*/  WARPSYNC R3 ;  /* 0x0000000300007348 */ /* 0x000ff00003800000 */
[----:B------:R-:W-:-:S04]  /*16e20*/  VOTE.ANY R0, PT, !P0 ;  /* 0x0000000000007806 */ /* 0x000fc800040e0100 */
[----:B------:R-:W-:Y:S01]  /*16e30*/  LOP3.LUT R0, R0, R3, RZ, 0xc0, !PT ;  /* 0x0000000300007212 */ /* 0x000fe200078ec0ff */
[----:B------:R-:W-:-:S04]  /*16e40*/  IMAD.MOV.U32 R3, RZ, RZ, 0x0 ;  /* 0x00000000ff037424 */ /* 0x000fc800078e00ff */
[----:B------:R-:W-:Y:S05]  /*16e50*/  RET.REL.NODEC R2 `(_ZN7cutlass13device_kernelIN5flash19enable_sm80_to_sm89INS1_16FlashAttnFwdSm80INS1_25CollectiveMainloopFwdSm80ILi8ELi1ELb0EN4cute5tupleIJNS5_1CILi128EEENS7_ILi64EEENS7_ILi256EEEEEELi256ENS_10bfloat16_tEfNS_4arch4Sm80ELb1ELb0ELb0ELb1ELb1ELb0ELb1ELb1EEENS1_21CollectiveEpilogueFwdINS6_IJS8_SA_S9_EEENS6_IJNS7_ILi1EEESI_SI_EEESC_SE_Li256ELb1ELb1ELb1ELb0EEENS1_36VarlenDynamicPersistentTileSchedulerILi128ELi64ELi256ELi256ELb1ELb1ELb0ELb1ELb1ELb1EEEEEEEEEvNT_6ParamsE) ;  /* 0xfffe91a002007950 */ /* 0x000fea0003c3ffff */
.L_x_6184:
        /* <DEDUP_REMOVED lines=10> */
.L_x_6620:


//--------------------- .text._ZN7cutlass13device_kernelIN5flash19enable_sm80_to_sm89INS1_16FlashAttnFwdSm80INS1_25CollectiveMainloopFwdSm80ILi8ELi1ELb0EN4cute5tupleIJNS5_1CILi128EEENS7_ILi48EEENS7_ILi256EEEEEELi256ENS_10bfloat16_tEfNS_4arch4Sm80ELb1ELb0ELb0ELb1ELb1ELb1ELb1ELb1EEENS1_21CollectiveEpilogueFwdINS6_IJS8_SA_S9_EEENS6_IJNS7_ILi1EEESI_SI_EEESC_SE_Li256ELb1ELb1ELb1ELb0EEENS1_36VarlenDynamicPersistentTileSchedulerILi128ELi48ELi256ELi256ELb1ELb1ELb0ELb1ELb1ELb1EEEEEEEEEvNT_6ParamsE --------------------------
	.section	.text._ZN7cutlass13device_kernelIN5flash19enable_sm80_to_sm89INS1_16FlashAttnFwdSm80INS1_25CollectiveMainloopFwdSm80ILi8ELi1ELb0EN4cute5tupleIJNS5_1CILi128EEENS7_ILi48EEENS7_ILi256EEEEEELi256ENS_10bfloat16_tEfNS_4arch4Sm80ELb1ELb0ELb0ELb1ELb1ELb1ELb1ELb1EEENS1_21CollectiveEpilogueFwdINS6_IJS8_SA_S9_EEENS6_IJNS7_ILi1EEESI_SI_EEESC_SE_Li256ELb1ELb1ELb1ELb0EEENS1_36VarlenDynamicPersistentTileSchedulerILi128ELi48ELi256ELi256ELb1ELb1ELb0ELb1ELb1ELb1EEEEEEEEEvNT_6ParamsE,"ax",@progbits
	.sectioninfo	@"SHI_REGISTERS=255"
	.align	128
.text._ZN7cutlass13device_kernelIN5flash19enable_sm80_to_sm89INS1_16FlashAttnFwdSm80INS1_25CollectiveMainloopFwdSm80ILi8ELi1ELb0EN4cute5tupleIJNS5_1CILi128EEENS7_ILi48EEENS7_ILi256EEEEEELi256ENS_10bfloat16_tEfNS_4arch4Sm80ELb1ELb0ELb0ELb1ELb1ELb1ELb1ELb1EEENS1_21CollectiveEpilogueFwdINS6_IJS8_SA_S9_EEENS6_IJNS7_ILi1EEESI_SI_EEESC_SE_Li256ELb1ELb1ELb1ELb0EEENS1_36VarlenDynamicPersistentTileSchedulerILi128ELi48ELi256ELi256ELb1ELb1ELb0ELb1ELb1ELb1EEEEEEEEEvNT_6ParamsE:
        .type           _ZN7cutlass13device_kernelIN5flash19enable_sm80_to_sm89INS1_16FlashAttnFwdSm80INS1_25CollectiveMainloopFwdSm80ILi8ELi1ELb0EN4cute5tupleIJNS5_1CILi128EEENS7_ILi48EEENS7_ILi256EEEEEELi256ENS_10bfloat16_tEfNS_4arch4Sm80ELb1ELb0ELb0ELb1ELb1ELb1ELb1ELb1EEENS1_21CollectiveEpilogueFwdINS6_IJS8_SA_S9_EEENS6_IJNS7_ILi1EEESI_SI_EEESC_SE_Li256ELb1ELb1ELb1ELb0EEENS1_36VarlenDynamicPersistentTileSchedulerILi128ELi48ELi256ELi256ELb1ELb1ELb0ELb1ELb1ELb1EEEEEEEEEvNT_6ParamsE,@function
        .size           _ZN7cutlass13device_kernelIN5flash19enable_sm80_to_sm89INS1_16FlashAttnFwdSm80INS1_25CollectiveMainloopFwdSm80ILi8ELi1ELb0EN4cute5tupleIJNS5_1CILi128EEENS7_ILi48EEENS7_ILi256EEEEEELi256ENS_10bfloat16_tEfNS_4arch4Sm80ELb1ELb0ELb0ELb1ELb1ELb1ELb1ELb1EEENS1_21CollectiveEpilogueFwdINS6_IJS8_SA_S9_EEENS6_IJNS7_ILi1EEESI_SI_EEESC_SE_Li256ELb1ELb1ELb1ELb0EEENS1_36VarlenDynamicPersistentTileSchedulerILi128ELi48ELi256ELi256ELb1ELb1ELb0ELb1ELb1ELb1EEEEEEEEEvNT_6ParamsE,(.L_x_6625 - _ZN7cutlass13device_kernelIN5flash19enable_sm80_to_sm89INS1_16FlashAttnFwdSm80INS1_25CollectiveMainloopFwdSm80ILi8ELi1ELb0EN4cute5tupleIJNS5_1CILi128EEENS7_ILi48EEENS7_ILi256EEEEEELi256ENS_10bfloat16_tEfNS_4arch4Sm80ELb1ELb0ELb0ELb1ELb1ELb1ELb1ELb1EEENS1_21CollectiveEpilogueFwdINS6_IJS8_SA_S9_EEENS6_IJNS7_ILi1EEESI_SI_EEESC_SE_Li256ELb1ELb1ELb1ELb0EEENS1_36VarlenDynamicPersistentTileSchedulerILi128ELi48ELi256ELi256ELb1ELb1ELb0ELb1ELb1ELb1EEEEEEEEEvNT_6ParamsE)
        .other          _ZN7cutlass13device_kernelIN5flash19enable_sm80_to_sm89INS1_16FlashAttnFwdSm80INS1_25CollectiveMainloopFwdSm80ILi8ELi1ELb0EN4cute5tupleIJNS5_1CILi128EEENS7_ILi48EEENS7_ILi256EEEEEELi256ENS_10bfloat16_tEfNS_4arch4Sm80ELb1ELb0ELb0ELb1ELb1ELb1ELb1ELb1EEENS1_21CollectiveEpilogueFwdINS6_IJS8_SA_S9_EEENS6_IJNS7_ILi1EEESI_SI_EEESC_SE_Li256ELb1ELb1ELb1ELb0EEENS1_36VarlenDynamicPersistentTileSchedulerILi128ELi48ELi256ELi256ELb1ELb1ELb0ELb1ELb1ELb1EEEEEEEEEvNT_6ParamsE,@"STO_CUDA_ENTRY STV_DEFAULT"
_ZN7cutlass13device_kernelIN5flash19enable_sm80_to_sm89INS1_16FlashAttnFwdSm80INS1_25CollectiveMainloopFwdSm80ILi8ELi1ELb0EN4cute5tupleIJNS5_1CILi128EEENS7_ILi48EEENS7_ILi256EEEEEELi256ENS_10bfloat16_tEfNS_4arch4Sm80ELb1ELb0ELb0ELb1ELb1ELb1ELb1ELb1EEENS1_21CollectiveEpilogueFwdINS6_IJS8_SA_S9_EEENS6_IJNS7_ILi1EEESI_SI_EEESC_SE_Li256ELb1ELb1ELb1ELb0EEENS1_36VarlenDynamicPersistentTileSchedulerILi128ELi48ELi256ELi256ELb1ELb1ELb0ELb1ELb1ELb1EEEEEEEEEvNT_6ParamsE:
        /* <DEDUP_REMOVED lines=54> */
.L_x_6190:
        /* <DEDUP_REMOVED lines=16> */
.L_x_6428:
        /* <DEDUP_REMOVED lines=16> */
.L_x_6429:
[----:B--2---:R-:W-:-:S05]  /*0560*/  IMAD R0, R0, c[0x0][0x538], RZ ;  /* 0x00014e0000007a24 */ /* 0x004fca00078e02ff */
[----:B------:R-:W-:-:S04]  /*0570*/  IADD3 R6, R0, R6, RZ ;  /* 0x0000000600067210 */ /* 0x000fc80007ffe0ff */
[----:B------:R-:W-:-:S13]  /*0580*/  ISETP.GT.AND P0, PT, R6, UR4, PT ;  /* 0x0000000406007c0c */ /* 0x000fda000bf04270 */
[----:B-1----:R-:W-:Y:S05]  /*0590*/  @!P0 BRA `(.L_x_6190) ;  /* 0xfffffdc000008947 */ /* 0x002fea000383ffff */
.L_x_6186:
[----:B------:R-:W-:-:S05]  /*05a0*/  IADD3 R6, -R0, R6, RZ ;  /* 0x0000000600067210 */ /* 0x000fca0007ffe1ff */
[----:B------:R-:W-:-:S05]  /*05b0*/  IMAD R0, R4, c[0x0][0x538], R6 ;  /* 0x00014e0004007a24 */ /* 0x000fca00078e0206 */
[----:B------:R-:W-:Y:S01]  /*05c0*/  ISETP.GT.AND P0, PT, R0, UR4, PT ;  /* 0x0000000400007c0c */ /* 0x000fe2000bf04270 */
[----:B------:R-:W-:-:S12]  /*05d0*/  BRA.DIV ~URZ, `(.L_x_6191) ;  /* 0x00022b427f007947 */ /* 0x000fd8000b800000 */
[----:B------:R-:W-:-:S04]  /*05e0*/  VOTE.ANY R13, PT, !P0 ;  /* 0x00000000000d7806 */ /* 0x000fc800040e0100 */
.L_x_6430:
[----:B------:R-:W1:Y:S02]  /*05f0*/  POPC R0, R13 ;  /* 0x0000000d00007309 */ /* 0x000e640000000000 */
[----:B-1----:R-:W-:-:S05]  /*0600*/  IADD3 R2, R0, R7, RZ ;  /* 0x0000000700027210 */ /* 0x002fca0007ffe0ff */
[----:B------:R1:W-:Y:S01]  /*0610*/  STL [R1+0x1c], R2 ;  /* 0x00001c0201007387 */ /* 0x0003e20000100800 */
[----:B------:R-:W-:Y:S05]  /*0620*/  BRA.DIV ~URZ, `(.L_x_6192) ;  /* 0x00022b327f007947 */ /* 0x000fea000b800000 */
[----:B------:R2:W3:Y:S01]  /*0630*/  SHFL.IDX PT, R12, R9, R0, 0x1f ;  /* 0x00001f00090c7589 */ /* 0x0004e200000e0000 */
[----:B------:R-:W-:-:S03]  /*0640*/  MOV R5, RZ ;  /* 0x000000ff00057202 */ /* 0x000fc60000000f00 */
[----:B------:R2:W4:Y:S04]  /*0650*/  SHFL.IDX PT, R9, R8, R0, 0x1f ;  /* 0x00001f0008097589 */ /* 0x00052800000e0000 */
.L_x_6431:
[----:B------:R-:W-:Y:S01]  /*0660*/  ISETP.NE.AND P0, PT, R13, RZ, PT ;  /* 0x000000ff0d00720c */ /* 0x000fe20003f05270 */
[----:B------:R-:W-:-:S12]  /*0670*/  BSSY B0, `(.L_x_6193) ;  /* 0x0000005000007945 */ /* 0x000fd80003800000 */
[----:B------:R-:W-:Y:S05]  /*0680*/  @!P0 BRA `(.L_x_6194) ;  /* 0x0000003000008947 */ /* 0x000fea0003800000 */
[----:B--2---:R-:W-:Y:S01]  /*0690*/  IADD3 R0, R0, -0x1, RZ ;  /* 0xffffffff00007810 */ /* 0x004fe20007ffe0ff */
[----:B------:R-:W-:Y:S05]  /*06a0*/  BRA.DIV ~URZ, `(.L_x_6195) ;  /* 0x00022b927f007947 */ /* 0x000fea000b800000 */
[----:B------:R2:W1:Y:S02]  /*06b0*/  SHFL.IDX PT, R5, R4, R0, 0x1f ;  /* 0x00001f0004057589 */ /* 0x00046400000e0000 */
.L_x_6194:
[----:B------:R-:W-:Y:S05]  /*06c0*/  BSYNC B0 ;  /* 0x0000000000007941 */ /* 0x000fea0003800000 */
.L_x_6193:
        /* <DEDUP_REMOVED lines=69> */
.L_x_6197:
        /* <DEDUP_REMOVED lines=70> */
.L_x_6198:
[----:B------:R-:W-:Y:S05]  /*0f80*/  BSYNC B0 ;  /* 0x0000000000007941 */ /* 0x000fea0003800000 */
.L_x_6196:
[----:B------:R-:W-:-:S04]  /*0f90*/  LOP3.LUT R0, RZ, R0, RZ, 0x33, !PT ;  /* 0x00000000ff007212 */ /* 0x000fc800078e33ff */
[----:B------:R-:W-:-:S05]  /*0fa0*/  IADD3 R0, R0, R12, RZ ;  /* 0x0000000c00007210 */ /* 0x000fca0007ffe0ff */
[----:B------:R2:W-:Y:S01]  /*0fb0*/  STL [R1+0x14], R0 ;  /* 0x0000140001007387 */ /* 0x0005e20000100800 */
[----:B------:R-:W-:Y:S05]  /*0fc0*/  BRA `(.L_x_6199) ;  /* 0x0000006000007947 */ /* 0x000fea0003800000 */
.L_x_6187:
[----:B------:R-:W-:Y:S01]  /*0fd0*/  MOV R0, UR4 ;  /* 0x0000000400007c02 */ /* 0x000fe20008000f00 */
[----:B------:R-:W-:Y:S04]  /*0fe0*/  STL [R1+0x14], RZ ;  /* 0x000014ff01007387 */ /* 0x000fe80000100800 */
[----:B------:R-:W-:Y:S04]  /*0ff0*/  STL [R1+0x18], RZ ;  /* 0x000018ff01007387 */ /* 0x000fe80000100800 */
[----:B------:R1:W-:Y:S02]  /*1000*/  STL [R1+0x10], R0 ;  /* 0x0000100001007387 */ /* 0x0003e40000100800 */
[----:B-1----:R-:W-:-:S05]  /*1010*/  MOV R0, c[0x0][0x53c] ;  /* 0x00014f0000007a02 */ /* 0x002fca0000000f00 */
[----:B------:R1:W-:Y:S02]  /*1020*/  STL [R1+0x1c], R0 ;  /* 0x00001c0001007387 */ /* 0x0003e40000100800 */
.L_x_6199:
        /* <DEDUP_REMOVED lines=8> */
.L_x_6185:
[----:B-12---:R-:W2:Y:S02]  /*10b0*/  LDL R0, [R1+0x1c] ;  /* 0x00001c0001007983 */ /* 0x006ea40000100800 */
[----:B--2---:R-:W-:-:S13]  /*10c0*/  ISETP.GE.AND P0, PT, R0, c[0x0][0x53c], PT ;  /* 0x00014f0000007a0c */ /* 0x004fda0003f06270 */
[----:B------:R-:W-:Y:S05]  /*10d0*/  @P0 EXIT ;  /* 0x000000000000094d */ /* 0x000fea0003800000 */
[----:B------:R-:W1:Y:S01]  /*10e0*/  S2R R13, SR_TID.X ;  /* 0x00000000000d7919 */ /* 0x000e620000002100 */
[----:B------:R-:W-:Y:S01]  /*10f0*/  IMAD.MOV.U32 R22, RZ, RZ, 0x40 ;  /* 0x00000040ff167424 */ /* 0x000fe200078e00ff */
[----:B------:R-:W-:Y:S01]  /*1100*/  ULDC UR4, c[0x0][0x2ac] ;  /* 0x0000ab0000047ab9 */ /* 0x000fe20000000800 */
[----:B------:R-:W-:Y:S01]  /*1110*/  IMAD.MOV.U32 R21, RZ, RZ, 0x20 ;  /* 0x00000020ff157424 */ /* 0x000fe200078e00ff */
[----:B------:R-:W-:Y:S02]  /*1120*/  ULDC UR5, c[0x0][0x1d0] ;  /* 0x0000740000057ab9 */ /* 0x000fe40000000800 */
[----:B------:R-:W-:Y:S01]  /*1130*/  UIMAD UR5, UR4, UR5, URZ ;  /* 0x00000005040572a4 */ /* 0x000fe2000f8e023f */
[----:B-1----:R-:W-:-:S04]  /*1140*/  SHF.R.S32.HI R12, RZ, 0x1f, R13 ;  /* 0x0000001fff0c7819 */ /* 0x002fc8000001140d */
[CC--:B------:R-:W-:Y:S02]  /*1150*/  LEA.HI R3, R12.reuse, R13.reuse, RZ, 0x4 ;  /* 0x0000000d0c037211 */ /* 0x0c0fe400078f20ff */
[----:B------:R-:W-:Y:S02]  /*1160*/  LEA.HI R8, R12, R13, RZ, 0x2 ;  /* 0x0000000d0c087211 */ /* 0x000fe400078f10ff */
[----:B------:R-:W-:Y:S02]  /*1170*/  LOP3.LUT R0, R3, 0xfffffff0, RZ, 0xc0, !PT ;  /* 0xfffffff003007812 */ /* 0x000fe400078ec0ff */
[----:B---3--:R-:W-:Y:S02]  /*1180*/  SHF.R.S32.HI R4, RZ, 0x4, R3 ;  /* 0x00000004ff047819 */ /* 0x008fe40000011403 */
        /* <DEDUP_REMOVED lines=62> */
[C---:B------:R-:W-:Y:S01]  /*1570*/  IADD3 R17, R143.reuse, 0x20, RZ ;  /* 0x000000208f117810 */ /* 0x040fe20007ffe0ff */
        /* <DEDUP_REMOVED lines=56> */
[CC--:B------:R-:W-:Y:S02]  /*1900*/  IADD3 R4, R13.reuse, R11.reuse, R14 ;  /* 0x0000000b0d047210 */ /* 0x0c0fe40007ffe00e */
[----:B------:R-:W-:Y:S02]  /*1910*/  LOP3.LUT R5, R13, R11, RZ, 0xfc, !PT ;  /* 0x0000000b0d057212 */ /* 0x000fe400078efcff */
[----:B------:R-:W-:Y:S01]  /*1920*/  @P0 IADD3 R23, R0, 0x10, RZ ;  /* 0x0000001000170810 */ /* 0x000fe20007ffe0ff */
[--C-:B------:R-:W-:Y:S01]  /*1930*/  IMAD R0, R149, 0x20, R143.reuse ;  /* 0x0000002095007824 */ /* 0x100fe200078e028f */
[----:B------:R-:W-:Y:S02]  /*1940*/  SHF.R.S32.HI R9, RZ, 0x1f, R143 ;  /* 0x0000001fff097819 */ /* 0x000fe4000001148f */
[----:B------:R-:W-:Y:S01]  /*1950*/  LOP3.LUT R9, R19, 0x7ffffffc, RZ, 0xc0, !PT ;  /* 0x7ffffffc13097812 */ /* 0x000fe200078ec0ff */
[----:B------:R-:W-:Y:S01]  /*1960*/  STL [R1+0x3c], R23 ;  /* 0x00003c1701007387 */ /* 0x000fe20000100800 */
[----:B------:R-:W-:-:S02]  /*1970*/  LOP3.LUT R11, R6, R34, RZ, 0x3c, !PT ;  /* 0x00000022060b7212 */ /* 0x000fc400078e3cff */
[----:B------:R-:W-:Y:S02]  /*1980*/  SHF.R.S32.HI R19, RZ, 0x1f, R148 ;  /* 0x0000001fff137819 */ /* 0x000fe40000011494 */
[----:B------:R-:W-:Y:S01]  /*1990*/  SHF.R.S32.HI R10, RZ, 0x1f, R146 ;  /* 0x0000001fff0a7819 */ /* 0x000fe20000011492 */
[----:B------:R1:W-:Y:S01]  /*19a0*/  STL [R1+0x18c], R11 ;  /* 0x00018c0b01007387 */ /* 0x0003e20000100800 */
[----:B------:R-:W-:Y:S02]  /*19b0*/  IADD3 R147, R144, 0x60, RZ ;  /* 0x0000006090937810 */ /* 0x000fe40007ffe0ff */
[--C-:B------:R-:W-:Y:S01]  /*19c0*/  LOP3.LUT R14, R251, 0x38, R140.reuse, 0xf8, !PT ;  /* 0x00000038fb0e7812 */ /* 0x100fe200078ef88c */
[----:B------:R-:W-:Y:S01]  /*19d0*/  STL [R1+0xe0], R19 ;  /* 0x0000e01301007387 */ /* 0x000fe20000100800 */
[----:B------:R-:W-:Y:S02]  /*19e0*/  SHF.R.S32.HI R6, RZ, 0x1f, R147 ;  /* 0x0000001fff067819 */ /* 0x000fe40000011493 */
[--C-:B------:R-:W-:Y:S01]  /*19f0*/  LOP3.LUT R13, R33, 0x38, R140.reuse, 0xf8, !PT ;  /* 0x00000038210d7812 */ /* 0x100fe200078ef88c */
[----:B------:R2:W-:Y:S01]  /*1a00*/  STL [R1+0xdc], R10 ;  /* 0x0000dc0a01007387 */ /* 0x0005e20000100800 */
[----:B------:R-:W-:-:S02]  /*1a10*/  LOP3.LUT R12, R32, 0x38, R140, 0xf8, !PT ;  /* 0x00000038200c7812 */ /* 0x000fc400078ef88c */
[----:B------:R-:W-:Y:S01]  /*1a20*/  LOP3.LUT R14, R8, R14, R29, 0xf6, !PT ;  /* 0x0000000e080e7212 */ /* 0x000fe200078ef61d */
[----:B------:R3:W-:Y:S01]  /*1a30*/  STL [R1+0xd8], R6 ;  /* 0x0000d80601007387 */ /* 0x0007e20000100800 */
[----:B------:R-:W-:Y:S02]  /*1a40*/  LOP3.LUT R13, R27, R13, R28, 0xf6, !PT ;  /* 0x0000000d1b0d7212 */ /* 0x000fe400078ef61c */
[----:B------:R-:W-:Y:S02]  /*1a50*/  LEA R151, R2, 0xa080, 0x1 ;  /* 0x0000a08002977811 */ /* 0x000fe400078e08ff */
[----:B------:R-:W-:Y:S02]  /*1a60*/  SHF.R.S32.HI R2, RZ, 0x3, R3 ;  /* 0x00000003ff027819 */ /* 0x000fe40000011403 */
[----:B------:R-:W-:Y:S02]  /*1a70*/  LOP3.LUT R234, R3, 0xfffffff8, RZ, 0xc0, !PT ;  /* 0xfffffff803ea7812 */ /* 0x000fe400078ec0ff */
[----:B------:R-:W-:-:S02]  /*1a80*/  SEL R3, R21, 0xffffffe0, !P4 ;  /* 0xffffffe015037807 */ /* 0x000fc40006000000 */
[----:B------:R-:W-:Y:S02]  /*1a90*/  LEA R200, R4, 0x10080, 0x1 ;  /* 0x0001008004c87811 */ /* 0x000fe400078e08ff */
[----:B-1----:R-:W-:Y:S02]  /*1aa0*/  LOP3.LUT R11, R11, R7, RZ, 0xfc, !PT ;  /* 0x000000070b0b7212 */ /* 0x002fe400078efcff */
[----:B------:R-:W-:Y:S01]  /*1ab0*/  LEA R196, R5, 0x4080, 0x1 ;  /* 0x0000408005c47811 */ /* 0x000fe200078e08ff */
[----:B------:R-:W-:Y:S01]  /*1ac0*/  IMAD.IADD R201, R200, 0x1, R3 ;  /* 0x00000001c8c97824 */ /* 0x000fe200078e0203 */
[C---:B------:R-:W-:Y:S01]  /*1ad0*/  IADD3 R219, R140.reuse, 0x80, RZ ;  /* 0x000000808cdb7810 */ /* 0x040fe20007ffe0ff */
[----:B------:R-:W-:Y:S01]  /*1ae0*/  IMAD.SHL.U32 R217, R11, 0x2, RZ ;  /* 0x000000020bd97824 */ /* 0x000fe200078e00ff */
[----:B------:R-:W-:Y:S01]  /*1af0*/  LEA R11, R13, 0x10080, 0x1 ;  /* 0x000100800d0b7811 */ /* 0x000fe200078e08ff */
[----:B------:R-:W-:Y:S01]  /*1b00*/  IMAD.IADD R197, R3, 0x1, R196 ;  /* 0x0000000103c57824 */ /* 0x000fe200078e02c4 */
[----:B------:R-:W-:Y:S01]  /*1b10*/  IADD3 R220, R140, 0xc0, RZ ;  /* 0x000000c08cdc7810 */ /* 0x000fe20007ffe0ff */
[----:B--2---:R-:W-:Y:S01]  /*1b20*/  IMAD.IADD R10, R31, 0x1, -R9 ;  /* 0x000000011f0a7824 */ /* 0x004fe200078e0a09 */
[----:B------:R-:W-:-:S02]  /*1b30*/  SEL R9, R21, 0xffffffe0, !P1 ;  /* 0xffffffe015097807 */ /* 0x000fc40004800000 */
[----:B---3--:R-:W-:Y:S01]  /*1b40*/  SEL R6, R22, 0xffffffc0, !P2 ;  /* 0xffffffc016067807 */ /* 0x008fe20005000000 */
[----:B------:R-:W-:Y:S01]  /*1b50*/  IMAD.SHL.U32 R47, R10, 0x2, RZ ;  /* 0x000000020a2f7824 */ /* 0x000fe200078e00ff */
[----:B------:R-:W-:Y:S01]  /*1b60*/  SHF.R.S32.HI R141, RZ, 0x1f, R140 ;  /* 0x0000001fff8d7819 */ /* 0x000fe2000001148c */
[----:B------:R-:W-:Y:S01]  /*1b70*/  IMAD R10, R20, 0x8, R30 ;  /* 0x00000008140a7824 */ /* 0x000fe200078e021e */
[----:B------:R-:W-:Y:S01]  /*1b80*/  SHF.R.S32.HI R145, RZ, 0x1f, R144 ;  /* 0x0000001fff917819 */ /* 0x000fe20000011490 */
[----:B------:R-:W-:Y:S01]  /*1b90*/  IMAD.IADD R4, R6, 0x1, R23 ;  /* 0x0000000106047824 */ /* 0x000fe200078e0217 */
[C---:B------:R-:W-:Y:S02]  /*1ba0*/  IADD3 R46, R47.reuse, 0x8, RZ ;  /* 0x000000082f2e7810 */ /* 0x040fe40007ffe0ff */
[----:B------:R1:W-:Y:S01]  /*1bb0*/  STL [R1+0x24], R10 ;  /* 0x0000240a01007387 */ /* 0x0003e20000100800 */
[C---:B------:R-:W-:Y:S02]  /*1bc0*/  IADD3 R45, R47.reuse, 0x10, RZ ;  /* 0x000000102f2d7810 */ /* 0x040fe40007ffe0ff */
[C---:B------:R-:W-:Y:S01]  /*1bd0*/  IADD3 R44, R47.reuse, 0x18, RZ ;  /* 0x000000182f2c7810 */ /* 0x040fe20007ffe0ff */
[----:B------:R-:W-:Y:S01]  /*1be0*/  STL [R1+0x20], R47 ;  /* 0x0000202f01007387 */ /* 0x000fe20000100800 */
        /* <DEDUP_REMOVED lines=10> */
[----:B------:R-:W-:Y:S02]  /*1c90*/  IADD3 R34, R47, 0x68, RZ ;  /* 0x000000682f227810 */ /* 0x000fe40007ffe0ff */
[----:B-1----:R-:W-:Y:S02]  /*1ca0*/  LOP3.LUT R10, R25, R12, R26, 0xf6, !PT ;  /* 0x0000000c190a7212 */ /* 0x002fe400078ef61a */
[----:B------:R-:W-:Y:S02]  /*1cb0*/  LEA R12, R14, 0x10080, 0x1 ;  /* 0x000100800e0c7811 */ /* 0x000fe400078e08ff */
[----:B------:R-:W-:-:S02]  /*1cc0*/  LEA R10, R10, 0x10080, 0x1 ;  /* 0x000100800a0a7811 */ /* 0x000fc400078e08ff */
[C---:B------:R-:W-:Y:S01]  /*1cd0*/  IADD3 R33, R47.reuse, 0x70, RZ ;  /* 0x000000702f217810 */ /* 0x040fe20007ffe0ff */
[----:B------:R1:W-:Y:S01]  /*1ce0*/  STL [R1+0x184], R12 ;  /* 0x0001840c01007387 */ /* 0x0003e20000100800 */
        /* <DEDUP_REMOVED lines=10> */
[----:B--2---:R-:W-:Y:S01]  /*1d90*/  SEL R2, R22, 0xffffffc0, !P3 ;  /* 0xffffffc016027807 */ /* 0x004fe20005800000 */
[----:B------:R2:W-:Y:S01]  /*1da0*/  STL [R1+0xd0], R45 ;  /* 0x0000d02d01007387 */ /* 0x0005e20000100800 */
[C---:B------:R-:W-:Y:S02]  /*1db0*/  IADD3 R25, R47.reuse, 0xb0, RZ ;  /* 0x000000b02f197810 */ /* 0x040fe40007ffe0ff */
[C---:B------:R-:W-:Y:S01]  /*1dc0*/  IADD3 R22, R47.reuse, 0xb8, RZ ;  /* 0x000000b82f167810 */ /* 0x040fe20007ffe0ff */
[----:B------:R2:W-:Y:S01]  /*1dd0*/  STL [R1+0xcc], R44 ;  /* 0x0000cc2c01007387 */ /* 0x0005e20000100800 */
[C---:B------:R-:W-:Y:S01]  /*1de0*/  IADD3 R21, R47.reuse, 0xc0, RZ ;  /* 0x000000c02f157810 */ /* 0x040fe20007ffe0ff */
[----:B------:R-:W-:Y:S01]  /*1df0*/  IMAD.IADD R203, R200, 0x1, R2 ;  /* 0x00000001c8cb7824 */ /* 0x000fe200078e0202 */
[C---:B------:R-:W-:Y:S01]  /*1e00*/  IADD3 R20, R47.reuse, 0xc8, RZ ;  /* 0x000000c82f147810 */ /* 0x040fe20007ffe0ff */
[----:B------:R2:W-:Y:S01]  /*1e10*/  STL [R1+0x60], R43 ;  /* 0x0000602b01007387 */ /* 0x0005e20000100800 */
[C---:B------:R-:W-:Y:S01]  /*1e20*/  IADD3 R19, R47.reuse, 0xd0, RZ ;  /* 0x000000d02f137810 */ /* 0x040fe20007ffe0ff */
[C---:B------:R-:W-:Y:S01]  /*1e30*/  IMAD.IADD R199, R2.reuse, 0x1, R196 ;  /* 0x0000000102c77824 */ /* 0x040fe200078e02c4 */
[C---:B------:R-:W-:Y:S01]  /*1e40*/  IADD3 R14, R47.reuse, 0xd8, RZ ;  /* 0x000000d82f0e7810 */ /* 0x040fe20007ffe0ff */
[----:B------:R2:W-:Y:S01]  /*1e50*/  STL [R1+0x5c], R42 ;  /* 0x00005c2a01007387 */ /* 0x0005e20000100800 */
[----:B------:R-:W-:Y:S01]  /*1e60*/  IADD3 R13, R47, 0xe0, RZ ;  /* 0x000000e02f0d7810 */ /* 0x000fe20007ffe0ff */
[----:B------:R-:W-:Y:S01]  /*1e70*/  IMAD.IADD R202, R201, 0x1, R2 ;  /* 0x00000001c9ca7824 */ /* 0x000fe200078e0202 */
[C---:B-1----:R-:W-:Y:S01]  /*1e80*/  IADD3 R12, R47.reuse, 0xe8, RZ ;  /* 0x000000e82f0c7810 */ /* 0x042fe20007ffe0ff */
[----:B------:R1:W-:Y:S01]  /*1e90*/  STL [R1+0xc8], R41 ;  /* 0x0000c82901007387 */ /* 0x0003e20000100800 */
[C---:B---3--:R-:W-:Y:S01]  /*1ea0*/  IADD3 R11, R47.reuse, 0xf0, RZ ;  /* 0x000000f02f0b7810 */ /* 0x048fe20007ffe0ff */
[----:B------:R-:W-:Y:S01]  /*1eb0*/  IMAD.IADD R198, R2, 0x1, R197 ;  /* 0x0000000102c67824 */ /* 0x000fe200078e02c5 */
[----:B----4-:R-:W-:Y:S01]  /*1ec0*/  IADD3 R10, R47, 0xf8, RZ ;  /* 0x000000f82f0a7810 */ /* 0x010fe20007ffe0ff */
[----:B------:R3:W-:Y:S01]  /*1ed0*/  STL [R1+0xc4], R40 ;  /* 0x0000c42801007387 */ /* 0x0007e20000100800 */
[----:B------:R-:W-:-:S02]  /*1ee0*/  SHF.R.S32.HI R47, RZ, 0x1f, R46 ;  /* 0x0000001fff2f7819 */ /* 0x000fc4000001142e */
[----:B-----5:R-:W-:Y:S01]  /*1ef0*/  SHF.R.S32.HI R46, RZ, 0x1f, R45 ;  /* 0x0000001fff2e7819 */ /* 0x020fe2000001142d */
[----:B------:R4:W-:Y:S01]  /*1f00*/  STL [R1+0xc0], R39 ;  /* 0x0000c02701007387 */ /* 0x0009e20000100800 */
[----:B--2---:R-:W-:Y:S02]  /*1f10*/  SHF.R.S32.HI R45, RZ, 0x1f, R44 ;  /* 0x0000001fff2d7819 */ /* 0x004fe4000001142c */
[----:B------:R-:W-:Y:S01]  /*1f20*/  SHF.R.S32.HI R239, RZ, 0x1f, R219 ;  /* 0x0000001fffef7819 */ /* 0x000fe200000114db */
[----:B------:R2:W-:Y:S01]  /*1f30*/  STL [R1+0xbc], R38 ;  /* 0x0000bc2601007387 */ /* 0x0005e20000100800 */
[----:B------:R-:W-:Y:S02]  /*1f40*/  SHF.R.S32.HI R44, RZ, 0x1f, R43 ;  /* 0x0000001fff2c7819 */ /* 0x000fe4000001142b */
[----:B------:R-:W-:Y:S01]  /*1f50*/  SHF.R.S32.HI R238, RZ, 0x1f, R220 ;  /* 0x0000001fffee7819 */ /* 0x000fe200000114dc */
[----:B------:R5:W-:Y:S01]  /*1f60*/  STL [R1+0xb8], R37 ;  /* 0x0000b82501007387 */ /* 0x000be20000100800 */
[----:B------:R-:W-:-:S02]  /*1f70*/  SHF.R.S32.HI R43, RZ, 0x1f, R42 ;  /* 0x0000001fff2b7819 */ /* 0x000fc4000001142a */
[----:B------:R-:W-:Y:S01]  /*1f80*/  SHF.R.S32.HI R237, RZ, 0x1f, R234 ;  /* 0x0000001fffed7819 */ /* 0x000fe200000114ea */
[----:B------:R5:W-:Y:S01]  /*1f90*/  STL [R1+0xb4], R36 ;  /* 0x0000b42401007387 */ /* 0x000be20000100800 */
[----:B------:R-:W-:-:S03]  /*1fa0*/  SHF.R.S32.HI R42, RZ, 0x1f, R41 ;  /* 0x0000001fff2a7819 */ /* 0x000fc60000011429 */
[----:B------:R5:W-:Y:S01]  /*1fb0*/  STL [R1+0xb0], R35 ;  /* 0x0000b02301007387 */ /* 0x000be20000100800 */
[----:B-1----:R-:W-:-:S03]  /*1fc0*/  SHF.R.S32.HI R41, RZ, 0x1f, R40 ;  /* 0x0000001fff297819 */ /* 0x002fc60000011428 */
[----:B------:R1:W-:Y:S01]  /*1fd0*/  STL [R1+0xac], R34 ;  /* 0x0000ac2201007387 */ /* 0x0003e20000100800 */
[----:B---3--:R-:W-:-:S03]  /*1fe0*/  SHF.R.S32.HI R40, RZ, 0x1f, R39 ;  /* 0x0000001fff287819 */ /* 0x008fc60000011427 */
[----:B------:R3:W-:Y:S01]  /*1ff0*/  STL [R1+0xa8], R33 ;  /* 0x0000a82101007387 */ /* 0x0007e20000100800 */
[----:B----4-:R-:W-:-:S03]  /*2000*/  SHF.R.S32.HI R39, RZ, 0x1f, R38 ;  /* 0x0000001fff277819 */ /* 0x010fc60000011426 */
[----:B------:R4:W-:Y:S01]  /*2010*/  STL [R1+0xa4], R32 ;  /* 0x0000a42001007387 */ /* 0x0009e20000100800 */
[----:B--2---:R-:W-:-:S03]  /*2020*/  SHF.R.S32.HI R38, RZ, 0x1f, R37 ;  /* 0x0000001fff267819 */ /* 0x004fc60000011425 */
[----:B------:R2:W-:Y:S01]  /*2030*/  STL [R1+0xa0], R31 ;  /* 0x0000a01f01007387 */ /* 0x0005e20000100800 */
[----:B-----5:R-:W-:-:S03]  /*2040*/  SHF.R.S32.HI R37, RZ, 0x1f, R36 ;  /* 0x0000001fff257819 */ /* 0x020fc60000011424 */
[----:B------:R5:W-:Y:S01]  /*2050*/  STL [R1+0x9c], R30 ;  /* 0x00009c1e01007387 */ /* 0x000be20000100800 */
[----:B------:R-:W-:-:S03]  /*2060*/  SHF.R.S32.HI R36, RZ, 0x1f, R35 ;  /* 0x0000001fff247819 */ /* 0x000fc60000011423 */
        /* <DEDUP_REMOVED lines=26> */
[----:B------:R-:W-:Y:S01]  /*2210*/  STL [R1+0x178], R47 ;  /* 0x0001782f01007387 */ /* 0x000fe20000100800 */
[----:B------:R-:W-:-:S03]  /*2220*/  SHF.R.S32.HI R20, RZ, 0x1f, R19 ;  /* 0x0000001fff147819 */ /* 0x000fc60000011413 */
[----:B------:R5:W-:Y:S01]  /*2230*/  STL [R1+0x64], R10 ;  /* 0x0000640a01007387 */ /* 0x000be20000100800 */
[----:B------:R-:W-:-:S03]  /*2240*/  SHF.R.S32.HI R19, RZ, 0x1f, R14 ;  /* 0x0000001fff137819 */ /* 0x000fc6000001140e */
[----:B------:R-:W-:Y:S01]  /*2250*/  STL [R1+0x174], R46 ;  /* 0x0001742e01007387 */ /* 0x000fe20000100800 */
[----:B-1----:R-:W-:-:S03]  /*2260*/  SHF.R.S32.HI R14, RZ, 0x1f, R13 ;  /* 0x0000001fff0e7819 */ /* 0x002fc6000001140d */
[----:B------:R-:W-:Y:S01]  /*2270*/  STL [R1+0x170], R45 ;  /* 0x0001702d01007387 */ /* 0x000fe20000100800 */
[----:B---3--:R-:W-:-:S03]  /*2280*/  SHF.R.S32.HI R13, RZ, 0x1f, R12 ;  /* 0x0000001fff0d7819 */ /* 0x008fc6000001140c */
[----:B------:R-:W-:Y:S01]  /*2290*/  STL [R1+0x16c], R44 ;  /* 0x00016c2c01007387 */ /* 0x000fe20000100800 */
[----:B----4-:R-:W-:-:S03]  /*22a0*/  SHF.R.S32.HI R12, RZ, 0x1f, R11 ;  /* 0x0000001fff0c7819 */ /* 0x010fc6000001140b */
[----:B------:R-:W-:Y:S01]  /*22b0*/  STL [R1+0x168], R43 ;  /* 0x0001682b01007387 */ /* 0x000fe20000100800 */
[----:B--2---:R-:W-:-:S03]  /*22c0*/  SHF.R.S32.HI R11, RZ, 0x1f, R10 ;  /* 0x0000001fff0b7819 */ /* 0x004fc6000001140a */
[----:B------:R-:W-:Y:S04]  /*22d0*/  STL [R1+0x164], R42 ;  /* 0x0001642a01007387 */ /* 0x000fe80000100800 */
[----:B------:R-:W-:Y:S01]  /*22e0*/  STL [R1+0x160], R41 ;  /* 0x0001602901007387 */ /* 0x000fe20000100800 */
[C---:B-----5:R-:W-:Y:S02]  /*22f0*/  IMAD.IADD R10, R24.reuse, 0x1, R9 ;  /* 0x00000001180a7824 */ /* 0x060fe400078e0209 */
[----:B------:R-:W-:Y:S01]  /*2300*/  IMAD.IADD R9, R9, 0x1, R23 ;  /* 0x0000000109097824 */ /* 0x000fe200078e0217 */
[----:B------:R-:W-:Y:S03]  /*2310*/  STL [R1+0x15c], R40 ;  /* 0x00015c2801007387 */ /* 0x000fe60000100800 */
[--C-:B------:R-:W-:Y:S01]  /*2320*/  IMAD.IADD R3, R9, 0x1, R6.reuse ;  /* 0x0000000109037824 */ /* 0x100fe200078e0206 */
        /* <DEDUP_REMOVED lines=22> */
[----:B------:R3:W-:Y:S01]  /*2490*/  STL [R1+0x100], R11 ;  /* 0x0001000b01007387 */ /* 0x0007e20000100800 */
[----:B-1----:R-:W-:Y:S01]  /*24a0*/  IMAD.IADD R13, R24, 0x1, R6 ;  /* 0x00000001180d7824 */ /* 0x002fe200078e0206 */
[----:B--2---:R-:W-:-:S04]  /*24b0*/  LEA R12, R18, 0x10080, 0x1 ;  /* 0x00010080120c7811 */ /* 0x004fc800078e08ff */
[----:B------:R-:W-:Y:S01]  /*24c0*/  STL [R1+0x54], R13 ;  /* 0x0000540d01007387 */ /* 0x000fe20000100800 */
[----:B---3--:R-:W-:-:S03]  /*24d0*/  LEA R11, R17, 0x10080, 0x1 ;  /* 0x00010080110b7811 */ /* 0x008fc600078e08ff */
[----:B------:R1:W-:Y:S04]  /*24e0*/  STL [R1+0x44], R10 ;  /* 0x0000440a01007387 */ /* 0x0003e80000100800 */
[----:B------:R2:W-:Y:S04]  /*24f0*/  STL [R1+0xfc], R12 ;  /* 0x0000fc0c01007387 */ /* 0x0005e80000100800 */
[----:B------:R3:W-:Y:S01]  /*2500*/  STL [R1+0xf8], R11 ;  /* 0x0000f80b01007387 */ /* 0x0007e20000100800 */
[----:B-1----:R-:W-:Y:S01]  /*2510*/  IMAD.IADD R10, R6, 0x1, R10 ;  /* 0x00000001060a7824 */ /* 0x002fe200078e020a */
[----:B--2---:R-:W-:-:S02]  /*2520*/  LEA R12, R16, 0x10080, 0x1 ;  /* 0x00010080100c7811 */ /* 0x004fc400078e08ff */
[----:B---3--:R-:W-:-:S03]  /*2530*/  LEA R11, R15, 0x10080, 0x1 ;  /* 0x000100800f0b7811 */ /* 0x008fc600078e08ff */
[----:B------:R1:W-:Y:S04]  /*2540*/  STL [R1+0xf4], R12 ;  /* 0x0000f40c01007387 */ /* 0x0003e80000100800 */
[----:B------:R1:W-:Y:S04]  /*2550*/  STL [R1+0xf0], R11 ;  /* 0x0000f00b01007387 */ /* 0x0003e80000100800 */
[----:B------:R1:W-:Y:S04]  /*2560*/  STL [R1+0x50], R10 ;  /* 0x0000500a01007387 */ /* 0x0003e80000100800 */
[----:B------:R1:W-:Y:S04]  /*2570*/  STL [R1+0x4c], R4 ;  /* 0x00004c0401007387 */ /* 0x0003e80000100800 */
[----:B------:R1:W-:Y:S04]  /*2580*/  STL [R1+0x40], R9 ;  /* 0x0000400901007387 */ /* 0x0003e80000100800 */
[----:B------:R1:W-:Y:S02]  /*2590*/  STL [R1+0x48], R3 ;  /* 0x0000480301007387 */ /* 0x0003e40000100800 */
.L_x_6427:
[----:B-1----:R-:W2:Y:S01]  /*25a0*/  LDL R3, [R1+0x1c] ;  /* 0x00001c0001037983 */ /* 0x002ea20000100800 */
        /* <DEDUP_REMOVED lines=29> */
[----:B------:R4:W3:Y:S01]  /*2780*/  @P4 LDG.E R6, [R2.64] ;  /* 0x0000000602064981 */ /* 0x0008e2000c1e1900 */
        /* <DEDUP_REMOVED lines=10> */
[----:B---3--:R1:W-:Y:S04]  /*2830*/  STL [R1], R12 ;  /* 0x0000000c01007387 */ /* 0x0083e80000100800 */
[----:B------:R1:W-:Y:S01]  /*2840*/  @P4 STL [R1+0x8], R6 ;  /* 0x0000080601004387 */ /* 0x0003e20000100800 */
[----:B------:R-:W-:Y:S05]  /*2850*/  @P4 BRA `(.L_x_6200) ;  /* 0x0000007000004947 */ /* 0x000fea0003800000 */
[----:B-1----:R-:W-:-:S05]  /*2860*/  MOV R6, c[0x0][0x168] ;  /* 0x00005a0000067a02 */ /* 0x002fca0000000f00 */
[----:B------:R1:W-:Y:S01]  /*2870*/  STL [R1+0x8], R6 ;  /* 0x0000080601007387 */ /* 0x0003e20000100800 */
[----:B------:R-:W-:Y:S05]  /*2880*/  @!P3 BRA `(.L_x_6200) ;  /* 0x000000400000b947 */ /* 0x000fea0003800000 */
[----:B------:R-:W2:Y:S04]  /*2890*/  LDG.E R9, [R10.64] ;  /* 0x000000060a097981 */ /* 0x000ea8000c1e1900 */
[----:B-1----:R-:W2:Y:S02]  /*28a0*/  LDG.E R6, [R10.64+0x4] ;  /* 0x000004060a067981 */ /* 0x002ea4000c1e1900 */
[----:B--2---:R-:W-:-:S05]  /*28b0*/  IADD3 R6, -R9, R6, RZ ;  /* 0x0000000609067210 */ /* 0x004fca0007ffe1ff */
[----:B------:R1:W-:Y:S02]  /*28c0*/  STL [R1+0x8], R6 ;  /* 0x0000080601007387 */ /* 0x0003e40000100800 */
.L_x_6200:
[----:B------:R-:W-:-:S04]  /*28d0*/  ISETP.NE.U32.AND P0, PT, RZ, c[0x0][0x368], PT ;  /* 0x0000da00ff007a0c */ /* 0x000fc80003f05070 */
[----:B------:R-:W-:-:S13]  /*28e0*/  ISETP.NE.AND.EX P0, PT, RZ, c[0x0][0x36c], PT, P0 ;  /* 0x0000db00ff007a0c */ /* 0x000fda0003f05300 */
[----:B------:R-:W-:Y:S05]  /*28f0*/  @!P0 BRA `(.L_x_6201) ;  /* 0x0000004000008947 */ /* 0x000fea0003800000 */
[----:B-1----:R-:W-:-:S04]  /*2900*/  IADD3 R4, P0, R24, c[0x0][0x368], RZ ;  /* 0x0000da0018047a10 */ /* 0x002fc80007f1e0ff */
[----:B------:R-:W-:-:S05]  /*2910*/  IADD3.X R5, R17, c[0x0][0x36c], RZ, P0, !PT ;  /* 0x0000db0011057a10 */ /* 0x000fca00007fe4ff */
[----:B------:R1:W5:Y:S01]  /*2920*/  LDG.E R16, [R4.64] ;  /* 0x0000000604107981 */ /* 0x000362000c1e1900 */
[----:B------:R-:W-:Y:S05]  /*2930*/  BRA `(.L_x_6202) ;  /* 0x0000005000007947 */ /* 0x000fea0003800000 */
.L_x_6201:
[----:B------:R-:W-:Y:S01]  /*2940*/  MOV R16, UR5 ;  /* 0x0000000500107c02 */ /* 0x000fe20008000f00 */
[----:B------:R-:W-:Y:S05]  /*2950*/  @!P5 BRA `(.L_x_6202) ;  /* 0x000000300000d947 */ /* 0x000fea0003800000 */
[----:B-1----:R1:W2:Y:S04]  /*2960*/  LDG.E R6, [R4.64] ;  /* 0x0000000604067981 */ /* 0x0022a8000c1e1900 */
[----:B-1----:R-:W2:Y:S02]  /*2970*/  LDG.E R4, [R4.64+0x4] ;  /* 0x0000040604047981 */ /* 0x002ea4000c1e1900 */
[----:B--2---:R-:W-:Y:S02]  /*2980*/  IADD3 R16, -R6, R4, RZ ;  /* 0x0000000406107210 */ /* 0x004fe40007ffe1ff */
.L_x_6202:
[----:B-1----:R-:W2:Y:S04]  /*2990*/  LDL R4, [R1+0x8] ;  /* 0x0000080001047983 */ /* 0x002ea80000100800 */
[----:B------:R-:W3:Y:S04]  /*29a0*/  LDL.LU R9, [R1+0x14] ;  /* 0x0000140001097983 */ /* 0x000ee80000300800 */
[----:B------:R1:W4:Y:S04]  /*29b0*/  @P6 LDG.E R5, [R2.64] ;  /* 0x0000000602056981 */ /* 0x000328000c1e1900 */
[----:B------:R-:W3:Y:S01]  /*29c0*/  LDL R21, [R1+0x18] ;  /* 0x0000180001157983 */ /* 0x000ee20000100800 */
[----:B------:R-:W-:-:S04]  /*29d0*/  ISETP.NE.U32.AND P0, PT, RZ, c[0x0][0x378], PT ;  /* 0x0000de00ff007a0c */ /* 0x000fc80003f05070 */
[----:B------:R-:W-:Y:S01]  /*29e0*/  ISETP.NE.AND.EX P1, PT, RZ, c[0x0][0x37c], PT, P0 ;  /* 0x0000df00ff007a0c */ /* 0x000fe20003f25300 */
[----:B--2---:R-:W-:Y:S02]  /*29f0*/  IMAD.MOV.U32 R6, RZ, RZ, R4 ;  /* 0x000000ffff067224 */ /* 0x004fe400078e0004 */
[----:B------:R1:W4:Y:S01]  /*2a00*/  @P6 LDG.E R4, [R2.64+0x4] ;  /* 0x0000040602046981 */ /* 0x000322000c1e1900 */
[----:B-----5:R-:W-:Y:S02]  /*2a10*/  IMAD.MOV.U32 R122, RZ, RZ, R16 ;  /* 0x000000ffff7a7224 */ /* 0x020fe400078e0010 */
[----:B------:R-:W-:-:S05]  /*2a20*/  IMAD.MOV.U32 R10, RZ, RZ, c[0x0][0x2c4] ;  /* 0x0000b100ff0a7624 */ /* 0x000fca00078e00ff */
[----:B------:R-:W-:Y:S02]  /*2a30*/  ISETP.NE.AND P2, PT, R10, 0x1, PT ;  /* 0x000000010a00780c */ /* 0x000fe40003f45270 */
[----:B-1----:R-:W-:-:S04]  /*2a40*/  @P1 IADD3 R2, P0, R24, c[0x0][0x378], RZ ;  /* 0x0000de0018021a10 */ /* 0x002fc80007f1e0ff */
[----:B------:R-:W-:-:S05]  /*2a50*/  @P1 IADD3.X R3, R17, c[0x0][0x37c], RZ, P0, !PT ;  /* 0x0000df0011031a10 */ /* 0x000fca00007fe4ff */
[----:B------:R3:W5:Y:S02]  /*2a60*/  @P1 LDG.E R122, [R2.64] ;  /* 0x00000006027a1981 */ /* 0x000764000c1e1900 */
[----:B---3--:R-:W-:Y:S02]  /*2a70*/  IMAD.SHL.U32 R3, R9, 0x80, RZ ;  /* 0x0000008009037824 */ /* 0x008fe400078e00ff */
[----:B------:R-:W-:-:S03]  /*2a80*/  IMAD.MOV.U32 R2, RZ, RZ, c[0x0][0x228] ;  /* 0x00008a00ff027624 */ /* 0x000fc600078e00ff */
[----:B------:R1:W-:Y:S01]  /*2a90*/  STL [R1+0x4], R3 ;  /* 0x0000040301007387 */ /* 0x0003e20000100800 */
[----:B------:R-:W-:Y:S01]  /*2aa0*/  IMAD.IADD R9, R16, 0x1, -R12 ;  /* 0x0000000110097824 */ /* 0x000fe200078e0a0c */
[----:B-1----:R-:W-:Y:S01]  /*2ab0*/  IADD3 R3, R3, 0x7f, RZ ;  /* 0x0000007f03037810 */ /* 0x002fe20007ffe0ff */
[----:B------:R-:W-:Y:S01]  /*2ac0*/  BSSY B0, `(.L_x_6203) ;  /* 0x000003c000007945 */ /* 0x000fe20003800000 */
[----:B------:R-:W-:-:S04]  /*2ad0*/  LOP3.LUT R236, R236, 0xffffffdf, RZ, 0xc0, !PT ;  /* 0xffffffdfecec7812 */ /* 0x000fc800078ec0ff */
[----:B------:R-:W-:Y:S01]  /*2ae0*/  @P2 LOP3.LUT R236, R236, 0x20, RZ, 0xfc, !PT ;  /* 0x00000020ecec2812 */ /* 0x000fe200078efcff */
[----:B----4-:R-:W-:Y:S02]  /*2af0*/  @P6 IMAD.IADD R2, R4, 0x1, -R5 ;  /* 0x0000000104026824 */ /* 0x010fe400078e0a05 */
[----:B------:R-:W-:-:S04]  /*2b00*/  @P2 IMAD.HI.U32 R4, R3, c[0x0][0x2c8], RZ ;  /* 0x0000b20003042a27 */ /* 0x000fc800078e00ff */
[----:B------:R-:W-:Y:S01]  /*2b10*/  IMAD.IADD R5, R9, 0x1, R2 ;  /* 0x0000000109057824 */ /* 0x000fe200078e0202 */
[----:B------:R-:W-:-:S04]  /*2b20*/  @P2 SHF.R.U32.HI R3, RZ, c[0x0][0x2cc], R4 ;  /* 0x0000b300ff032a19 */ /* 0x000fc80000011604 */
[----:B------:R-:W-:Y:S01]  /*2b30*/  IADD3 R131, R5, 0x30, -R6 ;  /* 0x0000003005837810 */ /* 0x000fe20007ffe806 */
[----:B------:R1:W-:Y:S01]  /*2b40*/  STL [R1+0xc], R5 ;  /* 0x00000c0501007387 */ /* 0x0003e20000100800 */
[----:B------:R-:W-:-:S03]  /*2b50*/  LOP3.LUT R6, R21, 0xff000000, RZ, 0xc0, !PT ;  /* 0xff00000015067812 */ /* 0x000fc600078ec0ff */
[----:B------:R-:W-:-:S04]  /*2b60*/  IMAD.IADD R4, R131, 0x1, R3 ;  /* 0x0000000183047824 */ /* 0x000fc800078e0203 */
[----:B------:R-:W-:Y:S01]  /*2b70*/  IMAD.HI R10, R4, 0x2aaaaaab, RZ ;  /* 0x2aaaaaab040a7827 */ /* 0x000fe200078e02ff */
[----:B------:R-:W-:Y:S02]  /*2b80*/  LOP3.LUT R4, R21, 0xff0000, RZ, 0xc0, !PT ;  /* 0x00ff000015047812 */ /* 0x000fe400078ec0ff */
[----:B-1----:R-:W-:-:S05]  /*2b90*/  IADD3 R5, R5, 0x2f, RZ ;  /* 0x0000002f05057810 */ /* 0x002fca0007ffe0ff */
[----:B------:R-:W-:Y:S01]  /*2ba0*/  IMAD.HI R3, R5, 0x2aaaaaab, RZ ;  /* 0x2aaaaaab05037827 */ /* 0x000fe200078e02ff */
[----:B------:R-:W-:-:S04]  /*2bb0*/  SHF.R.U32.HI R5, RZ, 0x8, R6 ;  /* 0x00000008ff057819 */ /* 0x000fc80000011606 */
[----:B------:R-:W-:Y:S02]  /*2bc0*/  LEA.HI R4, R4, R5, RZ, 0x10 ;  /* 0x0000000504047211 */ /* 0x000fe400078f80ff */
[----:B------:R-:W-:Y:S02]  /*2bd0*/  SHF.R.U32.HI R6, RZ, 0x1f, R3 ;  /* 0x0000001fff067819 */ /* 0x000fe40000011603 */
[----:B------:R-:W-:Y:S02]  /*2be0*/  SHF.R.U32.HI R11, RZ, 0x1f, R10 ;  /* 0x0000001fff0b7819 */ /* 0x000fe4000001160a */
[----:B------:R-:W-:Y:S02]  /*2bf0*/  SHF.R.U32.HI R12, RZ, 0x10, R4 ;  /* 0x00000010ff0c7819 */ /* 0x000fe40000011604 */
[----:B------:R-:W-:Y:S02]  /*2c00*/  LOP3.LUT R22, R4, 0xff, RZ, 0xc0, !PT ;  /* 0x000000ff04167812 */ /* 0x000fe400078ec0ff */
[----:B------:R-:W-:-:S02]  /*2c10*/  LEA.HI.SX32 R129, R3, R6, 0x1d ;  /* 0x0000000603817211 */ /* 0x000fc400078feaff */
[----:B------:R-:W-:Y:S01]  /*2c20*/  LEA.HI.SX32 R3, R10, R11, 0x1d ;  /* 0x0000000b0a037211 */ /* 0x000fe200078feaff */
[----:B------:R1:W-:Y:S03]  /*2c30*/  STL [R1+0x14], R12 ;  /* 0x0000140c01007387 */ /* 0x0003e60000100800 */
[----:B------:R-:W-:Y:S01]  /*2c40*/  IMNMX R6, R129, R3, PT ;  /* 0x0000000381067217 */ /* 0x000fe20003800200 */
[----:B------:R1:W-:Y:S03]  /*2c50*/  STL [R1+0x58], R22 ;  /* 0x0000581601007387 */ /* 0x0003e60000100800 */
[----:B------:R-:W-:Y:S02]  /*2c60*/  ISETP.GE.AND P0, PT, R6, 0x1, PT ;  /* 0x000000010600780c */ /* 0x000fe40003f06270 */
[----:B------:R-:W-:Y:S01]  /*2c70*/  ISETP.NE.AND P1, PT, R12, RZ, PT ;  /* 0x000000ff0c00720c */ /* 0x000fe20003f25270 */
[----:B------:R-:W-:-:S03]  /*2c80*/  IMAD.MOV.U32 R3, RZ, RZ, RZ ;  /* 0x000000ffff037224 */ /* 0x000fc600078e00ff */
[----:B------:R-:W-:-:S07]  /*2c90*/  SEL R119, R12, c[0x0][0x338], P1 ;  /* 0x0000ce000c777a07 */ /* 0x000fce0000800000 */
[----:B------:R-:W-:Y:S05]  /*2ca0*/  @!P0 BRA `(.L_x_6204) ;  /* 0x000001d000008947 */ /* 0x000fea0003800000 */
[----:B------:R-:W-:Y:S01]  /*2cb0*/  IABS R3, R119 ;  /* 0x0000007700037213 */ /* 0x000fe20000000000 */
[----:B------:R-:W-:Y:S01]  /*2cc0*/  IMAD.MOV.U32 R10, RZ, RZ, RZ ;  /* 0x000000ffff0a7224 */ /* 0x000fe200078e00ff */
        /* <DEDUP_REMOVED lines=27> */
.L_x_6204:
[----:B------:R-:W-:Y:S05]  /*2e80*/  BSYNC B0 ;  /* 0x0000000000007941 */ /* 0x000fea0003800000 */
.L_x_6203:
        /* <DEDUP_REMOVED lines=20> */
[----:B------:R-:W-:Y:S01]  /*2fd0*/  SHF.R.S32.HI R23, RZ, 0x1f, R143 ;  /* 0x0000001fff177819 */ /* 0x000fe2000001148f */
[----:B------:R-:W-:Y:S01]  /*2fe0*/  IMAD.MOV.U32 R124, RZ, RZ, 0x30 ;  /* 0x00000030ff7c7424 */ /* 0x000fe200078e00ff */
[----:B------:R-:W-:Y:S01]  /*2ff0*/  IADD3 R98, P0, R143, R15, RZ ;  /* 0x0000000f8f627210 */ /* 0x000fe20007f1e0ff */
[----:B------:R-:W-:Y:S01]  /*3000*/  IMAD.MOV.U32 R135, RZ, RZ, c[0x0][0x238] ;  /* 0x00008e00ff877624 */ /* 0x000fe200078e00ff */
[----:B------:R-:W-:Y:S01]  /*3010*/  IADD3 R38, R3, -0x1, RZ ;  /* 0xffffffff03267810 */ /* 0x000fe20007ffe0ff */
[----:B------:R-:W-:Y:S01]  /*3020*/  IMAD R134, R124, c[0x0][0x23c], RZ ;  /* 0x00008f007c867a24 */ /* 0x000fe200078e02ff */
[----:B------:R-:W-:Y:S01]  /*3030*/  LEA.HI.X.SX32 R99, R15, R23, 0x1, P0 ;  /* 0x000000170f637211 */ /* 0x000fe200000f0eff */
[----:B------:R-:W-:Y:S01]  /*3040*/  IMAD.WIDE.U32 R4, R98, c[0x0][0x238], R140 ;  /* 0x00008e0062047a25 */ /* 0x000fe200078e008c */
[----:B-1----:R-:W-:Y:S02]  /*3050*/  SEL R22, R19, RZ, !P6 ;  /* 0x000000ff13167207 */ /* 0x002fe40007000000 */
[----:B------:R-:W-:Y:S01]  /*3060*/  LOP3.LUT R28, R21, 0xffff, RZ, 0xc0, !PT ;  /* 0x0000ffff151c7812 */ /* 0x000fe200078ec0ff */
[----:B------:R-:W-:Y:S01]  /*3070*/  IMAD R6, R99, c[0x0][0x238], RZ ;  /* 0x00008e0063067a24 */ /* 0x000fe200078e02ff */
[----:B------:R-:W-:Y:S01]  /*3080*/  SEL R21, R20, RZ, !P6 ;  /* 0x000000ff14157207 */ /* 0x000fe20007000000 */
[----:B------:R-:W-:Y:S01]  /*3090*/  IMAD R3, R22, c[0x0][0x248], RZ ;  /* 0x0000920016037a24 */ /* 0x000fe200078e02ff */
[----:B------:R-:W-:Y:S01]  /*30a0*/  ISETP.NE.U32.AND P4, PT, RZ, c[0x0][0x340], PT ;  /* 0x0000d000ff007a0c */ /* 0x000fe20003f85070 */
[----:B------:R-:W-:Y:S01]  /*30b0*/  IMAD R6, R98, c[0x0][0x23c], R6 ;  /* 0x00008f0062067a24 */ /* 0x000fe200078e0206 */
[----:B------:R-:W-:Y:S01]  /*30c0*/  SHF.R.S32.HI R10, RZ, 0x1f, R38 ;  /* 0x0000001fff0a7819 */ /* 0x000fe20000011426 */
[----:B------:R-:W-:Y:S01]  /*30d0*/  IMAD.WIDE.U32 R120, R124, c[0x0][0x238], RZ ;  /* 0x00008e007c787a25 */ /* 0x000fe200078e00ff */
[----:B------:R-:W-:-:S02]  /*30e0*/  ISETP.NE.AND.EX P4, PT, RZ, c[0x0][0x344], PT, P4 ;  /* 0x0000d100ff007a0c */ /* 0x000fc40003f85340 */
[----:B------:R-:W-:Y:S01]  /*30f0*/  SHF.L.U32 R138, R135, 0x5, RZ ;  /* 0x00000005878a7819 */ /* 0x000fe200000006ff */
[----:B------:R-:W-:Y:S01]  /*3100*/  IMAD.IADD R5, R5, 0x1, R6 ;  /* 0x0000000105057824 */ /* 0x000fe200078e0206 */
[----:B------:R-:W-:Y:S01]  /*3110*/  IADD3 R134, R121, R134, RZ ;  /* 0x0000008679867210 */ /* 0x000fe20007ffe0ff */
[----:B------:R-:W-:Y:S01]  /*3120*/  IMAD R6, R38, -0x30, R2 ;  /* 0xffffffd026067824 */ /* 0x000fe200078e0202 */
[----:B------:R-:W-:Y:S01]  /*3130*/  ISETP.GE.AND P5, PT, R140, c[0x0][0x1d4], PT ;  /* 0x000075008c007a0c */ /* 0x000fe20003fa6270 */
[----:B------:R-:W-:Y:S01]  /*3140*/  IMAD.WIDE.U32 R4, R28, c[0x0][0x240], R4 ;  /* 0x000090001c047a25 */ /* 0x000fe200078e0004 */
[----:B------:R-:W-:Y:S02]  /*3150*/  MOV R128, 0x5 ;  /* 0x0000000500807802 */ /* 0x000fe40000000f00 */
[----:B------:R-:W-:Y:S01]  /*3160*/  IMNMX R6, R6, 0x30, PT ;  /* 0x0000003006067817 */ /* 0x000fe20003800200 */
[----:B------:R-:W-:Y:S01]  /*3170*/  IMAD R9, R21, c[0x0][0x24c], R3 ;  /* 0x0000930015097a24 */ /* 0x000fe200078e0203 */
[----:B------:R-:W-:Y:S01]  /*3180*/  SHF.L.U64.HI R135, R135, R128, c[0x0][0x23c] ;  /* 0x00008f0087877619 */ /* 0x000fe20000010280 */
[----:B------:R-:W-:Y:S01]  /*3190*/  IMAD R5, R28, c[0x0][0x244], R5 ;  /* 0x000091001c057a24 */ /* 0x000fe200078e0205 */
[----:B------:R-:W-:Y:S01]  /*31a0*/  LOP3.LUT R236, R236, 0xfffffff7, RZ, 0xc0, !PT ;  /* 0xfffffff7ecec7812 */ /* 0x000fe200078ec0ff */
[----:B------:R-:W-:Y:S01]  /*31b0*/  IMAD.IADD R3, R6, 0x1, -R143 ;  /* 0x0000000106037824 */ /* 0x000fe200078e0a8f */
[----:B------:R-:W-:Y:S01]  /*31c0*/  ISETP.GE.AND P6, PT, R219, c[0x0][0x1d4], PT ;  /* 0x00007500db007a0c */ /* 0x000fe20003fc6270 */
[----:B------:R-:W-:-:S02]  /*31d0*/  IMAD.WIDE.U32 R102, R21, c[0x0][0x248], R4 ;  /* 0x0000920015667a25 */ /* 0x000fc400078e0004 */
[----:B------:R-:W-:Y:S02]  /*31e0*/  @P5 LOP3.LUT R236, R236, 0x8, RZ, 0xfc, !PT ;  /* 0x00000008ecec5812 */ /* 0x000fe400078efcff */
[C---:B------:R-:W-:Y:S01]  /*31f0*/  ISETP.GE.AND P1, PT, R3.reuse, 0x1, PT ;  /* 0x000000010300780c */ /* 0x040fe20003f26270 */
[----:B------:R-:W-:Y:S01]  /*3200*/  IMAD R6, R134, R38, RZ ;  /* 0x0000002686067224 */ /* 0x000fe200078e02ff */
[----:B------:R-:W-:Y:S01]  /*3210*/  ISETP.GT.AND P0, PT, R3, 0x20, PT ;  /* 0x000000200300780c */ /* 0x000fe20003f04270 */
[----:B------:R-:W-:Y:S01]  /*3220*/  IMAD.IADD R101, R103, 0x1, R9 ;  /* 0x0000000167657824 */ /* 0x000fe200078e0209 */
[----:B------:R-:W-:Y:S01]  /*3230*/  ISETP.GE.AND P5, PT, R220, c[0x0][0x1d4], PT ;  /* 0x00007500dc007a0c */ /* 0x000fe20003fa6270 */
[----:B------:R-:W-:Y:S02]  /*3240*/  IMAD.MOV.U32 R100, RZ, RZ, R102 ;  /* 0x000000ffff647224 */ /* 0x000fe400078e0066 */
[-C--:B------:R-:W-:Y:S02]  /*3250*/  IMAD R4, R10, R120.reuse, R6 ;  /* 0x000000780a047224 */ /* 0x080fe400078e0206 */
[----:B------:R-:W-:-:S04]  /*3260*/  IMAD.WIDE.U32 R12, R38, R120, R100 ;  /* 0x00000078260c7225 */ /* 0x000fc800078e0064 */
[----:B------:R-:W-:Y:S01]  /*3270*/  IMAD.IADD R3, R13, 0x1, R4 ;  /* 0x000000010d037824 */ /* 0x000fe200078e0204 */
[----:B------:R-:W-:Y:S02]  /*3280*/  @P1 LEA R10, P3, R12, c[0x0][0x220], 0x1 ;  /* 0x000088000c0a1a11 */ /* 0x000fe400078608ff */
[----:B------:R-:W-:Y:S02]  /*3290*/  @P0 IADD3 R5, P2, R138, R12, RZ ;  /* 0x0000000c8a050210 */ /* 0x000fe40007f5e0ff */
[----:B------:R-:W-:Y:S02]  /*32a0*/  @P1 LEA.HI.X R11, R12, c[0x0][0x224], R3, 0x1, P3 ;  /* 0x000089000c0b1a11 */ /* 0x000fe400018f0c03 */
[----:B------:R-:W-:Y:S01]  /*32b0*/  @P4 IADD3 R12, P3, R24, c[0x0][0x340], RZ ;  /* 0x0000d000180c4a10 */ /* 0x000fe20007f7e0ff */
[----:B------:R-:W-:Y:S01]  /*32c0*/  @P0 IMAD.X R6, R3, 0x1, R135, P2 ;  /* 0x0000000103060824 */ /* 0x000fe200010e0687 */
[----:B------:R-:W-:Y:S02]  /*32d0*/  @P0 LEA R4, P2, R5, c[0x0][0x220], 0x1 ;  /* 0x0000880005040a11 */ /* 0x000fe400078408ff */
[----:B------:R-:W-:-:S02]  /*32e0*/  @P4 IADD3.X R13, R17, c[0x0][0x344], RZ, P3, !PT ;  /* 0x0000d100110d4a10 */ /* 0x000fc40001ffe4ff */
[----:B------:R-:W-:Y:S02]  /*32f0*/  @P0 LEA.HI.X R5, R5, c[0x0][0x224], R6, 0x1, P2 ;  /* 0x0000890005050a11 */ /* 0x000fe400010f0c06 */
[----:B------:R-:W-:Y:S01]  /*3300*/  ISETP.GE.AND P2, PT, R142, c[0x0][0x1d4], PT ;  /* 0x000075008e007a0c */ /* 0x000fe20003f46270 */
[----:B------:R1:W2:Y:S01]  /*3310*/  @P4 LDG.E R9, [R12.64] ;  /* 0x000000060c094981 */ /* 0x0002a2000c1e1900 */
[C---:B------:R-:W-:Y:S01]  /*3320*/  LOP3.LUT P3, RZ, R236.reuse, 0x8, RZ, 0xc0, !PT ;  /* 0x00000008ecff7812 */ /* 0x040fe2000786c0ff */
[----:B------:R-:W-:Y:S01]  /*3330*/  IMAD R3, R23, c[0x0][0x280], RZ ;  /* 0x0000a00017037a24 */ /* 0x000fe200078e02ff */
[----:B------:R-:W-:Y:S01]  /*3340*/  LOP3.LUT R236, R236, 0xfffffffb, RZ, 0xc0, !PT ;  /* 0xfffffffbecec7812 */ /* 0x000fe200078ec0ff */
[----:B------:R-:W-:-:S04]  /*3350*/  IMAD.WIDE.U32 R14, R143, c[0x0][0x280], R140 ;  /* 0x0000a0008f0e7a25 */ /* 0x000fc800078e008c */
[----:B------:R-:W-:-:S06]  /*3360*/  IMAD R3, R143, c[0x0][0x284], R3 ;  /* 0x0000a1008f037a24 */ /* 0x000fcc00078e0203 */
[----:B------:R-:W-:Y:S01]  /*3370*/  @!PT LDS RZ, [RZ] ;  /* 0x00000000fffff984 */ /* 0x000fe20000000800 */
[----:B------:R-:W-:Y:S01]  /*3380*/  @!PT LDS RZ, [RZ] ;  /* 0x00000000fffff984 */ /* 0x000fe20000000800 */
[----:B------:R-:W-:Y:S01]  /*3390*/  @!PT LDS RZ, [RZ] ;  /* 0x00000000fffff984 */ /* 0x000fe20000000800 */
[----:B------:R3:W-:Y:S01]  /*33a0*/  @P1 LDGSTS.E.BYPASS.LTC128B.128 [R216+0xa080], [R10.64], !P3 ;  /* 0x0a0800000ad81fae */ /* 0x0007e2000d901d46 */
[----:B------:R-:W-:-:S03]  /*33b0*/  @P2 LOP3.LUT R236, R236, 0x4, RZ, 0xfc, !PT ;  /* 0x00000004ecec2812 */ /* 0x000fc600078efcff */
[----:B------:R3:W-:Y:S01]  /*33c0*/  @P1 LDGSTS.E.BYPASS.LTC128B.128 [R216+0xb880], [R10.64+0x80], !P2 ;  /* 0x0b8800800ad81fae */ /* 0x0007e2000d101d46 */
[----:B------:R-:W-:Y:S02]  /*33d0*/  IMAD.IADD R15, R3, 0x1, R15 ;  /* 0x00000001030f7824 */ /* 0x000fe400078e020f */
[----:B------:R-:W-:Y:S01]  /*33e0*/  IMAD.IADD R118, R16, 0x1, R18 ;  /* 0x0000000110767824 */ /* 0x000fe200078e0212 */
[----:B------:R3:W-:Y:S01]  /*33f0*/  @P1 LDGSTS.E.BYPASS.LTC128B.128 [R216+0xd080], [R10.64+0x100], !P6 ;  /* 0x0d0801000ad81fae */ /* 0x0007e2000f101d46 */
[----:B------:R-:W-:Y:S02]  /*3400*/  SHF.R.U32.HI R30, RZ, 0x3, R252 ;  /* 0x00000003ff1e7819 */ /* 0x000fe400000116fc */
[----:B------:R-:W-:Y:S01]  /*3410*/  SHF.R.U32.HI R29, RZ, 0x3, R251 ;  /* 0x00000003ff1d7819 */ /* 0x000fe200000116fb */
[----:B------:R3:W-:Y:S01]  /*3420*/  @P1 LDGSTS.E.BYPASS.LTC128B.128 [R216+0xe880], [R10.64+0x180], !P5 ;  /* 0x0e8801800ad81fae */ /* 0x0007e2000e901d46 */
[----:B------:R-:W-:Y:S02]  /*3430*/  ISETP.GE.AND P1, PT, R140, c[0x0][0x27c], PT ;  /* 0x00009f008c007a0c */ /* 0x000fe40003f26270 */
[----:B------:R-:W-:Y:S01]  /*3440*/  LOP3.LUT R236, R236, 0xfffffffd, RZ, 0xc0, !PT ;  /* 0xfffffffdecec7812 */ /* 0x000fe200078ec0ff */
[----:B------:R4:W-:Y:S01]  /*3450*/  @P0 LDGSTS.E.BYPASS.LTC128B.128 [R217+0xb080], [R4.64], !P3 ;  /* 0x0b08000004d90fae */ /* 0x0009e2000d901d46 */
[----:B------:R-:W-:Y:S01]  /*3460*/  SEL R6, RZ, c[0x0][0x27c], !P1 ;  /* 0x00009f00ff067a07 */ /* 0x000fe20004800000 */
[----:B------:R-:W-:Y:S01]  /*3470*/  IMAD.MOV.U32 R123, RZ, RZ, c[0x0][0x280] ;  /* 0x0000a000ff7b7624 */ /* 0x000fe200078e00ff */
[----:B------:R-:W-:Y:S01]  /*3480*/  @P6 LOP3.LUT R236, R236, 0x2, RZ, 0xfc, !PT ;  /* 0x00000002ecec6812 */ /* 0x000fe200078efcff */
[----:B------:R4:W-:Y:S01]  /*3490*/  @P0 LDGSTS.E.BYPASS.LTC128B.128 [R217+0xc880], [R4.64+0x80], !P2 ;  /* 0x0c88008004d90fae */ /* 0x0009e2000d101d46 */
[----:B------:R-:W-:Y:S01]  /*34a0*/  ISETP.GE.AND P2, PT, R142, c[0x0][0x27c], PT ;  /* 0x00009f008e007a0c */ /* 0x000fe20003f46270 */
[----:B---3--:R-:W-:-:S02]  /*34b0*/  IMAD.WIDE.U32 R10, R143, c[0x0][0x280], R144 ;  /* 0x0000a0008f0a7a25 */ /* 0x008fc400078e0090 */
[----:B------:R4:W-:Y:S01]  /*34c0*/  @P0 LDGSTS.E.BYPASS.LTC128B.128 [R217+0xe080], [R4.64+0x100], !P6 ;  /* 0x0e08010004d90fae */ /* 0x0009e2000f101d46 */
[----:B------:R-:W-:Y:S02]  /*34d0*/  LOP3.LUT R236, R236, 0xfffffffe, RZ, 0xc0, !PT ;  /* 0xfffffffeecec7812 */ /* 0x000fe400078ec0ff */
[----:B------:R-:W-:Y:S01]  /*34e0*/  IADD3 R17, R11, R3, RZ ;  /* 0x000000030b117210 */ /* 0x000fe20007ffe0ff */
[----:B------:R-:W-:Y:S01]  /*34f0*/  IMAD R3, R23, c[0x0][0x290], RZ ;  /* 0x0000a40017037a24 */ /* 0x000fe200078e02ff */
[----:B------:R-:W-:Y:S01]  /*3500*/  MOV R16, R10 ;  /* 0x0000000a00107202 */ /* 0x000fe20000000f00 */
[C---:B------:R-:W-:Y:S01]  /*3510*/  IMAD.WIDE.U32 R10, R143.reuse, c[0x0][0x290], R144 ;  /* 0x0000a4008f0a7a25 */ /* 0x040fe200078e0090 */
[----:B------:R4:W-:Y:S01]  /*3520*/  @P0 LDGSTS.E.BYPASS.LTC128B.128 [R217+0xf880], [R4.64+0x180], !P5 ;  /* 0x0f88018004d90fae */ /* 0x0009e2000e901d46 */
[----:B------:R-:W-:Y:S02]  /*3530*/  @P5 LOP3.LUT R236, R236, 0x1, RZ, 0xfc, !PT ;  /* 0x00000001ecec5812 */ /* 0x000fe400078efcff */
[----:B------:R-:W-:Y:S01]  /*3540*/  IMAD R3, R143, c[0x0][0x294], R3 ;  /* 0x0000a5008f037a24 */ /* 0x000fe200078e0203 */
[----:B------:R-:W0:Y:S04]  /*3550*/  LDGDEPBAR ;  /* 0x00000000000079af */ /* 0x000e280000000000 */
[----:B-1----:R-:W-:Y:S01]  /*3560*/  IADD3 R13, R11, R3, RZ ;  /* 0x000000030b0d7210 */ /* 0x002fe20007ffe0ff */
[----:B------:R-:W-:-:S02]  /*3570*/  IMAD.MOV.U32 R12, RZ, RZ, R10 ;  /* 0x000000ffff0c7224 */ /* 0x000fc400078e000a */
[----:B----4-:R-:W-:-:S04]  /*3580*/  IMAD.WIDE.U32 R4, R28, c[0x0][0x260], R140 ;  /* 0x000098001c047a25 */ /* 0x010fc800078e008c */
[----:B------:R-:W-:-:S04]  /*3590*/  IMAD R5, R28, c[0x0][0x264], R5 ;  /* 0x000099001c057a24 */ /* 0x000fc800078e0205 */
[----:B------:R-:W-:Y:S01]  /*35a0*/  IMAD.WIDE.U32 R82, R21, c[0x0][0x268], R4 ;  /* 0x00009a0015527a25 */ /* 0x000fe200078e0004 */
[----:B------:R-:W-:Y:S03]  /*35b0*/  WARPSYNC 0xffffffff ;  /* 0xffffffff00007948 */ /* 0x000fe60003800000 */
[----:B------:R-:W-:Y:S02]  /*35c0*/  IMAD.MOV.U32 R137, RZ, RZ, c[0x0][0x290] ;  /* 0x0000a400ff897624 */ /* 0x000fe400078e00ff */
[C---:B------:R-:W-:Y:S02]  /*35d0*/  IMAD R132, R124.reuse, c[0x0][0x284], RZ ;  /* 0x0000a1007c847a24 */ /* 0x040fe400078e02ff */
[C---:B------:R-:W-:Y:S02]  /*35e0*/  IMAD R133, R124.reuse, c[0x0][0x294], RZ ;  /* 0x0000a5007c857a24 */ /* 0x040fe400078e02ff */
[----:B------:R-:W-:-:S04]  /*35f0*/  IMAD.WIDE.U32 R126, R124, c[0x0][0x280], RZ ;  /* 0x0000a0007c7e7a25 */ /* 0x000fc800078e00ff */
[----:B-----5:R-:W-:-:S04]  /*3600*/  IMAD.WIDE.U32 R86, R122, c[0x0][0x290], R12 ;  /* 0x0000a4007a567a25 */ /* 0x020fc800078e000c */
[----:B------:R-:W-:-:S04]  /*3610*/  IMAD.WIDE.U32 R124, R124, c[0x0][0x290], RZ ;  /* 0x0000a4007c7c7a25 */ /* 0x000fc800078e00ff */
[----:B------:R-:W-:-:S04]  /*3620*/  IMAD.WIDE.U32 R108, R28, c[0x0][0x1e8], RZ ;  /* 0x00007a001c6c7a25 */ /* 0x000fc800078e00ff */
[----:B------:R-:W-:-:S04]  /*3630*/  IMAD.WIDE.U32 R106, R28, c[0x0][0x210], RZ ;  /* 0x000084001c6a7a25 */ /* 0x000fc800078e00ff */
        /* <DEDUP_REMOVED lines=10> */
[----:B--2---:R-:W-:Y:S01]  /*36e0*/  @P4 SHF.R.S32.HI R26, RZ, 0x1f, R9 ;  /* 0x0000001fff1a4819 */ /* 0x004fe20000011409 */
[----:B------:R-:W-:-:S02]  /*36f0*/  @!P4 IMAD.MOV.U32 R26, RZ, RZ, R19 ;  /* 0x000000ffff1ac224 */ /* 0x000fc400078e0013 */
[----:B------:R-:W-:Y:S01]  /*3700*/  @!P4 IMAD.MOV.U32 R9, RZ, RZ, R20 ;  /* 0x000000ffff09c224 */ /* 0x000fe200078e0014 */
[----:B------:R-:W-:Y:S01]  /*3710*/  SEL R20, RZ, c[0x0][0x27c], !P2 ;  /* 0x00009f00ff147a07 */ /* 0x000fe20005000000 */
[----:B------:R-:W-:-:S04]  /*3720*/  IMAD.WIDE.U32 R18, R143, c[0x0][0x290], R140 ;  /* 0x0000a4008f127a25 */ /* 0x000fc800078e008c */
[----:B------:R-:W-:Y:S01]  /*3730*/  IMAD.IADD R11, R3, 0x1, R19 ;  /* 0x00000001030b7824 */ /* 0x000fe200078e0213 */
[----:B------:R-:W-:Y:S01]  /*3740*/  IADD3 R3, R140, R6, RZ ;  /* 0x000000068c037210 */ /* 0x000fe20007ffe0ff */
[----:B------:R-:W-:Y:S02]  /*3750*/  IMAD.IADD R6, R142, 0x1, R20 ;  /* 0x000000018e067824 */ /* 0x000fe400078e0214 */
[----:B------:R-:W-:Y:S01]  /*3760*/  IMAD.MOV.U32 R10, RZ, RZ, R18 ;  /* 0x000000ffff0a7224 */ /* 0x000fe200078e0012 */
[----:B------:R-:W-:Y:S01]  /*3770*/  SHF.R.S32.HI R18, RZ, 0x1f, R3 ;  /* 0x0000001fff127819 */ /* 0x000fe20000011403 */
[----:B------:R-:W-:Y:S01]  /*3780*/  IMAD R20, R22, c[0x0][0x268], RZ ;  /* 0x00009a0016147a24 */ /* 0x000fe200078e02ff */
[----:B------:R-:W-:Y:S02]  /*3790*/  SHF.R.S32.HI R19, RZ, 0x1f, R6 ;  /* 0x0000001fff137819 */ /* 0x000fe40000011406 */
[CC--:B------:R-:W-:Y:S01]  /*37a0*/  LEA.HI R4, R18.reuse, R3.reuse, RZ, 0x3 ;  /* 0x0000000312047211 */ /* 0x0c0fe200078f18ff */
[----:B------:R-:W-:Y:S01]  /*37b0*/  IMAD R27, R21, c[0x0][0x26c], R20 ;  /* 0x00009b00151b7a24 */ /* 0x000fe200078e0214 */
[----:B------:R-:W-:-:S02]  /*37c0*/  LEA.HI R5, R18, R3, RZ, 0x6 ;  /* 0x0000000312057211 */ /* 0x000fc400078f30ff */
[CC--:B------:R-:W-:Y:S02]  /*37d0*/  LEA.HI R20, R19.reuse, R6.reuse, RZ, 0x6 ;  /* 0x0000000613147211 */ /* 0x0c0fe400078f30ff */
[----:B------:R-:W-:Y:S02]  /*37e0*/  LEA.HI R3, R19, R6, RZ, 0x3 ;  /* 0x0000000613037211 */ /* 0x000fe400078f18ff */
[--C-:B------:R-:W-:Y:S02]  /*37f0*/  LOP3.LUT R19, R252, 0x38, R4.reuse, 0xf8, !PT ;  /* 0x00000038fc137812 */ /* 0x100fe400078ef804 */
[----:B------:R-:W-:Y:S02]  /*3800*/  SHF.R.S32.HI R6, RZ, 0x6, R5 ;  /* 0x00000006ff067819 */ /* 0x000fe40000011405 */
[----:B------:R-:W-:Y:S02]  /*3810*/  LOP3.LUT R18, R251, 0x38, R4, 0xf8, !PT ;  /* 0x00000038fb127812 */ /* 0x000fe400078ef804 */
[----:B------:R-:W-:-:S02]  /*3820*/  SHF.R.S32.HI R5, RZ, 0x6, R20 ;  /* 0x00000006ff057819 */ /* 0x000fc40000011414 */
[--C-:B------:R-:W-:Y:S02]  /*3830*/  LOP3.LUT R21, R252, 0x38, R3.reuse, 0xf8, !PT ;  /* 0x00000038fc157812 */ /* 0x100fe400078ef803 */
[----:B------:R-:W-:Y:S02]  /*3840*/  LOP3.LUT R23, R251, 0x38, R3, 0xf8, !PT ;  /* 0x00000038fb177812 */ /* 0x000fe400078ef803 */
[-C--:B------:R-:W-:Y:S01]  /*3850*/  LOP3.LUT R22, R19, R30.reuse, RZ, 0x3c, !PT ;  /* 0x0000001e13167212 */ /* 0x080fe200078e3cff */
[--C-:B------:R-:W-:Y:S01]  /*3860*/  IMAD R25, R6, 0xc00, R7.reuse ;  /* 0x00000c0006197824 */ /* 0x100fe200078e0207 */
[-C--:B------:R-:W-:Y:S01]  /*3870*/  LOP3.LUT R19, R18, R29.reuse, RZ, 0x3c, !PT ;  /* 0x0000001d12137212 */ /* 0x080fe200078e3cff */
[--C-:B------:R-:W-:Y:S01]  /*3880*/  IMAD R24, R6, 0xc00, R8.reuse ;  /* 0x00000c0006187824 */ /* 0x100fe200078e0208 */
[----:B------:R-:W-:Y:S01]  /*3890*/  LOP3.LUT R18, R21, R30, RZ, 0x3c, !PT ;  /* 0x0000001e15127212 */ /* 0x000fe200078e3cff */
[C---:B------:R-:W-:Y:S02]  /*38a0*/  IMAD R20, R5.reuse, 0xc00, R7 ;  /* 0x00000c0005147824 */ /* 0x040fe400078e0207 */
[----:B------:R-:W-:Y:S01]  /*38b0*/  IMAD R6, R5, 0xc00, R8 ;  /* 0x00000c0005067824 */ /* 0x000fe200078e0208 */
[----:B------:R-:W-:Y:S01]  /*38c0*/  LOP3.LUT R5, R23, R29, RZ, 0x3c, !PT ;  /* 0x0000001d17057212 */ /* 0x000fe200078e3cff */
[----:B------:R-:W-:-:S03]  /*38d0*/  IMAD.IADD R21, R20, 0x1, R18 ;  /* 0x0000000114157824 */ /* 0x000fc600078e0212 */
[----:B------:R-:W-:Y:S02]  /*38e0*/  IADD3 R20, R6, R5, RZ ;  /* 0x0000000506147210 */ /* 0x000fe40007ffe0ff */
[----:B------:R-:W-:Y:S02]  /*38f0*/  SHF.R.S32.HI R6, RZ, 0x1f, R122 ;  /* 0x0000001fff067819 */ /* 0x000fe4000001147a */
[----:B------:R-:W-:Y:S01]  /*3900*/  IADD3 R23, R25, R22, RZ ;  /* 0x0000001619177210 */ /* 0x000fe20007ffe0ff */
[----:B------:R-:W-:Y:S01]  /*3910*/  IMAD.IADD R22, R24, 0x1, R19 ;  /* 0x0000000118167824 */ /* 0x000fe200078e0213 */
[----:B------:R-:W-:Y:S01]  /*3920*/  MOV R5, c[0x0][0x27c] ;  /* 0x00009f0000057a02 */ /* 0x000fe20000000f00 */
[----:B------:R-:W-:Y:S01]  /*3930*/  IMAD R18, R6, c[0x0][0x290], RZ ;  /* 0x0000a40006127a24 */ /* 0x000fe200078e02ff */
[----:B------:R-:W-:Y:S02]  /*3940*/  SHF.R.S32.HI R65, RZ, 0x3, R3 ;  /* 0x00000003ff417819 */ /* 0x000fe40000011403 */
[----:B------:R-:W-:Y:S01]  /*3950*/  LOP3.LUT R77, R3, 0xfffffff8, RZ, 0xc0, !PT ;  /* 0xfffffff8034d7812 */ /* 0x000fe200078ec0ff */
[----:B------:R-:W-:-:S02]  /*3960*/  IMAD R3, R26, c[0x0][0x2b0], RZ ;  /* 0x0000ac001a037a24 */ /* 0x000fc400078e02ff */
[----:B------:R-:W-:Y:S01]  /*3970*/  IMAD R19, R6, c[0x0][0x280], RZ ;  /* 0x0000a00006137a24 */ /* 0x000fe200078e02ff */
[----:B------:R-:W-:Y:S01]  /*3980*/  SHF.L.U32 R68, R5, 0x1, RZ ;  /* 0x0000000105447819 */ /* 0x000fe200000006ff */
[----:B------:R-:W-:Y:S01]  /*3990*/  IMAD R5, R122, c[0x0][0x294], R18 ;  /* 0x0000a5007a057a24 */ /* 0x000fe200078e0212 */
[----:B------:R-:W-:Y:S01]  /*39a0*/  LOP3.LUT R78, R4, 0xfffffff8, RZ, 0xc0, !PT ;  /* 0xfffffff8044e7812 */ /* 0x000fe200078ec0ff */
[C---:B------:R-:W-:Y:S02]  /*39b0*/  IMAD R3, R9.reuse, c[0x0][0x2b4], R3 ;  /* 0x0000ad0009037a24 */ /* 0x040fe400078e0203 */
[----:B------:R-:W-:-:S04]  /*39c0*/  IMAD.WIDE.U32 R104, R9, c[0x0][0x2b0], RZ ;  /* 0x0000ac0009687a25 */ /* 0x000fc800078e00ff */
[C---:B------:R-:W-:Y:S02]  /*39d0*/  IMAD R6, R122.reuse, c[0x0][0x284], R19 ;  /* 0x0000a1007a067a24 */ /* 0x040fe400078e0213 */
[----:B------:R-:W-:Y:S01]  /*39e0*/  IMAD.WIDE.U32 R84, R122, c[0x0][0x290], R10 ;  /* 0x0000a4007a547a25 */ /* 0x000fe200078e000a */
[----:B------:R-:W-:Y:S02]  /*39f0*/  IADD3 R81, R83, R27, RZ ;  /* 0x0000001b53517210 */ /* 0x000fe40007ffe0ff */
[----:B------:R-:W-:Y:S01]  /*3a00*/  SHF.R.S32.HI R66, RZ, 0x3, R4 ;  /* 0x00000003ff427819 */ /* 0x000fe20000011404 */
[----:B------:R-:W-:Y:S01]  /*3a10*/  IMAD.IADD R97, R91, 0x1, R6 ;  /* 0x000000015b617824 */ /* 0x000fe200078e0206 */
[----:B------:R-:W-:Y:S01]  /*3a20*/  IADD3 R96, R87, R5, RZ ;  /* 0x0000000557607210 */ /* 0x000fe20007ffe0ff */
[----:B------:R-:W-:Y:S01]  /*3a30*/  IMAD.IADD R95, R6, 0x1, R89 ;  /* 0x00000001065f7824 */ /* 0x000fe200078e0259 */
[----:B------:R-:W-:Y:S01]  /*3a40*/  SHF.R.S32.HI R94, RZ, 0x1f, R78 ;  /* 0x0000001fff5e7819 */ /* 0x000fe2000001144e */
[----:B------:R-:W-:Y:S01]  /*3a50*/  IMAD.IADD R92, R5, 0x1, R85 ;  /* 0x00000001055c7824 */ /* 0x000fe200078e0255 */
[----:B------:R-:W-:Y:S01]  /*3a60*/  SHF.R.S32.HI R93, RZ, 0x1f, R77 ;  /* 0x0000001fff5d7819 */ /* 0x000fe2000001144d */
[----:B------:R-:W-:Y:S01]  /*3a70*/  IMAD.SHL.U32 R114, R22, 0x2, RZ ;  /* 0x0000000216727824 */ /* 0x000fe200078e00ff */
[----:B------:R-:W-:Y:S01]  /*3a80*/  SHF.L.U32 R115, R23, 0x1, RZ ;  /* 0x0000000117737819 */ /* 0x000fe200000006ff */
[----:B------:R-:W-:Y:S01]  /*3a90*/  IMAD.SHL.U32 R112, R20, 0x2, RZ ;  /* 0x0000000214707824 */ /* 0x000fe200078e00ff */
[----:B------:R-:W-:-:S02]  /*3aa0*/  SHF.L.U32 R113, R21, 0x1, RZ ;  /* 0x0000000115717819 */ /* 0x000fc400000006ff */
[----:B------:R-:W-:Y:S01]  /*3ab0*/  IADD3 R111, R105, R3, RZ ;  /* 0x00000003696f7210 */ /* 0x000fe20007ffe0ff */
[----:B------:R-:W-:Y:S06]  /*3ac0*/  BAR.SYNC.DEFER_BLOCKING 0x0 ;  /* 0x0000000000007b1d */ /* 0x000fec0000010000 */
.L_x_6246:
[----:B------:R-:W-:Y:S01]  /*3ad0*/  MOV R75, RZ ;  /* 0x000000ff004b7202 */ /* 0x000fe20000000f00 */
[----:B-1--4-:R-:W-:Y:S01]  /*3ae0*/  IMAD.MOV.U32 R4, RZ, RZ, c[0x0][0x2b8] ;  /* 0x0000ae00ff047624 */ /* 0x012fe200078e00ff */
[----:B------:R-:W-:Y:S04]  /*3af0*/  DEPBAR.LE SB0, 0x0 ;  /* 0x000080000000791a */ /* 0x000fe80000000000 */
[----:B------:R-:W-:Y:S01]  /*3b00*/  ISETP.NE.AND P0, PT, R4, 0x1, PT ;  /* 0x000000010400780c */ /* 0x000fe20003f05270 */
[----:B------:R-:W-:Y:S01]  /*3b10*/  IMAD R3, R38, 0x30, R0 ;  /* 0x0000003026037824 */ /* 0x000fe200078e0200 */
[----:B------:R-:W-:Y:S01]  /*3b20*/  WARPSYNC 0xffffffff ;  /* 0xffffffff00007948 */ /* 0x000fe20003800000 */
[----:B------:R-:W-:Y:S02]  /*3b30*/  BSSY B2, `(.L_x_6206) ;  /* 0x0000541000027945 */ /* 0x000fe40003800000 */
[----:B------:R-:W-:Y:S04]  /*3b40*/  IMAD.IADD R5, R118, 0x1, R3 ;  /* 0x0000000176057824 */ /* 0x000fe800078e0203 */
[--C-:B------:R-:W-:Y:S04]  /*3b50*/  IMAD.MOV.U32 R4, RZ, RZ, R5.reuse ;  /* 0x000000ffff047224 */ /* 0x100fe800078e0005 */
        /* <DEDUP_REMOVED lines=26> */
[----:B------:R-:W-:Y:S04]  /*3d00*/  MOV R3, c[0x0][0x27c] ;  /* 0x00009f0000037a02 */ /* 0x000fe80000000f00 */
[----:B------:R-:W-:Y:S11]  /*3d10*/  ISETP.GE.AND P0, PT, R3, 0x1, PT ;  /* 0x000000010300780c */ /* 0x000ff60003f06270 */
[----:B------:R-:W-:Y:S02]  /*3d20*/  @!UPT UIADD3 URZ, URZ, URZ, URZ ;  /* 0x0000003f3f3ff290 */ /* 0x000fe4000fffe03f */
[----:B------:R-:W-:-:S05]  /*3d30*/  @!P0 BRA `(.L_x_6207) ;  /* 0x00004e8000008947 */ /* 0x000fca0003800000 */
[-C--:B------:R-:W-:Y:S01]  /*3d40*/  IMAD R6, R132, R38.reuse, RZ ;  /* 0x0000002684067224 */ /* 0x080fe200078e02ff */
[----:B------:R-:W-:Y:S01]  /*3d50*/  ULDC.U8 UR4, c[0x0][0x298] ;  /* 0x0000a60000047ab9 */ /* 0x000fe20000000000 */
[-C--:B------:R-:W-:Y:S01]  /*3d60*/  IMAD R5, R133, R38.reuse, RZ ;  /* 0x0000002685057224 */ /* 0x080fe200078e02ff */
[----:B------:R-:W-:Y:S01]  /*3d70*/  ISETP.NE.AND P0, PT, RZ, UR4, PT ;  /* 0x00000004ff007c0c */ /* 0x000fe2000bf05270 */
[----:B------:R-:W-:Y:S01]  /*3d80*/  IMAD R3, R38, -0x30, R2 ;  /* 0xffffffd026037824 */ /* 0x000fe200078e0202 */
[----:B------:R-:W-:Y:S01]  /*3d90*/  SHF.R.S32.HI R4, RZ, 0x1f, R38 ;  /* 0x0000001fff047819 */ /* 0x000fe20000011426 */
[----:B------:R-:W-:Y:S03]  /*3da0*/  IMAD.WIDE.U32 R34, R126, R38, RZ ;  /* 0x000000267e227225 */ /* 0x000fe600078e00ff */
[----:B------:R-:W-:Y:S01]  /*3db0*/  IMNMX R74, R3, 0x30, PT ;  /* 0x00000030034a7817 */ /* 0x000fe20003800200 */
[C---:B------:R-:W-:Y:S02]  /*3dc0*/  IMAD R6, R4.reuse, R126, R6 ;  /* 0x0000007e04067224 */ /* 0x040fe400078e0206 */
        /* <DEDUP_REMOVED lines=49> */
.L_x_6210:
[----:B------:R-:W-:Y:S05]  /*40e0*/  BSYNC B0 ;  /* 0x0000000000007941 */ /* 0x000fea0003800000 */
.L_x_6209:
        /* <DEDUP_REMOVED lines=68> */
.L_x_6212:
[----:B------:R-:W-:Y:S05]  /*4530*/  BSYNC B0 ;  /* 0x0000000000007941 */ /* 0x000fea0003800000 */
.L_x_6211:
        /* <DEDUP_REMOVED lines=88> */
.L_x_6216:
[----:B------:R-:W-:Y:S05]  /*4ac0*/  BSYNC B0 ;  /* 0x0000000000007941 */ /* 0x000fea0003800000 */
.L_x_6215:
        /* <DEDUP_REMOVED lines=58> */
.L_x_6218:
[----:B------:R-:W-:Y:S05]  /*4e70*/  BSYNC B0 ;  /* 0x0000000000007941 */ /* 0x000fea0003800000 */
.L_x_6217:
        /* <DEDUP_REMOVED lines=58> */
.L_x_6220:
[----:B------:R-:W-:Y:S05]  /*5220*/  BSYNC B0 ;  /* 0x0000000000007941 */ /* 0x000fea0003800000 */
.L_x_6219:
        /* <DEDUP_REMOVED lines=57> */
.L_x_6214:
[----:B-123--:R-:W-:Y:S05]  /*55c0*/  BSYNC B1 ;  /* 0x0000000000017941 */ /* 0x00efea0003800000 */
.L_x_6213:
        /* <DEDUP_REMOVED lines=13> */
[----:B------:R-:W-:Y:S02]  /*56a0*/  @!P0 PRMT R5, R9, 0x5410, R3 ;  /* 0x0000541009058816 */ /* 0x000fe40000000003 */
[----:B------:R-:W-:Y:S01]  /*56b0*/  @!P0 SHF.R.U32.HI R16, RZ, 0x10, R45 ;  /* 0x00000010ff108819 */ /* 0x000fe2000001162d */
[----:B------:R-:W-:Y:S01]  /*56c0*/  @!P0 IMAD.U32 R10, R11, 0x10000, RZ ;  /* 0x000100000b0a8824 */ /* 0x000fe200078e00ff */
[----:B------:R-:W-:Y:S01]  /*56d0*/  @!P0 SHF.R.U32.HI R6, RZ, 0x10, R21 ;  /* 0x00000010ff068819 */ /* 0x000fe20000011615 */
[----:B------:R-:W-:Y:S01]  /*56e0*/  @!P0 IMAD.U32 R4, R5, 0x10000, RZ ;  /* 0x0001000005048824 */ /* 0x000fe200078e00ff */
[----:B------:R-:W-:Y:S02]  /*56f0*/  @!P0 PRMT R16, R56, 0x5432, R16 ;  /* 0x0000543238108816 */ /* 0x000fe40000000010 */
[----:B------:R-:W-:Y:S01]  /*5700*/  @!P0 PRMT R6, R9, 0x5432, R6 ;  /* 0x0000543209068816 */ /* 0x000fe20000000006 */
[C---:B----4-:R-:W-:Y:S01]  /*5710*/  @!P0 IMAD.U32 R9, R12.reuse, 0x10000, RZ ;  /* 0x000100000c098824 */ /* 0x050fe200078e00ff */
[----:B------:R-:W-:Y:S05]  /*5720*/  @!P0 LOP3.LUT R3, R12, 0xffff0000, RZ, 0xc0, !PT ;  /* 0xffff00000c038812 */ /* 0x000fea00078ec0ff */
[C---:B------:R-:W-:Y:S02]  /*5730*/  @!P0 FMUL.FTZ R17, R3.reuse, R10 ;  /* 0x0000000a03118220 */ /* 0x040fe40000410000 */
[-C--:B------:R-:W-:Y:S02]  /*5740*/  @!P0 FMUL.FTZ R3, R3, R4.reuse ;  /* 0x0000000403038220 */ /* 0x080fe40000410000 */
[----:B------:R-:W-:Y:S01]  /*5750*/  @!P0 FFMA.FTZ R17, R9, R4, -R17 ;  /* 0x0000000409118223 */ /* 0x000fe20000010811 */
[----:B------:R-:W-:Y:S01]  /*5760*/  @!P0 LOP3.LUT R4, R13, 0xffff0000, RZ, 0xc0, !PT ;  /* 0xffff00000d048812 */ /* 0x000fe200078ec0ff */
[----:B------:R-:W-:Y:S01]  /*5770*/  @!P0 FFMA.FTZ R3, R10, R9, R3 ;  /* 0x000000090a038223 */ /* 0x000fe20000010003 */
[----:B------:R-:W-:Y:S02]  /*5780*/  @!P0 LOP3.LUT R9, R11, 0xffff0000, RZ, 0xc0, !PT ;  /* 0xffff00000b098812 */ /* 0x000fe400078ec0ff */
[----:B------:R-:W-:Y:S02]  /*5790*/  @!P0 SHF.L.U32 R10, R13, 0x10, RZ ;  /* 0x000000100d0a8819 */ /* 0x000fe400000006ff */
[----:B------:R-:W-:Y:S02]  /*57a0*/  @!P0 F2FP.BF16.PACK_AB R11, R3, R17 ;  /* 0x00000011030b823e */ /* 0x000fe400000010ff */
[----:B------:R-:W-:Y:S01]  /*57b0*/  @!P0 LOP3.LUT R3, R5, 0xffff0000, RZ, 0xc0, !PT ;  /* 0xffff000005038812 */ /* 0x000fe200078ec0ff */
[----:B------:R-:W-:Y:S02]  /*57c0*/  @!P0 FMUL.FTZ R5, R4, R9 ;  /* 0x0000000904058220 */ /* 0x000fe40000410000 */
[----:B------:R-:W-:Y:S02]  /*57d0*/  @!P0 IMAD.MOV.U32 R12, RZ, RZ, R11 ;  /* 0x000000ffff0c8224 */ /* 0x000fe400078e000b */
[-C--:B------:R-:W-:Y:S02]  /*57e0*/  @!P0 FFMA.FTZ R5, R10, R3.reuse, -R5 ;  /* 0x000000030a058223 */ /* 0x080fe40000010805 */
[----:B------:R-:W-:Y:S04]  /*57f0*/  @!P0 FMUL.FTZ R3, R4, R3 ;  /* 0x0000000304038220 */ /* 0x000fe80000410000 */
[----:B------:R-:W-:Y:S02]  /*5800*/  @!P0 FFMA.FTZ R3, R9, R10, R3 ;  /* 0x0000000a09038223 */ /* 0x000fe40000010003 */
[----:B------:R-:W-:Y:S03]  /*5810*/  @!P0 IMAD.U32 R9, R14, 0x10000, RZ ;  /* 0x000100000e098824 */ /* 0x000fe600078e00ff */
[----:B------:R-:W-:Y:S01]  /*5820*/  @!P0 F2FP.BF16.PACK_AB R4, R3, R5 ;  /* 0x000000050304823e */ /* 0x000fe200000010ff */
[----:B------:R-:W-:Y:S01]  /*5830*/  @!P0 IMAD.U32 R5, R16, 0x10000, RZ ;  /* 0x0001000010058824 */ /* 0x000fe200078e00ff */
        /* <DEDUP_REMOVED lines=10> */
[----:B------:R-:W-:Y:S02]  /*58e0*/  @!P0 SHF.L.U32 R5, R15, 0x10, RZ ;  /* 0x000000100f058819 */ /* 0x000fe400000006ff */
[----:B---3--:R-:W-:Y:S01]  /*58f0*/  LEA R16, P3, R140, R30, 0x1 ;  /* 0x0000001e8c107211 */ /* 0x008fe200078608ff */
[C---:B------:R-:W-:Y:S02]  /*5900*/  @!P0 FMUL.FTZ R9, R4.reuse, R10 ;  /* 0x0000000a04098220 */ /* 0x040fe40000410000 */
[-C--:B------:R-:W-:Y:S01]  /*5910*/  @!P0 FMUL.FTZ R4, R4, R6.reuse ;  /* 0x0000000604048220 */ /* 0x080fe20000410000 */
[----:B--2---:R-:W-:Y:S01]  /*5920*/  LEA.HI.X R17, R140, R31, R141, 0x1, P3 ;  /* 0x0000001f8c117211 */ /* 0x004fe200018f0c8d */
[----:B------:R-:W-:Y:S02]  /*5930*/  @!P0 FFMA.FTZ R9, R5, R6, -R9 ;  /* 0x0000000605098223 */ /* 0x000fe40000010809 */
[----:B------:R-:W-:Y:S01]  /*5940*/  @!P0 FFMA.FTZ R4, R10, R5, R4 ;  /* 0x000000050a048223 */ /* 0x000fe20000010004 */
[----:B------:R-:W-:Y:S04]  /*5950*/  @!P0 F2FP.BF16.PACK_AB R5, R3, R11 ;  /* 0x0000000b0305823e */ /* 0x000fe800000010ff */
[----:B------:R-:W-:Y:S01]  /*5960*/  @!P0 F2FP.BF16.PACK_AB R3, R4, R9 ;  /* 0x000000090403823e */ /* 0x000fe200000010ff */
[----:B------:R-:W-:Y:S03]  /*5970*/  @!P0 IMAD.MOV.U32 R14, RZ, RZ, R5 ;  /* 0x000000ffff0e8224 */ /* 0x000fe600078e0005 */
[----:B------:R-:W-:Y:S05]  /*5980*/  @!P0 MOV R15, R3 ;  /* 0x00000003000f8202 */ /* 0x000fea0000000f00 */
[----:B------:R2:W-:Y:S02]  /*5990*/  ST.E.128 [R16.64], R12 ;  /* 0x0000000c10007985 */ /* 0x0005e4000c101d06 */
.L_x_6223:
[----:B------:R-:W-:Y:S05]  /*59a0*/  BSYNC B0 ;  /* 0x0000000000007941 */ /* 0x000fea0003800000 */
.L_x_6222:
        /* <DEDUP_REMOVED lines=17> */
[----:B------:R-:W-:Y:S02]  /*5ac0*/  @!P0 LOP3.LUT R17, R6, 0xffff0000, RZ, 0xc0, !PT ;  /* 0xffff000006118812 */ /* 0x000fe400078ec0ff */
[----:B------:R-:W-:Y:S02]  /*5ad0*/  @!P0 PRMT R18, R57, 0x5432, R9 ;  /* 0x0000543239128816 */ /* 0x000fe40000000009 */
[----:B------:R-:W-:Y:S02]  /*5ae0*/  @!P0 PRMT R9, R32, 0x5432, R5 ;  /* 0x0000543220098816 */ /* 0x000fe40000000005 */
[----:B------:R-:W-:Y:S01]  /*5af0*/  @!P0 LOP3.LUT R6, R4, 0xffff0000, RZ, 0xc0, !PT ;  /* 0xffff000004068812 */ /* 0x000fe200078ec0ff */
[C---:B--2---:R-:W-:Y:S01]  /*5b00*/  @!P0 IMAD.U32 R16, R12.reuse, 0x10000, RZ ;  /* 0x000100000c108824 */ /* 0x044fe200078e00ff */
[----:B------:R-:W-:Y:S02]  /*5b10*/  @!P0 LOP3.LUT R3, R12, 0xffff0000, RZ, 0xc0, !PT ;  /* 0xffff00000c038812 */ /* 0x000fe400078ec0ff */
[----:B------:R-:W-:Y:S03]  /*5b20*/  @!P0 LOP3.LUT R5, R13, 0xffff0000, RZ, 0xc0, !PT ;  /* 0xffff00000d058812 */ /* 0x000fe600078ec0ff */
[C---:B------:R-:W-:Y:S02]  /*5b30*/  @!P0 FMUL.FTZ R19, R3.reuse, R11 ;  /* 0x0000000b03138220 */ /* 0x040fe40000410000 */
[-C--:B------:R-:W-:Y:S02]  /*5b40*/  @!P0 FMUL.FTZ R3, R3, R10.reuse ;  /* 0x0000000a03038220 */ /* 0x080fe40000410000 */
[----:B------:R-:W-:Y:S01]  /*5b50*/  @!P0 FFMA.FTZ R19, R16, R10, -R19 ;  /* 0x0000000a10138223 */ /* 0x000fe20000010813 */
[----:B------:R-:W-:Y:S01]  /*5b60*/  @!P0 SHF.L.U32 R10, R13, 0x10, RZ ;  /* 0x000000100d0a8819 */ /* 0x000fe200000006ff */
[----:B------:R-:W-:Y:S02]  /*5b70*/  @!P0 FFMA.FTZ R3, R11, R16, R3 ;  /* 0x000000100b038223 */ /* 0x000fe40000010003 */
[C---:B------:R-:W-:Y:S02]  /*5b80*/  @!P0 FMUL.FTZ R16, R5.reuse, R17 ;  /* 0x0000001105108220 */ /* 0x040fe40000410000 */
[-C--:B------:R-:W-:Y:S01]  /*5b90*/  @!P0 FMUL.FTZ R4, R5, R6.reuse ;  /* 0x0000000605048220 */ /* 0x080fe20000410000 */
[----:B------:R-:W-:Y:S01]  /*5ba0*/  @!P0 LOP3.LUT R5, R14, 0xffff0000, RZ, 0xc0, !PT ;  /* 0xffff00000e058812 */ /* 0x000fe200078ec0ff */
[----:B------:R-:W-:Y:S02]  /*5bb0*/  @!P0 IMAD.U32 R11, R18, 0x10000, RZ ;  /* 0x00010000120b8824 */ /* 0x000fe400078e00ff */
[----:B------:R-:W-:Y:S02]  /*5bc0*/  @!P0 FFMA.FTZ R22, R10, R6, -R16 ;  /* 0x000000060a168223 */ /* 0x000fe40000010810 */
[----:B------:R-:W-:Y:S01]  /*5bd0*/  @!P0 FFMA.FTZ R4, R17, R10, R4 ;  /* 0x0000000a11048223 */ /* 0x000fe20000010004 */
[----:B------:R-:W-:Y:S01]  /*5be0*/  @!P0 SHF.L.U32 R10, R14, 0x10, RZ ;  /* 0x000000100e0a8819 */ /* 0x000fe200000006ff */
[C---:B------:R-:W-:Y:S01]  /*5bf0*/  @!P0 IMAD.U32 R6, R9.reuse, 0x10000, RZ ;  /* 0x0001000009068824 */ /* 0x040fe200078e00ff */
[----:B------:R-:W-:Y:S01]  /*5c00*/  @!P0 LOP3.LUT R9, R9, 0xffff0000, RZ, 0xc0, !PT ;  /* 0xffff000009098812 */ /* 0x000fe200078ec0ff */
[C---:B------:R-:W-:Y:S01]  /*5c10*/  @!P0 FMUL.FTZ R16, R5.reuse, R11 ;  /* 0x0000000b05108220 */ /* 0x040fe20000410000 */
[----:B------:R-:W-:Y:S01]  /*5c20*/  @!P0 F2FP.BF16.PACK_AB R4, R4, R22 ;  /* 0x000000160404823e */ /* 0x000fe200000010ff */
[-C--:B------:R-:W-:Y:S02]  /*5c30*/  @!P0 FMUL.FTZ R5, R5, R6.reuse ;  /* 0x0000000605058220 */ /* 0x080fe40000410000 */
[----:B------:R-:W-:Y:S01]  /*5c40*/  @!P0 FFMA.FTZ R17, R10, R6, -R16 ;  /* 0x000000060a118223 */ /* 0x000fe20000010810 */
[----:B------:R-:W-:Y:S01]  /*5c50*/  @!P0 LOP3.LUT R6, R15, 0xffff0000, RZ, 0xc0, !PT ;  /* 0xffff00000f068812 */ /* 0x000fe200078ec0ff */
[----:B------:R-:W-:Y:S01]  /*5c60*/  @!P0 FFMA.FTZ R5, R11, R10, R5 ;  /* 0x0000000a0b058223 */ /* 0x000fe20000010005 */
[----:B------:R-:W-:Y:S01]  /*5c70*/  @!P0 LOP3.LUT R16, R18, 0xffff0000, RZ, 0xc0, !PT ;  /* 0xffff000012108812 */ /* 0x000fe200078ec0ff */
[----:B------:R-:W-:Y:S01]  /*5c80*/  @!P0 IMAD.U32 R10, R15, 0x10000, RZ ;  /* 0x000100000f0a8824 */ /* 0x000fe200078e00ff */
[----:B------:R-:W-:Y:S02]  /*5c90*/  @!P0 MOV R13, R4 ;  /* 0x00000004000d8202 */ /* 0x000fe40000000f00 */
        /* <DEDUP_REMOVED lines=11> */
.L_x_6225:
[----:B------:R-:W-:Y:S05]  /*5d50*/  BSYNC B0 ;  /* 0x0000000000007941 */ /* 0x000fea0003800000 */
.L_x_6224:
        /* <DEDUP_REMOVED lines=58> */
.L_x_6227:
[----:B------:R-:W-:Y:S05]  /*6100*/  BSYNC B0 ;  /* 0x0000000000007941 */ /* 0x000fea0003800000 */
.L_x_6226:
        /* <DEDUP_REMOVED lines=58> */
.L_x_6208:
        /* <DEDUP_REMOVED lines=36> */
.L_x_6229:
[----:B------:R-:W-:Y:S05]  /*66f0*/  BSYNC B0 ;  /* 0x0000000000007941 */ /* 0x000fea0003800000 */
.L_x_6228:
        /* <DEDUP_REMOVED lines=61> */
.L_x_6231:
[----:B------:R-:W-:Y:S05]  /*6ad0*/  BSYNC B0 ;  /* 0x0000000000007941 */ /* 0x000fea0003800000 */
.L_x_6230:
        /* <DEDUP_REMOVED lines=152> */
.L_x_6235:
[----:B------:R-:W-:Y:S05]  /*7460*/  BSYNC B0 ;  /* 0x0000000000007941 */ /* 0x000fea0003800000 */
.L_x_6234:
        /* <DEDUP_REMOVED lines=121> */
.L_x_6233:
[----:B-123--:R-:W-:Y:S05]  /*7c00*/  BSYNC B1 ;  /* 0x0000000000017941 */ /* 0x00efea0003800000 */
.L_x_6232:
        /* <DEDUP_REMOVED lines=125> */
.L_x_6237:
[----:B------:R-:W-:Y:S05]  /*83e0*/  BSYNC B0 ;  /* 0x0000000000007941 */ /* 0x000fea0003800000 */
.L_x_6236:
[----:B------:R-:W-:Y:S11]  /*83f0*/  ISETP.GE.AND P0, PT, R142, c[0x0][0x1d4], PT ;  /* 0x000075008e007a0c */ /* 0x000ff60003f06270 */
[----:B------:R-:W-:Y:S02]  /*8400*/  @!UPT UIADD3 URZ, URZ, URZ, URZ ;  /* 0x0000003f3f3ff290 */ /* 0x000fe4000fffe03f */
[----:B------:R-:W-:-:S05]  /*8410*/  @P0 BRA `(.L_x_6221) ;  /* 0x00000b2000000947 */ /* 0x000fca0003800000 */
[----:B------:R-:W-:Y:S01]  /*8420*/  SEL R3, R68, R67, !P2 ;  /* 0x0000004344037207 */ /* 0x000fe20005000000 */
[----:B--2---:R-:W2:Y:S01]  /*8430*/  LDS.128 R24, [R112+0xa080] ;  /* 0x00a0800070187984 */ /* 0x004ea20000000c00 */
[----:B------:R-:W-:Y:S02]  /*8440*/  ISETP.GE.AND P0, PT, R142, c[0x0][0x27c], PT ;  /* 0x00009f008e007a0c */ /* 0x000fe40003f06270 */
[----:B------:R-:W-:Y:S04]  /*8450*/  SHF.R.S32.HI R4, RZ, 0x1f, R3 ;  /* 0x0000001fff047819 */ /* 0x000fe80000011403 */
[----:B------:R-:W-:Y:S04]  /*8460*/  LEA.HI R3, R4, R3, RZ, 0x4 ;  /* 0x0000000304037211 */ /* 0x000fe800078f20ff */
[----:B------:R-:W-:Y:S03]  /*8470*/  LEA.HI.SX32 R3, R3, R65, 0x1c ;  /* 0x0000004103037211 */ /* 0x000fe600078fe2ff */
[----:B------:R-:W-:Y:S02]  /*8480*/  @!P0 SHF.R.U64 R11, R58, 0x10, R59 ;  /* 0x000000103a0b8819 */ /* 0x000fe4000000123b */
[----:B------:R-:W-:Y:S01]  /*8490*/  IMAD.SHL.U32 R34, R3, 0x8, RZ ;  /* 0x0000000803227824 */ /* 0x000fe200078e00ff */
[----:B------:R-:W-:Y:S02]  /*84a0*/  SHF.R.S32.HI R4, RZ, 0x1f, R3 ;  /* 0x0000001fff047819 */ /* 0x000fe40000011403 */
[--C-:B------:R-:W-:Y:S02]  /*84b0*/  @!P0 SHF.R.U64 R5, R30, 0x10, R31.reuse ;  /* 0x000000101e058819 */ /* 0x100fe4000000121f */
[----:B------:R-:W-:Y:S02]  /*84c0*/  LEA.HI R4, R4, R3, RZ, 0x3 ;  /* 0x0000000304047211 */ /* 0x000fe400078f18ff */
[----:B------:R-:W-:Y:S02]  /*84d0*/  @!P0 SHF.R.U32.HI R6, RZ, 0x10, R31 ;  /* 0x00000010ff068819 */ /* 0x000fe4000001161f */
[----:B------:R-:W-:Y:S02]  /*84e0*/  SHF.R.S32.HI R3, RZ, 0x3, R4 ;  /* 0x00000003ff037819 */ /* 0x000fe40000011404 */
[----:B------:R-:W-:Y:S02]  /*84f0*/  LOP3.LUT R4, R251, 0x38, R34, 0xf8, !PT ;  /* 0x00000038fb047812 */ /* 0x000fe400078ef822 */
[----:B------:R-:W-:Y:S01]  /*8500*/  @!P0 PRMT R13, R37, 0x5432, R5 ;  /* 0x00005432250d8816 */ /* 0x000fe20000000005 */
[----:B------:R-:W-:Y:S01]  /*8510*/  IMAD R3, R3, 0xc00, R8 ;  /* 0x00000c0003037824 */ /* 0x000fe200078e0208 */
[----:B------:R-:W-:Y:S02]  /*8520*/  LOP3.LUT R4, R4, R39, RZ, 0x3c, !PT ;  /* 0x0000002704047212 */ /* 0x000fe400078e3cff */
[----:B------:R-:W-:Y:S02]  /*8530*/  @!P0 SHF.R.U32.HI R9, RZ, 0x10, R57 ;  /* 0x00000010ff098819 */ /* 0x000fe40000011639 */
[----:B------:R-:W-:Y:S01]  /*8540*/  @!P0 SHF.R.U32.HI R12, RZ, 0x10, R59 ;  /* 0x00000010ff0c8819 */ /* 0x000fe2000001163b */
[----:B------:R-:W-:Y:S01]  /*8550*/  IMAD.IADD R3, R3, 0x1, R4 ;  /* 0x0000000103037824 */ /* 0x000fe200078e0204 */
[----:B------:R-:W-:Y:S02]  /*8560*/  @!P0 PRMT R21, R63, 0x5432, R9 ;  /* 0x000054323f158816 */ /* 0x000fe40000000009 */
[----:B------:R-:W-:Y:S01]  /*8570*/  @!P0 PRMT R22, R64, 0x5432, R12 ;  /* 0x0000543240168816 */ /* 0x000fe2000000000c */
[----:B------:R-:W-:Y:S01]  /*8580*/  IMAD.SHL.U32 R3, R3, 0x2, RZ ;  /* 0x0000000203037824 */ /* 0x000fe200078e00ff */
[C---:B--2---:R-:W-:Y:S01]  /*8590*/  @!P0 LOP3.LUT R20, R24.reuse, 0xffff0000, RZ, 0xc0, !PT ;  /* 0xffff000018148812 */ /* 0x044fe200078ec0ff */
[----:B------:R-:W-:Y:S01]  /*85a0*/  @!P0 IMAD.U32 R14, R24, 0x10000, RZ ;  /* 0x00010000180e8824 */ /* 0x000fe200078e00ff */
[----:B------:R-:W-:Y:S02]  /*85b0*/  @!P0 SHF.R.U64 R10, R56, 0x10, R57 ;  /* 0x00000010380a8819 */ /* 0x000fe40000001239 */
[----:B------:R2:W4:Y:S01]  /*85c0*/  LDS.128 R16, [R3+0xa080] ;  /* 0x00a0800003107984 */ /* 0x0005220000000c00 */
[----:B------:R-:W-:Y:S02]  /*85d0*/  @!P0 PRMT R12, R37, 0x5410, R6 ;  /* 0x00005410250c8816 */ /* 0x000fe40000000006 */
[--C-:B------:R-:W-:Y:S02]  /*85e0*/  @!P0 SHF.R.U32.HI R4, RZ, 0x10, R29.reuse ;  /* 0x00000010ff048819 */ /* 0x100fe4000001161d */
[----:B------:R-:W-:Y:S02]  /*85f0*/  @!P0 PRMT R10, R63, 0x5410, R10 ;  /* 0x000054103f0a8816 */ /* 0x000fe4000000000a */
[----:B------:R-:W-:Y:S02]  /*8600*/  @!P0 PRMT R9, R36, 0x5410, R4 ;  /* 0x0000541024098816 */ /* 0x000fe40000000004 */
[----:B------:R-:W-:Y:S02]  /*8610*/  @!P0 LOP3.LUT R15, R10, 0xffff0000, RZ, 0xc0, !PT ;  /* 0xffff00000a0f8812 */ /* 0x000fe400078ec0ff */
[----:B--2---:R-:W-:Y:S02]  /*8620*/  @!P0 SHF.R.U64 R3, R28, 0x10, R29 ;  /* 0x000000101c038819 */ /* 0x004fe4000000121d */
[----:B------:R-:W-:Y:S01]  /*8630*/  @!P0 PRMT R28, R64, 0x5410, R11 ;  /* 0x00005410401c8816 */ /* 0x000fe2000000000b */
[----:B------:R-:W-:Y:S01]  /*8640*/  @!P0 IMAD.U32 R11, R10, 0x10000, RZ ;  /* 0x000100000a0b8824 */ /* 0x000fe200078e00ff */
[----:B------:R-:W-:Y:S04]  /*8650*/  @!P0 PRMT R3, R36, 0x5432, R3 ;  /* 0x0000543224038816 */ /* 0x000fe80000000003 */
[C---:B------:R-:W-:Y:S01]  /*8660*/  @!P0 LOP3.LUT R6, R3.reuse, 0xffff0000, RZ, 0xc0, !PT ;  /* 0xffff000003068812 */ /* 0x040fe200078ec0ff */
[----:B------:R-:W-:Y:S01]  /*8670*/  @!P0 IMAD.U32 R10, R3, 0x10000, RZ ;  /* 0x00010000030a8824 */ /* 0x000fe200078e00ff */
[C---:B----4-:R-:W-:Y:S02]  /*8680*/  @!P0 SHF.L.U32 R4, R16.reuse, 0x10, RZ ;  /* 0x0000001010048819 */ /* 0x050fe400000006ff */
[----:B------:R-:W-:Y:S03]  /*8690*/  @!P0 LOP3.LUT R5, R16, 0xffff0000, RZ, 0xc0, !PT ;  /* 0xffff000010058812 */ /* 0x000fe600078ec0ff */
[C---:B------:R-:W-:Y:S02]  /*86a0*/  @!P0 FMUL.FTZ R3, R4.reuse, R10 ;  /* 0x0000000a04038220 */ /* 0x040fe40000410000 */
[----:B------:R-:W-:Y:S02]  /*86b0*/  @!P0 FMUL.FTZ R29, R4, R11 ;  /* 0x0000000b041d8220 */ /* 0x000fe40000410000 */
[C---:B------:R-:W-:Y:S02]  /*86c0*/  @!P0 FMUL.FTZ R23, R5.reuse, R15 ;  /* 0x0000000f05178220 */ /* 0x040fe40000410000 */
[----:B------:R-:W-:Y:S02]  /*86d0*/  @!P0 FMUL.FTZ R4, R5, R6 ;  /* 0x0000000605048220 */ /* 0x000fe40000410000 */
[----:B------:R-:W-:Y:S02]  /*86e0*/  @!P0 FFMA.FTZ R3, R11, R14, R3 ;  /* 0x0000000e0b038223 */ /* 0x000fe40000010003 */
[----:B------:R-:W-:Y:S01]  /*86f0*/  @!P0 FFMA.FTZ R23, R20, R6, -R23 ;  /* 0x0000000614178223 */ /* 0x000fe20000010817 */
[----:B------:R-:W-:Y:S01]  /*8700*/  @!P0 LOP3.LUT R6, R17, 0xffff0000, RZ, 0xc0, !PT ;  /* 0xffff000011068812 */ /* 0x000fe200078ec0ff */
[----:B------:R-:W-:Y:S01]  /*8710*/  @!P0 FFMA.FTZ R4, R15, R20, R4 ;  /* 0x000000140f048223 */ /* 0x000fe20000010004 */
[----:B------:R-:W-:Y:S01]  /*8720*/  @!P0 LOP3.LUT R20, R25, 0xffff0000, RZ, 0xc0, !PT ;  /* 0xffff000019148812 */ /* 0x000fe200078ec0ff */
[C---:B------:R-:W-:Y:S01]  /*8730*/  @!P0 IMAD.U32 R11, R21.reuse, 0x10000, RZ ;  /* 0x00010000150b8824 */ /* 0x040fe200078e00ff */
[----:B------:R-:W-:Y:S01]  /*8740*/  @!P0 LOP3.LUT R15, R21, 0xffff0000, RZ, 0xc0, !PT ;  /* 0xffff0000150f8812 */ /* 0x000fe200078ec0ff */
[----:B------:R-:W-:Y:S02]  /*8750*/  @!P0 IMAD.U32 R5, R17, 0x10000, RZ ;  /* 0x0001000011058824 */ /* 0x000fe400078e00ff */
[----:B------:R-:W-:Y:S01]  /*8760*/  @!P0 FFMA.FTZ R31, R14, R10, -R29 ;  /* 0x0000000a0e1f8223 */ /* 0x000fe2000001081d */
[----:B------:R-:W-:Y:S01]  /*8770*/  @!P0 SHF.L.U32 R10, R9, 0x10, RZ ;  /* 0x00000010090a8819 */ /* 0x000fe200000006ff */
[----:B------:R-:W-:Y:S01]  /*8780*/  @!P0 IMAD.U32 R14, R25, 0x10000, RZ ;  /* 0x00010000190e8824 */ /* 0x000fe200078e00ff */
[----:B------:R-:W-:Y:S01]  /*8790*/  @!P0 LOP3.LUT R9, R9, 0xffff0000, RZ, 0xc0, !PT ;  /* 0xffff000009098812 */ /* 0x000fe200078ec0ff */
[C---:B------:R-:W-:Y:S02]  /*87a0*/  @!P0 FMUL.FTZ R21, R5.reuse, R11 ;  /* 0x0000000b05158220 */ /* 0x040fe40000410000 */
[----:B------:R-:W-:Y:S02]  /*87b0*/  @!P0 FMUL.FTZ R29, R6, R15 ;  /* 0x0000000f061d8220 */ /* 0x000fe40000410000 */
[-C--:B------:R-:W-:Y:S02]  /*87c0*/  @!P0 FMUL.FTZ R5, R5, R10.reuse ;  /* 0x0000000a05058220 */ /* 0x080fe40000410000 */
[----:B------:R-:W-:Y:S02]  /*87d0*/  @!P0 FFMA.FTZ R30, R14, R10, -R21 ;  /* 0x0000000a0e1e8223 */ /* 0x000fe40000010815 */
        /* <DEDUP_REMOVED lines=8> */
[----:B------:R-:W-:Y:S01]  /*8860*/  @!P0 MOV R25, R30 ;  /* 0x0000001e00198202 */ /* 0x000fe20000000f00 */
[----:B------:R-:W-:Y:S01]  /*8870*/  @!P0 IMAD.U32 R10, R13, 0x10000, RZ ;  /* 0x000100000d0a8824 */ /* 0x000fe200078e00ff */
[----:B------:R-:W-:Y:S01]  /*8880*/  @!P0 LOP3.LUT R23, R27, 0xffff0000, RZ, 0xc0, !PT ;  /* 0xffff00001b178812 */ /* 0x000fe200078ec0ff */
[----:B------:R-:W-:Y:S01]  /*8890*/  @!P0 FMUL.FTZ R11, R9, R21 ;  /* 0x00000015090b8220 */ /* 0x000fe20000410000 */
[----:B------:R-:W-:Y:S01]  /*88a0*/  @!P0 LOP3.LUT R13, R13, 0xffff0000, RZ, 0xc0, !PT ;  /* 0xffff00000d0d8812 */ /* 0x000fe200078ec0ff */
[----:B------:R-:W-:Y:S01]  /*88b0*/  @!P0 FFMA.FTZ R6, R15, R20, R6 ;  /* 0x000000140f068223 */ /* 0x000fe20000010006 */
[----:B------:R-:W-:Y:S01]  /*88c0*/  @!P0 SHF.L.U32 R20, R22, 0x10, RZ ;  /* 0x0000001016148819 */ /* 0x000fe200000006ff */
[-C--:B------:R-:W-:Y:S01]  /*88d0*/  @!P0 FFMA.FTZ R37, R14, R10.reuse, -R11 ;  /* 0x0000000a0e258223 */ /* 0x080fe2000001080b */
[----:B------:R-:W-:Y:S01]  /*88e0*/  @!P0 LOP3.LUT R15, R26, 0xffff0000, RZ, 0xc0, !PT ;  /* 0xffff00001a0f8812 */ /* 0x000fe200078ec0ff */
[----:B------:R-:W-:Y:S01]  /*88f0*/  @!P0 FMUL.FTZ R9, R9, R10 ;  /* 0x0000000a09098220 */ /* 0x000fe20000410000 */
[----:B------:R-:W-:Y:S01]  /*8900*/  @!P0 LOP3.LUT R22, R22, 0xffff0000, RZ, 0xc0, !PT ;  /* 0xffff000016168812 */ /* 0x000fe200078ec0ff */
[----:B------:R-:W-:Y:S01]  /*8910*/  @!P0 IMAD.U32 R11, R19, 0x10000, RZ ;  /* 0x00010000130b8824 */ /* 0x000fe200078e00ff */
[----:B------:R-:W-:Y:S01]  /*8920*/  @!P0 F2FP.BF16.PACK_AB R5, R6, R5 ;  /* 0x000000050605823e */ /* 0x000fe200000010ff */
[----:B------:R-:W-:Y:S02]  /*8930*/  @!P0 FFMA.FTZ R9, R21, R14, R9 ;  /* 0x0000000e15098223 */ /* 0x000fe40000010009 */
[----:B------:R-:W-:Y:S01]  /*8940*/  @!P0 IMAD.U32 R21, R27, 0x10000, RZ ;  /* 0x000100001b158824 */ /* 0x000fe200078e00ff */
[----:B------:R-:W-:Y:S01]  /*8950*/  @!P0 MOV R17, R5 ;  /* 0x0000000500118202 */ /* 0x000fe20000000f00 */
[C---:B------:R-:W-:Y:S01]  /*8960*/  @!P0 IMAD.U32 R10, R12.reuse, 0x10000, RZ ;  /* 0x000100000c0a8824 */ /* 0x040fe200078e00ff */
[----:B------:R-:W-:Y:S01]  /*8970*/  @!P0 LOP3.LUT R12, R12, 0xffff0000, RZ, 0xc0, !PT ;  /* 0xffff00000c0c8812 */ /* 0x000fe200078ec0ff */
[C---:B------:R-:W-:Y:S02]  /*8980*/  @!P0 FMUL.FTZ R14, R11.reuse, R20 ;  /* 0x000000140b0e8220 */ /* 0x040fe40000410000 */
[-C--:B------:R-:W-:Y:S02]  /*8990*/  @!P0 FMUL.FTZ R11, R11, R10.reuse ;  /* 0x0000000a0b0b8220 */ /* 0x080fe40000410000 */
[----:B------:R-:W-:Y:S01]  /*89a0*/  @!P0 FFMA.FTZ R36, R21, R10, -R14 ;  /* 0x0000000a15248223 */ /* 0x000fe2000001080e */
[----:B------:R-:W-:Y:S01]  /*89b0*/  @!P0 LOP3.LUT R10, R19, 0xffff0000, RZ, 0xc0, !PT ;  /* 0xffff0000130a8812 */ /* 0x000fe200078ec0ff */
[----:B------:R-:W-:Y:S04]  /*89c0*/  @!P0 IMAD.MOV.U32 R24, RZ, RZ, R29 ;  /* 0x000000ffff188224 */ /* 0x000fe800078e001d */
[----:B------:R-:W-:Y:S04]  /*89d0*/  @!P0 FMUL.FTZ R14, R10, R22 ;  /* 0x000000160a0e8220 */ /* 0x000fe80000410000 */
[-C--:B------:R-:W-:Y:S01]  /*89e0*/  @!P0 FFMA.FTZ R35, R23, R12.reuse, -R14 ;  /* 0x0000000c17238223 */ /* 0x080fe2000001080e */
[----:B------:R-:W-:Y:S01]  /*89f0*/  @!P0 LOP3.LUT R14, R28, 0xffff0000, RZ, 0xc0, !PT ;  /* 0xffff00001c0e8812 */ /* 0x000fe200078ec0ff */
[----:B------:R-:W-:Y:S01]  /*8a00*/  @!P0 FMUL.FTZ R12, R10, R12 ;  /* 0x0000000c0a0c8220 */ /* 0x000fe20000410000 */
[----:B------:R-:W-:Y:S05]  /*8a10*/  @!P0 LOP3.LUT R10, R18, 0xffff0000, RZ, 0xc0, !PT ;  /* 0xffff0000120a8812 */ /* 0x000fea00078ec0ff */
[C---:B------:R-:W-:Y:S02]  /*8a20*/  @!P0 FMUL.FTZ R28, R10.reuse, R14 ;  /* 0x0000000e0a1c8220 */ /* 0x040fe40000410000 */
[-C--:B------:R-:W-:Y:S02]  /*8a30*/  @!P0 FMUL.FTZ R10, R10, R13.reuse ;  /* 0x0000000d0a0a8220 */ /* 0x080fe40000410000 */
[----:B------:R-:W-:Y:S01]  /*8a40*/  @!P0 FFMA.FTZ R31, R15, R13, -R28 ;  /* 0x0000000d0f1f8223 */ /* 0x000fe2000001081c */
[----:B------:R-:W-:Y:S01]  /*8a50*/  @!P0 F2FP.BF16.PACK_AB R28, R35, R36 ;  /* 0x00000024231c823e */ /* 0x000fe200000010ff */
[----:B------:R-:W-:Y:S01]  /*8a60*/  @!P0 FFMA.FTZ R10, R14, R15, R10 ;  /* 0x0000000f0e0a8223 */ /* 0x000fe2000001000a */
[----:B---3--:R-:W-:Y:S01]  /*8a70*/  LEA R14, P3, R77, R32, 0x1 ;  /* 0x000000204d0e7211 */ /* 0x008fe200078608ff */
[----:B------:R-:W-:Y:S01]  /*8a80*/  @!P0 FFMA.FTZ R11, R20, R21, R11 ;  /* 0x00000015140b8223 */ /* 0x000fe2000001000b */
[----:B------:R-:W-:Y:S01]  /*8a90*/  @!P0 F2FP.BF16.PACK_AB R20, R31, R37 ;  /* 0x000000251f14823e */ /* 0x000fe200000010ff */
[----:B------:R-:W-:Y:S01]  /*8aa0*/  @!P0 FFMA.FTZ R12, R22, R23, R12 ;  /* 0x00000017160c8223 */ /* 0x000fe2000001000c */
[----:B------:R-:W-:Y:S01]  /*8ab0*/  LEA.HI.X R15, R77, R33, R93, 0x1, P3 ;  /* 0x000000214d0f7211 */ /* 0x000fe200018f0c5d */
[----:B------:R-:W-:Y:S01]  /*8ac0*/  @!P0 IMAD.MOV.U32 R27, RZ, RZ, R28 ;  /* 0x000000ffff1b8224 */ /* 0x000fe200078e001c */
[----:B------:R-:W-:Y:S01]  /*8ad0*/  @!P0 F2FP.BF16.PACK_AB R13, R4, R3 ;  /* 0x00000003040d823e */ /* 0x000fe200000010ff */
[----:B------:R-:W-:Y:S01]  /*8ae0*/  @!P0 IMAD.MOV.U32 R26, RZ, RZ, R20 ;  /* 0x000000ffff1a8224 */ /* 0x000fe200078e0014 */
[----:B------:R-:W-:Y:S02]  /*8af0*/  @!P0 F2FP.BF16.PACK_AB R4, R10, R9 ;  /* 0x000000090a04823e */ /* 0x000fe400000010ff */
[----:B------:R-:W-:Y:S01]  /*8b00*/  @!P0 F2FP.BF16.PACK_AB R3, R12, R11 ;  /* 0x0000000b0c03823e */ /* 0x000fe200000010ff */
        /* <DEDUP_REMOVED lines=11> */
.L_x_6207:
        /* <DEDUP_REMOVED lines=30> */
.L_x_6239:
[----:B-12---:R-:W-:Y:S05]  /*8da0*/  BSYNC B0 ;  /* 0x0000000000007941 */ /* 0x006fea0003800000 */
.L_x_6238:
        /* <DEDUP_REMOVED lines=25> */
.L_x_6221:
[----:B------:R-:W-:Y:S05]  /*8f40*/  BSYNC B2 ;  /* 0x0000000000027941 */ /* 0x000fea0003800000 */
.L_x_6206:
        /* <DEDUP_REMOVED lines=80> */
.L_x_6241:
[----:B---3--:R-:W-:Y:S05]  /*9450*/  BSYNC B0 ;  /* 0x0000000000007941 */ /* 0x008fea0003800000 */
.L_x_6240:
        /* <DEDUP_REMOVED lines=25> */
.L_x_6243:
[----:B------:R-:W-:Y:S05]  /*95f0*/  BSYNC B0 ;  /* 0x0000000000007941 */ /* 0x000fea0003800000 */
.L_x_6242:
        /* <DEDUP_REMOVED lines=44> */
.L_x_6245:
[----:B------:R-:W-:Y:S05]  /*98c0*/  BSYNC B0 ;  /* 0x0000000000007941 */ /* 0x000fea0003800000 */
.L_x_6244:
[----:B------:R-:W0:Y:S01]  /*98d0*/  LDGDEPBAR ;  /* 0x00000000000079af */ /* 0x000e220000000000 */
[----:B------:R-:W-:Y:S01]  /*98e0*/  IADD3 R38, R38, -0x1, RZ ;  /* 0xffffffff26267810 */ /* 0x000fe20007ffe0ff */
[----:B------:R-:W-:-:S05]  /*98f0*/  @P5 BRA `(.L_x_6246) ;  /* 0xffffa1d000005947 */ /* 0x000fca000383ffff */
[----:B------:R-:W-:Y:S01]  /*9900*/  WARPSYNC 0xffffffff ;  /* 0xffffffff00007948 */ /* 0x000fe20003800000 */
[----:B------:R-:W-:Y:S06]  /*9910*/  BAR.SYNC.DEFER_BLOCKING 0x0 ;  /* 0x0000000000007b1d */ /* 0x000fec0000010000 */
.L_x_6205:
[----:B-12---:R-:W2:Y:S01]  /*9920*/  LDL R13, [R1+0x4] ;  /* 0x00000400010d7983 */ /* 0x006ea20000100800 */
[----:B------:R-:W-:-:S05]  /*9930*/  IMAD.MOV.U32 R2, RZ, RZ, c[0x0][0x2c4] ;  /* 0x0000b100ff027624 */ /* 0x000fca00078e00ff */
[----:B------:R-:W-:Y:S01]  /*9940*/  ISETP.NE.AND P3, PT, R2, 0x1, PT ;  /* 0x000000010200780c */ /* 0x000fe20003f65270 */
[----:B------:R-:W-:Y:S01]  /*9950*/  BSSY B0, `(.L_x_6247) ;  /* 0x0000028000007945 */ /* 0x000fe20003800000 */
[----:B--2---:R-:W-:-:S11]  /*9960*/  IADD3 R2, R13, 0x7f, RZ ;  /* 0x0000007f0d027810 */ /* 0x004fd60007ffe0ff */
[----:B------:R-:W-:-:S05]  /*9970*/  @P3 IMAD.HI.U32 R3, R2, c[0x0][0x2c8], RZ ;  /* 0x0000b20002033a27 */ /* 0x000fca00078e00ff */
[----:B------:R-:W-:-:S05]  /*9980*/  @P3 SHF.R.U32.HI R2, RZ, c[0x0][0x2cc], R3 ;  /* 0x0000b300ff023a19 */ /* 0x000fca0000011603 */
[----:B------:R-:W-:-:S04]  /*9990*/  IMAD.IADD R2, R131, 0x1, R2 ;  /* 0x0000000183027824 */ /* 0x000fc800078e0202 */
[----:B------:R-:W-:-:S05]  /*99a0*/  IMAD.HI R2, R2, 0x2aaaaaab, RZ ;  /* 0x2aaaaaab02027827 */ /* 0x000fca00078e02ff */
[----:B------:R-:W-:-:S04]  /*99b0*/  SHF.R.U32.HI R3, RZ, 0x1f, R2 ;  /* 0x0000001fff037819 */ /* 0x000fc80000011602 */
[----:B------:R-:W-:-:S04]  /*99c0*/  LEA.HI.SX32 R2, R2, R3, 0x1d ;  /* 0x0000000302027211 */ /* 0x000fc800078feaff */
[----:B---3--:R-:W-:-:S04]  /*99d0*/  IMNMX R6, R129, R2, PT ;  /* 0x0000000281067217 */ /* 0x008fc80003800200 */
[----:B------:R-:W-:Y:S01]  /*99e0*/  ISETP.GE.AND P0, PT, R6, 0x1, PT ;  /* 0x000000010600780c */ /* 0x000fe20003f06270 */
[----:B------:R-:W-:-:S12]  /*99f0*/  IMAD.MOV.U32 R2, RZ, RZ, RZ ;  /* 0x000000ffff027224 */ /* 0x000fd800078e00ff */
[----:B------:R-:W-:Y:S05]  /*9a00*/  @!P0 BRA `(.L_x_6248) ;  /* 0x000001c000008947 */ /* 0x000fea0003800000 */
[----:B------:R-:W-:Y:S02]  /*9a10*/  IABS R3, R119 ;  /* 0x0000007700037213 */ /* 0x000fe40000000000 */
[----:B------:R-:W-:Y:S02]  /*9a20*/  IADD3 R9, R119, -0x1, R6 ;  /* 0xffffffff77097810 */ /* 0x000fe40007ffe006 */
        /* <DEDUP_REMOVED lines=26> */
.L_x_6248:
[----:B------:R-:W-:Y:S05]  /*9bd0*/  BSYNC B0 ;  /* 0x0000000000007941 */ /* 0x000fea0003800000 */
.L_x_6247:
[----:B------:R-:W2:Y:S01]  /*9be0*/  LDL R3, [R1+0x58] ;  /* 0x0000580001037983 */ /* 0x000ea20000100800 */
        /* <DEDUP_REMOVED lines=68> */
[----:B------:R-:W-:-:S04]  /*a030*/  IMNMX R218, R6, R3, PT ;  /* 0x0000000306da7217 */ /* 0x000fc80003800200 */
[----:B------:R-:W-:-:S13]  /*a040*/  ISETP.GT.AND P0, PT, R218, R240, PT ;  /* 0x000000f0da00720c */ /* 0x000fda0003f04270 */
[----:B------:R-:W-:Y:S05]  /*a050*/  @!P0 BRA `(.L_x_6249) ;  /* 0x00013aa000008947 */ /* 0x000fea0003800000 */
[----:B------:R-:W2:Y:S04]  /*a060*/  LDL R10, [R1+0x28] ;  /* 0x00002800010a7983 */ /* 0x000ea80000100800 */
[----:B----4-:R-:W3:Y:S04]  /*a070*/  LDL R4, [R1+0x2c] ;  /* 0x00002c0001047983 */ /* 0x010ee80000100800 */
[----:B------:R-:W4:Y:S04]  /*a080*/  LDL R5, [R1+0x18] ;  /* 0x0000180001057983 */ /* 0x000f280000100800 */
[----:B------:R-:W4:Y:S04]  /*a090*/  LDL R9, [R1+0x34] ;  /* 0x0000340001097983 */ /* 0x000f280000100800 */
[----:B------:R-:W4:Y:S01]  /*a0a0*/  LDL R11, [R1+0x30] ;  /* 0x00003000010b7983 */ /* 0x000f220000100800 */
[----:B------:R-:W-:-:S04]  /*a0b0*/  ISETP.NE.U32.AND P0, PT, RZ, c[0x0][0x340], PT ;  /* 0x0000d000ff007a0c */ /* 0x000fc80003f05070 */
[----:B------:R-:W-:Y:S01]  /*a0c0*/  ISETP.NE.AND.EX P1, PT, RZ, c[0x0][0x344], PT, P0 ;  /* 0x0000d100ff007a0c */ /* 0x000fe20003f25300 */
[----:B------:R-:W-:-:S12]  /*a0d0*/  IMAD.IADD R6, R0, 0x1, R13 ;  /* 0x0000000100067824 */ /* 0x000fd800078e020d */
[----:B--2---:R-:W-:-:S04]  /*a0e0*/  @P1 IADD3 R2, P0, R10, c[0x0][0x340], RZ ;  /* 0x0000d0000a021a10 */ /* 0x004fc80007f1e0ff */
[----:B---3--:R-:W-:-:S05]  /*a0f0*/  @P1 IADD3.X R3, R4, c[0x0][0x344], RZ, P0, !PT ;  /* 0x0000d10004031a10 */ /* 0x008fca00007fe4ff */
[----:B------:R1:W5:Y:S01]  /*a100*/  @P1 LDG.E R17, [R2.64] ;  /* 0x0000000602111981 */ /* 0x000362000c1e1900 */
[----:B------:R-:W-:Y:S01]  /*a110*/  ISETP.NE.U32.AND P0, PT, RZ, c[0x0][0x348], PT ;  /* 0x0000d200ff007a0c */ /* 0x000fe20003f05070 */
[----:B------:R-:W-:Y:S01]  /*a120*/  @P3 IMAD.HI.U32 R10, R6, c[0x0][0x2c8], RZ ;  /* 0x0000b200060a3a27 */ /* 0x000fe200078e00ff */
[----:B----4-:R-:W-:Y:S02]  /*a130*/  LOP3.LUT R244, R5, 0xffff, RZ, 0xc0, !PT ;  /* 0x0000ffff05f47812 */ /* 0x010fe400078ec0ff */
[----:B------:R-:W-:Y:S01]  /*a140*/  ISETP.NE.AND.EX P0, PT, RZ, c[0x0][0x34c], PT, P0 ;  /* 0x0000d300ff007a0c */ /* 0x000fe20003f05300 */
[----:B------:R-:W-:Y:S01]  /*a150*/  IMAD.IADD R16, R143, 0x1, R13 ;  /* 0x000000018f107824 */ /* 0x000fe200078e020d */
[----:B------:R-:W-:Y:S02]  /*a160*/  ISETP.GE.AND P5, PT, R140, c[0x0][0x198], PT ;  /* 0x000066008c007a0c */ /* 0x000fe40003fa6270 */
[----:B------:R-:W-:Y:S02]  /*a170*/  SEL R9, R9, RZ, !P0 ;  /* 0x000000ff09097207 */ /* 0x000fe40004000000 */
[----:B------:R-:W-:-:S02]  /*a180*/  ISETP.GE.AND P4, PT, R142, c[0x0][0x198], PT ;  /* 0x000066008e007a0c */ /* 0x000fc40003f86270 */
[----:B------:R-:W-:Y:S01]  /*a190*/  ISETP.GE.AND P2, PT, R220, c[0x0][0x198], PT ;  /* 0x00006600dc007a0c */ /* 0x000fe20003f46270 */
[----:B------:R-:W-:Y:S01]  /*a1a0*/  IMAD R9, R9, c[0x0][0x1c0], RZ ;  /* 0x0000700009097a24 */ /* 0x000fe200078e02ff */
[----:B------:R-:W-:Y:S02]  /*a1b0*/  IADD3 R124, R218, -0x1, RZ ;  /* 0xffffffffda7c7810 */ /* 0x000fe40007ffe0ff */
[----:B-1----:R-:W-:-:S05]  /*a1c0*/  SHF.R.S32.HI R2, RZ, 0x1f, R130 ;  /* 0x0000001fff027819 */ /* 0x002fca0000011482 */
[----:B------:R-:W-:Y:S02]  /*a1d0*/  IMAD R4, R2, c[0x0][0x178], RZ ;  /* 0x00005e0002047a24 */ /* 0x000fe400078e02ff */
[----:B------:R-:W-:-:S04]  /*a1e0*/  IMAD.WIDE.U32 R2, R130, c[0x0][0x178], RZ ;  /* 0x00005e0082027a25 */ /* 0x000fc800078e00ff */
[----:B------:R-:W-:-:S04]  /*a1f0*/  IMAD R4, R130, c[0x0][0x17c], R4 ;  /* 0x00005f0082047a24 */ /* 0x000fc800078e0204 */
[----:B------:R-:W-:-:S04]  /*a200*/  IMAD.IADD R3, R3, 0x1, R4 ;  /* 0x0000000103037824 */ /* 0x000fc800078e0204 */
[C---:B------:R-:W-:Y:S01]  /*a210*/  IMAD.WIDE.U32 R4, R244.reuse, c[0x0][0x1b8], R2 ;  /* 0x00006e00f4047a25 */ /* 0x040fe200078e0002 */
[----:B------:R-:W-:Y:S02]  /*a220*/  MOV R2, R6 ;  /* 0x0000000600027202 */ /* 0x000fe40000000f00 */
[----:B------:R-:W-:Y:S01]  /*a230*/  SEL R3, R11, RZ, !P0 ;  /* 0x000000ff0b037207 */ /* 0x000fe20004000000 */
[----:B------:R-:W-:Y:S01]  /*a240*/  IMAD R5, R244, c[0x0][0x1bc], R5 ;  /* 0x00006f00f4057a24 */ /* 0x000fe200078e0205 */
[----:B------:R-:W-:Y:S02]  /*a250*/  @P3 SHF.R.U32.HI R2, RZ, c[0x0][0x2cc], R10 ;  /* 0x0000b300ff023a19 */ /* 0x000fe4000001160a */
[----:B------:R-:W-:Y:S01]  /*a260*/  ISETP.GE.AND P3, PT, R219, c[0x0][0x198], PT ;  /* 0x00006600db007a0c */ /* 0x000fe20003f66270 */
[C---:B------:R-:W-:Y:S01]  /*a270*/  IMAD R9, R3.reuse, c[0x0][0x1c4], R9 ;  /* 0x0000710003097a24 */ /* 0x040fe200078e0209 */
[----:B------:R-:W-:Y:S01]  /*a280*/  SHF.R.S32.HI R10, RZ, 0x1f, R2 ;  /* 0x0000001fff0a7819 */ /* 0x000fe20000011402 */
[----:B------:R-:W-:-:S04]  /*a290*/  IMAD.WIDE.U32 R4, R3, c[0x0][0x1c0], R4 ;  /* 0x0000700003047a25 */ /* 0x000fc800078e0004 */
[----:B------:R-:W-:Y:S01]  /*a2a0*/  IMAD.MOV R3, RZ, RZ, -R2 ;  /* 0x000000ffff037224 */ /* 0x000fe200078e0a02 */
[----:B------:R-:W-:-:S03]  /*a2b0*/  IADD3 R5, R5, R9, RZ ;  /* 0x0000000905057210 */ /* 0x000fc60007ffe0ff */
[----:B------:R-:W-:Y:S02]  /*a2c0*/  IMAD R6, R3, c[0x0][0x2c4], R6 ;  /* 0x0000b10003067a24 */ /* 0x000fe400078e0206 */
[----:B------:R-:W-:-:S03]  /*a2d0*/  IMAD R3, R10, c[0x0][0x1b0], RZ ;  /* 0x00006c000a037a24 */ /* 0x000fc600078e02ff */
[----:B------:R-:W-:Y:S01]  /*a2e0*/  SHF.R.S32.HI R9, RZ, 0x1f, R6 ;  /* 0x0000001fff097819 */ /* 0x000fe20000011406 */
[C---:B------:R-:W-:Y:S02]  /*a2f0*/  IMAD R10, R2.reuse, c[0x0][0x1b4], R3 ;  /* 0x00006d00020a7a24 */ /* 0x040fe400078e0203 */
[----:B------:R-:W-:-:S04]  /*a300*/  IMAD.WIDE.U32 R2, R2, c[0x0][0x1b0], R4 ;  /* 0x00006c0002027a25 */ /* 0x000fc800078e0004 */
[----:B------:R-:W-:Y:S02]  /*a310*/  IMAD R4, R9, c[0x0][0x1a8], RZ ;  /* 0x00006a0009047a24 */ /* 0x000fe400078e02ff */
[----:B------:R-:W-:Y:S02]  /*a320*/  IMAD.IADD R3, R3, 0x1, R10 ;  /* 0x0000000103037824 */ /* 0x000fe400078e020a */
[C---:B------:R-:W-:Y:S02]  /*a330*/  IMAD R4, R6.reuse, c[0x0][0x1ac], R4 ;  /* 0x00006b0006047a24 */ /* 0x040fe400078e0204 */
[----:B------:R-:W-:-:S05]  /*a340*/  IMAD.WIDE.U32 R2, R6, c[0x0][0x1a8], R2 ;  /* 0x00006a0006027a25 */ /* 0x000fca00078e0002 */
[----:B------:R-:W-:Y:S02]  /*a350*/  IADD3 R3, R3, R4, RZ ;  /* 0x0000000403037210 */ /* 0x000fe40007ffe0ff */
[----:B------:R-:W-:-:S04]  /*a360*/  LEA R6, P0, R2, c[0x0][0x160], 0x1 ;  /* 0x0000580002067a11 */ /* 0x000fc800078008ff */
[----:B------:R-:W-:Y:S02]  /*a370*/  LEA.HI.X R5, R2, c[0x0][0x164], R3, 0x1, P0 ;  /* 0x0000590002057a11 */ /* 0x000fe400000f0c03 */
[----:B------:R-:W-:Y:S01]  /*a380*/  @!P1 MOV R17, R11 ;  /* 0x0000000b00119202 */ /* 0x000fe20000000f00 */
[----:B------:R-:W-:Y:S05]  /*a390*/  BRA.DIV ~URZ, `(.L_x_6250) ;  /* 0x00018f127f007947 */ /* 0x000fea000b800000 */
[----:B------:R1:W2:Y:S02]  /*a3a0*/  SHFL.IDX PT, R4, R5, RZ, 0x181f ;  /* 0x00181fff05047589 */ /* 0x0002a400000e0000 */
.L_x_6432:
[----:B------:R-:W-:Y:S05]  /*a3b0*/  BRA.DIV ~URZ, `(.L_x_6251) ;  /* 0x00018f627f007947 */ /* 0x000fea000b800000 */
[----:B------:R3:W4:Y:S02]  /*a3c0*/  SHFL.IDX PT, R2, R6, RZ, 0x181f ;  /* 0x00181fff06027589 */ /* 0x00072400000e0000 */
.L_x_6433:
[----:B---3--:R-:W3:Y:S01]  /*a3d0*/  LDL R3, [R1+0x8] ;  /* 0x0000080001037983 */ /* 0x008ee20000100800 */
[----:B------:R-:W-:Y:S01]  /*a3e0*/  LOP3.LUT R236, R236, 0xfffffffb, RZ, 0xc0, !PT ;  /* 0xfffffffbecec7812 */ /* 0x000fe200078ec0ff */
[----:B------:R-:W-:Y:S01]  /*a3f0*/  BSSY B0, `(.L_x_6252) ;  /* 0x0000014000007945 */ /* 0x000fe20003800000 */
[----:B---3--:R-:W-:-:S05]  /*a400*/  IMAD R68, R3, c[0x0][0x2c4], RZ ;  /* 0x0000b10003447a24 */ /* 0x008fca00078e02ff */
        /* <DEDUP_REMOVED lines=18> */
.L_x_6253:
[----:B------:R-:W-:Y:S05]  /*a530*/  BSYNC B0 ;  /* 0x0000000000007941 */ /* 0x000fea0003800000 */
.L_x_6252:
[----:B------:R-:W-:Y:S05]  /*a540*/  BRA.DIV ~URZ, `(.L_x_6254) ;  /* 0x00018e427f007947 */ /* 0x000fea000b800000 */
[----:B--2---:R2:W3:Y:S04]  /*a550*/  SHFL.IDX PT, R4, R5, 0x1, 0x181f ;  /* 0x00381f0005047f89 */ /* 0x0044e800000e0000 */
[----:B----4-:R2:W4:Y:S02]  /*a560*/  SHFL.IDX PT, R2, R6, 0x1, 0x181f ;  /* 0x00381f0006027f89 */ /* 0x01052400000e0000 */
.L_x_6434:
[----:B------:R-:W-:Y:S01]  /*a570*/  IADD3 R3, R16, 0x20, RZ ;  /* 0x0000002010037810 */ /* 0x000fe20007ffe0ff */
[----:B------:R-:W-:Y:S01]  /*a580*/  BSSY B0, `(.L_x_6255) ;  /* 0x0000014000007945 */ /* 0x000fe20003800000 */
[----:B------:R-:W-:Y:S02]  /*a590*/  LOP3.LUT R236, R236, 0xfffffff7, RZ, 0xc0, !PT ;  /* 0xfffffff7ecec7812 */ /* 0x000fe400078ec0ff */
[----:B------:R-:W-:-:S13]  /*a5a0*/  ISETP.GE.AND P0, PT, R3, R68, PT ;  /* 0x000000440300720c */ /* 0x000fda0003f06270 */
[----:B------:R-:W-:Y:S01]  /*a5b0*/  @P0 LOP3.LUT R236, R236, 0x8, RZ, 0xfc, !PT ;  /* 0x00000008ecec0812 */ /* 0x000fe200078efcff */
[----:B------:R-:W-:Y:S05]  /*a5c0*/  @P0 BRA `(.L_x_6256) ;  /* 0x000000f000000947 */ /* 0x000fea0003800000 */
[----:B----4-:R-:W-:-:S04]  /*a5d0*/  LEA R14, P0, R140, R2, 0x1 ;  /* 0x000000028c0e7211 */ /* 0x010fc800078008ff */
[----:B---3--:R-:W-:Y:S02]  /*a5e0*/  LEA.HI.X R15, R140, R4, R141, 0x1, P0 ;  /* 0x000000048c0f7211 */ /* 0x008fe400000f0c8d */
        /* <DEDUP_REMOVED lines=13> */
.L_x_6256:
[----:B------:R-:W-:Y:S05]  /*a6c0*/  BSYNC B0 ;  /* 0x0000000000007941 */ /* 0x000fea0003800000 */
.L_x_6255:
[----:B------:R-:W-:Y:S05]  /*a6d0*/  BRA.DIV ~URZ, `(.L_x_6257) ;  /* 0x00018d827f007947 */ /* 0x000fea000b800000 */
[----:B---3--:R3:W1:Y:S02]  /*a6e0*/  SHFL.IDX PT, R4, R5, 0x2, 0x181f ;  /* 0x00581f0005047f89 */ /* 0x00866400000e0000 */
.L_x_6435:
[----:B------:R-:W-:Y:S05]  /*a6f0*/  BRA.DIV ~URZ, `(.L_x_6258) ;  /* 0x00018dd27f007947 */ /* 0x000fea000b800000 */
[----:B----4-:R4:W2:Y:S02]  /*a700*/  SHFL.IDX PT, R2, R6, 0x2, 0x181f ;  /* 0x00581f0006027f89 */ /* 0x0108a400000e0000 */
.L_x_6436:
[----:B------:R-:W-:Y:S01]  /*a710*/  IADD3 R3, R16, 0x40, RZ ;  /* 0x0000004010037810 */ /* 0x000fe20007ffe0ff */
[----:B------:R-:W-:Y:S01]  /*a720*/  BSSY B0, `(.L_x_6259) ;  /* 0x0000014000007945 */ /* 0x000fe20003800000 */
[----:B------:R-:W-:Y:S02]  /*a730*/  LOP3.LUT R236, R236, 0xffffffef, RZ, 0xc0, !PT ;  /* 0xffffffefecec7812 */ /* 0x000fe400078ec0ff */
[----:B------:R-:W-:-:S13]  /*a740*/  ISETP.GE.AND P0, PT, R3, R68, PT ;  /* 0x000000440300720c */ /* 0x000fda0003f06270 */
[----:B------:R-:W-:Y:S01]  /*a750*/  @P0 LOP3.LUT R236, R236, 0x10, RZ, 0xfc, !PT ;  /* 0x00000010ecec0812 */ /* 0x000fe200078efcff */
[----:B------:R-:W-:Y:S05]  /*a760*/  @P0 BRA `(.L_x_6260) ;  /* 0x000000f000000947 */ /* 0x000fea0003800000 */
[----:B--2---:R-:W-:-:S04]  /*a770*/  LEA R14, P0, R140, R2, 0x1 ;  /* 0x000000028c0e7211 */ /* 0x004fc800078008ff */
        /* <DEDUP_REMOVED lines=14> */
.L_x_6260:
[----:B------:R-:W-:Y:S05]  /*a860*/  BSYNC B0 ;  /* 0x0000000000007941 */ /* 0x000fea0003800000 */
.L_x_6259:
[----:B------:R-:W-:Y:S05]  /*a870*/  BRA.DIV ~URZ, `(.L_x_6261) ;  /* 0x00018cc27f007947 */ /* 0x000fea000b800000 */
[----:B-1----:R1:W3:Y:S04]  /*a880*/  SHFL.IDX PT, R4, R5, 0x3, 0x181f ;  /* 0x00781f0005047f89 */ /* 0x0022e800000e0000 */
[----:B--2---:R1:W2:Y:S02]  /*a890*/  SHFL.IDX PT, R2, R6, 0x3, 0x181f ;  /* 0x00781f0006027f89 */ /* 0x0042a400000e0000 */
.L_x_6437:
[----:B------:R-:W-:Y:S01]  /*a8a0*/  IADD3 R3, R16, 0x60, RZ ;  /* 0x0000006010037810 */ /* 0x000fe20007ffe0ff */
[----:B-----5:R-:W-:Y:S01]  /*a8b0*/  IMAD.WIDE.U32 R248, R17, c[0x0][0x2b0], RZ ;  /* 0x0000ac0011f87a25 */ /* 0x020fe200078e00ff */
[----:B------:R-:W-:Y:S02]  /*a8c0*/  LOP3.LUT R236, R236, 0xfffffffe, RZ, 0xc0, !PT ;  /* 0xfffffffeecec7812 */ /* 0x000fe400078ec0ff */
[----:B------:R-:W-:-:S13]  /*a8d0*/  ISETP.GE.AND P1, PT, R3, R68, PT ;  /* 0x000000440300720c */ /* 0x000fda0003f26270 */
[----:B--2---:R-:W-:Y:S02]  /*a8e0*/  @!P1 LEA R14, P0, R140, R2, 0x1 ;  /* 0x000000028c0e9211 */ /* 0x004fe400078008ff */
        /* <DEDUP_REMOVED lines=13> */
[----:B------:R-:W-:-:S05]  /*a9c0*/  @!P1 LEA.HI.X R3, R220, R4, R238, 0x1, P0 ;  /* 0x00000004dc039211 */ /* 0x000fca00000f0cee */
[----:B------:R3:W-:Y:S04]  /*a9d0*/  @!P1 LDGSTS.E.BYPASS.LTC128B.128 [R217+0x1f080], [R2.64], !P2 ;  /* 0x1f08000002d99fae */ /* 0x0007e8000d101d46 */
[----:B------:R-:W0:Y:S01]  /*a9e0*/  LDGDEPBAR ;  /* 0x00000000000079af */ /* 0x000e220000000000 */
[----:B------:R-:W-:Y:S01]  /*a9f0*/  WARPSYNC 0xffffffff ;  /* 0xffffffff00007948 */ /* 0x000fe20003800000 */
[----:B---3--:R-:W-:-:S05]  /*aa00*/  SHF.R.S32.HI R2, RZ, 0x1f, R17 ;  /* 0x0000001fff027819 */ /* 0x008fca0000011411 */
[----:B------:R-:W-:-:S04]  /*aa10*/  IMAD R2, R2, c[0x0][0x2b0], RZ ;  /* 0x0000ac0002027a24 */ /* 0x000fc800078e02ff */
[----:B------:R-:W-:-:S04]  /*aa20*/  IMAD R2, R17, c[0x0][0x2b4], R2 ;  /* 0x0000ad0011027a24 */ /* 0x000fc800078e0202 */
[----:B------:R-:W-:Y:S02]  /*aa30*/  IMAD.IADD R250, R249, 0x1, R2 ;  /* 0x00000001f9fa7824 */ /* 0x000fe400078e0202 */
[----:B--2---:R-:W2:Y:S04]  /*aa40*/  LDL R9, [R1+0xc] ;  /* 0x00000c0001097983 */ /* 0x004ea80000100800 */
[----:B-1----:R-:W3:Y:S01]  /*aa50*/  LDL R5, [R1] ;  /* 0x0000000001057983 */ /* 0x002ee20000100800 */
[----:B------:R-:W-:Y:S02]  /*aa60*/  IMAD.MOV.U32 R123, RZ, RZ, 0x30 ;  /* 0x00000030ff7b7424 */ /* 0x000fe400078e00ff */
[----:B------:R-:W-:Y:S02]  /*aa70*/  IMAD.MOV.U32 R2, RZ, RZ, c[0x0][0x2b8] ;  /* 0x0000ae00ff027624 */ /* 0x000fe400078e00ff */
[----:B------:R-:W-:Y:S01]  /*aa80*/  IMAD R123, R218, R123, -0x30 ;  /* 0xffffffd0da7b7424 */ /* 0x000fe200078e027b */
[----:B------:R-:W-:Y:S02]  /*aa90*/  BAR.SYNC.DEFER_BLOCKING 0x0 ;  /* 0x0000000000007b1d */ /* 0x000fe40000010000 */
[----:B------:R-:W-:Y:S01]  /*aaa0*/  ISETP.NE.AND P1, PT, R2, 0x1, PT ;  /* 0x000000010200780c */ /* 0x000fe20003f25270 */
[----:B------:R-:W-:Y:S01]  /*aab0*/  IMAD.IADD R3, R0, 0x1, R123 ;  /* 0x0000000100037824 */ /* 0x000fe200078e027b */
[----:B------:R-:W-:Y:S01]  /*aac0*/  LOP3.LUT R236, R236, 0xfffffffd, RZ, 0xc0, !PT ;  /* 0xfffffffdecec7812 */ /* 0x000fe200078ec0ff */
[----:B------:R-:W-:-:S10]  /*aad0*/  IMAD.MOV.U32 R221, RZ, RZ, RZ ;  /* 0x000000ffffdd7224 */ /* 0x000fd400078e00ff */
[----:B------:R-:W-:Y:S02]  /*aae0*/  @P1 LOP3.LUT R236, R236, 0x2, RZ, 0xfc, !PT ;  /* 0x00000002ecec1812 */ /* 0x000fe400078efcff */
[C---:B--2---:R-:W-:Y:S01]  /*aaf0*/  ISETP.GE.AND P0, PT, R3.reuse, R9, PT ;  /* 0x000000090300720c */ /* 0x044fe20003f06270 */
[----:B---3--:R-:W-:-:S03]  /*ab00*/  IMAD.IADD R3, R3, 0x1, R5 ;  /* 0x0000000103037824 */ /* 0x008fc600078e0205 */
[----:B------:R-:W-:Y:S01]  /*ab10*/  ISETP.GT.OR P0, PT, R0, 0x2f, P0 ;  /* 0x0000002f0000780c */ /* 0x000fe20000704670 */
[----:B------:R-:W-:-:S04]  /*ab20*/  @P1 IMAD.HI.U32 R4, R3, c[0x0][0x2bc], RZ ;  /* 0x0000af0003041a27 */ /* 0x000fc800078e00ff */
[----:B------:R-:W-:Y:S01]  /*ab30*/  IMAD.MOV.U32 R2, RZ, RZ, R3 ;  /* 0x000000ffff027224 */ /* 0x000fe200078e0003 */
[----:B------:R-:W-:-:S07]  /*ab40*/  @P1 SHF.R.U32.HI R2, RZ, c[0x0][0x2c0], R4 ;  /* 0x0000b000ff021a19 */ /* 0x000fce0000011604 */
[----:B------:R-:W-:-:S04]  /*ab50*/  @!P0 IADD3 R5, P1, R2, R248, RZ ;  /* 0x000000f802058210 */ /* 0x000fc80007f3e0ff */
[----:B----4-:R-:W-:Y:S02]  /*ab60*/  @!P0 LEA.HI.X.SX32 R6, R2, R250, 0x1, P1 ;  /* 0x000000fa02068211 */ /* 0x010fe400008f0eff */
[----:B------:R-:W-:-:S04]  /*ab70*/  @!P0 LEA R4, P1, R5, c[0x0][0x2a0], 0x2 ;  /* 0x0000a80005048a11 */ /* 0x000fc800078210ff */
[----:B------:R-:W-:-:S05]  /*ab80*/  @!P0 LEA.HI.X R5, R5, c[0x0][0x2a4], R6, 0x2, P1 ;  /* 0x0000a90005058a11 */ /* 0x000fca00008f1406 */
[----:B------:R1:W2:Y:S01]  /*ab90*/  @!P0 LDG.E R221, [R4.64] ;  /* 0x0000000604dd8981 */ /* 0x0002a2000c1e1900 */
[----:B------:R-:W-:-:S04]  /*aba0*/  IMAD.MOV R2, RZ, RZ, -R2 ;  /* 0x000000ffff027224 */ /* 0x000fc800078e0a02 */
[----:B------:R-:W-:-:S05]  /*abb0*/  IMAD R222, R2, c[0x0][0x2b8], R3 ;  /* 0x0000ae0002de7a24 */ /* 0x000fca00078e0203 */
[----:B------:R-:W-:Y:S01]  /*abc0*/  SHF.R.S32.HI R120, RZ, 0x1f, R222 ;  /* 0x0000001fff787819 */ /* 0x000fe200000114de */
[----:B------:R-:W-:-:S04]  /*abd0*/  IMAD.WIDE.U32 R2, R222, c[0x0][0x1e0], RZ ;  /* 0x00007800de027a25 */ /* 0x000fc800078e00ff */
[----:B-1----:R-:W-:-:S04]  /*abe0*/  IMAD R4, R120, c[0x0][0x1e0], RZ ;  /* 0x0000780078047a24 */ /* 0x002fc800078e02ff */
[----:B------:R-:W-:-:S04]  /*abf0*/  IMAD R4, R222, c[0x0][0x1e4], R4 ;  /* 0x00007900de047a24 */ /* 0x000fc800078e0204 */
[----:B------:R-:W-:Y:S02]  /*ac00*/  IMAD.IADD R3, R3, 0x1, R4 ;  /* 0x0000000103037824 */ /* 0x000fe400078e0204 */
[----:B------:R-:W-:-:S04]  /*ac10*/  IMAD.WIDE.U32 R246, R244, c[0x0][0x1e8], RZ ;  /* 0x00007a00f4f67a25 */ /* 0x000fc800078e00ff */
[----:B------:R-:W-:Y:S02]  /*ac20*/  IMAD R245, R244, c[0x0][0x1ec], R247 ;  /* 0x00007b00f4f57a24 */ /* 0x000fe400078e02f7 */
[----:B------:R-:W-:Y:S01]  /*ac30*/  IMAD R119, R124, -0x30, R9 ;  /* 0xffffffd07c777824 */ /* 0x000fe200078e0209 */
[----:B------:R-:W-:Y:S02]  /*ac40*/  ISETP.GT.AND P6, PT, R0, 0x2f, PT ;  /* 0x0000002f0000780c */ /* 0x000fe40003fc4270 */
[----:B--2---:R-:W-:Y:S01]  /*ac50*/  SHF.R.S32.HI R121, RZ, 0x1f, R221 ;  /* 0x0000001fff797819 */ /* 0x004fe200000114dd */
[----:B------:R-:W-:-:S04]  /*ac60*/  IMAD.WIDE.U32 R2, R221, c[0x0][0x1f0], R2 ;  /* 0x00007c00dd027a25 */ /* 0x000fc800078e0002 */
[----:B------:R-:W-:Y:S01]  /*ac70*/  IMAD R4, R121, c[0x0][0x1f0], RZ ;  /* 0x00007c0079047a24 */ /* 0x000fe200078e02ff */
[----:B------:R-:W-:-:S03]  /*ac80*/  IADD3 R2, P0, R2, R246, RZ ;  /* 0x000000f602027210 */ /* 0x000fc60007f1e0ff */
[----:B------:R-:W-:-:S05]  /*ac90*/  IMAD R4, R221, c[0x0][0x1f4], R4 ;  /* 0x00007d00dd047a24 */ /* 0x000fca00078e0204 */
[----:B------:R-:W-:Y:S02]  /*aca0*/  IADD3.X R3, R245, R3, R4, P0, !PT ;  /* 0x00000003f5037210 */ /* 0x000fe400007fe404 */
[C---:B------:R-:W-:Y:S02]  /*acb0*/  LEA R6, P0, R2.reuse, c[0x0][0x1c8], 0x1 ;  /* 0x0000720002067a11 */ /* 0x040fe400078008ff */
[----:B------:R-:W-:Y:S02]  /*acc0*/  IMNMX R4, R119, 0x30, PT ;  /* 0x0000003077047817 */ /* 0x000fe40003800200 */
[----:B------:R-:W-:Y:S02]  /*acd0*/  LEA.HI.X R14, R2, c[0x0][0x1cc], R3, 0x1, P0 ;  /* 0x00007300020e7a11 */ /* 0x000fe400000f0c03 */
[----:B------:R-:W1:Y:S01]  /*ace0*/  SHFL.IDX PT, R2, R6, RZ, 0x181f ;  /* 0x00181fff06027589 */ /* 0x000e6200000e0000 */
[----:B------:R-:W-:-:S03]  /*acf0*/  IMAD.IADD R9, R4, 0x1, -R143 ;  /* 0x0000000104097824 */ /* 0x000fc600078e0a8f */
[----:B------:R-:W2:Y:S02]  /*ad00*/  SHFL.IDX PT, R3, R14, RZ, 0x181f ;  /* 0x00181fff0e037589 */ /* 0x000ea400000e0000 */
[----:B------:R-:W-:-:S13]  /*ad10*/  ISETP.GE.AND P0, PT, R9, 0x1, PT ;  /* 0x000000010900780c */ /* 0x000fda0003f06270 */
[----:B-1----:R-:W-:-:S04]  /*ad20*/  @P0 LEA R4, P1, R140, R2, 0x1 ;  /* 0x000000028c040211 */ /* 0x002fc800078208ff */
[----:B--2---:R-:W-:Y:S02]  /*ad30*/  @P0 LEA.HI.X R5, R140, R3, R141, 0x1, P1 ;  /* 0x000000038c050211 */ /* 0x004fe400008f0c8d */
[----:B------:R-:W-:-:S04]  /*ad40*/  @P0 LEA R12, P1, R234, R2, 0x1 ;  /* 0x00000002ea0c0211 */ /* 0x000fc800078208ff */
[----:B------:R-:W-:Y:S02]  /*ad50*/  @P0 LEA.HI.X R13, R234, R3, R237, 0x1, P1 ;  /* 0x00000003ea0d0211 */ /* 0x000fe400008f0ced */
[----:B------:R-:W-:-:S04]  /*ad60*/  @P0 LEA R10, P1, R219, R2, 0x1 ;  /* 0x00000002db0a0211 */ /* 0x000fc800078208ff */
[----:B------:R-:W-:Y:S02]  /*ad70*/  @P0 LEA.HI.X R11, R219, R3, R239, 0x1, P1 ;  /* 0x00000003db0b0211 */ /* 0x000fe400008f0cef */
[----:B------:R-:W-:-:S13]  /*ad80*/  @P0 ISETP.GE.AND P1, PT, R140, c[0x0][0x1d4], PT ;  /* 0x000075008c000a0c */ /* 0x000fda0003f26270 */
[----:B------:R-:W-:Y:S01]  /*ad90*/  @!PT LDS RZ, [RZ] ;  /* 0x00000000fffff984 */ /* 0x000fe20000000800 */
[----:B------:R1:W-:Y:S01]  /*ada0*/  @P0 LDGSTS.E.BYPASS.LTC128B.128 [R216+0xa080], [R4.64], !P1 ;  /* 0x0a08000004d80fae */ /* 0x0003e2000c901d46 */
[----:B------:R-:W-:-:S04]  /*adb0*/  @P0 LEA R2, P1, R220, R2, 0x1 ;  /* 0x00000002dc020211 */ /* 0x000fc800078208ff */
[----:B------:R-:W-:Y:S02]  /*adc0*/  @P0 LEA.HI.X R3, R220, R3, R238, 0x1, P1 ;  /* 0x00000003dc030211 */ /* 0x000fe400008f0cee */
[----:B------:R-:W-:-:S13]  /*add0*/  @P0 ISETP.GE.AND P1, PT, R142, c[0x0][0x1d4], PT ;  /* 0x000075008e000a0c */ /* 0x000fda0003f26270 */
[----:B------:R2:W-:Y:S01]  /*ade0*/  @P0 LDGSTS.E.BYPASS.LTC128B.128 [R216+0xb880], [R12.64], !P1 ;  /* 0x0b8800000cd80fae */ /* 0x0005e2000c901d46 */
[----:B------:R-:W-:-:S13]  /*adf0*/  @P0 ISETP.GE.AND P1, PT, R219, c[0x0][0x1d4], PT ;  /* 0x00007500db000a0c */ /* 0x000fda0003f26270 */
[----:B------:R3:W-:Y:S01]  /*ae00*/  @P0 LDGSTS.E.BYPASS.LTC128B.128 [R216+0xd080], [R10.64], !P1 ;  /* 0x0d0800000ad80fae */ /* 0x0007e2000c901d46 */
[----:B------:R-:W-:-:S13]  /*ae10*/  @P0 ISETP.GE.AND P1, PT, R220, c[0x0][0x1d4], PT ;  /* 0x00007500dc000a0c */ /* 0x000fda0003f26270 */
[----:B------:R4:W-:Y:S01]  /*ae20*/  @P0 LDGSTS.E.BYPASS.LTC128B.128 [R216+0xe880], [R2.64], !P1 ;  /* 0x0e88000002d80fae */ /* 0x0009e2000c901d46 */
[----:B------:R-:W-:-:S03]  /*ae30*/  ISETP.GE.AND P0, PT, R9, 0x21, PT ;  /* 0x000000210900780c */ /* 0x000fc60003f06270 */
[----:B----4-:R-:W1:Y:S04]  /*ae40*/  SHFL.IDX PT, R2, R6, 0x1, 0x181f ;  /* 0x00381f0006027f89 */ /* 0x010e6800000e0000 */
[----:B------:R-:W4:Y:S06]  /*ae50*/  SHFL.IDX PT, R3, R14, 0x1, 0x181f ;  /* 0x00381f000e037f89 */ /* 0x000f2c00000e0000 */
[----:B-1----:R-:W-:-:S04]  /*ae60*/  @P0 LEA R4, P1, R140, R2, 0x1 ;  /* 0x000000028c040211 */ /* 0x002fc800078208ff */
[----:B----4-:R-:W-:Y:S02]  /*ae70*/  @P0 LEA.HI.X R5, R140, R3, R141, 0x1, P1 ;  /* 0x000000038c050211 */ /* 0x010fe400008f0c8d */
[----:B--2---:R-:W-:-:S04]  /*ae80*/  @P0 LEA R12, P1, R234, R2, 0x1 ;  /* 0x00000002ea0c0211 */ /* 0x004fc800078208ff */
[----:B------:R-:W-:Y:S02]  /*ae90*/  @P0 LEA.HI.X R13, R234, R3, R237, 0x1, P1 ;  /* 0x00000003ea0d0211 */ /* 0x000fe400008f0ced */
[----:B---3--:R-:W-:-:S04]  /*aea0*/  @P0 LEA R10, P1, R219, R2, 0x1 ;  /* 0x00000002db0a0211 */ /* 0x008fc800078208ff */
[----:B------:R-:W-:Y:S02]  /*aeb0*/  @P0 LEA.HI.X R11, R219, R3, R239, 0x1, P1 ;  /* 0x00000003db0b0211 */ /* 0x000fe400008f0cef */
[----:B------:R-:W-:-:S13]  /*aec0*/  @P0 ISETP.GE.AND P1, PT, R140, c[0x0][0x1d4], PT ;  /* 0x000075008c000a0c */ /* 0x000fda0003f26270 */
        /* <DEDUP_REMOVED lines=14> */
.L_x_6262:
[----:B------:R-:W-:Y:S01]  /*afb0*/  ULDC.U8 UR4, c[0x0][0x298] ;  /* 0x0000a60000047ab9 */ /* 0x000fe20000000000 */
[----:B-1----:R-:W-:Y:S01]  /*afc0*/  SHF.R.S32.HI R2, RZ, 0x1f, R122 ;  /* 0x0000001fff027819 */ /* 0x002fe2000001147a */
[----:B------:R-:W-:Y:S01]  /*afd0*/  IMAD.WIDE.U32 R10, R122, c[0x0][0x280], RZ ;  /* 0x0000a0007a0a7a25 */ /* 0x000fe200078e00ff */
        /* <DEDUP_REMOVED lines=15> */
[----:B------:R1:W5:Y:S11]  /*b0d0*/  LDL R104, [R1+0xd8] ;  /* 0x0000d80001687983 */ /* 0x0003760000100800 */
        /* <DEDUP_REMOVED lines=41> */
[----:B--2---:R-:W-:Y:S01]  /*b370*/  @!P3 IMAD.X R21, R5, 0x1, R6, P0 ;  /* 0x000000010515b824 */ /* 0x004fe200000e0606 */
[----:B----4-:R-:W-:Y:S02]  /*b380*/  @!P3 IADD3 R18, P0, R2, R9, RZ ;  /* 0x000000090212b210 */ /* 0x010fe40007f1e0ff */
[C---:B-----5:R-:W-:Y:S01]  /*b390*/  @!P2 SHF.L.U64.HI R9, R148.reuse, 0x1, R108 ;  /* 0x000000019409a819 */ /* 0x060fe2000001026c */
[----:B------:R-:W-:Y:S01]  /*b3a0*/  CS2R R28, SRZ ;  /* 0x00000000001c7805 */ /* 0x000fe2000001ff00 */
[----:B------:R2:W5:Y:S01]  /*b3b0*/  @!P3 LD.E.64 R22, [R20.64] ;  /* 0x000000061416b980 */ /* 0x000562000c101b00 */
[----:B-1----:R-:W-:Y:S02]  /*b3c0*/  @!P3 IMAD.X R19, R3, 0x1, R6, P0 ;  /* 0x000000010313b824 */ /* 0x002fe400000e0606 */
[----:B------:R-:W-:Y:S01]  /*b3d0*/  @!P2 IMAD.SHL.U32 R6, R148, 0x2, RZ ;  /* 0x000000029406a824 */ /* 0x000fe200078e00ff */
[----:B------:R-:W-:Y:S01]  /*b3e0*/  CS2R R30, SRZ ;  /* 0x00000000001e7805 */ /* 0x000fe2000001ff00 */
[----:B------:R-:W-:Y:S01]  /*b3f0*/  CS2R R34, SRZ ;  /* 0x0000000000227805 */ /* 0x000fe2000001ff00 */
        /* <DEDUP_REMOVED lines=8> */
[--C-:B------:R-:W-:Y:S01]  /*b480*/  @!P1 IMAD.X R13, R5, 0x1, R9.reuse, P0 ;  /* 0x00000001050d9824 */ /* 0x100fe200000e0609 */
[----:B------:R-:W-:Y:S01]  /*b490*/  @!P1 IADD3 R10, P0, R2, R6, RZ ;  /* 0x00000006020a9210 */ /* 0x000fe20007f1e0ff */
[----:B--2---:R-:W-:Y:S01]  /*b4a0*/  CS2R R20, SRZ ;  /* 0x0000000000147805 */ /* 0x004fe2000001ff00 */
[----:B------:R-:W-:Y:S01]  /*b4b0*/  CS2R R36, SRZ ;  /* 0x0000000000247805 */ /* 0x000fe2000001ff00 */
[----:B-1----:R-:W-:Y:S01]  /*b4c0*/  CS2R R18, SRZ ;  /* 0x0000000000127805 */ /* 0x002fe2000001ff00 */
[----:B------:R1:W5:Y:S01]  /*b4d0*/  @!P1 LD.E.64 R28, [R12.64] ;  /* 0x000000060c1c9980 */ /* 0x000362000c101b00 */
[----:B------:R-:W-:Y:S01]  /*b4e0*/  @!P1 IMAD.X R11, R3, 0x1, R9, P0 ;  /* 0x00000001030b9824 */ /* 0x000fe200000e0609 */
[C---:B------:R-:W-:Y:S02]  /*b4f0*/  ISETP.GE.AND P0, PT, R147.reuse, c[0x0][0x27c], PT ;  /* 0x00009f0093007a0c */ /* 0x040fe40003f06270 */
[----:B------:R1:W5:Y:S04]  /*b500*/  @!P2 LD.E.64 R20, [R14.64] ;  /* 0x000000060e14a980 */ /* 0x000368000c101b00 */
[----:B------:R1:W5:Y:S04]  /*b510*/  @!P2 LD.E.64 R18, [R16.64] ;  /* 0x000000061012a980 */ /* 0x000368000c101b00 */
[----:B------:R1:W5:Y:S03]  /*b520*/  @!P1 LD.E.64 R30, [R10.64] ;  /* 0x000000060a1e9980 */ /* 0x000366000c101b00 */
        /* <DEDUP_REMOVED lines=8> */
.L_x_6266:
[----:B------:R-:W-:Y:S05]  /*b5b0*/  BSYNC B0 ;  /* 0x0000000000007941 */ /* 0x000fea0003800000 */
.L_x_6265:
[----:B-1---5:R-:W-:Y:S01]  /*b5c0*/  IMAD.MOV.U32 R3, RZ, RZ, R34 ;  /* 0x000000ffff037224 */ /* 0x022fe200078e0022 */
[----:B------:R-:W-:Y:S01]  /*b5d0*/  LOP3.LUT P0, RZ, R236, 0x8, RZ, 0xc0, !PT ;  /* 0x00000008ecff7812 */ /* 0x000fe2000780c0ff */
[----:B----4-:R-:W-:Y:S01]  /*b5e0*/  IMAD.MOV.U32 R2, RZ, RZ, R35 ;  /* 0x000000ffff027224 */ /* 0x010fe200078e0023 */
[----:B------:R-:W-:Y:S01]  /*b5f0*/  MOV R6, R31 ;  /* 0x0000001f00067202 */ /* 0x000fe20000000f00 */
[----:B--2---:R-:W-:Y:S01]  /*b600*/  IMAD.MOV.U32 R5, RZ, RZ, R28 ;  /* 0x000000ffff057224 */ /* 0x004fe200078e001c */
[----:B------:R-:W-:Y:S01]  /*b610*/  BSSY B0, `(.L_x_6267) ;  /* 0x000004e000007945 */ /* 0x000fe20003800000 */
[----:B---3--:R-:W-:Y:S01]  /*b620*/  IMAD.MOV.U32 R4, RZ, RZ, R29 ;  /* 0x000000ffff047224 */ /* 0x008fe200078e001d */
        /* <DEDUP_REMOVED lines=35> */
[----:B------:R-:W-:-:S10]  /*b860*/  CS2R R40, SRZ ;  /* 0x0000000000287805 */ /* 0x000fd4000001ff00 */
[C---:B------:R-:W-:Y:S01]  /*b870*/  @!P0 IMAD.SHL.U32 R6, R144.reuse, 0x2, RZ ;  /* 0x0000000290068824 */ /* 0x040fe200078e00ff */
[----:B------:R-:W-:-:S04]  /*b880*/  @!P0 SHF.L.U64.HI R9, R144, 0x1, R145 ;  /* 0x0000000190098819 */ /* 0x000fc80000010291 */
[----:B---3--:R-:W-:-:S05]  /*b890*/  @!P0 IADD3 R12, P1, R4, R6, RZ ;  /* 0x00000006040c8210 */ /* 0x008fca0007f3e0ff */
[----:B--2---:R-:W-:Y:S01]  /*b8a0*/  @!P0 IMAD.X R13, R5, 0x1, R9, P1 ;  /* 0x00000001050d8824 */ /* 0x004fe200008e0609 */
[----:B-1----:R-:W-:Y:S01]  /*b8b0*/  @!P0 IADD3 R10, P1, R2, R6, RZ ;  /* 0x00000006020a8210 */ /* 0x002fe20007f3e0ff */
[----:B------:R-:W-:-:S03]  /*b8c0*/  @!P2 IMAD.SHL.U32 R6, R148, 0x2, RZ ;  /* 0x000000029406a824 */ /* 0x000fc600078e00ff */
[----:B------:R1:W5:Y:S01]  /*b8d0*/  @!P0 LD.E.64 R38, [R12.64] ;  /* 0x000000060c268980 */ /* 0x000362000c101b00 */
[----:B----4-:R-:W-:Y:S01]  /*b8e0*/  @!P0 IMAD.X R11, R3, 0x1, R9, P1 ;  /* 0x00000001030b8824 */ /* 0x010fe200008e0609 */
[----:B------:R-:W-:Y:S02]  /*b8f0*/  ISETP.GE.AND P1, PT, R146, c[0x0][0x27c], PT ;  /* 0x00009f0092007a0c */ /* 0x000fe40003f26270 */
[----:B------:R-:W-:Y:S02]  /*b900*/  @!P2 SHF.L.U64.HI R9, R148, 0x1, R108 ;  /* 0x000000019409a819 */ /* 0x000fe4000001026c */
[----:B------:R2:W5:Y:S01]  /*b910*/  @!P0 LD.E.64 R40, [R10.64] ;  /* 0x000000060a288980 */ /* 0x000562000c101b00 */
[----:B------:R-:W-:Y:S01]  /*b920*/  CS2R R42, SRZ ;  /* 0x00000000002a7805 */ /* 0x000fe2000001ff00 */
[----:B------:R-:W-:Y:S01]  /*b930*/  CS2R R44, SRZ ;  /* 0x00000000002c7805 */ /* 0x000fe2000001ff00 */
[----:B-1----:R-:W-:-:S05]  /*b940*/  @!P2 IADD3 R12, P0, R4, R6, RZ ;  /* 0x00000006040ca210 */ /* 0x002fca0007f1e0ff */
[----:B------:R-:W-:Y:S01]  /*b950*/  @!P2 IMAD.X R13, R5, 0x1, R9, P0 ;  /* 0x00000001050da824 */ /* 0x000fe200000e0609 */
[----:B--2---:R-:W-:Y:S01]  /*b960*/  @!P2 IADD3 R10, P0, R2, R6, RZ ;  /* 0x00000006020aa210 */ /* 0x004fe20007f1e0ff */
[----:B------:R-:W-:-:S03]  /*b970*/  @!P1 IMAD.SHL.U32 R6, R146, 0x2, RZ ;  /* 0x0000000292069824 */ /* 0x000fc600078e00ff */
[----:B------:R1:W5:Y:S01]  /*b980*/  @!P2 LD.E.64 R42, [R12.64] ;  /* 0x000000060c2aa980 */ /* 0x000362000c101b00 */
[----:B------:R-:W-:Y:S01]  /*b990*/  @!P2 IMAD.X R11, R3, 0x1, R9, P0 ;  /* 0x00000001030ba824 */ /* 0x000fe200000e0609 */
[----:B------:R-:W-:-:S04]  /*b9a0*/  @!P1 SHF.L.U64.HI R9, R146, 0x1, R105 ;  /* 0x0000000192099819 */ /* 0x000fc80000010269 */
[----:B------:R2:W5:Y:S01]  /*b9b0*/  @!P2 LD.E.64 R44, [R10.64] ;  /* 0x000000060a2ca980 */ /* 0x000562000c101b00 */
[----:B-1----:R-:W-:-:S05]  /*b9c0*/  @!P1 IADD3 R12, P0, R4, R6, RZ ;  /* 0x00000006040c9210 */ /* 0x002fca0007f1e0ff */
[----:B------:R-:W-:Y:S01]  /*b9d0*/  @!P1 IMAD.X R13, R5, 0x1, R9, P0 ;  /* 0x00000001050d9824 */ /* 0x000fe200000e0609 */
[----:B--2---:R-:W-:-:S05]  /*b9e0*/  @!P1 IADD3 R10, P0, R2, R6, RZ ;  /* 0x00000006020a9210 */ /* 0x004fca0007f1e0ff */
[----:B------:R-:W-:Y:S01]  /*b9f0*/  @!P1 IMAD.X R11, R3, 0x1, R9, P0 ;  /* 0x00000001030b9824 */ /* 0x000fe200000e0609 */
[----:B------:R-:W-:Y:S01]  /*ba00*/  ISETP.GE.AND P0, PT, R147, c[0x0][0x27c], PT ;  /* 0x00009f0093007a0c */ /* 0x000fe20003f06270 */
[----:B------:R-:W-:Y:S01]  /*ba10*/  CS2R R46, SRZ ;  /* 0x00000000002e7805 */ /* 0x000fe2000001ff00 */
[----:B------:R-:W-:-:S05]  /*ba20*/  CS2R R48, SRZ ;  /* 0x0000000000307805 */ /* 0x000fca000001ff00 */
[----:B------:R1:W5:Y:S04]  /*ba30*/  @!P1 LD.E.64 R46, [R12.64] ;  /* 0x000000060c2e9980 */ /* 0x000368000c101b00 */
[----:B------:R1:W5:Y:S02]  /*ba40*/  @!P1 LD.E.64 R48, [R10.64] ;  /* 0x000000060a309980 */ /* 0x000364000c101b00 */
[C---:B------:R-:W-:Y:S01]  /*ba50*/  @!P0 IMAD.SHL.U32 R6, R147.reuse, 0x2, RZ ;  /* 0x0000000293068824 */ /* 0x040fe200078e00ff */
[----:B------:R-:W-:-:S04]  /*ba60*/  @!P0 SHF.L.U64.HI R9, R147, 0x1, R104 ;  /* 0x0000000193098819 */ /* 0x000fc80000010268 */
[----:B------:R-:W-:-:S05]  /*ba70*/  @!P0 IADD3 R4, P1, R4, R6, RZ ;  /* 0x0000000604048210 */ /* 0x000fca0007f3e0ff */
[----:B------:R-:W-:Y:S01]  /*ba80*/  @!P0 IMAD.X R5, R5, 0x1, R9, P1 ;  /* 0x0000000105058824 */ /* 0x000fe200008e0609 */
[----:B------:R-:W-:Y:S01]  /*ba90*/  @!P0 IADD3 R2, P1, R2, R6, RZ ;  /* 0x0000000602028210 */ /* 0x000fe20007f3e0ff */
[----:B------:R-:W-:Y:S01]  /*baa0*/  CS2R R56, SRZ ;  /* 0x0000000000387805 */ /* 0x000fe2000001ff00 */
[----:B------:R-:W-:-:S03]  /*bab0*/  CS2R R50, SRZ ;  /* 0x0000000000327805 */ /* 0x000fc6000001ff00 */
[----:B------:R-:W-:Y:S02]  /*bac0*/  @!P0 IMAD.X R3, R3, 0x1, R9, P1 ;  /* 0x0000000103038824 */ /* 0x000fe400008e0609 */
[----:B------:R1:W5:Y:S04]  /*bad0*/  @!P0 LD.E.64 R56, [R4.64] ;  /* 0x0000000604388980 */ /* 0x000368000c101b00 */
[----:B------:R1:W5:Y:S02]  /*bae0*/  @!P0 LD.E.64 R50, [R2.64] ;  /* 0x0000000602328980 */ /* 0x000364000c101b00 */
.L_x_6268:
[----:B------:R-:W-:Y:S05]  /*baf0*/  BSYNC B0 ;  /* 0x0000000000007941 */ /* 0x000fea0003800000 */
.L_x_6267:
[----:B-12--5:R-:W-:Y:S01]  /*bb00*/  IMAD.MOV.U32 R5, RZ, RZ, R56 ;  /* 0x000000ffff057224 */ /* 0x026fe200078e0038 */
[----:B------:R-:W-:Y:S01]  /*bb10*/  LOP3.LUT P0, RZ, R236, 0x10, RZ, 0xc0, !PT ;  /* 0x00000010ecff7812 */ /* 0x000fe2000780c0ff */
[----:B---3--:R-:W-:Y:S01]  /*bb20*/  IMAD.MOV.U32 R4, RZ, RZ, R57 ;  /* 0x000000ffff047224 */ /* 0x008fe200078e0039 */
        /* <DEDUP_REMOVED lines=25> */
[----:B------:R1:W2:Y:S01]  /*bcc0*/  SHFL.IDX PT, R5, R32, 0x2, 0x181f ;  /* 0x00581f0020057f89 */ /* 0x0002a200000e0000 */
[----:B------:R-:W-:Y:S01]  /*bcd0*/  PRMT R92, R10, 0x7610, R92 ;  /* 0x000076100a5c7816 */ /* 0x000fe2000000005c */
        /* <DEDUP_REMOVED lines=21> */
[----:B---3--:R-:W-:-:S05]  /*be30*/  @!P0 IADD3 R10, P1, R4, R6, RZ ;  /* 0x00000006040a8210 */ /* 0x008fca0007f3e0ff */
[--C-:B--2---:R-:W-:Y:S01]  /*be40*/  @!P0 IMAD.X R11, R5, 0x1, R9.reuse, P1 ;  /* 0x00000001050b8824 */ /* 0x104fe200008e0609 */
[----:B-1----:R-:W-:Y:S02]  /*be50*/  @!P0 IADD3 R14, P1, R2, R6, RZ ;  /* 0x00000006020e8210 */ /* 0x002fe40007f3e0ff */
[----:B------:R-:W-:Y:S02]  /*be60*/  @!P2 IADD3 R12, P3, R4, R16, RZ ;  /* 0x00000010040ca210 */ /* 0x000fe40007f7e0ff */
[----:B------:R1:W5:Y:S01]  /*be70*/  @!P0 LD.E.64 R52, [R10.64] ;  /* 0x000000060a348980 */ /* 0x000362000c101b00 */
[----:B----4-:R-:W-:Y:S01]  /*be80*/  @!P0 IMAD.X R15, R3, 0x1, R9, P1 ;  /* 0x00000001030f8824 */ /* 0x010fe200008e0609 */
[----:B------:R-:W-:Y:S02]  /*be90*/  ISETP.GE.AND P1, PT, R146, c[0x0][0x27c], PT ;  /* 0x00009f0092007a0c */ /* 0x000fe40003f26270 */
[----:B------:R-:W-:Y:S02]  /*bea0*/  @!P2 SHF.L.U64.HI R6, R148, 0x1, R108 ;  /* 0x000000019406a819 */ /* 0x000fe4000001026c */
[----:B------:R2:W5:Y:S01]  /*beb0*/  @!P0 LD.E.64 R54, [R14.64] ;  /* 0x000000060e368980 */ /* 0x000562000c101b00 */
[----:B------:R-:W-:-:S02]  /*bec0*/  CS2R R58, SRZ ;  /* 0x00000000003a7805 */ /* 0x000fc4000001ff00 */
[----:B------:R-:W-:Y:S01]  /*bed0*/  @!P2 IMAD.X R13, R5, 0x1, R6, P3 ;  /* 0x00000001050da824 */ /* 0x000fe200018e0606 */
[----:B-1----:R-:W-:-:S05]  /*bee0*/  @!P2 IADD3 R10, P0, R2, R16, RZ ;  /* 0x00000010020aa210 */ /* 0x002fca0007f1e0ff */
[----:B------:R-:W-:Y:S02]  /*bef0*/  @!P2 IMAD.X R11, R3, 0x1, R6, P0 ;  /* 0x00000001030ba824 */ /* 0x000fe400000e0606 */
[C---:B------:R-:W-:Y:S01]  /*bf00*/  @!P1 IMAD.SHL.U32 R6, R146.reuse, 0x2, RZ ;  /* 0x0000000292069824 */ /* 0x040fe200078e00ff */
[----:B------:R-:W-:Y:S02]  /*bf10*/  @!P1 SHF.L.U64.HI R9, R146, 0x1, R105 ;  /* 0x0000000192099819 */ /* 0x000fe40000010269 */
[----:B------:R1:W5:Y:S01]  /*bf20*/  @!P2 LD.E.64 R58, [R10.64] ;  /* 0x000000060a3aa980 */ /* 0x000362000c101b00 */
[----:B------:R-:W-:Y:S01]  /*bf30*/  CS2R R60, SRZ ;  /* 0x00000000003c7805 */ /* 0x000fe2000001ff00 */
[----:B------:R-:W-:-:S05]  /*bf40*/  CS2R R64, SRZ ;  /* 0x0000000000407805 */ /* 0x000fca000001ff00 */
        /* <DEDUP_REMOVED lines=8> */
[----:B-1----:R-:W-:-:S06]  /*bfd0*/  @!P1 IADD3 R10, P2, R2, R6, RZ ;  /* 0x00000006020a9210 */ /* 0x002fcc0007f5e0ff */
[----:B------:R-:W-:Y:S02]  /*bfe0*/  @!P0 IMAD.SHL.U32 R6, R147, 0x2, RZ ;  /* 0x0000000293068824 */ /* 0x000fe400078e00ff */
[----:B------:R-:W-:-:S03]  /*bff0*/  @!P1 IMAD.X R11, R3, 0x1, R9, P2 ;  /* 0x00000001030b9824 */ /* 0x000fc600010e0609 */
[-C--:B------:R-:W-:Y:S02]  /*c000*/  @!P0 IADD3 R4, P2, R4, R6.reuse, RZ ;  /* 0x0000000604048210 */ /* 0x080fe40007f5e0ff */
[----:B------:R2:W5:Y:S01]  /*c010*/  @!P1 LD.E.64 R62, [R10.64] ;  /* 0x000000060a3e9980 */ /* 0x000562000c101b00 */
[----:B------:R-:W-:Y:S02]  /*c020*/  @!P0 IADD3 R2, P1, R2, R6, RZ ;  /* 0x0000000602028210 */ /* 0x000fe40007f3e0ff */
[----:B------:R-:W-:-:S05]  /*c030*/  @!P0 SHF.L.U64.HI R6, R147, 0x1, R104 ;  /* 0x0000000193068819 */ /* 0x000fca0000010268 */
[--C-:B------:R-:W-:Y:S02]  /*c040*/  @!P0 IMAD.X R5, R5, 0x1, R6.reuse, P2 ;  /* 0x0000000105058824 */ /* 0x100fe400010e0606 */
[----:B------:R-:W-:-:S03]  /*c050*/  @!P0 IMAD.X R3, R3, 0x1, R6, P1 ;  /* 0x0000000103038824 */ /* 0x000fc600008e0606 */
[----:B------:R2:W5:Y:S04]  /*c060*/  @!P0 LD.E.64 R70, [R4.64] ;  /* 0x0000000604468980 */ /* 0x000568000c101b00 */
[----:B------:R2:W5:Y:S02]  /*c070*/  @!P0 LD.E.64 R66, [R2.64] ;  /* 0x0000000602428980 */ /* 0x000564000c101b00 */
.L_x_6270:
[----:B------:R-:W-:Y:S05]  /*c080*/  BSYNC B0 ;  /* 0x0000000000007941 */ /* 0x000fea0003800000 */
.L_x_6269:
[----:B--2-45:R-:W-:Y:S01]  /*c090*/  IMAD.MOV.U32 R3, RZ, RZ, R70 ;  /* 0x000000ffff037224 */ /* 0x034fe200078e0046 */
[----:B------:R-:W-:Y:S01]  /*c0a0*/  LOP3.LUT P0, RZ, R236, 0x1, RZ, 0xc0, !PT ;  /* 0x00000001ecff7812 */ /* 0x000fe2000780c0ff */
[----:B-1----:R-:W-:Y:S01]  /*c0b0*/  IMAD.MOV.U32 R2, RZ, RZ, R71 ;  /* 0x000000ffff027224 */ /* 0x002fe200078e0047 */
[----:B------:R-:W-:Y:S01]  /*c0c0*/  MOV R9, R58 ;  /* 0x0000003a00097202 */ /* 0x000fe20000000f00 */
[----:B------:R-:W-:Y:S01]  /*c0d0*/  IMAD.MOV.U32 R6, RZ, RZ, R59 ;  /* 0x000000ffff067224 */ /* 0x000fe200078e003b */
[----:B------:R-:W1:Y:S01]  /*c0e0*/  SHFL.IDX PT, R5, R32, 0x3, 0x181f ;  /* 0x00781f0020057f89 */ /* 0x000e6200000e0000 */
        /* <DEDUP_REMOVED lines=14> */
[----:B------:R-:W-:Y:S01]  /*c1d0*/  CS2R R80, SRZ ;  /* 0x0000000000507805 */ /* 0x000fe2000001ff00 */
[----:B------:R-:W-:Y:S01]  /*c1e0*/  PRMT R101, R2, 0x5410, R3 ;  /* 0x0000541002657816 */ /* 0x000fe20000000003 */
[----:B------:R-:W-:Y:S01]  /*c1f0*/  IMAD.MOV.U32 R2, RZ, RZ, R53 ;  /* 0x000000ffff027224 */ /* 0x000fe200078e0035 */
[----:B------:R-:W-:Y:S01]  /*c200*/  MOV R3, R52 ;  /* 0x0000003400037202 */ /* 0x000fe20000000f00 */
[----:B------:R-:W-:Y:S01]  /*c210*/  CS2R R76, SRZ ;  /* 0x00000000004c7805 */ /* 0x000fe2000001ff00 */
[----:B------:R-:W-:-:S02]  /*c220*/  CS2R R72, SRZ ;  /* 0x0000000000487805 */ /* 0x000fc4000001ff00 */
[----:B------:R-:W-:Y:S01]  /*c230*/  PRMT R98, R2, 0x5410, R3 ;  /* 0x0000541002627816 */ /* 0x000fe20000000003 */
[----:B------:R-:W-:Y:S01]  /*c240*/  IMAD.MOV.U32 R3, RZ, RZ, R66 ;  /* 0x000000ffff037224 */ /* 0x000fe200078e0042 */
[----:B------:R-:W-:-:S04]  /*c250*/  MOV R2, R67 ;  /* 0x0000004300027202 */ /* 0x000fc80000000f00 */
[----:B------:R-:W-:Y:S01]  /*c260*/  PRMT R106, R2, 0x5410, R3 ;  /* 0x00005410026a7816 */ /* 0x000fe20000000003 */
[----:B------:R-:W-:Y:S01]  /*c270*/  IMAD.MOV.U32 R3, RZ, RZ, R62 ;  /* 0x000000ffff037224 */ /* 0x000fe200078e003e */
[----:B--2---:R-:W-:Y:S01]  /*c280*/  CS2R R32, SRZ ;  /* 0x0000000000207805 */ /* 0x004fe2000001ff00 */
[----:B------:R-:W-:-:S05]  /*c290*/  IMAD.MOV.U32 R2, RZ, RZ, R63 ;  /* 0x000000ffff027224 */ /* 0x000fca00078e003f */
[----:B------:R-:W-:Y:S02]  /*c2a0*/  PRMT R102, R2, 0x5410, R3 ;  /* 0x0000541002667816 */ /* 0x000fe40000000003 */
[----:B------:R-:W2:Y:S04]  /*c2b0*/  SHFL.IDX PT, R3, R26, 0x3, 0x181f ;  /* 0x00781f001a037f89 */ /* 0x000ea800000e0000 */
[----:B------:R4:W1:Y:S02]  /*c2c0*/  SHFL.IDX PT, R2, R27, 0x3, 0x181f ;  /* 0x00781f001b027f89 */ /* 0x00086400000e0000 */
        /* <DEDUP_REMOVED lines=46> */
.L_x_6272:
[----:B-123--:R-:W-:Y:S05]  /*c5b0*/  BSYNC B0 ;  /* 0x0000000000007941 */ /* 0x00efea0003800000 */
.L_x_6271:
[----:B------:R-:W2:Y:S01]  /*c5c0*/  LDL R4, [R1+0x4] ;  /* 0x0000040001047983 */ /* 0x000ea20000100800 */
        /* <DEDUP_REMOVED lines=28> */
[----:B------:R-:W-:Y:S01]  /*c790*/  PRMT R104, R2, 0x7610, R104 ;  /* 0x0000761002687816 */ /* 0x000fe20000000068 */
[----:B------:R-:W-:Y:S01]  /*c7a0*/  BAR.SYNC.DEFER_BLOCKING 0x0 ;  /* 0x0000000000007b1d */ /* 0x000fe20000010000 */
[----:B--2---:R-:W-:-:S05]  /*c7b0*/  IMAD.IADD R3, R68, 0x1, -R4 ;  /* 0x0000000144037824 */ /* 0x004fca00078e0a04 */
[----:B------:R-:W-:-:S04]  /*c7c0*/  IMNMX R68, R3, 0x80, PT ;  /* 0x0000008003447817 */ /* 0x000fc80003800200 */
[----:B------:R-:W-:-:S13]  /*c7d0*/  ISETP.GE.AND P0, PT, R143, R68, PT ;  /* 0x000000448f00720c */ /* 0x000fda0003f06270 */
[----:B------:R-:W-:Y:S05]  /*c7e0*/  @P0 BRA `(.L_x_6274) ;  /* 0x00000c6000000947 */ /* 0x000fea0003800000 */
[----:B------:R-:W-:Y:S01]  /*c7f0*/  ISETP.GE.AND P0, PT, R144, c[0x0][0x27c], PT ;  /* 0x00009f0090007a0c */ /* 0x000fe20003f06270 */
[----:B------:R-:W-:-:S12]  /*c800*/  BSSY B0, `(.L_x_6275) ;  /* 0x0000030000007945 */ /* 0x000fd80003800000 */
[----:B------:R-:W-:Y:S05]  /*c810*/  @P0 BRA `(.L_x_6276) ;  /* 0x000002e000000947 */ /* 0x000fea0003800000 */
[----:B------:R-:W1:Y:S01]  /*c820*/  LDS.128 R12, [R216+0x10080] ;  /* 0x01008000d80c7984 */ /* 0x000e620000000c00 */
[----:B------:R-:W-:Y:S02]  /*c830*/  SHF.R.U32.HI R4, RZ, 0x10, R25 ;  /* 0x00000010ff047819 */ /* 0x000fe40000011619 */
[--C-:B------:R-:W-:Y:S02]  /*c840*/  SHF.R.U32.HI R3, RZ, 0x10, R23.reuse ;  /* 0x00000010ff037819 */ /* 0x100fe40000011617 */
[----:B------:R-:W-:Y:S02]  /*c850*/  SHF.R.U64 R2, R22, 0x10, R23 ;  /* 0x0000001016027819 */ /* 0x000fe40000001217 */
[----:B------:R-:W-:Y:S02]  /*c860*/  PRMT R4, R17, 0x5410, R4 ;  /* 0x0000541011047816 */ /* 0x000fe40000000004 */
[C---:B------:R-:W-:Y:S02]  /*c870*/  PRMT R5, R69.reuse, 0x5410, R3 ;  /* 0x0000541045057816 */ /* 0x040fe40000000003 */
[----:B------:R-:W-:Y:S01]  /*c880*/  PRMT R9, R69, 0x5432, R2 ;  /* 0x0000543245097816 */ /* 0x000fe20000000002 */
[----:B------:R-:W-:Y:S01]  /*c890*/  IMAD.U32 R16, R4, 0x10000, RZ ;  /* 0x0001000004107824 */ /* 0x000fe200078e00ff */
[----:B------:R-:W-:-:S04]  /*c8a0*/  SHF.R.U64 R6, R24, 0x10, R25 ;  /* 0x0000001018067819 */ /* 0x000fc80000001219 */
[----:B------:R-:W-:Y:S02]  /*c8b0*/  PRMT R6, R17, 0x5432, R6 ;  /* 0x0000543211067816 */ /* 0x000fe40000000006 */
[C---:B-1----:R-:W-:Y:S01]  /*c8c0*/  LOP3.LUT R2, R14.reuse, 0xffff0000, RZ, 0xc0, !PT ;  /* 0xffff00000e027812 */ /* 0x042fe200078ec0ff */
[----:B------:R-:W-:Y:S01]  /*c8d0*/  IMAD.U32 R3, R14, 0x10000, RZ ;  /* 0x000100000e037824 */ /* 0x000fe200078e00ff */
[C---:B------:R-:W-:Y:S02]  /*c8e0*/  SHF.L.U32 R14, R5.reuse, 0x10, RZ ;  /* 0x00000010050e7819 */ /* 0x040fe400000006ff */
[----:B------:R-:W-:Y:S01]  /*c8f0*/  LOP3.LUT R5, R5, 0xffff0000, RZ, 0xc0, !PT ;  /* 0xffff000005057812 */ /* 0x000fe200078ec0ff */
[C---:B------:R-:W-:Y:S02]  /*c900*/  FMUL.FTZ R10, R2.reuse, R16 ;  /* 0x00000010020a7220 */ /* 0x040fe40000410000 */
[-C--:B------:R-:W-:Y:S02]  /*c910*/  FMUL.FTZ R2, R2, R14.reuse ;  /* 0x0000000e02027220 */ /* 0x080fe40000410000 */
[C---:B------:R-:W-:Y:S01]  /*c920*/  FFMA.FTZ R11, R3.reuse, R14, -R10 ;  /* 0x0000000e030b7223 */ /* 0x040fe2000001080a */
[----:B------:R-:W-:Y:S01]  /*c930*/  LOP3.LUT R14, R4, 0xffff0000, RZ, 0xc0, !PT ;  /* 0xffff0000040e7812 */ /* 0x000fe200078ec0ff */
[----:B------:R-:W-:Y:S01]  /*c940*/  FFMA.FTZ R10, R3, R16, R2 ;  /* 0x00000010030a7223 */ /* 0x000fe20000010002 */
[C---:B------:R-:W-:Y:S01]  /*c950*/  LOP3.LUT R2, R15.reuse, 0xffff0000, RZ, 0xc0, !PT ;  /* 0xffff00000f027812 */ /* 0x040fe200078ec0ff */
[----:B------:R-:W-:-:S04]  /*c960*/  IMAD.U32 R3, R15, 0x10000, RZ ;  /* 0x000100000f037824 */ /* 0x000fc800078e00ff */
[CC--:B------:R-:W-:Y:S02]  /*c970*/  FMUL.FTZ R4, R2.reuse, R14.reuse ;  /* 0x0000000e02047220 */ /* 0x0c0fe40000410000 */
[-C--:B------:R-:W-:Y:S02]  /*c980*/  FMUL.FTZ R2, R2, R5.reuse ;  /* 0x0000000502027220 */ /* 0x080fe40000410000 */
[C---:B------:R-:W-:Y:S02]  /*c990*/  FFMA.FTZ R4, R3.reuse, R5, -R4 ;  /* 0x0000000503047223 */ /* 0x040fe40000010804 */
[----:B------:R-:W-:Y:S01]  /*c9a0*/  FFMA.FTZ R3, R3, R14, R2 ;  /* 0x0000000e03037223 */ /* 0x000fe20000010002 */
[----:B------:R-:W-:Y:S01]  /*c9b0*/  F2FP.BF16.PACK_AB R14, R10, R11 ;  /* 0x0000000b0a0e723e */ /* 0x000fe200000010ff */
[----:B------:R-:W-:Y:S01]  /*c9c0*/  IMAD.U32 R11, R6, 0x10000, RZ ;  /* 0x00010000060b7824 */ /* 0x000fe200078e00ff */
[----:B------:R-:W-:Y:S01]  /*c9d0*/  LOP3.LUT R2, R12, 0xffff0000, RZ, 0xc0, !PT ;  /* 0xffff00000c027812 */ /* 0x000fe200078ec0ff */
[----:B------:R-:W-:Y:S01]  /*c9e0*/  IMAD.U32 R5, R9, 0x10000, RZ ;  /* 0x0001000009057824 */ /* 0x000fe200078e00ff */
[----:B------:R-:W-:-:S02]  /*c9f0*/  F2FP.BF16.PACK_AB R15, R3, R4 ;  /* 0x00000004030f723e */ /* 0x000fc400000010ff */
[----:B------:R-:W-:Y:S01]  /*ca00*/  SHF.L.U32 R3, R12, 0x10, RZ ;  /* 0x000000100c037819 */ /* 0x000fe200000006ff */
[----:B------:R-:W-:Y:S01]  /*ca10*/  FMUL.FTZ R4, R2, R11 ;  /* 0x0000000b02047220 */ /* 0x000fe20000410000 */
[----:B------:R-:W-:Y:S01]  /*ca20*/  LOP3.LUT R6, R6, 0xffff0000, RZ, 0xc0, !PT ;  /* 0xffff000006067812 */ /* 0x000fe200078ec0ff */
[-C--:B------:R-:W-:Y:S01]  /*ca30*/  FMUL.FTZ R2, R2, R5.reuse ;  /* 0x0000000502027220 */ /* 0x080fe20000410000 */
[----:B------:R-:W-:Y:S01]  /*ca40*/  LOP3.LUT R9, R9, 0xffff0000, RZ, 0xc0, !PT ;  /* 0xffff000009097812 */ /* 0x000fe200078ec0ff */
        /* <DEDUP_REMOVED lines=11> */
.L_x_6276:
[----:B------:R-:W-:Y:S05]  /*cb00*/  BSYNC B0 ;  /* 0x0000000000007941 */ /* 0x000fea0003800000 */
.L_x_6275:
[----:B------:R-:W-:Y:S01]  /*cb10*/  ISETP.GE.AND P0, PT, R148, c[0x0][0x27c], PT ;  /* 0x00009f0094007a0c */ /* 0x000fe20003f06270 */
[----:B------:R-:W-:-:S12]  /*cb20*/  BSSY B0, `(.L_x_6277) ;  /* 0x0000030000007945 */ /* 0x000fd80003800000 */
[----:B------:R-:W-:Y:S05]  /*cb30*/  @P0 BRA `(.L_x_6278) ;  /* 0x000002e000000947 */ /* 0x000fea0003800000 */
[----:B-1----:R-:W1:Y:S01]  /*cb40*/  LDS.128 R12, [R216+0x14080] ;  /* 0x01408000d80c7984 */ /* 0x002e620000000c00 */
        /* <DEDUP_REMOVED lines=45> */
.L_x_6278:
[----:B------:R-:W-:Y:S05]  /*ce20*/  BSYNC B0 ;  /* 0x0000000000007941 */ /* 0x000fea0003800000 */
.L_x_6277:
        /* <DEDUP_REMOVED lines=49> */
.L_x_6280:
[----:B------:R-:W-:Y:S05]  /*d140*/  BSYNC B0 ;  /* 0x0000000000007941 */ /* 0x000fea0003800000 */
.L_x_6279:
[----:B------:R-:W-:-:S13]  /*d150*/  ISETP.GE.AND P0, PT, R147, c[0x0][0x27c], PT ;  /* 0x00009f0093007a0c */ /* 0x000fda0003f06270 */
[----:B------:R-:W-:Y:S05]  /*d160*/  @P0 BRA `(.L_x_6274) ;  /* 0x000002e000000947 */ /* 0x000fea0003800000 */
[----:B-1----:R-:W1:Y:S01]  /*d170*/  LDS.128 R12, [R216+0x1c080] ;  /* 0x01c08000d80c7984 */ /* 0x002e620000000c00 */
[----:B------:R-:W-:Y:S02]  /*d180*/  SHF.R.U64 R2, R34, 0x10, R35 ;  /* 0x0000001022027819 */ /* 0x000fe40000001223 */
[----:B------:R-:W-:Y:S02]  /*d190*/  SHF.R.U32.HI R4, RZ, 0x10, R37 ;  /* 0x00000010ff047819 */ /* 0x000fe40000011625 */
[----:B------:R-:W-:Y:S02]  /*d1a0*/  SHF.R.U32.HI R3, RZ, 0x10, R35 ;  /* 0x00000010ff037819 */ /* 0x000fe40000011623 */
[----:B------:R-:W-:Y:S02]  /*d1b0*/  PRMT R9, R90, 0x5432, R2 ;  /* 0x000054325a097816 */ /* 0x000fe40000000002 */
[----:B------:R-:W-:Y:S02]  /*d1c0*/  PRMT R2, R88, 0x5432, R4 ;  /* 0x0000543258027816 */ /* 0x000fe40000000004 */
[----:B------:R-:W-:-:S02]  /*d1d0*/  PRMT R3, R90, 0x5410, R3 ;  /* 0x000054105a037816 */ /* 0x000fc40000000003 */
[----:B------:R-:W-:Y:S01]  /*d1e0*/  SHF.R.U64 R6, R36, 0x10, R37 ;  /* 0x0000001024067819 */ /* 0x000fe20000001225 */
[----:B------:R-:W-:Y:S01]  /*d1f0*/  IMAD.U32 R17, R2, 0x10000, RZ ;  /* 0x0001000002117824 */ /* 0x000fe200078e00ff */
[----:B------:R-:W-:Y:S02]  /*d200*/  SHF.L.U32 R11, R3, 0x10, RZ ;  /* 0x00000010030b7819 */ /* 0x000fe400000006ff */
[----:B------:R-:W-:Y:S02]  /*d210*/  PRMT R6, R89, 0x5410, R6 ;  /* 0x0000541059067816 */ /* 0x000fe40000000006 */
[C---:B-1----:R-:W-:Y:S01]  /*d220*/  LOP3.LUT R4, R14.reuse, 0xffff0000, RZ, 0xc0, !PT ;  /* 0xffff00000e047812 */ /* 0x042fe200078ec0ff */
[----:B------:R-:W-:-:S04]  /*d230*/  IMAD.U32 R5, R14, 0x10000, RZ ;  /* 0x000100000e057824 */ /* 0x000fc800078e00ff */
        /* <DEDUP_REMOVED lines=19> */
[----:B------:R-:W-:Y:S01]  /*d370*/  FMUL.FTZ R4, R2, R17 ;  /* 0x0000001102047220 */ /* 0x000fe20000410000 */
        /* <DEDUP_REMOVED lines=13> */
.L_x_6274:
[----:B------:R-:W-:Y:S05]  /*d450*/  BSYNC B1 ;  /* 0x0000000000017941 */ /* 0x000fea0003800000 */
.L_x_6273:
        /* <DEDUP_REMOVED lines=11> */
[----:B------:R-:W-:-:S03]  /*d510*/  PRMT R3, R89, 0x5432, R3 ;  /* 0x0000543259037816 */ /* 0x000fc60000000003 */
[----:B------:R-:W-:Y:S01]  /*d520*/  IMAD.U32 R11, R2, 0x10000, RZ ;  /* 0x00010000020b7824 */ /* 0x000fe200078e00ff */
[C---:B------:R-:W-:Y:S01]  /*d530*/  LOP3.LUT R10, R3.reuse, 0xffff0000, RZ, 0xc0, !PT ;  /* 0xffff0000030a7812 */ /* 0x040fe200078ec0ff */
[----:B------:R-:W-:Y:S01]  /*d540*/  IMAD.U32 R9, R3, 0x10000, RZ ;  /* 0x0001000003097824 */ /* 0x000fe200078e00ff */
[C---:B-1----:R-:W-:Y:S02]  /*d550*/  LOP3.LUT R4, R14.reuse, 0xffff0000, RZ, 0xc0, !PT ;  /* 0xffff00000e047812 */ /* 0x042fe400078ec0ff */
[----:B------:R-:W-:Y:S02]  /*d560*/  SHF.L.U32 R5, R14, 0x10, RZ ;  /* 0x000000100e057819 */ /* 0x000fe400000006ff */
[----:B------:R-:W-:Y:S01]  /*d570*/  LOP3.LUT R3, R15, 0xffff0000, RZ, 0xc0, !PT ;  /* 0xffff00000f037812 */ /* 0x000fe200078ec0ff */
[C---:B------:R-:W-:Y:S02]  /*d580*/  FMUL.FTZ R6, R4.reuse, R11 ;  /* 0x0000000b04067220 */ /* 0x040fe40000410000 */
[----:B------:R-:W-:-:S02]  /*d590*/  FMUL.FTZ R4, R4, R9 ;  /* 0x0000000904047220 */ /* 0x000fc40000410000 */
[C---:B------:R-:W-:Y:S01]  /*d5a0*/  FFMA.FTZ R14, R5.reuse, R9, -R6 ;  /* 0x00000009050e7223 */ /* 0x040fe20000010806 */
[----:B------:R-:W-:Y:S01]  /*d5b0*/  LOP3.LUT R9, R2, 0xffff0000, RZ, 0xc0, !PT ;  /* 0xffff000002097812 */ /* 0x000fe200078ec0ff */
[----:B------:R-:W-:Y:S01]  /*d5c0*/  FFMA.FTZ R11, R5, R11, R4 ;  /* 0x0000000b050b7223 */ /* 0x000fe20000010004 */
[----:B------:R-:W-:Y:S01]  /*d5d0*/  SHF.R.U64 R6, R40, 0x10, R41 ;  /* 0x0000001028067819 */ /* 0x000fe20000001229 */
[----:B------:R-:W-:Y:S01]  /*d5e0*/  IMAD.U32 R2, R15, 0x10000, RZ ;  /* 0x000100000f027824 */ /* 0x000fe200078e00ff */
[----:B------:R-:W-:Y:S01]  /*d5f0*/  SHF.R.U64 R5, R38, 0x10, R39 ;  /* 0x0000001026057819 */ /* 0x000fe20000001227 */
[-C--:B------:R-:W-:Y:S01]  /*d600*/  FMUL.FTZ R4, R3, R9.reuse ;  /* 0x0000000903047220 */ /* 0x080fe20000410000 */
[----:B------:R-:W-:Y:S01]  /*d610*/  F2FP.BF16.PACK_AB R14, R11, R14 ;  /* 0x0000000e0b0e723e */ /* 0x000fe200000010ff */
[-C--:B------:R-:W-:Y:S02]  /*d620*/  FMUL.FTZ R3, R3, R10.reuse ;  /* 0x0000000a03037220 */ /* 0x080fe40000410000 */
[----:B------:R-:W-:Y:S01]  /*d630*/  FFMA.FTZ R10, R2, R10, -R4 ;  /* 0x0000000a020a7223 */ /* 0x000fe20000010804 */
[----:B------:R-:W-:Y:S01]  /*d640*/  LOP3.LUT R4, R12, 0xffff0000, RZ, 0xc0, !PT ;  /* 0xffff00000c047812 */ /* 0x000fe200078ec0ff */
[----:B------:R-:W-:Y:S01]  /*d650*/  FFMA.FTZ R9, R2, R9, R3 ;  /* 0x0000000902097223 */ /* 0x000fe20000010003 */
[----:B------:R-:W-:-:S02]  /*d660*/  PRMT R2, R91, 0x5410, R6 ;  /* 0x000054105b027816 */ /* 0x000fc40000000006 */
[----:B------:R-:W-:Y:S01]  /*d670*/  PRMT R3, R91, 0x5432, R5 ;  /* 0x000054325b037816 */ /* 0x000fe20000000005 */
[----:B------:R-:W-:Y:S01]  /*d680*/  IMAD.U32 R5, R12, 0x10000, RZ ;  /* 0x000100000c057824 */ /* 0x000fe200078e00ff */
[C---:B------:R-:W-:Y:S01]  /*d690*/  LOP3.LUT R12, R2.reuse, 0xffff0000, RZ, 0xc0, !PT ;  /* 0xffff0000020c7812 */ /* 0x040fe200078ec0ff */
[----:B------:R-:W-:Y:S01]  /*d6a0*/  IMAD.U32 R16, R2, 0x10000, RZ ;  /* 0x0001000002107824 */ /* 0x000fe200078e00ff */
[----:B------:R-:W-:Y:S02]  /*d6b0*/  SHF.L.U32 R15, R3, 0x10, RZ ;  /* 0x00000010030f7819 */ /* 0x000fe400000006ff */
[----:B------:R-:W-:Y:S01]  /*d6c0*/  SHF.L.U32 R2, R13, 0x10, RZ ;  /* 0x000000100d027819 */ /* 0x000fe200000006ff */
[CC--:B------:R-:W-:Y:S02]  /*d6d0*/  FMUL.FTZ R6, R4.reuse, R16.reuse ;  /* 0x0000001004067220 */ /* 0x0c0fe40000410000 */
[-C--:B------:R-:W-:Y:S02]  /*d6e0*/  FMUL.FTZ R4, R4, R15.reuse ;  /* 0x0000000f04047220 */ /* 0x080fe40000410000 */
[----:B------:R-:W-:Y:S01]  /*d6f0*/  FFMA.FTZ R6, R5, R15, -R6 ;  /* 0x0000000f05067223 */ /* 0x000fe20000010806 */
[----:B------:R-:W-:Y:S01]  /*d700*/  LOP3.LUT R15, R3, 0xffff0000, RZ, 0xc0, !PT ;  /* 0xffff0000030f7812 */ /* 0x000fe200078ec0ff */
[----:B------:R-:W-:Y:S01]  /*d710*/  FFMA.FTZ R5, R5, R16, R4 ;  /* 0x0000001005057223 */ /* 0x000fe20000010004 */
[----:B------:R-:W-:-:S05]  /*d720*/  LOP3.LUT R3, R13, 0xffff0000, RZ, 0xc0, !PT ;  /* 0xffff00000d037812 */ /* 0x000fca00078ec0ff */
[C---:B------:R-:W-:Y:S02]  /*d730*/  FMUL.FTZ R4, R3.reuse, R12 ;  /* 0x0000000c03047220 */ /* 0x040fe40000410000 */
[-C--:B------:R-:W-:Y:S02]  /*d740*/  FMUL.FTZ R3, R3, R15.reuse ;  /* 0x0000000f03037220 */ /* 0x080fe40000410000 */
[C---:B------:R-:W-:Y:S01]  /*d750*/  FFMA.FTZ R4, R2.reuse, R15, -R4 ;  /* 0x0000000f02047223 */ /* 0x040fe20000010804 */
[----:B------:R-:W-:Y:S01]  /*d760*/  F2FP.BF16.PACK_AB R15, R9, R10 ;  /* 0x0000000a090f723e */ /* 0x000fe200000010ff */
[----:B------:R-:W-:Y:S01]  /*d770*/  FFMA.FTZ R3, R2, R12, R3 ;  /* 0x0000000c02037223 */ /* 0x000fe20000010003 */
[----:B------:R-:W-:-:S04]  /*d780*/  F2FP.BF16.PACK_AB R12, R5, R6 ;  /* 0x00000006050c723e */ /* 0x000fc800000010ff */
[----:B------:R-:W-:-:S05]  /*d790*/  F2FP.BF16.PACK_AB R13, R3, R4 ;  /* 0x00000004030d723e */ /* 0x000fca00000010ff */
[----:B------:R1:W-:Y:S02]  /*d7a0*/  STS.128 [R216+0x11080], R12 ;  /* 0x0110800cd8007388 */ /* 0x0003e40000000c00 */
.L_x_6284:
[----:B------:R-:W-:Y:S05]  /*d7b0*/  BSYNC B0 ;  /* 0x0000000000007941 */ /* 0x000fea0003800000 */
.L_x_6283:
[----:B------:R-:W-:Y:S01]  /*d7c0*/  ISETP.GE.AND P0, PT, R148, c[0x0][0x27c], PT ;  /* 0x00009f0094007a0c */ /* 0x000fe20003f06270 */
[----:B------:R-:W-:-:S12]  /*d7d0*/  BSSY B0, `(.L_x_6285) ;  /* 0x0000030000007945 */ /* 0x000fd80003800000 */
[----:B------:R-:W-:Y:S05]  /*d7e0*/  @P0 BRA `(.L_x_6286) ;  /* 0x000002e000000947 */ /* 0x000fea0003800000 */
[----:B-1----:R-:W1:Y:S01]  /*d7f0*/  LDS.128 R12, [R216+0x15080] ;  /* 0x01508000d80c7984 */ /* 0x002e620000000c00 */
[----:B------:R-:W-:Y:S02]  /*d800*/  SHF.R.U32.HI R2, RZ, 0x10, R45 ;  /* 0x00000010ff027819 */ /* 0x000fe4000001162d */
[----:B------:R-:W-:Y:S02]  /*d810*/  SHF.R.U32.HI R3, RZ, 0x10, R43 ;  /* 0x00000010ff037819 */ /* 0x000fe4000001162b */
[C---:B------:R-:W-:Y:S02]  /*d820*/  PRMT R2, R92.reuse, 0x5410, R2 ;  /* 0x000054105c027816 */ /* 0x040fe40000000002 */
        /* <DEDUP_REMOVED lines=42> */
.L_x_6286:
[----:B------:R-:W-:Y:S05]  /*dad0*/  BSYNC B0 ;  /* 0x0000000000007941 */ /* 0x000fea0003800000 */
.L_x_6285:
        /* <DEDUP_REMOVED lines=11> */
[----:B------:R-:W-:Y:S01]  /*db90*/  IMAD.U32 R16, R2, 0x10000, RZ ;  /* 0x0001000002107824 */ /* 0x000fe200078e00ff */
[----:B------:R-:W-:Y:S02]  /*dba0*/  SHF.L.U32 R17, R6, 0x10, RZ ;  /* 0x0000001006117819 */ /* 0x000fe400000006ff */
[----:B------:R-:W-:Y:S02]  /*dbb0*/  PRMT R10, R94, 0x5432, R4 ;  /* 0x000054325e0a7816 */ /* 0x000fe40000000004 */
[----:B------:R-:W-:-:S03]  /*dbc0*/  LOP3.LUT R18, R2, 0xffff0000, RZ, 0xc0, !PT ;  /* 0xffff000002127812 */ /* 0x000fc600078ec0ff */
[C---:B------:R-:W-:Y:S01]  /*dbd0*/  IMAD.U32 R19, R10.reuse, 0x10000, RZ ;  /* 0x000100000a137824 */ /* 0x040fe200078e00ff */
[----:B------:R-:W-:Y:S02]  /*dbe0*/  LOP3.LUT R10, R10, 0xffff0000, RZ, 0xc0, !PT ;  /* 0xffff00000a0a7812 */ /* 0x000fe400078ec0ff */
[C---:B-1----:R-:W-:Y:S01]  /*dbf0*/  LOP3.LUT R3, R14.reuse, 0xffff0000, RZ, 0xc0, !PT ;  /* 0xffff00000e037812 */ /* 0x042fe200078ec0ff */
[----:B------:R-:W-:Y:S01]  /*dc00*/  IMAD.U32 R4, R14, 0x10000, RZ ;  /* 0x000100000e047824 */ /* 0x000fe200078e00ff */
[C---:B------:R-:W-:Y:S01]  /*dc10*/  LOP3.LUT R9, R15.reuse, 0xffff0000, RZ, 0xc0, !PT ;  /* 0xffff00000f097812 */ /* 0x040fe200078ec0ff */
[----:B------:R-:W-:Y:S01]  /*dc20*/  IMAD.U32 R14, R15, 0x10000, RZ ;  /* 0x000100000f0e7824 */ /* 0x000fe200078e00ff */
[----:B------:R-:W-:Y:S01]  /*dc30*/  LOP3.LUT R15, R6, 0xffff0000, RZ, 0xc0, !PT ;  /* 0xffff0000060f7812 */ /* 0x000fe200078ec0ff */
[----:B------:R-:W-:Y:S01]  /*dc40*/  FMUL.FTZ R5, R3, R16 ;  /* 0x0000001003057220 */ /* 0x000fe20000410000 */
[----:B------:R-:W-:Y:S01]  /*dc50*/  LOP3.LUT R2, R13, 0xffff0000, RZ, 0xc0, !PT ;  /* 0xffff00000d027812 */ /* 0x000fe200078ec0ff */
[----:B------:R-:W-:-:S02]  /*dc60*/  FMUL.FTZ R3, R3, R17 ;  /* 0x0000001103037220 */ /* 0x000fc40000410000 */
[C---:B------:R-:W-:Y:S02]  /*dc70*/  FFMA.FTZ R17, R4.reuse, R17, -R5 ;  /* 0x0000001104117223 */ /* 0x040fe40000010805 */
[----:B------:R-:W-:Y:S01]  /*dc80*/  FFMA.FTZ R16, R4, R16, R3 ;  /* 0x0000001004107223 */ /* 0x000fe20000010003 */
[C---:B------:R-:W-:Y:S01]  /*dc90*/  LOP3.LUT R4, R12.reuse, 0xffff0000, RZ, 0xc0, !PT ;  /* 0xffff00000c047812 */ /* 0x040fe200078ec0ff */
[----:B------:R-:W-:Y:S01]  /*dca0*/  IMAD.U32 R5, R12, 0x10000, RZ ;  /* 0x000100000c057824 */ /* 0x000fe200078e00ff */
[----:B------:R-:W-:Y:S01]  /*dcb0*/  SHF.L.U32 R3, R13, 0x10, RZ ;  /* 0x000000100d037819 */ /* 0x000fe200000006ff */
[----:B------:R-:W-:Y:S01]  /*dcc0*/  FMUL.FTZ R12, R9, R18 ;  /* 0x00000012090c7220 */ /* 0x000fe20000410000 */
[----:B------:R-:W-:Y:S01]  /*dcd0*/  SHF.L.U32 R13, R11, 0x10, RZ ;  /* 0x000000100b0d7819 */ /* 0x000fe200000006ff */
[-C--:B------:R-:W-:Y:S01]  /*dce0*/  FMUL.FTZ R6, R9, R15.reuse ;  /* 0x0000000f09067220 */ /* 0x080fe20000410000 */
[----:B------:R-:W-:Y:S01]  /*dcf0*/  LOP3.LUT R11, R11, 0xffff0000, RZ, 0xc0, !PT ;  /* 0xffff00000b0b7812 */ /* 0x000fe200078ec0ff */
[----:B------:R-:W-:-:S02]  /*dd00*/  FFMA.FTZ R12, R14, R15, -R12 ;  /* 0x0000000f0e0c7223 */ /* 0x000fc4000001080c */
[----:B------:R-:W-:Y:S01]  /*dd10*/  FFMA.FTZ R15, R14, R18, R6 ;  /* 0x000000120e0f7223 */ /* 0x000fe20000010006 */
[----:B------:R-:W-:Y:S01]  /*dd20*/  F2FP.BF16.PACK_AB R14, R16, R17 ;  /* 0x00000011100e723e */ /* 0x000fe200000010ff */
[C---:B------:R-:W-:Y:S02]  /*dd30*/  FMUL.FTZ R9, R4.reuse, R19 ;  /* 0x0000001304097220 */ /* 0x040fe40000410000 */
[----:B------:R-:W-:Y:S01]  /*dd40*/  FMUL.FTZ R6, R4, R13 ;  /* 0x0000000d04067220 */ /* 0x000fe20000410000 */
[----:B------:R-:W-:Y:S01]  /*dd50*/  F2FP.BF16.PACK_AB R15, R15, R12 ;  /* 0x0000000c0f0f723e */ /* 0x000fe200000010ff */
[C---:B------:R-:W-:Y:S02]  /*dd60*/  FMUL.FTZ R4, R2.reuse, R10 ;  /* 0x0000000a02047220 */ /* 0x040fe40000410000 */
[----:B------:R-:W-:Y:S02]  /*dd70*/  FMUL.FTZ R2, R2, R11 ;  /* 0x0000000b02027220 */ /* 0x000fe40000410000 */
[----:B------:R-:W-:-:S02]  /*dd80*/  FFMA.FTZ R9, R5, R13, -R9 ;  /* 0x0000000d05097223 */ /* 0x000fc40000010809 */
[----:B------:R-:W-:Y:S02]  /*dd90*/  FFMA.FTZ R6, R5, R19, R6 ;  /* 0x0000001305067223 */ /* 0x000fe40000010006 */
[C---:B------:R-:W-:Y:S02]  /*dda0*/  FFMA.FTZ R4, R3.reuse, R11, -R4 ;  /* 0x0000000b03047223 */ /* 0x040fe40000010804 */
[----:B------:R-:W-:Y:S01]  /*ddb0*/  FFMA.FTZ R2, R3, R10, R2 ;  /* 0x0000000a03027223 */ /* 0x000fe20000010002 */
[----:B------:R-:W-:-:S04]  /*ddc0*/  F2FP.BF16.PACK_AB R12, R6, R9 ;  /* 0x00000009060c723e */ /* 0x000fc800000010ff */
[----:B------:R-:W-:-:S05]  /*ddd0*/  F2FP.BF16.PACK_AB R13, R2, R4 ;  /* 0x00000004020d723e */ /* 0x000fca00000010ff */
[----:B------:R1:W-:Y:S02]  /*dde0*/  STS.128 [R216+0x19080], R12 ;  /* 0x0190800cd8007388 */ /* 0x0003e40000000c00 */
.L_x_6288:
[----:B------:R-:W-:Y:S05]  /*ddf0*/  BSYNC B0 ;  /* 0x0000000000007941 */ /* 0x000fea0003800000 */
.L_x_6287:
        /* <DEDUP_REMOVED lines=9> */
[C---:B------:R-:W-:Y:S01]  /*de90*/  LOP3.LUT R20, R2.reuse, 0xffff0000, RZ, 0xc0, !PT ;  /* 0xffff000002147812 */ /* 0x040fe200078ec0ff */
[----:B------:R-:W-:Y:S01]  /*dea0*/  IMAD.U32 R18, R2, 0x10000, RZ ;  /* 0x0001000002127824 */ /* 0x000fe200078e00ff */
[----:B------:R-:W-:Y:S02]  /*deb0*/  SHF.R.U64 R4, R50, 0x10, R51 ;  /* 0x0000001032047819 */ /* 0x000fe40000001233 */
[----:B------:R-:W-:Y:S02]  /*dec0*/  LOP3.LUT R19, R9, 0xffff0000, RZ, 0xc0, !PT ;  /* 0xffff000009137812 */ /* 0x000fe400078ec0ff */
[----:B------:R-:W-:Y:S01]  /*ded0*/  PRMT R11, R97, 0x5432, R4 ;  /* 0x00005432610b7816 */ /* 0x000fe20000000004 */
[C---:B-1----:R-:W-:Y:S01]  /*dee0*/  IMAD.U32 R17, R14.reuse, 0x10000, RZ ;  /* 0x000100000e117824 */ /* 0x042fe200078e00ff */
[----:B------:R-:W-:Y:S01]  /*def0*/  LOP3.LUT R10, R14, 0xffff0000, RZ, 0xc0, !PT ;  /* 0xffff00000e0a7812 */ /* 0x000fe200078ec0ff */
[C---:B------:R-:W-:Y:S01]  /*df00*/  IMAD.U32 R14, R15.reuse, 0x10000, RZ ;  /* 0x000100000f0e7824 */ /* 0x040fe200078e00ff */
[----:B------:R-:W-:Y:S01]  /*df10*/  LOP3.LUT R3, R15, 0xffff0000, RZ, 0xc0, !PT ;  /* 0xffff00000f037812 */ /* 0x000fe200078ec0ff */
[----:B------:R-:W-:Y:S01]  /*df20*/  IMAD.U32 R15, R9, 0x10000, RZ ;  /* 0x00010000090f7824 */ /* 0x000fe200078e00ff */
[----:B------:R-:W-:-:S02]  /*df30*/  SHF.L.U32 R6, R12, 0x10, RZ ;  /* 0x000000100c067819 */ /* 0x000fc400000006ff */
[----:B------:R-:W-:Y:S01]  /*df40*/  LOP3.LUT R5, R12, 0xffff0000, RZ, 0xc0, !PT ;  /* 0xffff00000c057812 */ /* 0x000fe200078ec0ff */
[C---:B------:R-:W-:Y:S01]  /*df50*/  FMUL.FTZ R12, R10.reuse, R18 ;  /* 0x000000120a0c7220 */ /* 0x040fe20000410000 */
[C---:B------:R-:W-:Y:S01]  /*df60*/  SHF.L.U32 R4, R13.reuse, 0x10, RZ ;  /* 0x000000100d047819 */ /* 0x040fe200000006ff */
[-C--:B------:R-:W-:Y:S01]  /*df70*/  FMUL.FTZ R10, R10, R15.reuse ;  /* 0x0000000f0a0a7220 */ /* 0x080fe20000410000 */
[----:B------:R-:W-:Y:S01]  /*df80*/  LOP3.LUT R2, R13, 0xffff0000, RZ, 0xc0, !PT ;  /* 0xffff00000d027812 */ /* 0x000fe200078ec0ff */
[----:B------:R-:W-:Y:S02]  /*df90*/  FMUL.FTZ R9, R3, R20 ;  /* 0x0000001403097220 */ /* 0x000fe40000410000 */
[C---:B------:R-:W-:Y:S02]  /*dfa0*/  FFMA.FTZ R13, R17.reuse, R15, -R12 ;  /* 0x0000000f110d7223 */ /* 0x040fe4000001080c */
[----:B------:R-:W-:Y:S01]  /*dfb0*/  FFMA.FTZ R12, R17, R18, R10 ;  /* 0x00000012110c7223 */ /* 0x000fe2000001000a */
[----:B------:R-:W-:Y:S01]  /*dfc0*/  SHF.L.U32 R17, R16, 0x10, RZ ;  /* 0x0000001010117819 */ /* 0x000fe200000006ff */
[----:B------:R-:W-:-:S02]  /*dfd0*/  FMUL.FTZ R3, R3, R19 ;  /* 0x0000001303037220 */ /* 0x000fc40000410000 */
[----:B------:R-:W-:Y:S01]  /*dfe0*/  FFMA.FTZ R15, R14, R19, -R9 ;  /* 0x000000130e0f7223 */ /* 0x000fe20000010809 */
[C---:B------:R-:W-:Y:S01]  /*dff0*/  LOP3.LUT R19, R11.reuse, 0xffff0000, RZ, 0xc0, !PT ;  /* 0xffff00000b137812 */ /* 0x040fe200078ec0ff */
[----:B------:R-:W-:Y:S01]  /*e000*/  IMAD.U32 R18, R11, 0x10000, RZ ;  /* 0x000100000b127824 */ /* 0x000fe200078e00ff */
[----:B------:R-:W-:Y:S01]  /*e010*/  LOP3.LUT R11, R16, 0xffff0000, RZ, 0xc0, !PT ;  /* 0xffff0000100b7812 */ /* 0x000fe200078ec0ff */
[----:B------:R-:W-:Y:S01]  /*e020*/  FFMA.FTZ R10, R14, R20, R3 ;  /* 0x000000140e0a7223 */ /* 0x000fe20000010003 */
[----:B------:R-:W-:Y:S01]  /*e030*/  F2FP.BF16.PACK_AB R14, R12, R13 ;  /* 0x0000000d0c0e723e */ /* 0x000fe200000010ff */
[C---:B------:R-:W-:Y:S02]  /*e040*/  FMUL.FTZ R9, R5.reuse, R18 ;  /* 0x0000001205097220 */ /* 0x040fe40000410000 */
        /* <DEDUP_REMOVED lines=8> */
[----:B------:R-:W-:-:S04]  /*e0d0*/  F2FP.BF16.PACK_AB R12, R5, R9 ;  /* 0x00000009050c723e */ /* 0x000fc800000010ff */
[----:B------:R-:W-:-:S05]  /*e0e0*/  F2FP.BF16.PACK_AB R13, R2, R3 ;  /* 0x00000003020d723e */ /* 0x000fca00000010ff */
[----:B------:R1:W-:Y:S02]  /*e0f0*/  STS.128 [R216+0x1d080], R12 ;  /* 0x01d0800cd8007388 */ /* 0x0003e40000000c00 */
.L_x_6282:
[----:B------:R-:W-:Y:S05]  /*e100*/  BSYNC B1 ;  /* 0x0000000000017941 */ /* 0x000fea0003800000 */
.L_x_6281:
        /* <DEDUP_REMOVED lines=53> */
.L_x_6292:
[----:B------:R-:W-:Y:S05]  /*e460*/  BSYNC B0 ;  /* 0x0000000000007941 */ /* 0x000fea0003800000 */
.L_x_6291:
        /* <DEDUP_REMOVED lines=49> */
.L_x_6294:
[----:B------:R-:W-:Y:S05]  /*e780*/  BSYNC B0 ;  /* 0x0000000000007941 */ /* 0x000fea0003800000 */
.L_x_6293:
        /* <DEDUP_REMOVED lines=49> */
.L_x_6296:
[----:B------:R-:W-:Y:S05]  /*eaa0*/  BSYNC B0 ;  /* 0x0000000000007941 */ /* 0x000fea0003800000 */
.L_x_6295:
[----:B------:R-:W-:-:S13]  /*eab0*/  ISETP.GE.AND P0, PT, R147, c[0x0][0x27c], PT ;  /* 0x00009f0093007a0c */ /* 0x000fda0003f06270 */
        /* <DEDUP_REMOVED lines=47> */
.L_x_6290:
[----:B------:R-:W-:Y:S05]  /*edb0*/  BSYNC B1 ;  /* 0x0000000000017941 */ /* 0x000fea0003800000 */
.L_x_6289:
[----:B------:R-:W-:-:S04]  /*edc0*/  IADD3 R2, R143, 0x60, RZ ;  /* 0x000000608f027810 */ /* 0x000fc80007ffe0ff */
        /* <DEDUP_REMOVED lines=51> */
.L_x_6299:
[----:B------:R-:W-:Y:S05]  /*f100*/  BSYNC B0 ;  /* 0x0000000000007941 */ /* 0x000fea0003800000 */
.L_x_6298:
        /* <DEDUP_REMOVED lines=49> */
.L_x_6301:
[----:B------:R-:W-:Y:S05]  /*f420*/  BSYNC B0 ;  /* 0x0000000000007941 */ /* 0x000fea0003800000 */
.L_x_6300:
        /* <DEDUP_REMOVED lines=49> */
.L_x_6303:
[----:B------:R-:W-:Y:S05]  /*f740*/  BSYNC B0 ;  /* 0x0000000000007941 */ /* 0x000fea0003800000 */
.L_x_6302:
        /* <DEDUP_REMOVED lines=47> */
[----:B------:R1:W-:Y:S01]  /*fa40*/  STS.128 [R216+0x1f080], R12 ;  /* 0x01f0800cd8007388 */ /* 0x0003e20000000c00 */
[----:B------:R-:W-:Y:S05]  /*fa50*/  BRA `(.L_x_6297) ;  /* 0x00004a5000007947 */ /* 0x000fea0003800000 */
.L_x_6264:
        /* <DEDUP_REMOVED lines=9> */
[----:B------:R-:W-:Y:S01]  /*faf0*/  CS2R R16, SRZ ;  /* 0x0000000000107805 */ /* 0x000fe2000001ff00 */
        /* <DEDUP_REMOVED lines=14> */
[----:B------:R-:W-:-:S05]  /*fbe0*/  MOV R5, R6 ;  /* 0x0000000600057202 */ /* 0x000fca0000000f00 */
[----:B------:R-:W-:-:S04]  /*fbf0*/  IMAD.WIDE.U32 R4, R2, c[0x0][0x290], R4 ;  /* 0x0000a40002047a25 */ /* 0x000fc800078e0004 */
[----:B------:R-:W-:Y:S01]  /*fc00*/  IMAD R2, R2, c[0x0][0x294], R3 ;  /* 0x0000a50002027a24 */ /* 0x000fe200078e0203 */
[----:B------:R-:W-:-:S03]  /*fc10*/  LEA R23, P0, R4, c[0x0][0x288], 0x1 ;  /* 0x0000a20004177a11 */ /* 0x000fc600078008ff */
[----:B------:R-:W-:Y:S02]  /*fc20*/  IMAD.IADD R2, R5, 0x1, R2 ;  /* 0x0000000105027824 */ /* 0x000fe400078e0202 */
[----:B------:R1:W2:Y:S03]  /*fc30*/  SHFL.IDX PT, R6, R23, RZ, 0x181f ;  /* 0x00181fff17067589 */ /* 0x0002a600000e0000 */
[----:B------:R-:W-:Y:S01]  /*fc40*/  LEA.HI.X R22, R4, c[0x0][0x28c], R2, 0x1, P0 ;  /* 0x0000a30004167a11 */ /* 0x000fe200000f0c02 */
[----:B------:R1:W3:Y:S04]  /*fc50*/  SHFL.IDX PT, R5, R24, RZ, 0x181f ;  /* 0x00181fff18057589 */ /* 0x0002e800000e0000 */
        /* <DEDUP_REMOVED lines=11> */
[--C-:B---3--:R-:W-:Y:S01]  /*fd10*/  @!P1 IMAD.X R21, R5, 0x1, R2.reuse, P0 ;  /* 0x0000000105159824 */ /* 0x108fe200000e0602 */
[----:B--2---:R-:W-:Y:S01]  /*fd20*/  @!P1 IADD3 R10, P0, R6, R3, RZ ;  /* 0x00000003060a9210 */ /* 0x004fe20007f1e0ff */
        /* <DEDUP_REMOVED lines=16> */
.L_x_6305:
[----:B------:R-:W-:Y:S05]  /*fe30*/  BSYNC B0 ;  /* 0x0000000000007941 */ /* 0x000fea0003800000 */
.L_x_6304:
[----:B-1---5:R-:W-:Y:S01]  /*fe40*/  IMAD.MOV.U32 R3, RZ, RZ, R30 ;  /* 0x000000ffff037224 */ /* 0x022fe200078e001e */
[----:B----4-:R-:W-:Y:S01]  /*fe50*/  MOV R4, R29 ;  /* 0x0000001d00047202 */ /* 0x010fe20000000f00 */
[----:B------:R-:W-:Y:S01]  /*fe60*/  IMAD.MOV.U32 R2, RZ, RZ, R31 ;  /* 0x000000ffff027224 */ /* 0x000fe200078e001f */
[----:B------:R-:W-:Y:S01]  /*fe70*/  LOP3.LUT P0, RZ, R236, 0x8, RZ, 0xc0, !PT ;  /* 0x00000008ecff7812 */ /* 0x000fe2000780c0ff */
[----:B---3--:R-:W-:Y:S01]  /*fe80*/  IMAD.MOV.U32 R5, RZ, RZ, R28 ;  /* 0x000000ffff057224 */ /* 0x008fe200078e001c */
[----:B------:R1:W3:Y:S01]  /*fe90*/  SHFL.IDX PT, R11, R24, 0x1, 0x181f ;  /* 0x00381f00180b7f89 */ /* 0x0002e200000e0000 */
[----:B------:R-:W-:Y:S01]  /*fea0*/  BSSY B0, `(.L_x_6306) ;  /* 0x000003a000007945 */ /* 0x000fe20003800000 */
[----:B------:R-:W-:Y:S01]  /*feb0*/  PRMT R70, R2, 0x5410, R3 ;  /* 0x0000541002467816 */ /* 0x000fe20000000003 */
[----:B------:R-:W-:Y:S01]  /*fec0*/  IMAD.MOV.U32 R3, RZ, RZ, R18 ;  /* 0x000000ffff037224 */ /* 0x000fe200078e0012 */
[----:B------:R-:W-:Y:S01]  /*fed0*/  PRMT R69, R4, 0x5410, R5 ;  /* 0x0000541004457816 */ /* 0x000fe20000000005 */
[----:B------:R-:W-:Y:S01]  /*fee0*/  IMAD.MOV.U32 R2, RZ, RZ, R19 ;  /* 0x000000ffff027224 */ /* 0x000fe200078e0013 */
[----:B------:R-:W-:Y:S01]  /*fef0*/  MOV R5, R16 ;  /* 0x0000001000057202 */ /* 0x000fe20000000f00 */
[----:B------:R-:W-:Y:S01]  /*ff00*/  IMAD.MOV.U32 R4, RZ, RZ, R17 ;  /* 0x000000ffff047224 */ /* 0x000fe200078e0011 */
[----:B------:R1:W4:Y:S01]  /*ff10*/  SHFL.IDX PT, R9, R25, 0x1, 0x181f ;  /* 0x00381f0019097f89 */ /* 0x00032200000e0000 */
        /* <DEDUP_REMOVED lines=35> */
[----:B--2---:R-:W-:Y:S01]  /*10150*/  @!P1 IMAD.X R3, R20, 0x1, R3, P0 ;  /* 0x0000000114039824 */ /* 0x004fe200000e0603 */
        /* <DEDUP_REMOVED lines=14> */
.L_x_6307:
[----:B---34-:R-:W-:Y:S05]  /*10240*/  BSYNC B0 ;  /* 0x0000000000007941 */ /* 0x018fea0003800000 */
.L_x_6306:
[----:B-1---5:R-:W-:Y:S01]  /*10250*/  IMAD.MOV.U32 R5, RZ, RZ, R58 ;  /* 0x000000ffff057224 */ /* 0x022fe200078e003a */
[----:B------:R-:W-:Y:S01]  /*10260*/  LOP3.LUT P0, RZ, R236, 0x10, RZ, 0xc0, !PT ;  /* 0x00000010ecff7812 */ /* 0x000fe2000780c0ff */
[----:B------:R-:W-:Y:S01]  /*10270*/  IMAD.MOV.U32 R3, RZ, RZ, R56 ;  /* 0x000000ffff037224 */ /* 0x000fe200078e0038 */
[----:B------:R1:W3:Y:S01]  /*10280*/  SHFL.IDX PT, R11, R24, 0x2, 0x181f ;  /* 0x00581f00180b7f89 */ /* 0x0002e200000e0000 */
        /* <DEDUP_REMOVED lines=10> */
[----:B--2---:R1:W2:Y:S01]  /*10330*/  SHFL.IDX PT, R6, R25, 0x2, 0x181f ;  /* 0x00581f0019067f89 */ /* 0x0042a200000e0000 */
[----:B------:R-:W-:Y:S01]  /*10340*/  BSSY B0, `(.L_x_6308) ;  /* 0x0000037000007945 */ /* 0x000fe20003800000 */
[----:B------:R-:W-:Y:S01]  /*10350*/  CS2R R94, SRZ ;  /* 0x00000000005e7805 */ /* 0x000fe2000001ff00 */
        /* <DEDUP_REMOVED lines=27> */
[----:B--23--:R-:W-:Y:S01]  /*10510*/  ISETP.GE.AND P1, PT, R140, c[0x0][0x27c], PT ;  /* 0x00009f008c007a0c */ /* 0x00cfe20003f26270 */
[----:B------:R-:W-:Y:S01]  /*10520*/  CS2R R62, SRZ ;  /* 0x00000000003e7805 */ /* 0x000fe2000001ff00 */
[----:B------:R-:W-:-:S11]  /*10530*/  CS2R R60, SRZ ;  /* 0x00000000003c7805 */ /* 0x000fd6000001ff00 */
[C---:B------:R-:W-:Y:S01]  /*10540*/  @!P1 IMAD.SHL.U32 R2, R140.reuse, 0x2, RZ ;  /* 0x000000028c029824 */ /* 0x040fe200078e00ff */
[----:B------:R-:W-:-:S04]  /*10550*/  @!P1 SHF.L.U64.HI R3, R140, 0x1, R141 ;  /* 0x000000018c039819 */ /* 0x000fc8000001028d */
[-C--:B------:R-:W-:Y:S02]  /*10560*/  @!P1 IADD3 R4, P0, R6, R2.reuse, RZ ;  /* 0x0000000206049210 */ /* 0x080fe40007f1e0ff */
[----:B-1----:R-:W-:-:S03]  /*10570*/  @!P1 IADD3 R2, P2, R9, R2, RZ ;  /* 0x0000000209029210 */ /* 0x002fc60007f5e0ff */
[--C-:B------:R-:W-:Y:S01]  /*10580*/  @!P1 IMAD.X R5, R11, 0x1, R3.reuse, P0 ;  /* 0x000000010b059824 */ /* 0x100fe200000e0603 */
[----:B------:R-:W-:Y:S01]  /*10590*/  ISETP.GE.AND P0, PT, R142, c[0x0][0x27c], PT ;  /* 0x00009f008e007a0c */ /* 0x000fe20003f06270 */
[----:B------:R-:W-:Y:S01]  /*105a0*/  CS2R R66, SRZ ;  /* 0x0000000000427805 */ /* 0x000fe2000001ff00 */
[----:B------:R-:W-:Y:S01]  /*105b0*/  CS2R R64, SRZ ;  /* 0x0000000000407805 */ /* 0x000fe2000001ff00 */
[----:B----4-:R-:W-:Y:S01]  /*105c0*/  @!P1 IMAD.X R3, R10, 0x1, R3, P2 ;  /* 0x000000010a039824 */ /* 0x010fe200010e0603 */
[----:B------:R1:W5:Y:S04]  /*105d0*/  @!P1 LD.E.128 R60, [R4.64] ;  /* 0x00000006043c9980 */ /* 0x000368000c101d00 */
[----:B------:R2:W5:Y:S01]  /*105e0*/  @!P1 LD.E.128 R64, [R2.64] ;  /* 0x0000000602409980 */ /* 0x000562000c101d00 */
[----:B------:R-:W-:Y:S01]  /*105f0*/  CS2R R74, SRZ ;  /* 0x00000000004a7805 */ /* 0x000fe2000001ff00 */
[----:B------:R-:W-:Y:S01]  /*10600*/  CS2R R72, SRZ ;  /* 0x0000000000487805 */ /* 0x000fe2000001ff00 */
[----:B------:R-:W-:Y:S01]  /*10610*/  CS2R R78, SRZ ;  /* 0x00000000004e7805 */ /* 0x000fe2000001ff00 */
[----:B------:R-:W-:Y:S01]  /*10620*/  CS2R R76, SRZ ;  /* 0x00000000004c7805 */ /* 0x000fe2000001ff00 */
[C---:B--2---:R-:W-:Y:S01]  /*10630*/  @!P0 IMAD.SHL.U32 R2, R234.reuse, 0x2, RZ ;  /* 0x00000002ea028824 */ /* 0x044fe200078e00ff */
[----:B------:R-:W-:-:S04]  /*10640*/  @!P0 SHF.L.U64.HI R3, R234, 0x1, R237 ;  /* 0x00000001ea038819 */ /* 0x000fc800000102ed */
[-C--:B-1----:R-:W-:Y:S02]  /*10650*/  @!P0 IADD3 R4, P2, R6, R2.reuse, RZ ;  /* 0x0000000206048210 */ /* 0x082fe40007f5e0ff */
[----:B------:R-:W-:-:S03]  /*10660*/  @!P0 IADD3 R2, P1, R9, R2, RZ ;  /* 0x0000000209028210 */ /* 0x000fc60007f3e0ff */
[--C-:B------:R-:W-:Y:S02]  /*10670*/  @!P0 IMAD.X R5, R11, 0x1, R3.reuse, P2 ;  /* 0x000000010b058824 */ /* 0x100fe400010e0603 */
[----:B------:R-:W-:-:S03]  /*10680*/  @!P0 IMAD.X R3, R10, 0x1, R3, P1 ;  /* 0x000000010a038824 */ /* 0x000fc600008e0603 */
[----:B------:R1:W5:Y:S04]  /*10690*/  @!P0 LD.E.128 R72, [R4.64] ;  /* 0x0000000604488980 */ /* 0x000368000c101d00 */
[----:B------:R1:W5:Y:S02]  /*106a0*/  @!P0 LD.E.128 R76, [R2.64] ;  /* 0x00000006024c8980 */ /* 0x000364000c101d00 */
.L_x_6309:
[----:B--23--:R-:W-:Y:S05]  /*106b0*/  BSYNC B0 ;  /* 0x0000000000007941 */ /* 0x00cfea0003800000 */
.L_x_6308:
[----:B-1---5:R-:W-:Y:S01]  /*106c0*/  IMAD.MOV.U32 R3, RZ, RZ, R74 ;  /* 0x000000ffff037224 */ /* 0x022fe200078e004a */
[----:B------:R-:W-:Y:S01]  /*106d0*/  LOP3.LUT P0, RZ, R236, 0x1, RZ, 0xc0, !PT ;  /* 0x00000001ecff7812 */ /* 0x000fe2000780c0ff */
[----:B------:R-:W-:Y:S01]  /*106e0*/  IMAD.MOV.U32 R2, RZ, RZ, R75 ;  /* 0x000000ffff027224 */ /* 0x000fe200078e004b */
[----:B------:R1:W2:Y:S01]  /*106f0*/  SHFL.IDX PT, R11, R24, 0x3, 0x181f ;  /* 0x00781f00180b7f89 */ /* 0x0002a200000e0000 */
        /* <DEDUP_REMOVED lines=11> */
[----:B----4-:R1:W4:Y:S01]  /*107b0*/  SHFL.IDX PT, R10, R22, 0x3, 0x181f ;  /* 0x00781f00160a7f89 */ /* 0x01032200000e0000 */
[----:B------:R-:W-:Y:S01]  /*107c0*/  IMAD.MOV.U32 R2, RZ, RZ, R63 ;  /* 0x000000ffff027224 */ /* 0x000fe200078e003f */
[----:B------:R-:W-:Y:S01]  /*107d0*/  CS2R R88, SRZ ;  /* 0x0000000000587805 */ /* 0x000fe2000001ff00 */
[----:B------:R-:W-:Y:S01]  /*107e0*/  CS2R R86, SRZ ;  /* 0x0000000000567805 */ /* 0x000fe2000001ff00 */
[----:B------:R1:W1:Y:S01]  /*107f0*/  SHFL.IDX PT, R9, R23, 0x3, 0x181f ;  /* 0x00781f0017097f89 */ /* 0x00026200000e0000 */
        /* <DEDUP_REMOVED lines=34> */
[----:B------:R-:W-:Y:S01]  /*10a20*/  CS2R R90, SRZ ;  /* 0x00000000005a7805 */ /* 0x000fe2000001ff00 */
[----:B------:R-:W-:Y:S01]  /*10a30*/  CS2R R88, SRZ ;  /* 0x0000000000587805 */ /* 0x000fe2000001ff00 */
[C---:B-1----:R-:W-:Y:S01]  /*10a40*/  @!P0 IMAD.SHL.U32 R2, R234.reuse, 0x2, RZ ;  /* 0x00000002ea028824 */ /* 0x042fe200078e00ff */
[----:B------:R-:W-:-:S04]  /*10a50*/  @!P0 SHF.L.U64.HI R3, R234, 0x1, R237 ;  /* 0x00000001ea038819 */ /* 0x000fc800000102ed */
[-C--:B------:R-:W-:Y:S02]  /*10a60*/  @!P0 IADD3 R4, P2, R6, R2.reuse, RZ ;  /* 0x0000000206048210 */ /* 0x080fe40007f5e0ff */
[----:B------:R-:W-:-:S03]  /*10a70*/  @!P0 IADD3 R2, P1, R9, R2, RZ ;  /* 0x0000000209028210 */ /* 0x000fc60007f3e0ff */
[--C-:B------:R-:W-:Y:S02]  /*10a80*/  @!P0 IMAD.X R5, R11, 0x1, R3.reuse, P2 ;  /* 0x000000010b058824 */ /* 0x100fe400010e0603 */
[----:B------:R-:W-:-:S03]  /*10a90*/  @!P0 IMAD.X R3, R10, 0x1, R3, P1 ;  /* 0x000000010a038824 */ /* 0x000fc600008e0603 */
[----:B------:R1:W5:Y:S04]  /*10aa0*/  @!P0 LD.E.128 R92, [R4.64] ;  /* 0x00000006045c8980 */ /* 0x000368000c101d00 */
[----:B------:R1:W5:Y:S02]  /*10ab0*/  @!P0 LD.E.128 R88, [R2.64] ;  /* 0x0000000602588980 */ /* 0x000364000c101d00 */
.L_x_6311:
[----:B-1234-:R-:W-:Y:S05]  /*10ac0*/  BSYNC B0 ;  /* 0x0000000000007941 */ /* 0x01efea0003800000 */
.L_x_6310:
        /* <DEDUP_REMOVED lines=26> */
[----:B------:R-:W-:Y:S01]  /*10c70*/  IMAD.MOV.U32 R2, RZ, RZ, R84 ;  /* 0x000000ffff027224 */ /* 0x000fe200078e0054 */
[----:B------:R-:W-:Y:S01]  /*10c80*/  BAR.SYNC.DEFER_BLOCKING 0x0 ;  /* 0x0000000000007b1d */ /* 0x000fe20000010000 */
[----:B--2---:R-:W-:-:S03]  /*10c90*/  IMAD.IADD R3, R68, 0x1, -R4 ;  /* 0x0000000144037824 */ /* 0x004fc600078e0a04 */
[----:B------:R-:W-:Y:S01]  /*10ca0*/  PRMT R68, R68, 0x5410, R2 ;  /* 0x0000541044447816 */ /* 0x000fe20000000002 */
[----:B------:R-:W-:Y:S01]  /*10cb0*/  IMAD.MOV.U32 R2, RZ, RZ, R85 ;  /* 0x000000ffff027224 */ /* 0x000fe200078e0055 */
[----:B------:R-:W-:-:S04]  /*10cc0*/  IMNMX R50, R3, 0x80, PT ;  /* 0x0000008003327817 */ /* 0x000fc80003800200 */
[----:B------:R-:W-:Y:S02]  /*10cd0*/  PRMT R68, R2, 0x7610, R68 ;  /* 0x0000761002447816 */ /* 0x000fe40000000044 */
[----:B------:R-:W-:-:S13]  /*10ce0*/  ISETP.GE.AND P0, PT, R143, R50, PT ;  /* 0x000000328f00720c */ /* 0x000fda0003f06270 */
        /* <DEDUP_REMOVED lines=10> */
[----:B------:R-:W-:Y:S02]  /*10d90*/  PRMT R5, R37, 0x5432, R5 ;  /* 0x0000543225057816 */ /* 0x000fe40000000005 */
[----:B------:R-:W-:-:S02]  /*10da0*/  SHF.R.S32.HI R2, RZ, 0x1f, R3 ;  /* 0x0000001fff027819 */ /* 0x000fc40000011403 */
[----:B------:R-:W-:Y:S01]  /*10db0*/  SHF.R.U64 R9, R18, 0x10, R19 ;  /* 0x0000001012097819 */ /* 0x000fe20000001213 */
[----:B------:R-:W-:Y:S01]  /*10dc0*/  IMAD.U32 R12, R5, 0x10000, RZ ;  /* 0x00010000050c7824 */ /* 0x000fe200078e00ff */
[----:B------:R-:W-:Y:S01]  /*10dd0*/  LEA.HI R2, R2, R3, RZ, 0x3 ;  /* 0x0000000302027211 */ /* 0x000fe200078f18ff */
[----:B------:R-:W-:Y:S01]  /*10de0*/  IMAD.SHL.U32 R3, R3, 0x8, RZ ;  /* 0x0000000803037824 */ /* 0x000fe200078e00ff */
[----:B------:R-:W-:Y:S02]  /*10df0*/  PRMT R6, R38, 0x5432, R6 ;  /* 0x0000543226067816 */ /* 0x000fe40000000006 */
[----:B------:R-:W-:Y:S01]  /*10e00*/  SHF.R.U32.HI R4, RZ, 0x10, R17 ;  /* 0x00000010ff047819 */ /* 0x000fe20000011611 */
[----:B------:R-:W-:Y:S01]  /*10e10*/  IMAD.SHL.U32 R2, R2, 0x400, RZ ;  /* 0x0000040002027824 */ /* 0x000fe200078e00ff */
[----:B------:R-:W-:Y:S02]  /*10e20*/  LOP3.LUT R3, R252, 0x38, R3, 0xf8, !PT ;  /* 0x00000038fc037812 */ /* 0x000fe400078ef803 */
[----:B------:R-:W-:Y:S01]  /*10e30*/  PRMT R17, R39, 0x5432, R9 ;  /* 0x0000543227117816 */ /* 0x000fe20000000009 */
[----:B------:R-:W-:Y:S01]  /*10e40*/  IMAD.U32 R9, R6, 0x10000, RZ ;  /* 0x0001000006097824 */ /* 0x000fe200078e00ff */
[----:B------:R-:W-:-:S02]  /*10e50*/  LOP3.LUT R3, R3, R122, RZ, 0x3c, !PT ;  /* 0x0000007a03037212 */ /* 0x000fc400078e3cff */
[----:B------:R-:W-:Y:S02]  /*10e60*/  LOP3.LUT R2, R2, 0x7fffe000, RZ, 0xc0, !PT ;  /* 0x7fffe00002027812 */ /* 0x000fe400078ec0ff */
[----:B------:R-:W-:Y:S02]  /*10e70*/  PRMT R11, R38, 0x5410, R4 ;  /* 0x00005410260b7816 */ /* 0x000fe40000000004 */
[----:B------:R-:W-:Y:S02]  /*10e80*/  IADD3 R2, R3, R2, R7 ;  /* 0x0000000203027210 */ /* 0x000fe40007ffe007 */
[----:B------:R-:W-:Y:S02]  /*10e90*/  SHF.R.U32.HI R3, RZ, 0x10, R19 ;  /* 0x00000010ff037819 */ /* 0x000fe40000011613 */
[----:B------:R-:W-:Y:S01]  /*10ea0*/  SHF.R.U64 R14, R14, 0x10, R15 ;  /* 0x000000100e0e7819 */ /* 0x000fe2000000120f */
[----:B------:R-:W-:Y:S01]  /*10eb0*/  IMAD.SHL.U32 R36, R2, 0x2, RZ ;  /* 0x0000000202247824 */ /* 0x000fe200078e00ff */
[----:B------:R-:W-:-:S02]  /*10ec0*/  SHF.R.U32.HI R2, RZ, 0x10, R13 ;  /* 0x00000010ff027819 */ /* 0x000fc4000001160d */
[----:B------:R-:W-:Y:S02]  /*10ed0*/  PRMT R18, R39, 0x5410, R3 ;  /* 0x0000541027127816 */ /* 0x000fe40000000003 */
[----:B------:R-:W2:Y:S01]  /*10ee0*/  LDS.128 R20, [R36+0x10080] ;  /* 0x0100800024147984 */ /* 0x000ea20000000c00 */
[----:B------:R-:W-:Y:S01]  /*10ef0*/  PRMT R10, R37, 0x5410, R2 ;  /* 0x00005410250a7816 */ /* 0x000fe20000000002 */
[----:B-1----:R-:W-:Y:S01]  /*10f00*/  IMAD.U32 R3, R24, 0x10000, RZ ;  /* 0x0001000018037824 */ /* 0x002fe200078e00ff */
[----:B------:R-:W-:Y:S02]  /*10f10*/  SHF.R.U32.HI R15, RZ, 0x10, R15 ;  /* 0x00000010ff0f7819 */ /* 0x000fe4000001160f */
[C---:B------:R-:W-:Y:S02]  /*10f20*/  PRMT R14, R48.reuse, 0x5432, R14 ;  /* 0x00005432300e7816 */ /* 0x040fe4000000000e */
[----:B------:R-:W-:Y:S02]  /*10f30*/  PRMT R15, R48, 0x5410, R15 ;  /* 0x00005410300f7816 */ /* 0x000fe4000000000f */
[----:B------:R-:W-:-:S02]  /*10f40*/  LOP3.LUT R6, R6, 0xffff0000, RZ, 0xc0, !PT ;  /* 0xffff000006067812 */ /* 0x000fc400078ec0ff */
[----:B------:R-:W-:Y:S02]  /*10f50*/  LOP3.LUT R16, R25, 0xffff0000, RZ, 0xc0, !PT ;  /* 0xffff000019107812 */ /* 0x000fe400078ec0ff */
[----:B--2---:R-:W-:-:S05]  /*10f60*/  SHF.L.U32 R2, R20, 0x10, RZ ;  /* 0x0000001014027819 */ /* 0x004fca00000006ff */
[CC--:B------:R-:W-:Y:S02]  /*10f70*/  FMUL.FTZ R4, R2.reuse, R12.reuse ;  /* 0x0000000c02047220 */ /* 0x0c0fe40000410000 */
[-C--:B------:R-:W-:Y:S02]  /*10f80*/  FMUL.FTZ R2, R2, R9.reuse ;  /* 0x0000000902027220 */ /* 0x080fe40000410000 */
[C---:B------:R-:W-:Y:S02]  /*10f90*/  FFMA.FTZ R38, R3.reuse, R9, -R4 ;  /* 0x0000000903267223 */ /* 0x040fe40000010804 */
[----:B------:R-:W-:Y:S01]  /*10fa0*/  FFMA.FTZ R49, R3, R12, R2 ;  /* 0x0000000c03317223 */ /* 0x000fe20000010002 */
[----:B------:R-:W-:Y:S01]  /*10fb0*/  SHF.L.U32 R2, R21, 0x10, RZ ;  /* 0x0000001015027819 */ /* 0x000fe200000006ff */
[----:B------:R-:W-:Y:S02]  /*10fc0*/  IMAD.U32 R12, R10, 0x10000, RZ ;  /* 0x000100000a0c7824 */ /* 0x000fe400078e00ff */
[----:B------:R-:W-:-:S02]  /*10fd0*/  IMAD.U32 R9, R11, 0x10000, RZ ;  /* 0x000100000b097824 */ /* 0x000fc400078e00ff */
[-C--:B------:R-:W-:Y:S02]  /*10fe0*/  FMUL.FTZ R4, R2, R12.reuse ;  /* 0x0000000c02047220 */ /* 0x080fe40000410000 */
[----:B------:R-:W-:Y:S01]  /*10ff0*/  IMAD.U32 R3, R25, 0x10000, RZ ;  /* 0x0001000019037824 */ /* 0x000fe200078e00ff */
[----:B------:R-:W-:Y:S01]  /*11000*/  LOP3.LUT R25, R10, 0xffff0000, RZ, 0xc0, !PT ;  /* 0xffff00000a197812 */ /* 0x000fe200078ec0ff */
[-C--:B------:R-:W-:Y:S02]  /*11010*/  FMUL.FTZ R2, R2, R9.reuse ;  /* 0x0000000902027220 */ /* 0x080fe40000410000 */
[C---:B------:R-:W-:Y:S02]  /*11020*/  FFMA.FTZ R13, R3.reuse, R9, -R4 ;  /* 0x00000009030d7223 */ /* 0x040fe40000010804 */
[----:B------:R-:W-:Y:S01]  /*11030*/  FFMA.FTZ R48, R3, R12, R2 ;  /* 0x0000000c03307223 */ /* 0x000fe20000010002 */
[----:B------:R-:W-:Y:S01]  /*11040*/  SHF.L.U32 R2, R23, 0x10, RZ ;  /* 0x0000001017027819 */ /* 0x000fe200000006ff */
[----:B------:R-:W-:-:S02]  /*11050*/  IMAD.U32 R12, R15, 0x10000, RZ ;  /* 0x000100000f0c7824 */ /* 0x000fc400078e00ff */
[----:B------:R-:W-:Y:S02]  /*11060*/  IMAD.U32 R9, R18, 0x10000, RZ ;  /* 0x0001000012097824 */ /* 0x000fe400078e00ff */
[CC--:B------:R-:W-:Y:S02]  /*11070*/  FMUL.FTZ R4, R2.reuse, R12.reuse ;  /* 0x0000000c02047220 */ /* 0x0c0fe40000410000 */
[----:B------:R-:W-:Y:S02]  /*11080*/  IMAD.U32 R3, R27, 0x10000, RZ ;  /* 0x000100001b037824 */ /* 0x000fe400078e00ff */
[-C--:B------:R-:W-:Y:S02]  /*11090*/  FMUL.FTZ R2, R2, R9.reuse ;  /* 0x0000000902027220 */ /* 0x080fe40000410000 */
[----:B------:R-:W-:Y:S01]  /*110a0*/  FFMA.FTZ R37, R3, R9, -R4 ;  /* 0x0000000903257223 */ /* 0x000fe20000010804 */
[----:B------:R-:W-:Y:S01]  /*110b0*/  LOP3.LUT R9, R5, 0xffff0000, RZ, 0xc0, !PT ;  /* 0xffff000005097812 */ /* 0x000fe200078ec0ff */
[----:B------:R-:W-:Y:S01]  /*110c0*/  FFMA.FTZ R39, R3, R12, R2 ;  /* 0x0000000c03277223 */ /* 0x000fe20000010002 */
[----:B------:R-:W-:-:S02]  /*110d0*/  LOP3.LUT R3, R20, 0xffff0000, RZ, 0xc0, !PT ;  /* 0xffff000014037812 */ /* 0x000fc400078ec0ff */
[----:B------:R-:W-:Y:S01]  /*110e0*/  LOP3.LUT R4, R24, 0xffff0000, RZ, 0xc0, !PT ;  /* 0xffff000018047812 */ /* 0x000fe200078ec0ff */
[----:B------:R-:W-:Y:S01]  /*110f0*/  IMAD.U32 R24, R14, 0x10000, RZ ;  /* 0x000100000e187824 */ /* 0x000fe200078e00ff */
[----:B------:R-:W-:Y:S01]  /*11100*/  LOP3.LUT R2, R21, 0xffff0000, RZ, 0xc0, !PT ;  /* 0xffff000015027812 */ /* 0x000fe200078ec0ff */
[CC--:B------:R-:W-:Y:S02]  /*11110*/  FMUL.FTZ R5, R3.reuse, R9.reuse ;  /* 0x0000000903057220 */ /* 0x0c0fe40000410000 */
[-C--:B------:R-:W-:Y:S02]  /*11120*/  FMUL.FTZ R3, R3, R6.reuse ;  /* 0x0000000603037220 */ /* 0x080fe40000410000 */
[----:B------:R-:W-:Y:S01]  /*11130*/  FFMA.FTZ R12, R4, R6, -R5 ;  /* 0x00000006040c7223 */ /* 0x000fe20000010805 */
[----:B------:R-:W-:Y:S01]  /*11140*/  LOP3.LUT R6, R26, 0xffff0000, RZ, 0xc0, !PT ;  /* 0xffff00001a067812 */ /* 0x000fe200078ec0ff */
[----:B------:R-:W-:Y:S01]  /*11150*/  FFMA.FTZ R20, R4, R9, R3 ;  /* 0x0000000904147223 */ /* 0x000fe20000010003 */
[----:B------:R-:W-:Y:S01]  /*11160*/  LOP3.LUT R4, R11, 0xffff0000, RZ, 0xc0, !PT ;  /* 0xffff00000b047812 */ /* 0x000fe200078ec0ff */
[C---:B------:R-:W-:Y:S01]  /*11170*/  FMUL.FTZ R3, R2.reuse, R25 ;  /* 0x0000001902037220 */ /* 0x040fe20000410000 */
[----:B------:R-:W-:Y:S01]  /*11180*/  LOP3.LUT R5, R27, 0xffff0000, RZ, 0xc0, !PT ;  /* 0xffff00001b057812 */ /* 0x000fe200078ec0ff */
[C---:B------:R-:W-:Y:S01]  /*11190*/  IMAD.U32 R21, R17.reuse, 0x10000, RZ ;  /* 0x0001000011157824 */ /* 0x040fe200078e00ff */
[----:B------:R-:W-:Y:S01]  /*111a0*/  LOP3.LUT R17, R17, 0xffff0000, RZ, 0xc0, !PT ;  /* 0xffff000011117812 */ /* 0x000fe200078ec0ff */
[-C--:B------:R-:W-:Y:S01]  /*111b0*/  FMUL.FTZ R19, R2, R4.reuse ;  /* 0x0000000402137220 */ /* 0x080fe20000410000 */
[----:B------:R-:W-:Y:S01]  /*111c0*/  LOP3.LUT R2, R23, 0xffff0000, RZ, 0xc0, !PT ;  /* 0xffff000017027812 */ /* 0x000fe200078ec0ff */
[----:B------:R-:W-:Y:S01]  /*111d0*/  FFMA.FTZ R10, R16, R4, -R3 ;  /* 0x00000004100a7223 */ /* 0x000fe20000010803 */
[----:B------:R-:W-:Y:S01]  /*111e0*/  SHF.L.U32 R4, R22, 0x10, RZ ;  /* 0x0000001016047819 */ /* 0x000fe200000006ff */
[----:B------:R-:W-:Y:S01]  /*111f0*/  IMAD.U32 R9, R26, 0x10000, RZ ;  /* 0x000100001a097824 */ /* 0x000fe200078e00ff */
[----:B------:R-:W-:-:S02]  /*11200*/  LOP3.LUT R3, R22, 0xffff0000, RZ, 0xc0, !PT ;  /* 0xffff000016037812 */ /* 0x000fc400078ec0ff */
[----:B------:R-:W-:Y:S01]  /*11210*/  LOP3.LUT R23, R14, 0xffff0000, RZ, 0xc0, !PT ;  /* 0xffff00000e177812 */ /* 0x000fe200078ec0ff */
[----:B------:R-:W-:Y:S01]  /*11220*/  FMUL.FTZ R11, R4, R24 ;  /* 0x00000018040b7220 */ /* 0x000fe20000410000 */
[----:B------:R-:W-:Y:S01]  /*11230*/  F2FP.BF16.PACK_AB R13, R10, R13 ;  /* 0x0000000d0a0d723e */ /* 0x000fe200000010ff */
[----:B------:R-:W-:Y:S01]  /*11240*/  FMUL.FTZ R4, R4, R21 ;  /* 0x0000001504047220 */ /* 0x000fe20000410000 */
[----:B------:R-:W-:Y:S01]  /*11250*/  LOP3.LUT R22, R15, 0xffff0000, RZ, 0xc0, !PT ;  /* 0xffff00000f167812 */ /* 0x000fe200078ec0ff */
[----:B------:R-:W-:Y:S01]  /*11260*/  FMUL.FTZ R10, R3, R23 ;  /* 0x00000017030a7220 */ /* 0x000fe20000410000 */
[----:B------:R-:W-:Y:S01]  /*11270*/  F2FP.BF16.PACK_AB R12, R12, R38 ;  /* 0x000000260c0c723e */ /* 0x000fe200000010ff */
[----:B------:R-:W-:Y:S02]  /*11280*/  FFMA.FTZ R11, R9, R21, -R11 ;  /* 0x00000015090b7223 */ /* 0x000fe4000001080b */
[-C--:B------:R-:W-:Y:S02]  /*11290*/  FFMA.FTZ R10, R6, R17.reuse, -R10 ;  /* 0x00000011060a7223 */ /* 0x080fe4000001080a */
[----:B------:R-:W-:-:S02]  /*112a0*/  FMUL.FTZ R3, R3, R17 ;  /* 0x0000001103037220 */ /* 0x000fc40000410000 */
[----:B------:R-:W-:Y:S01]  /*112b0*/  FFMA.FTZ R4, R9, R24, R4 ;  /* 0x0000001809047223 */ /* 0x000fe20000010004 */
[----:B------:R-:W-:Y:S01]  /*112c0*/  F2FP.BF16.PACK_AB R14, R10, R11 ;  /* 0x0000000b0a0e723e */ /* 0x000fe200000010ff */
[----:B------:R-:W-:Y:S01]  /*112d0*/  FMUL.FTZ R10, R2, R22 ;  /* 0x00000016020a7220 */ /* 0x000fe20000410000 */
[----:B------:R-:W-:Y:S01]  /*112e0*/  LOP3.LUT R11, R18, 0xffff0000, RZ, 0xc0, !PT ;  /* 0xffff0000120b7812 */ /* 0x000fe200078ec0ff */
[----:B------:R-:W-:-:S04]  /*112f0*/  FFMA.FTZ R3, R6, R23, R3 ;  /* 0x0000001706037223 */ /* 0x000fc80000010003 */
[-C--:B------:R-:W-:Y:S02]  /*11300*/  FFMA.FTZ R10, R5, R11.reuse, -R10 ;  /* 0x0000000b050a7223 */ /* 0x080fe4000001080a */
[----:B------:R-:W-:-:S03]  /*11310*/  FMUL.FTZ R2, R2, R11 ;  /* 0x0000000b02027220 */ /* 0x000fc60000410000 */
[----:B------:R-:W-:Y:S01]  /*11320*/  F2FP.BF16.PACK_AB R15, R10, R37 ;  /* 0x000000250a0f723e */ /* 0x000fe200000010ff */
[----:B------:R-:W-:Y:S02]  /*11330*/  FFMA.FTZ R10, R16, R25, R19 ;  /* 0x00000019100a7223 */ /* 0x000fe40000010013 */
[----:B------:R-:W-:Y:S02]  /*11340*/  FFMA.FTZ R2, R5, R22, R2 ;  /* 0x0000001605027223 */ /* 0x000fe40000010002 */
[----:B------:R1:W-:Y:S02]  /*11350*/  STS.128 [R216+0x10080], R12 ;  /* 0x0100800cd8007388 */ /* 0x0003e40000000c00 */
[----:B-1----:R-:W-:Y:S02]  /*11360*/  F2FP.BF16.PACK_AB R12, R20, R49 ;  /* 0x00000031140c723e */ /* 0x002fe400000010ff */
[----:B------:R-:W-:Y:S02]  /*11370*/  F2FP.BF16.PACK_AB R13, R10, R48 ;  /* 0x000000300a0d723e */ /* 0x000fe400000010ff */
[----:B------:R-:W-:-:S02]  /*11380*/  F2FP.BF16.PACK_AB R14, R3, R4 ;  /* 0x00000004030e723e */ /* 0x000fc400000010ff */
[----:B------:R-:W-:-:S05]  /*11390*/  F2FP.BF16.PACK_AB R15, R2, R39 ;  /* 0x00000027020f723e */ /* 0x000fca00000010ff */
[----:B------:R1:W-:Y:S02]  /*113a0*/  STS.128 [R36+0x10080], R12 ;  /* 0x0100800c24007388 */ /* 0x0003e40000000c00 */
.L_x_6315:
[----:B------:R-:W-:Y:S05]  /*113b0*/  BSYNC B0 ;  /* 0x0000000000007941 */ /* 0x000fea0003800000 */
.L_x_6314:
[----:B------:R-:W-:-:S13]  /*113c0*/  ISETP.GE.AND P0, PT, R142, c[0x0][0x27c], PT ;  /* 0x00009f008e007a0c */ /* 0x000fda0003f06270 */
[----:B------:R-:W-:Y:S05]  /*113d0*/  @P0 BRA `(.L_x_6313) ;  /* 0x0000069000000947 */ /* 0x000fea0003800000 */
[----:B------:R-:W2:Y:S04]  /*113e0*/  LDL R3, [R1+0xe4] ;  /* 0x0000e40001037983 */ /* 0x000ea80000100800 */
[----:B-1----:R-:W3:Y:S01]  /*113f0*/  LDL R36, [R1+0xfc] ;  /* 0x0000fc0001247983 */ /* 0x002ee20000100800 */
[----:B------:R-:W-:Y:S01]  /*11400*/  IMAD.MOV.U32 R2, RZ, RZ, c[0x0][0x27c] ;  /* 0x00009f00ff027624 */ /* 0x000fe200078e00ff */
[----:B------:R-:W-:Y:S02]  /*11410*/  SHF.R.U32.HI R5, RZ, 0x10, R31 ;  /* 0x00000010ff057819 */ /* 0x000fe4000001161f */
[----:B------:R-:W-:Y:S02]  /*11420*/  SHF.R.U64 R9, R32, 0x10, R33 ;  /* 0x0000001020097819 */ /* 0x000fe40000001221 */
[----:B------:R-:W-:-:S02]  /*11430*/  PRMT R23, R70, 0x5410, R5 ;  /* 0x0000541046177816 */ /* 0x000fc40000000005 */
[----:B------:R-:W-:Y:S02]  /*11440*/  PRMT R5, R51, 0x5432, R9 ;  /* 0x0000543233057816 */ /* 0x000fe40000000009 */
[----:B------:R-:W-:Y:S02]  /*11450*/  SHF.R.U32.HI R10, RZ, 0x10, R33 ;  /* 0x00000010ff0a7819 */ /* 0x000fe40000011621 */
[----:B------:R-:W-:Y:S01]  /*11460*/  SHF.R.U32.HI R21, RZ, 0x10, R35 ;  /* 0x00000010ff157819 */ /* 0x000fe20000011623 */
[----:B------:R-:W-:Y:S01]  /*11470*/  IMAD.U32 R24, R5, 0x10000, RZ ;  /* 0x0001000005187824 */ /* 0x000fe200078e00ff */
[----:B------:R-:W-:Y:S02]  /*11480*/  PRMT R10, R51, 0x5410, R10 ;  /* 0x00005410330a7816 */ /* 0x000fe4000000000a */
[----:B------:R-:W-:Y:S02]  /*11490*/  PRMT R21, R71, 0x5410, R21 ;  /* 0x0000541047157816 */ /* 0x000fe40000000015 */
[----:B------:R-:W-:-:S02]  /*114a0*/  LOP3.LUT R32, R10, 0xffff0000, RZ, 0xc0, !PT ;  /* 0xffff00000a207812 */ /* 0x000fc400078ec0ff */
[----:B------:R-:W-:-:S04]  /*114b0*/  SHF.R.U64 R20, R34, 0x10, R35 ;  /* 0x0000001022147819 */ /* 0x000fc80000001223 */
[----:B------:R-:W-:Y:S02]  /*114c0*/  PRMT R20, R71, 0x5432, R20 ;  /* 0x0000543247147816 */ /* 0x000fe40000000014 */
[----:B--2---:R-:W-:-:S04]  /*114d0*/  LEA.HI R2, R2, R3, RZ, 0x1d ;  /* 0x0000000302027211 */ /* 0x004fc800078fe8ff */
[----:B------:R-:W-:Y:S01]  /*114e0*/  SHF.R.S32.HI R3, RZ, 0x1f, R2 ;  /* 0x0000001fff037819 */ /* 0x000fe20000011402 */
[----:B---3--:R-:W1:Y:S03]  /*114f0*/  LDS.128 R16, [R36] ;  /* 0x0000000024107984 */ /* 0x008e660000000c00 */
[----:B------:R-:W-:Y:S01]  /*11500*/  LEA.HI R3, R3, R2, RZ, 0x3 ;  /* 0x0000000203037211 */ /* 0x000fe200078f18ff */
[----:B------:R-:W-:-:S05]  /*11510*/  IMAD.SHL.U32 R2, R2, 0x8, RZ ;  /* 0x0000000802027824 */ /* 0x000fca00078e00ff */
[----:B------:R-:W-:Y:S01]  /*11520*/  LOP3.LUT R4, R252, 0x38, R2, 0xf8, !PT ;  /* 0x00000038fc047812 */ /* 0x000fe200078ef802 */
[----:B------:R-:W-:-:S03]  /*11530*/  IMAD.SHL.U32 R2, R3, 0x400, RZ ;  /* 0x0000040003027824 */ /* 0x000fc600078e00ff */
[----:B------:R-:W-:Y:S02]  /*11540*/  LOP3.LUT R3, R4, R122, RZ, 0x3c, !PT ;  /* 0x0000007a04037212 */ /* 0x000fe400078e3cff */
[----:B------:R-:W-:Y:S02]  /*11550*/  LOP3.LUT R2, R2, 0x7fffe000, RZ, 0xc0, !PT ;  /* 0x7fffe00002027812 */ /* 0x000fe400078ec0ff */
[----:B------:R-:W-:Y:S02]  /*11560*/  SHF.R.U64 R4, R30, 0x10, R31 ;  /* 0x000000101e047819 */ /* 0x000fe4000000121f */
[----:B------:R-:W-:Y:S02]  /*11570*/  IADD3 R2, R3, R2, R7 ;  /* 0x0000000203027210 */ /* 0x000fe40007ffe007 */
[--C-:B------:R-:W-:Y:S02]  /*11580*/  SHF.R.U32.HI R3, RZ, 0x10, R29.reuse ;  /* 0x00000010ff037819 */ /* 0x100fe4000001161d */
[----:B------:R-:W-:Y:S01]  /*11590*/  PRMT R22, R70, 0x5432, R4 ;  /* 0x0000543246167816 */ /* 0x000fe20000000004 */
[----:B------:R-:W-:Y:S01]  /*115a0*/  IMAD.SHL.U32 R26, R2, 0x2, RZ ;  /* 0x00000002021a7824 */ /* 0x000fe200078e00ff */
[----:B------:R-:W-:-:S02]  /*115b0*/  SHF.R.U64 R2, R28, 0x10, R29 ;  /* 0x000000101c027819 */ /* 0x000fc4000000121d */
[C---:B------:R-:W-:Y:S02]  /*115c0*/  PRMT R11, R69.reuse, 0x5410, R3 ;  /* 0x00005410450b7816 */ /* 0x040fe40000000003 */
[----:B------:R-:W2:Y:S01]  /*115d0*/  LDS.128 R12, [R26+0x10080] ;  /* 0x010080001a0c7984 */ /* 0x000ea20000000c00 */
[----:B------:R-:W-:-:S05]  /*115e0*/  PRMT R6, R69, 0x5432, R2 ;  /* 0x0000543245067816 */ /* 0x000fca0000000002 */
[C---:B------:R-:W-:Y:S01]  /*115f0*/  IMAD.U32 R9, R6.reuse, 0x10000, RZ ;  /* 0x0001000006097824 */ /* 0x040fe200078e00ff */
[----:B------:R-:W-:Y:S01]  /*11600*/  LOP3.LUT R6, R6, 0xffff0000, RZ, 0xc0, !PT ;  /* 0xffff000006067812 */ /* 0x000fe200078ec0ff */
[----:B-1----:R-:W-:Y:S01]  /*11610*/  IMAD.U32 R3, R16, 0x10000, RZ ;  /* 0x0001000010037824 */ /* 0x002fe200078e00ff */
        /* <DEDUP_REMOVED lines=9> */
[----:B------:R-:W-:Y:S02]  /*116b0*/  IMAD.U32 R3, R17, 0x10000, RZ ;  /* 0x0001000011037824 */ /* 0x000fe400078e00ff */
[-C--:B------:R-:W-:Y:S02]  /*116c0*/  FMUL.FTZ R2, R2, R9.reuse ;  /* 0x0000000902027220 */ /* 0x080fe40000410000 */
[C---:B------:R-:W-:Y:S02]  /*116d0*/  FFMA.FTZ R25, R3.reuse, R9, -R4 ;  /* 0x0000000903197223 */ /* 0x040fe40000010804 */
[----:B------:R-:W-:Y:S01]  /*116e0*/  FFMA.FTZ R30, R3, R24, R2 ;  /* 0x00000018031e7223 */ /* 0x000fe20000010002 */
[----:B------:R-:W-:Y:S01]  /*116f0*/  SHF.L.U32 R2, R15, 0x10, RZ ;  /* 0x000000100f027819 */ /* 0x000fe200000006ff */
[C---:B------:R-:W-:Y:S01]  /*11700*/  IMAD.U32 R24, R21.reuse, 0x10000, RZ ;  /* 0x0001000015187824 */ /* 0x040fe200078e00ff */
[----:B------:R-:W-:Y:S01]  /*11710*/  LOP3.LUT R21, R21, 0xffff0000, RZ, 0xc0, !PT ;  /* 0xffff000015157812 */ /* 0x000fe200078ec0ff */
[----:B------:R-:W-:-:S02]  /*11720*/  IMAD.U32 R9, R23, 0x10000, RZ ;  /* 0x0001000017097824 */ /* 0x000fc400078e00ff */
[CC--:B------:R-:W-:Y:S02]  /*11730*/  FMUL.FTZ R4, R2.reuse, R24.reuse ;  /* 0x0000001802047220 */ /* 0x0c0fe40000410000 */
[----:B------:R-:W-:Y:S02]  /*11740*/  IMAD.U32 R3, R19, 0x10000, RZ ;  /* 0x0001000013037824 */ /* 0x000fe400078e00ff */
[-C--:B------:R-:W-:Y:S02]  /*11750*/  FMUL.FTZ R2, R2, R9.reuse ;  /* 0x0000000902027220 */ /* 0x080fe40000410000 */
[----:B------:R-:W-:Y:S01]  /*11760*/  FFMA.FTZ R27, R3, R9, -R4 ;  /* 0x00000009031b7223 */ /* 0x000fe20000010804 */
[----:B------:R-:W-:Y:S01]  /*11770*/  LOP3.LUT R9, R5, 0xffff0000, RZ, 0xc0, !PT ;  /* 0xffff000005097812 */ /* 0x000fe200078ec0ff */
[----:B------:R-:W-:Y:S01]  /*11780*/  FFMA.FTZ R29, R3, R24, R2 ;  /* 0x00000018031d7223 */ /* 0x000fe20000010002 */
[----:B------:R-:W-:Y:S02]  /*11790*/  LOP3.LUT R3, R12, 0xffff0000, RZ, 0xc0, !PT ;  /* 0xffff00000c037812 */ /* 0x000fe400078ec0ff */
[----:B------:R-:W-:-:S02]  /*117a0*/  LOP3.LUT R4, R16, 0xffff0000, RZ, 0xc0, !PT ;  /* 0xffff000010047812 */ /* 0x000fc400078ec0ff */
[----:B------:R-:W-:Y:S01]  /*117b0*/  LOP3.LUT R2, R13, 0xffff0000, RZ, 0xc0, !PT ;  /* 0xffff00000d027812 */ /* 0x000fe200078ec0ff */
[-C--:B------:R-:W-:Y:S01]  /*117c0*/  FMUL.FTZ R5, R3, R9.reuse ;  /* 0x0000000903057220 */ /* 0x080fe20000410000 */
[----:B------:R-:W-:Y:S01]  /*117d0*/  LOP3.LUT R16, R17, 0xffff0000, RZ, 0xc0, !PT ;  /* 0xffff000011107812 */ /* 0x000fe200078ec0ff */
[-C--:B------:R-:W-:Y:S02]  /*117e0*/  FMUL.FTZ R3, R3, R6.reuse ;  /* 0x0000000603037220 */ /* 0x080fe40000410000 */
[----:B------:R-:W-:Y:S01]  /*117f0*/  FFMA.FTZ R12, R4, R6, -R5 ;  /* 0x00000006040c7223 */ /* 0x000fe20000010805 */
[----:B------:R-:W-:Y:S01]  /*11800*/  LOP3.LUT R6, R18, 0xffff0000, RZ, 0xc0, !PT ;  /* 0xffff000012067812 */ /* 0x000fe200078ec0ff */
        /* <DEDUP_REMOVED lines=9> */
[----:B------:R-:W-:Y:S01]  /*118a0*/  SHF.L.U32 R4, R14, 0x10, RZ ;  /* 0x000000100e047819 */ /* 0x000fe200000006ff */
[----:B------:R-:W-:Y:S01]  /*118b0*/  IMAD.U32 R19, R22, 0x10000, RZ ;  /* 0x0001000016137824 */ /* 0x000fe200078e00ff */
[----:B------:R-:W-:Y:S01]  /*118c0*/  F2FP.BF16.PACK_AB R13, R10, R25 ;  /* 0x000000190a0d723e */ /* 0x000fe200000010ff */
[C---:B------:R-:W-:Y:S01]  /*118d0*/  IMAD.U32 R25, R20.reuse, 0x10000, RZ ;  /* 0x0001000014197824 */ /* 0x040fe200078e00ff */
[----:B------:R-:W-:-:S02]  /*118e0*/  LOP3.LUT R20, R20, 0xffff0000, RZ, 0xc0, !PT ;  /* 0xffff000014147812 */ /* 0x000fc400078ec0ff */
[----:B------:R-:W-:Y:S01]  /*118f0*/  LOP3.LUT R2, R15, 0xffff0000, RZ, 0xc0, !PT ;  /* 0xffff00000f027812 */ /* 0x000fe200078ec0ff */
[----:B------:R-:W-:Y:S01]  /*11900*/  FMUL.FTZ R11, R4, R25 ;  /* 0x00000019040b7220 */ /* 0x000fe20000410000 */
[----:B------:R-:W-:Y:S01]  /*11910*/  F2FP.BF16.PACK_AB R12, R12, R28 ;  /* 0x0000001c0c0c723e */ /* 0x000fe200000010ff */
[----:B------:R-:W-:Y:S02]  /*11920*/  FMUL.FTZ R10, R3, R20 ;  /* 0x00000014030a7220 */ /* 0x000fe40000410000 */
[-C--:B------:R-:W-:Y:S02]  /*11930*/  FFMA.FTZ R11, R9, R19.reuse, -R11 ;  /* 0x00000013090b7223 */ /* 0x080fe4000001080b */
[-C--:B------:R-:W-:Y:S02]  /*11940*/  FFMA.FTZ R10, R6, R18.reuse, -R10 ;  /* 0x00000012060a7223 */ /* 0x080fe4000001080a */
[----:B------:R-:W-:Y:S02]  /*11950*/  FMUL.FTZ R4, R4, R19 ;  /* 0x0000001304047220 */ /* 0x000fe40000410000 */
[----:B------:R-:W-:Y:S01]  /*11960*/  FMUL.FTZ R3, R3, R18 ;  /* 0x0000001203037220 */ /* 0x000fe20000410000 */
[----:B------:R-:W-:Y:S01]  /*11970*/  F2FP.BF16.PACK_AB R14, R10, R11 ;  /* 0x0000000b0a0e723e */ /* 0x000fe200000010ff */
[----:B------:R-:W-:Y:S01]  /*11980*/  FMUL.FTZ R10, R2, R21 ;  /* 0x00000015020a7220 */ /* 0x000fe20000410000 */
[----:B------:R-:W-:Y:S01]  /*11990*/  LOP3.LUT R11, R23, 0xffff0000, RZ, 0xc0, !PT ;  /* 0xffff0000170b7812 */ /* 0x000fe200078ec0ff */
[----:B------:R-:W-:-:S02]  /*119a0*/  FFMA.FTZ R4, R9, R25, R4 ;  /* 0x0000001909047223 */ /* 0x000fc40000010004 */
[----:B------:R-:W-:Y:S02]  /*119b0*/  FFMA.FTZ R3, R6, R20, R3 ;  /* 0x0000001406037223 */ /* 0x000fe40000010003 */
[-C--:B------:R-:W-:Y:S02]  /*119c0*/  FFMA.FTZ R10, R5, R11.reuse, -R10 ;  /* 0x0000000b050a7223 */ /* 0x080fe4000001080a */
[----:B------:R-:W-:-:S03]  /*119d0*/  FMUL.FTZ R2, R2, R11 ;  /* 0x0000000b02027220 */ /* 0x000fc60000410000 */
[----:B------:R-:W-:Y:S01]  /*119e0*/  F2FP.BF16.PACK_AB R15, R10, R27 ;  /* 0x0000001b0a0f723e */ /* 0x000fe200000010ff */
[----:B------:R-:W-:Y:S02]  /*119f0*/  FFMA.FTZ R10, R16, R32, R17 ;  /* 0x00000020100a7223 */ /* 0x000fe40000010011 */
[----:B------:R-:W-:Y:S02]  /*11a00*/  FFMA.FTZ R2, R5, R21, R2 ;  /* 0x0000001505027223 */ /* 0x000fe40000010002 */
[----:B------:R1:W-:Y:S02]  /*11a10*/  STS.128 [R36], R12 ;  /* 0x0000000c24007388 */ /* 0x0003e40000000c00 */
[----:B-1----:R-:W-:Y:S02]  /*11a20*/  F2FP.BF16.PACK_AB R12, R24, R31 ;  /* 0x0000001f180c723e */ /* 0x002fe400000010ff */
[----:B------:R-:W-:Y:S02]  /*11a30*/  F2FP.BF16.PACK_AB R13, R10, R30 ;  /* 0x0000001e0a0d723e */ /* 0x000fe400000010ff */
[----:B------:R-:W-:-:S02]  /*11a40*/  F2FP.BF16.PACK_AB R14, R3, R4 ;  /* 0x00000004030e723e */ /* 0x000fc400000010ff */
[----:B------:R-:W-:-:S05]  /*11a50*/  F2FP.BF16.PACK_AB R15, R2, R29 ;  /* 0x0000001d020f723e */ /* 0x000fca00000010ff */
[----:B------:R1:W-:Y:S02]  /*11a60*/  STS.128 [R26+0x10080], R12 ;  /* 0x0100800c1a007388 */ /* 0x0003e40000000c00 */
.L_x_6313:
[----:B------:R-:W-:Y:S05]  /*11a70*/  BSYNC B1 ;  /* 0x0000000000017941 */ /* 0x000fea0003800000 */
.L_x_6312:
        /* <DEDUP_REMOVED lines=8> */
[----:B------:R-:W2:Y:S01]  /*11b00*/  LDL R32, [R1+0x184] ;  /* 0x0001840001207983 */ /* 0x000ea20000100800 */
[----:B------:R-:W-:Y:S01]  /*11b10*/  IMAD.MOV.U32 R3, RZ, RZ, c[0x0][0x27c] ;  /* 0x00009f00ff037624 */ /* 0x000fe200078e00ff */
[----:B------:R-:W-:Y:S02]  /*11b20*/  SHF.R.U64 R6, R44, 0x10, R45 ;  /* 0x000000102c067819 */ /* 0x000fe4000000122d */
[----:B------:R-:W-:Y:S02]  /*11b30*/  SHF.R.U32.HI R5, RZ, 0x10, R43 ;  /* 0x00000010ff057819 */ /* 0x000fe4000001162b */
[----:B------:R-:W-:Y:S02]  /*11b40*/  LEA.HI R3, R3, R149, RZ, 0x1d ;  /* 0x0000009503037211 */ /* 0x000fe400078fe8ff */
[----:B------:R-:W-:Y:S02]  /*11b50*/  PRMT R6, R96, 0x5432, R6 ;  /* 0x0000543260067816 */ /* 0x000fe40000000006 */
[----:B------:R-:W-:-:S02]  /*11b60*/  SHF.R.S32.HI R2, RZ, 0x1f, R3 ;  /* 0x0000001fff027819 */ /* 0x000fc40000011403 */
[----:B------:R-:W-:Y:S02]  /*11b70*/  SHF.R.U64 R4, R42, 0x10, R43 ;  /* 0x000000102a047819 */ /* 0x000fe4000000122b */
[----:B------:R-:W-:Y:S01]  /*11b80*/  LEA.HI R2, R2, R3, RZ, 0x3 ;  /* 0x0000000302027211 */ /* 0x000fe200078f18ff */
[----:B------:R-:W-:Y:S01]  /*11b90*/  IMAD.SHL.U32 R3, R3, 0x8, RZ ;  /* 0x0000000803037824 */ /* 0x000fe200078e00ff */
[----:B------:R-:W-:Y:S01]  /*11ba0*/  PRMT R23, R98, 0x5410, R5 ;  /* 0x0000541062177816 */ /* 0x000fe20000000005 */
[----:B------:R-:W-:Y:S01]  /*11bb0*/  IMAD.U32 R5, R6, 0x10000, RZ ;  /* 0x0001000006057824 */ /* 0x000fe200078e00ff */
[----:B------:R-:W-:Y:S01]  /*11bc0*/  SHF.R.U32.HI R9, RZ, 0x10, R45 ;  /* 0x00000010ff097819 */ /* 0x000fe2000001162d */
[----:B------:R-:W-:Y:S01]  /*11bd0*/  IMAD.SHL.U32 R2, R2, 0x400, RZ ;  /* 0x0000040002027824 */ /* 0x000fe200078e00ff */
[----:B------:R-:W-:Y:S02]  /*11be0*/  LOP3.LUT R3, R251, 0x38, R3, 0xf8, !PT ;  /* 0x00000038fb037812 */ /* 0x000fe400078ef803 */
[----:B------:R-:W-:-:S02]  /*11bf0*/  PRMT R22, R98, 0x5432, R4 ;  /* 0x0000543262167816 */ /* 0x000fc40000000004 */
[----:B------:R-:W-:Y:S02]  /*11c00*/  LOP3.LUT R3, R3, R31, RZ, 0x3c, !PT ;  /* 0x0000001f03037212 */ /* 0x000fe400078e3cff */
[----:B------:R-:W-:Y:S02]  /*11c10*/  LOP3.LUT R2, R2, 0x7fffe000, RZ, 0xc0, !PT ;  /* 0x7fffe00002027812 */ /* 0x000fe400078ec0ff */
[----:B------:R-:W-:Y:S02]  /*11c20*/  PRMT R9, R96, 0x5410, R9 ;  /* 0x0000541060097816 */ /* 0x000fe40000000009 */
[----:B------:R-:W-:Y:S02]  /*11c30*/  IADD3 R2, R3, R2, R8 ;  /* 0x0000000203027210 */ /* 0x000fe40007ffe008 */
[----:B------:R-:W-:Y:S02]  /*11c40*/  SHF.R.U32.HI R3, RZ, 0x10, R41 ;  /* 0x00000010ff037819 */ /* 0x000fe40000011629 */
[----:B------:R-:W-:Y:S01]  /*11c50*/  SHF.R.U32.HI R21, RZ, 0x10, R47 ;  /* 0x00000010ff157819 */ /* 0x000fe2000001162f */
[----:B------:R-:W-:Y:S01]  /*11c60*/  IMAD.SHL.U32 R24, R2, 0x2, RZ ;  /* 0x0000000202187824 */ /* 0x000fe200078e00ff */
[----:B------:R-:W-:-:S02]  /*11c70*/  SHF.R.U64 R2, R40, 0x10, R41 ;  /* 0x0000001028027819 */ /* 0x000fc40000001229 */
[C---:B------:R-:W-:Y:S02]  /*11c80*/  PRMT R10, R97.reuse, 0x5410, R3 ;  /* 0x00005410610a7816 */ /* 0x040fe40000000003 */
[----:B-1----:R-:W1:Y:S01]  /*11c90*/  LDS.128 R12, [R24+0x10080] ;  /* 0x01008000180c7984 */ /* 0x002e620000000c00 */
[----:B------:R-:W-:Y:S02]  /*11ca0*/  PRMT R11, R97, 0x5432, R2 ;  /* 0x00005432610b7816 */ /* 0x000fe40000000002 */
[----:B------:R-:W-:Y:S02]  /*11cb0*/  PRMT R21, R99, 0x5410, R21 ;  /* 0x0000541063157816 */ /* 0x000fe40000000015 */
[----:B------:R-:W-:Y:S01]  /*11cc0*/  SHF.R.U64 R20, R46, 0x10, R47 ;  /* 0x000000102e147819 */ /* 0x000fe2000000122f */
[C---:B------:R-:W-:Y:S01]  /*11cd0*/  IMAD.U32 R25, R11.reuse, 0x10000, RZ ;  /* 0x000100000b197824 */ /* 0x040fe200078e00ff */
[----:B------:R-:W-:Y:S02]  /*11ce0*/  LOP3.LUT R11, R11, 0xffff0000, RZ, 0xc0, !PT ;  /* 0xffff00000b0b7812 */ /* 0x000fe400078ec0ff */
[----:B------:R-:W-:-:S02]  /*11cf0*/  PRMT R20, R99, 0x5432, R20 ;  /* 0x0000543263147816 */ /* 0x000fc40000000014 */
[----:B-1----:R-:W-:-:S05]  /*11d00*/  SHF.L.U32 R2, R12, 0x10, RZ ;  /* 0x000000100c027819 */ /* 0x002fca00000006ff */
[C---:B------:R-:W-:Y:S02]  /*11d10*/  FMUL.FTZ R4, R2.reuse, R5 ;  /* 0x0000000502047220 */ /* 0x040fe40000410000 */
[----:B------:R-:W-:Y:S01]  /*11d20*/  FMUL.FTZ R2, R2, R25 ;  /* 0x0000001902027220 */ /* 0x000fe20000410000 */
[----:B--2---:R-:W1:Y:S02]  /*11d30*/  LDS.128 R16, [R32] ;  /* 0x0000000020107984 */ /* 0x004e640000000c00 */
[----:B-1----:R-:W-:-:S04]  /*11d40*/  IMAD.U32 R3, R16, 0x10000, RZ ;  /* 0x0001000010037824 */ /* 0x002fc800078e00ff */
[----:B------:R-:W-:Y:S01]  /*11d50*/  FFMA.FTZ R29, R3, R5, R2 ;  /* 0x00000005031d7223 */ /* 0x000fe20000010002 */
[----:B------:R-:W-:Y:S01]  /*11d60*/  SHF.L.U32 R2, R13, 0x10, RZ ;  /* 0x000000100d027819 */ /* 0x000fe200000006ff */
[----:B------:R-:W-:Y:S02]  /*11d70*/  FFMA.FTZ R30, R3, R25, -R4 ;  /* 0x00000019031e7223 */ /* 0x000fe40000010804 */
[----:B------:R-:W-:Y:S02]  /*11d80*/  IMAD.U32 R25, R9, 0x10000, RZ ;  /* 0x0001000009197824 */ /* 0x000fe400078e00ff */
[----:B------:R-:W-:Y:S02]  /*11d90*/  IMAD.U32 R5, R10, 0x10000, RZ ;  /* 0x000100000a057824 */ /* 0x000fe400078e00ff */
[----:B------:R-:W-:Y:S02]  /*11da0*/  FMUL.FTZ R4, R2, R25 ;  /* 0x0000001902047220 */ /* 0x000fe40000410000 */
[----:B------:R-:W-:-:S02]  /*11db0*/  IMAD.U32 R3, R17, 0x10000, RZ ;  /* 0x0001000011037824 */ /* 0x000fc400078e00ff */
[-C--:B------:R-:W-:Y:S02]  /*11dc0*/  FMUL.FTZ R2, R2, R5.reuse ;  /* 0x0000000502027220 */ /* 0x080fe40000410000 */
[C---:B------:R-:W-:Y:S02]  /*11dd0*/  FFMA.FTZ R28, R3.reuse, R5, -R4 ;  /* 0x00000005031c7223 */ /* 0x040fe40000010804 */
[----:B------:R-:W-:Y:S01]  /*11de0*/  FFMA.FTZ R26, R3, R25, R2 ;  /* 0x00000019031a7223 */ /* 0x000fe20000010002 */
[----:B------:R-:W-:Y:S01]  /*11df0*/  SHF.L.U32 R2, R15, 0x10, RZ ;  /* 0x000000100f027819 */ /* 0x000fe200000006ff */
[----:B------:R-:W-:Y:S02]  /*11e00*/  IMAD.U32 R25, R21, 0x10000, RZ ;  /* 0x0001000015197824 */ /* 0x000fe400078e00ff */
[----:B------:R-:W-:Y:S02]  /*11e10*/  IMAD.U32 R5, R23, 0x10000, RZ ;  /* 0x0001000017057824 */ /* 0x000fe400078e00ff */
[----:B------:R-:W-:-:S02]  /*11e20*/  IMAD.U32 R3, R19, 0x10000, RZ ;  /* 0x0001000013037824 */ /* 0x000fc400078e00ff */
[C---:B------:R-:W-:Y:S02]  /*11e30*/  FMUL.FTZ R4, R2.reuse, R25 ;  /* 0x0000001902047220 */ /* 0x040fe40000410000 */
        /* <DEDUP_REMOVED lines=8> */
[C---:B------:R-:W-:Y:S02]  /*11ec0*/  FMUL.FTZ R6, R3.reuse, R17 ;  /* 0x0000001103067220 */ /* 0x040fe40000410000 */
[-C--:B------:R-:W-:Y:S02]  /*11ed0*/  FMUL.FTZ R3, R3, R11.reuse ;  /* 0x0000000b03037220 */ /* 0x080fe40000410000 */
[----:B------:R-:W-:Y:S01]  /*11ee0*/  FFMA.FTZ R16, R5, R11, -R6 ;  /* 0x0000000b05107223 */ /* 0x000fe20000010806 */
[----:B------:R-:W-:Y:S01]  /*11ef0*/  LOP3.LUT R6, R9, 0xffff0000, RZ, 0xc0, !PT ;  /* 0xffff000009067812 */ /* 0x000fe200078ec0ff */
[----:B------:R-:W-:Y:S01]  /*11f00*/  FFMA.FTZ R12, R5, R17, R3 ;  /* 0x00000011050c7223 */ /* 0x000fe20000010003 */
[----:B------:R-:W-:Y:S02]  /*11f10*/  LOP3.LUT R5, R10, 0xffff0000, RZ, 0xc0, !PT ;  /* 0xffff00000a057812 */ /* 0x000fe400078ec0ff */
[----:B------:R-:W-:Y:S01]  /*11f20*/  LOP3.LUT R17, R20, 0xffff0000, RZ, 0xc0, !PT ;  /* 0xffff000014117812 */ /* 0x000fe200078ec0ff */
[----:B------:R-:W-:Y:S01]  /*11f30*/  FMUL.FTZ R3, R2, R6 ;  /* 0x0000000602037220 */ /* 0x000fe20000410000 */
[----:B------:R-:W-:Y:S01]  /*11f40*/  F2FP.BF16.PACK_AB R16, R16, R30 ;  /* 0x0000001e1010723e */ /* 0x000fe200000010ff */
[----:B------:R-:W-:Y:S01]  /*11f50*/  FMUL.FTZ R2, R2, R5 ;  /* 0x0000000502027220 */ /* 0x000fe20000410000 */
[----:B------:R-:W-:Y:S01]  /*11f60*/  F2FP.BF16.PACK_AB R12, R12, R29 ;  /* 0x0000001d0c0c723e */ /* 0x000fe200000010ff */
[----:B------:R-:W-:-:S02]  /*11f70*/  FFMA.FTZ R13, R4, R5, -R3 ;  /* 0x00000005040d7223 */ /* 0x000fc40000010803 */
[----:B------:R-:W-:Y:S01]  /*11f80*/  FFMA.FTZ R11, R4, R6, R2 ;  /* 0x00000006040b7223 */ /* 0x000fe20000010002 */
[----:B------:R-:W-:Y:S01]  /*11f90*/  SHF.L.U32 R2, R14, 0x10, RZ ;  /* 0x000000100e027819 */ /* 0x000fe200000006ff */
[----:B------:R-:W-:Y:S02]  /*11fa0*/  IMAD.U32 R6, R20, 0x10000, RZ ;  /* 0x0001000014067824 */ /* 0x000fe400078e00ff */
[----:B------:R-:W-:Y:S02]  /*11fb0*/  IMAD.U32 R5, R22, 0x10000, RZ ;  /* 0x0001000016057824 */ /* 0x000fe400078e00ff */
[----:B------:R-:W-:Y:S02]  /*11fc0*/  FMUL.FTZ R4, R2, R6 ;  /* 0x0000000602047220 */ /* 0x000fe40000410000 */
[----:B------:R-:W-:Y:S02]  /*11fd0*/  IMAD.U32 R3, R18, 0x10000, RZ ;  /* 0x0001000012037824 */ /* 0x000fe400078e00ff */
[----:B------:R-:W-:-:S02]  /*11fe0*/  FMUL.FTZ R2, R2, R5 ;  /* 0x0000000502027220 */ /* 0x000fc40000410000 */
[C---:B------:R-:W-:Y:S01]  /*11ff0*/  FFMA.FTZ R10, R3.reuse, R5, -R4 ;  /* 0x00000005030a7223 */ /* 0x040fe20000010804 */
[----:B------:R-:W-:Y:S01]  /*12000*/  LOP3.LUT R5, R22, 0xffff0000, RZ, 0xc0, !PT ;  /* 0xffff000016057812 */ /* 0x000fe200078ec0ff */
[----:B------:R-:W-:Y:S01]  /*12010*/  FFMA.FTZ R9, R3, R6, R2 ;  /* 0x0000000603097223 */ /* 0x000fe20000010002 */
[----:B------:R-:W-:Y:S02]  /*12020*/  LOP3.LUT R2, R14, 0xffff0000, RZ, 0xc0, !PT ;  /* 0xffff00000e027812 */ /* 0x000fe400078ec0ff */
[----:B------:R-:W-:Y:S02]  /*12030*/  LOP3.LUT R3, R18, 0xffff0000, RZ, 0xc0, !PT ;  /* 0xffff000012037812 */ /* 0x000fe400078ec0ff */
[----:B------:R-:W-:Y:S01]  /*12040*/  LOP3.LUT R14, R23, 0xffff0000, RZ, 0xc0, !PT ;  /* 0xffff0000170e7812 */ /* 0x000fe200078ec0ff */
[C---:B------:R-:W-:Y:S02]  /*12050*/  FMUL.FTZ R4, R2.reuse, R17 ;  /* 0x0000001102047220 */ /* 0x040fe40000410000 */
[----:B------:R-:W-:-:S02]  /*12060*/  FMUL.FTZ R2, R2, R5 ;  /* 0x0000000502027220 */ /* 0x000fc40000410000 */
[C---:B------:R-:W-:Y:S02]  /*12070*/  FFMA.FTZ R6, R3.reuse, R5, -R4 ;  /* 0x0000000503067223 */ /* 0x040fe40000010804 */
[----:B------:R-:W-:Y:S01]  /*12080*/  FFMA.FTZ R5, R3, R17, R2 ;  /* 0x0000001103057223 */ /* 0x000fe20000010002 */
[----:B------:R-:W-:Y:S02]  /*12090*/  LOP3.LUT R3, R15, 0xffff0000, RZ, 0xc0, !PT ;  /* 0xffff00000f037812 */ /* 0x000fe400078ec0ff */
[----:B------:R-:W-:Y:S02]  /*120a0*/  LOP3.LUT R15, R21, 0xffff0000, RZ, 0xc0, !PT ;  /* 0xffff0000150f7812 */ /* 0x000fe400078ec0ff */
[----:B------:R-:W-:Y:S02]  /*120b0*/  LOP3.LUT R2, R19, 0xffff0000, RZ, 0xc0, !PT ;  /* 0xffff000013027812 */ /* 0x000fe400078ec0ff */
[----:B------:R-:W-:Y:S01]  /*120c0*/  F2FP.BF16.PACK_AB R17, R13, R28 ;  /* 0x0000001c0d11723e */ /* 0x000fe200000010ff */
[C---:B------:R-:W-:Y:S01]  /*120d0*/  FMUL.FTZ R4, R3.reuse, R15 ;  /* 0x0000000f03047220 */ /* 0x040fe20000410000 */
[----:B------:R-:W-:Y:S01]  /*120e0*/  F2FP.BF16.PACK_AB R18, R6, R10 ;  /* 0x0000000a0612723e */ /* 0x000fe200000010ff */
[----:B------:R-:W-:Y:S01]  /*120f0*/  FMUL.FTZ R3, R3, R14 ;  /* 0x0000000e03037220 */ /* 0x000fe20000410000 */
[----:B------:R-:W-:Y:S01]  /*12100*/  F2FP.BF16.PACK_AB R13, R11, R26 ;  /* 0x0000001a0b0d723e */ /* 0x000fe200000010ff */
[C---:B------:R-:W-:Y:S01]  /*12110*/  FFMA.FTZ R4, R2.reuse, R14, -R4 ;  /* 0x0000000e02047223 */ /* 0x040fe20000010804 */
[----:B------:R-:W-:Y:S01]  /*12120*/  F2FP.BF16.PACK_AB R14, R5, R9 ;  /* 0x00000009050e723e */ /* 0x000fe200000010ff */
[----:B------:R-:W-:-:S03]  /*12130*/  FFMA.FTZ R3, R2, R15, R3 ;  /* 0x0000000f02037223 */ /* 0x000fc60000010003 */
[----:B------:R-:W-:Y:S02]  /*12140*/  F2FP.BF16.PACK_AB R19, R4, R27 ;  /* 0x0000001b0413723e */ /* 0x000fe400000010ff */
[----:B------:R-:W-:-:S03]  /*12150*/  F2FP.BF16.PACK_AB R15, R3, R25 ;  /* 0x00000019030f723e */ /* 0x000fc600000010ff */
[----:B------:R1:W-:Y:S04]  /*12160*/  STS.128 [R32], R16 ;  /* 0x0000001020007388 */ /* 0x0003e80000000c00 */
[----:B------:R1:W-:Y:S02]  /*12170*/  STS.128 [R24+0x10080], R12 ;  /* 0x0100800c18007388 */ /* 0x0003e40000000c00 */
.L_x_6319:
[----:B------:R-:W-:Y:S05]  /*12180*/  BSYNC B0 ;  /* 0x0000000000007941 */ /* 0x000fea0003800000 */
.L_x_6318:
[----:B------:R-:W-:-:S13]  /*12190*/  ISETP.GE.AND P0, PT, R142, c[0x0][0x27c], PT ;  /* 0x00009f008e007a0c */ /* 0x000fda0003f06270 */
[----:B------:R-:W-:Y:S05]  /*121a0*/  @P0 BRA `(.L_x_6317) ;  /* 0x0000069000000947 */ /* 0x000fea0003800000 */
[----:B------:R-:W2:Y:S04]  /*121b0*/  LDL R3, [R1+0xe4] ;  /* 0x0000e40001037983 */ /* 0x000ea80000100800 */
[----:B------:R-:W3:Y:S01]  /*121c0*/  LDL R29, [R1+0xf8] ;  /* 0x0000f800011d7983 */ /* 0x000ee20000100800 */
[----:B------:R-:W-:Y:S01]  /*121d0*/  IMAD.MOV.U32 R2, RZ, RZ, c[0x0][0x27c] ;  /* 0x00009f00ff027624 */ /* 0x000fe200078e00ff */
[----:B------:R-:W-:Y:S02]  /*121e0*/  SHF.R.U32.HI R10, RZ, 0x10, R53 ;  /* 0x00000010ff0a7819 */ /* 0x000fe40000011635 */
[----:B------:R-:W-:-:S04]  /*121f0*/  SHF.R.U32.HI R9, RZ, 0x10, R57 ;  /* 0x00000010ff097819 */ /* 0x000fc80000011639 */
[----:B------:R-:W-:Y:S02]  /*12200*/  PRMT R9, R101, 0x5432, R9 ;  /* 0x0000543265097816 */ /* 0x000fe40000000009 */
[----:B--2---:R-:W-:-:S04]  /*12210*/  LEA.HI R2, R2, R3, RZ, 0x1d ;  /* 0x0000000302027211 */ /* 0x004fc800078fe8ff */
[----:B------:R-:W-:Y:S01]  /*12220*/  SHF.R.S32.HI R3, RZ, 0x1f, R2 ;  /* 0x0000001fff037819 */ /* 0x000fe20000011402 */
[----:B------:R-:W-:Y:S01]  /*12230*/  IMAD.SHL.U32 R4, R2, 0x8, RZ ;  /* 0x0000000802047824 */ /* 0x000fe200078e00ff */
[----:B-1-3--:R-:W1:Y:S02]  /*12240*/  LDS.128 R16, [R29] ;  /* 0x000000001d107984 */ /* 0x00ae640000000c00 */
[----:B------:R-:W-:Y:S02]  /*12250*/  LEA.HI R2, R3, R2, RZ, 0x3 ;  /* 0x0000000203027211 */ /* 0x000fe400078f18ff */
[----:B------:R-:W-:-:S03]  /*12260*/  LOP3.LUT R3, R251, 0x38, R4, 0xf8, !PT ;  /* 0x00000038fb037812 */ /* 0x000fc600078ef804 */
[----:B------:R-:W-:Y:S01]  /*12270*/  IMAD.SHL.U32 R2, R2, 0x400, RZ ;  /* 0x0000040002027824 */ /* 0x000fe200078e00ff */
[----:B------:R-:W-:-:S04]  /*12280*/  LOP3.LUT R3, R3, R31, RZ, 0x3c, !PT ;  /* 0x0000001f03037212 */ /* 0x000fc800078e3cff */
[----:B------:R-:W-:-:S04]  /*12290*/  LOP3.LUT R2, R2, 0x7fffe000, RZ, 0xc0, !PT ;  /* 0x7fffe00002027812 */ /* 0x000fc800078ec0ff */
[----:B------:R-:W-:Y:S02]  /*122a0*/  IADD3 R2, R3, R2, R8 ;  /* 0x0000000203027210 */ /* 0x000fe40007ffe008 */
[----:B------:R-:W-:-:S03]  /*122b0*/  SHF.R.U64 R3, R52, 0x10, R53 ;  /* 0x0000001034037819 */ /* 0x000fc60000001235 */
[----:B------:R-:W-:Y:S01]  /*122c0*/  IMAD.SHL.U32 R22, R2, 0x2, RZ ;  /* 0x0000000202167824 */ /* 0x000fe200078e00ff */
[----:B------:R-:W-:Y:S02]  /*122d0*/  SHF.R.U64 R2, R56, 0x10, R57 ;  /* 0x0000001038027819 */ /* 0x000fe40000001239 */
[C---:B------:R-:W-:Y:S02]  /*122e0*/  PRMT R4, R100.reuse, 0x5410, R3 ;  /* 0x0000541064047816 */ /* 0x040fe40000000003 */
[----:B------:R-:W2:Y:S01]  /*122f0*/  LDS.128 R12, [R22+0x10080] ;  /* 0x01008000160c7984 */ /* 0x000ea20000000c00 */
[----:B------:R-:W-:Y:S02]  /*12300*/  PRMT R5, R100, 0x5432, R2 ;  /* 0x0000543264057816 */ /* 0x000fe40000000002 */
[----:B------:R-:W-:-:S03]  /*12310*/  IMAD.U32 R11, R4, 0x10000, RZ ;  /* 0x00010000040b7824 */ /* 0x000fc600078e00ff */
[----:B------:R-:W-:Y:S02]  /*12320*/  IMAD.U32 R20, R5, 0x10000, RZ ;  /* 0x0001000005147824 */ /* 0x000fe400078e00ff */
[----:B-1----:R-:W-:Y:S01]  /*12330*/  IMAD.U32 R3, R16, 0x10000, RZ ;  /* 0x0001000010037824 */ /* 0x002fe200078e00ff */
[----:B--2---:R-:W-:-:S05]  /*12340*/  SHF.L.U32 R2, R12, 0x10, RZ ;  /* 0x000000100c027819 */ /* 0x004fca00000006ff */
        /* <DEDUP_REMOVED lines=15> */
[C---:B------:R-:W-:Y:S01]  /*12440*/  PRMT R10, R102.reuse, 0x5410, R3 ;  /* 0x00005410660a7816 */ /* 0x040fe20000000003 */
[----:B------:R-:W-:Y:S01]  /*12450*/  IMAD.U32 R3, R19, 0x10000, RZ ;  /* 0x0001000013037824 */ /* 0x000fe200078e00ff */
[----:B------:R-:W-:Y:S02]  /*12460*/  PRMT R11, R102, 0x5432, R2 ;  /* 0x00005432660b7816 */ /* 0x000fe40000000002 */
[----:B------:R-:W-:Y:S01]  /*12470*/  SHF.L.U32 R2, R15, 0x10, RZ ;  /* 0x000000100f027819 */ /* 0x000fe200000006ff */
[C---:B------:R-:W-:Y:S01]  /*12480*/  IMAD.U32 R21, R10.reuse, 0x10000, RZ ;  /* 0x000100000a157824 */ /* 0x040fe200078e00ff */
[----:B------:R-:W-:Y:S01]  /*12490*/  LOP3.LUT R10, R10, 0xffff0000, RZ, 0xc0, !PT ;  /* 0xffff00000a0a7812 */ /* 0x000fe200078ec0ff */
[C---:B------:R-:W-:Y:S01]  /*124a0*/  IMAD.U32 R23, R11.reuse, 0x10000, RZ ;  /* 0x000100000b177824 */ /* 0x040fe200078e00ff */
[----:B------:R-:W-:Y:S01]  /*124b0*/  LOP3.LUT R11, R11, 0xffff0000, RZ, 0xc0, !PT ;  /* 0xffff00000b0b7812 */ /* 0x000fe200078ec0ff */
        /* <DEDUP_REMOVED lines=8> */
[----:B------:R-:W-:Y:S01]  /*12540*/  SHF.R.U64 R12, R54, 0x10, R55 ;  /* 0x00000010360c7819 */ /* 0x000fe20000001237 */
[----:B------:R-:W-:-:S02]  /*12550*/  FMUL.FTZ R4, R2, R5 ;  /* 0x0000000502047220 */ /* 0x000fc40000410000 */
[-C--:B------:R-:W-:Y:S02]  /*12560*/  FMUL.FTZ R2, R2, R20.reuse ;  /* 0x0000001402027220 */ /* 0x080fe40000410000 */
[C---:B------:R-:W-:Y:S02]  /*12570*/  FFMA.FTZ R16, R3.reuse, R20, -R4 ;  /* 0x0000001403107223 */ /* 0x040fe40000010804 */
[----:B------:R-:W-:Y:S01]  /*12580*/  FFMA.FTZ R21, R3, R5, R2 ;  /* 0x0000000503157223 */ /* 0x000fe20000010002 */
[----:B------:R-:W-:Y:S02]  /*12590*/  LOP3.LUT R3, R13, 0xffff0000, RZ, 0xc0, !PT ;  /* 0xffff00000d037812 */ /* 0x000fe400078ec0ff */
[----:B------:R-:W-:Y:S02]  /*125a0*/  LOP3.LUT R13, R6, 0xffff0000, RZ, 0xc0, !PT ;  /* 0xffff0000060d7812 */ /* 0x000fe400078ec0ff */
[----:B------:R-:W-:Y:S02]  /*125b0*/  LOP3.LUT R6, R9, 0xffff0000, RZ, 0xc0, !PT ;  /* 0xffff000009067812 */ /* 0x000fe400078ec0ff */
[----:B------:R-:W-:Y:S01]  /*125c0*/  LOP3.LUT R2, R17, 0xffff0000, RZ, 0xc0, !PT ;  /* 0xffff000011027812 */ /* 0x000fe200078ec0ff */
[CC--:B------:R-:W-:Y:S01]  /*125d0*/  FMUL.FTZ R4, R3.reuse, R13.reuse ;  /* 0x0000000d03047220 */ /* 0x0c0fe20000410000 */
[----:B------:R-:W-:Y:S01]  /*125e0*/  SHF.R.U64 R5, R58, 0x10, R59 ;  /* 0x000000103a057819 */ /* 0x000fe2000000123b */
[----:B------:R-:W-:Y:S01]  /*125f0*/  FMUL.FTZ R3, R3, R6 ;  /* 0x0000000603037220 */ /* 0x000fe20000410000 */
[----:B------:R-:W-:Y:S01]  /*12600*/  F2FP.BF16.PACK_AB R16, R16, R28 ;  /* 0x0000001c1010723e */ /* 0x000fe200000010ff */
[----:B------:R-:W-:Y:S01]  /*12610*/  FFMA.FTZ R17, R2, R6, -R4 ;  /* 0x0000000602117223 */ /* 0x000fe20000010804 */
[----:B------:R-:W-:Y:S01]  /*12620*/  SHF.L.U32 R4, R14, 0x10, RZ ;  /* 0x000000100e047819 */ /* 0x000fe200000006ff */
[----:B------:R-:W-:Y:S01]  /*12630*/  FFMA.FTZ R13, R2, R13, R3 ;  /* 0x0000000d020d7223 */ /* 0x000fe20000010003 */
[----:B------:R-:W-:-:S02]  /*12640*/  PRMT R2, R103, 0x5410, R12 ;  /* 0x0000541067027816 */ /* 0x000fc4000000000c */
[----:B------:R-:W-:Y:S01]  /*12650*/  PRMT R3, R103, 0x5432, R5 ;  /* 0x0000543267037816 */ /* 0x000fe20000000005 */
[----:B------:R-:W-:Y:S01]  /*12660*/  IMAD.U32 R5, R18, 0x10000, RZ ;  /* 0x0001000012057824 */ /* 0x000fe200078e00ff */
[----:B------:R-:W-:Y:S01]  /*12670*/  F2FP.BF16.PACK_AB R17, R17, R26 ;  /* 0x0000001a1111723e */ /* 0x000fe200000010ff */
[----:B------:R-:W-:Y:S01]  /*12680*/  IMAD.U32 R12, R2, 0x10000, RZ ;  /* 0x00010000020c7824 */ /* 0x000fe200078e00ff */
[----:B------:R-:W-:Y:S01]  /*12690*/  F2FP.BF16.PACK_AB R13, R13, R25 ;  /* 0x000000190d0d723e */ /* 0x000fe200000010ff */
        /* <DEDUP_REMOVED lines=12> */
[C---:B------:R-:W-:Y:S02]  /*12760*/  FFMA.FTZ R6, R3.reuse, R6, -R4 ;  /* 0x0000000603067223 */ /* 0x040fe40000010804 */
[----:B------:R-:W-:Y:S01]  /*12770*/  FFMA.FTZ R5, R3, R5, R2 ;  /* 0x0000000503057223 */ /* 0x000fe20000010002 */
[----:B------:R-:W-:-:S02]  /*12780*/  LOP3.LUT R3, R15, 0xffff0000, RZ, 0xc0, !PT ;  /* 0xffff00000f037812 */ /* 0x000fc400078ec0ff */
[----:B------:R-:W-:Y:S02]  /*12790*/  LOP3.LUT R2, R19, 0xffff0000, RZ, 0xc0, !PT ;  /* 0xffff000013027812 */ /* 0x000fe400078ec0ff */
[----:B------:R-:W-:Y:S01]  /*127a0*/  F2FP.BF16.PACK_AB R18, R6, R20 ;  /* 0x000000140612723e */ /* 0x000fe200000010ff */
[-C--:B------:R-:W-:Y:S01]  /*127b0*/  FMUL.FTZ R4, R3, R10.reuse ;  /* 0x0000000a03047220 */ /* 0x080fe20000410000 */
[----:B------:R-:W-:Y:S01]  /*127c0*/  F2FP.BF16.PACK_AB R14, R5, R9 ;  /* 0x00000009050e723e */ /* 0x000fe200000010ff */
[-C--:B------:R-:W-:Y:S02]  /*127d0*/  FMUL.FTZ R3, R3, R11.reuse ;  /* 0x0000000b03037220 */ /* 0x080fe40000410000 */
[C---:B------:R-:W-:Y:S02]  /*127e0*/  FFMA.FTZ R4, R2.reuse, R11, -R4 ;  /* 0x0000000b02047223 */ /* 0x040fe40000010804 */
[----:B------:R-:W-:-:S03]  /*127f0*/  FFMA.FTZ R3, R2, R10, R3 ;  /* 0x0000000a02037223 */ /* 0x000fc60000010003 */
[----:B------:R-:W-:Y:S02]  /*12800*/  F2FP.BF16.PACK_AB R19, R4, R24 ;  /* 0x000000180413723e */ /* 0x000fe400000010ff */
[----:B------:R-:W-:-:S03]  /*12810*/  F2FP.BF16.PACK_AB R15, R3, R23 ;  /* 0x00000017030f723e */ /* 0x000fc600000010ff */
[----:B------:R1:W-:Y:S04]  /*12820*/  STS.128 [R29], R16 ;  /* 0x000000101d007388 */ /* 0x0003e80000000c00 */
[----:B------:R1:W-:Y:S02]  /*12830*/  STS.128 [R22+0x10080], R12 ;  /* 0x0100800c16007388 */ /* 0x0003e40000000c00 */
.L_x_6317:
[----:B------:R-:W-:Y:S05]  /*12840*/  BSYNC B1 ;  /* 0x0000000000017941 */ /* 0x000fea0003800000 */
.L_x_6316:
        /* <DEDUP_REMOVED lines=20> */
[----:B------:R-:W-:Y:S02]  /*12990*/  PRMT R21, R104, 0x5432, R6 ;  /* 0x0000543268157816 */ /* 0x000fe40000000006 */
[----:B------:R-:W-:Y:S01]  /*129a0*/  SHF.R.S32.HI R4, RZ, 0x1f, R2 ;  /* 0x0000001fff047819 */ /* 0x000fe20000011402 */
[----:B------:R-:W-:Y:S01]  /*129b0*/  IMAD.SHL.U32 R3, R2, 0x8, RZ ;  /* 0x0000000802037824 */ /* 0x000fe200078e00ff */
[----:B------:R-:W-:Y:S02]  /*129c0*/  SHF.R.U32.HI R9, RZ, 0x10, R65 ;  /* 0x00000010ff097819 */ /* 0x000fe40000011641 */
[----:B------:R-:W-:Y:S02]  /*129d0*/  LEA.HI R2, R4, R2, RZ, 0x3 ;  /* 0x0000000204027211 */ /* 0x000fe400078f18ff */
[----:B------:R-:W-:Y:S02]  /*129e0*/  LOP3.LUT R3, R40, 0x38, R3, 0xf8, !PT ;  /* 0x0000003828037812 */ /* 0x000fe400078ef803 */
[----:B------:R-:W-:Y:S01]  /*129f0*/  SHF.R.U64 R10, R66, 0x10, R67 ;  /* 0x00000010420a7819 */ /* 0x000fe20000001243 */
[----:B------:R-:W-:Y:S01]  /*12a00*/  IMAD.SHL.U32 R2, R2, 0x400, RZ ;  /* 0x0000040002027824 */ /* 0x000fe200078e00ff */
[----:B------:R-:W-:-:S02]  /*12a10*/  LOP3.LUT R3, R3, R39, RZ, 0x3c, !PT ;  /* 0x0000002703037212 */ /* 0x000fc400078e3cff */
[----:B------:R-:W-:Y:S02]  /*12a20*/  PRMT R28, R105, 0x5410, R11 ;  /* 0x00005410691c7816 */ /* 0x000fe4000000000b */
[----:B------:R-:W-:Y:S02]  /*12a30*/  LOP3.LUT R2, R2, 0x7fffe000, RZ, 0xc0, !PT ;  /* 0x7fffe00002027812 */ /* 0x000fe400078ec0ff */
[----:B------:R-:W-:Y:S01]  /*12a40*/  SHF.R.U64 R4, R62, 0x10, R63 ;  /* 0x000000103e047819 */ /* 0x000fe2000000123f */
[----:B-1----:R-:W-:Y:S01]  /*12a50*/  IMAD.U32 R36, R28, 0x10000, RZ ;  /* 0x000100001c247824 */ /* 0x002fe200078e00ff */
[----:B-----5:R-:W-:Y:S02]  /*12a60*/  IADD3 R2, R3, R2, R38 ;  /* 0x0000000203027210 */ /* 0x020fe40007ffe026 */
[----:B------:R-:W-:Y:S02]  /*12a70*/  SHF.R.U32.HI R3, RZ, 0x10, R61 ;  /* 0x00000010ff037819 */ /* 0x000fe4000001163d */
[----:B------:R-:W-:Y:S01]  /*12a80*/  SHF.R.U32.HI R5, RZ, 0x10, R63 ;  /* 0x00000010ff057819 */ /* 0x000fe2000001163f */
[----:B------:R-:W-:Y:S01]  /*12a90*/  IMAD.SHL.U32 R33, R2, 0x2, RZ ;  /* 0x0000000202217824 */ /* 0x000fe200078e00ff */
[----:B------:R-:W-:-:S02]  /*12aa0*/  SHF.R.U64 R2, R60, 0x10, R61 ;  /* 0x000000103c027819 */ /* 0x000fc4000000123d */
[----:B------:R-:W-:Y:S02]  /*12ab0*/  PRMT R20, R104, 0x5410, R9 ;  /* 0x0000541068147816 */ /* 0x000fe40000000009 */
[----:B------:R-:W1:Y:S01]  /*12ac0*/  LDS.128 R12, [R33+0x10080] ;  /* 0x01008000210c7984 */ /* 0x000e620000000c00 */
[C---:B------:R-:W-:Y:S02]  /*12ad0*/  PRMT R23, R106.reuse, 0x5432, R2 ;  /* 0x000054326a177816 */ /* 0x040fe40000000002 */
[----:B------:R-:W-:Y:S02]  /*12ae0*/  PRMT R29, R105, 0x5432, R10 ;  /* 0x00005432691d7816 */ /* 0x000fe4000000000a */
[----:B------:R-:W-:Y:S02]  /*12af0*/  PRMT R22, R106, 0x5410, R3 ;  /* 0x000054106a167816 */ /* 0x000fe40000000003 */
[C---:B------:R-:W-:Y:S02]  /*12b00*/  PRMT R31, R107.reuse, 0x5432, R4 ;  /* 0x000054326b1f7816 */ /* 0x040fe40000000004 */
[----:B------:R-:W-:Y:S01]  /*12b10*/  PRMT R30, R107, 0x5410, R5 ;  /* 0x000054106b1e7816 */ /* 0x000fe20000000005 */
[C---:B-1----:R-:W-:Y:S01]  /*12b20*/  IMAD.U32 R11, R12.reuse, 0x10000, RZ ;  /* 0x000100000c0b7824 */ /* 0x042fe200078e00ff */
[----:B------:R-:W-:Y:S01]  /*12b30*/  SHF.L.U32 R9, R13, 0x10, RZ ;  /* 0x000000100d097819 */ /* 0x000fe200000006ff */
[----:B------:R-:W-:Y:S01]  /*12b40*/  IMAD.U32 R3, R15, 0x10000, RZ ;  /* 0x000100000f037824 */ /* 0x000fe200078e00ff */
[----:B------:R-:W-:-:S02]  /*12b50*/  LOP3.LUT R10, R12, 0xffff0000, RZ, 0xc0, !PT ;  /* 0xffff00000c0a7812 */ /* 0x000fc400078ec0ff */
[----:B------:R-:W-:Y:S01]  /*12b60*/  LOP3.LUT R6, R13, 0xffff0000, RZ, 0xc0, !PT ;  /* 0xffff00000d067812 */ /* 0x000fe200078ec0ff */
[----:B------:R-:W-:Y:S01]  /*12b70*/  IMAD.U32 R13, R23, 0x10000, RZ ;  /* 0x00010000170d7824 */ /* 0x000fe200078e00ff */
[C---:B------:R-:W-:Y:S02]  /*12b80*/  SHF.L.U32 R5, R14.reuse, 0x10, RZ ;  /* 0x000000100e057819 */ /* 0x040fe400000006ff */
[----:B------:R-:W-:Y:S01]  /*12b90*/  LOP3.LUT R4, R14, 0xffff0000, RZ, 0xc0, !PT ;  /* 0xffff00000e047812 */ /* 0x000fe200078ec0ff */
[----:B------:R-:W-:Y:S01]  /*12ba0*/  IMAD.U32 R14, R20, 0x10000, RZ ;  /* 0x00010000140e7824 */ /* 0x000fe200078e00ff */
[----:B------:R-:W-:Y:S02]  /*12bb0*/  LOP3.LUT R2, R15, 0xffff0000, RZ, 0xc0, !PT ;  /* 0xffff00000f027812 */ /* 0x000fe400078ec0ff */
[----:B------:R-:W-:Y:S02]  /*12bc0*/  SHF.L.U32 R15, R30, 0x10, RZ ;  /* 0x000000101e0f7819 */ /* 0x000fe400000006ff */
[----:B------:R-:W-:Y:S01]  /*12bd0*/  LOP3.LUT R20, R20, 0xffff0000, RZ, 0xc0, !PT ;  /* 0xffff000014147812 */ /* 0x000fe200078ec0ff */
[----:B---3--:R-:W1:Y:S02]  /*12be0*/  LDS.128 R16, [R37] ;  /* 0x0000000025107984 */ /* 0x008e640000000c00 */
[C---:B-1----:R-:W-:Y:S01]  /*12bf0*/  IMAD.U32 R25, R16.reuse, 0x10000, RZ ;  /* 0x0001000010197824 */ /* 0x042fe200078e00ff */
[----:B------:R-:W-:Y:S01]  /*12c00*/  LOP3.LUT R27, R16, 0xffff0000, RZ, 0xc0, !PT ;  /* 0xffff0000101b7812 */ /* 0x000fe200078ec0ff */
[C---:B------:R-:W-:Y:S01]  /*12c10*/  IMAD.U32 R26, R18.reuse, 0x10000, RZ ;  /* 0x00010000121a7824 */ /* 0x040fe200078e00ff */
[----:B------:R-:W-:Y:S01]  /*12c20*/  LOP3.LUT R32, R18, 0xffff0000, RZ, 0xc0, !PT ;  /* 0xffff000012207812 */ /* 0x000fe200078ec0ff */
[C---:B------:R-:W-:Y:S01]  /*12c30*/  IMAD.U32 R16, R19.reuse, 0x10000, RZ ;  /* 0x0001000013107824 */ /* 0x040fe200078e00ff */
[----:B------:R-:W-:Y:S01]  /*12c40*/  LOP3.LUT R18, R19, 0xffff0000, RZ, 0xc0, !PT ;  /* 0xffff000013127812 */ /* 0x000fe200078ec0ff */
[----:B------:R-:W-:Y:S01]  /*12c50*/  IMAD.U32 R19, R21, 0x10000, RZ ;  /* 0x0001000015137824 */ /* 0x000fe200078e00ff */
[----:B------:R-:W-:-:S02]  /*12c60*/  SHF.L.U32 R24, R17, 0x10, RZ ;  /* 0x0000001011187819 */ /* 0x000fc400000006ff */
[----:B------:R-:W-:Y:S01]  /*12c70*/  LOP3.LUT R17, R17, 0xffff0000, RZ, 0xc0, !PT ;  /* 0xffff000011117812 */ /* 0x000fe200078ec0ff */
[C---:B------:R-:W-:Y:S02]  /*12c80*/  FMUL.FTZ R12, R11.reuse, R19 ;  /* 0x000000130b0c7220 */ /* 0x040fe40000410000 */
[-C--:B------:R-:W-:Y:S02]  /*12c90*/  FMUL.FTZ R11, R11, R13.reuse ;  /* 0x0000000d0b0b7220 */ /* 0x080fe40000410000 */
[----:B------:R-:W-:Y:S02]  /*12ca0*/  FFMA.FTZ R35, R25, R13, -R12 ;  /* 0x0000000d19237223 */ /* 0x000fe4000001080c */
[----:B------:R-:W-:Y:S02]  /*12cb0*/  IMAD.U32 R13, R22, 0x10000, RZ ;  /* 0x00010000160d7824 */ /* 0x000fe400078e00ff */
[----:B------:R-:W-:Y:S02]  /*12cc0*/  FMUL.FTZ R12, R9, R14 ;  /* 0x0000000e090c7220 */ /* 0x000fe40000410000 */
[----:B------:R-:W-:-:S02]  /*12cd0*/  FFMA.FTZ R34, R25, R19, R11 ;  /* 0x0000001319227223 */ /* 0x000fc4000001000b */
[-C--:B------:R-:W-:Y:S02]  /*12ce0*/  FMUL.FTZ R11, R9, R13.reuse ;  /* 0x0000000d090b7220 */ /* 0x080fe40000410000 */
[----:B------:R-:W-:Y:S01]  /*12cf0*/  FFMA.FTZ R25, R24, R13, -R12 ;  /* 0x0000000d18197223 */ /* 0x000fe2000001080c */
[----:B------:R-:W-:Y:S01]  /*12d00*/  LOP3.LUT R12, R21, 0xffff0000, RZ, 0xc0, !PT ;  /* 0xffff0000150c7812 */ /* 0x000fe200078ec0ff */
[----:B------:R-:W-:Y:S01]  /*12d10*/  FMUL.FTZ R9, R3, R36 ;  /* 0x0000002403097220 */ /* 0x000fe20000410000 */
[----:B------:R-:W-:Y:S01]  /*12d20*/  LOP3.LUT R21, R29, 0xffff0000, RZ, 0xc0, !PT ;  /* 0xffff00001d157812 */ /* 0x000fe200078ec0ff */
[-C--:B------:R-:W-:Y:S02]  /*12d30*/  FMUL.FTZ R3, R3, R15.reuse ;  /* 0x0000000f03037220 */ /* 0x080fe40000410000 */
[----:B------:R-:W-:Y:S01]  /*12d40*/  FFMA.FTZ R19, R16, R15, -R9 ;  /* 0x0000000f10137223 */ /* 0x000fe20000010809 */
[----:B------:R-:W-:Y:S01]  /*12d50*/  LOP3.LUT R9, R23, 0xffff0000, RZ, 0xc0, !PT ;  /* 0xffff000017097812 */ /* 0x000fe200078ec0ff */
[----:B------:R-:W-:Y:S01]  /*12d60*/  FFMA.FTZ R14, R24, R14, R11 ;  /* 0x0000000e180e7223 */ /* 0x000fe2000001000b */
[----:B------:R-:W-:Y:S01]  /*12d70*/  LOP3.LUT R11, R22, 0xffff0000, RZ, 0xc0, !PT ;  /* 0xffff0000160b7812 */ /* 0x000fe200078ec0ff */
[----:B------:R-:W-:-:S02]  /*12d80*/  FFMA.FTZ R15, R16, R36, R3 ;  /* 0x00000024100f7223 */ /* 0x000fc40000010003 */
[C---:B------:R-:W-:Y:S02]  /*12d90*/  FMUL.FTZ R3, R10.reuse, R12 ;  /* 0x0000000c0a037220 */ /* 0x040fe40000410000 */
[----:B------:R-:W-:Y:S02]  /*12da0*/  IMAD.U32 R22, R29, 0x10000, RZ ;  /* 0x000100001d167824 */ /* 0x000fe400078e00ff */
[-C--:B------:R-:W-:Y:S02]  /*12db0*/  FMUL.FTZ R10, R10, R9.reuse ;  /* 0x000000090a0a7220 */ /* 0x080fe40000410000 */
[----:B------:R-:W-:Y:S02]  /*12dc0*/  FFMA.FTZ R13, R27, R9, -R3 ;  /* 0x000000091b0d7223 */ /* 0x000fe40000010803 */
[C---:B------:R-:W-:Y:S02]  /*12dd0*/  FMUL.FTZ R9, R6.reuse, R20 ;  /* 0x0000001406097220 */ /* 0x040fe40000410000 */
[----:B------:R-:W-:-:S02]  /*12de0*/  FMUL.FTZ R3, R6, R11 ;  /* 0x0000000b06037220 */ /* 0x000fc40000410000 */
[----:B------:R-:W-:Y:S02]  /*12df0*/  IMAD.U32 R16, R31, 0x10000, RZ ;  /* 0x000100001f107824 */ /* 0x000fe400078e00ff */
[----:B------:R-:W-:Y:S02]  /*12e00*/  FMUL.FTZ R6, R5, R22 ;  /* 0x0000001605067220 */ /* 0x000fe40000410000 */
[----:B------:R-:W-:Y:S02]  /*12e10*/  FFMA.FTZ R12, R27, R12, R10 ;  /* 0x0000000c1b0c7223 */ /* 0x000fe4000001000a */
[C---:B------:R-:W-:Y:S02]  /*12e20*/  FFMA.FTZ R11, R17.reuse, R11, -R9 ;  /* 0x0000000b110b7223 */ /* 0x040fe40000010809 */
[----:B------:R-:W-:Y:S01]  /*12e30*/  FFMA.FTZ R10, R17, R20, R3 ;  /* 0x00000014110a7223 */ /* 0x000fe20000010003 */
[----:B------:R-:W-:Y:S01]  /*12e40*/  LOP3.LUT R20, R28, 0xffff0000, RZ, 0xc0, !PT ;  /* 0xffff00001c147812 */ /* 0x000fe200078ec0ff */
[-C--:B------:R-:W-:Y:S01]  /*12e50*/  FMUL.FTZ R3, R5, R16.reuse ;  /* 0x0000001005037220 */ /* 0x080fe20000410000 */
[----:B------:R-:W-:Y:S01]  /*12e60*/  LOP3.LUT R17, R31, 0xffff0000, RZ, 0xc0, !PT ;  /* 0xffff00001f117812 */ /* 0x000fe200078ec0ff */
[----:B------:R-:W-:Y:S01]  /*12e70*/  FFMA.FTZ R9, R26, R16, -R6 ;  /* 0x000000101a097223 */ /* 0x000fe20000010806 */
[----:B------:R-:W-:Y:S01]  /*12e80*/  LOP3.LUT R16, R30, 0xffff0000, RZ, 0xc0, !PT ;  /* 0xffff00001e107812 */ /* 0x000fe200078ec0ff */
[----:B------:R-:W-:Y:S01]  /*12e90*/  FFMA.FTZ R6, R26, R22, R3 ;  /* 0x000000161a067223 */ /* 0x000fe20000010003 */
[----:B------:R-:W-:Y:S01]  /*12ea0*/  F2FP.BF16.PACK_AB R12, R12, R34 ;  /* 0x000000220c0c723e */ /* 0x000fe200000010ff */
[----:B------:R-:W-:-:S02]  /*12eb0*/  FMUL.FTZ R5, R4, R21 ;  /* 0x0000001504057220 */ /* 0x000fc40000410000 */
[----:B------:R-:W-:Y:S02]  /*12ec0*/  FMUL.FTZ R3, R2, R20 ;  /* 0x0000001402037220 */ /* 0x000fe40000410000 */
[-C--:B------:R-:W-:Y:S02]  /*12ed0*/  FMUL.FTZ R4, R4, R17.reuse ;  /* 0x0000001104047220 */ /* 0x080fe40000410000 */
[-C--:B------:R-:W-:Y:S02]  /*12ee0*/  FMUL.FTZ R2, R2, R16.reuse ;  /* 0x0000001002027220 */ /* 0x080fe40000410000 */
        /* <DEDUP_REMOVED lines=13> */
.L_x_6323:
[----:B------:R-:W-:Y:S05]  /*12fc0*/  BSYNC B0 ;  /* 0x0000000000007941 */ /* 0x000fea0003800000 */
.L_x_6322:
[----:B------:R-:W-:-:S13]  /*12fd0*/  ISETP.GE.AND P0, PT, R142, c[0x0][0x27c], PT ;  /* 0x00009f008e007a0c */ /* 0x000fda0003f06270 */
[----:B------:R-:W-:Y:S05]  /*12fe0*/  @P0 BRA `(.L_x_6321) ;  /* 0x0000069000000947 */ /* 0x000fea0003800000 */
[----:B------:R-:W3:Y:S04]  /*12ff0*/  LDL R3, [R1+0xe4] ;  /* 0x0000e40001037983 */ /* 0x000ee80000100800 */
[----:B-1----:R-:W4:Y:S01]  /*13000*/  LDL R37, [R1+0xf4] ;  /* 0x0000f40001257983 */ /* 0x002f220000100800 */
[----:B------:R-:W-:Y:S01]  /*13010*/  IMAD.MOV.U32 R2, RZ, RZ, c[0x0][0x27c] ;  /* 0x00009f00ff027624 */ /* 0x000fe200078e00ff */
[----:B------:R-:W-:Y:S02]  /*13020*/  SHF.R.U64 R6, R76, 0x10, R77 ;  /* 0x000000104c067819 */ /* 0x000fe4000000124d */
[----:B------:R-:W-:Y:S02]  /*13030*/  SHF.R.U32.HI R11, RZ, 0x10, R79 ;  /* 0x00000010ff0b7819 */ /* 0x000fe4000001164f */
[----:B------:R-:W-:-:S02]  /*13040*/  PRMT R21, R108, 0x5432, R6 ;  /* 0x000054326c157816 */ /* 0x000fc40000000006 */
[----:B------:R-:W-:Y:S02]  /*13050*/  SHF.R.U32.HI R9, RZ, 0x10, R77 ;  /* 0x00000010ff097819 */ /* 0x000fe4000001164d */
[----:B------:R-:W-:Y:S02]  /*13060*/  SHF.R.U64 R10, R78, 0x10, R79 ;  /* 0x000000104e0a7819 */ /* 0x000fe4000000124f */
[C---:B------:R-:W-:Y:S02]  /*13070*/  PRMT R28, R109.reuse, 0x5410, R11 ;  /* 0x000054106d1c7816 */ /* 0x040fe4000000000b */
[----:B------:R-:W-:Y:S02]  /*13080*/  SHF.R.U32.HI R5, RZ, 0x10, R75 ;  /* 0x00000010ff057819 */ /* 0x000fe4000001164b */
[----:B------:R-:W-:Y:S01]  /*13090*/  PRMT R20, R108, 0x5410, R9 ;  /* 0x000054106c147816 */ /* 0x000fe20000000009 */
[----:B------:R-:W-:Y:S01]  /*130a0*/  IMAD.U32 R36, R28, 0x10000, RZ ;  /* 0x000100001c247824 */ /* 0x000fe200078e00ff */
[----:B------:R-:W-:-:S02]  /*130b0*/  PRMT R29, R109, 0x5432, R10 ;  /* 0x000054326d1d7816 */ /* 0x000fc4000000000a */
        /* <DEDUP_REMOVED lines=17> */
[----:B------:R-:W3:Y:S01]  /*131d0*/  LDS.128 R12, [R33+0x10080] ;  /* 0x01008000210c7984 */ /* 0x000ee20000000c00 */
[----:B------:R-:W-:Y:S01]  /*131e0*/  PRMT R23, R110, 0x5432, R2 ;  /* 0x000054326e177816 */ /* 0x000fe20000000002 */
        /* <DEDUP_REMOVED lines=9> */
[C---:B---3--:R-:W-:Y:S01]  /*13280*/  IMAD.U32 R11, R12.reuse, 0x10000, RZ ;  /* 0x000100000c0b7824 */ /* 0x048fe200078e00ff */
[----:B------:R-:W-:Y:S01]  /*13290*/  SHF.L.U32 R9, R13, 0x10, RZ ;  /* 0x000000100d097819 */ /* 0x000fe200000006ff */
[----:B------:R-:W-:Y:S01]  /*132a0*/  IMAD.U32 R3, R15, 0x10000, RZ ;  /* 0x000100000f037824 */ /* 0x000fe200078e00ff */
[----:B------:R-:W-:Y:S01]  /*132b0*/  LOP3.LUT R10, R12, 0xffff0000, RZ, 0xc0, !PT ;  /* 0xffff00000c0a7812 */ /* 0x000fe200078ec0ff */
[----:B------:R-:W-:Y:S01]  /*132c0*/  FMUL.FTZ R12, R11, R19 ;  /* 0x000000130b0c7220 */ /* 0x000fe20000410000 */
[----:B------:R-:W-:Y:S01]  /*132d0*/  LOP3.LUT R6, R13, 0xffff0000, RZ, 0xc0, !PT ;  /* 0xffff00000d067812 */ /* 0x000fe200078ec0ff */
[----:B------:R-:W-:Y:S01]  /*132e0*/  IMAD.U32 R13, R23, 0x10000, RZ ;  /* 0x00010000170d7824 */ /* 0x000fe200078e00ff */
[C---:B------:R-:W-:Y:S02]  /*132f0*/  SHF.L.U32 R5, R14.reuse, 0x10, RZ ;  /* 0x000000100e057819 */ /* 0x040fe400000006ff */
[----:B------:R-:W-:Y:S01]  /*13300*/  LOP3.LUT R4, R14, 0xffff0000, RZ, 0xc0, !PT ;  /* 0xffff00000e047812 */ /* 0x000fe200078ec0ff */
[----:B------:R-:W-:Y:S01]  /*13310*/  IMAD.U32 R14, R20, 0x10000, RZ ;  /* 0x00010000140e7824 */ /* 0x000fe200078e00ff */
[----:B------:R-:W-:Y:S01]  /*13320*/  LOP3.LUT R2, R15, 0xffff0000, RZ, 0xc0, !PT ;  /* 0xffff00000f027812 */ /* 0x000fe200078ec0ff */
[-C--:B------:R-:W-:Y:S01]  /*13330*/  FMUL.FTZ R11, R11, R13.reuse ;  /* 0x0000000d0b0b7220 */ /* 0x080fe20000410000 */
[----:B------:R-:W-:Y:S01]  /*13340*/  SHF.L.U32 R15, R30, 0x10, RZ ;  /* 0x000000101e0f7819 */ /* 0x000fe200000006ff */
[----:B------:R-:W-:Y:S01]  /*13350*/  FFMA.FTZ R35, R25, R13, -R12 ;  /* 0x0000000d19237223 */ /* 0x000fe2000001080c */
[----:B------:R-:W-:Y:S01]  /*13360*/  LOP3.LUT R20, R20, 0xffff0000, RZ, 0xc0, !PT ;  /* 0xffff000014147812 */ /* 0x000fe200078ec0ff */
[----:B------:R-:W-:-:S02]  /*13370*/  IMAD.U32 R13, R22, 0x10000, RZ ;  /* 0x00010000160d7824 */ /* 0x000fc400078e00ff */
[----:B------:R-:W-:Y:S02]  /*13380*/  FMUL.FTZ R12, R9, R14 ;  /* 0x0000000e090c7220 */ /* 0x000fe40000410000 */
[----:B------:R-:W-:Y:S02]  /*13390*/  FFMA.FTZ R34, R25, R19, R11 ;  /* 0x0000001319227223 */ /* 0x000fe4000001000b */
[-C--:B------:R-:W-:Y:S02]  /*133a0*/  FMUL.FTZ R11, R9, R13.reuse ;  /* 0x0000000d090b7220 */ /* 0x080fe40000410000 */
[----:B------:R-:W-:Y:S01]  /*133b0*/  FFMA.FTZ R25, R24, R13, -R12 ;  /* 0x0000000d18197223 */ /* 0x000fe2000001080c */
[----:B------:R-:W-:Y:S01]  /*133c0*/  LOP3.LUT R12, R21, 0xffff0000, RZ, 0xc0, !PT ;  /* 0xffff0000150c7812 */ /* 0x000fe200078ec0ff */
[----:B------:R-:W-:Y:S01]  /*133d0*/  FMUL.FTZ R9, R3, R36 ;  /* 0x0000002403097220 */ /* 0x000fe20000410000 */
[----:B------:R-:W-:Y:S01]  /*133e0*/  LOP3.LUT R21, R29, 0xffff0000, RZ, 0xc0, !PT ;  /* 0xffff00001d157812 */ /* 0x000fe200078ec0ff */
[----:B------:R-:W-:-:S02]  /*133f0*/  FMUL.FTZ R3, R3, R15 ;  /* 0x0000000f03037220 */ /* 0x000fc40000410000 */
[----:B------:R-:W-:Y:S01]  /*13400*/  FFMA.FTZ R19, R16, R15, -R9 ;  /* 0x0000000f10137223 */ /* 0x000fe20000010809 */
[----:B------:R-:W-:Y:S01]  /*13410*/  LOP3.LUT R9, R23, 0xffff0000, RZ, 0xc0, !PT ;  /* 0xffff000017097812 */ /* 0x000fe200078ec0ff */
[----:B------:R-:W-:Y:S01]  /*13420*/  FFMA.FTZ R14, R24, R14, R11 ;  /* 0x0000000e180e7223 */ /* 0x000fe2000001000b */
[----:B------:R-:W-:Y:S01]  /*13430*/  LOP3.LUT R11, R22, 0xffff0000, RZ, 0xc0, !PT ;  /* 0xffff0000160b7812 */ /* 0x000fe200078ec0ff */
[----:B------:R-:W-:Y:S02]  /*13440*/  FFMA.FTZ R15, R16, R36, R3 ;  /* 0x00000024100f7223 */ /* 0x000fe40000010003 */
[C---:B------:R-:W-:Y:S02]  /*13450*/  FMUL.FTZ R3, R10.reuse, R12 ;  /* 0x0000000c0a037220 */ /* 0x040fe40000410000 */
[----:B------:R-:W-:Y:S02]  /*13460*/  IMAD.U32 R22, R29, 0x10000, RZ ;  /* 0x000100001d167824 */ /* 0x000fe400078e00ff */
[----:B------:R-:W-:-:S02]  /*13470*/  FMUL.FTZ R10, R10, R9 ;  /* 0x000000090a0a7220 */ /* 0x000fc40000410000 */
[----:B------:R-:W-:Y:S02]  /*13480*/  FFMA.FTZ R13, R27, R9, -R3 ;  /* 0x000000091b0d7223 */ /* 0x000fe40000010803 */
[C---:B------:R-:W-:Y:S02]  /*13490*/  FMUL.FTZ R9, R6.reuse, R20 ;  /* 0x0000001406097220 */ /* 0x040fe40000410000 */
[----:B------:R-:W-:Y:S02]  /*134a0*/  FMUL.FTZ R3, R6, R11 ;  /* 0x0000000b06037220 */ /* 0x000fe40000410000 */
[----:B------:R-:W-:Y:S02]  /*134b0*/  IMAD.U32 R16, R31, 0x10000, RZ ;  /* 0x000100001f107824 */ /* 0x000fe400078e00ff */
[----:B------:R-:W-:Y:S02]  /*134c0*/  FMUL.FTZ R6, R5, R22 ;  /* 0x0000001605067220 */ /* 0x000fe40000410000 */
[----:B------:R-:W-:-:S02]  /*134d0*/  FFMA.FTZ R12, R27, R12, R10 ;  /* 0x0000000c1b0c7223 */ /* 0x000fc4000001000a */
        /* <DEDUP_REMOVED lines=26> */
.L_x_6321:
[----:B------:R-:W-:Y:S05]  /*13680*/  BSYNC B1 ;  /* 0x0000000000017941 */ /* 0x000fea0003800000 */
.L_x_6320:
        /* <DEDUP_REMOVED lines=31> */
[----:B------:R-:W-:Y:S01]  /*13880*/  IMAD.U32 R36, R28, 0x10000, RZ ;  /* 0x000100001c247824 */ /* 0x000fe200078e00ff */
        /* <DEDUP_REMOVED lines=24> */
[----:B----4-:R-:W1:Y:S02]  /*13a10*/  LDS.128 R16, [R37] ;  /* 0x0000000025107984 */ /* 0x010e640000000c00 */
        /* <DEDUP_REMOVED lines=61> */
.L_x_6325:
[----:B------:R-:W-:Y:S05]  /*13df0*/  BSYNC B0 ;  /* 0x0000000000007941 */ /* 0x000fea0003800000 */
.L_x_6324:
[----:B------:R-:W-:-:S13]  /*13e00*/  ISETP.GE.AND P0, PT, R142, c[0x0][0x27c], PT ;  /* 0x00009f008e007a0c */ /* 0x000fda0003f06270 */
[----:B------:R-:W-:Y:S05]  /*13e10*/  @P0 BRA `(.L_x_6297) ;  /* 0x0000069000000947 */ /* 0x000fea0003800000 */
[----:B------:R-:W4:Y:S04]  /*13e20*/  LDL R3, [R1+0xe4] ;  /* 0x0000e40001037983 */ /* 0x000f280000100800 */
[----:B-12---:R-:W2:Y:S01]  /*13e30*/  LDL R37, [R1+0xf0] ;  /* 0x0000f00001257983 */ /* 0x006ea20000100800 */
[----:B------:R-:W-:Y:S01]  /*13e40*/  IMAD.MOV.U32 R2, RZ, RZ, c[0x0][0x27c] ;  /* 0x00009f00ff027624 */ /* 0x000fe200078e00ff */
[----:B------:R-:W-:Y:S02]  /*13e50*/  SHF.R.U64 R6, R88, 0x10, R89 ;  /* 0x0000001058067819 */ /* 0x000fe40000001259 */
[----:B------:R-:W-:Y:S02]  /*13e60*/  SHF.R.U32.HI R11, RZ, 0x10, R91 ;  /* 0x00000010ff0b7819 */ /* 0x000fe4000001165b */
[----:B------:R-:W-:-:S02]  /*13e70*/  PRMT R21, R115, 0x5432, R6 ;  /* 0x0000543273157816 */ /* 0x000fc40000000006 */
[----:B------:R-:W-:Y:S02]  /*13e80*/  SHF.R.U32.HI R9, RZ, 0x10, R89 ;  /* 0x00000010ff097819 */ /* 0x000fe40000011659 */
[----:B------:R-:W-:Y:S02]  /*13e90*/  SHF.R.U64 R10, R90, 0x10, R91 ;  /* 0x000000105a0a7819 */ /* 0x000fe4000000125b */
[----:B------:R-:W-:Y:S02]  /*13ea0*/  PRMT R28, R116, 0x5410, R11 ;  /* 0x00005410741c7816 */ /* 0x000fe4000000000b */
[----:B------:R-:W-:Y:S02]  /*13eb0*/  SHF.R.U32.HI R5, RZ, 0x10, R95 ;  /* 0x00000010ff057819 */ /* 0x000fe4000001165f */
[----:B------:R-:W-:Y:S01]  /*13ec0*/  PRMT R20, R115, 0x5410, R9 ;  /* 0x0000541073147816 */ /* 0x000fe20000000009 */
[----:B------:R-:W-:Y:S01]  /*13ed0*/  IMAD.U32 R36, R28, 0x10000, RZ ;  /* 0x000100001c247824 */ /* 0x000fe200078e00ff */
[----:B------:R-:W-:-:S02]  /*13ee0*/  PRMT R29, R116, 0x5432, R10 ;  /* 0x00005432741d7816 */ /* 0x000fc4000000000a */
[----:B------:R-:W-:Y:S02]  /*13ef0*/  PRMT R30, R118, 0x5410, R5 ;  /* 0x00005410761e7816 */ /* 0x000fe40000000005 */
        /* <DEDUP_REMOVED lines=27> */
[C---:B--2---:R-:W-:Y:S01]  /*140b0*/  IMAD.U32 R11, R12.reuse, 0x10000, RZ ;  /* 0x000100000c0b7824 */ /* 0x044fe200078e00ff */
        /* <DEDUP_REMOVED lines=63> */
.L_x_6297:
[----:B------:R-:W-:Y:S05]  /*144b0*/  BSYNC B2 ;  /* 0x0000000000027941 */ /* 0x000fea0003800000 */
.L_x_6263:
[----:B-1----:R-:W-:Y:S01]  /*144c0*/  IMAD R4, R120, c[0x0][0x208], RZ ;  /* 0x0000820078047a24 */ /* 0x002fe200078e02ff */
[----:B------:R-:W-:-:S04]  /*144d0*/  DEPBAR.LE SB0, 0x0 ;  /* 0x000080000000791a */ /* 0x000fc80000000000 */
[----:B------:R-:W-:Y:S01]  /*144e0*/  IMAD.WIDE.U32 R2, R222, c[0x0][0x208], RZ ;  /* 0x00008200de027a25 */ /* 0x000fe200078e00ff */
[----:B------:R-:W-:Y:S01]  /*144f0*/  BAR.SYNC.DEFER_BLOCKING 0x0 ;  /* 0x0000000000007b1d */ /* 0x000fe20000010000 */
[----:B------:R-:W-:Y:S02]  /*14500*/  ISETP.GE.AND P3, PT, R140, c[0x0][0x1d4], PT ;  /* 0x000075008c007a0c */ /* 0x000fe40003f66270 */
[----:B------:R-:W-:Y:S01]  /*14510*/  IMAD R4, R222, c[0x0][0x20c], R4 ;  /* 0x00008300de047a24 */ /* 0x000fe200078e0204 */
[----:B------:R-:W-:Y:S01]  /*14520*/  IADD3 R204, R151, 0x20, RZ ;  /* 0x0000002097cc7810 */ /* 0x000fe20007ffe0ff */
[----:B------:R-:W-:Y:S01]  /*14530*/  IMAD.WIDE.U32 R242, R244, c[0x0][0x210], RZ ;  /* 0x00008400f4f27a25 */ /* 0x000fe200078e00ff */
[----:B------:R-:W-:Y:S01]  /*14540*/  SHF.L.U64.HI R231, R140, 0x1, R141 ;  /* 0x000000018ce77819 */ /* 0x000fe2000001028d */
[----:B------:R-:W1:Y:S01]  /*14550*/  S2R R9, SR_TID.X ;  /* 0x0000000000097919 */ /* 0x000e620000002100 */
[----:B------:R-:W-:Y:S01]  /*14560*/  SHF.L.U64.HI R226, R234, 0x1, R237 ;  /* 0x00000001eae27819 */ /* 0x000fe200000102ed */
[----:B------:R-:W-:Y:S01]  /*14570*/  IMAD.IADD R3, R3, 0x1, R4 ;  /* 0x0000000103037824 */ /* 0x000fe200078e0204 */
[----:B------:R-:W-:Y:S01]  /*14580*/  SHF.L.U64.HI R227, R219, 0x1, R239 ;  /* 0x00000001dbe37819 */ /* 0x000fe200000102ef */
[----:B------:R-:W-:Y:S01]  /*14590*/  IMAD R4, R121, c[0x0][0x218], RZ ;  /* 0x0000860079047a24 */ /* 0x000fe200078e02ff */
[----:B------:R-:W-:Y:S01]  /*145a0*/  ISETP.GE.AND P4, PT, R142, c[0x0][0x1d4], PT ;  /* 0x000075008e007a0c */ /* 0x000fe20003f86270 */
[----:B------:R-:W-:Y:S01]  /*145b0*/  IMAD.WIDE.U32 R2, R221, c[0x0][0x218], R2 ;  /* 0x00008600dd027a25 */ /* 0x000fe200078e0002 */
[----:B------:R-:W-:Y:S01]  /*145c0*/  ISETP.GE.AND P2, PT, R219, c[0x0][0x1d4], PT ;  /* 0x00007500db007a0c */ /* 0x000fe20003f46270 */
[----:B------:R-:W-:Y:S01]  /*145d0*/  BSSY B0, `(.L_x_6326) ;  /* 0x0000047000007945 */ /* 0x000fe20003800000 */
[----:B------:R-:W-:Y:S01]  /*145e0*/  SHF.L.U64.HI R224, R220, 0x1, R238 ;  /* 0x00000001dce07819 */ /* 0x000fe200000102ee */
[----:B------:R-:W-:Y:S01]  /*145f0*/  IMAD R4, R221, c[0x0][0x21c], R4 ;  /* 0x00008700dd047a24 */ /* 0x000fe200078e0204 */
[----:B------:R-:W-:Y:S01]  /*14600*/  IADD3 R2, P0, R2, R242, RZ ;  /* 0x000000f202027210 */ /* 0x000fe20007f1e0ff */
[----:B------:R-:W-:-:S02]  /*14610*/  IMAD R244, R244, c[0x0][0x214], R243 ;  /* 0x00008500f4f47a24 */ /* 0x000fc400078e02f3 */
[----:B------:R-:W-:Y:S02]  /*14620*/  IMAD.SHL.U32 R230, R140, 0x2, RZ ;  /* 0x000000028ce67824 */ /* 0x000fe400078e00ff */
[----:B------:R-:W-:Y:S01]  /*14630*/  IMAD.SHL.U32 R229, R234, 0x2, RZ ;  /* 0x00000002eae57824 */ /* 0x000fe200078e00ff */
[----:B------:R-:W-:Y:S01]  /*14640*/  IADD3.X R3, R244, R3, R4, P0, !PT ;  /* 0x00000003f4037210 */ /* 0x000fe200007fe404 */
[----:B------:R-:W-:Y:S01]  /*14650*/  IMAD.IADD R4, R119, 0x1, -R143 ;  /* 0x0000000177047824 */ /* 0x000fe200078e0a8f */
[C---:B------:R-:W-:Y:S01]  /*14660*/  LEA R6, P0, R2.reuse, c[0x0][0x1f8], 0x1 ;  /* 0x00007e0002067a11 */ /* 0x040fe200078008ff */
[----:B------:R-:W-:Y:S01]  /*14670*/  LDSM.16.M88.4 R12, [R200] ;  /* 0x00000000c80c783b */ /* 0x000fe20000000200 */
[----:B------:R-:W-:Y:S02]  /*14680*/  IMAD.SHL.U32 R228, R219, 0x2, RZ ;  /* 0x00000002dbe47824 */ /* 0x000fe400078e00ff */
[----:B------:R-:W-:Y:S01]  /*14690*/  LEA.HI.X R5, R2, c[0x0][0x1fc], R3, 0x1, P0 ;  /* 0x00007f0002057a11 */ /* 0x000fe200000f0c03 */
[----:B------:R-:W-:Y:S01]  /*146a0*/  LDSM.16.M88.4 R28, [R151] ;  /* 0x00000000971c783b */ /* 0x000fe20000000200 */
[----:B------:R-:W-:Y:S01]  /*146b0*/  LOP3.LUT P0, RZ, R149, 0x2, RZ, 0xc0, !PT ;  /* 0x0000000295ff7812 */ /* 0x000fe2000780c0ff */
[----:B------:R-:W-:-:S02]  /*146c0*/  IMAD.SHL.U32 R225, R220, 0x2, RZ ;  /* 0x00000002dce17824 */ /* 0x000fc400078e00ff */
[----:B------:R-:W4:Y:S04]  /*146d0*/  SHFL.IDX PT, R2, R6, RZ, 0x181f ;  /* 0x00181fff06027589 */ /* 0x000f2800000e0000 */
[----:B------:R-:W2:Y:S04]  /*146e0*/  SHFL.IDX PT, R3, R5, RZ, 0x181f ;  /* 0x00181fff05037589 */ /* 0x000ea800000e0000 */
[----:B-----5:R3:W1:Y:S02]  /*146f0*/  LDSM.16.M88.4 R36, [R151+0x800] ;  /* 0x000800009724783b */ /* 0x0206640000000200 */
[----:B------:R-:W-:-:S02]  /*14700*/  @P0 IADD3 R204, R151, -0x20, RZ ;  /* 0xffffffe097cc0810 */ /* 0x000fc40007ffe0ff */
[----:B------:R-:W-:Y:S01]  /*14710*/  ISETP.LT.OR P0, PT, R4, 0x1, P3 ;  /* 0x000000010400780c */ /* 0x000fe20001f01670 */
[----:B------:R3:W1:Y:S01]  /*14720*/  LDSM.16.M88.4 R44, [R151+0x1000] ;  /* 0x00100000972c783b */ /* 0x0006620000000200 */
[C---:B------:R-:W-:Y:S02]  /*14730*/  IADD3 R215, R204.reuse, 0x1000, RZ ;  /* 0x00001000ccd77810 */ /* 0x040fe40007ffe0ff */
[----:B------:R-:W-:Y:S01]  /*14740*/  IADD3 R214, R204, 0x800, RZ ;  /* 0x00000800ccd67810 */ /* 0x000fe20007ffe0ff */
[----:B------:R3:W1:Y:S04]  /*14750*/  LDSM.16.M88.4 R16, [R201] ;  /* 0x00000000c910783b */ /* 0x0006680000000200 */
[----:B------:R3:W1:Y:S01]  /*14760*/  LDSM.16.M88.4 R40, [R204] ;  /* 0x00000000cc28783b */ /* 0x0006620000000200 */
[----:B----4-:R-:W-:-:S03]  /*14770*/  IADD3 R10, P1, R2, R230, RZ ;  /* 0x000000e6020a7210 */ /* 0x010fc60007f3e0ff */
[----:B------:R3:W4:Y:S02]  /*14780*/  LDSM.16.M88.4 R56, [R204+0x800] ;  /* 0x00080000cc38783b */ /* 0x0007240000000200 */
[----:B--2---:R-:W-:Y:S02]  /*14790*/  IMAD.X R11, R3, 0x1, R231, P1 ;  /* 0x00000001030b7824 */ /* 0x004fe400008e06e7 */
[----:B------:R3:W2:Y:S01]  /*147a0*/  LDSM.16.M88.4 R64, [R204+0x1000] ;  /* 0x00100000cc40783b */ /* 0x0006a20000000200 */
[----:B------:R-:W-:-:S03]  /*147b0*/  ISETP.LT.OR P1, PT, R4, 0x1, P4 ;  /* 0x000000010400780c */ /* 0x000fc60002721670 */
[----:B------:R-:W-:Y:S01]  /*147c0*/  @!PT LDS RZ, [RZ] ;  /* 0x00000000fffff984 */ /* 0x000fe20000000800 */
[----:B------:R-:W-:Y:S01]  /*147d0*/  @!PT LDS RZ, [RZ] ;  /* 0x00000000fffff984 */ /* 0x000fe20000000800 */
[----:B------:R-:W-:Y:S01]  /*147e0*/  @!PT LDS RZ, [RZ] ;  /* 0x00000000fffff984 */ /* 0x000fe20000000800 */
[----:B------:R1:W-:Y:S01]  /*147f0*/  LDGSTS.E.BYPASS.LTC128B.128 [R216+0x4080], [R10.64], !P0 ;  /* 0x040800000ad87fae */ /* 0x0003e2000c101d46 */
[----:B------:R-:W-:-:S05]  /*14800*/  IADD3 R20, P0, R2, R229, RZ ;  /* 0x000000e502147210 */ /* 0x000fca0007f1e0ff */
[----:B------:R-:W-:-:S05]  /*14810*/  IMAD.X R21, R3, 0x1, R226, P0 ;  /* 0x0000000103157824 */ /* 0x000fca00000e06e2 */
[----:B------:R3:W-:Y:S01]  /*14820*/  LDGSTS.E.BYPASS.LTC128B.128 [R216+0x5880], [R20.64], !P1 ;  /* 0x0588000014d87fae */ /* 0x0007e2000c901d46 */
[----:B------:R-:W-:Y:S02]  /*14830*/  ISETP.GE.AND P1, PT, R220, c[0x0][0x1d4], PT ;  /* 0x00007500dc007a0c */ /* 0x000fe40003f26270 */
[----:B-1----:R-:W-:-:S05]  /*14840*/  IADD3 R10, P0, R2, R228, RZ ;  /* 0x000000e4020a7210 */ /* 0x002fca0007f1e0ff */
[----:B------:R-:W-:Y:S01]  /*14850*/  IMAD.X R11, R3, 0x1, R227, P0 ;  /* 0x00000001030b7824 */ /* 0x000fe200000e06e3 */
[----:B------:R-:W-:-:S13]  /*14860*/  ISETP.LT.OR P0, PT, R4, 0x1, P2 ;  /* 0x000000010400780c */ /* 0x000fda0001701670 */
[----:B------:R3:W-:Y:S01]  /*14870*/  LDGSTS.E.BYPASS.LTC128B.128 [R216+0x7080], [R10.64], !P0 ;  /* 0x070800000ad87fae */ /* 0x0007e2000c101d46 */
[----:B------:R-:W-:-:S05]  /*14880*/  IADD3 R2, P0, R2, R225, RZ ;  /* 0x000000e102027210 */ /* 0x000fca0007f1e0ff */
[----:B------:R-:W-:Y:S01]  /*14890*/  IMAD.X R3, R3, 0x1, R224, P0 ;  /* 0x0000000103037824 */ /* 0x000fe200000e06e0 */
[----:B------:R-:W-:-:S13]  /*148a0*/  ISETP.LT.OR P0, PT, R4, 0x1, P1 ;  /* 0x000000010400780c */ /* 0x000fda0000f01670 */
[----:B------:R3:W-:Y:S01]  /*148b0*/  LDGSTS.E.BYPASS.LTC128B.128 [R216+0x8880], [R2.64], !P0 ;  /* 0x0888000002d87fae */ /* 0x0007e2000c101d46 */
[----:B------:R-:W-:-:S13]  /*148c0*/  ISETP.GT.AND P0, PT, R9, 0x7f, PT ;  /* 0x0000007f0900780c */ /* 0x000fda0003f04270 */
[----:B------:R-:W-:Y:S05]  /*148d0*/  @P0 BRA `(.L_x_6327) ;  /* 0x0000016000000947 */ /* 0x000fea0003800000 */
[----:B--2-4-:R-:W-:Y:S05]  /*148e0*/  BRA.DIV ~URZ, `(.L_x_6328) ;  /* 0x0000ed227f007947 */ /* 0x014fea000b800000 */
[----:B------:R-:W1:Y:S04]  /*148f0*/  SHFL.IDX PT, R5, R5, 0x1, 0x181f ;  /* 0x00381f0005057f89 */ /* 0x000e6800000e0000 */
[----:B---3--:R2:W3:Y:S02]  /*14900*/  SHFL.IDX PT, R2, R6, 0x1, 0x181f ;  /* 0x00381f0006027f89 */ /* 0x0084e400000e0000 */
.L_x_6438:
[----:B---3--:R-:W-:Y:S02]  /*14910*/  IADD3 R22, P0, R2, R229, RZ ;  /* 0x000000e502167210 */ /* 0x008fe40007f1e0ff */
[C---:B------:R-:W-:Y:S02]  /*14920*/  ISETP.LT.OR P2, PT, R4.reuse, 0x21, P2 ;  /* 0x000000210400780c */ /* 0x040fe40001741670 */
[----:B------:R-:W-:Y:S01]  /*14930*/  ISETP.LT.OR P1, PT, R4, 0x21, P1 ;  /* 0x000000210400780c */ /* 0x000fe20000f21670 */
[----:B-1----:R-:W-:Y:S01]  /*14940*/  IMAD.X R23, R5, 0x1, R226, P0 ;  /* 0x0000000105177824 */ /* 0x002fe200000e06e2 */
[----:B------:R-:W-:-:S05]  /*14950*/  IADD3 R20, P0, R2, R228, RZ ;  /* 0x000000e402147210 */ /* 0x000fca0007f1e0ff */
[----:B------:R-:W-:Y:S01]  /*14960*/  IMAD.X R21, R5, 0x1, R227, P0 ;  /* 0x0000000105157824 */ /* 0x000fe200000e06e3 */
[----:B------:R-:W-:-:S05]  /*14970*/  IADD3 R10, P0, R2, R230, RZ ;  /* 0x000000e6020a7210 */ /* 0x000fca0007f1e0ff */
[----:B------:R-:W-:Y:S01]  /*14980*/  IMAD.X R11, R5, 0x1, R231, P0 ;  /* 0x00000001050b7824 */ /* 0x000fe200000e06e7 */
[C---:B------:R-:W-:Y:S02]  /*14990*/  ISETP.LT.OR P0, PT, R4.reuse, 0x21, P3 ;  /* 0x000000210400780c */ /* 0x040fe40001f01670 */
[----:B------:R-:W-:-:S11]  /*149a0*/  ISETP.LT.OR P3, PT, R4, 0x21, P4 ;  /* 0x000000210400780c */ /* 0x000fd60002761670 */
[----:B------:R-:W-:Y:S01]  /*149b0*/  @!PT LDS RZ, [RZ] ;  /* 0x00000000fffff984 */ /* 0x000fe20000000800 */
[----:B------:R-:W-:Y:S01]  /*149c0*/  @!PT LDS RZ, [RZ] ;  /* 0x00000000fffff984 */ /* 0x000fe20000000800 */
[----:B------:R-:W-:Y:S01]  /*149d0*/  @!PT LDS RZ, [RZ] ;  /* 0x00000000fffff984 */ /* 0x000fe20000000800 */
[----:B------:R1:W-:Y:S01]  /*149e0*/  LDGSTS.E.BYPASS.LTC128B.128 [R217+0x5080], [R10.64], !P0 ;  /* 0x050800000ad97fae */ /* 0x0003e2000c101d46 */
[----:B------:R-:W-:-:S03]  /*149f0*/  IADD3 R2, P0, R2, R225, RZ ;  /* 0x000000e102027210 */ /* 0x000fc60007f1e0ff */
[----:B------:R1:W-:Y:S02]  /*14a00*/  LDGSTS.E.BYPASS.LTC128B.128 [R217+0x6880], [R22.64], !P3 ;  /* 0x0688000016d97fae */ /* 0x0003e4000d901d46 */
[----:B------:R-:W-:Y:S02]  /*14a10*/  IMAD.X R3, R5, 0x1, R224, P0 ;  /* 0x0000000105037824 */ /* 0x000fe400000e06e0 */
[----:B------:R1:W-:Y:S04]  /*14a20*/  LDGSTS.E.BYPASS.LTC128B.128 [R217+0x8080], [R20.64], !P2 ;  /* 0x0808000014d97fae */ /* 0x0003e8000d101d46 */
[----:B------:R1:W-:Y:S02]  /*14a30*/  LDGSTS.E.BYPASS.LTC128B.128 [R217+0x9880], [R2.64], !P1 ;  /* 0x0988000002d97fae */ /* 0x0003e4000c901d46 */
.L_x_6327:
[----:B--2-4-:R-:W-:Y:S05]  /*14a40*/  BSYNC B0 ;  /* 0x0000000000007941 */ /* 0x014fea0003800000 */
.L_x_6326:
[----:B-1-3--:R-:W-:Y:S01]  /*14a50*/  IMAD.MOV.U32 R2, RZ, RZ, 0x40 ;  /* 0x00000040ff027424 */ /* 0x00afe200078e00ff */
[----:B------:R-:W-:Y:S01]  /*14a60*/  LOP3.LUT P0, RZ, R149, 0x4, RZ, 0xc0, !PT ;  /* 0x0000000495ff7812 */ /* 0x000fe2000780c0ff */
[----:B------:R-:W0:Y:S01]  /*14a70*/  LDGDEPBAR ;  /* 0x00000000000079af */ /* 0x000e220000000000 */
[----:B------:R-:W-:Y:S01]  /*14a80*/  WARPSYNC 0xffffffff ;  /* 0xffffffff00007948 */ /* 0x000fe20003800000 */
[----:B------:R-:W-:Y:S01]  /*14a90*/  HMMA.16816.F32.BF16 R32, R12, R28, RZ ;  /* 0x0000001c0c20723c */ /* 0x000fe200000418ff */
[----:B------:R-:W-:Y:S01]  /*14aa0*/  SEL R2, R2, 0xffffffc0, !P0 ;  /* 0xffffffc002027807 */ /* 0x000fe20004000000 */
[----:B------:R-:W-:Y:S01]  /*14ab0*/  BSSY B1, `(.L_x_6329) ;  /* 0x00000f9000017945 */ /* 0x000fe20003800000 */
[----:B------:R-:W-:-:S02]  /*14ac0*/  ISETP.GT.AND P0, PT, R124, R240, PT ;  /* 0x000000f07c00720c */ /* 0x000fc40003f04270 */
[C---:B------:R-:W-:Y:S01]  /*14ad0*/  IADD3 R213, R204.reuse, 0x4800, RZ ;  /* 0x00004800ccd57810 */ /* 0x040fe20007ffe0ff */
[--C-:B------:R-:W-:Y:S01]  /*14ae0*/  IMAD.IADD R150, R151, 0x1, R2.reuse ;  /* 0x0000000197967824 */ /* 0x100fe200078e0202 */
[C---:B------:R-:W-:Y:S01]  /*14af0*/  IADD3 R212, R204.reuse, 0x5800, RZ ;  /* 0x00005800ccd47810 */ /* 0x040fe20007ffe0ff */
[C---:B------:R-:W-:Y:S01]  /*14b00*/  HMMA.16816.F32.BF16 R28, R12.reuse, R30, RZ ;  /* 0x0000001e0c1c723c */ /* 0x040fe200000418ff */
[C---:B------:R-:W-:Y:S01]  /*14b10*/  IMAD.IADD R11, R204.reuse, 0x1, R2 ;  /* 0x00000001cc0b7824 */ /* 0x040fe200078e0202 */
[C---:B------:R-:W-:Y:S01]  /*14b20*/  IADD3 R211, R204.reuse, 0x5000, RZ ;  /* 0x00005000ccd37810 */ /* 0x040fe20007ffe0ff */
[----:B------:R-:W-:Y:S01]  /*14b30*/  LDSM.16.M88.4 R52, [R150] ;  /* 0x000000009634783b */ /* 0x000fe20000000200 */
[C---:B------:R-:W-:Y:S02]  /*14b40*/  IADD3 R210, R204.reuse, 0x3000, RZ ;  /* 0x00003000ccd27810 */ /* 0x040fe40007ffe0ff */
[C---:B------:R-:W-:Y:S01]  /*14b50*/  IADD3 R209, R204.reuse, 0x4000, RZ ;  /* 0x00004000ccd17810 */ /* 0x040fe20007ffe0ff */
[----:B------:R-:W-:Y:S01]  /*14b60*/  LDSM.16.M88.4 R60, [R150+0x800] ;  /* 0x00080000963c783b */ /* 0x000fe20000000200 */
[----:B------:R-:W-:Y:S01]  /*14b70*/  HMMA.16816.F32.BF16 R24, R12, R36, RZ ;  /* 0x000000240c18723c */ /* 0x000fe200000418ff */
[----:B------:R-:W-:-:S02]  /*14b80*/  IADD3 R208, R204, 0x3800, RZ ;  /* 0x00003800ccd07810 */ /* 0x000fc40007ffe0ff */
        /* <DEDUP_REMOVED lines=115> */
[C---:B----4-:R-:W-:Y:S08]  /*152c0*/  HMMA.16816.F32.BF16 R24, R16.reuse, R68, R24 ;  /* 0x000000441018723c */ /* 0x050ff00000041818 */
[----:B------:R-:W-:Y:S01]  /*152d0*/  HMMA.16816.F32.BF16 R16, R16, R70, R20 ;  /* 0x000000461010723c */ /* 0x000fe20000041814 */
[----:B------:R-:W2:Y:S04]  /*152e0*/  LDSM.16.M88.4 R20, [R201+0xc000] ;  /* 0x00c00000c914783b */ /* 0x000ea80000000200 */
[----:B------:R-:W4:Y:S03]  /*152f0*/  LDSM.16.M88.4 R68, [R204+0x5800] ;  /* 0x00580000cc44783b */ /* 0x000f260000000200 */
        /* <DEDUP_REMOVED lines=35> */
[----:B------:R-:W2:Y:S01]  /*15530*/  LDL R3, [R1] ;  /* 0x0000000001037983 */ /* 0x000ea20000100800 */
[----:B------:R-:W-:-:S05]  /*15540*/  IMAD.MOV.U32 R4, RZ, RZ, c[0x0][0x2b8] ;  /* 0x0000ae00ff047624 */ /* 0x000fca00078e00ff */
[----:B------:R-:W-:Y:S01]  /*15550*/  ISETP.NE.AND P1, PT, R4, 0x1, PT ;  /* 0x000000010400780c */ /* 0x000fe20003f25270 */
[----:B------:R-:W-:Y:S01]  /*15560*/  IMAD.MOV.U32 R221, RZ, RZ, RZ ;  /* 0x000000ffffdd7224 */ /* 0x000fe200078e00ff */
[----:B--2---:R-:W-:-:S04]  /*15570*/  IADD3 R3, R0, R123, R3 ;  /* 0x0000007b00037210 */ /* 0x004fc80007ffe003 */
[----:B------:R-:W-:-:S07]  /*15580*/  IADD3 R3, R3, -0x30, RZ ;  /* 0xffffffd003037810 */ /* 0x000fce0007ffe0ff */
[----:B------:R-:W-:-:S04]  /*15590*/  @P1 IMAD.HI.U32 R4, R3, c[0x0][0x2bc], RZ ;  /* 0x0000af0003041a27 */ /* 0x000fc800078e00ff */
[----:B------:R-:W-:Y:S01]  /*155a0*/  IMAD.MOV.U32 R2, RZ, RZ, R3 ;  /* 0x000000ffff027224 */ /* 0x000fe200078e0003 */
[----:B------:R-:W-:-:S04]  /*155b0*/  @P1 SHF.R.U32.HI R2, RZ, c[0x0][0x2c0], R4 ;  /* 0x0000b000ff021a19 */ /* 0x000fc80000011604 */
[----:B------:R-:W-:-:S04]  /*155c0*/  @!P6 IADD3 R5, P0, R2, R248, RZ ;  /* 0x000000f80205e210 */ /* 0x000fc80007f1e0ff */
[----:B------:R-:W-:Y:S02]  /*155d0*/  @!P6 LEA.HI.X.SX32 R6, R2, R250, 0x1, P0 ;  /* 0x000000fa0206e211 */ /* 0x000fe400000f0eff */
[----:B------:R-:W-:-:S04]  /*155e0*/  @!P6 LEA R4, P0, R5, c[0x0][0x2a0], 0x2 ;  /* 0x0000a8000504ea11 */ /* 0x000fc800078010ff */
[----:B------:R-:W-:-:S05]  /*155f0*/  @!P6 LEA.HI.X R5, R5, c[0x0][0x2a4], R6, 0x2, P0 ;  /* 0x0000a9000505ea11 */ /* 0x000fca00000f1406 */
[----:B------:R1:W2:Y:S01]  /*15600*/  @!P6 LDG.E R221, [R4.64] ;  /* 0x0000000604dde981 */ /* 0x0002a2000c1e1900 */
[----:B------:R-:W-:-:S04]  /*15610*/  IMAD.MOV R2, RZ, RZ, -R2 ;  /* 0x000000ffff027224 */ /* 0x000fc800078e0a02 */
[----:B------:R-:W-:-:S05]  /*15620*/  IMAD R222, R2, c[0x0][0x2b8], R3 ;  /* 0x0000ae0002de7a24 */ /* 0x000fca00078e0203 */
[----:B------:R-:W-:-:S05]  /*15630*/  SHF.R.S32.HI R2, RZ, 0x1f, R222 ;  /* 0x0000001fff027819 */ /* 0x000fca00000114de */
[----:B-1----:R-:W-:Y:S02]  /*15640*/  IMAD R4, R2, c[0x0][0x1e0], RZ ;  /* 0x0000780002047a24 */ /* 0x002fe400078e02ff */
[----:B------:R-:W-:-:S04]  /*15650*/  IMAD.WIDE.U32 R2, R222, c[0x0][0x1e0], RZ ;  /* 0x00007800de027a25 */ /* 0x000fc800078e00ff */
[----:B------:R-:W-:-:S04]  /*15660*/  IMAD R4, R222, c[0x0][0x1e4], R4 ;  /* 0x00007900de047a24 */ /* 0x000fc800078e0204 */
[----:B------:R-:W-:Y:S01]  /*15670*/  IMAD.IADD R3, R3, 0x1, R4 ;  /* 0x0000000103037824 */ /* 0x000fe200078e0204 */
[----:B------:R-:W-:-:S04]  /*15680*/  IADD3 R9, -R143, 0x30, RZ ;  /* 0x000000308f097810 */ /* 0x000fc80007ffe1ff */
[----:B------:R-:W-:Y:S02]  /*15690*/  ISETP.GE.AND P0, PT, R9, 0x1, PT ;  /* 0x000000010900780c */ /* 0x000fe40003f06270 */
[----:B--2---:R-:W-:Y:S01]  /*156a0*/  SHF.R.S32.HI R4, RZ, 0x1f, R221 ;  /* 0x0000001fff047819 */ /* 0x004fe200000114dd */
        /* <DEDUP_REMOVED lines=9> */
.L_x_6439:
[----:B------:R-:W-:Y:S05]  /*15740*/  BRA.DIV ~URZ, `(.L_x_6332) ;  /* 0x0000e0027f007947 */ /* 0x000fea000b800000 */
[----:B------:R3:W4:Y:S02]  /*15750*/  SHFL.IDX PT, R2, R6, RZ, 0x181f ;  /* 0x00181fff06027589 */ /* 0x00072400000e0000 */
.L_x_6440:
[----:B------:R-:W-:Y:S01]  /*15760*/  BSSY B0, `(.L_x_6333) ;  /* 0x0000015000007945 */ /* 0x000fe20003800000 */
[----:B------:R-:W-:Y:S05]  /*15770*/  @!P0 BRA `(.L_x_6334) ;  /* 0x0000013000008947 */ /* 0x000fea0003800000 */
[----:B------:R-:W-:Y:S02]  /*15780*/  ISETP.GE.AND P0, PT, R140, c[0x0][0x1d4], PT ;  /* 0x000075008c007a0c */ /* 0x000fe40003f06270 */
[----:B----4-:R-:W-:Y:S02]  /*15790*/  IADD3 R12, P1, R2, R230, RZ ;  /* 0x000000e6020c7210 */ /* 0x010fe40007f3e0ff */
[----:B------:R-:W-:Y:S02]  /*157a0*/  ISETP.GE.AND P3, PT, R142, c[0x0][0x1d4], PT ;  /* 0x000075008e007a0c */ /* 0x000fe40003f66270 */
[----:B------:R-:W-:Y:S01]  /*157b0*/  ISETP.GE.AND P2, PT, R219, c[0x0][0x1d4], PT ;  /* 0x00007500db007a0c */ /* 0x000fe20003f46270 */
[----:B--2---:R-:W-:Y:S01]  /*157c0*/  IMAD.X R13, R4, 0x1, R231, P1 ;  /* 0x00000001040d7824 */ /* 0x004fe200008e06e7 */
[----:B------:R-:W-:-:S05]  /*157d0*/  IADD3 R14, P1, R2, R229, RZ ;  /* 0x000000e5020e7210 */ /* 0x000fca0007f3e0ff */
[----:B------:R-:W-:Y:S01]  /*157e0*/  @!PT LDS RZ, [RZ] ;  /* 0x00000000fffff984 */ /* 0x000fe20000000800 */
[----:B------:R-:W-:Y:S01]  /*157f0*/  @!PT LDS RZ, [RZ] ;  /* 0x00000000fffff984 */ /* 0x000fe20000000800 */
[----:B------:R-:W-:Y:S01]  /*15800*/  @!PT LDS RZ, [RZ] ;  /* 0x00000000fffff984 */ /* 0x000fe20000000800 */
[----:B------:R2:W-:Y:S01]  /*15810*/  LDGSTS.E.BYPASS.LTC128B.128 [R216+0xa080], [R12.64], !P0 ;  /* 0x0a0800000cd87fae */ /* 0x0005e2000c101d46 */
[----:B------:R-:W-:Y:S01]  /*15820*/  IMAD.X R15, R4, 0x1, R226, P1 ;  /* 0x00000001040f7824 */ /* 0x000fe200008e06e2 */
[----:B------:R-:W-:-:S04]  /*15830*/  ISETP.GE.AND P1, PT, R220, c[0x0][0x1d4], PT ;  /* 0x00007500dc007a0c */ /* 0x000fc80003f26270 */
[----:B------:R4:W-:Y:S01]  /*15840*/  LDGSTS.E.BYPASS.LTC128B.128 [R216+0xb880], [R14.64], !P3 ;  /* 0x0b8800000ed87fae */ /* 0x0009e2000d901d46 */
[----:B--2---:R-:W-:-:S05]  /*15850*/  IADD3 R12, P0, R2, R228, RZ ;  /* 0x000000e4020c7210 */ /* 0x004fca0007f1e0ff */
[----:B------:R-:W-:Y:S01]  /*15860*/  IMAD.X R13, R4, 0x1, R227, P0 ;  /* 0x00000001040d7824 */ /* 0x000fe200000e06e3 */
[----:B------:R-:W-:-:S04]  /*15870*/  IADD3 R2, P0, R2, R225, RZ ;  /* 0x000000e102027210 */ /* 0x000fc80007f1e0ff */
[----:B------:R4:W-:Y:S01]  /*15880*/  LDGSTS.E.BYPASS.LTC128B.128 [R216+0xd080], [R12.64], !P2 ;  /* 0x0d0800000cd87fae */ /* 0x0009e2000d101d46 */
[----:B------:R-:W-:-:S05]  /*15890*/  IMAD.X R3, R4, 0x1, R224, P0 ;  /* 0x0000000104037824 */ /* 0x000fca00000e06e0 */
[----:B------:R4:W-:Y:S03]  /*158a0*/  LDGSTS.E.BYPASS.LTC128B.128 [R216+0xe880], [R2.64], !P1 ;  /* 0x0e88000002d87fae */ /* 0x0009e6000c901d46 */
.L_x_6334:
[----:B------:R-:W-:Y:S05]  /*158b0*/  BSYNC B0 ;  /* 0x0000000000007941 */ /* 0x000fea0003800000 */
.L_x_6333:
[----:B------:R-:W-:Y:S01]  /*158c0*/  ISETP.GE.AND P0, PT, R9, 0x21, PT ;  /* 0x000000210900780c */ /* 0x000fe20003f06270 */
[----:B------:R-:W-:Y:S06]  /*158d0*/  BRA.DIV ~URZ, `(.L_x_6335) ;  /* 0x0000dee27f007947 */ /* 0x000fec000b800000 */
[----:B--2---:R2:W1:Y:S04]  /*158e0*/  SHFL.IDX PT, R4, R5, 0x1, 0x181f ;  /* 0x00381f0005047f89 */ /* 0x00446800000e0000 */
[----:B----4-:R2:W4:Y:S02]  /*158f0*/  SHFL.IDX PT, R2, R6, 0x1, 0x181f ;  /* 0x00381f0006027f89 */ /* 0x01052400000e0000 */
.L_x_6441:
[----:B------:R-:W-:Y:S05]  /*15900*/  @!P0 BRA `(.L_x_6330) ;  /* 0x0000013000008947 */ /* 0x000fea0003800000 */
[----:B------:R-:W-:Y:S02]  /*15910*/  ISETP.GE.AND P0, PT, R140, c[0x0][0x1d4], PT ;  /* 0x000075008c007a0c */ /* 0x000fe40003f06270 */
[----:B----4-:R-:W-:Y:S02]  /*15920*/  IADD3 R12, P1, R2, R230, RZ ;  /* 0x000000e6020c7210 */ /* 0x010fe40007f3e0ff */
[----:B------:R-:W-:Y:S02]  /*15930*/  ISETP.GE.AND P3, PT, R142, c[0x0][0x1d4], PT ;  /* 0x000075008e007a0c */ /* 0x000fe40003f66270 */
[----:B------:R-:W-:Y:S01]  /*15940*/  ISETP.GE.AND P2, PT, R219, c[0x0][0x1d4], PT ;  /* 0x00007500db007a0c */ /* 0x000fe20003f46270 */
[----:B-1----:R-:W-:Y:S01]  /*15950*/  IMAD.X R13, R4, 0x1, R231, P1 ;  /* 0x00000001040d7824 */ /* 0x002fe200008e06e7 */
        /* <DEDUP_REMOVED lines=8> */
[----:B-1----:R-:W-:-:S05]  /*159e0*/  IADD3 R12, P0, R2, R228, RZ ;  /* 0x000000e4020c7210 */ /* 0x002fca0007f1e0ff */
[----:B------:R-:W-:Y:S01]  /*159f0*/  IMAD.X R13, R4, 0x1, R227, P0 ;  /* 0x00000001040d7824 */ /* 0x000fe200000e06e3 */
[----:B------:R-:W-:-:S04]  /*15a00*/  IADD3 R2, P0, R2, R225, RZ ;  /* 0x000000e102027210 */ /* 0x000fc80007f1e0ff */
[----:B------:R4:W-:Y:S01]  /*15a10*/  LDGSTS.E.BYPASS.LTC128B.128 [R217+0xe080], [R12.64], !P2 ;  /* 0x0e0800000cd97fae */ /* 0x0009e2000d101d46 */
[----:B------:R-:W-:-:S05]  /*15a20*/  IMAD.X R3, R4, 0x1, R224, P0 ;  /* 0x0000000104037824 */ /* 0x000fca00000e06e0 */
[----:B------:R4:W-:Y:S03]  /*15a30*/  LDGSTS.E.BYPASS.LTC128B.128 [R217+0xf880], [R2.64], !P1 ;  /* 0x0f88000002d97fae */ /* 0x0009e6000c901d46 */
.L_x_6330:
[----:B------:R-:W-:Y:S05]  /*15a40*/  BSYNC B1 ;  /* 0x0000000000017941 */ /* 0x000fea0003800000 */
.L_x_6329:
[----:B----4-:R-:W4:Y:S01]  /*15a50*/  LDL R3, [R1+0x4] ;  /* 0x0000040001037983 */ /* 0x010f220000100800 */
[----:B-1----:R-:W-:-:S03]  /*15a60*/  IMAD.MOV.U32 R4, RZ, RZ, c[0x0][0x2c4] ;  /* 0x0000b100ff047624 */ /* 0x002fc600078e00ff */
[----:B------:R-:W4:Y:S04]  /*15a70*/  LDL R2, [R1+0x24] ;  /* 0x0000240001027983 */ /* 0x000f280000100800 */
[----:B--23--:R-:W2:Y:S04]  /*15a80*/  LDL R6, [R1+0x20] ;  /* 0x0000200001067983 */ /* 0x00cea80000100800 */
[----:B------:R-:W3:Y:S01]  /*15a90*/  LDL R5, [R1+0x8] ;  /* 0x0000080001057983 */ /* 0x000ee20000100800 */
[----:B------:R-:W-:-:S03]  /*15aa0*/  ISETP.NE.AND P0, PT, R4, 0x1, PT ;  /* 0x000000010400780c */ /* 0x000fc60003f05270 */
[----:B------:R-:W0:Y:S01]  /*15ab0*/  LDGDEPBAR ;  /* 0x00000000000079af */ /* 0x000e220000000000 */
[----:B----4-:R-:W-:-:S09]  /*15ac0*/  IADD3 R2, R2, R3, RZ ;  /* 0x0000000302027210 */ /* 0x010fd20007ffe0ff */
[----:B------:R-:W-:-:S04]  /*15ad0*/  @P0 IMAD.HI.U32 R3, R2, c[0x0][0x2c8], RZ ;  /* 0x0000b20002030a27 */ /* 0x000fc800078e00ff */
[----:B------:R-:W-:Y:S01]  /*15ae0*/  IMAD.MOV.U32 R4, RZ, RZ, R2 ;  /* 0x000000ffff047224 */ /* 0x000fe200078e0002 */
[C---:B--2---:R-:W-:Y:S02]  /*15af0*/  IADD3 R2, -R6.reuse, 0x1, R119 ;  /* 0x0000000106027810 */ /* 0x044fe40007ffe177 */
[----:B------:R-:W-:Y:S02]  /*15b00*/  @P0 SHF.R.U32.HI R4, RZ, c[0x0][0x2cc], R3 ;  /* 0x0000b300ff040a19 */ /* 0x000fe40000011603 */
[----:B------:R-:W-:Y:S01]  /*15b10*/  IADD3 R6, -R6, R119, RZ ;  /* 0x0000007706067210 */ /* 0x000fe20007ffe1ff */
[----:B---3--:R-:W-:Y:S01]  /*15b20*/  IMAD.IADD R5, R2, 0x1, -R5 ;  /* 0x0000000102057824 */ /* 0x008fe200078e0a05 */
[----:B------:R-:W-:Y:S05]  /*15b30*/  BRA.DIV ~URZ, `(.L_x_6336) ;  /* 0x0000dd527f007947 */ /* 0x000fea000b800000 */
[----:B------:R1:W2:Y:S02]  /*15b40*/  SHFL.IDX PT, R2, R4, RZ, 0x1c1f ;  /* 0x001c1fff04027589 */ /* 0x0002a400000e0000 */
.L_x_6442:
        /* <DEDUP_REMOVED lines=59> */
[----:B------:R-:W-:Y:S02]  /*15f00*/  ISETP.GT.AND P1, PT, R2, 0x20, PT ;  /* 0x000000200200780c */ /* 0x000fe40003f24270 */
        /* <DEDUP_REMOVED lines=23> */
.L_x_6443:
[C---:B------:R-:W-:Y:S01]  /*16080*/  FMUL.FTZ R3, R6.reuse, c[0x0][0x2d0] ;  /* 0x0000b40006037a20 */ /* 0x040fe20000410000 */
[----:B------:R-:W-:Y:S01]  /*16090*/  FSETP.NEU.FTZ.AND P0, PT, R6, -INF , PT ;  /* 0xff8000000600780b */ /* 0x000fe20003f1d000 */
[----:B------:R-:W-:Y:S01]  /*160a0*/  WARPSYNC 0xffffffff ;  /* 0xffffffff00007948 */ /* 0x000fe20003800000 */
[----:B--23--:R-:W-:Y:S01]  /*160b0*/  FMNMX.FTZ R5, R4, R5, !PT ;  /* 0x0000000504057209 */ /* 0x00cfe20007810000 */
[----:B------:R-:W1:Y:S01]  /*160c0*/  LDSM.16.MT88.4 R24, [R196] ;  /* 0x00000000c418783b */ /* 0x000e620000004200 */
[----:B------:R-:W-:Y:S02]  /*160d0*/  FSEL R3, R3, RZ, P0 ;  /* 0x000000ff03037208 */ /* 0x000fe40000000000 */
[----:B------:R-:W-:Y:S01]  /*160e0*/  FSETP.NEU.FTZ.AND P0, PT, R5, -INF , PT ;  /* 0xff8000000500780b */ /* 0x000fe20003f1d000 */
[----:B------:R-:W2:Y:S02]  /*160f0*/  LDSM.16.MT88.4 R20, [R197] ;  /* 0x00000000c514783b */ /* 0x000ea40000004200 */
[----:B------:R-:W-:-:S02]  /*16100*/  FFMA.FTZ R2, R14, c[0x0][0x2d0], -R3 ;  /* 0x0000b4000e027a23 */ /* 0x000fc40000010803 */
[--C-:B------:R-:W-:Y:S01]  /*16110*/  FFMA.FTZ R4, R18, c[0x0][0x2d0], -R3.reuse ;  /* 0x0000b40012047a23 */ /* 0x100fe20000010803 */
[----:B------:R-:W-:Y:S01]  /*16120*/  LDSM.16.MT88.4 R36, [R197+0x800] ;  /* 0x00080000c524783b */ /* 0x000fe20000004200 */
[----:B------:R3:W-:Y:S03]  /*16130*/  MUFU.EX2 R109, R2 ;  /* 0x00000002006d7308 */ /* 0x0007e60000000800 */
[----:B------:R-:W-:Y:S04]  /*16140*/  LDSM.16.MT88.4 R40, [R196+0x800] ;  /* 0x00080000c428783b */ /* 0x000fe80000004200 */
[----:B------:R-:W4:Y:S01]  /*16150*/  LDSM.16.MT88.4 R64, [R198] ;  /* 0x00000000c640783b */ /* 0x000f220000004200 */
[----:B------:R5:W-:Y:S03]  /*16160*/  MUFU.EX2 R119, R4 ;  /* 0x0000000400777308 */ /* 0x000be60000000800 */
[----:B------:R-:W1:Y:S04]  /*16170*/  LDSM.16.MT88.4 R56, [R199] ;  /* 0x00000000c738783b */ /* 0x000e680000004200 */
[----:B------:R-:W1:Y:S01]  /*16180*/  LDSM.16.MT88.4 R68, [R196+0x1800] ;  /* 0x00180000c444783b */ /* 0x000e620000004200 */
[----:B---3--:R-:W-:-:S03]  /*16190*/  FFMA.FTZ R2, R15, c[0x0][0x2d0], -R3 ;  /* 0x0000b4000f027a23 */ /* 0x008fc60000010803 */
[----:B------:R-:W-:Y:S01]  /*161a0*/  LDSM.16.MT88.4 R72, [R199+0x800] ;  /* 0x00080000c748783b */ /* 0x000fe20000004200 */
[----:B------:R3:W2:Y:S03]  /*161b0*/  MUFU.EX2 R108, R2 ;  /* 0x00000002006c7308 */ /* 0x0006a60000000800 */
[----:B------:R-:W-:Y:S01]  /*161c0*/  LDSM.16.MT88.4 R52, [R197+0x1800] ;  /* 0x00180000c534783b */ /* 0x000fe20000004200 */
[----:B-----5:R-:W-:-:S03]  /*161d0*/  FFMA.FTZ R4, R19, c[0x0][0x2d0], -R3 ;  /* 0x0000b40013047a23 */ /* 0x020fc60000010803 */
[----:B------:R-:W-:Y:S01]  /*161e0*/  LDSM.16.MT88.4 R60, [R199+0x1800] ;  /* 0x00180000c73c783b */ /* 0x000fe20000004200 */
[----:B------:R-:W-:Y:S03]  /*161f0*/  MUFU.EX2 R133, R4 ;  /* 0x0000000400857308 */ /* 0x000fe60000000800 */
[----:B------:R-:W-:Y:S04]  /*16200*/  LDSM.16.MT88.4 R80, [R198+0x1800] ;  /* 0x00180000c650783b */ /* 0x000fe80000004200 */
[----:B------:R-:W-:Y:S01]  /*16210*/  LDSM.16.MT88.4 R76, [R197+0x2000] ;  /* 0x00200000c54c783b */ /* 0x000fe20000004200 */
[----:B---3--:R-:W-:Y:S01]  /*16220*/  FFMA.FTZ R2, R16, c[0x0][0x2d0], -R3 ;  /* 0x0000b40010027a23 */ /* 0x008fe20000010803 */
[----:B--2---:R-:W-:-:S02]  /*16230*/  F2FP.BF16.PACK_AB R16, R108, R109 ;  /* 0x0000006d6c10723e */ /* 0x004fc400000010ff */
[----:B------:R-:W-:Y:S01]  /*16240*/  LDSM.16.MT88.4 R168, [R196+0x1000] ;  /* 0x00100000c4a8783b */ /* 0x000fe20000004200 */
[----:B------:R2:W-:Y:S03]  /*16250*/  MUFU.EX2 R118, R2 ;  /* 0x0000000200767308 */ /* 0x0005e60000000800 */
[----:B------:R-:W-:Y:S01]  /*16260*/  LDSM.16.MT88.4 R160, [R197+0x1000] ;  /* 0x00100000c5a0783b */ /* 0x000fe20000004200 */
[----:B--2---:R-:W-:-:S04]  /*16270*/  FFMA.FTZ R2, R17, c[0x0][0x2d0], -R3 ;  /* 0x0000b40011027a23 */ /* 0x004fc80000010803 */
[----:B------:R2:W3:Y:S02]  /*16280*/  MUFU.EX2 R116, R2 ;  /* 0x0000000200747308 */ /* 0x0004e40000000800 */
[----:B--2---:R-:W-:Y:S01]  /*16290*/  FMUL.FTZ R2, R5, c[0x0][0x2d0] ;  /* 0x0000b40005027a20 */ /* 0x004fe20000410000 */
[----:B---3--:R-:W-:-:S04]  /*162a0*/  F2FP.BF16.PACK_AB R18, R116, R118 ;  /* 0x000000767412723e */ /* 0x008fc800000010ff */
[----:B------:R-:W-:-:S05]  /*162b0*/  FSEL R2, R2, RZ, P0 ;  /* 0x000000ff02027208 */ /* 0x000fca0000000000 */
[----:B------:R-:W-:-:S04]  /*162c0*/  FFMA.FTZ R4, R9, c[0x0][0x2d0], -R2 ;  /* 0x0000b40009047a23 */ /* 0x000fc80000010802 */
[----:B------:R2:W-:Y:S02]  /*162d0*/  MUFU.EX2 R9, R4 ;  /* 0x0000000400097308 */ /* 0x0005e40000000800 */
[----:B--2---:R-:W-:-:S06]  /*162e0*/  FFMA.FTZ R4, R10, c[0x0][0x2d0], -R2 ;  /* 0x0000b4000a047a23 */ /* 0x004fcc0000010802 */
[----:B------:R2:W3:Y:S02]  /*162f0*/  MUFU.EX2 R10, R4 ;  /* 0x00000004000a7308 */ /* 0x0004e40000000800 */
[----:B--2---:R-:W-:Y:S01]  /*16300*/  FFMA.FTZ R4, R13, c[0x0][0x2d0], -R2 ;  /* 0x0000b4000d047a23 */ /* 0x004fe20000010802 */
[----:B---3--:R-:W-:Y:S01]  /*16310*/  F2FP.BF16.PACK_AB R17, R10, R9 ;  /* 0x000000090a11723e */ /* 0x008fe200000010ff */
[----:B------:R-:W-:-:S04]  /*16320*/  FADD.FTZ R10, R9, R10 ;  /* 0x0000000a090a7221 */ /* 0x000fc80000010000 */
[----:B------:R2:W3:Y:S02]  /*16330*/  MUFU.EX2 R117, R4 ;  /* 0x0000000400757308 */ /* 0x0004e40000000800 */
[----:B--2---:R-:W-:Y:S01]  /*16340*/  FFMA.FTZ R4, R12, c[0x0][0x2d0], -R2 ;  /* 0x0000b4000c047a23 */ /* 0x004fe20000010802 */
[----:B------:R-:W-:Y:S01]  /*16350*/  F2FP.BF16.PACK_AB R12, R133, R119 ;  /* 0x00000077850c723e */ /* 0x000fe200000010ff */
[----:B---3--:R-:W-:-:S04]  /*16360*/  FADD.FTZ R10, R117, R10 ;  /* 0x0000000a750a7221 */ /* 0x008fc80000010000 */
[----:B------:R2:W3:Y:S02]  /*16370*/  MUFU.EX2 R125, R4 ;  /* 0x00000004007d7308 */ /* 0x0004e40000000800 */
[----:B--2---:R-:W-:Y:S01]  /*16380*/  FFMA.FTZ R4, R30, c[0x0][0x2d0], -R3 ;  /* 0x0000b4001e047a23 */ /* 0x004fe20000010803 */
[----:B---3--:R-:W-:-:S05]  /*16390*/  F2FP.BF16.PACK_AB R19, R125, R117 ;  /* 0x000000757d13723e */ /* 0x008fca00000010ff */
[----:B------:R2:W-:Y:S02]  /*163a0*/  MUFU.EX2 R127, R4 ;  /* 0x00000004007f7308 */ /* 0x0005e40000000800 */
[----:B-1----:R-:W-:Y:S01]  /*163b0*/  HMMA.16816.F32.BF16 R44, R16, R24, RZ ;  /* 0x00000018102c723c */ /* 0x002fe200000418ff */
[----:B--2---:R-:W-:-:S05]  /*163c0*/  FFMA.FTZ R4, R31, c[0x0][0x2d0], -R3 ;  /* 0x0000b4001f047a23 */ /* 0x004fca0000010803 */
[----:B------:R1:W2:Y:S02]  /*163d0*/  MUFU.EX2 R132, R4 ;  /* 0x0000000400847308 */ /* 0x0002a40000000800 */
[----:B-1----:R-:W-:Y:S01]  /*163e0*/  FFMA.FTZ R4, R29, c[0x0][0x2d0], -R2 ;  /* 0x0000b4001d047a23 */ /* 0x002fe20000010802 */
[----:B--2---:R-:W-:-:S05]  /*163f0*/  F2FP.BF16.PACK_AB R14, R132, R127 ;  /* 0x0000007f840e723e */ /* 0x004fca00000010ff */
[----:B------:R1:W-:Y:S02]  /*16400*/  MUFU.EX2 R124, R4 ;  /* 0x00000004007c7308 */ /* 0x0003e40000000800 */
[--C-:B-1----:R-:W-:Y:S02]  /*16410*/  FFMA.FTZ R4, R28, c[0x0][0x2d0], -R2.reuse ;  /* 0x0000b4001c047a23 */ /* 0x102fe40000010802 */
[C---:B------:R-:W-:Y:S04]  /*16420*/  HMMA.16816.F32.BF16 R28, R16.reuse, R26, RZ ;  /* 0x0000001a101c723c */ /* 0x040fe800000418ff */
[----:B------:R1:W2:Y:S04]  /*16430*/  MUFU.EX2 R126, R4 ;  /* 0x00000004007e7308 */ /* 0x0002a80000000800 */
[C---:B------:R-:W-:Y:S08]  /*16440*/  HMMA.16816.F32.BF16 R24, R16.reuse, R20, RZ ;  /* 0x000000141018723c */ /* 0x040ff000000418ff */
[----:B------:R-:W-:Y:S01]  /*16450*/  HMMA.16816.F32.BF16 R20, R16, R22, RZ ;  /* 0x000000161014723c */ /* 0x000fe200000418ff */
[----:B-1----:R-:W-:Y:S01]  /*16460*/  FFMA.FTZ R4, R32, c[0x0][0x2d0], -R2 ;  /* 0x0000b40020047a23 */ /* 0x002fe20000010802 */
[----:B--2---:R-:W-:-:S03]  /*16470*/  F2FP.BF16.PACK_AB R13, R126, R124 ;  /* 0x0000007c7e0d723e */ /* 0x004fc600000010ff */
[----:B------:R1:W-:Y:S02]  /*16480*/  MUFU.EX2 R137, R4 ;  /* 0x0000000400897308 */ /* 0x0003e40000000800 */
[----:B-1----:R-:W-:Y:S02]  /*16490*/  FFMA.FTZ R4, R33, c[0x0][0x2d0], -R2 ;  /* 0x0000b40021047a23 */ /* 0x002fe40000010802 */
[----:B----4-:R-:W-:Y:S04]  /*164a0*/  HMMA.16816.F32.BF16 R32, R16, R64, RZ ;  /* 0x000000401020723c */ /* 0x010fe800000418ff */
[----:B------:R-:W1:Y:S02]  /*164b0*/  MUFU.EX2 R136, R4 ;  /* 0x0000000400887308 */ /* 0x000e640000000800 */
[----:B-1----:R-:W-:-:S09]  /*164c0*/  F2FP.BF16.PACK_AB R15, R136, R137 ;  /* 0x00000089880f723e */ /* 0x002fd200000010ff */
[C---:B------:R-:W-:Y:S08]  /*164d0*/  HMMA.16816.F32.BF16 R48, R12.reuse, R38, R20 ;  /* 0x000000260c30723c */ /* 0x040ff00000041814 */
[C---:B------:R-:W-:Y:S01]  /*164e0*/  HMMA.16816.F32.BF16 R172, R12.reuse, R40, R44 ;  /* 0x000000280cac723c */ /* 0x040fe2000004182c */
[----:B------:R-:W-:Y:S07]  /*164f0*/  LDSM.16.MT88.4 R44, [R196+0x2000] ;  /* 0x00200000c42c783b */ /* 0x000fee0000004200 */
[----:B------:R-:W-:Y:S08]  /*16500*/  HMMA.16816.F32.BF16 R152, R12, R42, R28 ;  /* 0x0000002a0c98723c */ /* 0x000ff0000004181c */
[----:B------:R-:W-:Y:S01]  /*16510*/  MOV R102, R48 ;  /* 0x0000003000667202 */ /* 0x000fe20000000f00 */
[----:B------:R-:W-:Y:S01]  /*16520*/  IMAD.MOV.U32 R4, RZ, RZ, R51 ;  /* 0x000000ffff047224 */ /* 0x000fe200078e0033 */
[----:B------:R-:W-:Y:S01]  /*16530*/  MOV R101, R49 ;  /* 0x0000003100657202 */ /* 0x000fe20000000f00 */
[----:B------:R-:W-:Y:S01]  /*16540*/  HMMA.16816.F32.BF16 R28, R16, R66, RZ ;  /* 0x00000042101c723c */ /* 0x000fe200000418ff */
[----:B------:R-:W-:Y:S01]  /*16550*/  MOV R100, R50 ;  /* 0x0000003200647202 */ /* 0x000fe20000000f00 */
[----:B------:R-:W-:Y:S04]  /*16560*/  LDSM.16.MT88.4 R64, [R198+0x2000] ;  /* 0x00200000c640783b */ /* 0x000fe80000004200 */
[----:B------:R-:W1:Y:S02]  /*16570*/  LDSM.16.MT88.4 R48, [R198+0x800] ;  /* 0x00080000c630783b */ /* 0x000e640000004200 */
[----:B------:R-:W-:Y:S08]  /*16580*/  HMMA.16816.F32.BF16 R164, R12, R36, R24 ;  /* 0x000000240ca4723c */ /* 0x000ff00000041818 */
[C---:B------:R-:W-:Y:S08]  /*16590*/  HMMA.16816.F32.BF16 R36, R16.reuse, R58, RZ ;  /* 0x0000003a1024723c */ /* 0x040ff000000418ff */
[C---:B------:R-:W-:Y:S08]  /*165a0*/  HMMA.16816.F32.BF16 R24, R16.reuse, R68, RZ ;  /* 0x000000441018723c */ /* 0x040ff000000418ff */
[C---:B------:R-:W-:Y:S01]  /*165b0*/  HMMA.16816.F32.BF16 R20, R16.reuse, R70, RZ ;  /* 0x000000461014723c */ /* 0x040fe200000418ff */
[----:B------:R-:W2:Y:S07]  /*165c0*/  LDSM.16.MT88.4 R68, [R199+0x2000] ;  /* 0x00200000c744783b */ /* 0x000eae0000004200 */
[----:B------:R-:W-:Y:S01]  /*165d0*/  HMMA.16816.F32.BF16 R40, R16, R56, RZ ;  /* 0x000000381028723c */ /* 0x000fe200000418ff */
[----:B------:R-:W-:Y:S07]  /*165e0*/  LDSM.16.MT88.4 R56, [R197+0x3000] ;  /* 0x00300000c538783b */ /* 0x000fee0000004200 */
[C---:B-1----:R-:W-:Y:S08]  /*165f0*/  HMMA.16816.F32.BF16 R32, R12.reuse, R48, R32 ;  /* 0x000000300c20723c */ /* 0x042ff00000041820 */
[C---:B------:R-:W-:Y:S01]  /*16600*/  HMMA.16816.F32.BF16 R28, R12.reuse, R50, R28 ;  /* 0x000000320c1c723c */ /* 0x040fe2000004181c */
[----:B------:R-:W1:Y:S07]  /*16610*/  LDSM.16.MT88.4 R48, [R196+0x3000] ;  /* 0x00300000c430783b */ /* 0x000e6e0000004200 */
[C---:B------:R-:W-:Y:S08]  /*16620*/  HMMA.16816.F32.BF16 R92, R12.reuse, R74, R36 ;  /* 0x0000004a0c5c723c */ /* 0x040ff00000041824 */
[----:B------:R-:W-:Y:S01]  /*16630*/  HMMA.16816.F32.BF16 R24, R12, R44, R24 ;  /* 0x0000002c0c18723c */ /* 0x000fe20000041818 */
[----:B------:R-:W-:Y:S01]  /*16640*/  MOV R120, R32 ;  /* 0x0000002000787202 */ /* 0x000fe20000000f00 */
[----:B------:R-:W-:Y:S01]  /*16650*/  IMAD.MOV.U32 R115, RZ, RZ, R33 ;  /* 0x000000ffff737224 */ /* 0x000fe200078e0021 */
[----:B------:R-:W-:-:S02]  /*16660*/  MOV R114, R34 ;  /* 0x0000002200727202 */ /* 0x000fc40000000f00 */
[----:B------:R-:W-:-:S03]  /*16670*/  MOV R113, R35 ;  /* 0x0000002300717202 */ /* 0x000fc60000000f00 */
[C---:B------:R-:W-:Y:S01]  /*16680*/  HMMA.16816.F32.BF16 R20, R12.reuse, R46, R20 ;  /* 0x0000002e0c14723c */ /* 0x040fe20000041814 */
[----:B------:R-:W3:Y:S07]  /*16690*/  LDSM.16.MT88.4 R44, [R196+0x3800] ;  /* 0x00380000c42c783b */ /* 0x000eee0000004200 */
[----:B------:R-:W-:Y:S01]  /*166a0*/  HMMA.16816.F32.BF16 R156, R12, R72, R40 ;  /* 0x000000480c9c723c */ /* 0x000fe20000041828 */
[----:B------:R-:W-:Y:S01]  /*166b0*/  MOV R112, R92 ;  /* 0x0000005c00707202 */ /* 0x000fe20000000f00 */
[----:B------:R-:W-:Y:S01]  /*166c0*/  IMAD.MOV.U32 R110, RZ, RZ, R94 ;  /* 0x000000ffff6e7224 */ /* 0x000fe200078e005e */
[----:B------:R-:W-:Y:S01]  /*166d0*/  MOV R111, R93 ;  /* 0x0000005d006f7202 */ /* 0x000fe20000000f00 */
[----:B------:R-:W-:Y:S01]  /*166e0*/  IMAD.MOV.U32 R94, RZ, RZ, R29 ;  /* 0x000000ffff5e7224 */ /* 0x000fe200078e001d */
[----:B------:R-:W-:-:S02]  /*166f0*/  MOV R103, R95 ;  /* 0x0000005f00677202 */ /* 0x000fc40000000f00 */
[----:B------:R-:W-:Y:S01]  /*16700*/  MOV R95, R28 ;  /* 0x0000001c005f7202 */ /* 0x000fe20000000f00 */
[C---:B------:R-:W-:Y:S01]  /*16710*/  HMMA.16816.F32.BF16 R40, R16.reuse, R52, RZ ;  /* 0x000000341028723c */ /* 0x040fe200000418ff */
[----:B------:R-:W-:Y:S01]  /*16720*/  MOV R93, R30 ;  /* 0x0000001e005d7202 */ /* 0x000fe20000000f00 */
[----:B------:R-:W-:Y:S01]  /*16730*/  IMAD.MOV.U32 R98, RZ, RZ, R25 ;  /* 0x000000ffff627224 */ /* 0x000fe200078e0019 */
[----:B------:R-:W-:Y:S02]  /*16740*/  MOV R92, R31 ;  /* 0x0000001f005c7202 */ /* 0x000fe40000000f00 */
[----:B------:R-:W-:Y:S02]  /*16750*/  MOV R99, R24 ;  /* 0x0000001800637202 */ /* 0x000fe40000000f00 */
[----:B------:R-:W-:Y:S01]  /*16760*/  MOV R97, R26 ;  /* 0x0000001a00617202 */ /* 0x000fe20000000f00 */
[----:B------:R-:W-:Y:S01]  /*16770*/  HMMA.16816.F32.BF16 R36, R16, R54, RZ ;  /* 0x000000361024723c */ /* 0x000fe200000418ff */
[----:B------:R-:W-:Y:S01]  /*16780*/  MOV R96, R27 ;  /* 0x0000001b00607202 */ /* 0x000fe20000000f00 */
[----:B------:R-:W-:Y:S01]  /*16790*/  IMAD.MOV.U32 R106, RZ, RZ, R21 ;  /* 0x000000ffff6a7224 */ /* 0x000fe200078e0015 */
[----:B------:R-:W-:Y:S01]  /*167a0*/  MOV R107, R20 ;  /* 0x00000014006b7202 */ /* 0x000fe20000000f00 */
[----:B------:R-:W-:Y:S01]  /*167b0*/  LDSM.16.MT88.4 R52, [R199+0x3800] ;  /* 0x00380000c734783b */ /* 0x000fe20000004200 */
[----:B------:R-:W-:-:S02]  /*167c0*/  MOV R105, R22 ;  /* 0x0000001600697202 */ /* 0x000fc40000000f00 */
[----:B------:R-:W-:Y:S01]  /*167d0*/  MOV R104, R23 ;  /* 0x0000001700687202 */ /* 0x000fe20000000f00 */
[C---:B------:R-:W-:Y:S08]  /*167e0*/  HMMA.16816.F32.BF16 R32, R16.reuse, R60, RZ ;  /* 0x0000003c1020723c */ /* 0x040ff000000418ff */
[C---:B------:R-:W-:Y:S01]  /*167f0*/  HMMA.16816.F32.BF16 R28, R16.reuse, R62, RZ ;  /* 0x0000003e101c723c */ /* 0x040fe200000418ff */
[----:B------:R-:W4:Y:S07]  /*16800*/  LDSM.16.MT88.4 R60, [R199+0x3000] ;  /* 0x00300000c73c783b */ /* 0x000f2e0000004200 */
[C---:B------:R-:W-:Y:S08]  /*16810*/  HMMA.16816.F32.BF16 R24, R16.reuse, R80, RZ ;  /* 0x000000501018723c */ /* 0x040ff000000418ff */
[----:B------:R-:W-:Y:S08]  /*16820*/  HMMA.16816.F32.BF16 R20, R16, R82, RZ ;  /* 0x000000521014723c */ /* 0x000ff000000418ff */
[C---:B------:R-:W-:Y:S01]  /*16830*/  HMMA.16816.F32.BF16 R80, R12.reuse, R76, R40 ;  /* 0x0000004c0c50723c */ /* 0x040fe20000041828 */
[----:B------:R-:W5:Y:S07]  /*16840*/  LDSM.16.MT88.4 R40, [R197+0x3800] ;  /* 0x00380000c528783b */ /* 0x000f6e0000004200 */
[C---:B------:R-:W-:Y:S08]  /*16850*/  HMMA.16816.F32.BF16 R192, R12.reuse, R78, R36 ;  /* 0x0000004e0cc0723c */ /* 0x040ff00000041824 */
[----:B--2---:R-:W-:Y:S08]  /*16860*/  HMMA.16816.F32.BF16 R72, R12, R68, R32 ;  /* 0x000000440c48723c */ /* 0x004ff00000041820 */
[C---:B-1----:R-:W-:Y:S08]  /*16870*/  HMMA.16816.F32.BF16 R36, R16.reuse, R48, RZ ;  /* 0x000000301024723c */ /* 0x042ff000000418ff */
[----:B------:R-:W-:Y:S01]  /*16880*/  HMMA.16816.F32.BF16 R32, R16, R50, RZ ;  /* 0x000000321020723c */ /* 0x000fe200000418ff */
[----:B------:R-:W1:Y:S07]  /*16890*/  LDSM.16.MT88.4 R48, [R198+0x3000] ;  /* 0x00300000c630783b */ /* 0x000e6e0000004200 */
[C---:B------:R-:W-:Y:S08]  /*168a0*/  HMMA.16816.F32.BF16 R188, R12.reuse, R70, R28 ;  /* 0x000000460cbc723c */ /* 0x040ff0000004181c */
[----:B------:R-:W-:Y:S07]  /*168b0*/  HMMA.16816.F32.BF16 R68, R12, R64, R24 ;  /* 0x000000400c44723c */ /* 0x000fee0000041818 */
[----:B------:R-:W-:Y:S01]  /*168c0*/  MOV R64, R107 ;  /* 0x0000006b00407202 */ /* 0x000fe20000000f00 */
[----:B------:R-:W-:Y:S01]  /*168d0*/  HMMA.16816.F32.BF16 R24, R16, R58, RZ ;  /* 0x0000003a1018723c */ /* 0x000fe200000418ff */
[----:B------:R-:W-:-:S06]  /*168e0*/  IMAD.MOV.U32 R65, RZ, RZ, R106 ;  /* 0x000000ffff417224 */ /* 0x000fcc00078e006a */
[----:B------:R-:W-:Y:S01]  /*168f0*/  MOV R58, R97 ;  /* 0x00000061003a7202 */ /* 0x000fe20000000f00 */
[----:B---3--:R-:W-:Y:S01]  /*16900*/  HMMA.16816.F32.BF16 R180, R12, R46, R32 ;  /* 0x0000002e0cb4723c */ /* 0x008fe20000041820 */
[----:B------:R-:W2:Y:S01]  /*16910*/  LDSM.16.MT88.4 R32, [R198+0x3800] ;  /* 0x00380000c620783b */ /* 0x000ea20000004200 */
[----:B------:R-:W-:-:S05]  /*16920*/  MOV R59, R96 ;  /* 0x00000060003b7202 */ /* 0x000fca0000000f00 */
[----:B------:R-:W-:Y:S01]  /*16930*/  MOV R46, R93 ;  /* 0x0000005d002e7202 */ /* 0x000fe20000000f00 */
[----:B------:R-:W-:Y:S01]  /*16940*/  HMMA.16816.F32.BF16 R184, R12, R66, R20 ;  /* 0x000000420cb8723c */ /* 0x000fe20000041814 */
[----:B------:R-:W-:-:S06]  /*16950*/  MOV R47, R92 ;  /* 0x0000005c002f7202 */ /* 0x000fcc0000000f00 */
[----:B------:R-:W-:Y:S01]  /*16960*/  MOV R66, R105 ;  /* 0x0000006900427202 */ /* 0x000fe20000000f00 */
[----:B----4-:R-:W-:Y:S01]  /*16970*/  HMMA.16816.F32.BF16 R20, R16, R60, RZ ;  /* 0x0000003c1014723c */ /* 0x010fe200000418ff */
[----:B------:R-:W-:-:S06]  /*16980*/  MOV R67, R104 ;  /* 0x0000006800437202 */ /* 0x000fcc0000000f00 */
[----:B------:R-:W-:Y:S01]  /*16990*/  MOV R60, R120 ;  /* 0x00000078003c7202 */ /* 0x000fe20000000f00 */
[----:B------:R-:W-:Y:S01]  /*169a0*/  HMMA.16816.F32.BF16 R28, R16, R56, RZ ;  /* 0x00000038101c723c */ /* 0x000fe200000418ff */
[----:B------:R-:W-:-:S06]  /*169b0*/  IMAD.MOV.U32 R61, RZ, RZ, R115 ;  /* 0x000000ffff3d7224 */ /* 0x000fcc00078e0073 */
[----:B------:R-:W-:Y:S01]  /*169c0*/  MOV R56, R99 ;  /* 0x0000006300387202 */ /* 0x000fe20000000f00 */
[----:B-----5:R-:W-:Y:S01]  /*169d0*/  HMMA.16816.F32.BF16 R104, R12, R42, R24 ;  /* 0x0000002a0c68723c */ /* 0x020fe20000041818 */
[----:B------:R-:W-:-:S06]  /*169e0*/  IMAD.MOV.U32 R57, RZ, RZ, R98 ;  /* 0x000000ffff397224 */ /* 0x000fcc00078e0062 */
[----:B------:R-:W-:Y:S01]  /*169f0*/  MOV R42, R100 ;  /* 0x00000064002a7202 */ /* 0x000fe20000000f00 */
[----:B------:R-:W-:Y:S01]  /*16a00*/  HMMA.16816.F32.BF16 R76, R12, R44, R36 ;  /* 0x0000002c0c4c723c */ /* 0x000fe20000041824 */
[----:B------:R-:W3:Y:S01]  /*16a10*/  LDSM.16.MT88.4 R36, [R196+0x4800] ;  /* 0x00480000c424783b */ /* 0x000ee20000004200 */
[----:B------:R-:W-:Y:S01]  /*16a20*/  MOV R43, R4 ;  /* 0x00000004002b7202 */ /* 0x000fe20000000f00 */
[----:B------:R-:W-:-:S04]  /*16a30*/  FADD.FTZ R4, R109, R108 ;  /* 0x0000006c6d047221 */ /* 0x000fc80000010000 */
[----:B------:R-:W-:Y:S01]  /*16a40*/  MOV R44, R95 ;  /* 0x0000005f002c7202 */ /* 0x000fe20000000f00 */
[----:B-1----:R-:W-:Y:S01]  /*16a50*/  HMMA.16816.F32.BF16 R24, R16, R48, RZ ;  /* 0x000000301018723c */ /* 0x002fe200000418ff */
[----:B------:R-:W-:Y:S02]  /*16a60*/  IMAD.MOV.U32 R45, RZ, RZ, R94 ;  /* 0x000000ffff2d7224 */ /* 0x000fe400078e005e */
[----:B------:R-:W-:-:S04]  /*16a70*/  FADD.FTZ R4, R118, R4 ;  /* 0x0000000476047221 */ /* 0x000fc80000010000 */
[----:B------:R-:W-:Y:S01]  /*16a80*/  IMAD.MOV.U32 R49, RZ, RZ, R111 ;  /* 0x000000ffff317224 */ /* 0x000fe200078e006f */
[----:B------:R-:W-:Y:S01]  /*16a90*/  HMMA.16816.F32.BF16 R92, R12, R52, R20 ;  /* 0x000000340c5c723c */ /* 0x000fe20000041814 */
[----:B------:R-:W-:Y:S01]  /*16aa0*/  MOV R48, R112 ;  /* 0x0000007000307202 */ /* 0x000fe20000000f00 */
[----:B------:R-:W-:-:S04]  /*16ab0*/  FADD.FTZ R4, R116, R4 ;  /* 0x0000000474047221 */ /* 0x000fc80000010000 */
[----:B------:R-:W-:Y:S02]  /*16ac0*/  FADD.FTZ R9, R119, R4 ;  /* 0x0000000477097221 */ /* 0x000fe40000010000 */
[----:B------:R-:W-:Y:S01]  /*16ad0*/  HMMA.16816.F32.BF16 R20, R16, R50, RZ ;  /* 0x000000321014723c */ /* 0x000fe200000418ff */
[----:B------:R-:W-:Y:S02]  /*16ae0*/  FADD.FTZ R4, R125, R10 ;  /* 0x0000000a7d047221 */ /* 0x000fe40000010000 */
[----:B------:R-:W-:Y:S02]  /*16af0*/  FFMA.FTZ R10, R88, c[0x0][0x2d0], -R3 ;  /* 0x0000b400580a7a23 */ /* 0x000fe40000010803 */
[----:B------:R-:W-:Y:S02]  /*16b00*/  FADD.FTZ R4, R124, R4 ;  /* 0x000000047c047221 */ /* 0x000fe40000010000 */
[----:B------:R-:W-:Y:S01]  /*16b10*/  MOV R51, R103 ;  /* 0x0000006700337202 */ /* 0x000fe20000000f00 */
[----:B------:R-:W-:Y:S01]  /*16b20*/  HMMA.16816.F32.BF16 R96, R12, R40, R28 ;  /* 0x000000280c60723c */ /* 0x000fe2000004181c */
[----:B------:R-:W-:Y:S01]  /*16b30*/  MOV R50, R110 ;  /* 0x0000006e00327202 */ /* 0x000fe20000000f00 */
[----:B------:R-:W-:Y:S01]  /*16b40*/  FADD.FTZ R4, R126, R4 ;  /* 0x000000047e047221 */ /* 0x000fe20000010000 */
[----:B------:R-:W-:Y:S04]  /*16b50*/  MUFU.EX2 R10, R10 ;  /* 0x0000000a000a7308 */ /* 0x000fe80000000800 */
[----:B------:R-:W-:Y:S01]  /*16b60*/  MOV R40, R102 ;  /* 0x0000006600287202 */ /* 0x000fe20000000f00 */
[----:B------:R-:W-:Y:S01]  /*16b70*/  IMAD.MOV.U32 R41, RZ, RZ, R101 ;  /* 0x000000ffff297224 */ /* 0x000fe200078e0065 */
[----:B------:R-:W-:Y:S07]  /*16b80*/  HMMA.16816.F32.BF16 R28, R16, R62, RZ ;  /* 0x0000003e101c723c */ /* 0x000fee00000418ff */
[----:B------:R-:W-:Y:S01]  /*16b90*/  MOV R62, R114 ;  /* 0x00000072003e7202 */ /* 0x000fe20000000f00 */
[----:B--2---:R-:W-:Y:S01]  /*16ba0*/  HMMA.16816.F32.BF16 R100, R12, R32, R24 ;  /* 0x000000200c64723c */ /* 0x004fe20000041818 */
[----:B------:R-:W1:Y:S01]  /*16bb0*/  LDSM.16.MT88.4 R24, [R196+0x5000] ;  /* 0x00500000c418783b */ /* 0x000e620000004200 */
[----:B------:R-:W-:-:S05]  /*16bc0*/  MOV R63, R113 ;  /* 0x00000071003f7202 */ /* 0x000fca0000000f00 */
[--C-:B------:R-:W-:Y:S01]  /*16bd0*/  FFMA.FTZ R33, R90, c[0x0][0x2d0], -R3.reuse ;  /* 0x0000b4005a217a23 */ /* 0x100fe20000010803 */
[----:B------:R-:W-:Y:S01]  /*16be0*/  HMMA.16816.F32.BF16 R120, R12, R34, R20 ;  /* 0x000000220c78723c */ /* 0x000fe20000041814 */
[----:B------:R-:W-:-:S06]  /*16bf0*/  FFMA.FTZ R32, R89, c[0x0][0x2d0], -R3 ;  /* 0x0000b40059207a23 */ /* 0x000fcc0000010803 */
[----:B------:R-:W-:Y:S01]  /*16c00*/  FFMA.FTZ R34, R91, c[0x0][0x2d0], -R3 ;  /* 0x0000b4005b227a23 */ /* 0x000fe20000010803 */
[----:B---3--:R-:W-:Y:S01]  /*16c10*/  HMMA.16816.F32.BF16 R20, R16, R36, RZ ;  /* 0x000000241014723c */ /* 0x008fe200000418ff */
[----:B------:R-:W-:Y:S01]  /*16c20*/  FADD.FTZ R3, R133, R9 ;  /* 0x0000000985037221 */ /* 0x000fe20000010000 */
[----:B------:R-:W-:Y:S01]  /*16c30*/  LDSM.16.MT88.4 R88, [R197+0x4000] ;  /* 0x00400000c558783b */ /* 0x000fe20000004200 */
[--C-:B------:R-:W-:Y:S02]  /*16c40*/  FFMA.FTZ R35, R86, c[0x0][0x2d0], -R2.reuse ;  /* 0x0000b40056237a23 */ /* 0x100fe40000010802 */
[----:B------:R-:W-:Y:S02]  /*16c50*/  FADD.FTZ R3, R127, R3 ;  /* 0x000000037f037221 */ /* 0x000fe40000010000 */
[--C-:B------:R-:W-:Y:S01]  /*16c60*/  FFMA.FTZ R36, R87, c[0x0][0x2d0], -R2.reuse ;  /* 0x0000b40057247a23 */ /* 0x100fe20000010802 */
[----:B------:R-:W-:Y:S01]  /*16c70*/  HMMA.16816.F32.BF16 R112, R12, R54, R28 ;  /* 0x000000360c70723c */ /* 0x000fe2000004181c */
[----:B------:R-:W2:Y:S01]  /*16c80*/  LDSM.16.MT88.4 R28, [R197+0x4800] ;  /* 0x00480000c51c783b */ /* 0x000ea20000004200 */
[----:B------:R-:W-:-:S02]  /*16c90*/  FFMA.FTZ R9, R85, c[0x0][0x2d0], -R2 ;  /* 0x0000b40055097a23 */ /* 0x000fc40000010802 */
[----:B------:R-:W-:Y:S02]  /*16ca0*/  FFMA.FTZ R37, R84, c[0x0][0x2d0], -R2 ;  /* 0x0000b40054257a23 */ /* 0x000fe40000010802 */
[----:B------:R-:W-:Y:S02]  /*16cb0*/  FADD.FTZ R2, R132, R3 ;  /* 0x0000000384027221 */ /* 0x000fe40000010000 */
[----:B------:R-:W-:Y:S01]  /*16cc0*/  FADD.FTZ R3, R137, R4 ;  /* 0x0000000489037221 */ /* 0x000fe20000010000 */
[----:B------:R-:W-:Y:S03]  /*16cd0*/  MUFU.EX2 R9, R9 ;  /* 0x0000000900097308 */ /* 0x000fe60000000800 */
[----:B------:R-:W-:-:S04]  /*16ce0*/  FADD.FTZ R3, R136, R3 ;  /* 0x0000000388037221 */ /* 0x000fc80000010000 */
[----:B-1----:R-:W-:Y:S01]  /*16cf0*/  HMMA.16816.F32.BF16 R108, R12, R24, R20 ;  /* 0x000000180c6c723c */ /* 0x002fe20000041814 */
[----:B------:R-:W1:Y:S07]  /*16d00*/  MUFU.EX2 R4, R37 ;  /* 0x0000002500047308 */ /* 0x000e6e0000000800 */
[----:B------:R-:W-:Y:S01]  /*16d10*/  HMMA.16816.F32.BF16 R20, R16, R38, RZ ;  /* 0x000000261014723c */ /* 0x000fe200000418ff */
[----:B-1----:R-:W-:Y:S11]  /*16d20*/  F2FP.BF16.PACK_AB R139, R4, R9 ;  /* 0x00000009048b723e */ /* 0x002ff600000010ff */
[----:B------:R-:W-:Y:S11]  /*16d30*/  @!UPT UIADD3 URZ, URZ, URZ, URZ ;  /* 0x0000003f3f3ff290 */ /* 0x000ff6000fffe03f */
[----:B------:R-:W-:Y:S01]  /*16d40*/  @!UPT UIADD3 URZ, URZ, URZ, URZ ;  /* 0x0000003f3f3ff290 */ /* 0x000fe2000fffe03f */
[----:B------:R-:W-:Y:S01]  /*16d50*/  HMMA.16816.F32.BF16 R128, R12, R26, R20 ;  /* 0x0000001a0c80723c */ /* 0x000fe20000041814 */
[----:B------:R-:W1:Y:S07]  /*16d60*/  LDSM.16.MT88.4 R24, [R197+0x5000] ;  /* 0x00500000c518783b */ /* 0x000e6e0000004200 */
[----:B--2---:R-:W-:Y:S11]  /*16d70*/  HMMA.16816.F32.BF16 R20, R16, R28, RZ ;  /* 0x0000001c1014723c */ /* 0x004ff600000418ff */
[----:B------:R-:W-:Y:S11]  /*16d80*/  @!UPT UIADD3 URZ, URZ, URZ, URZ ;  /* 0x0000003f3f3ff290 */ /* 0x000ff6000fffe03f */
[----:B------:R-:W-:Y:S02]  /*16d90*/  @!UPT UIADD3 URZ, URZ, URZ, URZ ;  /* 0x0000003f3f3ff290 */ /* 0x000fe4000fffe03f */
        /* <DEDUP_REMOVED lines=8> */
[----:B------:R-:W1:Y:S02]  /*16e20*/  MUFU.EX2 R28, R34 ;  /* 0x00000022001c7308 */ /* 0x000e640000000800 */
[----:B-1----:R-:W-:Y:S11]  /*16e30*/  FADD.FTZ R2, R28, R2 ;  /* 0x000000021c027221 */ /* 0x002ff60000010000 */
[----:B------:R-:W-:Y:S10]  /*16e40*/  @!UPT UIADD3 URZ, URZ, URZ, URZ ;  /* 0x0000003f3f3ff290 */ /* 0x000ff4000fffe03f */
[----:B--2---:R-:W-:Y:S01]  /*16e50*/  HMMA.16816.F32.BF16 R124, R12, R24, R20 ;  /* 0x000000180c7c723c */ /* 0x004fe20000041814 */
[----:B------:R-:W1:Y:S07]  /*16e60*/  MUFU.EX2 R24, R33 ;  /* 0x0000002100187308 */ /* 0x000e6e0000000800 */
[----:B------:R-:W-:Y:S01]  /*16e70*/  HMMA.16816.F32.BF16 R20, R16, R30, RZ ;  /* 0x0000001e1014723c */ /* 0x000fe200000418ff */
[----:B------:R-:W2:Y:S01]  /*16e80*/  MUFU.EX2 R25, R32 ;  /* 0x0000002000197308 */ /* 0x000ea20000000800 */
[C---:B-1----:R-:W-:Y:S01]  /*16e90*/  FADD.FTZ R2, R24.reuse, R2 ;  /* 0x0000000218027221 */ /* 0x042fe20000010000 */
[----:B------:R-:W-:-:S06]  /*16ea0*/  F2FP.BF16.PACK_AB R136, R24, R28 ;  /* 0x0000001c1888723e */ /* 0x000fcc00000010ff */
[----:B------:R-:W1:Y:S01]  /*16eb0*/  MUFU.EX2 R28, R36 ;  /* 0x00000024001c7308 */ /* 0x000e620000000800 */
[----:B--2---:R-:W-:Y:S01]  /*16ec0*/  FADD.FTZ R2, R25, R2 ;  /* 0x0000000219027221 */ /* 0x004fe20000010000 */
[----:B------:R-:W-:-:S03]  /*16ed0*/  F2FP.BF16.PACK_AB R138, R10, R25 ;  /* 0x000000190a8a723e */ /* 0x000fc600000010ff */
[----:B------:R-:W-:-:S03]  /*16ee0*/  FADD.FTZ R235, R10, R2 ;  /* 0x000000020aeb7221 */ /* 0x000fc60000010000 */
[----:B------:R-:W2:Y:S07]  /*16ef0*/  MUFU.EX2 R10, R35 ;  /* 0x00000023000a7308 */ /* 0x000eae0000000800 */
[----:B------:R-:W-:Y:S01]  /*16f00*/  HMMA.16816.F32.BF16 R132, R12, R26, R20 ;  /* 0x0000001a0c84723c */ /* 0x000fe20000041814 */
[----:B------:R-:W3:Y:S01]  /*16f10*/  LDSM.16.MT88.4 R20, [R198+0x4800] ;  /* 0x00480000c614783b */ /* 0x000ee20000004200 */
[----:B-1----:R-:W-:-:S04]  /*16f20*/  FADD.FTZ R2, R28, R3 ;  /* 0x000000031c027221 */ /* 0x002fc80000010000 */
[C---:B--2---:R-:W-:Y:S01]  /*16f30*/  FADD.FTZ R2, R10.reuse, R2 ;  /* 0x000000020a027221 */ /* 0x044fe20000010000 */
[----:B------:R-:W-:-:S03]  /*16f40*/  F2FP.BF16.PACK_AB R137, R10, R28 ;  /* 0x0000001c0a89723e */ /* 0x000fc600000010ff */
[----:B------:R-:W-:Y:S02]  /*16f50*/  FADD.FTZ R2, R9, R2 ;  /* 0x0000000209027221 */ /* 0x000fe40000010000 */
[----:B------:R-:W2:Y:S02]  /*16f60*/  LDL R9, [R1+0x8] ;  /* 0x0000080001097983 */ /* 0x000ea40000100800 */
[----:B------:R-:W-:Y:S01]  /*16f70*/  FADD.FTZ R233, R4, R2 ;  /* 0x0000000204e97221 */ /* 0x000fe20000010000 */
[C---:B------:R-:W-:Y:S01]  /*16f80*/  HMMA.16816.F32.BF16 R172, R136.reuse, R168, R172 ;  /* 0x000000a888ac723c */ /* 0x040fe200000418ac */
[----:B------:R-:W4:Y:S04]  /*16f90*/  LDL R2, [R1+0x4] ;  /* 0x0000040001027983 */ /* 0x000f280000100800 */
[----:B------:R-:W2:Y:S03]  /*16fa0*/  LDL R4, [R1+0xc] ;  /* 0x00000c0001047983 */ /* 0x000ea60000100800 */
[C---:B------:R-:W-:Y:S01]  /*16fb0*/  HMMA.16816.F32.BF16 R168, R136.reuse, R170, R152 ;  /* 0x000000aa88a8723c */ /* 0x040fe20000041898 */
[----:B------:R-:W1:Y:S07]  /*16fc0*/  LDSM.16.MT88.4 R152, [R199+0x1000] ;  /* 0x00100000c798783b */ /* 0x000e6e0000004200 */
[C---:B------:R-:W-:Y:S08]  /*16fd0*/  HMMA.16816.F32.BF16 R164, R136.reuse, R160, R164 ;  /* 0x000000a088a4723c */ /* 0x040ff000000418a4 */
[C---:B------:R-:W-:Y:S01]  /*16fe0*/  HMMA.16816.F32.BF16 R160, R136.reuse, R162, R40 ;  /* 0x000000a288a0723c */ /* 0x040fe20000041828 */
[----:B------:R-:W5:Y:S07]  /*16ff0*/  LDSM.16.MT88.4 R40, [R198+0x1000] ;  /* 0x00100000c628783b */ /* 0x000f6e0000004200 */
[----:B------:R-:W-:Y:S01]  /*17000*/  HMMA.16816.F32.BF16 R84, R136, R88, R96 ;  /* 0x000000588854723c */ /* 0x000fe20000041860 */
[----:B------:R-:W5:Y:S07]  /*17010*/  LDSM.16.MT88.4 R96, [R199+0x4000] ;  /* 0x00400000c760783b */ /* 0x000f6e0000004200 */
[----:B---3--:R-:W-:Y:S08]  /*17020*/  HMMA.16816.F32.BF16 R24, R16, R20, RZ ;  /* 0x000000141018723c */ /* 0x008ff000000418ff */
[C---:B-1----:R-:W-:Y:S08]  /*17030*/  HMMA.16816.F32.BF16 R156, R136.reuse, R152, R156 ;  /* 0x00000098889c723c */ /* 0x042ff0000004189c */
[C---:B------:R-:W-:Y:S01]  /*17040*/  HMMA.16816.F32.BF16 R152, R136.reuse, R154, R48 ;  /* 0x0000009a8898723c */ /* 0x040fe20000041830 */
[----:B------:R-:W1:Y:S07]  /*17050*/  LDSM.16.MT88.4 R48, [R196+0x2800] ;  /* 0x00280000c430783b */ /* 0x000e6e0000004200 */
[C---:B-----5:R-:W-:Y:S08]  /*17060*/  HMMA.16816.F32.BF16 R36, R136.reuse, R40, R60 ;  /* 0x000000288824723c */ /* 0x060ff0000004183c */
[C---:B------:R-:W-:Y:S08]  /*17070*/  HMMA.16816.F32.BF16 R92, R136.reuse, R96, R92 ;  /* 0x00000060885c723c */ /* 0x040ff0000004185c */
[C---:B------:R-:W-:Y:S08]  /*17080*/  HMMA.16816.F32.BF16 R40, R136.reuse, R42, R44 ;  /* 0x0000002a8828723c */ /* 0x040ff0000004182c */
[C---:B------:R-:W-:Y:S01]  /*17090*/  HMMA.16816.F32.BF16 R96, R136.reuse, R98, R112 ;  /* 0x000000628860723c */ /* 0x040fe20000041870 */
[----:B------:R-:W3:Y:S07]  /*170a0*/  LDSM.16.MT88.4 R112, [R196+0x5800] ;  /* 0x00580000c470783b */ /* 0x000eee0000004200 */
[C---:B------:R-:W-:Y:S01]  /*170b0*/  HMMA.16816.F32.BF16 R88, R136.reuse, R90, R104 ;  /* 0x0000005a8858723c */ /* 0x040fe20000041868 */
[----:B------:R-:W5:Y:S07]  /*170c0*/  LDSM.16.MT88.4 R104, [R198+0x4000] ;  /* 0x00400000c668783b */ /* 0x000f6e0000004200 */
[C---:B-1----:R-:W-:Y:S01]  /*170d0*/  HMMA.16816.F32.BF16 R44, R136.reuse, R48, R56 ;  /* 0x00000030882c723c */ /* 0x042fe20000041838 */
[----:B------:R-:W1:Y:S07]  /*170e0*/  LDSM.16.MT88.4 R56, [R197+0x2800] ;  /* 0x00280000c538783b */ /* 0x000e6e0000004200 */
[----:B------:R-:W-:Y:S01]  /*170f0*/  HMMA.16816.F32.BF16 R48, R136, R50, R64 ;  /* 0x000000328830723c */ /* 0x000fe20000041840 */
[----:B------:R-:W1:Y:S07]  /*17100*/  LDSM.16.MT88.4 R64, [R199+0x2800] ;  /* 0x00280000c740783b */ /* 0x000e6e0000004200 */
[----:B------:R-:W-:Y:S01]  /*17110*/  HMMA.16816.F32.BF16 R20, R16, R22, RZ ;  /* 0x000000161014723c */ /* 0x000fe200000418ff */
[----:B------:R-:W1:Y:S01]  /*17120*/  LDSM.16.MT88.4 R16, [R198+0x5000] ;  /* 0x00500000c610783b */ /* 0x000e620000004200 */
[----:B------:R-:W-:-:S04]  /*17130*/  MOV R3, c[0x0][0x2c4] ;  /* 0x0000b10000037a02 */ /* 0x000fc80000000f00 */
[----:B------:R-:W-:Y:S02]  /*17140*/  ISETP.NE.AND P1, PT, R3, 0x1, PT ;  /* 0x000000010300780c */ /* 0x000fe40003f25270 */
[C---:B---3--:R-:W-:Y:S08]  /*17150*/  HMMA.16816.F32.BF16 R108, R136.reuse, R112, R108 ;  /* 0x00000070886c723c */ /* 0x048ff0000004186c */
[C---:B-----5:R-:W-:Y:S08]  /*17160*/  HMMA.16816.F32.BF16 R100, R136.reuse, R104, R100 ;  /* 0x000000688864723c */ /* 0x060ff00000041864 */
[C---:B------:R-:W-:Y:S01]  /*17170*/  HMMA.16816.F32.BF16 R112, R136.reuse, R114, R128 ;  /* 0x000000728870723c */ /* 0x040fe20000041880 */
[----:B------:R-:W3:Y:S07]  /*17180*/  LDSM.16.MT88.4 R128, [R199+0x5800] ;  /* 0x00580000c780783b */ /* 0x000eee0000004200 */
[C---:B-1----:R-:W-:Y:S01]  /*17190*/  HMMA.16816.F32.BF16 R52, R136.reuse, R56, R80 ;  /* 0x000000388834723c */ /* 0x042fe20000041850 */
[----:B------:R-:W1:Y:S07]  /*171a0*/  LDSM.16.MT88.4 R80, [R196+0x4000] ;  /* 0x00400000c450783b */ /* 0x000e6e0000004200 */
[C---:B------:R-:W-:Y:S01]  /*171b0*/  HMMA.16816.F32.BF16 R60, R136.reuse, R64, R72 ;  /* 0x00000040883c723c */ /* 0x040fe20000041848 */
[----:B------:R-:W5:Y:S07]  /*171c0*/  LDSM.16.MT88.4 R72, [R198+0x2800] ;  /* 0x00280000c648783b */ /* 0x000f6e0000004200 */
[----:B------:R-:W-:Y:S01]  /*171d0*/  HMMA.16816.F32.BF16 R104, R136, R106, R120 ;  /* 0x0000006a8868723c */ /* 0x000fe20000041878 */
[----:B------:R-:W5:Y:S07]  /*171e0*/  LDSM.16.MT88.4 R120, [R197+0x5800] ;  /* 0x00580000c578783b */ /* 0x000f6e0000004200 */
[C---:B------:R-:W-:Y:S08]  /*171f0*/  HMMA.16816.F32.BF16 R24, R12.reuse, R16, R24 ;  /* 0x000000100c18723c */ /* 0x040ff00000041818 */
[----:B------:R-:W-:Y:S01]  /*17200*/  HMMA.16816.F32.BF16 R20, R12, R18, R20 ;  /* 0x000000120c14723c */ /* 0x000fe20000041814 */
[----:B------:R-:W2:Y:S01]  /*17210*/  LDSM.16.MT88.4 R12, [R198+0x5800] ;  /* 0x00580000c60c783b */ /* 0x000ea20000004200 */
[----:B------:R-:W-:-:S06]  /*17220*/  IADD3 R218, R218, -0x2, RZ ;  /* 0xfffffffedada7810 */ /* 0x000fcc0007ffe0ff */
[C---:B---3--:R-:W-:Y:S08]  /*17230*/  HMMA.16816.F32.BF16 R124, R136.reuse, R128, R124 ;  /* 0x00000080887c723c */ /* 0x048ff0000004187c */
[C---:B-1----:R-:W-:Y:S08]  /*17240*/  HMMA.16816.F32.BF16 R76, R136.reuse, R80, R76 ;  /* 0x00000050884c723c */ /* 0x042ff0000004184c */
[C---:B-----5:R-:W-:Y:S08]  /*17250*/  HMMA.16816.F32.BF16 R68, R136.reuse, R72, R68 ;  /* 0x000000488844723c */ /* 0x060ff00000041844 */
[C---:B------:R-:W-:Y:S08]  /*17260*/  HMMA.16816.F32.BF16 R116, R136.reuse, R120, R116 ;  /* 0x000000788874723c */ /* 0x040ff00000041874 */
[C---:B------:R-:W-:Y:S08]  /*17270*/  HMMA.16816.F32.BF16 R128, R136.reuse, R130, R132 ;  /* 0x000000828880723c */ /* 0x040ff00000041884 */
[C---:B------:R-:W-:Y:S08]  /*17280*/  HMMA.16816.F32.BF16 R56, R136.reuse, R58, R192 ;  /* 0x0000003a8838723c */ /* 0x040ff000000418c0 */
[C---:B------:R-:W-:Y:S08]  /*17290*/  HMMA.16816.F32.BF16 R64, R136.reuse, R66, R188 ;  /* 0x000000428840723c */ /* 0x040ff000000418bc */
[C---:B------:R-:W-:Y:S08]  /*172a0*/  HMMA.16816.F32.BF16 R72, R136.reuse, R74, R184 ;  /* 0x0000004a8848723c */ /* 0x040ff000000418b8 */
[----:B------:R-:W-:Y:S01]  /*172b0*/  HMMA.16816.F32.BF16 R80, R136, R82, R180 ;  /* 0x000000528850723c */ /* 0x000fe200000418b4 */
[----:B----4-:R-:W-:-:S05]  /*172c0*/  @P1 IMAD.HI.U32 R3, R2, c[0x0][0x2c8], RZ ;  /* 0x0000b20002031a27 */ /* 0x010fca00078e00ff */
[----:B------:R-:W-:-:S04]  /*172d0*/  @P1 SHF.R.U32.HI R2, RZ, c[0x0][0x2cc], R3 ;  /* 0x0000b300ff021a19 */ /* 0x000fc80000011603 */
[----:B--2---:R-:W-:-:S05]  /*172e0*/  IADD3 R2, R2, R4, -R9 ;  /* 0x0000000402027210 */ /* 0x004fca0007ffe809 */
[----:B------:R-:W-:-:S05]  /*172f0*/  IMAD.HI R2, R2, 0x2aaaaaab, RZ ;  /* 0x2aaaaaab02027827 */ /* 0x000fca00078e02ff */
[----:B------:R-:W-:-:S04]  /*17300*/  SHF.R.U32.HI R3, RZ, 0x1f, R2 ;  /* 0x0000001fff037819 */ /* 0x000fc80000011602 */
[----:B------:R-:W-:-:S04]  /*17310*/  LEA.HI.SX32 R2, R2, R3, 0x1d ;  /* 0x0000000302027211 */ /* 0x000fc800078feaff */
[----:B------:R-:W-:-:S04]  /*17320*/  IMNMX R241, R240, R2, !PT ;  /* 0x00000002f0f17217 */ /* 0x000fc80007800200 */
[----:B------:R-:W-:Y:S01]  /*17330*/  ISETP.GE.AND P0, PT, R218, R241, PT ;  /* 0x000000f1da00720c */ /* 0x000fe20003f06270 */
[C---:B------:R-:W-:Y:S08]  /*17340*/  HMMA.16816.F32.BF16 R120, R136.reuse, R122, R176 ;  /* 0x0000007a8878723c */ /* 0x040ff000000418b0 */
[C---:B------:R-:W-:Y:S08]  /*17350*/  HMMA.16816.F32.BF16 R132, R136.reuse, R12, R24 ;  /* 0x0000000c8884723c */ /* 0x040ff00000041818 */
[----:B------:R-:W-:Y:S01]  /*17360*/  HMMA.16816.F32.BF16 R136, R136, R14, R20 ;  /* 0x0000000e8888723c */ /* 0x000fe20000041814 */
[----:B------:R-:W-:Y:S03]  /*17370*/  @!UPT UIADD3 URZ, URZ, URZ, URZ ;  /* 0x0000003f3f3ff290 */ /* 0x000fe6000fffe03f */
[----:B------:R-:W-:Y:S11]  /*17380*/  @!P0 BRA `(.L_x_6338) ;  /* 0x0000317000008947 */ /* 0x000ff60003800000 */
[----:B------:R-:W-:Y:S02]  /*17390*/  MOV R10, R5 ;  /* 0x00000005000a7202 */ /* 0x000fe40000000f00 */
[----:B------:R-:W-:-:S07]  /*173a0*/  MOV R9, R6 ;  /* 0x0000000600097202 */ /* 0x000fce0000000f00 */
.L_x_6351:
        /* <DEDUP_REMOVED lines=14> */
[----:B------:R-:W-:Y:S05]  /*17490*/  SHF.R.S32.HI R2, RZ, 0x1f, R222 ;  /* 0x0000001fff027819 */ /* 0x000fea00000114de */
[----:B------:R-:W-:Y:S02]  /*174a0*/  IMAD R4, R2, c[0x0][0x208], RZ ;  /* 0x0000820002047a24 */ /* 0x000fe400078e02ff */
[C---:B------:R-:W-:Y:S04]  /*174b0*/  IMAD.WIDE.U32 R2, R222.reuse, c[0x0][0x208], RZ ;  /* 0x00008200de027a25 */ /* 0x040fe800078e00ff */
        /* <DEDUP_REMOVED lines=12> */
.L_x_6444:
[----:B------:R-:W-:-:S05]  /*17580*/  BRA.DIV ~URZ, `(.L_x_6342) ;  /* 0x0000c8827f007947 */ /* 0x000fca000b800000 */
[----:B------:R4:W3:Y:S02]  /*17590*/  SHFL.IDX PT, R2, R6, RZ, 0x181f ;  /* 0x00181fff06027589 */ /* 0x0008e400000e0000 */
.L_x_6445:
[----:B------:R-:W5:Y:S01]  /*175a0*/  S2R R14, SR_TID.X ;  /* 0x00000000000e7919 */ /* 0x000f620000002100 */
[----:B------:R-:W-:Y:S02]  /*175b0*/  ISETP.GE.AND P3, PT, R140, c[0x0][0x1d4], PT ;  /* 0x000075008c007a0c */ /* 0x000fe40003f66270 */
[----:B---3--:R-:W-:Y:S02]  /*175c0*/  IADD3 R12, P0, R2, R230, RZ ;  /* 0x000000e6020c7210 */ /* 0x008fe40007f1e0ff */
[----:B------:R-:W-:Y:S02]  /*175d0*/  ISETP.GE.AND P2, PT, R142, c[0x0][0x1d4], PT ;  /* 0x000075008e007a0c */ /* 0x000fe40003f46270 */
[----:B------:R-:W-:Y:S01]  /*175e0*/  ISETP.GE.AND P4, PT, R219, c[0x0][0x1d4], PT ;  /* 0x00007500db007a0c */ /* 0x000fe20003f86270 */
[----:B------:R-:W-:Y:S01]  /*175f0*/  IMAD.X R13, R4, 0x1, R231, P0 ;  /* 0x00000001040d7824 */ /* 0x000fe200000e06e7 */
[----:B------:R-:W-:Y:S05]  /*17600*/  ISETP.GE.AND P1, PT, R220, c[0x0][0x1d4], PT ;  /* 0x00007500dc007a0c */ /* 0x000fea0003f26270 */
        /* <DEDUP_REMOVED lines=11> */
[----:B------:R-:W-:Y:S01]  /*176c0*/  IMAD.X R3, R4, 0x1, R224, P0 ;  /* 0x0000000104037824 */ /* 0x000fe200000e06e0 */
[----:B-----5:R-:W-:Y:S04]  /*176d0*/  ISETP.GT.AND P0, PT, R14, 0x7f, PT ;  /* 0x0000007f0e00780c */ /* 0x020fe80003f04270 */
[----:B------:R3:W-:Y:S09]  /*176e0*/  LDGSTS.E.BYPASS.LTC128B.128 [R216+0x8880], [R2.64], !P1 ;  /* 0x0888000002d87fae */ /* 0x0007f2000c901d46 */
[----:B------:R-:W-:-:S05]  /*176f0*/  @P0 BRA `(.L_x_6340) ;  /* 0x0000012000000947 */ /* 0x000fca0003800000 */
[----:B------:R-:W-:-:S05]  /*17700*/  BRA.DIV ~URZ, `(.L_x_6343) ;  /* 0x0000c7727f007947 */ /* 0x000fca000b800000 */
[----:B------:R3:W4:Y:S04]  /*17710*/  SHFL.IDX PT, R4, R5, 0x1, 0x181f ;  /* 0x00381f0005047f89 */ /* 0x00072800000e0000 */
[----:B---3--:R3:W2:Y:S02]  /*17720*/  SHFL.IDX PT, R2, R6, 0x1, 0x181f ;  /* 0x00381f0006027f89 */ /* 0x0086a400000e0000 */
.L_x_6446:
[----:B--2---:R-:W-:Y:S05]  /*17730*/  IADD3 R12, P0, R2, R230, RZ ;  /* 0x000000e6020c7210 */ /* 0x004fea0007f1e0ff */
[----:B----4-:R-:W-:Y:S05]  /*17740*/  IMAD.X R13, R4, 0x1, R231, P0 ;  /* 0x00000001040d7824 */ /* 0x010fea00000e06e7 */
[----:B------:R-:W-:Y:S01]  /*17750*/  @!PT LDS RZ, [RZ] ;  /* 0x00000000fffff984 */ /* 0x000fe20000000800 */
        /* <DEDUP_REMOVED lines=10> */
[----:B------:R-:W-:Y:S05]  /*17800*/  IMAD.X R3, R4, 0x1, R224, P0 ;  /* 0x0000000104037824 */ /* 0x000fea00000e06e0 */
[----:B------:R2:W-:Y:S03]  /*17810*/  LDGSTS.E.BYPASS.LTC128B.128 [R217+0x9880], [R2.64], !P1 ;  /* 0x0988000002d97fae */ /* 0x0005e6000c901d46 */
.L_x_6340:
[----:B------:R-:W-:Y:S05]  /*17820*/  BSYNC B0 ;  /* 0x0000000000007941 */ /* 0x000fea0003800000 */
.L_x_6339:
        /* <DEDUP_REMOVED lines=160> */
[----:B------:R-:W-:Y:S01]  /*18230*/  IMAD.MOV.U32 R3, RZ, RZ, c[0x0][0x2b8] ;  /* 0x0000ae00ff037624 */ /* 0x000fe200078e00ff */
[----:B------:R-:W2:Y:S01]  /*18240*/  LDL R2, [R1] ;  /* 0x0000000001027983 */ /* 0x000ea20000100800 */
[----:B------:R-:W-:Y:S03]  /*18250*/  IMAD.MOV.U32 R221, RZ, RZ, RZ ;  /* 0x000000ffffdd7224 */ /* 0x000fe600078e00ff */
[----:B------:R-:W-:Y:S01]  /*18260*/  ISETP.NE.AND P1, PT, R3, 0x1, PT ;  /* 0x000000010300780c */ /* 0x000fe20003f25270 */
[----:B--2---:R-:W-:Y:S05]  /*18270*/  IMAD R3, R218, 0x30, R2 ;  /* 0x00000030da037824 */ /* 0x004fea00078e0202 */
[----:B------:R-:W-:Y:S07]  /*18280*/  IADD3 R3, R3, -0x30, R0 ;  /* 0xffffffd003037810 */ /* 0x000fee0007ffe000 */
[----:B------:R-:W-:Y:S04]  /*18290*/  @P1 IMAD.HI.U32 R4, R3, c[0x0][0x2bc], RZ ;  /* 0x0000af0003041a27 */ /* 0x000fe800078e00ff */
[--C-:B------:R-:W-:Y:S01]  /*182a0*/  IMAD.MOV.U32 R2, RZ, RZ, R3.reuse ;  /* 0x000000ffff027224 */ /* 0x100fe200078e0003 */
[----:B------:R-:W-:Y:S04]  /*182b0*/  @P1 SHF.R.U32.HI R2, RZ, c[0x0][0x2c0], R4 ;  /* 0x0000b000ff021a19 */ /* 0x000fe80000011604 */
[C---:B------:R-:W-:Y:S01]  /*182c0*/  @!P6 IADD3 R4, P0, R2.reuse, R248, RZ ;  /* 0x000000f80204e210 */ /* 0x040fe20007f1e0ff */
        /* <DEDUP_REMOVED lines=23> */
.L_x_6447:
[----:B------:R-:W-:-:S05]  /*18440*/  BRA.DIV ~URZ, `(.L_x_6347) ;  /* 0x0000bb727f007947 */ /* 0x000fca000b800000 */
[----:B------:R3:W4:Y:S02]  /*18450*/  SHFL.IDX PT, R2, R178, RZ, 0x181f ;  /* 0x00181fffb2027589 */ /* 0x00072400000e0000 */
.L_x_6448:
[----:B------:R-:W-:Y:S02]  /*18460*/  @P0 ISETP.GE.AND P1, PT, R140, c[0x0][0x1d4], PT ;  /* 0x000075008c000a0c */ /* 0x000fe40003f26270 */
[----:B----4-:R-:W-:Y:S05]  /*18470*/  @P0 IADD3 R176, P2, R2, R230, RZ ;  /* 0x000000e602b00210 */ /* 0x010fea0007f5e0ff */
[----:B--2---:R-:W-:Y:S06]  /*18480*/  @P0 IMAD.X R177, R4, 0x1, R231, P2 ;  /* 0x0000000104b10824 */ /* 0x004fec00010e06e7 */
[----:B------:R-:W-:Y:S01]  /*18490*/  @!PT LDS RZ, [RZ] ;  /* 0x00000000fffff984 */ /* 0x000fe20000000800 */
[----:B------:R-:W-:Y:S01]  /*184a0*/  @!PT LDS RZ, [RZ] ;  /* 0x00000000fffff984 */ /* 0x000fe20000000800 */
[----:B------:R-:W-:Y:S01]  /*184b0*/  @!PT LDS RZ, [RZ] ;  /* 0x00000000fffff984 */ /* 0x000fe20000000800 */
[----:B------:R2:W-:Y:S01]  /*184c0*/  @P0 LDGSTS.E.BYPASS.LTC128B.128 [R216+0xa080], [R176.64], !P1 ;  /* 0x0a080000b0d80fae */ /* 0x0005e2000c901d46 */
[----:B------:R-:W-:Y:S02]  /*184d0*/  @P0 ISETP.GE.AND P1, PT, R142, c[0x0][0x1d4], PT ;  /* 0x000075008e000a0c */ /* 0x000fe40003f26270 */
[----:B--2---:R-:W-:Y:S05]  /*184e0*/  @P0 IADD3 R176, P2, R2, R229, RZ ;  /* 0x000000e502b00210 */ /* 0x004fea0007f5e0ff */
[----:B------:R-:W-:Y:S06]  /*184f0*/  @P0 IMAD.X R177, R4, 0x1, R226, P2 ;  /* 0x0000000104b10824 */ /* 0x000fec00010e06e2 */
[----:B------:R2:W-:Y:S01]  /*18500*/  @P0 LDGSTS.E.BYPASS.LTC128B.128 [R216+0xb880], [R176.64], !P1 ;  /* 0x0b880000b0d80fae */ /* 0x0005e2000c901d46 */
[----:B------:R-:W-:Y:S02]  /*18510*/  @P0 ISETP.GE.AND P1, PT, R219, c[0x0][0x1d4], PT ;  /* 0x00007500db000a0c */ /* 0x000fe40003f26270 */
[----:B--2---:R-:W-:Y:S05]  /*18520*/  @P0 IADD3 R176, P2, R2, R228, RZ ;  /* 0x000000e402b00210 */ /* 0x004fea0007f5e0ff */
[----:B------:R-:W-:Y:S01]  /*18530*/  @P0 IMAD.X R177, R4, 0x1, R227, P2 ;  /* 0x0000000104b10824 */ /* 0x000fe200010e06e3 */
[----:B------:R-:W-:Y:S05]  /*18540*/  @P0 IADD3 R2, P2, R2, R225, RZ ;  /* 0x000000e102020210 */ /* 0x000fea0007f5e0ff */
[----:B------:R2:W-:Y:S01]  /*18550*/  @P0 LDGSTS.E.BYPASS.LTC128B.128 [R216+0xd080], [R176.64], !P1 ;  /* 0x0d080000b0d80fae */ /* 0x0005e2000c901d46 */
[----:B------:R-:W-:Y:S01]  /*18560*/  @P0 ISETP.GE.AND P1, PT, R220, c[0x0][0x1d4], PT ;  /* 0x00007500dc000a0c */ /* 0x000fe20003f26270 */
[----:B------:R-:W-:Y:S11]  /*18570*/  @P0 IMAD.X R3, R4, 0x1, R224, P2 ;  /* 0x0000000104030824 */ /* 0x000ff600010e06e0 */
[----:B------:R-:W-:Y:S01]  /*18580*/  @!UPT UIADD3 URZ, URZ, URZ, URZ ;  /* 0x0000003f3f3ff290 */ /* 0x000fe2000fffe03f */
[----:B------:R2:W-:Y:S01]  /*18590*/  @P0 LDGSTS.E.BYPASS.LTC128B.128 [R216+0xe880], [R2.64], !P1 ;  /* 0x0e88000002d80fae */ /* 0x0005e2000c901d46 */
[----:B------:R-:W-:Y:S01]  /*185a0*/  ISETP.GE.AND P0, PT, R5, 0x21, PT ;  /* 0x000000210500780c */ /* 0x000fe20003f06270 */
[----:B------:R-:W-:-:S06]  /*185b0*/  BRA.DIV ~URZ, `(.L_x_6348) ;  /* 0x0000ba727f007947 */ /* 0x000fcc000b800000 */
[----:B------:R4:W1:Y:S04]  /*185c0*/  SHFL.IDX PT, R4, R6, 0x1, 0x181f ;  /* 0x00381f0006047f89 */ /* 0x00086800000e0000 */
[----:B--2---:R4:W2:Y:S02]  /*185d0*/  SHFL.IDX PT, R2, R178, 0x1, 0x181f ;  /* 0x00381f00b2027f89 */ /* 0x0048a400000e0000 */
.L_x_6449:
[----:B------:R-:W-:Y:S02]  /*185e0*/  @P0 ISETP.GE.AND P1, PT, R140, c[0x0][0x1d4], PT ;  /* 0x000075008c000a0c */ /* 0x000fe40003f26270 */
[----:B--2---:R-:W-:Y:S05]  /*185f0*/  @P0 IADD3 R176, P2, R2, R230, RZ ;  /* 0x000000e602b00210 */ /* 0x004fea0007f5e0ff */
[----:B-1----:R-:W-:Y:S06]  /*18600*/  @P0 IMAD.X R177, R4, 0x1, R231, P2 ;  /* 0x0000000104b10824 */ /* 0x002fec00010e06e7 */
[----:B------:R-:W-:Y:S01]  /*18610*/  @!PT LDS RZ, [RZ] ;  /* 0x00000000fffff984 */ /* 0x000fe20000000800 */
[----:B------:R-:W-:Y:S01]  /*18620*/  @!PT LDS RZ, [RZ] ;  /* 0x00000000fffff984 */ /* 0x000fe20000000800 */
[----:B------:R-:W-:Y:S01]  /*18630*/  @!PT LDS RZ, [RZ] ;  /* 0x00000000fffff984 */ /* 0x000fe20000000800 */
[----:B------:R1:W-:Y:S01]  /*18640*/  @P0 LDGSTS.E.BYPASS.LTC128B.128 [R217+0xb080], [R176.64], !P1 ;  /* 0x0b080000b0d90fae */ /* 0x0003e2000c901d46 */
[----:B------:R-:W-:Y:S02]  /*18650*/  @P0 ISETP.GE.AND P1, PT, R142, c[0x0][0x1d4], PT ;  /* 0x000075008e000a0c */ /* 0x000fe40003f26270 */
[----:B-1----:R-:W-:Y:S05]  /*18660*/  @P0 IADD3 R176, P2, R2, R229, RZ ;  /* 0x000000e502b00210 */ /* 0x002fea0007f5e0ff */
[----:B------:R-:W-:Y:S06]  /*18670*/  @P0 IMAD.X R177, R4, 0x1, R226, P2 ;  /* 0x0000000104b10824 */ /* 0x000fec00010e06e2 */
[----:B------:R1:W-:Y:S01]  /*18680*/  @P0 LDGSTS.E.BYPASS.LTC128B.128 [R217+0xc880], [R176.64], !P1 ;  /* 0x0c880000b0d90fae */ /* 0x0003e2000c901d46 */
[----:B------:R-:W-:Y:S02]  /*18690*/  @P0 ISETP.GE.AND P1, PT, R219, c[0x0][0x1d4], PT ;  /* 0x00007500db000a0c */ /* 0x000fe40003f26270 */
[----:B-1----:R-:W-:Y:S05]  /*186a0*/  @P0 IADD3 R176, P2, R2, R228, RZ ;  /* 0x000000e402b00210 */ /* 0x002fea0007f5e0ff */
[----:B------:R-:W-:Y:S01]  /*186b0*/  @P0 IMAD.X R177, R4, 0x1, R227, P2 ;  /* 0x0000000104b10824 */ /* 0x000fe200010e06e3 */
[----:B------:R-:W-:Y:S05]  /*186c0*/  @P0 IADD3 R2, P2, R2, R225, RZ ;  /* 0x000000e102020210 */ /* 0x000fea0007f5e0ff */
[----:B------:R1:W-:Y:S01]  /*186d0*/  @P0 LDGSTS.E.BYPASS.LTC128B.128 [R217+0xe080], [R176.64], !P1 ;  /* 0x0e080000b0d90fae */ /* 0x0003e2000c901d46 */
[----:B------:R-:W-:Y:S01]  /*186e0*/  @P0 ISETP.GE.AND P1, PT, R220, c[0x0][0x1d4], PT ;  /* 0x00007500dc000a0c */ /* 0x000fe20003f26270 */
[----:B------:R-:W-:Y:S11]  /*186f0*/  @P0 IMAD.X R3, R4, 0x1, R224, P2 ;  /* 0x0000000104030824 */ /* 0x000ff600010e06e0 */
[----:B------:R-:W-:Y:S01]  /*18700*/  @!UPT UIADD3 URZ, URZ, URZ, URZ ;  /* 0x0000003f3f3ff290 */ /* 0x000fe2000fffe03f */
[----:B------:R1:W-:Y:S02]  /*18710*/  @P0 LDGSTS.E.BYPASS.LTC128B.128 [R217+0xf880], [R2.64], !P1 ;  /* 0x0f88000002d90fae */ /* 0x0003e4000c901d46 */
.L_x_6345:
[----:B------:R-:W-:Y:S05]  /*18720*/  BSYNC B0 ;  /* 0x0000000000007941 */ /* 0x000fea0003800000 */
.L_x_6344:
[----:B------:R-:W2:Y:S01]  /*18730*/  LDL R4, [R1+0x4] ;  /* 0x0000040001047983 */ /* 0x000ea20000100800 */
[----:B-1----:R-:W-:Y:S03]  /*18740*/  IMAD.MOV.U32 R176, RZ, RZ, c[0x0][0x2c4] ;  /* 0x0000b100ffb07624 */ /* 0x002fe600078e00ff */
[----:B------:R-:W2:Y:S02]  /*18750*/  LDL R2, [R1+0x24] ;  /* 0x0000240001027983 */ /* 0x000ea40000100800 */
[----:B------:R-:W-:Y:S02]  /*18760*/  ISETP.NE.AND P0, PT, R176, 0x1, PT ;  /* 0x00000001b000780c */ /* 0x000fe40003f05270 */
[----:B----4-:R-:W4:Y:S04]  /*18770*/  LDL R6, [R1+0x20] ;  /* 0x0000200001067983 */ /* 0x010f280000100800 */
[----:B------:R-:W5:Y:S04]  /*18780*/  LDL R5, [R1+0xc] ;  /* 0x00000c0001057983 */ /* 0x000f680000100800 */
[----:B------:R-:W5:Y:S04]  /*18790*/  LDL R3, [R1+0x8] ;  /* 0x0000080001037983 */ /* 0x000f680000100800 */
[----:B------:R-:W0:Y:S01]  /*187a0*/  LDGDEPBAR ;  /* 0x00000000000079af */ /* 0x000e220000000000 */
[----:B--2---:R-:W-:Y:S04]  /*187b0*/  IMAD.IADD R4, R2, 0x1, R4 ;  /* 0x0000000102047824 */ /* 0x004fe800078e0204 */
[----:B------:R-:W-:Y:S05]  /*187c0*/  @P0 IMAD.HI.U32 R2, R4, c[0x0][0x2c8], RZ ;  /* 0x0000b20004020a27 */ /* 0x000fea00078e00ff */
[----:B------:R-:W-:Y:S01]  /*187d0*/  @P0 SHF.R.U32.HI R4, RZ, c[0x0][0x2cc], R2 ;  /* 0x0000b300ff040a19 */ /* 0x000fe20000011602 */
[----:B------:R-:W-:Y:S05]  /*187e0*/  IMAD R2, R218, -0x30, RZ ;  /* 0xffffffd0da027824 */ /* 0x000fea00078e02ff */
[----:B----4-:R-:W-:Y:S04]  /*187f0*/  IADD3 R2, -R6, 0x1, R2 ;  /* 0x0000000106027810 */ /* 0x010fe80007ffe102 */
[----:B-----5:R-:W-:Y:S01]  /*18800*/  IADD3 R5, -R3, R2, R5 ;  /* 0x0000000203057210 */ /* 0x020fe20007ffe105 */
[----:B------:R-:W-:-:S05]  /*18810*/  BRA.DIV ~URZ, `(.L_x_6349) ;  /* 0x0000b8e27f007947 */ /* 0x000fca000b800000 */
[----:B------:R1:W2:Y:S02]  /*18820*/  SHFL.IDX PT, R2, R4, RZ, 0x1c1f ;  /* 0x001c1fff04027589 */ /* 0x0002a400000e0000 */
.L_x_6450:
        /* <DEDUP_REMOVED lines=20> */
[----:B---3--:R-:W-:Y:S02]  /*18970*/  FSEL R178, R25, -INF , P4 ;  /* 0xff80000019b27808 */ /* 0x008fe40002000000 */
        /* <DEDUP_REMOVED lines=62> */
.L_x_6451:
[C---:B------:R-:W-:Y:S01]  /*18d60*/  FSETP.NEU.FTZ.AND P0, PT, R6.reuse, -INF , PT ;  /* 0xff8000000600780b */ /* 0x040fe20003f1d000 */
[----:B------:R-:W-:Y:S01]  /*18d70*/  FMUL.FTZ R3, R6, c[0x0][0x2d0] ;  /* 0x0000b40006037a20 */ /* 0x000fe20000410000 */
[----:B-12---:R-:W-:Y:S01]  /*18d80*/  FMNMX.FTZ R4, R2, R4, !PT ;  /* 0x0000000402047209 */ /* 0x006fe20007810000 */
[----:B------:R-:W-:Y:S01]  /*18d90*/  WARPSYNC 0xffffffff ;  /* 0xffffffff00007948 */ /* 0x000fe20003800000 */
[----:B------:R-:W-:Y:S02]  /*18da0*/  FSEL R2, R6, RZ, P0 ;  /* 0x000000ff06027208 */ /* 0x000fe40000000000 */
[----:B------:R-:W-:Y:S02]  /*18db0*/  FSEL R3, R3, RZ, P0 ;  /* 0x000000ff03037208 */ /* 0x000fe40000000000 */
[----:B------:R-:W-:Y:S01]  /*18dc0*/  FSETP.NEU.FTZ.AND P0, PT, R4, -INF , PT ;  /* 0xff8000000400780b */ /* 0x000fe20003f1d000 */
        /* <DEDUP_REMOVED lines=16> */
[----:B------:R-:W1:Y:S02]  /*18ed0*/  MUFU.EX2 R5, R9 ;  /* 0x0000000900057308 */ /* 0x000e640000000800 */
[C---:B-1----:R-:W-:Y:S01]  /*18ee0*/  F2FP.BF16.PACK_AB R176, R5.reuse, R27 ;  /* 0x0000001b05b0723e */ /* 0x042fe200000010ff */
[C---:B------:R-:W-:Y:S02]  /*18ef0*/  FFMA.FTZ R3, R2.reuse, R235, R27 ;  /* 0x000000eb02037223 */ /* 0x040fe4000001001b */
[----:B------:R-:W-:Y:S05]  /*18f00*/  FMUL.FTZ R32, R2, R152 ;  /* 0x0000009802207220 */ /* 0x000fea0000410000 */
[----:B------:R-:W-:Y:S01]  /*18f10*/  MUFU.EX2 R27, R23 ;  /* 0x00000017001b7308 */ /* 0x000fe20000000800 */
[----:B------:R-:W-:Y:S01]  /*18f20*/  FADD.FTZ R22, R5, R3 ;  /* 0x0000000305167221 */ /* 0x000fe20000010000 */
[C---:B------:R-:W-:Y:S01]  /*18f30*/  FSEL R3, R4.reuse, RZ, P0 ;  /* 0x000000ff04037208 */ /* 0x040fe20000000000 */
[----:B------:R-:W-:Y:S02]  /*18f40*/  FMUL.FTZ R5, R4, c[0x0][0x2d0] ;  /* 0x0000b40004057a20 */ /* 0x000fe40000410000 */
[C---:B------:R-:W-:Y:S02]  /*18f50*/  FMUL.FTZ R33, R2.reuse, R153 ;  /* 0x0000009902217220 */ /* 0x040fe40000410000 */
[----:B------:R-:W-:Y:S01]  /*18f60*/  FADD.FTZ R3, -R3, R10 ;  /* 0x0000000a03037221 */ /* 0x000fe20000010100 */
[----:B------:R-:W-:Y:S01]  /*18f70*/  FSEL R5, R5, RZ, P0 ;  /* 0x000000ff05057208 */ /* 0x000fe20000000000 */
[----:B------:R-:W-:Y:S01]  /*18f80*/  FMUL.FTZ R28, R2, R156 ;  /* 0x0000009c021c7220 */ /* 0x000fe20000410000 */
[----:B------:R-:W1:Y:S01]  /*18f90*/  MUFU.EX2 R23, R26 ;  /* 0x0000001a00177308 */ /* 0x000e620000000800 */
[----:B------:R-:W-:Y:S01]  /*18fa0*/  FMUL.FTZ R3, R3, c[0x0][0x2d0] ;  /* 0x0000b40003037a20 */ /* 0x000fe20000410000 */
[C---:B------:R-:W-:Y:S01]  /*18fb0*/  ISETP.GT.AND P0, PT, R218.reuse, R241, PT ;  /* 0x000000f1da00720c */ /* 0x040fe20003f04270 */
[--C-:B------:R-:W-:Y:S01]  /*18fc0*/  FFMA.FTZ R10, R25, c[0x0][0x2d0], -R5.reuse ;  /* 0x0000b400190a7a23 */ /* 0x100fe20000010805 */
[----:B------:R-:W-:Y:S01]  /*18fd0*/  IADD3 R218, R218, -0x1, RZ ;  /* 0xffffffffdada7810 */ /* 0x000fe20007ffe0ff */
        /* <DEDUP_REMOVED lines=8> */
[----:B------:R-:W-:Y:S01]  /*19060*/  FMUL.FTZ R21, R2, R165 ;  /* 0x000000a502157220 */ /* 0x000fe20000410000 */
[----:B------:R3:W-:Y:S01]  /*19070*/  MUFU.EX2 R180, R9 ;  /* 0x0000000900b47308 */ /* 0x0007e20000000800 */
[--C-:B------:R-:W-:Y:S02]  /*19080*/  FFMA.FTZ R191, R15, c[0x0][0x2d0], -R5.reuse ;  /* 0x0000b4000fbf7a23 */ /* 0x100fe40000010805 */
[--C-:B------:R-:W-:Y:S01]  /*19090*/  FFMA.FTZ R190, R14, c[0x0][0x2d0], -R5.reuse ;  /* 0x0000b4000ebe7a23 */ /* 0x100fe20000010805 */
[----:B-1----:R-:W-:Y:S01]  /*190a0*/  F2FP.BF16.PACK_AB R178, R23, R27 ;  /* 0x0000001b17b2723e */ /* 0x002fe200000010ff */
[--C-:B------:R-:W-:Y:S02]  /*190b0*/  FFMA.FTZ R192, R13, c[0x0][0x2d0], -R5.reuse ;  /* 0x0000b4000dc07a23 */ /* 0x100fe40000010805 */
[----:B------:R-:W-:Y:S02]  /*190c0*/  FFMA.FTZ R5, R12, c[0x0][0x2d0], -R5 ;  /* 0x0000b4000c057a23 */ /* 0x000fe40000010805 */
[C---:B------:R-:W-:Y:S01]  /*190d0*/  FMUL.FTZ R12, R2.reuse, R172 ;  /* 0x000000ac020c7220 */ /* 0x040fe20000410000 */
[----:B------:R-:W-:Y:S01]  /*190e0*/  MUFU.EX2 R165, R177 ;  /* 0x000000b100a57308 */ /* 0x000fe20000000800 */
[C---:B------:R-:W-:Y:S02]  /*190f0*/  FMUL.FTZ R13, R2.reuse, R173 ;  /* 0x000000ad020d7220 */ /* 0x040fe40000410000 */
[C---:B------:R-:W-:Y:S02]  /*19100*/  FMUL.FTZ R16, R2.reuse, R168 ;  /* 0x000000a802107220 */ /* 0x040fe40000410000 */
[C---:B--2---:R-:W-:Y:S02]  /*19110*/  FMUL.FTZ R34, R3.reuse, R154 ;  /* 0x0000009a03227220 */ /* 0x044fe40000410000 */
[C---:B------:R-:W-:Y:S02]  /*19120*/  FMUL.FTZ R35, R3.reuse, R155 ;  /* 0x0000009b03237220 */ /* 0x040fe40000410000 */
[----:B------:R-:W1:Y:S01]  /*19130*/  LDSM.16.MT88.4 R152, [R196] ;  /* 0x00000000c498783b */ /* 0x000e620000004200 */
[----:B------:R-:W2:Y:S01]  /*19140*/  MUFU.EX2 R172, R10 ;  /* 0x0000000a00ac7308 */ /* 0x000ea20000000800 */
[C---:B------:R-:W-:Y:S02]  /*19150*/  FMUL.FTZ R14, R3.reuse, R174 ;  /* 0x000000ae030e7220 */ /* 0x040fe40000410000 */
[C---:B------:R-:W-:Y:S02]  /*19160*/  FMUL.FTZ R15, R3.reuse, R175 ;  /* 0x000000af030f7220 */ /* 0x040fe40000410000 */
[C---:B------:R-:W-:Y:S02]  /*19170*/  FMUL.FTZ R17, R2.reuse, R169 ;  /* 0x000000a902117220 */ /* 0x040fe40000410000 */
[C---:B------:R-:W-:Y:S02]  /*19180*/  FMUL.FTZ R18, R3.reuse, R170 ;  /* 0x000000aa03127220 */ /* 0x040fe40000410000 */
[----:B------:R-:W-:Y:S01]  /*19190*/  FMUL.FTZ R19, R3, R171 ;  /* 0x000000ab03137220 */ /* 0x000fe20000410000 */
[----:B------:R-:W4:Y:S01]  /*191a0*/  MUFU.EX2 R232, R179 ;  /* 0x000000b300e87308 */ /* 0x000f220000000800 */
[----:B---3--:R-:W-:Y:S01]  /*191b0*/  FADD.FTZ R9, R27, R22 ;  /* 0x000000161b097221 */ /* 0x008fe20000010000 */
[----:B------:R-:W-:Y:S01]  /*191c0*/  LDSM.16.MT88.4 R168, [R196+0x1000] ;  /* 0x00100000c4a8783b */ /* 0x000fe20000004200 */
[C---:B------:R-:W-:Y:S02]  /*191d0*/  FMUL.FTZ R20, R2.reuse, R164 ;  /* 0x000000a402147220 */ /* 0x040fe40000410000 */
[----:B------:R-:W-:Y:S02]  /*191e0*/  FMUL.FTZ R22, R3, R166 ;  /* 0x000000a603167220 */ /* 0x000fe40000410000 */
[----:B------:R-:W-:Y:S02]  /*191f0*/  FADD.FTZ R182, R23, R9 ;  /* 0x0000000917b67221 */ /* 0x000fe40000010000 */
[C---:B------:R-:W-:Y:S01]  /*19200*/  FMUL.FTZ R23, R3.reuse, R167 ;  /* 0x000000a703177220 */ /* 0x040fe20000410000 */
[----:B------:R-:W3:Y:S01]  /*19210*/  MUFU.EX2 R9, R189 ;  /* 0x000000bd00097308 */ /* 0x000ee20000000800 */
        /* <DEDUP_REMOVED lines=8> */
[C---:B------:R-:W-:Y:S01]  /*192a0*/  FMUL.FTZ R31, R3.reuse, R159 ;  /* 0x0000009f031f7220 */ /* 0x040fe20000410000 */
[----:B----4-:R-:W-:Y:S01]  /*192b0*/  F2FP.BF16.PACK_AB R179, R232, R165 ;  /* 0x000000a5e8b3723e */ /* 0x010fe200000010ff */
[----:B------:R-:W-:Y:S01]  /*192c0*/  LDSM.16.MT88.4 R156, [R196+0x800] ;  /* 0x00080000c49c783b */ /* 0x000fe20000004200 */
[C---:B------:R-:W-:Y:S02]  /*192d0*/  FMUL.FTZ R36, R2.reuse, R36 ;  /* 0x0000002402247220 */ /* 0x040fe40000410000 */
[C---:B------:R-:W-:Y:S02]  /*192e0*/  FMUL.FTZ R37, R2.reuse, R37 ;  /* 0x0000002502257220 */ /* 0x040fe40000410000 */
[C---:B------:R-:W-:Y:S01]  /*192f0*/  FMUL.FTZ R38, R3.reuse, R38 ;  /* 0x0000002603267220 */ /* 0x040fe20000410000 */
[C---:B-1----:R-:W-:Y:S01]  /*19300*/  HMMA.16816.F32.BF16 R12, R176.reuse, R152, R12 ;  /* 0x00000098b00c723c */ /* 0x042fe2000004180c */
[----:B------:R-:W-:Y:S04]  /*19310*/  MUFU.EX2 R10, R186 ;  /* 0x000000ba000a7308 */ /* 0x000fe80000000800 */
[C---:B------:R-:W-:Y:S02]  /*19320*/  FMUL.FTZ R39, R3.reuse, R39 ;  /* 0x0000002703277220 */ /* 0x040fe40000410000 */
[C---:B------:R-:W-:Y:S01]  /*19330*/  FMUL.FTZ R40, R2.reuse, R40 ;  /* 0x0000002802287220 */ /* 0x040fe20000410000 */
[C---:B------:R-:W-:Y:S01]  /*19340*/  HMMA.16816.F32.BF16 R16, R176.reuse, R154, R16 ;  /* 0x0000009ab010723c */ /* 0x040fe20000041810 */
[----:B------:R-:W1:Y:S02]  /*19350*/  LDSM.16.MT88.4 R152, [R197] ;  /* 0x00000000c598783b */ /* 0x000e640000004200 */
[----:B------:R-:W-:Y:S01]  /*19360*/  MUFU.EX2 R187, R183 ;  /* 0x000000b700bb7308 */ /* 0x000fe20000000800 */
        /* <DEDUP_REMOVED lines=27> */
[----:B------:R-:W1:Y:S03]  /*19520*/  LDSM.16.MT88.4 R152, [R199] ;  /* 0x00000000c798783b */ /* 0x000e660000004200 */
[C---:B------:R-:W-:Y:S01]  /*19530*/  FMUL.FTZ R62, R3.reuse, R62 ;  /* 0x0000003e033e7220 */ /* 0x040fe20000410000 */
[----:B------:R-:W-:Y:S01]  /*19540*/  MUFU.EX2 R5, R5 ;  /* 0x0000000500057308 */ /* 0x000fe20000000800 */
        /* <DEDUP_REMOVED lines=78> */
[C---:B------:R-:W-:Y:S02]  /*19a30*/  FFMA.FTZ R164, R3.reuse, R233, R180 ;  /* 0x000000e903a47223 */ /* 0x040fe400000100b4 */
[C---:B------:R-:W-:Y:S01]  /*19a40*/  FMUL.FTZ R134, R3.reuse, R134 ;  /* 0x0000008603867220 */ /* 0x040fe20000410000 */
[----:B------:R-:W-:Y:S01]  /*19a50*/  MUFU.EX2 R180, R192 ;  /* 0x000000c000b47308 */ /* 0x000fe20000000800 */
[C---:B------:R-:W-:Y:S02]  /*19a60*/  FMUL.FTZ R135, R3.reuse, R135 ;  /* 0x0000008703877220 */ /* 0x040fe40000410000 */
[C---:B------:R-:W-:Y:S02]  /*19a70*/  FMUL.FTZ R138, R3.reuse, R138 ;  /* 0x0000008a038a7220 */ /* 0x040fe40000410000 */
[----:B------:R-:W-:Y:S02]  /*19a80*/  FMUL.FTZ R139, R3, R139 ;  /* 0x0000008b038b7220 */ /* 0x000fe40000410000 */
[C---:B------:R-:W-:Y:S02]  /*19a90*/  FMUL.FTZ R132, R2.reuse, R132 ;  /* 0x0000008402847220 */ /* 0x040fe40000410000 */
[C---:B------:R-:W-:Y:S01]  /*19aa0*/  FMUL.FTZ R133, R2.reuse, R133 ;  /* 0x0000008502857220 */ /* 0x040fe20000410000 */
[----:B------:R-:W2:Y:S01]  /*19ab0*/  MUFU.EX2 R3, R188 ;  /* 0x000000bc00037308 */ /* 0x000ea20000000800 */
[C---:B------:R-:W-:Y:S02]  /*19ac0*/  FMUL.FTZ R136, R2.reuse, R136 ;  /* 0x0000008802887220 */ /* 0x040fe40000410000 */
[----:B------:R-:W-:Y:S02]  /*19ad0*/  FMUL.FTZ R137, R2, R137 ;  /* 0x0000008902897220 */ /* 0x000fe40000410000 */
[----:B---3--:R-:W-:Y:S01]  /*19ae0*/  FADD.FTZ R2, R9, R182 ;  /* 0x000000b609027221 */ /* 0x008fe20000010000 */
[C---:B-1----:R-:W-:Y:S04]  /*19af0*/  HMMA.16816.F32.BF16 R52, R176.reuse, R152, R52 ;  /* 0x00000098b034723c */ /* 0x042fe80000041834 */
[----:B------:R-:W1:Y:S04]  /*19b00*/  MUFU.EX2 R182, R190 ;  /* 0x000000be00b67308 */ /* 0x000e680000000800 */
[C---:B------:R-:W-:Y:S01]  /*19b10*/  HMMA.16816.F32.BF16 R56, R176.reuse, R154, R56 ;  /* 0x0000009ab038723c */ /* 0x040fe20000041838 */
[----:B------:R-:W3:Y:S03]  /*19b20*/  LDSM.16.MT88.4 R152, [R199+0x1800] ;  /* 0x00180000c798783b */ /* 0x000ee60000004200 */
[C---:B--2---:R-:W-:Y:S04]  /*19b30*/  FADD.FTZ R2, R3.reuse, R2 ;  /* 0x0000000203027221 */ /* 0x044fe80000010000 */
[----:B------:R-:W-:Y:S04]  /*19b40*/  FADD.FTZ R2, R160, R2 ;  /* 0x00000002a0027221 */ /* 0x000fe80000010000 */
[----:B------:R-:W-:Y:S01]  /*19b50*/  FADD.FTZ R2, R10, R2 ;  /* 0x000000020a027221 */ /* 0x000fe20000010000 */
        /* <DEDUP_REMOVED lines=36> */
[----:B-1----:R-:W-:Y:S02]  /*19da0*/  F2FP.BF16.PACK_AB R177, R182, R181 ;  /* 0x000000b5b6b1723e */ /* 0x002fe400000010ff */
[----:B------:R-:W-:Y:S03]  /*19db0*/  F2FP.BF16.PACK_AB R179, R5, R180 ;  /* 0x000000b405b3723e */ /* 0x000fe600000010ff */
[C---:B------:R-:W-:Y:S02]  /*19dc0*/  HMMA.16816.F32.BF16 R12, R152.reuse, R156, R12 ;  /* 0x0000009c980c723c */ /* 0x040fe4000004180c */
[----:B------:R-:W-:Y:S03]  /*19dd0*/  MUFU.EX2 R10, R193 ;  /* 0x000000c1000a7308 */ /* 0x000fe60000000800 */
        /* <DEDUP_REMOVED lines=49> */
[----:B-1----:R-:W-:Y:S01]  /*1a0f0*/  F2FP.BF16.PACK_AB R178, R10, R156 ;  /* 0x0000009c0ab2723e */ /* 0x002fe200000010ff */
[----:B------:R-:W-:Y:S03]  /*1a100*/  FADD.FTZ R2, R156, R2 ;  /* 0x000000029c027221 */ /* 0x000fe60000010000 */
[C---:B--2---:R-:W-:Y:S04]  /*1a110*/  HMMA.16816.F32.BF16 R132, R152.reuse, R160, R132 ;  /* 0x000000a09884723c */ /* 0x044fe80000041884 */
[----:B------:R-:W-:Y:S01]  /*1a120*/  FADD.FTZ R235, R10, R2 ;  /* 0x000000020aeb7221 */ /* 0x000fe20000010000 */
[-C--:B------:R-:W-:Y:S01]  /*1a130*/  MOV R10, R4.reuse ;  /* 0x00000004000a7202 */ /* 0x080fe20000000f00 */
[----:B------:R-:W-:Y:S02]  /*1a140*/  FADD.FTZ R2, R165, R3 ;  /* 0x00000003a5027221 */ /* 0x000fe40000010000 */
        /* <DEDUP_REMOVED lines=18> */
[----:B------:R-:W-:Y:S04]  /*1a270*/  MOV R5, R4 ;  /* 0x0000000400057202 */ /* 0x000fe80000000f00 */
        /* <DEDUP_REMOVED lines=40> */
.L_x_6338:
[----:B------:R-:W-:-:S13]  /*1a500*/  ISETP.GE.AND P0, PT, R218, R240, PT ;  /* 0x000000f0da00720c */ /* 0x000fda0003f06270 */
[----:B------:R-:W-:Y:S05]  /*1a510*/  @!P0 BRA `(.L_x_6352) ;  /* 0x00002c1000008947 */ /* 0x000fea0003800000 */
.L_x_6364:
[----:B------:R-:W-:Y:S04]  /*1a520*/  DEPBAR.LE SB0, 0x0 ;  /* 0x000080000000791a */ /* 0x000fe80000000000 */
[----:B------:R-:W-:Y:S01]  /*1a530*/  WARPSYNC 0xffffffff ;  /* 0xffffffff00007948 */ /* 0x000fe20003800000 */
[----:B------:R-:W-:Y:S01]  /*1a540*/  BAR.SYNC.DEFER_BLOCKING 0x0 ;  /* 0x0000000000007b1d */ /* 0x000fe20000010000 */
[----:B------:R-:W-:Y:S02]  /*1a550*/  SHF.R.S32.HI R2, RZ, 0x1f, R222 ;  /* 0x0000001fff027819 */ /* 0x000fe400000114de */
[----:B------:R-:W-:Y:S03]  /*1a560*/  SHF.R.S32.HI R9, RZ, 0x1f, R221 ;  /* 0x0000001fff097819 */ /* 0x000fe600000114dd */
[----:B------:R-:W-:Y:S02]  /*1a570*/  IMAD R4, R2, c[0x0][0x208], RZ ;  /* 0x0000820002047a24 */ /* 0x000fe400078e02ff */
[C---:B------:R-:W-:Y:S04]  /*1a580*/  IMAD.WIDE.U32 R2, R222.reuse, c[0x0][0x208], RZ ;  /* 0x00008200de027a25 */ /* 0x040fe800078e00ff */
[----:B------:R-:W-:Y:S05]  /*1a590*/  IMAD R4, R222, c[0x0][0x20c], R4 ;  /* 0x00008300de047a24 */ /* 0x000fea00078e0204 */
[----:B------:R-:W-:Y:S01]  /*1a5a0*/  IADD3 R3, R3, R4, RZ ;  /* 0x0000000403037210 */ /* 0x000fe20007ffe0ff */
[----:B------:R-:W-:Y:S01]  /*1a5b0*/  IMAD R4, R9, c[0x0][0x218], RZ ;  /* 0x0000860009047a24 */ /* 0x000fe200078e02ff */
[----:B------:R-:W-:Y:S03]  /*1a5c0*/  MOV R9, R6 ;  /* 0x0000000600097202 */ /* 0x000fe60000000f00 */
[C---:B------:R-:W-:Y:S01]  /*1a5d0*/  IMAD.WIDE.U32 R2, R221.reuse, c[0x0][0x218], R2 ;  /* 0x00008600dd027a25 */ /* 0x040fe200078e0002 */
[----:B------:R1:W2:Y:S03]  /*1a5e0*/  LDSM.16.M88.4 R32, [R200] ;  /* 0x00000000c820783b */ /* 0x0002a60000000200 */
[----:B------:R-:W-:Y:S01]  /*1a5f0*/  IMAD R4, R221, c[0x0][0x21c], R4 ;  /* 0x00008700dd047a24 */ /* 0x000fe200078e0204 */
[----:B------:R-:W-:Y:S01]  /*1a600*/  IADD3 R2, P0, R242, R2, RZ ;  /* 0x00000002f2027210 */ /* 0x000fe20007f1e0ff */
[----:B------:R1:W3:Y:S03]  /*1a610*/  LDSM.16.M88.4 R16, [R151] ;  /* 0x000000009710783b */ /* 0x0002e60000000200 */
[----:B------:R-:W-:Y:S01]  /*1a620*/  IADD3.X R3, R244, R3, R4, P0, !PT ;  /* 0x00000003f4037210 */ /* 0x000fe200007fe404 */
[----:B------:R1:W4:Y:S01]  /*1a630*/  LDSM.16.M88.4 R24, [R151+0x800] ;  /* 0x000800009718783b */ /* 0x0003220000000200 */
[C---:B------:R-:W-:Y:S03]  /*1a640*/  LEA R10, P0, R2.reuse, c[0x0][0x1f8], 0x1 ;  /* 0x00007e00020a7a11 */ /* 0x040fe600078008ff */
[----:B------:R1:W1:Y:S01]  /*1a650*/  LDSM.16.M88.4 R176, [R151+0x1000] ;  /* 0x0010000097b0783b */ /* 0x0002620000000200 */
[----:B------:R-:W-:Y:S03]  /*1a660*/  LEA.HI.X R4, R2, c[0x0][0x1fc], R3, 0x1, P0 ;  /* 0x00007f0002047a11 */ /* 0x000fe600000f0c03 */
[----:B------:R1:W1:Y:S04]  /*1a670*/  LDSM.16.M88.4 R180, [R201] ;  /* 0x00000000c9b4783b */ /* 0x0002680000000200 */
[----:B------:R1:W1:Y:S04]  /*1a680*/  LDSM.16.M88.4 R184, [R204] ;  /* 0x00000000ccb8783b */ /* 0x0002680000000200 */
[----:B------:R1:W1:Y:S04]  /*1a690*/  LDSM.16.M88.4 R188, [R214] ;  /* 0x00000000d6bc783b */ /* 0x0002680000000200 */
[----:B------:R1:W1:Y:S01]  /*1a6a0*/  LDSM.16.M88.4 R192, [R215] ;  /* 0x00000000d7c0783b */ /* 0x0002620000000200 */
[----:B------:R-:W-:-:S05]  /*1a6b0*/  BRA.DIV ~URZ, `(.L_x_6353) ;  /* 0x00009f327f007947 */ /* 0x000fca000b800000 */
[----:B------:R4:W3:Y:S02]  /*1a6c0*/  SHFL.IDX PT, R2, R4, RZ, 0x181f ;  /* 0x00181fff04027589 */ /* 0x0008e400000e0000 */
.L_x_6452:
[----:B------:R-:W5:Y:S01]  /*1a6d0*/  SHFL.IDX PT, R3, R10, RZ, 0x181f ;  /* 0x00181fff0a037589 */ /* 0x000f6200000e0000 */
[----:B------:R-:W-:Y:S01]  /*1a6e0*/  ISETP.GE.AND P4, PT, R140, c[0x0][0x1d4], PT ;  /* 0x000075008c007a0c */ /* 0x000fe20003f86270 */
[----:B------:R-:W-:Y:S01]  /*1a6f0*/  BSSY B0, `(.L_x_6354) ;  /* 0x0000027000007945 */ /* 0x000fe20003800000 */
[----:B------:R-:W-:Y:S01]  /*1a700*/  ISETP.GE.AND P3, PT, R142, c[0x0][0x1d4], PT ;  /* 0x000075008e007a0c */ /* 0x000fe20003f66270 */
[----:B------:R-:W4:Y:S01]  /*1a710*/  S2R R20, SR_TID.X ;  /* 0x0000000000147919 */ /* 0x000f220000002100 */
[----:B------:R-:W-:Y:S02]  /*1a720*/  ISETP.GE.AND P5, PT, R219, c[0x0][0x1d4], PT ;  /* 0x00007500db007a0c */ /* 0x000fe40003fa6270 */
[----:B------:R-:W-:Y:S02]  /*1a730*/  ISETP.GE.AND P2, PT, R220, c[0x0][0x1d4], PT ;  /* 0x00007500dc007a0c */ /* 0x000fe40003f46270 */
[C---:B-----5:R-:W-:Y:S05]  /*1a740*/  IADD3 R14, P0, R3.reuse, R230, RZ ;  /* 0x000000e6030e7210 */ /* 0x060fea0007f1e0ff */
[C---:B---3--:R-:W-:Y:S01]  /*1a750*/  IMAD.X R15, R2.reuse, 0x1, R231, P0 ;  /* 0x00000001020f7824 */ /* 0x048fe200000e06e7 */
[C---:B------:R-:W-:Y:S04]  /*1a760*/  IADD3 R12, P0, R3.reuse, R229, RZ ;  /* 0x000000e5030c7210 */ /* 0x040fe80007f1e0ff */
[----:B------:R-:W-:Y:S01]  /*1a770*/  @!PT LDS RZ, [RZ] ;  /* 0x00000000fffff984 */ /* 0x000fe20000000800 */
[----:B------:R-:W-:Y:S01]  /*1a780*/  @!PT LDS RZ, [RZ] ;  /* 0x00000000fffff984 */ /* 0x000fe20000000800 */
[----:B------:R3:W-:Y:S01]  /*1a790*/  LDGSTS.E.BYPASS.LTC128B.128 [R217+0x4080], [R14.64], !P4 ;  /* 0x040800000ed97fae */ /* 0x0007e2000e101d46 */
[C---:B------:R-:W-:Y:S05]  /*1a7a0*/  IMAD.X R13, R2.reuse, 0x1, R226, P0 ;  /* 0x00000001020d7824 */ /* 0x040fea00000e06e2 */
[----:B------:R5:W-:Y:S02]  /*1a7b0*/  LDGSTS.E.BYPASS.LTC128B.128 [R217+0x5880], [R12.64], !P3 ;  /* 0x058800000cd97fae */ /* 0x000be4000d901d46 */
[C---:B-----5:R-:W-:Y:S05]  /*1a7c0*/  IADD3 R12, P0, R3.reuse, R228, RZ ;  /* 0x000000e4030c7210 */ /* 0x060fea0007f1e0ff */
[C---:B------:R-:W-:Y:S05]  /*1a7d0*/  IMAD.X R13, R2.reuse, 0x1, R227, P0 ;  /* 0x00000001020d7824 */ /* 0x040fea00000e06e3 */
[----:B------:R5:W-:Y:S02]  /*1a7e0*/  LDGSTS.E.BYPASS.LTC128B.128 [R217+0x7080], [R12.64], !P5 ;  /* 0x070800000cd97fae */ /* 0x000be4000e901d46 */
[----:B-----5:R-:W-:Y:S05]  /*1a7f0*/  IADD3 R12, P0, R3, R225, RZ ;  /* 0x000000e1030c7210 */ /* 0x020fea0007f1e0ff */
[----:B------:R-:W-:Y:S01]  /*1a800*/  IMAD.X R13, R2, 0x1, R224, P0 ;  /* 0x00000001020d7824 */ /* 0x000fe200000e06e0 */
[----:B----4-:R-:W-:Y:S04]  /*1a810*/  ISETP.GT.AND P0, PT, R20, 0x7f, PT ;  /* 0x0000007f1400780c */ /* 0x010fe80003f04270 */
[----:B------:R3:W-:Y:S09]  /*1a820*/  LDGSTS.E.BYPASS.LTC128B.128 [R217+0x8880], [R12.64], !P2 ;  /* 0x088800000cd97fae */ /* 0x0007f2000d101d46 */
[----:B------:R-:W-:-:S05]  /*1a830*/  @P0 BRA `(.L_x_6355) ;  /* 0x0000012000000947 */ /* 0x000fca0003800000 */
[----:B------:R-:W-:-:S05]  /*1a840*/  BRA.DIV ~URZ, `(.L_x_6356) ;  /* 0x00009e127f007947 */ /* 0x000fca000b800000 */
[----:B------:R-:W4:Y:S04]  /*1a850*/  SHFL.IDX PT, R4, R4, 0x1, 0x181f ;  /* 0x00381f0004047f89 */ /* 0x000f2800000e0000 */
[----:B------:R3:W2:Y:S02]  /*1a860*/  SHFL.IDX PT, R2, R10, 0x1, 0x181f ;  /* 0x00381f000a027f89 */ /* 0x0006a400000e0000 */
.L_x_6453:
[----:B--23--:R-:W-:Y:S05]  /*1a870*/  IADD3 R12, P0, R2, R230, RZ ;  /* 0x000000e6020c7210 */ /* 0x00cfea0007f1e0ff */
        /* <DEDUP_REMOVED lines=14> */
.L_x_6355:
[----:B------:R-:W-:Y:S05]  /*1a960*/  BSYNC B0 ;  /* 0x0000000000007941 */ /* 0x000fea0003800000 */
.L_x_6354:
[----:B------:R-:W0:Y:S01]  /*1a970*/  LDGDEPBAR ;  /* 0x00000000000079af */ /* 0x000e220000000000 */
[----:B------:R-:W-:Y:S01]  /*1a980*/  WARPSYNC 0xffffffff ;  /* 0xffffffff00007948 */ /* 0x000fe20003800000 */
[C---:B--23--:R-:W-:Y:S01]  /*1a990*/  HMMA.16816.F32.BF16 R12, R32.reuse, R16, RZ ;  /* 0x00000010200c723c */ /* 0x04cfe200000418ff */
        /* <DEDUP_REMOVED lines=190> */
.L_x_6454:
[----:B------:R-:W-:-:S05]  /*1b580*/  BRA.DIV ~URZ, `(.L_x_6360) ;  /* 0x000092127f007947 */ /* 0x000fca000b800000 */
[----:B------:R3:W4:Y:S02]  /*1b590*/  SHFL.IDX PT, R2, R179, RZ, 0x181f ;  /* 0x00181fffb3027589 */ /* 0x00072400000e0000 */
.L_x_6455:
[----:B----4-:R-:W-:Y:S05]  /*1b5a0*/  @P0 IADD3 R176, P1, R2, R230, RZ ;  /* 0x000000e602b00210 */ /* 0x010fea0007f3e0ff */
[----:B--2---:R-:W-:Y:S05]  /*1b5b0*/  @P0 IMAD.X R177, R4, 0x1, R231, P1 ;  /* 0x0000000104b10824 */ /* 0x004fea00008e06e7 */
[----:B------:R-:W-:Y:S01]  /*1b5c0*/  @!PT LDS RZ, [RZ] ;  /* 0x00000000fffff984 */ /* 0x000fe20000000800 */
[----:B------:R-:W-:Y:S01]  /*1b5d0*/  @!PT LDS RZ, [RZ] ;  /* 0x00000000fffff984 */ /* 0x000fe20000000800 */
[----:B------:R-:W-:Y:S01]  /*1b5e0*/  @!PT LDS RZ, [RZ] ;  /* 0x00000000fffff984 */ /* 0x000fe20000000800 */
[----:B------:R2:W-:Y:S02]  /*1b5f0*/  @P0 LDGSTS.E.BYPASS.LTC128B.128 [R216+0xa080], [R176.64], !P4 ;  /* 0x0a080000b0d80fae */ /* 0x0005e4000e101d46 */
[----:B--2---:R-:W-:Y:S05]  /*1b600*/  @P0 IADD3 R176, P1, R2, R229, RZ ;  /* 0x000000e502b00210 */ /* 0x004fea0007f3e0ff */
[----:B------:R-:W-:Y:S05]  /*1b610*/  @P0 IMAD.X R177, R4, 0x1, R226, P1 ;  /* 0x0000000104b10824 */ /* 0x000fea00008e06e2 */
[----:B------:R2:W-:Y:S02]  /*1b620*/  @P0 LDGSTS.E.BYPASS.LTC128B.128 [R216+0xb880], [R176.64], !P3 ;  /* 0x0b880000b0d80fae */ /* 0x0005e4000d901d46 */
[----:B--2---:R-:W-:Y:S05]  /*1b630*/  @P0 IADD3 R176, P1, R2, R228, RZ ;  /* 0x000000e402b00210 */ /* 0x004fea0007f3e0ff */
[----:B------:R-:W-:Y:S01]  /*1b640*/  @P0 IMAD.X R177, R4, 0x1, R227, P1 ;  /* 0x0000000104b10824 */ /* 0x000fe200008e06e3 */
[----:B------:R-:W-:Y:S04]  /*1b650*/  @P0 IADD3 R2, P1, R2, R225, RZ ;  /* 0x000000e102020210 */ /* 0x000fe80007f3e0ff */
[----:B------:R2:W-:Y:S01]  /*1b660*/  @P0 LDGSTS.E.BYPASS.LTC128B.128 [R216+0xd080], [R176.64], !P5 ;  /* 0x0d080000b0d80fae */ /* 0x0005e2000e901d46 */
[----:B------:R-:W-:Y:S05]  /*1b670*/  @P0 IMAD.X R3, R4, 0x1, R224, P1 ;  /* 0x0000000104030824 */ /* 0x000fea00008e06e0 */
[----:B------:R2:W-:Y:S01]  /*1b680*/  @P0 LDGSTS.E.BYPASS.LTC128B.128 [R216+0xe880], [R2.64], !P2 ;  /* 0x0e88000002d80fae */ /* 0x0005e2000d101d46 */
[----:B------:R-:W-:Y:S01]  /*1b690*/  ISETP.GE.AND P0, PT, R10, 0x21, PT ;  /* 0x000000210a00780c */ /* 0x000fe20003f06270 */
[----:B------:R-:W-:-:S06]  /*1b6a0*/  BRA.DIV ~URZ, `(.L_x_6361) ;  /* 0x000091627f007947 */ /* 0x000fcc000b800000 */
[----:B------:R4:W1:Y:S04]  /*1b6b0*/  SHFL.IDX PT, R4, R178, 0x1, 0x181f ;  /* 0x00381f00b2047f89 */ /* 0x00086800000e0000 */
[----:B--2---:R4:W2:Y:S02]  /*1b6c0*/  SHFL.IDX PT, R2, R179, 0x1, 0x181f ;  /* 0x00381f00b3027f89 */ /* 0x0048a400000e0000 */
.L_x_6456:
[----:B--2---:R-:W-:Y:S05]  /*1b6d0*/  @P0 IADD3 R176, P1, R2, R230, RZ ;  /* 0x000000e602b00210 */ /* 0x004fea0007f3e0ff */
[----:B-1----:R-:W-:Y:S05]  /*1b6e0*/  @P0 IMAD.X R177, R4, 0x1, R231, P1 ;  /* 0x0000000104b10824 */ /* 0x002fea00008e06e7 */
[----:B------:R-:W-:Y:S01]  /*1b6f0*/  @!PT LDS RZ, [RZ] ;  /* 0x00000000fffff984 */ /* 0x000fe20000000800 */
[----:B------:R-:W-:Y:S01]  /*1b700*/  @!PT LDS RZ, [RZ] ;  /* 0x00000000fffff984 */ /* 0x000fe20000000800 */
[----:B------:R-:W-:Y:S01]  /*1b710*/  @!PT LDS RZ, [RZ] ;  /* 0x00000000fffff984 */ /* 0x000fe20000000800 */
[----:B------:R1:W-:Y:S02]  /*1b720*/  @P0 LDGSTS.E.BYPASS.LTC128B.128 [R217+0xb080], [R176.64], !P4 ;  /* 0x0b080000b0d90fae */ /* 0x0003e4000e101d46 */
[----:B-1----:R-:W-:Y:S05]  /*1b730*/  @P0 IADD3 R176, P1, R2, R229, RZ ;  /* 0x000000e502b00210 */ /* 0x002fea0007f3e0ff */
[----:B------:R-:W-:Y:S05]  /*1b740*/  @P0 IMAD.X R177, R4, 0x1, R226, P1 ;  /* 0x0000000104b10824 */ /* 0x000fea00008e06e2 */
[----:B------:R1:W-:Y:S02]  /*1b750*/  @P0 LDGSTS.E.BYPASS.LTC128B.128 [R217+0xc880], [R176.64], !P3 ;  /* 0x0c880000b0d90fae */ /* 0x0003e4000d901d46 */
[----:B-1----:R-:W-:Y:S05]  /*1b760*/  @P0 IADD3 R176, P1, R2, R228, RZ ;  /* 0x000000e402b00210 */ /* 0x002fea0007f3e0ff */
[----:B------:R-:W-:Y:S01]  /*1b770*/  @P0 IMAD.X R177, R4, 0x1, R227, P1 ;  /* 0x0000000104b10824 */ /* 0x000fe200008e06e3 */
[----:B------:R-:W-:Y:S04]  /*1b780*/  @P0 IADD3 R2, P1, R2, R225, RZ ;  /* 0x000000e102020210 */ /* 0x000fe80007f3e0ff */
[----:B------:R1:W-:Y:S01]  /*1b790*/  @P0 LDGSTS.E.BYPASS.LTC128B.128 [R217+0xe080], [R176.64], !P5 ;  /* 0x0e080000b0d90fae */ /* 0x0003e2000e901d46 */
[----:B------:R-:W-:Y:S05]  /*1b7a0*/  @P0 IMAD.X R3, R4, 0x1, R224, P1 ;  /* 0x0000000104030824 */ /* 0x000fea00008e06e0 */
[----:B------:R1:W-:Y:S03]  /*1b7b0*/  @P0 LDGSTS.E.BYPASS.LTC128B.128 [R217+0xf880], [R2.64], !P2 ;  /* 0x0f88000002d90fae */ /* 0x0003e6000d101d46 */
.L_x_6358:
[----:B------:R-:W-:Y:S05]  /*1b7c0*/  BSYNC B0 ;  /* 0x0000000000007941 */ /* 0x000fea0003800000 */
.L_x_6357:
        /* <DEDUP_REMOVED lines=27> */
.L_x_6457:
[----:B-12---:R-:W-:Y:S01]  /*1b980*/  FMNMX.FTZ R4, R4, R2, !PT ;  /* 0x0000000204047209 */ /* 0x006fe20007810000 */
[----:B------:R-:W-:-:S05]  /*1b990*/  BRA.DIV ~URZ, `(.L_x_6363) ;  /* 0x00008f927f007947 */ /* 0x000fca000b800000 */
[----:B------:R-:W1:Y:S02]  /*1b9a0*/  SHFL.BFLY PT, R2, R4, 0x1, 0x1f ;  /* 0x0c201f0004027f89 */ /* 0x000e6400000e0000 */
[----:B-1----:R-:W-:Y:S02]  /*1b9b0*/  FMNMX.FTZ R6, R4, R2, !PT ;  /* 0x0000000204067209 */ /* 0x002fe40007810000 */
[----:B------:R-:W1:Y:S02]  /*1b9c0*/  SHFL.BFLY PT, R2, R10, 0x2, 0x1f ;  /* 0x0c401f000a027f89 */ /* 0x000e6400000e0000 */
[----:B-1----:R-:W-:Y:S05]  /*1b9d0*/  FMNMX.FTZ R4, R10, R2, !PT ;  /* 0x000000020a047209 */ /* 0x002fea0007810000 */
[----:B------:R1:W2:Y:S02]  /*1b9e0*/  SHFL.BFLY PT, R2, R4, 0x1, 0x1f ;  /* 0x0c201f0004027f89 */ /* 0x0002a400000e0000 */
.L_x_6458:
        /* <DEDUP_REMOVED lines=19> */
[----:B------:R-:W-:Y:S02]  /*1bb20*/  FFMA.FTZ R186, R21, c[0x0][0x2d0], -R9 ;  /* 0x0000b40015ba7a23 */ /* 0x000fe40000010809 */
[----:B------:R-:W-:Y:S10]  /*1bb30*/  MUFU.EX2 R9, R13 ;  /* 0x0000000d00097308 */ /* 0x000ff40000000800 */
[----:B------:R-:W-:Y:S10]  /*1bb40*/  MUFU.EX2 R13, R12 ;  /* 0x0000000c000d7308 */ /* 0x000ff40000000800 */
[----:B------:R-:W1:Y:S02]  /*1bb50*/  MUFU.EX2 R12, R10 ;  /* 0x0000000a000c7308 */ /* 0x000e640000000800 */
[----:B-1--4-:R-:W-:Y:S01]  /*1bb60*/  F2FP.BF16.PACK_AB R178, R12, R13 ;  /* 0x0000000d0cb2723e */ /* 0x012fe200000010ff */
        /* <DEDUP_REMOVED lines=10> */
[--C-:B---3--:R-:W-:Y:S02]  /*1bc10*/  FFMA.FTZ R179, R19, c[0x0][0x2d0], -R9.reuse ;  /* 0x0000b40013b37a23 */ /* 0x108fe40000010809 */
        /* <DEDUP_REMOVED lines=12> */
[----:B------:R-:W-:Y:S02]  /*1bce0*/  FADD.FTZ R10, R13, R10 ;  /* 0x0000000a0d0a7221 */ /* 0x000fe40000010000 */
[C---:B-1----:R-:W-:Y:S02]  /*1bcf0*/  FMUL.FTZ R34, R2.reuse, R154 ;  /* 0x0000009a02227220 */ /* 0x042fe40000410000 */
[----:B------:R-:W-:Y:S02]  /*1bd00*/  FMUL.FTZ R35, R2, R155 ;  /* 0x0000009b02237220 */ /* 0x000fe40000410000 */
[----:B------:R-:W1:Y:S01]  /*1bd10*/  LDSM.16.MT88.4 R152, [R196] ;  /* 0x00000000c498783b */ /* 0x000e620000004200 */
[C---:B------:R-:W-:Y:S01]  /*1bd20*/  FMUL.FTZ R21, R3.reuse, R165 ;  /* 0x000000a503157220 */ /* 0x040fe20000410000 */
        /* <DEDUP_REMOVED lines=28> */
[----:B------:R-:W-:Y:S01]  /*1bef0*/  FMUL.FTZ R37, R3, R37 ;  /* 0x0000002503257220 */ /* 0x000fe20000410000 */
[----:B---3--:R-:W-:Y:S01]  /*1bf00*/  F2FP.BF16.PACK_AB R177, R172, R5 ;  /* 0x00000005acb1723e */ /* 0x008fe200000010ff */
[C---:B------:R-:W-:Y:S01]  /*1bf10*/  FMUL.FTZ R38, R2.reuse, R38 ;  /* 0x0000002602267220 */ /* 0x040fe20000410000 */
        /* <DEDUP_REMOVED lines=131> */
[C---:B---3--:R-:W-:Y:S04]  /*1c750*/  FADD.FTZ R2, R3.reuse, R2 ;  /* 0x0000000203027221 */ /* 0x048fe80000010000 */
        /* <DEDUP_REMOVED lines=94> */
[----:B------:R-:W-:Y:S02]  /*1cd40*/  FADD.FTZ R235, R10, R2 ;  /* 0x000000020aeb7221 */ /* 0x000fe40000010000 */
        /* <DEDUP_REMOVED lines=18> */
[----:B------:R-:W-:Y:S01]  /*1ce70*/  IADD3 R2, R218, -0x1, RZ ;  /* 0xffffffffda027810 */ /* 0x000fe20007ffe0ff */
[----:B------:R-:W-:Y:S03]  /*1ce80*/  FADD.FTZ R233, R9, R3 ;  /* 0x0000000309e97221 */ /* 0x000fe60000010000 */
[----:B------:R-:W-:Y:S01]  /*1ce90*/  MOV R218, R2 ;  /* 0x0000000200da7202 */ /* 0x000fe20000000f00 */
        /* <DEDUP_REMOVED lines=41> */
.L_x_6352:
[----:B------:R-:W-:Y:S05]  /*1d130*/  BRA.DIV ~URZ, `(.L_x_6365) ;  /* 0x000078d27f007947 */ /* 0x000fea000b800000 */
[----:B------:R1:W2:Y:S02]  /*1d140*/  SHFL.BFLY PT, R2, R235, 0x2, 0x1f ;  /* 0x0c401f00eb027f89 */ /* 0x0002a400000e0000 */
.L_x_6459:
[----:B--2---:R-:W-:Y:S01]  /*1d150*/  FADD.FTZ R4, R2, R235 ;  /* 0x000000eb02047221 */ /* 0x004fe20000010000 */
[----:B------:R-:W-:Y:S05]  /*1d160*/  BRA.DIV ~URZ, `(.L_x_6366) ;  /* 0x000079027f007947 */ /* 0x000fea000b800000 */
[----:B------:R-:W2:Y:S02]  /*1d170*/  SHFL.BFLY PT, R2, R4, 0x1, 0x1f ;  /* 0x0c201f0004027f89 */ /* 0x000ea400000e0000 */
[----:B--2---:R-:W-:-:S02]  /*1d180*/  FADD.FTZ R9, R4, R2 ;  /* 0x0000000204097221 */ /* 0x004fc40000010000 */
[----:B------:R-:W2:Y:S02]  /*1d190*/  SHFL.BFLY PT, R2, R233, 0x2, 0x1f ;  /* 0x0c401f00e9027f89 */ /* 0x000ea400000e0000 */
[----:B--2---:R-:W-:-:S05]  /*1d1a0*/  FADD.FTZ R4, R2, R233 ;  /* 0x000000e902047221 */ /* 0x004fca0000010000 */
[----:B------:R2:W3:Y:S02]  /*1d1b0*/  SHFL.BFLY PT, R2, R4, 0x1, 0x1f ;  /* 0x0c201f0004027f89 */ /* 0x0004e400000e0000 */
.L_x_6460:
[----:B------:R-:W-:Y:S01]  /*1d1c0*/  FSETP.NE.FTZ.AND P0, PT, R9, RZ, PT ;  /* 0x000000ff0900720b */ /* 0x000fe20003f15000 */
[----:B--23--:R-:W-:Y:S01]  /*1d1d0*/  FADD.FTZ R4, R2, R4 ;  /* 0x0000000402047221 */ /* 0x00cfe20000010000 */
[----:B------:R-:W-:Y:S02]  /*1d1e0*/  MOV R3, RZ ;  /* 0x000000ff00037202 */ /* 0x000fe40000000f00 */
[----:B------:R-:W-:Y:S02]  /*1d1f0*/  MOV R20, 0xff800000 ;  /* 0xff80000000147802 */ /* 0x000fe40000000f00 */
[----:B------:R-:W-:-:S07]  /*1d200*/  MOV R21, 0xff800000 ;  /* 0xff80000000157802 */ /* 0x000fce0000000f00 */
[----:B------:R-:W2:Y:S01]  /*1d210*/  @P0 MUFU.LG2 R2, R9 ;  /* 0x0000000900020308 */ /* 0x000ea20000000c00 */
[----:B------:R-:W-:-:S07]  /*1d220*/  @P0 MOV R10, 0x3f317218 ;  /* 0x3f317218000a0802 */ /* 0x000fce0000000f00 */
[----:B------:R2:W3:Y:S02]  /*1d230*/  @P0 MUFU.RCP R3, R9 ;  /* 0x0000000900030308 */ /* 0x0004e40000001000 */
[----:B--2---:R-:W-:Y:S02]  /*1d240*/  @P0 FMUL.FTZ R9, R2, 0.69314718246459960938 ;  /* 0x3f31721802090820 */ /* 0x004fe40000410000 */
[----:B------:R-:W-:Y:S02]  /*1d250*/  @P0 FMUL.FTZ R2, R10, c[0x0][0x2d0] ;  /* 0x0000b4000a020a20 */ /* 0x000fe40000410000 */
[C---:B---3--:R-:W-:Y:S02]  /*1d260*/  FMUL.FTZ R34, R3.reuse, R152 ;  /* 0x0000009803227220 */ /* 0x048fe40000410000 */
        /* <DEDUP_REMOVED lines=21> */
[C---:B--2---:R-:W-:Y:S02]  /*1d3c0*/  FMUL.FTZ R136, R2.reuse, R154 ;  /* 0x0000009a02887220 */ /* 0x044fe40000410000 */
        /* <DEDUP_REMOVED lines=115> */
.L_x_6249:
[----:B------:R2:W5:Y:S04]  /*1db00*/  LDL R5, [R1+0x10] ;  /* 0x0000100001057983 */ /* 0x0005680000100800 */
[----:B------:R-:W3:Y:S01]  /*1db10*/  S2R R3, SR_TID.X ;  /* 0x0000000000037919 */ /* 0x000ee20000002100 */
[----:B------:R-:W-:Y:S01]  /*1db20*/  BSSY B0, `(.L_x_6367) ;  /* 0x0000011000007945 */ /* 0x000fe20003800000 */
[----:B---3--:R-:W-:-:S13]  /*1db30*/  LOP3.LUT P0, RZ, R3, 0xff, RZ, 0xc0, !PT ;  /* 0x000000ff03ff7812 */ /* 0x008fda000780c0ff */
[----:B------:R-:W-:Y:S05]  /*1db40*/  @P0 BRA `(.L_x_6368) ;  /* 0x000000e000000947 */ /* 0x000fea0003800000 */
[----:B--2---:R-:W2:Y:S01]  /*1db50*/  S2R R3, SR_LANEID ;  /* 0x0000000000037919 */ /* 0x004ea20000000000 */
[----:B------:R-:W-:Y:S01]  /*1db60*/  VOTEU.ANY UR4, UPT, PT ;  /* 0x0000000000047886 */ /* 0x000fe200038e0100 */
[----:B------:R-:W-:Y:S01]  /*1db70*/  IMAD.MOV.U32 R10, RZ, RZ, c[0x0][0x560] ;  /* 0x00015800ff0a7624 */ /* 0x000fe200078e00ff */
[----:B----4-:R-:W2:Y:S01]  /*1db80*/  FLO.U32 R4, UR4 ;  /* 0x0000000400047d00 */ /* 0x010ea200080e0000 */
        /* <DEDUP_REMOVED lines=8> */
[----:B---3-5:R-:W-:-:S05]  /*1dc10*/  IADD3 R5, R4, c[0x0][0xc], R3 ;  /* 0x0000030004057a10 */ /* 0x028fca0007ffe003 */
[----:B------:R2:W-:Y:S02]  /*1dc20*/  STL [R1+0x10], R5 ;  /* 0x0000100501007387 */ /* 0x0005e40000100800 */
.L_x_6368:
[----:B--2---:R-:W-:Y:S05]  /*1dc30*/  BSYNC B0 ;  /* 0x0000000000007941 */ /* 0x004fea0003800000 */
.L_x_6367:
[----:B------:R-:W-:Y:S01]  /*1dc40*/  PRMT R2, R2, 0x9910, RZ ;  /* 0x0000991002027816 */ /* 0x000fe200000000ff */
[----:B------:R-:W-:Y:S01]  /*1dc50*/  BSSY B1, `(.L_x_6369) ;  /* 0x0000414000017945 */ /* 0x000fe20003800000 */
[----:B-----5:R-:W-:Y:S02]  /*1dc60*/  IMAD.MOV.U32 R114, RZ, RZ, R5 ;  /* 0x000000ffff727224 */ /* 0x020fe400078e0005 */
[----:B------:R-:W-:-:S13]  /*1dc70*/  ISETP.NE.AND P0, PT, R2, RZ, PT ;  /* 0x000000ff0200720c */ /* 0x000fda0003f05270 */
[----:B------:R-:W-:Y:S05]  /*1dc80*/  @!P0 BRA `(.L_x_6370) ;  /* 0x000033b000008947 */ /* 0x000fea0003800000 */
[----:B----4-:R-:W2:Y:S04]  /*1dc90*/  LDL R4, [R1+0x38] ;  /* 0x0000380001047983 */ /* 0x010ea80000100800 */
        /* <DEDUP_REMOVED lines=160> */
.L_x_6371:
        /* <DEDUP_REMOVED lines=33> */
[----:B------:R-:W-:-:S04]  /*1e8b0*/  IMAD.IADD R4, R118, 0x1, R115 ;  /* 0x0000000176047824 */ /* 0x000fc800078e0273 */
        /* <DEDUP_REMOVED lines=43> */
[----:B------:R-:W-:Y:S01]  /*1eb70*/  SHF.R.S32.HI R4, RZ, 0x1f, R2 ;  /* 0x0000001fff047819 */ /* 0x000fe20000011402 */
[C---:B-1----:R-:W-:Y:S01]  /*1eb80*/  IMAD.WIDE.U32 R10, R3.reuse, c[0x0][0x3a0], RZ ;  /* 0x0000e800030a7a25 */ /* 0x042fe200078e00ff */
[----:B------:R-:W-:Y:S01]  /*1eb90*/  IADD3 R6, R0, R115, RZ ;  /* 0x0000007300067210 */ /* 0x000fe20007ffe0ff */
[----:B------:R1:W2:Y:S02]  /*1eba0*/  LDS.128 R32, [R216+0x80] ;  /* 0x00008000d8207984 */ /* 0x0002a40000000c00 */
[----:B------:R-:W-:-:S02]  /*1ebb0*/  IMAD R3, R3, c[0x0][0x3a4], R14 ;  /* 0x0000e90003037a24 */ /* 0x000fc400078e020e */
[----:B------:R-:W-:Y:S01]  /*1ebc0*/  IMAD R4, R4, c[0x0][0x3f0], RZ ;  /* 0x0000fc0004047a24 */ /* 0x000fe200078e02ff */
[----:B------:R1:W3:Y:S01]  /*1ebd0*/  LDS.128 R48, [R216+0x1080] ;  /* 0x00108000d8307984 */ /* 0x0002e20000000c00 */
[----:B------:R-:W-:Y:S01]  /*1ebe0*/  @P3 IMAD.HI.U32 R12, R6, c[0x0][0x4ec], RZ ;  /* 0x00013b00060c3a27 */ /* 0x000fe200078e00ff */
[----:B------:R-:W-:Y:S02]  /*1ebf0*/  IADD3 R11, R11, R3, RZ ;  /* 0x000000030b0b7210 */ /* 0x000fe40007ffe0ff */
        /* <DEDUP_REMOVED lines=8> */
[----:B------:R-:W-:Y:S02]  /*1ec80*/  MOV R4, R10 ;  /* 0x0000000a00047202 */ /* 0x000fe40000000f00 */
[----:B------:R1:W1:Y:S01]  /*1ec90*/  LDS.128 R44, [R216+0x5080] ;  /* 0x00508000d82c7984 */ /* 0x0002620000000c00 */
[----:B------:R-:W-:Y:S02]  /*1eca0*/  SHF.R.S32.HI R10, RZ, 0x1f, R3 ;  /* 0x0000001fff0a7819 */ /* 0x000fe40000011403 */
        /* <DEDUP_REMOVED lines=11> */
[----:B------:R-:W-:-:S02]  /*1ed60*/  SHF.R.S32.HI R4, RZ, 0x1f, R6 ;  /* 0x0000001fff047819 */ /* 0x000fc40000011406 */
[----:B------:R-:W-:Y:S01]  /*1ed70*/  IADD3 R5, R143, R115, RZ ;  /* 0x000000738f057210 */ /* 0x000fe20007ffe0ff */
        /* <DEDUP_REMOVED lines=12> */
[----:B------:R1:W1:Y:S01]  /*1ee40*/  LDS.128 R68, [R216+0xf080] ;  /* 0x00f08000d8447984 */ /* 0x0002620000000c00 */
[----:B------:R-:W-:Y:S05]  /*1ee50*/  BRA.DIV ~URZ, `(.L_x_6373) ;  /* 0x00005cf27f007947 */ /* 0x000fea000b800000 */
[----:B--234-:R2:W3:Y:S02]  /*1ee60*/  SHFL.IDX PT, R4, R6, RZ, 0x181f ;  /* 0x00181fff06047589 */ /* 0x01c4e400000e0000 */
.L_x_6461:
[----:B------:R-:W-:Y:S05]  /*1ee70*/  BRA.DIV ~URZ, `(.L_x_6374) ;  /* 0x00005d427f007947 */ /* 0x000fea000b800000 */
[----:B------:R4:W2:Y:S02]  /*1ee80*/  SHFL.IDX PT, R2, R16, RZ, 0x181f ;  /* 0x00181fff10027589 */ /* 0x0008a400000e0000 */
.L_x_6462:
        /* <DEDUP_REMOVED lines=19> */
.L_x_6376:
[----:B------:R-:W-:Y:S05]  /*1efc0*/  BSYNC B0 ;  /* 0x0000000000007941 */ /* 0x000fea0003800000 */
.L_x_6375:
[----:B------:R-:W-:Y:S05]  /*1efd0*/  BRA.DIV ~URZ, `(.L_x_6377) ;  /* 0x00005c527f007947 */ /* 0x000fea000b800000 */
[----:B---3--:R3:W4:Y:S04]  /*1efe0*/  SHFL.IDX PT, R4, R6, 0x1, 0x181f ;  /* 0x00381f0006047f89 */ /* 0x00872800000e0000 */
[----:B--2---:R3:W2:Y:S02]  /*1eff0*/  SHFL.IDX PT, R2, R16, 0x1, 0x181f ;  /* 0x00381f0010027f89 */ /* 0x0046a400000e0000 */
.L_x_6463:
        /* <DEDUP_REMOVED lines=20> */
.L_x_6379:
[----:B------:R-:W-:Y:S05]  /*1f140*/  BSYNC B0 ;  /* 0x0000000000007941 */ /* 0x000fea0003800000 */
.L_x_6378:
[----:B------:R-:W-:Y:S05]  /*1f150*/  BRA.DIV ~URZ, `(.L_x_6380) ;  /* 0x00005ba27f007947 */ /* 0x000fea000b800000 */
[----:B----4-:R4:W3:Y:S02]  /*1f160*/  SHFL.IDX PT, R4, R6, 0x2, 0x181f ;  /* 0x00581f0006047f89 */ /* 0x0108e400000e0000 */
.L_x_6464:
[----:B------:R-:W-:Y:S05]  /*1f170*/  BRA.DIV ~URZ, `(.L_x_6381) ;  /* 0x00005bf27f007947 */ /* 0x000fea000b800000 */
[----:B--2---:R2:W4:Y:S02]  /*1f180*/  SHFL.IDX PT, R2, R16, 0x2, 0x181f ;  /* 0x00581f0010027f89 */ /* 0x00452400000e0000 */
.L_x_6465:
        /* <DEDUP_REMOVED lines=20> */
.L_x_6383:
[----:B------:R-:W-:Y:S05]  /*1f2d0*/  BSYNC B0 ;  /* 0x0000000000007941 */ /* 0x000fea0003800000 */
.L_x_6382:
[----:B------:R-:W-:Y:S05]  /*1f2e0*/  BRA.DIV ~URZ, `(.L_x_6384) ;  /* 0x00005af27f007947 */ /* 0x000fea000b800000 */
[----:B---3--:R3:W2:Y:S04]  /*1f2f0*/  SHFL.IDX PT, R4, R6, 0x3, 0x181f ;  /* 0x00781f0006047f89 */ /* 0x0086a800000e0000 */
[----:B----4-:R3:W4:Y:S02]  /*1f300*/  SHFL.IDX PT, R2, R16, 0x3, 0x181f ;  /* 0x00781f0010027f89 */ /* 0x01072400000e0000 */
.L_x_6466:
        /* <DEDUP_REMOVED lines=21> */
.L_x_6372:
[----:B------:R-:W2:Y:S01]  /*1f460*/  LDL.LU R6, [R1+0x58] ;  /* 0x0000580001067983 */ /* 0x000ea20000300800 */
[----:B------:R-:W-:Y:S02]  /*1f470*/  IMAD R14, R14, c[0x0][0x408], RZ ;  /* 0x000102000e0e7a24 */ /* 0x000fe400078e02ff */
[----:B-1----:R-:W-:-:S04]  /*1f480*/  IMAD.WIDE.U32 R10, R3, c[0x0][0x408], RZ ;  /* 0x00010200030a7a25 */ /* 0x002fc800078e00ff */
[----:B------:R-:W-:Y:S01]  /*1f490*/  IMAD R14, R3, c[0x0][0x40c], R14 ;  /* 0x00010300030e7a24 */ /* 0x000fe200078e020e */
[----:B------:R-:W-:-:S04]  /*1f4a0*/  SHF.R.S32.HI R3, RZ, 0x1f, R2 ;  /* 0x0000001fff037819 */ /* 0x000fc80000011402 */
[----:B------:R-:W-:Y:S01]  /*1f4b0*/  IADD3 R11, R11, R14, RZ ;  /* 0x0000000e0b0b7210 */ /* 0x000fe20007ffe0ff */
[----:B------:R-:W-:-:S04]  /*1f4c0*/  IMAD R3, R3, c[0x0][0x440], RZ ;  /* 0x0001100003037a24 */ /* 0x000fc800078e02ff */
[----:B------:R-:W-:-:S04]  /*1f4d0*/  IMAD.WIDE.U32 R10, R5, c[0x0][0x438], R10 ;  /* 0x00010e00050a7a25 */ /* 0x000fc800078e000a */
[----:B------:R-:W-:-:S04]  /*1f4e0*/  IMAD R11, R5, c[0x0][0x43c], R11 ;  /* 0x00010f00050b7a24 */ /* 0x000fc800078e020b */
        /* <DEDUP_REMOVED lines=13> */
[----:B------:R-:W-:-:S04]  /*1f5c0*/  SHF.R.S32.HI R3, RZ, 0x1f, R2 ;  /* 0x0000001fff037819 */ /* 0x000fc80000011402 */
[----:B------:R-:W-:Y:S01]  /*1f5d0*/  SHF.R.S32.HI R5, RZ, 0x1f, R4 ;  /* 0x0000001fff057819 */ /* 0x000fe20000011404 */
[----:B------:R-:W-:-:S04]  /*1f5e0*/  IMAD R3, R3, c[0x0][0x430], RZ ;  /* 0x00010c0003037a24 */ /* 0x000fc800078e02ff */
[----:B------:R-:W-:Y:S02]  /*1f5f0*/  IMAD R2, R2, c[0x0][0x434], R3 ;  /* 0x00010d0002027a24 */ /* 0x000fe400078e0203 */
[----:B------:R-:W-:-:S03]  /*1f600*/  IMAD R5, R5, c[0x0][0x428], RZ ;  /* 0x00010a0005057a24 */ /* 0x000fc600078e02ff */
[----:B------:R-:W-:Y:S02]  /*1f610*/  IADD3 R3, R11, R2, RZ ;  /* 0x000000020b037210 */ /* 0x000fe40007ffe0ff */
[----:B------:R-:W-:-:S05]  /*1f620*/  MOV R2, R10 ;  /* 0x0000000a00027202 */ /* 0x000fca0000000f00 */
[----:B------:R-:W-:-:S04]  /*1f630*/  IMAD.WIDE.U32 R2, R4, c[0x0][0x428], R2 ;  /* 0x00010a0004027a25 */ /* 0x000fc800078e0002 */
[----:B------:R-:W-:Y:S01]  /*1f640*/  IMAD R4, R4, c[0x0][0x42c], R5 ;  /* 0x00010b0004047a24 */ /* 0x000fe200078e0205 */
[----:B------:R-:W-:-:S04]  /*1f650*/  LEA R6, P1, R2, c[0x0][0x400], 0x2 ;  /* 0x0001000002067a11 */ /* 0x000fc800078210ff */
[----:B------:R-:W-:-:S04]  /*1f660*/  IADD3 R4, R3, R4, RZ ;  /* 0x0000000403047210 */ /* 0x000fc80007ffe0ff */
[----:B------:R-:W-:Y:S01]  /*1f670*/  LEA.HI.X R5, R2, c[0x0][0x404], R4, 0x2, P1 ;  /* 0x0001010002057a11 */ /* 0x000fe200008f1404 */
[----:B------:R-:W-:Y:S05]  /*1f680*/  BRA.DIV ~URZ, `(.L_x_6386) ;  /* 0x000058227f007947 */ /* 0x000fea000b800000 */
[----:B------:R1:W2:Y:S02]  /*1f690*/  SHFL.IDX PT, R4, R5, RZ, 0x1c1f ;  /* 0x001c1fff05047589 */ /* 0x0002a400000e0000 */
.L_x_6467:
[----:B------:R-:W-:Y:S05]  /*1f6a0*/  BRA.DIV ~URZ, `(.L_x_6387) ;  /* 0x000058727f007947 */ /* 0x000fea000b800000 */
[----:B------:R3:W4:Y:S02]  /*1f6b0*/  SHFL.IDX PT, R2, R6, RZ, 0x1c1f ;  /* 0x001c1fff06027589 */ /* 0x00072400000e0000 */
.L_x_6468:
        /* <DEDUP_REMOVED lines=31> */
[----:B------:R-:W2:Y:S03]  /*1f8b0*/  LDL R27, [R1+0xa8] ;  /* 0x0000a800011b7983 */ /* 0x000ea60000100800 */
[----:B------:R-:W-:Y:S01]  /*1f8c0*/  @!P0 LEA.HI.X R11, R13, R4, R118, 0x2, P1 ;  /* 0x000000040d0b8211 */ /* 0x000fe200008f1476 */
[----:B------:R-:W2:Y:S01]  /*1f8d0*/  LDL R26, [R1+0x13c] ;  /* 0x00013c00011a7983 */ /* 0x000ea20000100800 */
[----:B------:R-:W-:-:S03]  /*1f8e0*/  ISETP.GE.AND P1, PT, R14, c[0x0][0x3c8], PT ;  /* 0x0000f2000e007a0c */ /* 0x000fc60003f26270 */
[----:B------:R1:W-:Y:S04]  /*1f8f0*/  @!P0 ST.E.64 [R10.64], R28 ;  /* 0x0000001c0a008985 */ /* 0x0003e8000c101b06 */
[----:B------:R-:W2:Y:S01]  /*1f900*/  LDL R13, [R1+0xbc] ;  /* 0x0000bc00010d7983 */ /* 0x000ea20000100800 */
[----:B-1----:R-:W-:-:S03]  /*1f910*/  @!P2 LEA R10, P0, R17, R2, 0x2 ;  /* 0x00000002110aa211 */ /* 0x002fc600078010ff */
[----:B------:R-:W4:Y:S01]  /*1f920*/  LDL R29, [R1+0xb0] ;  /* 0x0000b000011d7983 */ /* 0x000f220000100800 */
[----:B------:R-:W-:-:S03]  /*1f930*/  @!P2 LEA.HI.X R11, R17, R4, R21, 0x2, P0 ;  /* 0x00000004110ba211 */ /* 0x000fc600000f1415 */
[----:B------:R-:W4:Y:S04]  /*1f940*/  LDL R28, [R1+0x144] ;  /* 0x00014400011c7983 */ /* 0x000f280000100800 */
[----:B------:R1:W-:Y:S01]  /*1f950*/  @!P2 ST.E.64 [R10.64], R30 ;  /* 0x0000001e0a00a985 */ /* 0x0003e2000c101b06 */
[----:B------:R-:W-:-:S03]  /*1f960*/  ISETP.GE.AND P2, PT, R9, c[0x0][0x3c8], PT ;  /* 0x0000f20009007a0c */ /* 0x000fc60003f46270 */
[----:B------:R-:W4:Y:S04]  /*1f970*/  LDL R21, [R1+0x15c] ;  /* 0x00015c0001157983 */ /* 0x000f280000100800 */
[----:B------:R-:W4:Y:S01]  /*1f980*/  LDL R17, [R1+0xb4] ;  /* 0x0000b40001117983 */ /* 0x000f220000100800 */
[----:B-1----:R-:W-:-:S03]  /*1f990*/  @!P1 LEA R10, P0, R14, R2, 0x2 ;  /* 0x000000020e0a9211 */ /* 0x002fc600078010ff */
[----:B------:R-:W4:Y:S01]  /*1f9a0*/  LDL R30, [R1+0x14c] ;  /* 0x00014c00011e7983 */ /* 0x000f220000100800 */
[----:B------:R-:W-:-:S03]  /*1f9b0*/  @!P1 LEA.HI.X R11, R14, R4, R115, 0x2, P0 ;  /* 0x000000040e0b9211 */ /* 0x000fc600000f1473 */
[----:B------:R-:W4:Y:S04]  /*1f9c0*/  LDL R31, [R1+0x80] ;  /* 0x00008000011f7983 */ /* 0x000f280000100800 */
[----:B------:R1:W-:Y:S01]  /*1f9d0*/  @!P1 ST.E.64 [R10.64], R32 ;  /* 0x000000200a009985 */ /* 0x0003e2000c101b06 */
[----:B------:R-:W-:-:S03]  /*1f9e0*/  ISETP.GE.AND P1, PT, R19, c[0x0][0x3c8], PT ;  /* 0x0000f20013007a0c */ /* 0x000fc60003f26270 */
[----:B------:R-:W4:Y:S01]  /*1f9f0*/  LDL R14, [R1+0x158] ;  /* 0x00015800010e7983 */ /* 0x000f220000100800 */
        /* <DEDUP_REMOVED lines=9> */
[----:B------:R-:W4:Y:S04]  /*1fa90*/  LDL R35, [R1+0x88] ;  /* 0x0000880001237983 */ /* 0x000f280000100800 */
[----:B------:R-:W4:Y:S01]  /*1faa0*/  LDL R34, [R1+0x120] ;  /* 0x0001200001227983 */ /* 0x000f220000100800 */
[----:B-----5:R-:W-:-:S03]  /*1fab0*/  @!P1 LEA.HI.X R11, R19, R4, R20, 0x2, P0 ;  /* 0x00000004130b9211 */ /* 0x020fc600000f1414 */
[----:B------:R-:W5:Y:S04]  /*1fac0*/  LDL R20, [R1+0x150] ;  /* 0x0001500001147983 */ /* 0x000f680000100800 */
[----:B------:R1:W-:Y:S04]  /*1fad0*/  @!P1 ST.E.64 [R10.64], R36 ;  /* 0x000000240a009985 */ /* 0x0003e8000c101b06 */
[----:B------:R-:W5:Y:S01]  /*1fae0*/  LDL R19, [R1+0xa4] ;  /* 0x0000a40001137983 */ /* 0x000f620000100800 */
[----:B-1----:R-:W-:-:S03]  /*1faf0*/  @!P2 LEA R10, P0, R15, R2, 0x2 ;  /* 0x000000020f0aa211 */ /* 0x002fc600078010ff */
[----:B------:R-:W5:Y:S01]  /*1fb00*/  LDL R36, [R1+0x124] ;  /* 0x0001240001247983 */ /* 0x000f620000100800 */
[----:B---3--:R-:W-:-:S03]  /*1fb10*/  @!P2 LEA.HI.X R11, R15, R4, R24, 0x2, P0 ;  /* 0x000000040f0ba211 */ /* 0x008fc600000f1418 */
[----:B------:R-:W3:Y:S04]  /*1fb20*/  LDL R15, [R1+0x148] ;  /* 0x00014800010f7983 */ /* 0x000ee80000100800 */
[----:B------:R-:W3:Y:S01]  /*1fb30*/  LDL R24, [R1+0x140] ;  /* 0x0001400001187983 */ /* 0x000ee20000100800 */
[----:B--2---:R-:W-:Y:S02]  /*1fb40*/  ISETP.GE.AND P1, PT, R18, c[0x0][0x3c8], PT ;  /* 0x0000f20012007a0c */ /* 0x004fe40003f26270 */
[----:B------:R-:W-:Y:S01]  /*1fb50*/  ISETP.GE.AND P0, PT, R13, c[0x0][0x3c8], PT ;  /* 0x0000f2000d007a0c */ /* 0x000fe20003f06270 */
[----:B------:R1:W-:Y:S01]  /*1fb60*/  @!P2 ST.E.64 [R10.64], R40 ;  /* 0x000000280a00a985 */ /* 0x0003e2000c101b06 */
[----:B------:R-:W-:-:S09]  /*1fb70*/  ISETP.GE.AND P3, PT, R3, c[0x0][0x3c8], PT ;  /* 0x0000f20003007a0c */ /* 0x000fd20003f66270 */
[----:B-1----:R-:W-:-:S04]  /*1fb80*/  @!P1 LEA R10, P2, R18, R2, 0x2 ;  /* 0x00000002120a9211 */ /* 0x002fc800078410ff */
[----:B----4-:R-:W-:Y:S02]  /*1fb90*/  @!P1 LEA.HI.X R11, R18, R4, R21, 0x2, P2 ;  /* 0x00000004120b9211 */ /* 0x010fe400010f1415 */
[----:B------:R-:W2:Y:S04]  /*1fba0*/  LDL R18, [R1+0x9c] ;  /* 0x00009c0001127983 */ /* 0x000ea80000100800 */
[----:B------:R1:W-:Y:S01]  /*1fbb0*/  @!P1 ST.E.64 [R10.64], R44 ;  /* 0x0000002c0a009985 */ /* 0x0003e2000c101b06 */
[----:B------:R-:W-:Y:S02]  /*1fbc0*/  ISETP.GE.AND P4, PT, R17, c[0x0][0x3c8], PT ;  /* 0x0000f20011007a0c */ /* 0x000fe40003f86270 */
[----:B------:R-:W-:Y:S01]  /*1fbd0*/  ISETP.GE.AND P2, PT, R29, c[0x0][0x3c8], PT ;  /* 0x0000f2001d007a0c */ /* 0x000fe20003f46270 */
[----:B------:R-:W4:Y:S01]  /*1fbe0*/  LDL R21, [R1+0x138] ;  /* 0x0001380001157983 */ /* 0x000f220000100800 */
[----:B-1----:R-:W-:-:S04]  /*1fbf0*/  @!P0 LEA R10, P1, R13, R2, 0x2 ;  /* 0x000000020d0a8211 */ /* 0x002fc800078210ff */
[----:B------:R-:W-:Y:S02]  /*1fc00*/  @!P0 LEA.HI.X R11, R13, R4, R14, 0x2, P1 ;  /* 0x000000040d0b8211 */ /* 0x000fe400008f140e */
[----:B------:R-:W4:Y:S04]  /*1fc10*/  LDL R14, [R1+0x98] ;  /* 0x00009800010e7983 */ /* 0x000f280000100800 */
[----:B------:R1:W-:Y:S02]  /*1fc20*/  @!P0 ST.E.64 [R10.64], R48 ;  /* 0x000000300a008985 */ /* 0x0003e4000c101b06 */
[----:B-1----:R-:W-:-:S04]  /*1fc30*/  @!P3 LEA R10, P0, R3, R2, 0x2 ;  /* 0x00000002030ab211 */ /* 0x002fc800078010ff */
[----:B------:R-:W-:Y:S02]  /*1fc40*/  @!P3 LEA.HI.X R11, R3, R4, R12, 0x2, P0 ;  /* 0x00000004030bb211 */ /* 0x000fe400000f140c */
[----:B------:R-:W-:Y:S01]  /*1fc50*/  ISETP.GE.AND P1, PT, R9, c[0x0][0x3c8], PT ;  /* 0x0000f20009007a0c */ /* 0x000fe20003f26270 */
[----:B------:R-:W4:Y:S01]  /*1fc60*/  LDL R3, [R1+0x94] ;  /* 0x0000940001037983 */ /* 0x000f220000100800 */
[----:B------:R-:W-:-:S03]  /*1fc70*/  @!P4 LEA R12, P0, R17, R2, 0x2 ;  /* 0x00000002110cc211 */ /* 0x000fc600078010ff */
[----:B------:R1:W-:Y:S02]  /*1fc80*/  @!P3 ST.E.64 [R10.64], R52 ;  /* 0x000000340a00b985 */ /* 0x0003e4000c101b06 */
[----:B-1----:R-:W-:-:S04]  /*1fc90*/  @!P2 LEA R10, P5, R29, R2, 0x2 ;  /* 0x000000021d0aa211 */ /* 0x002fc800078a10ff */
[-C--:B------:R-:W-:Y:S02]  /*1fca0*/  @!P2 LEA.HI.X R11, R29, R4.reuse, R30, 0x2, P5 ;  /* 0x000000041d0ba211 */ /* 0x080fe400028f141e */
[----:B-----5:R-:W-:Y:S01]  /*1fcb0*/  @!P4 LEA.HI.X R13, R17, R4, R20, 0x2, P0 ;  /* 0x00000004110dc211 */ /* 0x020fe200000f1414 */
[----:B------:R-:W5:Y:S04]  /*1fcc0*/  LDL R29, [R1+0x7c] ;  /* 0x00007c00011d7983 */ /* 0x000f680000100800 */
[----:B------:R1:W-:Y:S01]  /*1fcd0*/  @!P4 ST.E.64 [R12.64], R56 ;  /* 0x000000380c00c985 */ /* 0x0003e2000c101b06 */
[----:B------:R-:W-:-:S03]  /*1fce0*/  ISETP.GE.AND P4, PT, R19, c[0x0][0x3c8], PT ;  /* 0x0000f20013007a0c */ /* 0x000fc60003f86270 */
[----:B------:R-:W5:Y:S04]  /*1fcf0*/  LDL R20, [R1+0x90] ;  /* 0x0000900001147983 */ /* 0x000f680000100800 */
[----:B------:R-:W5:Y:S04]  /*1fd00*/  LDL R17, [R1+0x8c] ;  /* 0x00008c0001117983 */ /* 0x000f680000100800 */
[----:B------:R-:W-:Y:S01]  /*1fd10*/  @!P2 ST.E.64 [R10.64], R60 ;  /* 0x0000003c0a00a985 */ /* 0x000fe2000c101b06 */
[----:B------:R-:W-:-:S03]  /*1fd20*/  ISETP.GE.AND P3, PT, R27, c[0x0][0x3c8], PT ;  /* 0x0000f2001b007a0c */ /* 0x000fc60003f66270 */
[----:B------:R-:W5:Y:S01]  /*1fd30*/  LDL R30, [R1+0x118] ;  /* 0x00011800011e7983 */ /* 0x000f620000100800 */
[----:B-1----:R-:W-:-:S04]  /*1fd40*/  @!P1 LEA R12, P0, R9, R2, 0x2 ;  /* 0x00000002090c9211 */ /* 0x002fc800078010ff */
[----:B---3--:R-:W-:Y:S02]  /*1fd50*/  @!P1 LEA.HI.X R13, R9, R4, R15, 0x2, P0 ;  /* 0x00000004090d9211 */ /* 0x008fe400000f140f */
[----:B------:R-:W3:Y:S04]  /*1fd60*/  LDL R9, [R1+0x130] ;  /* 0x0001300001097983 */ /* 0x000ee80000100800 */
[----:B------:R-:W3:Y:S04]  /*1fd70*/  LDL R15, [R1+0x134] ;  /* 0x00013400010f7983 */ /* 0x000ee80000100800 */
[----:B------:R1:W-:Y:S02]  /*1fd80*/  @!P1 ST.E.64 [R12.64], R64 ;  /* 0x000000400c009985 */ /* 0x0003e4000c101b06 */
[----:B-1----:R-:W-:-:S04]  /*1fd90*/  @!P4 LEA R12, P0, R19, R2, 0x2 ;  /* 0x00000002130cc211 */ /* 0x002fc800078010ff */
[----:B------:R-:W-:Y:S02]  /*1fda0*/  @!P4 LEA.HI.X R13, R19, R4, R24, 0x2, P0 ;  /* 0x00000004130dc211 */ /* 0x000fe400000f1418 */
[----:B------:R-:W3:Y:S04]  /*1fdb0*/  LDL R24, [R1+0x12c] ;  /* 0x00012c0001187983 */ /* 0x000ee80000100800 */
[----:B------:R-:W3:Y:S01]  /*1fdc0*/  LDL R19, [R1+0x128] ;  /* 0x0001280001137983 */ /* 0x000ee20000100800 */
[----:B------:R-:W-:Y:S02]  /*1fdd0*/  ISETP.GE.AND P2, PT, R25, c[0x0][0x3c8], PT ;  /* 0x0000f20019007a0c */ /* 0x000fe40003f46270 */
[----:B------:R-:W-:Y:S02]  /*1fde0*/  @!P3 LEA R10, P5, R27, R2, 0x2 ;  /* 0x000000021b0ab211 */ /* 0x000fe400078a10ff */
[----:B--2---:R-:W-:-:S02]  /*1fdf0*/  ISETP.GE.AND P1, PT, R18, c[0x0][0x3c8], PT ;  /* 0x0000f20012007a0c */ /* 0x004fc40003f26270 */
[----:B------:R-:W-:Y:S02]  /*1fe00*/  @!P3 LEA.HI.X R11, R27, R4, R28, 0x2, P5 ;  /* 0x000000041b0bb211 */ /* 0x000fe400028f141c */
[----:B------:R-:W2:Y:S04]  /*1fe10*/  LDL R27, [R1+0x78] ;  /* 0x00007800011b7983 */ /* 0x000ea80000100800 */
[----:B------:R1:W-:Y:S04]  /*1fe20*/  @!P3 ST.E.64 [R10.64], R68 ;  /* 0x000000440a00b985 */ /* 0x0003e8000c101b06 */
[----:B------:R4:W-:Y:S04]  /*1fe30*/  @!P4 ST.E.64 [R12.64], R72 ;  /* 0x000000480c00c985 */ /* 0x0009e8000c101b06 */
[----:B------:R-:W2:Y:S01]  /*1fe40*/  LDL R28, [R1+0x114] ;  /* 0x00011400011c7983 */ /* 0x000ea20000100800 */
[----:B----4-:R-:W-:-:S02]  /*1fe50*/  ISETP.GE.AND P3, PT, R14, c[0x0][0x3c8], PT ;  /* 0x0000f2000e007a0c */ /* 0x010fc40003f66270 */
[CC--:B-1----:R-:W-:Y:S02]  /*1fe60*/  @!P2 LEA R10, P5, R25.reuse, R2.reuse, 0x2 ;  /* 0x00000002190aa211 */ /* 0x0c2fe400078a10ff */
[C---:B------:R-:W-:Y:S02]  /*1fe70*/  @!P1 LEA R12, P0, R18.reuse, R2, 0x2 ;  /* 0x00000002120c9211 */ /* 0x040fe400078010ff */
[-C--:B------:R-:W-:Y:S02]  /*1fe80*/  @!P2 LEA.HI.X R11, R25, R4.reuse, R26, 0x2, P5 ;  /* 0x00000004190ba211 */ /* 0x080fe400028f141a */
[----:B------:R-:W-:Y:S01]  /*1fe90*/  @!P1 LEA.HI.X R13, R18, R4, R21, 0x2, P0 ;  /* 0x00000004120d9211 */ /* 0x000fe200000f1415 */
[----:B------:R-:W4:Y:S04]  /*1fea0*/  LDL R25, [R1+0x74] ;  /* 0x0000740001197983 */ /* 0x000f280000100800 */
[----:B------:R-:W-:Y:S04]  /*1feb0*/  @!P2 ST.E.64 [R10.64], R76 ;  /* 0x0000004c0a00a985 */ /* 0x000fe8000c101b06 */
[----:B------:R1:W-:Y:S04]  /*1fec0*/  @!P1 ST.E.64 [R12.64], R80 ;  /* 0x000000500c009985 */ /* 0x0003e8000c101b06 */
[----:B------:R-:W4:Y:S04]  /*1fed0*/  LDL R21, [R1+0x70] ;  /* 0x0000700001157983 */ /* 0x000f280000100800 */
[----:B------:R-:W4:Y:S04]  /*1fee0*/  LDL R18, [R1+0x68] ;  /* 0x0000680001127983 */ /* 0x000f280000100800 */
[----:B------:R-:W4:Y:S01]  /*1fef0*/  LDL R26, [R1+0x110] ;  /* 0x00011000011a7983 */ /* 0x000f220000100800 */
[----:B------:R-:W-:-:S13]  /*1ff00*/  ISETP.GE.AND P4, PT, R3, c[0x0][0x3c8], PT ;  /* 0x0000f20003007a0c */ /* 0x000fda0003f86270 */
[-C--:B-1----:R-:W-:Y:S02]  /*1ff10*/  @!P4 LEA R12, P0, R3, R2.reuse, 0x2 ;  /* 0x00000002030cc211 */ /* 0x082fe400078010ff */
[----:B------:R-:W-:Y:S02]  /*1ff20*/  @!P3 LEA R10, P5, R14, R2, 0x2 ;  /* 0x000000020e0ab211 */ /* 0x000fe400078a10ff */
[----:B-----5:R-:W-:Y:S02]  /*1ff30*/  ISETP.GE.AND P2, PT, R20, c[0x0][0x3c8], PT ;  /* 0x0000f20014007a0c */ /* 0x020fe40003f46270 */
[----:B------:R-:W-:Y:S02]  /*1ff40*/  ISETP.GE.AND P1, PT, R17, c[0x0][0x3c8], PT ;  /* 0x0000f20011007a0c */ /* 0x000fe40003f26270 */
[-C--:B---3--:R-:W-:Y:S02]  /*1ff50*/  @!P4 LEA.HI.X R13, R3, R4.reuse, R9, 0x2, P0 ;  /* 0x00000004030dc211 */ /* 0x088fe400000f1409 */
[----:B------:R-:W3:Y:S01]  /*1ff60*/  LDL R3, [R1+0x6c] ;  /* 0x00006c0001037983 */ /* 0x000ee20000100800 */
[----:B------:R-:W-:-:S03]  /*1ff70*/  @!P3 LEA.HI.X R11, R14, R4, R15, 0x2, P5 ;  /* 0x000000040e0bb211 */ /* 0x000fc600028f140f */
[----:B------:R-:W5:Y:S04]  /*1ff80*/  LDL R9, [R1+0x64] ;  /* 0x0000640001097983 */ /* 0x000f680000100800 */
[----:B------:R1:W-:Y:S01]  /*1ff90*/  @!P3 ST.E.64 [R10.64], R84 ;  /* 0x000000540a00b985 */ /* 0x0003e2000c101b06 */
[-C--:B------:R-:W-:Y:S02]  /*1ffa0*/  @!P1 LEA R14, P0, R17, R2.reuse, 0x2 ;  /* 0x00000002110e9211 */ /* 0x080fe400078010ff */
[----:B-1----:R-:W-:-:S04]  /*1ffb0*/  @!P2 LEA R10, P5, R20, R2, 0x2 ;  /* 0x00000002140aa211 */ /* 0x002fc800078a10ff */
[-C--:B------:R-:W-:Y:S02]  /*1ffc0*/  @!P2 LEA.HI.X R11, R20, R4.reuse, R24, 0x2, P5 ;  /* 0x00000004140ba211 */ /* 0x080fe400028f1418 */
        /* <DEDUP_REMOVED lines=12> */
[----:B--2---:R-:W-:Y:S02]  /*20090*/  ISETP.GE.AND P6, PT, R27, c[0x0][0x3c8], PT ;  /* 0x0000f2001b007a0c */ /* 0x004fe40003fc6270 */
[-C--:B-1----:R-:W-:Y:S02]  /*200a0*/  @!P3 LEA R12, P5, R35, R2.reuse, 0x2 ;  /* 0x00000002230cb211 */ /* 0x082fe400078a10ff */
[----:B------:R-:W-:Y:S02]  /*200b0*/  @!P4 LEA R10, P0, R33, R2, 0x2 ;  /* 0x00000002210ac211 */ /* 0x000fe400078010ff */
[-C--:B------:R-:W-:Y:S02]  /*200c0*/  @!P3 LEA.HI.X R13, R35, R4.reuse, R36, 0x2, P5 ;  /* 0x00000004230db211 */ /* 0x080fe400028f1424 */
[----:B------:R-:W-:-:S02]  /*200d0*/  @!P4 LEA.HI.X R11, R33, R4, R34, 0x2, P0 ;  /* 0x00000004210bc211 */ /* 0x000fc400000f1422 */
[----:B----4-:R-:W-:Y:S01]  /*200e0*/  @!P2 LEA R14, P0, R31, R2, 0x2 ;  /* 0x000000021f0ea211 */ /* 0x010fe200078010ff */
[----:B------:R-:W-:Y:S01]  /*200f0*/  @!P3 ST.E.64 [R12.64], R100 ;  /* 0x000000640c00b985 */ /* 0x000fe2000c101b06 */
[----:B------:R-:W-:Y:S02]  /*20100*/  ISETP.GE.AND P5, PT, R25, c[0x0][0x3c8], PT ;  /* 0x0000f20019007a0c */ /* 0x000fe40003fa6270 */
[----:B------:R-:W-:Y:S01]  /*20110*/  @!P2 LEA.HI.X R15, R31, R4, R32, 0x2, P0 ;  /* 0x000000041f0fa211 */ /* 0x000fe200000f1420 */
[----:B------:R1:W-:Y:S04]  /*20120*/  @!P4 ST.E.64 [R10.64], R104 ;  /* 0x000000680a00c985 */ /* 0x0003e8000c101b06 */
[----:B------:R2:W-:Y:S01]  /*20130*/  @!P2 ST.E.64 [R14.64], R152 ;  /* 0x000000980e00a985 */ /* 0x0005e2000c101b06 */
[----:B------:R-:W-:-:S02]  /*20140*/  ISETP.GE.AND P4, PT, R21, c[0x0][0x3c8], PT ;  /* 0x0000f20015007a0c */ /* 0x000fc40003f86270 */
[-C--:B-1----:R-:W-:Y:S02]  /*20150*/  @!P1 LEA R10, P3, R29, R2.reuse, 0x2 ;  /* 0x000000021d0a9211 */ /* 0x082fe400078610ff */
[----:B------:R-:W-:Y:S02]  /*20160*/  @!P6 LEA R12, P0, R27, R2, 0x2 ;  /* 0x000000021b0ce211 */ /* 0x000fe400078010ff */
[-C--:B------:R-:W-:Y:S02]  /*20170*/  @!P1 LEA.HI.X R11, R29, R4.reuse, R30, 0x2, P3 ;  /* 0x000000041d0b9211 */ /* 0x080fe400018f141e */
[----:B------:R-:W-:-:S03]  /*20180*/  @!P6 LEA.HI.X R13, R27, R4, R28, 0x2, P0 ;  /* 0x000000041b0de211 */ /* 0x000fc600000f141c */
[----:B------:R1:W-:Y:S01]  /*20190*/  @!P1 ST.E.64 [R10.64], R108 ;  /* 0x0000006c0a009985 */ /* 0x0003e2000c101b06 */
[----:B------:R-:W-:-:S03]  /*201a0*/  ISETP.GE.AND P1, PT, R18, c[0x0][0x3c8], PT ;  /* 0x0000f20012007a0c */ /* 0x000fc60003f26270 */
[----:B------:R-:W-:Y:S01]  /*201b0*/  @!P6 ST.E.64 [R12.64], R112 ;  /* 0x000000700c00e985 */ /* 0x000fe2000c101b06 */
[-C--:B--2---:R-:W-:Y:S02]  /*201c0*/  @!P4 LEA R14, P6, R21, R2.reuse, 0x2 ;  /* 0x00000002150ec211 */ /* 0x084fe400078c10ff */
[----:B-1----:R-:W-:-:S04]  /*201d0*/  @!P5 LEA R10, P3, R25, R2, 0x2 ;  /* 0x00000002190ad211 */ /* 0x002fc800078610ff */
[----:B------:R-:W-:-:S05]  /*201e0*/  @!P5 LEA.HI.X R11, R25, R4, R26, 0x2, P3 ;  /* 0x00000004190bd211 */ /* 0x000fca00018f141a */
[----:B------:R1:W-:Y:S02]  /*201f0*/  @!P5 ST.E.64 [R10.64], R116 ;  /* 0x000000740a00d985 */ /* 0x0003e4000c101b06 */
[----:B-1----:R-:W-:Y:S02]  /*20200*/  @!P1 LEA R10, P5, R18, R2, 0x2 ;  /* 0x00000002120a9211 */ /* 0x002fe400078a10ff */
[----:B---3--:R-:W-:Y:S02]  /*20210*/  ISETP.GE.AND P2, PT, R3, c[0x0][0x3c8], PT ;  /* 0x0000f20003007a0c */ /* 0x008fe40003f46270 */
[----:B-----5:R-:W-:-:S11]  /*20220*/  ISETP.GE.AND P0, PT, R9, c[0x0][0x3c8], PT ;  /* 0x0000f20009007a0c */ /* 0x020fd60003f06270 */
[----:B------:R-:W-:-:S04]  /*20230*/  @!P2 LEA R12, P3, R3, R2, 0x2 ;  /* 0x00000002030ca211 */ /* 0x000fc800078610ff */
[----:B------:R-:W-:Y:S02]  /*20240*/  @!P2 LEA.HI.X R13, R3, R4, R20, 0x2, P3 ;  /* 0x00000004030da211 */ /* 0x000fe400018f1414 */
[----:B------:R-:W-:Y:S02]  /*20250*/  @!P0 LEA R2, P3, R9, R2, 0x2 ;  /* 0x0000000209028211 */ /* 0x000fe400078610ff */
[-C--:B------:R-:W-:Y:S02]  /*20260*/  @!P4 LEA.HI.X R15, R21, R4.reuse, R24, 0x2, P6 ;  /* 0x00000004150fc211 */ /* 0x080fe400030f1418 */
[----:B------:R-:W-:-:S03]  /*20270*/  @!P1 LEA.HI.X R11, R18, R4, R19, 0x2, P5 ;  /* 0x00000004120b9211 */ /* 0x000fc600028f1413 */
[----:B------:R1:W-:Y:S01]  /*20280*/  @!P4 ST.E.64 [R14.64], R160 ;  /* 0x000000a00e00c985 */ /* 0x0003e2000c101b06 */
[----:B------:R-:W-:-:S03]  /*20290*/  @!P0 LEA.HI.X R3, R9, R4, R17, 0x2, P3 ;  /* 0x0000000409038211 */ /* 0x000fc600018f1411 */
[----:B------:R1:W-:Y:S04]  /*202a0*/  @!P2 ST.E.64 [R12.64], R156 ;  /* 0x0000009c0c00a985 */ /* 0x0003e8000c101b06 */
[----:B------:R1:W-:Y:S04]  /*202b0*/  @!P1 ST.E.64 [R10.64], R120 ;  /* 0x000000780a009985 */ /* 0x0003e8000c101b06 */
[----:B------:R1:W-:Y:S02]  /*202c0*/  @!P0 ST.E.64 [R2.64], R22 ;  /* 0x0000001602008985 */ /* 0x0003e4000c101b06 */
.L_x_6389:
[----:B------:R-:W-:Y:S05]  /*202d0*/  BSYNC B0 ;  /* 0x0000000000007941 */ /* 0x000fea0003800000 */
.L_x_6388:
[----:B------:R-:W-:Y:S05]  /*202e0*/  BRA.DIV ~URZ, `(.L_x_6390) ;  /* 0x00004ca27f007947 */ /* 0x000fea000b800000 */
[----:B--2---:R2:W1:Y:S04]  /*202f0*/  SHFL.IDX PT, R4, R5, 0x1, 0x1c1f ;  /* 0x003c1f0005047f89 */ /* 0x00446800000e0000 */
[----:B-1--4-:R2:W1:Y:S02]  /*20300*/  SHFL.IDX PT, R2, R6, 0x1, 0x1c1f ;  /* 0x003c1f0006027f89 */ /* 0x01246400000e0000 */
.L_x_6469:
[----:B------:R-:W-:-:S13]  /*20310*/  ISETP.NE.AND P0, PT, R16, RZ, PT ;  /* 0x000000ff1000720c */ /* 0x000fda0003f05270 */
[----:B------:R-:W-:Y:S05]  /*20320*/  @P0 BRA `(.L_x_6385) ;  /* 0x00001a6000000947 */ /* 0x000fea0003800000 */
[----:B------:R-:W4:Y:S04]  /*20330*/  LDL R10, [R1+0x20] ;  /* 0x00002000010a7983 */ /* 0x000f280000100800 */
[----:B--23--:R-:W2:Y:S04]  /*20340*/  LDL R6, [R1+0xd4] ;  /* 0x0000d40001067983 */ /* 0x00cea80000100800 */
        /* <DEDUP_REMOVED lines=16> */
[----:B------:R-:W5:Y:S01]  /*20450*/  LDL R29, [R1+0x120] ;  /* 0x00012000011d7983 */ /* 0x000f620000100800 */
[----:B----4-:R-:W-:-:S02]  /*20460*/  ISETP.GE.AND P3, PT, R10, c[0x0][0x3c8], PT ;  /* 0x0000f2000a007a0c */ /* 0x010fc40003f66270 */
[----:B--2---:R-:W-:Y:S02]  /*20470*/  ISETP.GE.AND P2, PT, R6, c[0x0][0x3c8], PT ;  /* 0x0000f20006007a0c */ /* 0x004fe40003f46270 */
[----:B---3--:R-:W-:-:S09]  /*20480*/  ISETP.GE.AND P0, PT, R9, c[0x0][0x3c8], PT ;  /* 0x0000f20009007a0c */ /* 0x008fd20003f06270 */
[----:B------:R-:W-:Y:S01]  /*20490*/  @!P3 IMAD.MOV.U32 R3, RZ, RZ, R4 ;  /* 0x000000ffff03b224 */ /* 0x000fe200078e0004 */
[----:B-----5:R-:W-:-:S03]  /*204a0*/  ISETP.GE.AND P1, PT, R26, c[0x0][0x3c8], PT ;  /* 0x0000f2001a007a0c */ /* 0x020fc60003f26270 */
[----:B-1----:R-:W-:Y:S02]  /*204b0*/  @!P3 IMAD.WIDE R10, R10, 0x4, R2 ;  /* 0x000000040a0ab825 */ /* 0x002fe400078e0202 */
        /* <DEDUP_REMOVED lines=14> */
[----:B------:R-:W-:-:S02]  /*205a0*/  ISETP.GE.AND P3, PT, R24, c[0x0][0x3c8], PT ;  /* 0x0000f20018007a0c */ /* 0x000fc40003f66270 */
[----:B------:R-:W-:Y:S01]  /*205b0*/  ISETP.GE.AND P6, PT, R17, c[0x0][0x3c8], PT ;  /* 0x0000f20011007a0c */ /* 0x000fe20003fc6270 */
[----:B------:R1:W-:Y:S04]  /*205c0*/  @!P1 ST.E.64 [R12.64], R132 ;  /* 0x000000840c009985 */ /* 0x0003e8000c101b06 */
[----:B------:R1:W-:Y:S04]  /*205d0*/  @!P0 ST.E.64 [R10.64], R128 ;  /* 0x000000800a008985 */ /* 0x0003e8000c101b06 */
[----:B------:R-:W5:Y:S01]  /*205e0*/  LDL R9, [R1+0xb0] ;  /* 0x0000b00001097983 */ /* 0x000f620000100800 */
        /* <DEDUP_REMOVED lines=27> */
[C---:B------:R-:W-:Y:S02]  /*207a0*/  @!P3 LEA R10, P6, R23.reuse, R2, 0x2 ;  /* 0x00000002170ab211 */ /* 0x040fe400078c10ff */
[----:B---3--:R-:W-:Y:S02]  /*207b0*/  ISETP.GE.AND P1, PT, R22, c[0x0][0x3c8], PT ;  /* 0x0000f20016007a0c */ /* 0x008fe40003f26270 */
[----:B------:R-:W-:-:S02]  /*207c0*/  @!P3 LEA.HI.X R11, R23, R4, R16, 0x2, P6 ;  /* 0x00000004170bb211 */ /* 0x000fc400030f1410 */
[----:B------:R-:W3:Y:S01]  /*207d0*/  LDL R23, [R1+0x140] ;  /* 0x0001400001177983 */ /* 0x000ee20000100800 */
[----:B----4-:R-:W-:-:S03]  /*207e0*/  ISETP.GE.AND P2, PT, R6, c[0x0][0x3c8], PT ;  /* 0x0000f20006007a0c */ /* 0x010fc60003f46270 */
[----:B------:R1:W-:Y:S04]  /*207f0*/  @!P5 ST.E.64 [R14.64], R162 ;  /* 0x000000a20e00d985 */ /* 0x0003e8000c101b06 */
[----:B------:R-:W4:Y:S01]  /*20800*/  LDL R16, [R1+0x98] ;  /* 0x0000980001107983 */ /* 0x000f220000100800 */
[----:B-----5:R-:W-:-:S03]  /*20810*/  @!P4 LEA.HI.X R13, R20, R4, R25, 0x2, P0 ;  /* 0x00000004140dc211 */ /* 0x020fc600000f1419 */
[----:B------:R-:W5:Y:S04]  /*20820*/  LDL R25, [R1+0x144] ;  /* 0x0001440001197983 */ /* 0x000f680000100800 */
[----:B------:R1:W-:Y:S04]  /*20830*/  @!P4 ST.E.64 [R12.64], R154 ;  /* 0x0000009a0c00c985 */ /* 0x0003e8000c101b06 */
[----:B------:R1:W-:Y:S02]  /*20840*/  @!P3 ST.E.64 [R10.64], R42 ;  /* 0x0000002a0a00b985 */ /* 0x0003e4000c101b06 */
[----:B-1----:R-:W-:-:S02]  /*20850*/  @!P2 LEA R14, P3, R6, R2, 0x2 ;  /* 0x00000002060ea211 */ /* 0x002fc400078610ff */
[----:B------:R-:W4:Y:S01]  /*20860*/  LDL R20, [R1+0x9c] ;  /* 0x00009c0001147983 */ /* 0x000f220000100800 */
[----:B------:R-:W-:Y:S02]  /*20870*/  @!P1 LEA R12, P6, R22, R2, 0x2 ;  /* 0x00000002160c9211 */ /* 0x000fe400078c10ff */
[----:B------:R-:W-:Y:S02]  /*20880*/  @!P2 LEA.HI.X R15, R6, R4, R17, 0x2, P3 ;  /* 0x00000004060fa211 */ /* 0x000fe400018f1411 */
[----:B------:R-:W-:Y:S01]  /*20890*/  ISETP.GE.AND P0, PT, R9, c[0x0][0x3c8], PT ;  /* 0x0000f20009007a0c */ /* 0x000fe20003f06270 */
[----:B------:R-:W4:Y:S08]  /*208a0*/  LDL R17, [R1+0x90] ;  /* 0x0000900001117983 */ /* 0x000f300000100800 */
[----:B------:R-:W-:-:S02]  /*208b0*/  P2R R3, PR, RZ, 0x40 ;  /* 0x00000040ff037803 */ /* 0x000fc40000000000 */
[----:B------:R-:W-:Y:S01]  /*208c0*/  ISETP.GE.AND P4, PT, R5, c[0x0][0x3c8], PT ;  /* 0x0000f20005007a0c */ /* 0x000fe20003f86270 */
[----:B------:R-:W4:Y:S01]  /*208d0*/  LDL R6, [R1+0x94] ;  /* 0x0000940001067983 */ /* 0x000f220000100800 */
[----:B------:R-:W-:-:S04]  /*208e0*/  ISETP.NE.AND P3, PT, R3, RZ, PT ;  /* 0x000000ff0300720c */ /* 0x000fc80003f65270 */
[----:B------:R-:W-:Y:S02]  /*208f0*/  @!P1 LEA.HI.X R13, R22, R4, R24, 0x2, P3 ;  /* 0x00000004160d9211 */ /* 0x000fe400018f1418 */
[----:B------:R-:W4:Y:S01]  /*20900*/  LDL R24, [R1+0x13c] ;  /* 0x00013c0001187983 */ /* 0x000f220000100800 */
[----:B------:R-:W-:Y:S02]  /*20910*/  ISETP.GE.AND P3, PT, R21, c[0x0][0x3c8], PT ;  /* 0x0000f20015007a0c */ /* 0x000fe40003f66270 */
[C---:B------:R-:W-:Y:S01]  /*20920*/  @!P0 LEA R10, P6, R9.reuse, R2, 0x2 ;  /* 0x00000002090a8211 */ /* 0x040fe200078c10ff */
[----:B------:R-:W-:Y:S03]  /*20930*/  @!P2 ST.E.64 [R14.64], R166 ;  /* 0x000000a60e00a985 */ /* 0x000fe6000c101b06 */
[----:B------:R-:W-:Y:S01]  /*20940*/  @!P0 LEA.HI.X R11, R9, R4, R18, 0x2, P6 ;  /* 0x00000004090b8211 */ /* 0x000fe200030f1412 */
[----:B------:R-:W-:Y:S04]  /*20950*/  @!P1 ST.E.64 [R12.64], R54 ;  /* 0x000000360c009985 */ /* 0x000fe8000c101b06 */
[----:B------:R1:W-:Y:S04]  /*20960*/  @!P0 ST.E.64 [R10.64], R46 ;  /* 0x0000002e0a008985 */ /* 0x0003e8000c101b06 */
[----:B------:R-:W4:Y:S04]  /*20970*/  LDL R22, [R1+0x138] ;  /* 0x0001380001167983 */ /* 0x000f280000100800 */
[----:B------:R-:W4:Y:S01]  /*20980*/  LDL R18, [R1+0x134] ;  /* 0x0001340001127983 */ /* 0x000f220000100800 */
[----:B------:R-:W-:-:S03]  /*20990*/  ISETP.GE.AND P5, PT, R26, c[0x0][0x3c8], PT ;  /* 0x0000f2001a007a0c */ /* 0x000fc60003fa6270 */
[----:B------:R-:W4:Y:S01]  /*209a0*/  LDL R9, [R1+0x8c] ;  /* 0x00008c0001097983 */ /* 0x000f220000100800 */
[-C--:B-1----:R-:W-:Y:S02]  /*209b0*/  @!P3 LEA R10, P1, R21, R2.reuse, 0x2 ;  /* 0x00000002150ab211 */ /* 0x082fe400078210ff */
[----:B------:R-:W-:-:S11]  /*209c0*/  @!P4 LEA R12, P6, R5, R2, 0x2 ;  /* 0x00000002050cc211 */ /* 0x000fd600078c10ff */
[----:B------:R-:W-:Y:S02]  /*209d0*/  P2R R3, PR, RZ, 0x2 ;  /* 0x00000002ff037803 */ /* 0x000fe40000000000 */
[----:B------:R-:W-:-:S04]  /*209e0*/  @!P5 LEA R14, P0, R26, R2, 0x2 ;  /* 0x000000021a0ed211 */ /* 0x000fc800078010ff */
[----:B------:R-:W-:Y:S02]  /*209f0*/  @!P5 LEA.HI.X R15, R26, R4, R27, 0x2, P0 ;  /* 0x000000041a0fd211 */ /* 0x000fe400000f141b */
[----:B------:R-:W4:Y:S04]  /*20a00*/  LDL R26, [R1+0x80] ;  /* 0x00008000011a7983 */ /* 0x000f280000100800 */
[----:B------:R1:W-:Y:S04]  /*20a10*/  @!P5 ST.E.64 [R14.64], R168 ;  /* 0x000000a80e00d985 */ /* 0x0003e8000c101b06 */
[----:B------:R-:W4:Y:S01]  /*20a20*/  LDL R27, [R1+0x11c] ;  /* 0x00011c00011b7983 */ /* 0x000f220000100800 */
[----:B--2---:R-:W-:-:S02]  /*20a30*/  ISETP.GE.AND P2, PT, R19, c[0x0][0x3c8], PT ;  /* 0x0000f20013007a0c */ /* 0x004fc40003f46270 */
[-C--:B-----5:R-:W-:Y:S02]  /*20a40*/  @!P4 LEA.HI.X R13, R5, R4.reuse, R25, 0x2, P6 ;  /* 0x00000004050dc211 */ /* 0x0a0fe400030f1419 */
[----:B------:R-:W-:Y:S01]  /*20a50*/  ISETP.NE.AND P6, PT, R3, RZ, PT ;  /* 0x000000ff0300720c */ /* 0x000fe20003fc5270 */
[----:B------:R-:W2:Y:S03]  /*20a60*/  LDL R5, [R1+0x88] ;  /* 0x0000880001057983 */ /* 0x000ea60000100800 */
[----:B---3--:R-:W-:Y:S01]  /*20a70*/  @!P3 LEA.HI.X R11, R21, R4, R23, 0x2, P6 ;  /* 0x00000004150bb211 */ /* 0x008fe200030f1417 */
[----:B------:R-:W3:Y:S04]  /*20a80*/  LDL R25, [R1+0x118] ;  /* 0x0001180001197983 */ /* 0x000ee80000100800 */
[----:B------:R-:W5:Y:S04]  /*20a90*/  LDL R23, [R1+0x130] ;  /* 0x0001300001177983 */ /* 0x000f680000100800 */
[----:B------:R-:W2:Y:S04]  /*20aa0*/  LDL R21, [R1+0x12c] ;  /* 0x00012c0001157983 */ /* 0x000ea80000100800 */
[----:B------:R4:W-:Y:S04]  /*20ab0*/  @!P4 ST.E.64 [R12.64], R62 ;  /* 0x0000003e0c00c985 */ /* 0x0009e8000c101b06 */
[----:B------:R4:W-:Y:S01]  /*20ac0*/  @!P3 ST.E.64 [R10.64], R50 ;  /* 0x000000320a00b985 */ /* 0x0009e2000c101b06 */
[----:B-1----:R-:W-:-:S04]  /*20ad0*/  @!P2 LEA R14, P3, R19, R2, 0x2 ;  /* 0x00000002130ea211 */ /* 0x002fc800078610ff */
[----:B----4-:R-:W-:Y:S02]  /*20ae0*/  @!P2 LEA.HI.X R15, R19, R4, R24, 0x2, P3 ;  /* 0x00000004130fa211 */ /* 0x010fe400018f1418 */
[----:B------:R-:W4:Y:S01]  /*20af0*/  LDL R19, [R1+0x128] ;  /* 0x0001280001137983 */ /* 0x000f220000100800 */
        /* <DEDUP_REMOVED lines=23> */
[-C--:B-----5:R-:W-:Y:S02]  /*20c70*/  @!P5 LEA.HI.X R15, R6, R4.reuse, R23, 0x2, P0 ;  /* 0x00000004060fd211 */ /* 0x0a0fe400000f1417 */
[----:B------:R-:W-:Y:S01]  /*20c80*/  ISETP.NE.AND P0, PT, R3, RZ, PT ;  /* 0x000000ff0300720c */ /* 0x000fe20003f05270 */
[----:B------:R-:W5:Y:S03]  /*20c90*/  LDL R6, [R1+0x68] ;  /* 0x0000680001067983 */ /* 0x000f660000100800 */
[----:B--2---:R-:W-:Y:S01]  /*20ca0*/  @!P4 LEA.HI.X R13, R17, R4, R21, 0x2, P0 ;  /* 0x00000004110dc211 */ /* 0x004fe200000f1415 */
[----:B------:R-:W2:Y:S04]  /*20cb0*/  LDL R23, [R1+0x110] ;  /* 0x0001100001177983 */ /* 0x000ea80000100800 */
[----:B------:R-:W2:Y:S01]  /*20cc0*/  LDL R17, [R1+0x114] ;  /* 0x0001140001117983 */ /* 0x000ea20000100800 */
[----:B------:R-:W-:-:S03]  /*20cd0*/  ISETP.GE.AND P2, PT, R5, c[0x0][0x3c8], PT ;  /* 0x0000f20005007a0c */ /* 0x000fc60003f46270 */
[----:B------:R-:W5:Y:S04]  /*20ce0*/  LDL R21, [R1+0x10c] ;  /* 0x00010c0001157983 */ /* 0x000f680000100800 */
        /* <DEDUP_REMOVED lines=31> */
[----:B-----5:R-:W-:Y:S01]  /*20ee0*/  ISETP.GE.AND P0, PT, R6, c[0x0][0x3c8], PT ;  /* 0x0000f20006007a0c */ /* 0x020fe20003f06270 */
        /* <DEDUP_REMOVED lines=8> */
[----:B--2---:R-:W-:Y:S02]  /*20f70*/  @!P0 LEA R10, P4, R6, R2, 0x2 ;  /* 0x00000002060a8211 */ /* 0x004fe400078810ff */
[-C--:B----4-:R-:W-:Y:S01]  /*20f80*/  @!P1 LEA.HI.X R13, R18, R4.reuse, R19, 0x2, P5 ;  /* 0x00000004120d9211 */ /* 0x090fe200028f1413 */
[----:B------:R1:W-:Y:S01]  /*20f90*/  @!P2 ST.E.64 [R14.64], R106 ;  /* 0x0000006a0e00a985 */ /* 0x0003e2000c101b06 */
        /* <DEDUP_REMOVED lines=10> */
.L_x_6370:
[----:B------:R-:W2:Y:S04]  /*21040*/  LDL.LU R2, [R1+0x28] ;  /* 0x0000280001027983 */ /* 0x000ea80000300800 */
[----:B------:R-:W3:Y:S01]  /*21050*/  LDL.LU R6, [R1+0x2c] ;  /* 0x00002c0001067983 */ /* 0x000ee20000300800 */
        /* <DEDUP_REMOVED lines=20> */
.L_x_6391:
[----:B------:R-:W3:Y:S04]  /*211a0*/  LDL.LU R6, [R1+0x18] ;  /* 0x0000180001067983 */ /* 0x000ee80000300800 */
[----:B--2---:R-:W2:Y:S04]  /*211b0*/  LDL.LU R4, [R1+0x30] ;  /* 0x0000300001047983 */ /* 0x004ea80000300800 */
[----:B------:R-:W4:Y:S01]  /*211c0*/  LDL.LU R3, [R1+0x34] ;  /* 0x0000340001037983 */ /* 0x000f220000300800 */
[----:B------:R-:W-:Y:S01]  /*211d0*/  BSSY B0, `(.L_x_6392) ;  /* 0x0000039000007945 */ /* 0x000fe20003800000 */
[----:B-----5:R-:W-:-:S02]  /*211e0*/  SHF.R.S32.HI R20, RZ, 0x1f, R2 ;  /* 0x0000001fff147819 */ /* 0x020fc40000011402 */
[----:B------:R-:W1:Y:S02]  /*211f0*/  S2R R5, SR_TID.X ;  /* 0x0000000000057919 */ /* 0x000e640000002100 */
[----:B-1----:R-:W-:Y:S02]  /*21200*/  ISETP.GT.AND P0, PT, R5, 0x7f, PT ;  /* 0x0000007f0500780c */ /* 0x002fe40003f04270 */
[----:B---3--:R-:W-:Y:S02]  /*21210*/  LOP3.LUT R6, R6, 0xffff, RZ, 0xc0, !PT ;  /* 0x0000ffff06067812 */ /* 0x008fe400078ec0ff */
[----:B--2---:R-:W-:Y:S02]  /*21220*/  SEL R14, R4, RZ, !P3 ;  /* 0x000000ff040e7207 */ /* 0x004fe40005800000 */
        /* <DEDUP_REMOVED lines=28> */
[--C-:B------:R-:W-:Y:S01]  /*213f0*/  IMAD.MOV R4, RZ, RZ, -R3.reuse ;  /* 0x000000ffff047224 */ /* 0x100fe200078e0a03 */
        /* <DEDUP_REMOVED lines=12> */
[----:B------:R-:W-:Y:S01]  /*214c0*/  IMAD R3, R16, R9, R3 ;  /* 0x0000000910037224 */ /* 0x000fe200078e0203 */
[----:B------:R-:W-:-:S03]  /*214d0*/  MOV R9, c[0x0][0x4ac] ;  /* 0x00012b0000097a02 */ /* 0x000fc60000000f00 */
[----:B------:R-:W-:Y:S01]  /*214e0*/  IMAD.WIDE.U32 R4, R16, R4, R10 ;  /* 0x0000000410047225 */ /* 0x000fe200078e000a */
[----:B------:R-:W-:Y:S02]  /*214f0*/  SEL R10, R12, c[0x0][0x450], P2 ;  /* 0x000114000c0a7a07 */ /* 0x000fe40001000000 */
[----:B------:R-:W-:Y:S01]  /*21500*/  SEL R9, R9, c[0x0][0x454], P2 ;  /* 0x0001150009097a07 */ /* 0x000fe20001000000 */
[----:B------:R-:W-:Y:S01]  /*21510*/  IMAD.IADD R3, R5, 0x1, R3 ;  /* 0x0000000105037824 */ /* 0x000fe200078e0203 */
[----:B------:R-:W-:-:S04]  /*21520*/  LEA R10, P0, R4, R10, 0x2 ;  /* 0x0000000a040a7211 */ /* 0x000fc800078010ff */
[----:B------:R-:W-:Y:S02]  /*21530*/  LEA.HI.X R11, R4, R9, R3, 0x2, P0 ;  /* 0x00000009040b7211 */ /* 0x000fe400000f1403 */
[----:B------:R-:W-:-:S05]  /*21540*/  MOV R3, 0xff800000 ;  /* 0xff80000000037802 */ /* 0x000fca0000000f00 */
[----:B------:R1:W-:Y:S02]  /*21550*/  STG.E [R10.64], R3 ;  /* 0x000000030a007986 */ /* 0x0003e4000c101906 */
.L_x_6393:
[----:B------:R-:W-:Y:S05]  /*21560*/  BSYNC B0 ;  /* 0x0000000000007941 */ /* 0x000fea0003800000 */
.L_x_6392:
[----:B------:R-:W-:-:S13]  /*21570*/  ISETP.GT.AND P0, PT, R22, 0x1, PT ;  /* 0x000000011600780c */ /* 0x000fda0003f04270 */
[----:B------:R-:W-:Y:S05]  /*21580*/  @P0 BRA `(.L_x_6385) ;  /* 0x0000080000000947 */ /* 0x000fea0003800000 */
[----:B-1----:R-:W2:Y:S01]  /*21590*/  LDL.LU R11, [R1+0x4] ;  /* 0x00000400010b7983 */ /* 0x002ea20000300800 */
[----:B------:R-:W-:Y:S01]  /*215a0*/  MOV R4, c[0x0][0x4e8] ;  /* 0x00013a0000047a02 */ /* 0x000fe20000000f00 */
[----:B------:R-:W-:Y:S02]  /*215b0*/  IMAD R3, R20, c[0x0][0x3a0], RZ ;  /* 0x0000e80014037a24 */ /* 0x000fe400078e02ff */
        /* <DEDUP_REMOVED lines=23> */
[----:B------:R-:W-:-:S03]  /*21730*/  IADD3 R9, R143, R11, RZ ;  /* 0x0000000b8f097210 */ /* 0x000fc60007ffe0ff */
[----:B------:R-:W-:-:S04]  /*21740*/  IMAD.WIDE.U32 R2, R6, c[0x0][0x3d8], R2 ;  /* 0x0000f60006027a25 */ /* 0x000fc800078e0002 */
[----:B------:R-:W-:Y:S01]  /*21750*/  IMAD R6, R6, c[0x0][0x3dc], R4 ;  /* 0x0000f70006067a24 */ /* 0x000fe200078e0204 */
[----:B------:R-:W-:-:S04]  /*21760*/  LEA R16, P0, R2, c[0x0][0x380], 0x1 ;  /* 0x0000e00002107a11 */ /* 0x000fc800078008ff */
[----:B------:R-:W-:-:S04]  /*21770*/  IADD3 R5, R3, R6, RZ ;  /* 0x0000000603057210 */ /* 0x000fc80007ffe0ff */
[----:B------:R-:W-:Y:S01]  /*21780*/  LEA.HI.X R5, R2, c[0x0][0x384], R5, 0x1, P0 ;  /* 0x0000e10002057a11 */ /* 0x000fe200000f0c05 */
[----:B------:R-:W-:Y:S05]  /*21790*/  BRA.DIV ~URZ, `(.L_x_6394) ;  /* 0x000038c27f007947 */ /* 0x000fea000b800000 */
[----:B------:R1:W2:Y:S02]  /*217a0*/  SHFL.IDX PT, R4, R5, RZ, 0x181f ;  /* 0x00181fff05047589 */ /* 0x0002a400000e0000 */
.L_x_6470:
[----:B------:R-:W-:Y:S05]  /*217b0*/  BRA.DIV ~URZ, `(.L_x_6395) ;  /* 0x000039127f007947 */ /* 0x000fea000b800000 */
[----:B------:R3:W4:Y:S02]  /*217c0*/  SHFL.IDX PT, R2, R16, RZ, 0x181f ;  /* 0x00181fff10027589 */ /* 0x00072400000e0000 */
.L_x_6471:
        /* <DEDUP_REMOVED lines=20> */
.L_x_6397:
[----:B------:R-:W-:Y:S05]  /*21910*/  BSYNC B0 ;  /* 0x0000000000007941 */ /* 0x000fea0003800000 */
.L_x_6396:
[----:B------:R-:W-:Y:S05]  /*21920*/  BRA.DIV ~URZ, `(.L_x_6398) ;  /* 0x000038127f007947 */ /* 0x000fea000b800000 */
[----:B--2---:R2:W1:Y:S04]  /*21930*/  SHFL.IDX PT, R4, R5, 0x1, 0x181f ;  /* 0x00381f0005047f89 */ /* 0x00446800000e0000 */
[----:B----4-:R2:W4:Y:S02]  /*21940*/  SHFL.IDX PT, R2, R16, 0x1, 0x181f ;  /* 0x00381f0010027f89 */ /* 0x01052400000e0000 */
.L_x_6472:
        /* <DEDUP_REMOVED lines=20> */
.L_x_6400:
[----:B------:R-:W-:Y:S05]  /*21a90*/  BSYNC B0 ;  /* 0x0000000000007941 */ /* 0x000fea0003800000 */
.L_x_6399:
[----:B------:R-:W-:Y:S05]  /*21aa0*/  BRA.DIV ~URZ, `(.L_x_6401) ;  /* 0x000037627f007947 */ /* 0x000fea000b800000 */
[----:B-1----:R1:W2:Y:S02]  /*21ab0*/  SHFL.IDX PT, R4, R5, 0x2, 0x181f ;  /* 0x00581f0005047f89 */ /* 0x0022a400000e0000 */
.L_x_6473:
[----:B------:R-:W-:Y:S05]  /*21ac0*/  BRA.DIV ~URZ, `(.L_x_6402) ;  /* 0x000037b27f007947 */ /* 0x000fea000b800000 */
[----:B----4-:R4:W1:Y:S02]  /*21ad0*/  SHFL.IDX PT, R2, R16, 0x2, 0x181f ;  /* 0x00581f0010027f89 */ /* 0x01086400000e0000 */
.L_x_6474:
        /* <DEDUP_REMOVED lines=20> */
.L_x_6404:
[----:B------:R-:W-:Y:S05]  /*21c20*/  BSYNC B0 ;  /* 0x0000000000007941 */ /* 0x000fea0003800000 */
.L_x_6403:
[----:B------:R-:W-:Y:S05]  /*21c30*/  BRA.DIV ~URZ, `(.L_x_6405) ;  /* 0x000036b27f007947 */ /* 0x000fea000b800000 */
[----:B--2---:R2:W3:Y:S04]  /*21c40*/  SHFL.IDX PT, R4, R5, 0x3, 0x181f ;  /* 0x00781f0005047f89 */ /* 0x0044e800000e0000 */
[----:B-1----:R2:W1:Y:S02]  /*21c50*/  SHFL.IDX PT, R2, R16, 0x3, 0x181f ;  /* 0x00781f0010027f89 */ /* 0x00246400000e0000 */
.L_x_6475:
        /* <DEDUP_REMOVED lines=19> */
.L_x_6385:
[----:B------:R-:W-:Y:S05]  /*21d90*/  BSYNC B1 ;  /* 0x0000000000017941 */ /* 0x000fea0003800000 */
.L_x_6369:
        /* <DEDUP_REMOVED lines=11> */
[----:B--23--:R-:W-:-:S04]  /*21e50*/  LOP3.LUT R16, R2, 0x1f, RZ, 0xc0, !PT ;  /* 0x0000001f02107812 */ /* 0x00cfc800078ec0ff */
[----:B------:R-:W-:Y:S01]  /*21e60*/  ISETP.NE.AND P6, PT, R16, 0x1f, PT ;  /* 0x0000001f1000780c */ /* 0x000fe20003fc5270 */
[----:B------:R-:W-:Y:S10]  /*21e70*/  BRA.DIV ~URZ, `(.L_x_6407) ;  /* 0x000035427f007947 */ /* 0x000ff4000b800000 */
[----:B------:R2:W3:Y:S02]  /*21e80*/  SHFL.IDX PT, R11, R114, RZ, 0x1f ;  /* 0x00001fff720b7589 */ /* 0x0004e400000e0000 */
.L_x_6476:
[----:B------:R-:W-:Y:S05]  /*21e90*/  BRA.DIV ~URZ, `(.L_x_6408) ;  /* 0x000035927f007947 */ /* 0x000fea000b800000 */
[----:B------:R4:W1:Y:S02]  /*21ea0*/  SHFL.IDX PT, R6, R114, 0x1, 0x1f ;  /* 0x00201f0072067f89 */ /* 0x00086400000e0000 */
.L_x_6477:
        /* <DEDUP_REMOVED lines=15> */
[----:B-1----:R-:W-:Y:S01]  /*21fa0*/  MOV R15, RZ ;  /* 0x000000ff000f7202 */ /* 0x002fe20000000f00 */
[----:B-----5:R-:W-:Y:S01]  /*21fb0*/  IMAD R4, R10, R9, RZ ;  /* 0x000000090a047224 */ /* 0x020fe200078e02ff */
[----:B------:R-:W-:Y:S07]  /*21fc0*/  BRA.DIV ~URZ, `(.L_x_6409) ;  /* 0x000034d27f007947 */ /* 0x000fee000b800000 */
[----:B------:R1:W2:Y:S02]  /*21fd0*/  SHFL.UP PT, R5, R4, 0x1, RZ ;  /* 0x0420000004057989 */ /* 0x0002a400000e00ff */
.L_x_6478:
        /* <DEDUP_REMOVED lines=16> */
.L_x_6479:
[----:B--2---:R-:W-:Y:S01]  /*220e0*/  IMAD R2, R2, c[0x0][0x538], RZ ;  /* 0x00014e0002027a24 */ /* 0x004fe200078e02ff */
[----:B------:R-:W-:Y:S04]  /*220f0*/  BSSY B1, `(.L_x_6411) ;  /* 0x00000cf000017945 */ /* 0x000fe80003800000 */
[----:B------:R-:W-:-:S04]  /*22100*/  IADD3 R6, R2, R6, RZ ;  /* 0x0000000602067210 */ /* 0x000fc80007ffe0ff */
[----:B---3--:R-:W-:-:S13]  /*22110*/  ISETP.GT.AND P0, PT, R6, R11, PT ;  /* 0x0000000b0600720c */ /* 0x008fda0003f04270 */
[----:B------:R-:W-:Y:S05]  /*22120*/  @P0 BRA `(.L_x_6412) ;  /* 0x0000026000000947 */ /* 0x000fea0003800000 */
.L_x_6416:
        /* <DEDUP_REMOVED lines=18> */
.L_x_6480:
        /* <DEDUP_REMOVED lines=16> */
.L_x_6481:
[----:B--2---:R-:W-:-:S05]  /*22350*/  IMAD R2, R2, c[0x0][0x538], RZ ;  /* 0x00014e0002027a24 */ /* 0x004fca00078e02ff */
[----:B------:R-:W-:-:S04]  /*22360*/  IADD3 R6, R2, R6, RZ ;  /* 0x0000000602067210 */ /* 0x000fc80007ffe0ff */
[----:B------:R-:W-:-:S13]  /*22370*/  ISETP.GT.AND P0, PT, R6, R11, PT ;  /* 0x0000000b0600720c */ /* 0x000fda0003f04270 */
[----:B-1--4-:R-:W-:Y:S05]  /*22380*/  @!P0 BRA `(.L_x_6416) ;  /* 0xfffffda000008947 */ /* 0x012fea000383ffff */
.L_x_6412:
[----:B------:R-:W-:-:S05]  /*22390*/  IADD3 R14, -R2, R6, RZ ;  /* 0x00000006020e7210 */ /* 0x000fca0007ffe1ff */
[----:B------:R-:W-:-:S05]  /*223a0*/  IMAD R2, R4, c[0x0][0x538], R14 ;  /* 0x00014e0004027a24 */ /* 0x000fca00078e020e */
[----:B------:R-:W-:Y:S01]  /*223b0*/  ISETP.GT.AND P0, PT, R2, R11, PT ;  /* 0x0000000b0200720c */ /* 0x000fe20003f04270 */
[----:B------:R-:W-:-:S12]  /*223c0*/  BRA.DIV ~URZ, `(.L_x_6417) ;  /* 0x000035627f007947 */ /* 0x000fd8000b800000 */
[----:B------:R-:W-:-:S03]  /*223d0*/  VOTE.ANY R13, PT, !P0 ;  /* 0x00000000000d7806 */ /* 0x000fc600040e0100 */
.L_x_6482:
[----:B------:R-:W2:Y:S01]  /*223e0*/  LDL.LU R2, [R1+0x1c] ;  /* 0x00001c0001027983 */ /* 0x000ea20000300800 */
[----:B------:R-:W2:Y:S02]  /*223f0*/  POPC R12, R13 ;  /* 0x0000000d000c7309 */ /* 0x000ea40000000000 */
[----:B--2---:R-:W-:-:S05]  /*22400*/  IADD3 R2, R12, R2, RZ ;  /* 0x000000020c027210 */ /* 0x004fca0007ffe0ff */
[----:B------:R2:W-:Y:S01]  /*22410*/  STL [R1+0x1c], R2 ;  /* 0x00001c0201007387 */ /* 0x0005e20000100800 */
[----:B------:R-:W-:Y:S05]  /*22420*/  BRA.DIV ~URZ, `(.L_x_6418) ;  /* 0x000035427f007947 */ /* 0x000fea000b800000 */
[----:B------:R3:W1:Y:S04]  /*22430*/  SHFL.IDX PT, R6, R9, R12, 0x1f ;  /* 0x00001f0c09067589 */ /* 0x00066800000e0000 */
[----:B------:R3:W2:Y:S02]  /*22440*/  SHFL.IDX PT, R5, R10, R12, 0x1f ;  /* 0x00001f0c0a057589 */ /* 0x0006a400000e0000 */
.L_x_6483:
[----:B------:R-:W-:Y:S01]  /*22450*/  ISETP.NE.AND P0, PT, R13, RZ, PT ;  /* 0x000000ff0d00720c */ /* 0x000fe20003f05270 */
[----:B------:R-:W-:-:S12]  /*22460*/  BSSY B0, `(.L_x_6419) ;  /* 0x0000005000007945 */ /* 0x000fd80003800000 */
[----:B------:R-:W-:Y:S05]  /*22470*/  @!P0 BRA `(.L_x_6420) ;  /* 0x0000003000008947 */ /* 0x000fea0003800000 */
[----:B---3--:R-:W-:Y:S01]  /*22480*/  IADD3 R12, R12, -0x1, RZ ;  /* 0xffffffff0c0c7810 */ /* 0x008fe20007ffe0ff */
[----:B------:R-:W-:Y:S05]  /*22490*/  BRA.DIV ~URZ, `(.L_x_6421) ;  /* 0x000035a27f007947 */ /* 0x000fea000b800000 */
[----:B------:R3:W4:Y:S02]  /*224a0*/  SHFL.IDX PT, R15, R4, R12, 0x1f ;  /* 0x00001f0c040f7589 */ /* 0x00072400000e0000 */
.L_x_6420:
[----:B------:R-:W-:Y:S05]  /*224b0*/  BSYNC B0 ;  /* 0x0000000000007941 */ /* 0x000fea0003800000 */
.L_x_6419:
[----:B--2-4-:R-:W-:Y:S01]  /*224c0*/  IMAD R2, R15, c[0x0][0x538], R14 ;  /* 0x00014e000f027a24 */ /* 0x014fe200078e020e */
[----:B------:R-:W-:Y:S01]  /*224d0*/  ISETP.NE.AND P0, PT, R5, 0x1, PT ;  /* 0x000000010500780c */ /* 0x000fe20003f05270 */
[----:B------:R-:W-:Y:S03]  /*224e0*/  BSSY B0, `(.L_x_6422) ;  /* 0x0000086000007945 */ /* 0x000fe60003800000 */
[----:B------:R2:W-:Y:S01]  /*224f0*/  STL [R1+0x10], R2 ;  /* 0x0000100201007387 */ /* 0x0005e20000100800 */
[----:B---3--:R-:W-:-:S08]  /*22500*/  IADD3 R12, -R2, R11, RZ ;  /* 0x0000000b020c7210 */ /* 0x008fd00007ffe1ff */
[----:B------:R-:W-:Y:S05]  /*22510*/  @!P0 BRA `(.L_x_6423) ;  /* 0x000003e000008947 */ /* 0x000fea0003800000 */
[-C--:B-1----:R-:W-:Y:S01]  /*22520*/  IABS R3, R6.reuse ;  /* 0x0000000600037213 */ /* 0x082fe20000000000 */
[----:B------:R-:W-:Y:S01]  /*22530*/  IMAD.MOV.U32 R10, RZ, RZ, RZ ;  /* 0x000000ffff0a7224 */ /* 0x000fe200078e00ff */
[----:B------:R-:W-:Y:S02]  /*22540*/  IABS R13, R6 ;  /* 0x00000006000d7213 */ /* 0x000fe40000000000 */
[----:B--2---:R-:W1:Y:S08]  /*22550*/  I2F.RP R2, R3 ;  /* 0x0000000300027306 */ /* 0x004e700000209400 */
[----:B-1----:R-:W1:Y:S02]  /*22560*/  MUFU.RCP R2, R2 ;  /* 0x0000000200027308 */ /* 0x002e640000001000 */
[----:B-1----:R-:W-:-:S06]  /*22570*/  IADD3 R2, R2, 0xffffffe, RZ ;  /* 0x0ffffffe02027810 */ /* 0x002fcc0007ffe0ff */
[----:B------:R1:W2:Y:S02]  /*22580*/  F2I.FTZ.U32.TRUNC.NTZ R11, R2 ;  /* 0x00000002000b7305 */ /* 0x0002a4000021f000 */
[----:B-1----:R-:W-:Y:S01]  /*22590*/  IABS R2, R5 ;  /* 0x0000000500027213 */ /* 0x002fe20000000000 */
[----:B--2---:R-:W-:-:S04]  /*225a0*/  IMAD.MOV R4, RZ, RZ, -R11 ;  /* 0x000000ffff047224 */ /* 0x004fc800078e0a0b */
[----:B------:R-:W-:Y:S01]  /*225b0*/  IMAD.MOV.U32 R9, RZ, RZ, R2 ;  /* 0x000000ffff097224 */ /* 0x000fe200078e0002 */
[----:B------:R-:W-:Y:S01]  /*225c0*/  IABS R2, R12 ;  /* 0x0000000c00027213 */ /* 0x000fe20000000000 */
[----:B------:R-:W-:Y:S02]  /*225d0*/  IMAD R4, R4, R3, RZ ;  /* 0x0000000304047224 */ /* 0x000fe400078e02ff */
[----:B------:R-:W1:Y:S02]  /*225e0*/  I2F.RP R14, R9 ;  /* 0x00000009000e7306 */ /* 0x000e640000209400 */
[----:B------:R-:W-:-:S04]  /*225f0*/  IMAD.HI.U32 R11, R11, R4, R10 ;  /* 0x000000040b0b7227 */ /* 0x000fc800078e000a */
[----:B------:R-:W-:Y:S02]  /*22600*/  IMAD.MOV.U32 R4, RZ, RZ, R2 ;  /* 0x000000ffff047224 */ /* 0x000fe400078e0002 */
[----:B------:R-:W-:-:S05]  /*22610*/  IMAD.MOV R2, RZ, RZ, -R13 ;  /* 0x000000ffff027224 */ /* 0x000fca00078e0a0d */
[----:B------:R-:W-:Y:S01]  /*22620*/  MOV R10, R2 ;  /* 0x00000002000a7202 */ /* 0x000fe20000000f00 */
[----:B------:R-:W-:-:S04]  /*22630*/  IMAD.HI.U32 R2, R11, R4, RZ ;  /* 0x000000040b027227 */ /* 0x000fc800078e00ff */
[----:B------:R-:W-:Y:S02]  /*22640*/  IMAD R4, R2, R10, R4 ;  /* 0x0000000a02047224 */ /* 0x000fe400078e0204 */
[----:B-1----:R-:W1:Y:S03]  /*22650*/  MUFU.RCP R10, R14 ;  /* 0x0000000e000a7308 */ /* 0x002e660000001000 */
[----:B------:R-:W-:Y:S02]  /*22660*/  ISETP.GT.U32.AND P0, PT, R3, R4, PT ;  /* 0x000000040300720c */ /* 0x000fe40003f04070 */
[----:B-1----:R-:W-:-:S11]  /*22670*/  IADD3 R10, R10, 0xffffffe, RZ ;  /* 0x0ffffffe0a0a7810 */ /* 0x002fd60007ffe0ff */
[----:B------:R-:W-:Y:S01]  /*22680*/  @!P0 IMAD.IADD R4, R4, 0x1, -R3 ;  /* 0x0000000104048824 */ /* 0x000fe200078e0a03 */
[----:B------:R-:W-:Y:S01]  /*22690*/  @!P0 IADD3 R2, R2, 0x1, RZ ;  /* 0x0000000102028810 */ /* 0x000fe20007ffe0ff */
[----:B------:R-:W1:Y:S01]  /*226a0*/  F2I.FTZ.U32.TRUNC.NTZ R11, R10 ;  /* 0x0000000a000b7305 */ /* 0x000e62000021f000 */
[----:B------:R-:W-:Y:S02]  /*226b0*/  ISETP.NE.AND P0, PT, R6, RZ, PT ;  /* 0x000000ff0600720c */ /* 0x000fe40003f05270 */
[----:B------:R-:W-:Y:S02]  /*226c0*/  ISETP.GE.U32.AND P2, PT, R4, R3, PT ;  /* 0x000000030400720c */ /* 0x000fe40003f46070 */
[----:B------:R-:W-:-:S04]  /*226d0*/  LOP3.LUT R3, R12, R6, RZ, 0x3c, !PT ;  /* 0x000000060c037212 */ /* 0x000fc800078e3cff */
[----:B------:R-:W-:Y:S01]  /*226e0*/  ISETP.GE.AND P1, PT, R3, RZ, PT ;  /* 0x000000ff0300720c */ /* 0x000fe20003f26270 */
[----:B-1----:R-:W-:-:S06]  /*226f0*/  IMAD.MOV R3, RZ, RZ, -R11 ;  /* 0x000000ffff037224 */ /* 0x002fcc00078e0a0b */
[----:B------:R-:W-:Y:S01]  /*22700*/  @P2 IADD3 R2, R2, 0x1, RZ ;  /* 0x0000000102022810 */ /* 0x000fe20007ffe0ff */
[----:B------:R-:W-:Y:S01]  /*22710*/  IMAD.MOV.U32 R10, RZ, RZ, RZ ;  /* 0x000000ffff0a7224 */ /* 0x000fe200078e00ff */
[----:B------:R-:W-:-:S04]  /*22720*/  MOV R4, R3 ;  /* 0x0000000300047202 */ /* 0x000fc80000000f00 */
[----:B------:R-:W-:Y:S01]  /*22730*/  @!P1 IMAD.MOV R2, RZ, RZ, -R2 ;  /* 0x000000ffff029224 */ /* 0x000fe200078e0a02 */
[----:B------:R-:W-:Y:S02]  /*22740*/  @!P0 LOP3.LUT R2, RZ, R6, RZ, 0x33, !PT ;  /* 0x00000006ff028212 */ /* 0x000fe400078e33ff */
[----:B------:R-:W-:Y:S01]  /*22750*/  IABS R3, R5 ;  /* 0x0000000500037213 */ /* 0x000fe20000000000 */
[----:B------:R-:W-:Y:S01]  /*22760*/  IMAD R4, R4, R9, RZ ;  /* 0x0000000904047224 */ /* 0x000fe200078e02ff */
[----:B------:R-:W-:-:S03]  /*22770*/  IABS R14, R2 ;  /* 0x00000002000e7213 */ /* 0x000fc60000000000 */
[----:B------:R-:W-:Y:S02]  /*22780*/  IMAD.MOV R13, RZ, RZ, -R3 ;  /* 0x000000ffff0d7224 */ /* 0x000fe400078e0a03 */
[----:B------:R-:W-:-:S03]  /*22790*/  IMAD.HI.U32 R3, R11, R4, R10 ;  /* 0x000000040b037227 */ /* 0x000fc600078e000a */
[----:B------:R-:W-:Y:S01]  /*227a0*/  MOV R10, R13 ;  /* 0x0000000d000a7202 */ /* 0x000fe20000000f00 */
        /* <DEDUP_REMOVED lines=8> */
[C---:B------:R-:W-:Y:S02]  /*22830*/  LOP3.LUT R4, R2.reuse, R5, RZ, 0x3c, !PT ;  /* 0x0000000502047212 */ /* 0x040fe400078e3cff */
[----:B------:R-:W-:Y:S02]  /*22840*/  IADD3 R9, -R2, RZ, RZ ;  /* 0x000000ff02097210 */ /* 0x000fe40007ffe1ff */
        /* <DEDUP_REMOVED lines=11> */
.L_x_6423:
[----:B-1----:R-:W3:Y:S01]  /*22900*/  LDL R4, [R1+0x1c] ;  /* 0x00001c0001047983 */ /* 0x002ee20000100800 */
[----:B--2---:R-:W-:-:S04]  /*22910*/  IMAD.MOV.U32 R2, RZ, RZ, 0x4 ;  /* 0x00000004ff027424 */ /* 0x004fc800078e00ff */
[----:B---3--:R-:W-:-:S05]  /*22920*/  IMAD.WIDE R2, R4, R2, c[0x0][0x590] ;  /* 0x0001640004027625 */ /* 0x008fca00078e0202 */
[----:B------:R-:W2:Y:S02]  /*22930*/  LDG.E R4, [R2.64] ;  /* 0x0000000602047981 */ /* 0x000ea4000c1e1900 */
[----:B--2---:R-:W-:-:S05]  /*22940*/  IMAD R10, R4, R6, RZ ;  /* 0x00000006040a7224 */ /* 0x004fca00078e02ff */
        /* <DEDUP_REMOVED lines=31> */
[----:B------:R-:W-:Y:S02]  /*22b40*/  IMAD R9, R10, R3, R12 ;  /* 0x000000030a097224 */ /* 0x000fe400078e020c */
[----:B------:R-:W-:Y:S01]  /*22b50*/  IMAD.MOV.U32 R10, RZ, RZ, RZ ;  /* 0x000000ffff0a7224 */ /* 0x000fe200078e00ff */
[----:B------:R-:W-:Y:S02]  /*22b60*/  IMNMX R2, R4, R2, PT ;  /* 0x0000000204027217 */ /* 0x000fe40003800200 */
[----:B------:R-:W-:Y:S02]  /*22b70*/  IABS R3, R9 ;  /* 0x0000000900037213 */ /* 0x000fe40000000000 */
[-C--:B------:R-:W-:Y:S02]  /*22b80*/  IABS R4, R2.reuse ;  /* 0x0000000200047213 */ /* 0x080fe40000000000 */
[----:B------:R-:W-:-:S02]  /*22b90*/  IABS R14, R2 ;  /* 0x00000002000e7213 */ /* 0x000fc40000000000 */
[----:B------:R-:W1:Y:S08]  /*22ba0*/  I2F.RP R5, R4 ;  /* 0x0000000400057306 */ /* 0x000e700000209400 */
[----:B-1----:R-:W1:Y:S02]  /*22bb0*/  MUFU.RCP R5, R5 ;  /* 0x0000000500057308 */ /* 0x002e640000001000 */
[----:B-1----:R-:W-:-:S06]  /*22bc0*/  IADD3 R5, R5, 0xffffffe, RZ ;  /* 0x0ffffffe05057810 */ /* 0x002fcc0007ffe0ff */
[----:B------:R-:W1:Y:S02]  /*22bd0*/  F2I.FTZ.U32.TRUNC.NTZ R11, R5 ;  /* 0x00000005000b7305 */ /* 0x000e64000021f000 */
[----:B-1----:R-:W-:-:S04]  /*22be0*/  IMAD.MOV R5, RZ, RZ, -R11 ;  /* 0x000000ffff057224 */ /* 0x002fc800078e0a0b */
[----:B------:R-:W-:Y:S01]  /*22bf0*/  IMAD R12, R5, R4, RZ ;  /* 0x00000004050c7224 */ /* 0x000fe200078e02ff */
[----:B------:R-:W-:Y:S01]  /*22c00*/  MOV R5, R3 ;  /* 0x0000000300057202 */ /* 0x000fe20000000f00 */
[----:B------:R-:W-:Y:S02]  /*22c10*/  IMAD.MOV R3, RZ, RZ, -R14 ;  /* 0x000000ffff037224 */ /* 0x000fe400078e0a0e */
[----:B------:R-:W-:-:S04]  /*22c20*/  IMAD.HI.U32 R11, R11, R12, R10 ;  /* 0x0000000c0b0b7227 */ /* 0x000fc800078e000a */
        /* <DEDUP_REMOVED lines=17> */
.L_x_6424:
[----:B------:R-:W-:Y:S05]  /*22d40*/  BSYNC B0 ;  /* 0x0000000000007941 */ /* 0x000fea0003800000 */
.L_x_6422:
[----:B------:R-:W-:-:S04]  /*22d50*/  LOP3.LUT R3, RZ, R3, RZ, 0x33, !PT ;  /* 0x00000003ff037212 */ /* 0x000fc800078e33ff */
[----:B-1----:R-:W-:-:S05]  /*22d60*/  IADD3 R2, R3, R6, RZ ;  /* 0x0000000603027210 */ /* 0x002fca0007ffe0ff */
[----:B------:R1:W-:Y:S01]  /*22d70*/  STL [R1+0x14], R2 ;  /* 0x0000140201007387 */ /* 0x0003e20000100800 */
[----:B------:R-:W-:Y:S05]  /*22d80*/  BRA `(.L_x_6425) ;  /* 0x0000005000007947 */ /* 0x000fea0003800000 */
.L_x_6413:
[----:B------:R-:W-:Y:S01]  /*22d90*/  MOV R2, c[0x0][0x53c] ;  /* 0x00014f0000027a02 */ /* 0x000fe20000000f00 */
[----:B------:R2:W-:Y:S04]  /*22da0*/  STL [R1+0x10], R11 ;  /* 0x0000100b01007387 */ /* 0x0005e80000100800 */
[----:B------:R2:W-:Y:S04]  /*22db0*/  STL [R1+0x14], RZ ;  /* 0x000014ff01007387 */ /* 0x0005e80000100800 */
[----:B------:R2:W-:Y:S04]  /*22dc0*/  STL [R1+0x18], RZ ;  /* 0x000018ff01007387 */ /* 0x0005e80000100800 */
[----:B------:R2:W-:Y:S02]  /*22dd0*/  STL [R1+0x1c], R2 ;  /* 0x00001c0201007387 */ /* 0x0005e40000100800 */
.L_x_6425:
[----:B------:R-:W-:Y:S05]  /*22de0*/  BSYNC B1 ;  /* 0x0000000000017941 */ /* 0x000fea0003800000 */
.L_x_6411:
        /* <DEDUP_REMOVED lines=9> */
.L_x_6406:
[----:B-12---:R-:W2:Y:S02]  /*22e80*/  LDL R2, [R1+0x1c] ;  /* 0x00001c0001027983 */ /* 0x006ea40000100800 */
[----:B--2---:R-:W-:-:S13]  /*22e90*/  ISETP.GE.AND P0, PT, R2, c[0x0][0x53c], PT ;  /* 0x00014f0002007a0c */ /* 0x004fda0003f06270 */
[----:B---34-:R-:W-:Y:S01]  /*22ea0*/  @P0 CALL.REL.NOINC `(.L_x_6426) ;  /* 0x0000001000000944 */ /* 0x018fe20003c00000 */
[----:B------:R-:W-:Y:S05]  /*22eb0*/  BRA `(.L_x_6427) ;  /* 0xfffdf6e000007947 */ /* 0x000fea000383ffff */
.L_x_6426:
[----:B------:R-:W-:Y:S05]  /*22ec0*/  EXIT ;  /* 0x000000000000794d */ /* 0x000fea0003800000 */
.L_x_6188:
[----:B------:R-:W-:Y:S01]  /*22ed0*/  IMAD.MOV.U32 R2, RZ, RZ, R4 ;  /* 0x000000ffff027224 */ /* 0x000fe200078e0004 */
[----:B------:R-:W-:Y:S02]  /*22ee0*/  MOV R5, 0x1 ;  /* 0x0000000100057802 */ /* 0x000fe40000000f00 */
[----:B------:R-:W-:Y:S02]  /*22ef0*/  MOV R3, 0x22f10 ;  /* 0x00022f1000037802 */ /* 0x000fe40000000f00 */
[----:B------:R-:W-:Y:S05]  /*22f00*/  CALL.REL.NOINC `($__internal_104_$__cuda_sm70_shflsync_up_p) ;  /* 0x00002c8000007944 */ /* 0x000fea0003c00000 */
[----:B------:R-:W-:Y:S01]  /*22f10*/  MOV R0, R5 ;  /* 0x0000000500007202 */ /* 0x000fe20000000f00 */
[----:B------:R-:W-:Y:S05]  /*22f20*/  BRA `(.L_x_6428) ;  /* 0xfffdd53000007947 */ /* 0x000fea000383ffff */
.L_x_6189:
[----:B------:R-:W-:Y:S01]  /*22f30*/  IMAD.MOV.U32 R2, RZ, RZ, R4 ;  /* 0x000000ffff027224 */ /* 0x000fe200078e0004 */
[----:B------:R-:W-:Y:S02]  /*22f40*/  MOV R5, 0x2 ;  /* 0x0000000200057802 */ /* 0x000fe40000000f00 */
[----:B------:R-:W-:Y:S02]  /*22f50*/  MOV R3, 0x22f70 ;  /* 0x00022f7000037802 */ /* 0x000fe40000000f00 */
[----:B------:R-:W-:Y:S05]  /*22f60*/  CALL.REL.NOINC `($__internal_104_$__cuda_sm70_shflsync_up_p) ;  /* 0x00002c2000007944 */ /* 0x000fea0003c00000 */
[----:B------:R-:W-:Y:S02]  /*22f70*/  SEL R5, R5, RZ, P4 ;  /* 0x000000ff05057207 */ /* 0x000fe40002000000 */
[----:B------:R-:W-:-:S03]  /*22f80*/  MOV R3, 0x22fd0 ;  /* 0x00022fd000037802 */ /* 0x000fc60000000f00 */
[----:B------:R-:W-:Y:S01]  /*22f90*/  IMAD.IADD R0, R4, 0x1, R5 ;  /* 0x0000000104007824 */ /* 0x000fe200078e0205 */
[----:B------:R-:W-:-:S03]  /*22fa0*/  MOV R5, 0x4 ;  /* 0x0000000400057802 */ /* 0x000fc60000000f00 */
[----:B------:R-:W-:Y:S02]  /*22fb0*/  IMAD.MOV.U32 R2, RZ, RZ, R0 ;  /* 0x000000ffff027224 */ /* 0x000fe400078e0000 */
        /* <DEDUP_REMOVED lines=13> */
[----:B------:R-:W-:Y:S01]  /*23090*/  SEL R4, R5, RZ, P1 ;  /* 0x000000ff05047207 */ /* 0x000fe20000800000 */
[----:B------:R-:W-:Y:S01]  /*230a0*/  IMAD.MOV.U32 R2, RZ, RZ, 0x1f ;  /* 0x0000001fff027424 */ /* 0x000fe200078e00ff */
[----:B------:R-:W-:Y:S02]  /*230b0*/  MOV R232, 0x1f ;  /* 0x0000001f00e87802 */ /* 0x000fe40000000f00 */
[----:B------:R-:W-:Y:S01]  /*230c0*/  MOV R3, 0x23100 ;  /* 0x0002310000037802 */ /* 0x000fe20000000f00 */
[----:B------:R-:W-:-:S04]  /*230d0*/  IMAD.IADD R4, R0, 0x1, R4 ;  /* 0x0000000100047824 */ /* 0x000fc800078e0204 */
[----:B------:R-:W-:Y:S02]  /*230e0*/  IMAD.MOV.U32 R223, RZ, RZ, R4 ;  /* 0x000000ffffdf7224 */ /* 0x000fe400078e0004 */
[----:B------:R-:W-:Y:S05]  /*230f0*/  CALL.REL.NOINC `($__internal_103_$__cuda_sm70_shflsync_idx_p) ;  /* 0x00002a1000007944 */ /* 0x000fea0003c00000 */
[----:B-----5:R-:W-:Y:S01]  /*23100*/  MOV R0, R232 ;  /* 0x000000e800007202 */ /* 0x020fe20000000f00 */
[----:B-1----:R-:W-:Y:S05]  /*23110*/  BRA `(.L_x_6429) ;  /* 0xfffdd44000007947 */ /* 0x002fea000383ffff */
.L_x_6191:
[----:B------:R-:W-:Y:S02]  /*23120*/  SEL R2, RZ, 0x1, P0 ;  /* 0x00000001ff027807 */ /* 0x000fe40000000000 */
[----:B------:R-:W-:Y:S02]  /*23130*/  MOV R3, 0x23150 ;  /* 0x0002315000037802 */ /* 0x000fe40000000f00 */
[----:B------:R-:W-:Y:S05]  /*23140*/  CALL.REL.NOINC `($__internal_105_$__cuda_sm70_votesync_ballot) ;  /* 0x00002ab000007944 */ /* 0x000fea0003c00000 */
[----:B------:R-:W-:Y:S05]  /*23150*/  BRA `(.L_x_6430) ;  /* 0xfffdd49000007947 */ /* 0x000fea000383ffff */
.L_x_6192:
[----:B------:R-:W-:Y:S01]  /*23160*/  IMAD.MOV.U32 R223, RZ, RZ, R9 ;  /* 0x000000ffffdf7224 */ /* 0x000fe200078e0009 */
[----:B-1----:R-:W-:Y:S01]  /*23170*/  MOV R2, R0 ;  /* 0x0000000000027202 */ /* 0x002fe20000000f00 */
[----:B------:R-:W-:Y:S01]  /*23180*/  IMAD.MOV.U32 R232, RZ, RZ, 0x1f ;  /* 0x0000001fffe87424 */ /* 0x000fe200078e00ff */
[----:B------:R-:W-:Y:S02]  /*23190*/  MOV R3, 0x231b0 ;  /* 0x000231b000037802 */ /* 0x000fe40000000f00 */
[----:B------:R-:W-:Y:S05]  /*231a0*/  CALL.REL.NOINC `($__internal_103_$__cuda_sm70_shflsync_idx_p) ;  /* 0x0000296000007944 */ /* 0x000fea0003c00000 */
[----:B------:R-:W-:Y:S01]  /*231b0*/  IMAD.MOV.U32 R12, RZ, RZ, R232 ;  /* 0x000000ffff0c7224 */ /* 0x000fe200078e00e8 */
[----:B------:R-:W-:Y:S01]  /*231c0*/  MOV R223, R8 ;  /* 0x0000000800df7202 */ /* 0x000fe20000000f00 */
[----:B------:R-:W-:Y:S01]  /*231d0*/  IMAD.MOV.U32 R5, RZ, RZ, RZ ;  /* 0x000000ffff057224 */ /* 0x000fe200078e00ff */
[----:B-----5:R-:W-:Y:S01]  /*231e0*/  MOV R2, R0 ;  /* 0x0000000000027202 */ /* 0x020fe20000000f00 */
[----:B------:R-:W-:Y:S01]  /*231f0*/  IMAD.MOV.U32 R232, RZ, RZ, 0x1f ;  /* 0x0000001fffe87424 */ /* 0x000fe200078e00ff */
[----:B------:R-:W-:-:S02]  /*23200*/  MOV R3, 0x23220 ;  /* 0x0002322000037802 */ /* 0x000fc40000000f00 */
[----:B-1----:R-:W-:Y:S05]  /*23210*/  CALL.REL.NOINC `($__internal_103_$__cuda_sm70_shflsync_idx_p) ;  /* 0x000028f000007944 */ /* 0x002fea0003c00000 */
[----:B------:R-:W-:Y:S01]  /*23220*/  MOV R9, R232 ;  /* 0x000000e800097202 */ /* 0x000fe20000000f00 */
[----:B-1---5:R-:W-:Y:S05]  /*23230*/  BRA `(.L_x_6431) ;  /* 0xfffdd42000007947 */ /* 0x022fea000383ffff */
.L_x_6195:
[----:B------:R-:W-:Y:S01]  /*23240*/  IMAD.MOV.U32 R223, RZ, RZ, R4 ;  /* 0x000000ffffdf7224 */ /* 0x000fe200078e0004 */
[----:B-1----:R-:W-:Y:S01]  /*23250*/  MOV R2, R0 ;  /* 0x0000000000027202 */ /* 0x002fe20000000f00 */
[----:B------:R-:W-:Y:S01]  /*23260*/  IMAD.MOV.U32 R232, RZ, RZ, 0x1f ;  /* 0x0000001fffe87424 */ /* 0x000fe200078e00ff */
[----:B------:R-:W-:-:S02]  /*23270*/  MOV R3, 0x23290 ;  /* 0x0002329000037802 */ /* 0x000fc40000000f00 */
[----:B---34-:R-:W-:Y:S05]  /*23280*/  CALL.REL.NOINC `($__internal_103_$__cuda_sm70_shflsync_idx_p) ;  /* 0x0000288000007944 */ /* 0x018fea0003c00000 */
[----:B------:R-:W-:Y:S01]  /*23290*/  MOV R5, R232 ;  /* 0x000000e800057202 */ /* 0x000fe20000000f00 */
[----:B-1---5:R-:W-:Y:S05]  /*232a0*/  BRA `(.L_x_6194) ;  /* 0xfffdd41000007947 */ /* 0x022fea000383ffff */
.L_x_6250:
[----:B------:R-:W-:Y:S01]  /*232b0*/  IMAD.MOV.U32 R223, RZ, RZ, R5 ;  /* 0x000000ffffdf7224 */ /* 0x000fe200078e0005 */
[----:B------:R-:W-:Y:S01]  /*232c0*/  MOV R2, RZ ;  /* 0x000000ff00027202 */ /* 0x000fe20000000f00 */
[----:B------:R-:W-:Y:S01]  /*232d0*/  IMAD.MOV.U32 R232, RZ, RZ, 0x181f ;  /* 0x0000181fffe87424 */ /* 0x000fe200078e00ff */
[----:B------:R-:W-:-:S02]  /*232e0*/  MOV R3, 0x23300 ;  /* 0x0002330000037802 */ /* 0x000fc40000000f00 */
[----:B-----5:R-:W-:Y:S05]  /*232f0*/  CALL.REL.NOINC `($__internal_103_$__cuda_sm70_shflsync_idx_p) ;  /* 0x0000281000007944 */ /* 0x020fea0003c00000 */
[----:B------:R-:W-:Y:S01]  /*23300*/  MOV R4, R232 ;  /* 0x000000e800047202 */ /* 0x000fe20000000f00 */
[----:B-1---5:R-:W-:Y:S05]  /*23310*/  BRA `(.L_x_6432) ;  /* 0xfffe709000007947 */ /* 0x022fea000383ffff */
.L_x_6251:
[----:B------:R-:W-:Y:S01]  /*23320*/  IMAD.MOV.U32 R223, RZ, RZ, R6 ;  /* 0x000000ffffdf7224 */ /* 0x000fe200078e0006 */
[----:B------:R-:W-:Y:S01]  /*23330*/  MOV R2, RZ ;  /* 0x000000ff00027202 */ /* 0x000fe20000000f00 */
[----:B------:R-:W-:Y:S01]  /*23340*/  IMAD.MOV.U32 R232, RZ, RZ, 0x181f ;  /* 0x0000181fffe87424 */ /* 0x000fe200078e00ff */
[----:B------:R-:W-:-:S02]  /*23350*/  MOV R3, 0x23370 ;  /* 0x0002337000037802 */ /* 0x000fc40000000f00 */
[----:B-12--5:R-:W-:Y:S05]  /*23360*/  CALL.REL.NOINC `($__internal_103_$__cuda_sm70_shflsync_idx_p) ;  /* 0x000027a000007944 */ /* 0x026fea0003c00000 */
[----:B------:R-:W-:Y:S01]  /*23370*/  MOV R2, R232 ;  /* 0x000000e800027202 */ /* 0x000fe20000000f00 */
[----:B-1---5:R-:W-:Y:S05]  /*23380*/  BRA `(.L_x_6433) ;  /* 0xfffe704000007947 */ /* 0x022fea000383ffff */
.L_x_6254:
[----:B------:R-:W-:Y:S01]  /*23390*/  IMAD.MOV.U32 R223, RZ, RZ, R5 ;  /* 0x000000ffffdf7224 */ /* 0x000fe200078e0005 */
[----:B--2-4-:R-:W-:Y:S01]  /*233a0*/  MOV R2, 0x1 ;  /* 0x0000000100027802 */ /* 0x014fe20000000f00 */
[----:B------:R-:W-:Y:S01]  /*233b0*/  IMAD.MOV.U32 R232, RZ, RZ, 0x181f ;  /* 0x0000181fffe87424 */ /* 0x000fe200078e00ff */
[----:B------:R-:W-:-:S02]  /*233c0*/  MOV R3, 0x233e0 ;  /* 0x000233e000037802 */ /* 0x000fc40000000f00 */
[----:B-1---5:R-:W-:Y:S05]  /*233d0*/  CALL.REL.NOINC `($__internal_103_$__cuda_sm70_shflsync_idx_p) ;  /* 0x0000273000007944 */ /* 0x022fea0003c00000 */
[----:B------:R-:W-:Y:S01]  /*233e0*/  IMAD.MOV.U32 R4, RZ, RZ, R232 ;  /* 0x000000ffff047224 */ /* 0x000fe200078e00e8 */
[----:B------:R-:W-:Y:S01]  /*233f0*/  MOV R2, 0x1 ;  /* 0x0000000100027802 */ /* 0x000fe20000000f00 */
[----:B------:R-:W-:Y:S01]  /*23400*/  IMAD.MOV.U32 R223, RZ, RZ, R6 ;  /* 0x000000ffffdf7224 */ /* 0x000fe200078e0006 */
[----:B------:R-:W-:-:S02]  /*23410*/  MOV R232, 0x181f ;  /* 0x0000181f00e87802 */ /* 0x000fc40000000f00 */
[----:B------:R-:W-:Y:S02]  /*23420*/  MOV R3, 0x23440 ;  /* 0x0002344000037802 */ /* 0x000fe40000000f00 */
[----:B-1---5:R-:W-:Y:S05]  /*23430*/  CALL.REL.NOINC `($__internal_103_$__cuda_sm70_shflsync_idx_p) ;  /* 0x000026d000007944 */ /* 0x022fea0003c00000 */
[----:B------:R-:W-:Y:S01]  /*23440*/  MOV R2, R232 ;  /* 0x000000e800027202 */ /* 0x000fe20000000f00 */
[----:B-1---5:R-:W-:Y:S05]  /*23450*/  BRA `(.L_x_6434) ;  /* 0xfffe711000007947 */ /* 0x022fea000383ffff */
.L_x_6257:
[----:B------:R-:W-:Y:S01]  /*23460*/  IMAD.MOV.U32 R223, RZ, RZ, R5 ;  /* 0x000000ffffdf7224 */ /* 0x000fe200078e0005 */
[----:B---34-:R-:W-:Y:S01]  /*23470*/  MOV R2, 0x2 ;  /* 0x0000000200027802 */ /* 0x018fe20000000f00 */
[----:B------:R-:W-:Y:S01]  /*23480*/  IMAD.MOV.U32 R232, RZ, RZ, 0x181f ;  /* 0x0000181fffe87424 */ /* 0x000fe200078e00ff */
[----:B------:R-:W-:Y:S02]  /*23490*/  MOV R3, 0x234b0 ;  /* 0x000234b000037802 */ /* 0x000fe40000000f00 */
[----:B-12--5:R-:W-:Y:S05]  /*234a0*/  CALL.REL.NOINC `($__internal_103_$__cuda_sm70_shflsync_idx_p) ;  /* 0x0000266000007944 */ /* 0x026fea0003c00000 */
[----:B------:R-:W-:Y:S01]  /*234b0*/  MOV R4, R232 ;  /* 0x000000e800047202 */ /* 0x000fe20000000f00 */
[----:B-1---5:R-:W-:Y:S05]  /*234c0*/  BRA `(.L_x_6435) ;  /* 0xfffe722000007947 */ /* 0x022fea000383ffff */
.L_x_6258:
[----:B------:R-:W-:Y:S01]  /*234d0*/  IMAD.MOV.U32 R223, RZ, RZ, R6 ;  /* 0x000000ffffdf7224 */ /* 0x000fe200078e0006 */
[----:B----4-:R-:W-:Y:S01]  /*234e0*/  MOV R2, 0x2 ;  /* 0x0000000200027802 */ /* 0x010fe20000000f00 */
[----:B------:R-:W-:Y:S01]  /*234f0*/  IMAD.MOV.U32 R232, RZ, RZ, 0x181f ;  /* 0x0000181fffe87424 */ /* 0x000fe200078e00ff */
[----:B------:R-:W-:Y:S02]  /*23500*/  MOV R3, 0x23520 ;  /* 0x0002352000037802 */ /* 0x000fe40000000f00 */
[----:B-123-5:R-:W-:Y:S05]  /*23510*/  CALL.REL.NOINC `($__internal_103_$__cuda_sm70_shflsync_idx_p) ;  /* 0x000025f000007944 */ /* 0x02efea0003c00000 */
[----:B------:R-:W-:Y:S01]  /*23520*/  MOV R2, R232 ;  /* 0x000000e800027202 */ /* 0x000fe20000000f00 */
[----:B-1---5:R-:W-:Y:S05]  /*23530*/  BRA `(.L_x_6436) ;  /* 0xfffe71d000007947 */ /* 0x022fea000383ffff */
.L_x_6261:
[----:B------:R-:W-:Y:S01]  /*23540*/  IMAD.MOV.U32 R223, RZ, RZ, R5 ;  /* 0x000000ffffdf7224 */ /* 0x000fe200078e0005 */
[----:B-12---:R-:W-:Y:S01]  /*23550*/  MOV R2, 0x3 ;  /* 0x0000000300027802 */ /* 0x006fe20000000f00 */
[----:B------:R-:W-:Y:S01]  /*23560*/  IMAD.MOV.U32 R232, RZ, RZ, 0x181f ;  /* 0x0000181fffe87424 */ /* 0x000fe200078e00ff */
[----:B------:R-:W-:-:S02]  /*23570*/  MOV R3, 0x23590 ;  /* 0x0002359000037802 */ /* 0x000fc40000000f00 */
[----:B---345:R-:W-:Y:S05]  /*23580*/  CALL.REL.NOINC `($__internal_103_$__cuda_sm70_shflsync_idx_p) ;  /* 0x0000258000007944 */ /* 0x038fea0003c00000 */
        /* <DEDUP_REMOVED lines=8> */
.L_x_6328:
[----:B------:R-:W-:Y:S01]  /*23610*/  IMAD.MOV.U32 R223, RZ, RZ, R5 ;  /* 0x000000ffffdf7224 */ /* 0x000fe200078e0005 */
[----:B---3--:R-:W-:Y:S01]  /*23620*/  MOV R2, 0x1 ;  /* 0x0000000100027802 */ /* 0x008fe20000000f00 */
[----:B------:R-:W-:Y:S01]  /*23630*/  IMAD.MOV.U32 R232, RZ, RZ, 0x181f ;  /* 0x0000181fffe87424 */ /* 0x000fe200078e00ff */
[----:B------:R-:W-:Y:S02]  /*23640*/  MOV R3, 0x23660 ;  /* 0x0002366000037802 */ /* 0x000fe40000000f00 */
[----:B------:R-:W-:Y:S05]  /*23650*/  CALL.REL.NOINC `($__internal_103_$__cuda_sm70_shflsync_idx_p) ;  /* 0x000024b000007944 */ /* 0x000fea0003c00000 */
[----:B------:R-:W-:Y:S01]  /*23660*/  IMAD.MOV.U32 R5, RZ, RZ, R232 ;  /* 0x000000ffff057224 */ /* 0x000fe200078e00e8 */
[----:B------:R-:W-:Y:S01]  /*23670*/  MOV R2, 0x1 ;  /* 0x0000000100027802 */ /* 0x000fe20000000f00 */
[----:B------:R-:W-:Y:S01]  /*23680*/  IMAD.MOV.U32 R223, RZ, RZ, R6 ;  /* 0x000000ffffdf7224 */ /* 0x000fe200078e0006 */
[----:B------:R-:W-:Y:S02]  /*23690*/  MOV R232, 0x181f ;  /* 0x0000181f00e87802 */ /* 0x000fe40000000f00 */
[----:B------:R-:W-:Y:S02]  /*236a0*/  MOV R3, 0x236c0 ;  /* 0x000236c000037802 */ /* 0x000fe40000000f00 */
[----:B-1---5:R-:W-:Y:S05]  /*236b0*/  CALL.REL.NOINC `($__internal_103_$__cuda_sm70_shflsync_idx_p) ;  /* 0x0000245000007944 */ /* 0x022fea0003c00000 */
[----:B------:R-:W-:Y:S01]  /*236c0*/  MOV R2, R232 ;  /* 0x000000e800027202 */ /* 0x000fe20000000f00 */
[----:B-1---5:R-:W-:Y:S05]  /*236d0*/  BRA `(.L_x_6438) ;  /* 0xffff123000007947 */ /* 0x022fea000383ffff */
.L_x_6331:
[----:B------:R-:W-:Y:S01]  /*236e0*/  IMAD.MOV.U32 R223, RZ, RZ, R5 ;  /* 0x000000ffffdf7224 */ /* 0x000fe200078e0005 */
[----:B------:R-:W-:Y:S01]  /*236f0*/  MOV R2, RZ ;  /* 0x000000ff00027202 */ /* 0x000fe20000000f00 */
[----:B------:R-:W-:Y:S01]  /*23700*/  IMAD.MOV.U32 R232, RZ, RZ, 0x181f ;  /* 0x0000181fffe87424 */ /* 0x000fe200078e00ff */
[----:B------:R-:W-:-:S02]  /*23710*/  MOV R3, 0x23730 ;  /* 0x0002373000037802 */ /* 0x000fc40000000f00 */
[----:B------:R-:W-:Y:S05]  /*23720*/  CALL.REL.NOINC `($__internal_103_$__cuda_sm70_shflsync_idx_p) ;  /* 0x000023e000007944 */ /* 0x000fea0003c00000 */
[----:B------:R-:W-:Y:S01]  /*23730*/  MOV R4, R232 ;  /* 0x000000e800047202 */ /* 0x000fe20000000f00 */
[----:B-1---5:R-:W-:Y:S05]  /*23740*/  BRA `(.L_x_6439) ;  /* 0xffff1ff000007947 */ /* 0x022fea000383ffff */
.L_x_6332:
[----:B------:R-:W-:Y:S01]  /*23750*/  IMAD.MOV.U32 R223, RZ, RZ, R6 ;  /* 0x000000ffffdf7224 */ /* 0x000fe200078e0006 */
[----:B------:R-:W-:Y:S01]  /*23760*/  MOV R2, RZ ;  /* 0x000000ff00027202 */ /* 0x000fe20000000f00 */
[----:B------:R-:W-:Y:S01]  /*23770*/  IMAD.MOV.U32 R232, RZ, RZ, 0x181f ;  /* 0x0000181fffe87424 */ /* 0x000fe200078e00ff */
[----:B------:R-:W-:-:S02]  /*23780*/  MOV R3, 0x237a0 ;  /* 0x000237a000037802 */ /* 0x000fc40000000f00 */
[----:B-12---:R-:W-:Y:S05]  /*23790*/  CALL.REL.NOINC `($__internal_103_$__cuda_sm70_shflsync_idx_p) ;  /* 0x0000237000007944 */ /* 0x006fea0003c00000 */
[----:B------:R-:W-:Y:S01]  /*237a0*/  MOV R2, R232 ;  /* 0x000000e800027202 */ /* 0x000fe20000000f00 */
[----:B-1---5:R-:W-:Y:S05]  /*237b0*/  BRA `(.L_x_6440) ;  /* 0xffff1fa000007947 */ /* 0x022fea000383ffff */
.L_x_6335:
[----:B------:R-:W-:Y:S01]  /*237c0*/  IMAD.MOV.U32 R223, RZ, RZ, R5 ;  /* 0x000000ffffdf7224 */ /* 0x000fe200078e0005 */
[----:B----4-:R-:W-:Y:S01]  /*237d0*/  MOV R2, 0x1 ;  /* 0x0000000100027802 */ /* 0x010fe20000000f00 */
[----:B------:R-:W-:Y:S01]  /*237e0*/  IMAD.MOV.U32 R232, RZ, RZ, 0x181f ;  /* 0x0000181fffe87424 */ /* 0x000fe200078e00ff */
[----:B------:R-:W-:-:S03]  /*237f0*/  MOV R3, 0x23810 ;  /* 0x0002381000037802 */ /* 0x000fc60000000f00 */
[----:B-123--:R-:W-:Y:S05]  /*23800*/  CALL.REL.NOINC `($__internal_103_$__cuda_sm70_shflsync_idx_p) ;  /* 0x0000230000007944 */ /* 0x00efea0003c00000 */
        /* <DEDUP_REMOVED lines=8> */
.L_x_6336:
[----:B------:R-:W-:Y:S01]  /*23890*/  IMAD.MOV.U32 R223, RZ, RZ, R4 ;  /* 0x000000ffffdf7224 */ /* 0x000fe200078e0004 */
[----:B------:R-:W-:Y:S01]  /*238a0*/  MOV R2, RZ ;  /* 0x000000ff00027202 */ /* 0x000fe20000000f00 */
[----:B------:R-:W-:Y:S01]  /*238b0*/  IMAD.MOV.U32 R232, RZ, RZ, 0x1c1f ;  /* 0x00001c1fffe87424 */ /* 0x000fe200078e00ff */
[----:B------:R-:W-:Y:S02]  /*238c0*/  MOV R3, 0x238e0 ;  /* 0x000238e000037802 */ /* 0x000fe40000000f00 */
[----:B------:R-:W-:Y:S05]  /*238d0*/  CALL.REL.NOINC `($__internal_103_$__cuda_sm70_shflsync_idx_p) ;  /* 0x0000223000007944 */ /* 0x000fea0003c00000 */
[----:B------:R-:W-:Y:S01]  /*238e0*/  MOV R2, R232 ;  /* 0x000000e800027202 */ /* 0x000fe20000000f00 */
[----:B-1---5:R-:W-:Y:S05]  /*238f0*/  BRA `(.L_x_6442) ;  /* 0xffff225000007947 */ /* 0x022fea000383ffff */
.L_x_6337:
[----:B------:R-:W-:Y:S01]  /*23900*/  IMAD.MOV.U32 R223, RZ, RZ, R4 ;  /* 0x000000ffffdf7224 */ /* 0x000fe200078e0004 */
[----:B------:R-:W-:Y:S01]  /*23910*/  MOV R2, 0x1 ;  /* 0x0000000100027802 */ /* 0x000fe20000000f00 */
[----:B------:R-:W-:Y:S01]  /*23920*/  IMAD.MOV.U32 R232, RZ, RZ, 0x1c1f ;  /* 0x00001c1fffe87424 */ /* 0x000fe200078e00ff */
[----:B------:R-:W-:Y:S02]  /*23930*/  MOV R3, 0x23950 ;  /* 0x0002395000037802 */ /* 0x000fe40000000f00 */
[----:B-1----:R-:W-:Y:S05]  /*23940*/  CALL.REL.NOINC `($__internal_103_$__cuda_sm70_shflsync_idx_p) ;  /* 0x000021c000007944 */ /* 0x002fea0003c00000 */
        /* <DEDUP_REMOVED lines=14> */
[----:B------:R-:W-:Y:S02]  /*23a30*/  ISETP.GT.AND P3, PT, R6, 0x10, PT ;  /* 0x000000100600780c */ /* 0x000fe40003f64270 */
        /* <DEDUP_REMOVED lines=16> */
[----:B------:R-:W-:Y:S01]  /*23b40*/  FMNMX.FTZ R4, R32, R3, !PT ;  /* 0x0000000320047209 */ /* 0x000fe20007810000 */
[----:B------:R-:W-:Y:S01]  /*23b50*/  IMAD.MOV.U32 R3, RZ, RZ, 0x2 ;  /* 0x00000002ff037424 */ /* 0x000fe200078e00ff */
        /* <DEDUP_REMOVED lines=15> */
[----:B------:R-:W-:Y:S01]  /*23c50*/  IMAD.MOV.U32 R4, RZ, RZ, R6 ;  /* 0x000000ffff047224 */ /* 0x000fe200078e0006 */
[----:B------:R-:W-:Y:S02]  /*23c60*/  MOV R2, 0x23c90 ;  /* 0x00023c9000027802 */ /* 0x000fe40000000f00 */
[----:B------:R-:W-:Y:S02]  /*23c70*/  FMNMX.FTZ R5, R84, R5, !PT ;  /* 0x0000000554057209 */ /* 0x000fe40007810000 */
[----:B-1---5:R-:W-:Y:S05]  /*23c80*/  CALL.REL.NOINC `($__internal_102_$__cuda_sm70_shflsync_bfly_p) ;  /* 0x00001e2000007944 */ /* 0x022fea0003c00000 */
[----:B------:R-:W-:Y:S01]  /*23c90*/  FMNMX.FTZ R6, R6, R186, !PT ;  /* 0x000000ba06067209 */ /* 0x000fe20007810000 */
[----:B------:R-:W-:Y:S01]  /*23ca0*/  IMAD.MOV.U32 R3, RZ, RZ, 0x1 ;  /* 0x00000001ff037424 */ /* 0x000fe200078e00ff */
[----:B------:R-:W-:-:S03]  /*23cb0*/  MOV R2, 0x23ce0 ;  /* 0x00023ce000027802 */ /* 0x000fc60000000f00 */
[----:B------:R-:W-:Y:S02]  /*23cc0*/  IMAD.MOV.U32 R4, RZ, RZ, R6 ;  /* 0x000000ffff047224 */ /* 0x000fe400078e0006 */
[----:B------:R-:W-:Y:S05]  /*23cd0*/  CALL.REL.NOINC `($__internal_102_$__cuda_sm70_shflsync_bfly_p) ;  /* 0x00001dd000007944 */ /* 0x000fea0003c00000 */
[----:B------:R-:W-:Y:S01]  /*23ce0*/  FMNMX.FTZ R6, R6, R186, !PT ;  /* 0x000000ba06067209 */ /* 0x000fe20007810000 */
[----:B------:R-:W-:Y:S01]  /*23cf0*/  IMAD.MOV.U32 R4, RZ, RZ, R5 ;  /* 0x000000ffff047224 */ /* 0x000fe200078e0005 */
[----:B------:R-:W-:Y:S01]  /*23d00*/  MOV R2, 0x23d30 ;  /* 0x00023d3000027802 */ /* 0x000fe20000000f00 */
[----:B------:R-:W-:Y:S02]  /*23d10*/  IMAD.MOV.U32 R3, RZ, RZ, 0x2 ;  /* 0x00000002ff037424 */ /* 0x000fe400078e00ff */
[----:B------:R-:W-:Y:S05]  /*23d20*/  CALL.REL.NOINC `($__internal_102_$__cuda_sm70_shflsync_bfly_p) ;  /* 0x00001d8000007944 */ /* 0x000fea0003c00000 */
[----:B------:R-:W-:Y:S01]  /*23d30*/  FMNMX.FTZ R5, R5, R186, !PT ;  /* 0x000000ba05057209 */ /* 0x000fe20007810000 */
[----:B------:R-:W-:Y:S01]  /*23d40*/  IMAD.MOV.U32 R3, RZ, RZ, 0x1 ;  /* 0x00000001ff037424 */ /* 0x000fe200078e00ff */
[----:B------:R-:W-:-:S03]  /*23d50*/  MOV R2, 0x23d80 ;  /* 0x00023d8000027802 */ /* 0x000fc60000000f00 */
[----:B------:R-:W-:Y:S02]  /*23d60*/  IMAD.MOV.U32 R4, RZ, RZ, R5 ;  /* 0x000000ffff047224 */ /* 0x000fe400078e0005 */
[----:B------:R-:W-:Y:S05]  /*23d70*/  CALL.REL.NOINC `($__internal_102_$__cuda_sm70_shflsync_bfly_p) ;  /* 0x00001d3000007944 */ /* 0x000fea0003c00000 */
[----:B------:R-:W-:Y:S01]  /*23d80*/  MOV R4, R186 ;  /* 0x000000ba00047202 */ /* 0x000fe20000000f00 */
[----:B------:R-:W-:Y:S05]  /*23d90*/  BRA `(.L_x_6443) ;  /* 0xffff22e000007947 */ /* 0x000fea000383ffff */
.L_x_6341:
[----:B------:R-:W-:Y:S01]  /*23da0*/  MOV R2, RZ ;  /* 0x000000ff00027202 */ /* 0x000fe20000000f00 */
[----:B------:R-:W-:Y:S01]  /*23db0*/  IMAD.MOV.U32 R223, RZ, RZ, R5 ;  /* 0x000000ffffdf7224 */ /* 0x000fe200078e0005 */
[----:B------:R-:W-:Y:S01]  /*23dc0*/  MOV R3, 0x23df0 ;  /* 0x00023df000037802 */ /* 0x000fe20000000f00 */
[----:B------:R-:W-:Y:S02]  /*23dd0*/  IMAD.MOV.U32 R232, RZ, RZ, 0x181f ;  /* 0x0000181fffe87424 */ /* 0x000fe400078e00ff */
[----:B-1234-:R-:W-:Y:S05]  /*23de0*/  CALL.REL.NOINC `($__internal_103_$__cuda_sm70_shflsync_idx_p) ;  /* 0x00001d2000007944 */ /* 0x01efea0003c00000 */
[----:B------:R-:W-:Y:S01]  /*23df0*/  MOV R4, R232 ;  /* 0x000000e800047202 */ /* 0x000fe20000000f00 */
[----:B-1---5:R-:W-:-:S05]  /*23e00*/  BRA `(.L_x_6444) ;  /* 0xffff377000007947 */ /* 0x022fca000383ffff */
.L_x_6342:
[----:B------:R-:W-:Y:S01]  /*23e10*/  MOV R2, RZ ;  /* 0x000000ff00027202 */ /* 0x000fe20000000f00 */
[----:B------:R-:W-:Y:S01]  /*23e20*/  IMAD.MOV.U32 R223, RZ, RZ, R6 ;  /* 0x000000ffffdf7224 */ /* 0x000fe200078e0006 */
[----:B------:R-:W-:Y:S01]  /*23e30*/  MOV R3, 0x23e60 ;  /* 0x00023e6000037802 */ /* 0x000fe20000000f00 */
[----:B------:R-:W-:Y:S02]  /*23e40*/  IMAD.MOV.U32 R232, RZ, RZ, 0x181f ;  /* 0x0000181fffe87424 */ /* 0x000fe400078e00ff */
[----:B-1234-:R-:W-:Y:S05]  /*23e50*/  CALL.REL.NOINC `($__internal_103_$__cuda_sm70_shflsync_idx_p) ;  /* 0x00001cb000007944 */ /* 0x01efea0003c00000 */
[----:B------:R-:W-:Y:S01]  /*23e60*/  MOV R2, R232 ;  /* 0x000000e800027202 */ /* 0x000fe20000000f00 */
[----:B-1---5:R-:W-:-:S05]  /*23e70*/  BRA `(.L_x_6445) ;  /* 0xffff372000007947 */ /* 0x022fca000383ffff */
.L_x_6343:
[----:B---3--:R-:W-:Y:S01]  /*23e80*/  MOV R2, 0x1 ;  /* 0x0000000100027802 */ /* 0x008fe20000000f00 */
[----:B------:R-:W-:Y:S01]  /*23e90*/  IMAD.MOV.U32 R223, RZ, RZ, R5 ;  /* 0x000000ffffdf7224 */ /* 0x000fe200078e0005 */
[----:B------:R-:W-:Y:S01]  /*23ea0*/  MOV R3, 0x23ed0 ;  /* 0x00023ed000037802 */ /* 0x000fe20000000f00 */
[----:B------:R-:W-:Y:S02]  /*23eb0*/  IMAD.MOV.U32 R232, RZ, RZ, 0x181f ;  /* 0x0000181fffe87424 */ /* 0x000fe400078e00ff */
[----:B-12-4-:R-:W-:Y:S05]  /*23ec0*/  CALL.REL.NOINC `($__internal_103_$__cuda_sm70_shflsync_idx_p) ;  /* 0x00001c4000007944 */ /* 0x016fea0003c00000 */
[----:B------:R-:W-:Y:S01]  /*23ed0*/  MOV R2, 0x1 ;  /* 0x0000000100027802 */ /* 0x000fe20000000f00 */
[----:B------:R-:W-:Y:S01]  /*23ee0*/  IMAD.MOV.U32 R4, RZ, RZ, R232 ;  /* 0x000000ffff047224 */ /* 0x000fe200078e00e8 */
[----:B------:R-:W-:Y:S01]  /*23ef0*/  MOV R232, 0x181f ;  /* 0x0000181f00e87802 */ /* 0x000fe20000000f00 */
[----:B------:R-:W-:Y:S01]  /*23f00*/  IMAD.MOV.U32 R223, RZ, RZ, R6 ;  /* 0x000000ffffdf7224 */ /* 0x000fe200078e0006 */
[----:B------:R-:W-:Y:S02]  /*23f10*/  MOV R3, 0x23f30 ;  /* 0x00023f3000037802 */ /* 0x000fe40000000f00 */
[----:B-1---5:R-:W-:Y:S05]  /*23f20*/  CALL.REL.NOINC `($__internal_103_$__cuda_sm70_shflsync_idx_p) ;  /* 0x00001be000007944 */ /* 0x022fea0003c00000 */
[----:B------:R-:W-:Y:S01]  /*23f30*/  MOV R2, R232 ;  /* 0x000000e800027202 */ /* 0x000fe20000000f00 */
[----:B-1---5:R-:W-:-:S05]  /*23f40*/  BRA `(.L_x_6446) ;  /* 0xffff37e000007947 */ /* 0x022fca000383ffff */
.L_x_6346:
[----:B------:R-:W-:Y:S01]  /*23f50*/  MOV R2, RZ ;  /* 0x000000ff00027202 */ /* 0x000fe20000000f00 */
[----:B------:R-:W-:Y:S01]  /*23f60*/  IMAD.MOV.U32 R223, RZ, RZ, R6 ;  /* 0x000000ffffdf7224 */ /* 0x000fe200078e0006 */
[----:B------:R-:W-:Y:S01]  /*23f70*/  MOV R3, 0x23fa0 ;  /* 0x00023fa000037802 */ /* 0x000fe20000000f00 */
[----:B------:R-:W-:Y:S02]  /*23f80*/  IMAD.MOV.U32 R232, RZ, RZ, 0x181f ;  /* 0x0000181fffe87424 */ /* 0x000fe400078e00ff */
[----:B------:R-:W-:Y:S05]  /*23f90*/  CALL.REL.NOINC `($__internal_103_$__cuda_sm70_shflsync_idx_p) ;  /* 0x00001b7000007944 */ /* 0x000fea0003c00000 */
[----:B------:R-:W-:Y:S01]  /*23fa0*/  MOV R4, R232 ;  /* 0x000000e800047202 */ /* 0x000fe20000000f00 */
[----:B-1---5:R-:W-:-:S05]  /*23fb0*/  BRA `(.L_x_6447) ;  /* 0xffff448000007947 */ /* 0x022fca000383ffff */
.L_x_6347:
[----:B------:R-:W-:Y:S01]  /*23fc0*/  MOV R2, RZ ;  /* 0x000000ff00027202 */ /* 0x000fe20000000f00 */
[----:B------:R-:W-:Y:S01]  /*23fd0*/  IMAD.MOV.U32 R223, RZ, RZ, R178 ;  /* 0x000000ffffdf7224 */ /* 0x000fe200078e00b2 */
[----:B------:R-:W-:Y:S01]  /*23fe0*/  MOV R3, 0x24010 ;  /* 0x0002401000037802 */ /* 0x000fe20000000f00 */
[----:B------:R-:W-:Y:S02]  /*23ff0*/  IMAD.MOV.U32 R232, RZ, RZ, 0x181f ;  /* 0x0000181fffe87424 */ /* 0x000fe400078e00ff */
[----:B-12---:R-:W-:Y:S05]  /*24000*/  CALL.REL.NOINC `($__internal_103_$__cuda_sm70_shflsync_idx_p) ;  /* 0x00001b0000007944 */ /* 0x006fea0003c00000 */
[----:B------:R-:W-:Y:S01]  /*24010*/  MOV R2, R232 ;  /* 0x000000e800027202 */ /* 0x000fe20000000f00 */
[----:B-1---5:R-:W-:-:S05]  /*24020*/  BRA `(.L_x_6448) ;  /* 0xffff443000007947 */ /* 0x022fca000383ffff */
.L_x_6348:
[----:B--2---:R-:W-:Y:S01]  /*24030*/  MOV R2, 0x1 ;  /* 0x0000000100027802 */ /* 0x004fe20000000f00 */
[----:B------:R-:W-:Y:S01]  /*24040*/  IMAD.MOV.U32 R223, RZ, RZ, R6 ;  /* 0x000000ffffdf7224 */ /* 0x000fe200078e0006 */
[----:B------:R-:W-:Y:S01]  /*24050*/  MOV R3, 0x24080 ;  /* 0x0002408000037802 */ /* 0x000fe20000000f00 */
[----:B------:R-:W-:Y:S03]  /*24060*/  IMAD.MOV.U32 R232, RZ, RZ, 0x181f ;  /* 0x0000181fffe87424 */ /* 0x000fe600078e00ff */
[----:B-1-3--:R-:W-:Y:S05]  /*24070*/  CALL.REL.NOINC `($__internal_103_$__cuda_sm70_shflsync_idx_p) ;  /* 0x00001a9000007944 */ /* 0x00afea0003c00000 */
        /* <DEDUP_REMOVED lines=8> */
.L_x_6349:
[----:B------:R-:W-:Y:S01]  /*24100*/  MOV R2, RZ ;  /* 0x000000ff00027202 */ /* 0x000fe20000000f00 */
[----:B------:R-:W-:Y:S01]  /*24110*/  IMAD.MOV.U32 R223, RZ, RZ, R4 ;  /* 0x000000ffffdf7224 */ /* 0x000fe200078e0004 */
[----:B------:R-:W-:Y:S01]  /*24120*/  MOV R3, 0x24150 ;  /* 0x0002415000037802 */ /* 0x000fe20000000f00 */
[----:B------:R-:W-:Y:S02]  /*24130*/  IMAD.MOV.U32 R232, RZ, RZ, 0x1c1f ;  /* 0x00001c1fffe87424 */ /* 0x000fe400078e00ff */
[----:B---3--:R-:W-:Y:S05]  /*24140*/  CALL.REL.NOINC `($__internal_103_$__cuda_sm70_shflsync_idx_p) ;  /* 0x000019c000007944 */ /* 0x008fea0003c00000 */
[----:B------:R-:W-:Y:S01]  /*24150*/  MOV R2, R232 ;  /* 0x000000e800027202 */ /* 0x000fe20000000f00 */
[----:B-1---5:R-:W-:-:S05]  /*24160*/  BRA `(.L_x_6450) ;  /* 0xffff46c000007947 */ /* 0x022fca000383ffff */
.L_x_6350:
[----:B------:R-:W-:Y:S01]  /*24170*/  MOV R2, 0x1 ;  /* 0x0000000100027802 */ /* 0x000fe20000000f00 */
[----:B------:R-:W-:Y:S01]  /*24180*/  IMAD.MOV.U32 R223, RZ, RZ, R4 ;  /* 0x000000ffffdf7224 */ /* 0x000fe200078e0004 */
[----:B------:R-:W-:Y:S01]  /*24190*/  MOV R3, 0x241c0 ;  /* 0x000241c000037802 */ /* 0x000fe20000000f00 */
[----:B------:R-:W-:Y:S02]  /*241a0*/  IMAD.MOV.U32 R232, RZ, RZ, 0x1c1f ;  /* 0x00001c1fffe87424 */ /* 0x000fe400078e00ff */
[----:B-1----:R-:W-:Y:S05]  /*241b0*/  CALL.REL.NOINC `($__internal_103_$__cuda_sm70_shflsync_idx_p) ;  /* 0x0000195000007944 */ /* 0x002fea0003c00000 */
        /* <DEDUP_REMOVED lines=13> */
[C---:B------:R-:W-:Y:S02]  /*24290*/  ISETP.GT.AND P3, PT, R5.reuse, 0x10, PT ;  /* 0x000000100500780c */ /* 0x040fe40003f64270 */
        /* <DEDUP_REMOVED lines=18> */
[C---:B------:R-:W-:Y:S02]  /*243c0*/  ISETP.GT.AND P2, PT, R5.reuse, 0x21, PT ;  /* 0x000000210500780c */ /* 0x040fe40003f44270 */
[C---:B------:R-:W-:Y:S02]  /*243d0*/  ISETP.GT.AND P1, PT, R5.reuse, 0x28, PT ;  /* 0x000000280500780c */ /* 0x040fe40003f24270 */
[----:B------:R-:W-:Y:S02]  /*243e0*/  ISETP.GT.AND P0, PT, R5, 0x29, PT ;  /* 0x000000290500780c */ /* 0x000fe40003f04270 */
[----:B------:R-:W-:Y:S02]  /*243f0*/  FMNMX.FTZ R2, R178, R2, !PT ;  /* 0x00000002b2027209 */ /* 0x000fe40007810000 */
[----:B------:R-:W-:Y:S02]  /*24400*/  FSEL R15, R30, -INF , P3 ;  /* 0xff8000001e0f7808 */ /* 0x000fe40001800000 */
[----:B------:R-:W-:Y:S01]  /*24410*/  FMNMX.FTZ R5, R16, R3, !PT ;  /* 0x0000000310057209 */ /* 0x000fe20007810000 */
[----:B------:R-:W-:Y:S01]  /*24420*/  IMAD.MOV.U32 R3, RZ, RZ, 0x2 ;  /* 0x00000002ff037424 */ /* 0x000fe200078e00ff */
[----:B------:R-:W-:Y:S02]  /*24430*/  FMNMX.FTZ R4, R177, R2, !PT ;  /* 0x00000002b1047209 */ /* 0x000fe40007810000 */
        /* <DEDUP_REMOVED lines=11> */
[----:B-1---5:R-:W-:Y:S05]  /*244f0*/  CALL.REL.NOINC `($__internal_102_$__cuda_sm70_shflsync_bfly_p) ;  /* 0x000015b000007944 */ /* 0x022fea0003c00000 */
[----:B------:R-:W-:Y:S01]  /*24500*/  FMNMX.FTZ R4, R4, R186, !PT ;  /* 0x000000ba04047209 */ /* 0x000fe20007810000 */
[----:B------:R-:W-:Y:S01]  /*24510*/  IMAD.MOV.U32 R3, RZ, RZ, 0x1 ;  /* 0x00000001ff037424 */ /* 0x000fe200078e00ff */
[----:B------:R-:W-:Y:S02]  /*24520*/  MOV R2, 0x24540 ;  /* 0x0002454000027802 */ /* 0x000fe40000000f00 */
[----:B------:R-:W-:Y:S05]  /*24530*/  CALL.REL.NOINC `($__internal_102_$__cuda_sm70_shflsync_bfly_p) ;  /* 0x0000157000007944 */ /* 0x000fea0003c00000 */
[----:B------:R-:W-:Y:S01]  /*24540*/  IMAD.MOV.U32 R3, RZ, RZ, 0x2 ;  /* 0x00000002ff037424 */ /* 0x000fe200078e00ff */
[----:B------:R-:W-:Y:S01]  /*24550*/  FMNMX.FTZ R6, R4, R186, !PT ;  /* 0x000000ba04067209 */ /* 0x000fe20007810000 */
[----:B------:R-:W-:Y:S01]  /*24560*/  IMAD.MOV.U32 R4, RZ, RZ, R5 ;  /* 0x000000ffff047224 */ /* 0x000fe200078e0005 */
[----:B------:R-:W-:Y:S02]  /*24570*/  MOV R2, 0x24590 ;  /* 0x0002459000027802 */ /* 0x000fe40000000f00 */
[----:B------:R-:W-:Y:S05]  /*24580*/  CALL.REL.NOINC `($__internal_102_$__cuda_sm70_shflsync_bfly_p) ;  /* 0x0000152000007944 */ /* 0x000fea0003c00000 */
[----:B------:R-:W-:Y:S01]  /*24590*/  FMNMX.FTZ R4, R5, R186, !PT ;  /* 0x000000ba05047209 */ /* 0x000fe20007810000 */
[----:B------:R-:W-:Y:S01]  /*245a0*/  IMAD.MOV.U32 R3, RZ, RZ, 0x1 ;  /* 0x00000001ff037424 */ /* 0x000fe200078e00ff */
[----:B------:R-:W-:Y:S02]  /*245b0*/  MOV R2, 0x245d0 ;  /* 0x000245d000027802 */ /* 0x000fe40000000f00 */
[----:B------:R-:W-:Y:S05]  /*245c0*/  CALL.REL.NOINC `($__internal_102_$__cuda_sm70_shflsync_bfly_p) ;  /* 0x000014e000007944 */ /* 0x000fea0003c00000 */
[----:B------:R-:W-:Y:S01]  /*245d0*/  MOV R2, R186 ;  /* 0x000000ba00027202 */ /* 0x000fe20000000f00 */
[----:B------:R-:W-:-:S05]  /*245e0*/  BRA `(.L_x_6451) ;  /* 0xffff477000007947 */ /* 0x000fca000383ffff */
.L_x_6353:
[----:B------:R-:W-:Y:S01]  /*245f0*/  MOV R2, RZ ;  /* 0x000000ff00027202 */ /* 0x000fe20000000f00 */
[----:B------:R-:W-:Y:S01]  /*24600*/  IMAD.MOV.U32 R223, RZ, RZ, R4 ;  /* 0x000000ffffdf7224 */ /* 0x000fe200078e0004 */
[----:B------:R-:W-:Y:S01]  /*24610*/  MOV R3, 0x24640 ;  /* 0x0002464000037802 */ /* 0x000fe20000000f00 */
[----:B------:R-:W-:Y:S02]  /*24620*/  IMAD.MOV.U32 R232, RZ, RZ, 0x181f ;  /* 0x0000181fffe87424 */ /* 0x000fe400078e00ff */
[----:B-1234-:R-:W-:Y:S05]  /*24630*/  CALL.REL.NOINC `($__internal_103_$__cuda_sm70_shflsync_idx_p) ;  /* 0x000014d000007944 */ /* 0x01efea0003c00000 */
[----:B------:R-:W-:Y:S01]  /*24640*/  MOV R2, R232 ;  /* 0x000000e800027202 */ /* 0x000fe20000000f00 */
[----:B-1---5:R-:W-:-:S05]  /*24650*/  BRA `(.L_x_6452) ;  /* 0xffff607000007947 */ /* 0x022fca000383ffff */
.L_x_6356:
[----:B------:R-:W-:Y:S01]  /*24660*/  MOV R2, 0x1 ;  /* 0x0000000100027802 */ /* 0x000fe20000000f00 */
[----:B------:R-:W-:Y:S01]  /*24670*/  IMAD.MOV.U32 R223, RZ, RZ, R4 ;  /* 0x000000ffffdf7224 */ /* 0x000fe200078e0004 */
[----:B------:R-:W-:Y:S01]  /*24680*/  MOV R3, 0x246b0 ;  /* 0x000246b000037802 */ /* 0x000fe20000000f00 */
[----:B------:R-:W-:Y:S02]  /*24690*/  IMAD.MOV.U32 R232, RZ, RZ, 0x181f ;  /* 0x0000181fffe87424 */ /* 0x000fe400078e00ff */
[----:B-123--:R-:W-:Y:S05]  /*246a0*/  CALL.REL.NOINC `($__internal_103_$__cuda_sm70_shflsync_idx_p) ;  /* 0x0000146000007944 */ /* 0x00efea0003c00000 */
        /* <DEDUP_REMOVED lines=8> */
.L_x_6359:
[----:B------:R-:W-:Y:S01]  /*24730*/  MOV R2, RZ ;  /* 0x000000ff00027202 */ /* 0x000fe20000000f00 */
[----:B------:R-:W-:Y:S01]  /*24740*/  IMAD.MOV.U32 R223, RZ, RZ, R178 ;  /* 0x000000ffffdf7224 */ /* 0x000fe200078e00b2 */
[----:B------:R-:W-:Y:S01]  /*24750*/  MOV R3, 0x24780 ;  /* 0x0002478000037802 */ /* 0x000fe20000000f00 */
[----:B------:R-:W-:Y:S02]  /*24760*/  IMAD.MOV.U32 R232, RZ, RZ, 0x181f ;  /* 0x0000181fffe87424 */ /* 0x000fe400078e00ff */
[----:B------:R-:W-:Y:S05]  /*24770*/  CALL.REL.NOINC `($__internal_103_$__cuda_sm70_shflsync_idx_p) ;  /* 0x0000139000007944 */ /* 0x000fea0003c00000 */
[----:B------:R-:W-:Y:S01]  /*24780*/  MOV R4, R232 ;  /* 0x000000e800047202 */ /* 0x000fe20000000f00 */
[----:B-1---5:R-:W-:-:S05]  /*24790*/  BRA `(.L_x_6454) ;  /* 0xffff6de000007947 */ /* 0x022fca000383ffff */
.L_x_6360:
[----:B------:R-:W-:Y:S01]  /*247a0*/  MOV R2, RZ ;  /* 0x000000ff00027202 */ /* 0x000fe20000000f00 */
[----:B------:R-:W-:Y:S01]  /*247b0*/  IMAD.MOV.U32 R223, RZ, RZ, R179 ;  /* 0x000000ffffdf7224 */ /* 0x000fe200078e00b3 */
[----:B------:R-:W-:Y:S01]  /*247c0*/  MOV R3, 0x247f0 ;  /* 0x000247f000037802 */ /* 0x000fe20000000f00 */
[----:B------:R-:W-:Y:S02]  /*247d0*/  IMAD.MOV.U32 R232, RZ, RZ, 0x181f ;  /* 0x0000181fffe87424 */ /* 0x000fe400078e00ff */
[----:B-12---:R-:W-:Y:S05]  /*247e0*/  CALL.REL.NOINC `($__internal_103_$__cuda_sm70_shflsync_idx_p) ;  /* 0x0000132000007944 */ /* 0x006fea0003c00000 */
[----:B------:R-:W-:Y:S01]  /*247f0*/  MOV R2, R232 ;  /* 0x000000e800027202 */ /* 0x000fe20000000f00 */
[----:B-1---5:R-:W-:-:S05]  /*24800*/  BRA `(.L_x_6455) ;  /* 0xffff6d9000007947 */ /* 0x022fca000383ffff */
.L_x_6361:
        /* <DEDUP_REMOVED lines=13> */
.L_x_6362:
[----:B------:R-:W-:Y:S02]  /*248e0*/  MOV R3, 0x2 ;  /* 0x0000000200037802 */ /* 0x000fe40000000f00 */
[----:B------:R-:W-:Y:S02]  /*248f0*/  MOV R2, 0x24910 ;  /* 0x0002491000027802 */ /* 0x000fe40000000f00 */
[----:B---34-:R-:W-:Y:S05]  /*24900*/  CALL.REL.NOINC `($__internal_102_$__cuda_sm70_shflsync_bfly_p) ;  /* 0x000011a000007944 */ /* 0x018fea0003c00000 */
[----:B------:R-:W-:Y:S01]  /*24910*/  MOV R2, R186 ;  /* 0x000000ba00027202 */ /* 0x000fe20000000f00 */
[----:B------:R-:W-:-:S05]  /*24920*/  BRA `(.L_x_6457) ;  /* 0xffff705000007947 */ /* 0x000fca000383ffff */
.L_x_6363:
[----:B------:R-:W-:Y:S02]  /*24930*/  MOV R3, 0x1 ;  /* 0x0000000100037802 */ /* 0x000fe40000000f00 */
[----:B------:R-:W-:Y:S02]  /*24940*/  MOV R2, 0x24960 ;  /* 0x0002496000027802 */ /* 0x000fe40000000f00 */
[----:B---34-:R-:W-:Y:S05]  /*24950*/  CALL.REL.NOINC `($__internal_102_$__cuda_sm70_shflsync_bfly_p) ;  /* 0x0000115000007944 */ /* 0x018fea0003c00000 */
        /* <DEDUP_REMOVED lines=11> */
.L_x_6365:
[----:B------:R-:W-:Y:S01]  /*24a10*/  IMAD.MOV.U32 R4, RZ, RZ, R235 ;  /* 0x000000ffff047224 */ /* 0x000fe200078e00eb */
[----:B------:R-:W-:-:S02]  /*24a20*/  MOV R3, 0x2 ;  /* 0x0000000200037802 */ /* 0x000fc40000000f00 */
[----:B------:R-:W-:Y:S02]  /*24a30*/  MOV R2, 0x24a50 ;  /* 0x00024a5000027802 */ /* 0x000fe40000000f00 */
[----:B------:R-:W-:Y:S05]  /*24a40*/  CALL.REL.NOINC `($__internal_102_$__cuda_sm70_shflsync_bfly_p) ;  /* 0x0000106000007944 */ /* 0x000fea0003c00000 */
[----:B------:R-:W-:Y:S01]  /*24a50*/  MOV R2, R186 ;  /* 0x000000ba00027202 */ /* 0x000fe20000000f00 */
[----:B------:R-:W-:Y:S05]  /*24a60*/  BRA `(.L_x_6459) ;  /* 0xffff86e000007947 */ /* 0x000fea000383ffff */
.L_x_6366:
[----:B------:R-:W-:Y:S02]  /*24a70*/  MOV R3, 0x1 ;  /* 0x0000000100037802 */ /* 0x000fe40000000f00 */
[----:B------:R-:W-:Y:S02]  /*24a80*/  MOV R2, 0x24aa0 ;  /* 0x00024aa000027802 */ /* 0x000fe40000000f00 */
[----:B-1----:R-:W-:Y:S05]  /*24a90*/  CALL.REL.NOINC `($__internal_102_$__cuda_sm70_shflsync_bfly_p) ;  /* 0x0000101000007944 */ /* 0x002fea0003c00000 */
[----:B------:R-:W-:Y:S01]  /*24aa0*/  FADD.FTZ R9, R4, R186 ;  /* 0x000000ba04097221 */ /* 0x000fe20000010000 */
[----:B------:R-:W-:Y:S02]  /*24ab0*/  MOV R4, R233 ;  /* 0x000000e900047202 */ /* 0x000fe40000000f00 */
[----:B------:R-:W-:Y:S02]  /*24ac0*/  MOV R3, 0x2 ;  /* 0x0000000200037802 */ /* 0x000fe40000000f00 */
[----:B------:R-:W-:Y:S02]  /*24ad0*/  MOV R2, 0x24af0 ;  /* 0x00024af000027802 */ /* 0x000fe40000000f00 */
[----:B------:R-:W-:Y:S05]  /*24ae0*/  CALL.REL.NOINC `($__internal_102_$__cuda_sm70_shflsync_bfly_p) ;  /* 0x00000fc000007944 */ /* 0x000fea0003c00000 */
[----:B------:R-:W-:Y:S01]  /*24af0*/  FADD.FTZ R4, R233, R186 ;  /* 0x000000bae9047221 */ /* 0x000fe20000010000 */
[----:B------:R-:W-:Y:S02]  /*24b00*/  MOV R3, 0x1 ;  /* 0x0000000100037802 */ /* 0x000fe40000000f00 */
[----:B------:R-:W-:-:S02]  /*24b10*/  MOV R2, 0x24b30 ;  /* 0x00024b3000027802 */ /* 0x000fc40000000f00 */
[----:B------:R-:W-:Y:S05]  /*24b20*/  CALL.REL.NOINC `($__internal_102_$__cuda_sm70_shflsync_bfly_p) ;  /* 0x00000f8000007944 */ /* 0x000fea0003c00000 */
[----:B------:R-:W-:Y:S01]  /*24b30*/  MOV R2, R186 ;  /* 0x000000ba00027202 */ /* 0x000fe20000000f00 */
[----:B------:R-:W-:Y:S05]  /*24b40*/  BRA `(.L_x_6460) ;  /* 0xffff867000007947 */ /* 0x000fea000383ffff */
.L_x_6373:
[----:B--234-:R-:W-:Y:S01]  /*24b50*/  IMAD.MOV.U32 R223, RZ, RZ, R6 ;  /* 0x000000ffffdf7224 */ /* 0x01cfe200078e0006 */
[----:B------:R-:W-:Y:S01]  /*24b60*/  MOV R2, RZ ;  /* 0x000000ff00027202 */ /* 0x000fe20000000f00 */
[----:B------:R-:W-:Y:S01]  /*24b70*/  IMAD.MOV.U32 R232, RZ, RZ, 0x181f ;  /* 0x0000181fffe87424 */ /* 0x000fe200078e00ff */
[----:B------:R-:W-:-:S02]  /*24b80*/  MOV R3, 0x24ba0 ;  /* 0x00024ba000037802 */ /* 0x000fc40000000f00 */
[----:B-1----:R-:W-:Y:S05]  /*24b90*/  CALL.REL.NOINC `($__internal_103_$__cuda_sm70_shflsync_idx_p) ;  /* 0x00000f7000007944 */ /* 0x002fea0003c00000 */
[----:B------:R-:W-:Y:S01]  /*24ba0*/  MOV R4, R232 ;  /* 0x000000e800047202 */ /* 0x000fe20000000f00 */
[----:B-1---5:R-:W-:Y:S05]  /*24bb0*/  BRA `(.L_x_6461) ;  /* 0xffffa2b000007947 */ /* 0x022fea000383ffff */
.L_x_6374:
[----:B------:R-:W-:Y:S01]  /*24bc0*/  IMAD.MOV.U32 R223, RZ, RZ, R16 ;  /* 0x000000ffffdf7224 */ /* 0x000fe200078e0010 */
[----:B------:R-:W-:Y:S01]  /*24bd0*/  MOV R2, RZ ;  /* 0x000000ff00027202 */ /* 0x000fe20000000f00 */
[----:B------:R-:W-:Y:S01]  /*24be0*/  IMAD.MOV.U32 R232, RZ, RZ, 0x181f ;  /* 0x0000181fffe87424 */ /* 0x000fe200078e00ff */
[----:B------:R-:W-:-:S02]  /*24bf0*/  MOV R3, 0x24c10 ;  /* 0x00024c1000037802 */ /* 0x000fc40000000f00 */
[----:B-123--:R-:W-:Y:S05]  /*24c00*/  CALL.REL.NOINC `($__internal_103_$__cuda_sm70_shflsync_idx_p) ;  /* 0x00000f0000007944 */ /* 0x00efea0003c00000 */
[----:B------:R-:W-:Y:S01]  /*24c10*/  MOV R2, R232 ;  /* 0x000000e800027202 */ /* 0x000fe20000000f00 */
[----:B-1---5:R-:W-:Y:S05]  /*24c20*/  BRA `(.L_x_6462) ;  /* 0xffffa26000007947 */ /* 0x022fea000383ffff */
.L_x_6377:
[----:B------:R-:W-:Y:S01]  /*24c30*/  IMAD.MOV.U32 R223, RZ, RZ, R6 ;  /* 0x000000ffffdf7224 */ /* 0x000fe200078e0006 */
[----:B--2---:R-:W-:Y:S01]  /*24c40*/  MOV R2, 0x1 ;  /* 0x0000000100027802 */ /* 0x004fe20000000f00 */
[----:B------:R-:W-:Y:S01]  /*24c50*/  IMAD.MOV.U32 R232, RZ, RZ, 0x181f ;  /* 0x0000181fffe87424 */ /* 0x000fe200078e00ff */
[----:B------:R-:W-:-:S02]  /*24c60*/  MOV R3, 0x24c80 ;  /* 0x00024c8000037802 */ /* 0x000fc40000000f00 */
[----:B-1-34-:R-:W-:Y:S05]  /*24c70*/  CALL.REL.NOINC `($__internal_103_$__cuda_sm70_shflsync_idx_p) ;  /* 0x00000e9000007944 */ /* 0x01afea0003c00000 */
        /* <DEDUP_REMOVED lines=8> */
.L_x_6380:
[----:B------:R-:W-:Y:S01]  /*24d00*/  IMAD.MOV.U32 R223, RZ, RZ, R6 ;  /* 0x000000ffffdf7224 */ /* 0x000fe200078e0006 */
[----:B--2---:R-:W-:Y:S01]  /*24d10*/  MOV R2, 0x2 ;  /* 0x0000000200027802 */ /* 0x004fe20000000f00 */
[----:B------:R-:W-:Y:S01]  /*24d20*/  IMAD.MOV.U32 R232, RZ, RZ, 0x181f ;  /* 0x0000181fffe87424 */ /* 0x000fe200078e00ff */
[----:B------:R-:W-:Y:S02]  /*24d30*/  MOV R3, 0x24d50 ;  /* 0x00024d5000037802 */ /* 0x000fe40000000f00 */
[----:B-1-34-:R-:W-:Y:S05]  /*24d40*/  CALL.REL.NOINC `($__internal_103_$__cuda_sm70_shflsync_idx_p) ;  /* 0x00000dc000007944 */ /* 0x01afea0003c00000 */
[----:B------:R-:W-:Y:S01]  /*24d50*/  MOV R4, R232 ;  /* 0x000000e800047202 */ /* 0x000fe20000000f00 */
[----:B-1---5:R-:W-:Y:S05]  /*24d60*/  BRA `(.L_x_6464) ;  /* 0xffffa40000007947 */ /* 0x022fea000383ffff */
.L_x_6381:
[----:B------:R-:W-:Y:S01]  /*24d70*/  IMAD.MOV.U32 R223, RZ, RZ, R16 ;  /* 0x000000ffffdf7224 */ /* 0x000fe200078e0010 */
[----:B--2---:R-:W-:Y:S01]  /*24d80*/  MOV R2, 0x2 ;  /* 0x0000000200027802 */ /* 0x004fe20000000f00 */
[----:B------:R-:W-:Y:S01]  /*24d90*/  IMAD.MOV.U32 R232, RZ, RZ, 0x181f ;  /* 0x0000181fffe87424 */ /* 0x000fe200078e00ff */
[----:B------:R-:W-:Y:S02]  /*24da0*/  MOV R3, 0x24dc0 ;  /* 0x00024dc000037802 */ /* 0x000fe40000000f00 */
[----:B-1-34-:R-:W-:Y:S05]  /*24db0*/  CALL.REL.NOINC `($__internal_103_$__cuda_sm70_shflsync_idx_p) ;  /* 0x00000d5000007944 */ /* 0x01afea0003c00000 */
[----:B------:R-:W-:Y:S01]  /*24dc0*/  MOV R2, R232 ;  /* 0x000000e800027202 */ /* 0x000fe20000000f00 */
[----:B-1---5:R-:W-:Y:S05]  /*24dd0*/  BRA `(.L_x_6465) ;  /* 0xffffa3b000007947 */ /* 0x022fea000383ffff */
.L_x_6384:
[----:B------:R-:W-:Y:S01]  /*24de0*/  IMAD.MOV.U32 R223, RZ, RZ, R6 ;  /* 0x000000ffffdf7224 */ /* 0x000fe200078e0006 */
[----:B---34-:R-:W-:Y:S01]  /*24df0*/  MOV R2, 0x3 ;  /* 0x0000000300027802 */ /* 0x018fe20000000f00 */
[----:B------:R-:W-:Y:S01]  /*24e00*/  IMAD.MOV.U32 R232, RZ, RZ, 0x181f ;  /* 0x0000181fffe87424 */ /* 0x000fe200078e00ff */
[----:B------:R-:W-:-:S02]  /*24e10*/  MOV R3, 0x24e30 ;  /* 0x00024e3000037802 */ /* 0x000fc40000000f00 */
[----:B-12---:R-:W-:Y:S05]  /*24e20*/  CALL.REL.NOINC `($__internal_103_$__cuda_sm70_shflsync_idx_p) ;  /* 0x00000ce000007944 */ /* 0x006fea0003c00000 */
        /* <DEDUP_REMOVED lines=8> */
.L_x_6386:
[----:B------:R-:W-:Y:S01]  /*24eb0*/  IMAD.MOV.U32 R223, RZ, RZ, R5 ;  /* 0x000000ffffdf7224 */ /* 0x000fe200078e0005 */
[----:B------:R-:W-:Y:S01]  /*24ec0*/  MOV R2, RZ ;  /* 0x000000ff00027202 */ /* 0x000fe20000000f00 */
[----:B------:R-:W-:Y:S01]  /*24ed0*/  IMAD.MOV.U32 R232, RZ, RZ, 0x1c1f ;  /* 0x00001c1fffe87424 */ /* 0x000fe200078e00ff */
[----:B------:R-:W-:Y:S02]  /*24ee0*/  MOV R3, 0x24f00 ;  /* 0x00024f0000037802 */ /* 0x000fe40000000f00 */
[----:B------:R-:W-:Y:S05]  /*24ef0*/  CALL.REL.NOINC `($__internal_103_$__cuda_sm70_shflsync_idx_p) ;  /* 0x00000c1000007944 */ /* 0x000fea0003c00000 */
[----:B------:R-:W-:Y:S01]  /*24f00*/  MOV R4, R232 ;  /* 0x000000e800047202 */ /* 0x000fe20000000f00 */
[----:B-1---5:R-:W-:Y:S05]  /*24f10*/  BRA `(.L_x_6467) ;  /* 0xffffa78000007947 */ /* 0x022fea000383ffff */
.L_x_6387:
[----:B------:R-:W-:Y:S01]  /*24f20*/  IMAD.MOV.U32 R223, RZ, RZ, R6 ;  /* 0x000000ffffdf7224 */ /* 0x000fe200078e0006 */
[----:B------:R-:W-:Y:S01]  /*24f30*/  MOV R2, RZ ;  /* 0x000000ff00027202 */ /* 0x000fe20000000f00 */
[----:B------:R-:W-:Y:S01]  /*24f40*/  IMAD.MOV.U32 R232, RZ, RZ, 0x1c1f ;  /* 0x00001c1fffe87424 */ /* 0x000fe200078e00ff */
[----:B------:R-:W-:Y:S02]  /*24f50*/  MOV R3, 0x24f70 ;  /* 0x00024f7000037802 */ /* 0x000fe40000000f00 */
[----:B-12---:R-:W-:Y:S05]  /*24f60*/  CALL.REL.NOINC `($__internal_103_$__cuda_sm70_shflsync_idx_p) ;  /* 0x00000ba000007944 */ /* 0x006fea0003c00000 */
[----:B------:R-:W-:Y:S01]  /*24f70*/  MOV R2, R232 ;  /* 0x000000e800027202 */ /* 0x000fe20000000f00 */
[----:B-1---5:R-:W-:Y:S05]  /*24f80*/  BRA `(.L_x_6468) ;  /* 0xffffa73000007947 */ /* 0x022fea000383ffff */
.L_x_6390:
[----:B------:R-:W-:Y:S01]  /*24f90*/  IMAD.MOV.U32 R223, RZ, RZ, R5 ;  /* 0x000000ffffdf7224 */ /* 0x000fe200078e0005 */
[----:B-1--4-:R-:W-:Y:S01]  /*24fa0*/  MOV R2, 0x1 ;  /* 0x0000000100027802 */ /* 0x012fe20000000f00 */
[----:B------:R-:W-:Y:S01]  /*24fb0*/  IMAD.MOV.U32 R232, RZ, RZ, 0x1c1f ;  /* 0x00001c1fffe87424 */ /* 0x000fe200078e00ff */
[----:B------:R-:W-:-:S02]  /*24fc0*/  MOV R3, 0x24fe0 ;  /* 0x00024fe000037802 */ /* 0x000fc40000000f00 */
[----:B--23--:R-:W-:Y:S05]  /*24fd0*/  CALL.REL.NOINC `($__internal_103_$__cuda_sm70_shflsync_idx_p) ;  /* 0x00000b3000007944 */ /* 0x00cfea0003c00000 */
        /* <DEDUP_REMOVED lines=8> */
.L_x_6394:
[----:B------:R-:W-:Y:S01]  /*25060*/  IMAD.MOV.U32 R223, RZ, RZ, R5 ;  /* 0x000000ffffdf7224 */ /* 0x000fe200078e0005 */
[----:B------:R-:W-:Y:S01]  /*25070*/  MOV R2, RZ ;  /* 0x000000ff00027202 */ /* 0x000fe20000000f00 */
[----:B------:R-:W-:Y:S01]  /*25080*/  IMAD.MOV.U32 R232, RZ, RZ, 0x181f ;  /* 0x0000181fffe87424 */ /* 0x000fe200078e00ff */
[----:B------:R-:W-:Y:S02]  /*25090*/  MOV R3, 0x250b0 ;  /* 0x000250b000037802 */ /* 0x000fe40000000f00 */
[----:B------:R-:W-:Y:S05]  /*250a0*/  CALL.REL.NOINC `($__internal_103_$__cuda_sm70_shflsync_idx_p) ;  /* 0x00000a6000007944 */ /* 0x000fea0003c00000 */
[----:B------:R-:W-:Y:S01]  /*250b0*/  MOV R4, R232 ;  /* 0x000000e800047202 */ /* 0x000fe20000000f00 */
[----:B-1---5:R-:W-:Y:S05]  /*250c0*/  BRA `(.L_x_6470) ;  /* 0xffffc6e000007947 */ /* 0x022fea000383ffff */
.L_x_6395:
[----:B------:R-:W-:Y:S01]  /*250d0*/  IMAD.MOV.U32 R223, RZ, RZ, R16 ;  /* 0x000000ffffdf7224 */ /* 0x000fe200078e0010 */
[----:B------:R-:W-:Y:S01]  /*250e0*/  MOV R2, RZ ;  /* 0x000000ff00027202 */ /* 0x000fe20000000f00 */
[----:B------:R-:W-:Y:S01]  /*250f0*/  IMAD.MOV.U32 R232, RZ, RZ, 0x181f ;  /* 0x0000181fffe87424 */ /* 0x000fe200078e00ff */
[----:B------:R-:W-:Y:S02]  /*25100*/  MOV R3, 0x25120 ;  /* 0x0002512000037802 */ /* 0x000fe40000000f00 */
[----:B-12---:R-:W-:Y:S05]  /*25110*/  CALL.REL.NOINC `($__internal_103_$__cuda_sm70_shflsync_idx_p) ;  /* 0x000009f000007944 */ /* 0x006fea0003c00000 */
[----:B------:R-:W-:Y:S01]  /*25120*/  MOV R2, R232 ;  /* 0x000000e800027202 */ /* 0x000fe20000000f00 */
[----:B-1---5:R-:W-:Y:S05]  /*25130*/  BRA `(.L_x_6471) ;  /* 0xffffc69000007947 */ /* 0x022fea000383ffff */
.L_x_6398:
[----:B------:R-:W-:Y:S01]  /*25140*/  IMAD.MOV.U32 R223, RZ, RZ, R5 ;  /* 0x000000ffffdf7224 */ /* 0x000fe200078e0005 */
[----:B--2-4-:R-:W-:Y:S01]  /*25150*/  MOV R2, 0x1 ;  /* 0x0000000100027802 */ /* 0x014fe20000000f00 */
[----:B------:R-:W-:Y:S01]  /*25160*/  IMAD.MOV.U32 R232, RZ, RZ, 0x181f ;  /* 0x0000181fffe87424 */ /* 0x000fe200078e00ff */
[----:B------:R-:W-:-:S02]  /*25170*/  MOV R3, 0x25190 ;  /* 0x0002519000037802 */ /* 0x000fc40000000f00 */
[----:B-1-3--:R-:W-:Y:S05]  /*25180*/  CALL.REL.NOINC `($__internal_103_$__cuda_sm70_shflsync_idx_p) ;  /* 0x0000098000007944 */ /* 0x00afea0003c00000 */
        /* <DEDUP_REMOVED lines=8> */
.L_x_6401:
[----:B------:R-:W-:Y:S01]  /*25210*/  IMAD.MOV.U32 R223, RZ, RZ, R5 ;  /* 0x000000ffffdf7224 */ /* 0x000fe200078e0005 */
[----:B-1--4-:R-:W-:Y:S01]  /*25220*/  MOV R2, 0x2 ;  /* 0x0000000200027802 */ /* 0x012fe20000000f00 */
[----:B------:R-:W-:Y:S01]  /*25230*/  IMAD.MOV.U32 R232, RZ, RZ, 0x181f ;  /* 0x0000181fffe87424 */ /* 0x000fe200078e00ff */
[----:B------:R-:W-:Y:S02]  /*25240*/  MOV R3, 0x25260 ;  /* 0x0002526000037802 */ /* 0x000fe40000000f00 */
[----:B--23--:R-:W-:Y:S05]  /*25250*/  CALL.REL.NOINC `($__internal_103_$__cuda_sm70_shflsync_idx_p) ;  /* 0x000008b000007944 */ /* 0x00cfea0003c00000 */
[----:B------:R-:W-:Y:S01]  /*25260*/  MOV R4, R232 ;  /* 0x000000e800047202 */ /* 0x000fe20000000f00 */
[----:B-1---5:R-:W-:Y:S05]  /*25270*/  BRA `(.L_x_6473) ;  /* 0xffffc84000007947 */ /* 0x022fea000383ffff */
.L_x_6402:
[----:B------:R-:W-:Y:S01]  /*25280*/  IMAD.MOV.U32 R223, RZ, RZ, R16 ;  /* 0x000000ffffdf7224 */ /* 0x000fe200078e0010 */
[----:B----4-:R-:W-:Y:S01]  /*25290*/  MOV R2, 0x2 ;  /* 0x0000000200027802 */ /* 0x010fe20000000f00 */
[----:B------:R-:W-:Y:S01]  /*252a0*/  IMAD.MOV.U32 R232, RZ, RZ, 0x181f ;  /* 0x0000181fffe87424 */ /* 0x000fe200078e00ff */
[----:B------:R-:W-:Y:S02]  /*252b0*/  MOV R3, 0x252d0 ;  /* 0x000252d000037802 */ /* 0x000fe40000000f00 */
[----:B-123--:R-:W-:Y:S05]  /*252c0*/  CALL.REL.NOINC `($__internal_103_$__cuda_sm70_shflsync_idx_p) ;  /* 0x0000084000007944 */ /* 0x00efea0003c00000 */
[----:B------:R-:W-:Y:S01]  /*252d0*/  MOV R2, R232 ;  /* 0x000000e800027202 */ /* 0x000fe20000000f00 */
[----:B-1---5:R-:W-:Y:S05]  /*252e0*/  BRA `(.L_x_6474) ;  /* 0xffffc7f000007947 */ /* 0x022fea000383ffff */
.L_x_6405:
[----:B------:R-:W-:Y:S01]  /*252f0*/  IMAD.MOV.U32 R223, RZ, RZ, R5 ;  /* 0x000000ffffdf7224 */ /* 0x000fe200078e0005 */
[----:B-1----:R-:W-:Y:S01]  /*25300*/  MOV R2, 0x3 ;  /* 0x0000000300027802 */ /* 0x002fe20000000f00 */
[----:B------:R-:W-:Y:S01]  /*25310*/  IMAD.MOV.U32 R232, RZ, RZ, 0x181f ;  /* 0x0000181fffe87424 */ /* 0x000fe200078e00ff */
[----:B------:R-:W-:-:S02]  /*25320*/  MOV R3, 0x25340 ;  /* 0x0002534000037802 */ /* 0x000fc40000000f00 */
[----:B--234-:R-:W-:Y:S05]  /*25330*/  CALL.REL.NOINC `($__internal_103_$__cuda_sm70_shflsync_idx_p) ;  /* 0x000007d000007944 */ /* 0x01cfea0003c00000 */
        /* <DEDUP_REMOVED lines=8> */
.L_x_6407:
[----:B------:R-:W-:Y:S01]  /*253c0*/  IMAD.MOV.U32 R223, RZ, RZ, R114 ;  /* 0x000000ffffdf7224 */ /* 0x000fe200078e0072 */
[----:B------:R-:W-:Y:S01]  /*253d0*/  MOV R2, RZ ;  /* 0x000000ff00027202 */ /* 0x000fe20000000f00 */
[----:B------:R-:W-:Y:S01]  /*253e0*/  IMAD.MOV.U32 R232, RZ, RZ, 0x1f ;  /* 0x0000001fffe87424 */ /* 0x000fe200078e00ff */
[----:B------:R-:W-:Y:S02]  /*253f0*/  MOV R3, 0x25410 ;  /* 0x0002541000037802 */ /* 0x000fe40000000f00 */
[----:B-1----:R-:W-:Y:S05]  /*25400*/  CALL.REL.NOINC `($__internal_103_$__cuda_sm70_shflsync_idx_p) ;  /* 0x0000070000007944 */ /* 0x002fea0003c00000 */
[----:B------:R-:W-:Y:S01]  /*25410*/  MOV R11, R232 ;  /* 0x000000e8000b7202 */ /* 0x000fe20000000f00 */
[----:B-1---5:R-:W-:Y:S05]  /*25420*/  BRA `(.L_x_6476) ;  /* 0xffffca6000007947 */ /* 0x022fea000383ffff */
.L_x_6408:
[----:B------:R-:W-:Y:S01]  /*25430*/  IMAD.MOV.U32 R223, RZ, RZ, R114 ;  /* 0x000000ffffdf7224 */ /* 0x000fe200078e0072 */
[----:B------:R-:W-:Y:S01]  /*25440*/  MOV R2, 0x1 ;  /* 0x0000000100027802 */ /* 0x000fe20000000f00 */
[----:B------:R-:W-:Y:S01]  /*25450*/  IMAD.MOV.U32 R232, RZ, RZ, 0x1f ;  /* 0x0000001fffe87424 */ /* 0x000fe200078e00ff */
[----:B------:R-:W-:Y:S02]  /*25460*/  MOV R3, 0x25480 ;  /* 0x0002548000037802 */ /* 0x000fe40000000f00 */
[----:B-123--:R-:W-:Y:S05]  /*25470*/  CALL.REL.NOINC `($__internal_103_$__cuda_sm70_shflsync_idx_p) ;  /* 0x0000069000007944 */ /* 0x00efea0003c00000 */
[----:B------:R-:W-:Y:S01]  /*25480*/  MOV R6, R232 ;  /* 0x000000e800067202 */ /* 0x000fe20000000f00 */
[----:B-1---5:R-:W-:Y:S05]  /*25490*/  BRA `(.L_x_6477) ;  /* 0xffffca1000007947 */ /* 0x022fea000383ffff */
.L_x_6409:
[----:B------:R-:W-:Y:S01]  /*254a0*/  IMAD.MOV.U32 R2, RZ, RZ, R4 ;  /* 0x000000ffff027224 */ /* 0x000fe200078e0004 */
[----:B------:R-:W-:-:S02]  /*254b0*/  MOV R5, 0x1 ;  /* 0x0000000100057802 */ /* 0x000fc40000000f00 */
[----:B------:R-:W-:Y:S02]  /*254c0*/  MOV R3, 0x254e0 ;  /* 0x000254e000037802 */ /* 0x000fe40000000f00 */
[----:B--234-:R-:W-:Y:S05]  /*254d0*/  CALL.REL.NOINC `($__internal_104_$__cuda_sm70_shflsync_up_p) ;  /* 0x000006b000007944 */ /* 0x01cfea0003c00000 */
[----:B------:R-:W-:Y:S05]  /*254e0*/  BRA `(.L_x_6478) ;  /* 0xffffcaf000007947 */ /* 0x000fea000383ffff */
.L_x_6410:
[----:B------:R-:W-:Y:S01]  /*254f0*/  IMAD.MOV.U32 R2, RZ, RZ, R4 ;  /* 0x000000ffff027224 */ /* 0x000fe200078e0004 */
[----:B------:R-:W-:Y:S02]  /*25500*/  MOV R5, 0x2 ;  /* 0x0000000200057802 */ /* 0x000fe40000000f00 */
[----:B------:R-:W-:Y:S02]  /*25510*/  MOV R3, 0x25530 ;  /* 0x0002553000037802 */ /* 0x000fe40000000f00 */
[----:B---34-:R-:W-:Y:S05]  /*25520*/  CALL.REL.NOINC `($__internal_104_$__cuda_sm70_shflsync_up_p) ;  /* 0x0000066000007944 */ /* 0x018fea0003c00000 */
        /* <DEDUP_REMOVED lines=25> */
[----:B------:R-:W-:Y:S01]  /*256c0*/  MOV R2, R232 ;  /* 0x000000e800027202 */ /* 0x000fe20000000f00 */
[----:B-1---5:R-:W-:Y:S05]  /*256d0*/  BRA `(.L_x_6479) ;  /* 0xffffca0000007947 */ /* 0x022fea000383ffff */
.L_x_6414:
[----:B------:R-:W-:Y:S01]  /*256e0*/  IMAD.MOV.U32 R2, RZ, RZ, R4 ;  /* 0x000000ffff027224 */ /* 0x000fe200078e0004 */
[----:B------:R-:W-:Y:S02]  /*256f0*/  MOV R5, 0x1 ;  /* 0x0000000100057802 */ /* 0x000fe40000000f00 */
[----:B------:R-:W-:Y:S02]  /*25700*/  MOV R3, 0x25720 ;  /* 0x0002572000037802 */ /* 0x000fe40000000f00 */
[----:B----4-:R-:W-:Y:S05]  /*25710*/  CALL.REL.NOINC `($__internal_104_$__cuda_sm70_shflsync_up_p) ;  /* 0x0000047000007944 */ /* 0x010fea0003c00000 */
[----:B------:R-:W-:Y:S01]  /*25720*/  MOV R2, R5 ;  /* 0x0000000500027202 */ /* 0x000fe20000000f00 */
[----:B------:R-:W-:Y:S05]  /*25730*/  BRA `(.L_x_6480) ;  /* 0xffffcb1000007947 */ /* 0x000fea000383ffff */
.L_x_6415:
[----:B------:R-:W-:Y:S01]  /*25740*/  IMAD.MOV.U32 R2, RZ, RZ, R4 ;  /* 0x000000ffff027224 */ /* 0x000fe200078e0004 */
[----:B------:R-:W-:Y:S02]  /*25750*/  MOV R5, 0x2 ;  /* 0x0000000200057802 */ /* 0x000fe40000000f00 */
[----:B------:R-:W-:Y:S02]  /*25760*/  MOV R3, 0x25780 ;  /* 0x0002578000037802 */ /* 0x000fe40000000f00 */
[----:B----4-:R-:W-:Y:S05]  /*25770*/  CALL.REL.NOINC `($__internal_104_$__cuda_sm70_shflsync_up_p) ;  /* 0x0000041000007944 */ /* 0x010fea0003c00000 */
        /* <DEDUP_REMOVED lines=27> */
.L_x_6417:
[----:B------:R-:W-:Y:S02]  /*25930*/  SEL R2, RZ, 0x1, P0 ;  /* 0x00000001ff027807 */ /* 0x000fe40000000000 */
[----:B------:R-:W-:Y:S02]  /*25940*/  MOV R3, 0x25960 ;  /* 0x0002596000037802 */ /* 0x000fe40000000f00 */
[----:B-1--4-:R-:W-:Y:S05]  /*25950*/  CALL.REL.NOINC `($__internal_105_$__cuda_sm70_votesync_ballot) ;  /* 0x000002a000007944 */ /* 0x012fea0003c00000 */
[----:B------:R-:W-:Y:S05]  /*25960*/  BRA `(.L_x_6482) ;  /* 0xffffca7000007947 */ /* 0x000fea000383ffff */
.L_x_6418:
[----:B------:R-:W-:Y:S01]  /*25970*/  IMAD.MOV.U32 R223, RZ, RZ, R9 ;  /* 0x000000ffffdf7224 */ /* 0x000fe200078e0009 */
[----:B--2---:R-:W-:Y:S01]  /*25980*/  MOV R2, R12 ;  /* 0x0000000c00027202 */ /* 0x004fe20000000f00 */
[----:B------:R-:W-:Y:S01]  /*25990*/  IMAD.MOV.U32 R232, RZ, RZ, 0x1f ;  /* 0x0000001fffe87424 */ /* 0x000fe200078e00ff */
[----:B------:R-:W-:Y:S02]  /*259a0*/  MOV R3, 0x259c0 ;  /* 0x000259c000037802 */ /* 0x000fe40000000f00 */
[----:B-1--4-:R-:W-:Y:S05]  /*259b0*/  CALL.REL.NOINC `($__internal_103_$__cuda_sm70_shflsync_idx_p) ;  /* 0x0000015000007944 */ /* 0x012fea0003c00000 */
[----:B------:R-:W-:Y:S01]  /*259c0*/  IMAD.MOV.U32 R6, RZ, RZ, R232 ;  /* 0x000000ffff067224 */ /* 0x000fe200078e00e8 */
[----:B------:R-:W-:Y:S01]  /*259d0*/  MOV R2, R12 ;  /* 0x0000000c00027202 */ /* 0x000fe20000000f00 */
[----:B------:R-:W-:Y:S01]  /*259e0*/  IMAD.MOV.U32 R223, RZ, RZ, R10 ;  /* 0x000000ffffdf7224 */ /* 0x000fe200078e000a */
[----:B------:R-:W-:Y:S02]  /*259f0*/  MOV R232, 0x1f ;  /* 0x0000001f00e87802 */ /* 0x000fe40000000f00 */
[----:B------:R-:W-:-:S02]  /*25a00*/  MOV R3, 0x25a20 ;  /* 0x00025a2000037802 */ /* 0x000fc40000000f00 */
[----:B-1---5:R-:W-:Y:S05]  /*25a10*/  CALL.REL.NOINC `($__internal_103_$__cuda_sm70_shflsync_idx_p) ;  /* 0x000000f000007944 */ /* 0x022fea0003c00000 */
[----:B------:R-:W-:Y:S01]  /*25a20*/  MOV R5, R232 ;  /* 0x000000e800057202 */ /* 0x000fe20000000f00 */
[----:B-1---5:R-:W-:Y:S05]  /*25a30*/  BRA `(.L_x_6483) ;  /* 0xffffca1000007947 */ /* 0x022fea000383ffff */
.L_x_6421:
[----:B------:R-:W-:Y:S01]  /*25a40*/  IMAD.MOV.U32 R223, RZ, RZ, R4 ;  /* 0x000000ffffdf7224 */ /* 0x000fe200078e0004 */
[----:B--2---:R-:W-:Y:S01]  /*25a50*/  MOV R2, R12 ;  /* 0x0000000c00027202 */ /* 0x004fe20000000f00 */
[----:B------:R-:W-:Y:S01]  /*25a60*/  IMAD.MOV.U32 R232, RZ, RZ, 0x1f ;  /* 0x0000001fffe87424 */ /* 0x000fe200078e00ff */
[----:B------:R-:W-:-:S02]  /*25a70*/  MOV R3, 0x25a90 ;  /* 0x00025a9000037802 */ /* 0x000fc40000000f00 */
[----:B-1--4-:R-:W-:Y:S05]  /*25a80*/  CALL.REL.NOINC `($__internal_103_$__cuda_sm70_shflsync_idx_p) ;  /* 0x0000008000007944 */ /* 0x012fea0003c00000 */
[----:B------:R-:W-:Y:S01]  /*25a90*/  MOV R15, R232 ;  /* 0x000000e8000f7202 */ /* 0x000fe20000000f00 */
[----:B-1---5:R-:W-:Y:S05]  /*25aa0*/  BRA `(.L_x_6420) ;  /* 0xffffca0000007947 */ /* 0x022fea000383ffff */
        .weak           $__internal_102_$__cuda_sm70_shflsync_bfly_p
        .type           $__internal_102_$__cuda_sm70_shflsync_bfly_p,@function
        .size           $__internal_102_$__cuda_sm70_shflsync_bfly_p,($__internal_103_$__cuda_sm70_shflsync_idx_p - $__internal_102_$__cuda_sm70_shflsync_bfly_p)
$__internal_102_$__cuda_sm70_shflsync_bfly_p:
[----:B------:R-:W-:Y:S02]  /*25ab0*/  MOV R186, 0x1f ;  /* 0x0000001f00ba7802 */ /* 0x000fe40000000f00 */
[----:B------:R-:W-:-:S04]  /*25ac0*/  MOV R187, 0xffffffff ;  /* 0xffffffff00bb7802 */ /* 0x000fc80000000f00 */
[----:B------:R-:W-:Y:S04]  /*25ad0*/  WARPSYNC R187 ;  /* 0x000000bb00007348 */ /* 0x000fe80003800000 */
[----:B------:R1:W2:Y:S02]  /*25ae0*/  SHFL.BFLY PT, R186, R4, R3, R186 ;  /* 0x0c00000304ba7389 */ /* 0x0002a400000e00ba */
[----:B-1----:R-:W-:-:S04]  /*25af0*/  MOV R3, 0x0 ;  /* 0x0000000000037802 */ /* 0x002fc80000000f00 */
[----:B--2---:R-:W-:Y:S05]  /*25b00*/  RET.REL.NODEC R2 `(_ZN7cutlass13device_kernelIN5flash19enable_sm80_to_sm89INS1_16FlashAttnFwdSm80INS1_25CollectiveMainloopFwdSm80ILi8ELi1ELb0EN4cute5tupleIJNS5_1CILi128EEENS7_ILi48EEENS7_ILi256EEEEEELi256ENS_10bfloat16_tEfNS_4arch4Sm80ELb1ELb0ELb0ELb1ELb1ELb1ELb1ELb1EEENS1_21CollectiveEpilogueFwdINS6_IJS8_SA_S9_EEENS6_IJNS7_ILi1EEESI_SI_EEESC_SE_Li256ELb1ELb1ELb1ELb0EEENS1_36VarlenDynamicPersistentTileSchedulerILi128ELi48ELi256ELi256ELb1ELb1ELb0ELb1ELb1ELb1EEEEEEEEEvNT_6ParamsE) ;  /* 0xfffda4f002007950 */ /* 0x004fea0003c3ffff */
        .weak           $__internal_103_$__cuda_sm70_shflsync_idx_p
        .type           $__internal_103_$__cuda_sm70_shflsync_idx_p,@function
        .size           $__internal_103_$__cuda_sm70_shflsync_idx_p,($__internal_104_$__cuda_sm70_shflsync_up_p - $__internal_103_$__cuda_sm70_shflsync_idx_p)
$__internal_103_$__cuda_sm70_shflsync_idx_p:
[----:B------:R1:W-:Y:S02]  /*25b10*/  STL [R1+0x194], R0 ;  /* 0x0001940001007387 */ /* 0x0003e40000100800 */
[----:B-1----:R-:W-:-:S04]  /*25b20*/  MOV R0, 0xffffffff ;  /* 0xffffffff00007802 */ /* 0x002fc80000000f00 */
[----:B------:R-:W-:Y:S04]  /*25b30*/  WARPSYNC R0 ;  /* 0x0000000000007348 */ /* 0x000fe80003800000 */
[----:B------:R1:W2:Y:S04]  /*25b40*/  SHFL.IDX PT, R232, R223, R2, R232 ;  /* 0x00000002dfe87389 */ /* 0x0002a800000e00e8 */
[----:B-1----:R1:W5:Y:S01]  /*25b50*/  LDL.LU R0, [R1+0x194] ;  /* 0x0001940001007983 */ /* 0x0023620000300800 */
[----:B------:R-:W-:Y:S02]  /*25b60*/  MOV R2, R3 ;  /* 0x0000000300027202 */ /* 0x000fe40000000f00 */
[----:B------:R-:W-:-:S04]  /*25b70*/  MOV R3, 0x0 ;  /* 0x0000000000037802 */ /* 0x000fc80000000f00 */
[----:B--2---:R-:W-:Y:S05]  /*25b80*/  RET.REL.NODEC R2 `(_ZN7cutlass13device_kernelIN5flash19enable_sm80_to_sm89INS1_16FlashAttnFwdSm80INS1_25CollectiveMainloopFwdSm80ILi8ELi1ELb0EN4cute5tupleIJNS5_1CILi128EEENS7_ILi48EEENS7_ILi256EEEEEELi256ENS_10bfloat16_tEfNS_4arch4Sm80ELb1ELb0ELb0ELb1ELb1ELb1ELb1ELb1EEENS1_21CollectiveEpilogueFwdINS6_IJS8_SA_S9_EEENS6_IJNS7_ILi1EEESI_SI_EEESC_SE_Li256ELb1ELb1ELb1ELb0EEENS1_36VarlenDynamicPersistentTileSchedulerILi128ELi48ELi256ELi256ELb1ELb1ELb0ELb1ELb1ELb1EEEEEEEEEvNT_6ParamsE) ;  /* 0xfffda47002007950 */ /* 0x004fea0003c3ffff */
        .weak           $__internal_104_$__cuda_sm70_shflsync_up_p
        .type           $__internal_104_$__cuda_sm70_shflsync_up_p,@function
        .size           $__internal_104_$__cuda_sm70_shflsync_up_p,($__internal_105_$__cuda_sm70_votesync_ballot - $__internal_104_$__cuda_sm70_shflsync_up_p)
$__internal_104_$__cuda_sm70_shflsync_up_p:
[----:B------:R-:W-:Y:S02]  /*25b90*/  IMAD.MOV.U32 R13, RZ, RZ, -0x1 ;  /* 0xffffffffff0d7424 */ /* 0x000fe400078e00ff */
[----:B------:R-:W-:Y:S02]  /*25ba0*/  IMAD.MOV.U32 R12, RZ, RZ, RZ ;  /* 0x000000ffff0c7224 */ /* 0x000fe400078e00ff */
[----:B------:R-:W-:Y:S04]  /*25bb0*/  WARPSYNC R13 ;  /* 0x0000000d00007348 */ /* 0x000fe80003800000 */
[----:B------:R1:W2:Y:S02]  /*25bc0*/  SHFL.UP PT, R5, R2, R5, R12 ;  /* 0x0400000502057389 */ /* 0x0002a400000e000c */
[----:B-1----:R-:W-:-:S02]  /*25bd0*/  MOV R2, R3 ;  /* 0x0000000300027202 */ /* 0x002fc40000000f00 */
[----:B------:R-:W-:-:S04]  /*25be0*/  MOV R3, 0x0 ;  /* 0x0000000000037802 */ /* 0x000fc80000000f00 */
[----:B--2---:R-:W-:Y:S05]  /*25bf0*/  RET.REL.NODEC R2 `(_ZN7cutlass13device_kernelIN5flash19enable_sm80_to_sm89INS1_16FlashAttnFwdSm80INS1_25CollectiveMainloopFwdSm80ILi8ELi1ELb0EN4cute5tupleIJNS5_1CILi128EEENS7_ILi48EEENS7_ILi256EEEEEELi256ENS_10bfloat16_tEfNS_4arch4Sm80ELb1ELb0ELb0ELb1ELb1ELb1ELb1ELb1EEENS1_21CollectiveEpilogueFwdINS6_IJS8_SA_S9_EEENS6_IJNS7_ILi1EEESI_SI_EEESC_SE_Li256ELb1ELb1ELb1ELb0EEENS1_36VarlenDynamicPersistentTileSchedulerILi128ELi48ELi256ELi256ELb1ELb1ELb0ELb1ELb1ELb1EEEEEEEEEvNT_6ParamsE) ;  /* 0xfffda40002007950 */ /* 0x004fea0003c3ffff */
        .weak           $__internal_105_$__cuda_sm70_votesync_ballot
        .type           $__internal_105_$__cuda_sm70_votesync_ballot,@function
        .size           $__internal_105_$__cuda_sm70_votesync_ballot,(.L_x_6625 - $__internal_105_$__cuda_sm70_votesync_ballot)
$__internal_105_$__cuda_sm70_votesync_ballot:
[----:B------:R-:W-:Y:S01]  /*25c00*/  ISETP.NE.U32.AND P0, PT, R2, 0x1, PT ;  /* 0x000000010200780c */ /* 0x000fe20003f05070 */
[----:B------:R-:W-:-:S04]  /*25c10*/  IMAD.MOV.U32 R5, RZ, RZ, -0x1 ;  /* 0xffffffffff057424 */ /* 0x000fc800078e00ff */
[----:B------:R-:W-:Y:S08]  /*25c20*/  WARPSYNC R5 ;  /* 0x0000000500007348 */ /* 0x000ff00003800000 */
[----:B------:R-:W-:-:S04]  /*25c30*/  VOTE.ANY R2, PT, !P0 ;  /* 0x0000000000027806 */ /* 0x000fc800040e0100 */
[----:B------:R-:W-:Y:S01]  /*25c40*/  LOP3.LUT R13, R2, R5, RZ, 0xc0, !PT ;  /* 0x00000005020d7212 */ /* 0x000fe200078ec0ff */
[----:B------:R-:W-:Y:S02]  /*25c50*/  IMAD.MOV.U32 R2, RZ, RZ, R3 ;  /* 0x000000ffff027224 */ /* 0x000fe400078e0003 */
[----:B------:R-:W-:-:S04]  /*25c60*/  IMAD.MOV.U32 R3, RZ, RZ, 0x0 ;  /* 0x00000000ff037424 */ /* 0x000fc800078e00ff */
[----:B------:R-:W-:Y:S05]  /*25c70*/  RET.REL.NODEC R2 `(_ZN7cutlass13device_kernelIN5flash19enable_sm80_to_sm89INS1_16FlashAttnFwdSm80INS1_25CollectiveMainloopFwdSm80ILi8ELi1ELb0EN4cute5tupleIJNS5_1CILi128EEENS7_ILi48EEENS7_ILi256EEEEEELi256ENS_10bfloat16_tEfNS_4arch4Sm80ELb1ELb0ELb0ELb1ELb1ELb1ELb1ELb1EEENS1_21CollectiveEpilogueFwdINS6_IJS8_SA_S9_EEENS6_IJNS7_ILi1EEESI_SI_EEESC_SE_Li256ELb1ELb1ELb1ELb0EEENS1_36VarlenDynamicPersistentTileSchedulerILi128ELi48ELi256ELi256ELb1ELb1ELb0ELb1ELb1ELb1EEEEEEEEEvNT_6ParamsE) ;  /* 0xfffda38002007950 */ /* 0x000fea0003c3ffff */
.L_x_6484:
        /* <DEDUP_REMOVED lines=16> */
.L_x_6625:


//--------------------- .nv.shared._ZN7cutlass13device_kernelIN5flash19enable_sm80_to_sm89INS1_16FlashAttnFwdSm80INS1_25CollectiveMainloopFwdSm80ILi8ELi1ELb1EN4cute5tupleIJNS5_1CILi128EEENS7_ILi64EEENS7_ILi256EEEEEELi256ENS_10bfloat16_tEfNS_4arch4Sm80ELb0ELb0ELb1ELb0ELb1ELb0ELb1ELb1EEENS1_21CollectiveEpilogueFwdINS6_IJS8_SA_S9_EEENS6_IJNS7_ILi1EEESI_SI_EEESC_SE_Li256ELb0ELb1ELb1ELb0EEENS1_19SingleTileSchedulerILb0ELb1ELb1ELi128EEEEEEEEEvNT_6ParamsE --------------------------
	.section	.nv.shared._ZN7cutlass13device_kernelIN5flash19enable_sm80_to_sm89INS1_16FlashAttnFwdSm80INS1_25CollectiveMainloopFwdSm80ILi8ELi1ELb1EN4cute5tupleIJNS5_1CILi128EEENS7_ILi64EEENS7_ILi256EEEEEELi256ENS_10bfloat16_tEfNS_4arch4Sm80ELb0ELb0ELb1ELb0ELb1ELb0ELb1ELb1EEENS1_21CollectiveEpilogueFwdINS6_IJS8_SA_S9_EEENS6_IJNS7_ILi1EEESI_SI_EEESC_SE_Li256ELb0ELb1ELb1ELb0EEENS1_19SingleTileSchedulerILb0ELb1ELb1ELi128EEEEEEEEEvNT_6ParamsE,"aw",@nobits
	.sectionflags	@""
	.align	16


//--------------------- .nv.global                --------------------------
	.section	.nv.global,"aw",@nobits
.nv.global:
	.type		_ZN89_INTERNAL_0b48053f_53_flash_fwd_hdim256_bf16_paged_split_softcapall_sm80_cu_cf07d2ef_42094cute1_E,@object
	.size		_ZN89_INTERNAL_0b48053f_53_flash_fwd_hdim256_bf16_paged_split_softcapall_sm80_cu_cf07d2ef_42094cute1_E,(_ZN89_INTERNAL_0b48053f_53_flash_fwd_hdim256_bf16_paged_split_softcapall_sm80_cu_cf07d2ef_42094cuda3std3__45__cpo6cbeginE - _ZN89_INTERNAL_0b48053f_53_flash_fwd_hdim256_bf16_paged_split_softcapall_sm80_cu_cf07d2ef_42094cute1_E)
_ZN89_INTERNAL_0b48053f_53_flash_fwd_hdim256_bf16_paged_split_softcapall_sm80_cu_cf07d2ef_42094cute1_E:
	.zero		1
	.type		_ZN89_INTERNAL_0b48053f_53_flash_fwd_hdim256_bf16_paged_split_softcapall_sm80_cu_cf07d2ef_42094cuda3std3__45__cpo6cbeginE,@object
	.size		_ZN89_INTERNAL_0b48053f_53_flash_fwd_hdim256_bf16_paged_split_softcapall_sm80_cu_cf07d2ef_42094cuda3std3__45__cpo6cbeginE,(_ZN89_INTERNAL_0b48053f_53_flash_fwd_hdim256_bf16_paged_split_softcapall_sm80_cu_cf07d2ef_42094cuda3std3__48in_placeE - _ZN89_INTERNAL_0b48053f_53_flash_fwd_hdim256_bf16_paged_split_softcapall_sm80_cu_cf07d2ef_42094cuda3std3__45__cpo6cbeginE)
_ZN89_INTERNAL_0b48053f_53_flash_fwd_hdim256_bf16_paged_split_softcapall_sm80_cu_cf07d2ef_42094cuda3std3__45__cpo6cbeginE:
	.zero		1
	.type		_ZN89_INTERNAL_0b48053f_53_flash_fwd_hdim256_bf16_paged_split_softcapall_sm80_cu_cf07d2ef_42094cuda3std3__48in_placeE,@object
	.size		_ZN89_INTERNAL_0b48053f_53_flash_fwd_hdim256_bf16_paged_split_softcapall_sm80_cu_cf07d2ef_42094cuda3std3__48in_placeE,(_ZN89_INTERNAL_0b48053f_53_flash_fwd_hdim256_bf16_paged_split_softcapall_sm80_cu_cf07d2ef_42094cuda3std6ranges3__45__cpo9iter_moveE - _ZN89_INTERNAL_0b48053f_53_flash_fwd_hdim256_bf16_paged_split_softcapall_sm80_cu_cf07d2ef_42094cuda3std3__48in_placeE)
_ZN89_INTERNAL_0b48053f_53_flash_fwd_hdim256_bf16_paged_split_softcapall_sm80_cu_cf07d2ef_42094cuda3std3__48in_placeE:
	.zero		1
	.type		_ZN89_INTERNAL_0b48053f_53_flash_fwd_hdim256_bf16_paged_split_softcapall_sm80_cu_cf07d2ef_42094cuda3std6ranges3__45__cpo9iter_moveE,@object
	.size		_ZN89_INTERNAL_0b48053f_53_flash_fwd_hdim256_bf16_paged_split_softcapall_sm80_cu_cf07d2ef_42094cuda3std6ranges3__45__cpo9iter_moveE,(_ZN89_INTERNAL_0b48053f_53_flash_fwd_hdim256_bf16_paged_split_softcapall_sm80_cu_cf07d2ef_42094cuda3std3__45__cpo5beginE - _ZN89_INTERNAL_0b48053f_53_flash_fwd_hdim256_bf16_paged_split_softcapall_sm80_cu_cf07d2ef_42094cuda3std6ranges3__45__cpo9iter_moveE)
_ZN89_INTERNAL_0b48053f_53_flash_fwd_hdim256_bf16_paged_split_softcapall_sm80_cu_cf07d2ef_42094cuda3std6ranges3__45__cpo9iter_moveE:
	.zero		1
	.type		_ZN89_INTERNAL_0b48053f_53_flash_fwd_hdim256_bf16_paged_split_softcapall_sm80_cu_cf07d2ef_42094cuda3std3__45__cpo5beginE,@object
	.size		_ZN89_INTERNAL_0b48053f_53_flash_fwd_hdim256_bf16_paged_split_softcapall_sm80_cu_cf07d2ef_42094cuda3std3__45__cpo5beginE,(_ZN89_INTERNAL_0b48053f_53_flash_fwd_hdim256_bf16_paged_split_softcapall_sm80_cu_cf07d2ef_42094cuda3std3__491_GLOBAL__N__0b48053f_53_flash_fwd_hdim256_bf16_paged_split_softcapall_sm80_cu_cf07d2ef_42096ignoreE - _ZN89_INTERNAL_0b48053f_53_flash_fwd_hdim256_bf16_paged_split_softcapall_sm80_cu_cf07d2ef_42094cuda3std3__45__cpo5beginE)
_ZN89_INTERNAL_0b48053f_53_flash_fwd_hdim256_bf16_paged_split_softcapall_sm80_cu_cf07d2ef_42094cuda3std3__45__cpo5beginE:
	.zero		1
	.type		_ZN89_INTERNAL_0b48053f_53_flash_fwd_hdim256_bf16_paged_split_softcapall_sm80_cu_cf07d2ef_42094cuda3std3__491_GLOBAL__N__0b48053f_53_flash_fwd_hdim256_bf16_paged_split_softcapall_sm80_cu_cf07d2ef_42096ignoreE,@object
	.size		_ZN89_INTERNAL_0b48053f_53_flash_fwd_hdim256_bf16_paged_split_softcapall_sm80_cu_cf07d2ef_42094cuda3std3__491_GLOBAL__N__0b48053f_53_flash_fwd_hdim256_bf16_paged_split_softcapall_sm80_cu_cf07d2ef_42096ignoreE,(_ZN89_INTERNAL_0b48053f_53_flash_fwd_hdim256_bf16_paged_split_softcapall_sm80_cu_cf07d2ef_42094cute7productE - _ZN89_INTERNAL_0b48053f_53_flash_fwd_hdim256_bf16_paged_split_softcapall_sm80_cu_cf07d2ef_42094cuda3std3__491_GLOBAL__N__0b48053f_53_flash_fwd_hdim256_bf16_paged_split_softcapall_sm80_cu_cf07d2ef_42096ignoreE)
_ZN89_INTERNAL_0b48053f_53_flash_fwd_hdim256_bf16_paged_split_softcapall_sm80_cu_cf07d2ef_42094cuda3std3__491_GLOBAL__N__0b48053f_53_flash_fwd_hdim256_bf16_paged_split_softcapall_sm80_cu_cf07d2ef_42096ignoreE:
	.zero		1
	.type		_ZN89_INTERNAL_0b48053f_53_flash_fwd_hdim256_bf16_paged_split_softcapall_sm80_cu_cf07d2ef_42094cute7productE,@object
	.size		_ZN89_INTERNAL_0b48053f_53_flash_fwd_hdim256_bf16_paged_split_softcapall_sm80_cu_cf07d2ef_42094cute7productE,(_ZN89_INTERNAL_0b48053f_53_flash_fwd_hdim256_bf16_paged_split_softcapall_sm80_cu_cf07d2ef_42094cuda3std3__45__cpo3endE - _ZN89_INTERNAL_0b48053f_53_flash_fwd_hdim256_bf16_paged_split_softcapall_sm80_cu_cf07d2ef_42094cute7productE)
_ZN89_INTERNAL_0b48053f_53_flash_fwd_hdim256_bf16_paged_split_softcapall_sm80_cu_cf07d2ef_42094cute7productE:
	.zero		1
	.type		_ZN89_INTERNAL_0b48053f_53_flash_fwd_hdim256_bf16_paged_split_softcapall_sm80_cu_cf07d2ef_42094cuda3std3__45__cpo3endE,@object
	.size		_ZN89_INTERNAL_0b48053f_53_flash_fwd_hdim256_bf16_paged_split_softcapall_sm80_cu_cf07d2ef_42094cuda3std3__45__cpo3endE,(_ZN89_INTERNAL_0b48053f_53_flash_fwd_hdim256_bf16_paged_split_softcapall_sm80_cu_cf07d2ef_42094cuda3std3__419piecewise_constructE - _ZN89_INTERNAL_0b48053f_53_flash_fwd_hdim256_bf16_paged_split_softcapall_sm80_cu_cf07d2ef_42094cuda3std3__45__cpo3endE)
_ZN89_INTERNAL_0b48053f_53_flash_fwd_hdim256_bf16_paged_split_softcapall_sm80_cu_cf07d2ef_42094cuda3std3__45__cpo3endE:
	.zero		1
	.type		_ZN89_INTERNAL_0b48053f_53_flash_fwd_hdim256_bf16_paged_split_softcapall_sm80_cu_cf07d2ef_42094cuda3std3__419piecewise_constructE,@object
	.size		_ZN89_INTERNAL_0b48053f_53_flash_fwd_hdim256_bf16_paged_split_softcapall_sm80_cu_cf07d2ef_42094cuda3std3__419piecewise_constructE,(_ZN89_INTERNAL_0b48053f_53_flash_fwd_hdim256_bf16_paged_split_softcapall_sm80_cu_cf07d2ef_42094cuda3std3__45__cpo4cendE - _ZN89_INTERNAL_0b48053f_53_flash_fwd_hdim256_bf16_paged_split_softcapall_sm80_cu_cf07d2ef_42094cuda3std3__419piecewise_constructE)
_ZN89_INTERNAL_0b48053f_53_flash_fwd_hdim256_bf16_paged_split_softcapall_sm80_cu_cf07d2ef_42094cuda3std3__419piecewise_constructE:
	.zero		1
	.type		_ZN89_INTERNAL_0b48053f_53_flash_fwd_hdim256_bf16_paged_split_softcapall_sm80_cu_cf07d2ef_42094cuda3std3__45__cpo4cendE,@object
	.size		_ZN89_INTERNAL_0b48053f_53_flash_fwd_hdim256_bf16_paged_split_softcapall_sm80_cu_cf07d2ef_42094cuda3std3__45__cpo4cendE,(_ZN89_INTERNAL_0b48053f_53_flash_fwd_hdim256_bf16_paged_split_softcapall_sm80_cu_cf07d2ef_42094cuda3std6ranges3__45__cpo4swapE - _ZN89_INTERNAL_0b48053f_53_flash_fwd_hdim256_bf16_paged_split_softcapall_sm80_cu_cf07d2ef_42094cuda3std3__45__cpo4cendE)
_ZN89_INTERNAL_0b48053f_53_flash_fwd_hdim256_bf16_paged_split_softcapall_sm80_cu_cf07d2ef_42094cuda3std3__45__cpo4cendE:
	.zero		1
	.type		_ZN89_INTERNAL_0b48053f_53_flash_fwd_hdim256_bf16_paged_split_softcapall_sm80_cu_cf07d2ef_42094cuda3std6ranges3__45__cpo4swapE,@object
	.size		_ZN89_INTERNAL_0b48053f_53_flash_fwd_hdim256_bf16_paged_split_softcapall_sm80_cu_cf07d2ef_42094cuda3std6ranges3__45__cpo4swapE,(.L_7 - _ZN89_INTERNAL_0b48053f_53_flash_fwd_hdim256_bf16_paged_split_softcapall_sm80_cu_cf07d2ef_42094cuda3std6ranges3__45__cpo4swapE)
_ZN89_INTERNAL_0b48053f_53_flash_fwd_hdim256_bf16_paged_split_softcapall_sm80_cu_cf07d2ef_42094cuda3std6ranges3__45__cpo4swapE:
	.zero		1
.L_7:


//--------------------- .nv.shared._ZN7cutlass13device_kernelIN5flash19enable_sm80_to_sm89INS1_16FlashAttnFwdSm80INS1_25CollectiveMainloopFwdSm80ILi8ELi1ELb1EN4cute5tupleIJNS5_1CILi128EEENS7_ILi48EEENS7_ILi256EEEEEELi256ENS_10bfloat16_tEfNS_4arch4Sm80ELb0ELb0ELb1ELb1ELb1ELb0ELb1ELb1EEENS1_21CollectiveEpilogueFwdINS6_IJS8_SA_S9_EEENS6_IJNS7_ILi1EEESI_SI_EEESC_SE_Li256ELb1ELb1ELb1ELb0EEENS1_36VarlenDynamicPersistentTileSchedulerILi128ELi48ELi256ELi256ELb1ELb1ELb0ELb0ELb1ELb1EEEEEEEEEvNT_6ParamsE --------------------------
	.section	.nv.shared._ZN7cutlass13device_kernelIN5flash19enable_sm80_to_sm89INS1_16FlashAttnFwdSm80INS1_25CollectiveMainloopFwdSm80ILi8ELi1ELb1EN4cute5tupleIJNS5_1CILi128EEENS7_ILi48EEENS7_ILi256EEEEEELi256ENS_10bfloat16_tEfNS_4arch4Sm80ELb0ELb0ELb1ELb1ELb1ELb0ELb1ELb1EEENS1_21CollectiveEpilogueFwdINS6_IJS8_SA_S9_EEENS6_IJNS7_ILi1EEESI_SI_EEESC_SE_Li256ELb1ELb1ELb1ELb0EEENS1_36VarlenDynamicPersistentTileSchedulerILi128ELi48ELi256ELi256ELb1ELb1ELb0ELb0ELb1ELb1EEEEEEEEEvNT_6ParamsE,"aw",@nobits
	.sectionflags	@""
	.align	16


//--------------------- .nv.shared._ZN7cutlass13device_kernelIN5flash19enable_sm80_to_sm89INS1_16FlashAttnFwdSm80INS1_25CollectiveMainloopFwdSm80ILi8ELi1ELb0EN4cute5tupleIJNS5_1CILi128EEENS7_ILi32EEENS7_ILi256EEEEEELi256ENS_10bfloat16_tEfNS_4arch4Sm80ELb0ELb0ELb1ELb1ELb1ELb1ELb1ELb1EEENS1_21CollectiveEpilogueFwdINS6_IJS8_SA_S9_EEENS6_IJNS7_ILi1EEESI_SI_EEESC_SE_Li256ELb1ELb1ELb1ELb0EEENS1_36VarlenDynamicPersistentTileSchedulerILi128ELi32ELi256ELi256ELb1ELb1ELb0ELb0ELb1ELb1EEEEEEEEEvNT_6ParamsE --------------------------
	.section	.nv.shared._ZN7cutlass13device_kernelIN5flash19enable_sm80_to_sm89INS1_16FlashAttnFwdSm80INS1_25CollectiveMainloopFwdSm80ILi8ELi1ELb0EN4cute5tupleIJNS5_1CILi128EEENS7_ILi32EEENS7_ILi256EEEEEELi256ENS_10bfloat16_tEfNS_4arch4Sm80ELb0ELb0ELb1ELb1ELb1ELb1ELb1ELb1EEENS1_21CollectiveEpilogueFwdINS6_IJS8_SA_S9_EEENS6_IJNS7_ILi1EEESI_SI_EEESC_SE_Li256ELb1ELb1ELb1ELb0EEENS1_36VarlenDynamicPersistentTileSchedulerILi128ELi32ELi256ELi256ELb1ELb1ELb0ELb0ELb1ELb1EEEEEEEEEvNT_6ParamsE,"aw",@nobits
	.sectionflags	@""
	.align	16


//--------------------- .nv.shared._ZN7cutlass13device_kernelIN5flash19enable_sm80_to_sm89INS1_16FlashAttnFwdSm80INS1_25CollectiveMainloopFwdSm80ILi8ELi1ELb1EN4cute5tupleIJNS5_1CILi128EEENS7_ILi48EEENS7_ILi256EEEEEELi256ENS_10bfloat16_tEfNS_4arch4Sm80ELb0ELb1ELb1ELb0ELb1ELb0ELb1ELb1EEENS1_21CollectiveEpilogueFwdINS6_IJS8_SA_S9_EEENS6_IJNS7_ILi1EEESI_SI_EEESC_SE_Li256ELb0ELb1ELb1ELb0EEENS1_19SingleTileSchedulerILb0ELb1ELb1ELi128EEEEEEEEEvNT_6ParamsE --------------------------
	.section	.nv.shared._ZN7cutlass13device_kernelIN5flash19enable_sm80_to_sm89INS1_16FlashAttnFwdSm80INS1_25CollectiveMainloopFwdSm80ILi8ELi1ELb1EN4cute5tupleIJNS5_1CILi128EEENS7_ILi48EEENS7_ILi256EEEEEELi256ENS_10bfloat16_tEfNS_4arch4Sm80ELb0ELb1ELb1ELb0ELb1ELb0ELb1ELb1EEENS1_21CollectiveEpilogueFwdINS6_IJS8_SA_S9_EEENS6_IJNS7_ILi1EEESI_SI_EEESC_SE_Li256ELb0ELb1ELb1ELb0EEENS1_19SingleTileSchedulerILb0ELb1ELb1ELi128EEEEEEEEEvNT_6ParamsE,"aw",@nobits
	.sectionflags	@""
	.align	16


//--------------------- .nv.shared._ZN7cutlass13device_kernelIN5flash19enable_sm80_to_sm89INS1_16FlashAttnFwdSm80INS1_25CollectiveMainloopFwdSm80ILi8ELi1ELb1EN4cute5tupleIJNS5_1CILi128EEENS7_ILi48EEENS7_ILi256EEEEEELi256ENS_10bfloat16_tEfNS_4arch4Sm80ELb0ELb1ELb1ELb1ELb1ELb0ELb1ELb1EEENS1_21CollectiveEpilogueFwdINS6_IJS8_SA_S9_EEENS6_IJNS7_ILi1EEESI_SI_EEESC_SE_Li256ELb1ELb1ELb1ELb0EEENS1_36VarlenDynamicPersistentTileSchedulerILi128ELi48ELi256ELi256ELb1ELb1ELb0ELb1ELb0ELb1EEEEEEEEEvNT_6ParamsE --------------------------
	.section	.nv.shared._ZN7cutlass13device_kernelIN5flash19enable_sm80_to_sm89INS1_16FlashAttnFwdSm80INS1_25CollectiveMainloopFwdSm80ILi8ELi1ELb1EN4cute5tupleIJNS5_1CILi128EEENS7_ILi48EEENS7_ILi256EEEEEELi256ENS_10bfloat16_tEfNS_4arch4Sm80ELb0ELb1ELb1ELb1ELb1ELb0ELb1ELb1EEENS1_21CollectiveEpilogueFwdINS6_IJS8_SA_S9_EEENS6_IJNS7_ILi1EEESI_SI_EEESC_SE_Li256ELb1ELb1ELb1ELb0EEENS1_36VarlenDynamicPersistentTileSchedulerILi128ELi48ELi256ELi256ELb1ELb1ELb0ELb1ELb0ELb1EEEEEEEEEvNT_6ParamsE,"aw",@nobits
	.sectionflags	@""
	.align	16


//--------------------- .nv.shared._ZN7cutlass13device_kernelIN5flash19enable_sm80_to_sm89INS1_16FlashAttnFwdSm80INS1_25CollectiveMainloopFwdSm80ILi8ELi1ELb0EN4cute5tupleIJNS5_1CILi128EEENS7_ILi32EEENS7_ILi256EEEEEELi256ENS_10bfloat16_tEfNS_4arch4Sm80ELb0ELb1ELb1ELb1ELb1ELb1ELb1ELb1EEENS1_21CollectiveEpilogueFwdINS6_IJS8_SA_S9_EEENS6_IJNS7_ILi1EEESI_SI_EEESC_SE_Li256ELb1ELb1ELb1ELb0EEENS1_36VarlenDynamicPersistentTileSchedulerILi128ELi32ELi256ELi256ELb1ELb1ELb0ELb1ELb0ELb1EEEEEEEEEvNT_6ParamsE --------------------------
	.section	.nv.shared._ZN7cutlass13device_kernelIN5flash19enable_sm80_to_sm89INS1_16FlashAttnFwdSm80INS1_25CollectiveMainloopFwdSm80ILi8ELi1ELb0EN4cute5tupleIJNS5_1CILi128EEENS7_ILi32EEENS7_ILi256EEEEEELi256ENS_10bfloat16_tEfNS_4arch4Sm80ELb0ELb1ELb1ELb1ELb1ELb1ELb1ELb1EEENS1_21CollectiveEpilogueFwdINS6_IJS8_SA_S9_EEENS6_IJNS7_ILi1EEESI_SI_EEESC_SE_Li256ELb1ELb1ELb1ELb0EEENS1_36VarlenDynamicPersistentTileSchedulerILi128ELi32ELi256ELi256ELb1ELb1ELb0ELb1ELb0ELb1EEEEEEEEEvNT_6ParamsE,"aw",@nobits
	.sectionflags	@""
	.align	16


//--------------------- .nv.shared._ZN7cutlass13device_kernelIN5flash19enable_sm80_to_sm89INS1_16FlashAttnFwdSm80INS1_25CollectiveMainloopFwdSm80ILi8ELi1ELb1EN4cute5tupleIJNS5_1CILi128EEENS7_ILi64EEENS7_ILi256EEEEEELi256ENS_10bfloat16_tEfNS_4arch4Sm80ELb1ELb0ELb1ELb0ELb1ELb0ELb1ELb1EEENS1_21CollectiveEpilogueFwdINS6_IJS8_SA_S9_EEENS6_IJNS7_ILi1EEESI_SI_EEESC_SE_Li256ELb0ELb1ELb1ELb0EEENS1_30DynamicPersistentTileSchedulerILi256ELi256ELb1ELb1ELb0EEEEEEEEEvNT_6ParamsE --------------------------
	.section	.nv.shared._ZN7cutlass13device_kernelIN5flash19enable_sm80_to_sm89INS1_16FlashAttnFwdSm80INS1_25CollectiveMainloopFwdSm80ILi8ELi1ELb1EN4cute5tupleIJNS5_1CILi128EEENS7_ILi64EEENS7_ILi256EEEEEELi256ENS_10bfloat16_tEfNS_4arch4Sm80ELb1ELb0ELb1ELb0ELb1ELb0ELb1ELb1EEENS1_21CollectiveEpilogueFwdINS6_IJS8_SA_S9_EEENS6_IJNS7_ILi1EEESI_SI_EEESC_SE_Li256ELb0ELb1ELb1ELb0EEENS1_30DynamicPersistentTileSchedulerILi256ELi256ELb1ELb1ELb0EEEEEEEEEvNT_6ParamsE,"aw",@nobits
	.sectionflags	@""
	.align	16


//--------------------- .nv.shared._ZN7cutlass13device_kernelIN5flash19enable_sm80_to_sm89INS1_16FlashAttnFwdSm80INS1_25CollectiveMainloopFwdSm80ILi8ELi1ELb1EN4cute5tupleIJNS5_1CILi128EEENS7_ILi48EEENS7_ILi256EEEEEELi256ENS_10bfloat16_tEfNS_4arch4Sm80ELb1ELb0ELb1ELb1ELb1ELb0ELb1ELb1EEENS1_21CollectiveEpilogueFwdINS6_IJS8_SA_S9_EEENS6_IJNS7_ILi1EEESI_SI_EEESC_SE_Li256ELb1ELb1ELb1ELb0EEENS1_36VarlenDynamicPersistentTileSchedulerILi128ELi48ELi256ELi256ELb1ELb1ELb0ELb1ELb1ELb1EEEEEEEEEvNT_6ParamsE --------------------------
	.section	.nv.shared._ZN7cutlass13device_kernelIN5flash19enable_sm80_to_sm89INS1_16FlashAttnFwdSm80INS1_25CollectiveMainloopFwdSm80ILi8ELi1ELb1EN4cute5tupleIJNS5_1CILi128EEENS7_ILi48EEENS7_ILi256EEEEEELi256ENS_10bfloat16_tEfNS_4arch4Sm80ELb1ELb0ELb1ELb1ELb1ELb0ELb1ELb1EEENS1_21CollectiveEpilogueFwdINS6_IJS8_SA_S9_EEENS6_IJNS7_ILi1EEESI_SI_EEESC_SE_Li256ELb1ELb1ELb1ELb0EEENS1_36VarlenDynamicPersistentTileSchedulerILi128ELi48ELi256ELi256ELb1ELb1ELb0ELb1ELb1ELb1EEEEEEEEEvNT_6ParamsE,"aw",@nobits
	.sectionflags	@""
	.align	16


//--------------------- .nv.shared._ZN7cutlass13device_kernelIN5flash19enable_sm80_to_sm89INS1_16FlashAttnFwdSm80INS1_25CollectiveMainloopFwdSm80ILi8ELi1ELb0EN4cute5tupleIJNS5_1CILi128EEENS7_ILi32EEENS7_ILi256EEEEEELi256ENS_10bfloat16_tEfNS_4arch4Sm80ELb1ELb0ELb1ELb1ELb1ELb1ELb1ELb1EEENS1_21CollectiveEpilogueFwdINS6_IJS8_SA_S9_EEENS6_IJNS7_ILi1EEESI_SI_EEESC_SE_Li256ELb1ELb1ELb1ELb0EEENS1_36VarlenDynamicPersistentTileSchedulerILi128ELi32ELi256ELi256ELb1ELb1ELb0ELb1ELb1ELb1EEEEEEEEEvNT_6ParamsE --------------------------
	.section	.nv.shared._ZN7cutlass13device_kernelIN5flash19enable_sm80_to_sm89INS1_16FlashAttnFwdSm80INS1_25CollectiveMainloopFwdSm80ILi8ELi1ELb0EN4cute5tupleIJNS5_1CILi128EEENS7_ILi32EEENS7_ILi256EEEEEELi256ENS_10bfloat16_tEfNS_4arch4Sm80ELb1ELb0ELb1ELb1ELb1ELb1ELb1ELb1EEENS1_21CollectiveEpilogueFwdINS6_IJS8_SA_S9_EEENS6_IJNS7_ILi1EEESI_SI_EEESC_SE_Li256ELb1ELb1ELb1ELb0EEENS1_36VarlenDynamicPersistentTileSchedulerILi128ELi32ELi256ELi256ELb1ELb1ELb0ELb1ELb1ELb1EEEEEEEEEvNT_6ParamsE,"aw",@nobits
	.sectionflags	@""
	.align	16


//--------------------- .nv.shared._ZN7cutlass13device_kernelIN5flash19enable_sm80_to_sm89INS1_16FlashAttnFwdSm80INS1_25CollectiveMainloopFwdSm80ILi8ELi1ELb0EN4cute5tupleIJNS5_1CILi128EEENS7_ILi96EEENS7_ILi256EEEEEELi256ENS_10bfloat16_tEfNS_4arch4Sm80ELb0ELb0ELb1ELb0ELb1ELb0ELb1ELb1EEENS1_21CollectiveEpilogueFwdINS6_IJS8_SA_S9_EEENS6_IJNS7_ILi1EEESI_SI_EEESC_SE_Li256ELb0ELb1ELb1ELb0EEENS1_19SingleTileSchedulerILb0ELb1ELb1ELi128EEEEEEEEEvNT_6ParamsE --------------------------
	.section	.nv.shared._ZN7cutlass13device_kernelIN5flash19enable_sm80_to_sm89INS1_16FlashAttnFwdSm80INS1_25CollectiveMainloopFwdSm80ILi8ELi1ELb0EN4cute5tupleIJNS5_1CILi128EEENS7_ILi96EEENS7_ILi256EEEEEELi256ENS_10bfloat16_tEfNS_4arch4Sm80ELb0ELb0ELb1ELb0ELb1ELb0ELb1ELb1EEENS1_21CollectiveEpilogueFwdINS6_IJS8_SA_S9_EEENS6_IJNS7_ILi1EEESI_SI_EEESC_SE_Li256ELb0ELb1ELb1ELb0EEENS1_19SingleTileSchedulerILb0ELb1ELb1ELi128EEEEEEEEEvNT_6ParamsE,"aw",@nobits
	.sectionflags	@""
	.align	16


//--------------------- .nv.shared._ZN7cutlass13device_kernelIN5flash19enable_sm80_to_sm89INS1_16FlashAttnFwdSm80INS1_25CollectiveMainloopFwdSm80ILi8ELi1ELb0EN4cute5tupleIJNS5_1CILi128EEENS7_ILi64EEENS7_ILi256EEEEEELi256ENS_10bfloat16_tEfNS_4arch4Sm80ELb0ELb0ELb1ELb1ELb1ELb0ELb1ELb1EEENS1_21CollectiveEpilogueFwdINS6_IJS8_SA_S9_EEENS6_IJNS7_ILi1EEESI_SI_EEESC_SE_Li256ELb1ELb1ELb1ELb0EEENS1_36VarlenDynamicPersistentTileSchedulerILi128ELi64ELi256ELi256ELb1ELb1ELb0ELb0ELb1ELb1EEEEEEEEEvNT_6ParamsE --------------------------
	.section	.nv.shared._ZN7cutlass13device_kernelIN5flash19enable_sm80_to_sm89INS1_16FlashAttnFwdSm80INS1_25CollectiveMainloopFwdSm80ILi8ELi1ELb0EN4cute5tupleIJNS5_1CILi128EEENS7_ILi64EEENS7_ILi256EEEEEELi256ENS_10bfloat16_tEfNS_4arch4Sm80ELb0ELb0ELb1ELb1ELb1ELb0ELb1ELb1EEENS1_21CollectiveEpilogueFwdINS6_IJS8_SA_S9_EEENS6_IJNS7_ILi1EEESI_SI_EEESC_SE_Li256ELb1ELb1ELb1ELb0EEENS1_36VarlenDynamicPersistentTileSchedulerILi128ELi64ELi256ELi256ELb1ELb1ELb0ELb0ELb1ELb1EEEEEEEEEvNT_6ParamsE,"aw",@nobits
	.sectionflags	@""
	.align	16


//--------------------- .nv.shared._ZN7cutlass13device_kernelIN5flash19enable_sm80_to_sm89INS1_16FlashAttnFwdSm80INS1_25CollectiveMainloopFwdSm80ILi8ELi1ELb0EN4cute5tupleIJNS5_1CILi128EEENS7_ILi48EEENS7_ILi256EEEEEELi256ENS_10bfloat16_tEfNS_4arch4Sm80ELb0ELb0ELb1ELb1ELb1ELb1ELb1ELb1EEENS1_21CollectiveEpilogueFwdINS6_IJS8_SA_S9_EEENS6_IJNS7_ILi1EEESI_SI_EEESC_SE_Li256ELb1ELb1ELb1ELb0EEENS1_36VarlenDynamicPersistentTileSchedulerILi128ELi48ELi256ELi256ELb1ELb1ELb0ELb0ELb1ELb1EEEEEEEEEvNT_6ParamsE --------------------------
	.section	.nv.shared._ZN7cutlass13device_kernelIN5flash19enable_sm80_to_sm89INS1_16FlashAttnFwdSm80INS1_25CollectiveMainloopFwdSm80ILi8ELi1ELb0EN4cute5tupleIJNS5_1CILi128EEENS7_ILi48EEENS7_ILi256EEEEEELi256ENS_10bfloat16_tEfNS_4arch4Sm80ELb0ELb0ELb1ELb1ELb1ELb1ELb1ELb1EEENS1_21CollectiveEpilogueFwdINS6_IJS8_SA_S9_EEENS6_IJNS7_ILi1EEESI_SI_EEESC_SE_Li256ELb1ELb1ELb1ELb0EEENS1_36VarlenDynamicPersistentTileSchedulerILi128ELi48ELi256ELi256ELb1ELb1ELb0ELb0ELb1ELb1EEEEEEEEEvNT_6ParamsE,"aw",@nobits
	.sectionflags	@""
	.align	16


//--------------------- .nv.shared._ZN7cutlass13device_kernelIN5flash19enable_sm80_to_sm89INS1_16FlashAttnFwdSm80INS1_25CollectiveMainloopFwdSm80ILi8ELi1ELb0EN4cute5tupleIJNS5_1CILi128EEENS7_ILi64EEENS7_ILi256EEEEEELi256ENS_10bfloat16_tEfNS_4arch4Sm80ELb0ELb1ELb1ELb0ELb1ELb0ELb1ELb1EEENS1_21CollectiveEpilogueFwdINS6_IJS8_SA_S9_EEENS6_IJNS7_ILi1EEESI_SI_EEESC_SE_Li256ELb0ELb1ELb1ELb0EEENS1_19SingleTileSchedulerILb0ELb1ELb1ELi128EEEEEEEEEvNT_6ParamsE --------------------------
	.section	.nv.shared._ZN7cutlass13device_kernelIN5flash19enable_sm80_to_sm89INS1_16FlashAttnFwdSm80INS1_25CollectiveMainloopFwdSm80ILi8ELi1ELb0EN4cute5tupleIJNS5_1CILi128EEENS7_ILi64EEENS7_ILi256EEEEEELi256ENS_10bfloat16_tEfNS_4arch4Sm80ELb0ELb1ELb1ELb0ELb1ELb0ELb1ELb1EEENS1_21CollectiveEpilogueFwdINS6_IJS8_SA_S9_EEENS6_IJNS7_ILi1EEESI_SI_EEESC_SE_Li256ELb0ELb1ELb1ELb0EEENS1_19SingleTileSchedulerILb0ELb1ELb1ELi128EEEEEEEEEvNT_6ParamsE,"aw",@nobits
	.sectionflags	@""
	.align	16


//--------------------- .nv.shared._ZN7cutlass13device_kernelIN5flash19enable_sm80_to_sm89INS1_16FlashAttnFwdSm80INS1_25CollectiveMainloopFwdSm80ILi8ELi1ELb0EN4cute5tupleIJNS5_1CILi128EEENS7_ILi64EEENS7_ILi256EEEEEELi256ENS_10bfloat16_tEfNS_4arch4Sm80ELb0ELb1ELb1ELb1ELb1ELb0ELb1ELb1EEENS1_21CollectiveEpilogueFwdINS6_IJS8_SA_S9_EEENS6_IJNS7_ILi1EEESI_SI_EEESC_SE_Li256ELb1ELb1ELb1ELb0EEENS1_36VarlenDynamicPersistentTileSchedulerILi128ELi64ELi256ELi256ELb1ELb1ELb0ELb1ELb0ELb1EEEEEEEEEvNT_6ParamsE --------------------------
	.section	.nv.shared._ZN7cutlass13device_kernelIN5flash19enable_sm80_to_sm89INS1_16FlashAttnFwdSm80INS1_25CollectiveMainloopFwdSm80ILi8ELi1ELb0EN4cute5tupleIJNS5_1CILi128EEENS7_ILi64EEENS7_ILi256EEEEEELi256ENS_10bfloat16_tEfNS_4arch4Sm80ELb0ELb1ELb1ELb1ELb1ELb0ELb1ELb1EEENS1_21CollectiveEpilogueFwdINS6_IJS8_SA_S9_EEENS6_IJNS7_ILi1EEESI_SI_EEESC_SE_Li256ELb1ELb1ELb1ELb0EEENS1_36VarlenDynamicPersistentTileSchedulerILi128ELi64ELi256ELi256ELb1ELb1ELb0ELb1ELb0ELb1EEEEEEEEEvNT_6ParamsE,"aw",@nobits
	.sectionflags	@""
	.align	16


//--------------------- .nv.shared._ZN7cutlass13device_kernelIN5flash19enable_sm80_to_sm89INS1_16FlashAttnFwdSm80INS1_25CollectiveMainloopFwdSm80ILi8ELi1ELb0EN4cute5tupleIJNS5_1CILi128EEENS7_ILi48EEENS7_ILi256EEEEEELi256ENS_10bfloat16_tEfNS_4arch4Sm80ELb0ELb1ELb1ELb1ELb1ELb1ELb1ELb1EEENS1_21CollectiveEpilogueFwdINS6_IJS8_SA_S9_EEENS6_IJNS7_ILi1EEESI_SI_EEESC_SE_Li256ELb1ELb1ELb1ELb0EEENS1_36VarlenDynamicPersistentTileSchedulerILi128ELi48ELi256ELi256ELb1ELb1ELb0ELb1ELb0ELb1EEEEEEEEEvNT_6ParamsE --------------------------
	.section	.nv.shared._ZN7cutlass13device_kernelIN5flash19enable_sm80_to_sm89INS1_16FlashAttnFwdSm80INS1_25CollectiveMainloopFwdSm80ILi8ELi1ELb0EN4cute5tupleIJNS5_1CILi128EEENS7_ILi48EEENS7_ILi256EEEEEELi256ENS_10bfloat16_tEfNS_4arch4Sm80ELb0ELb1ELb1ELb1ELb1ELb1ELb1ELb1EEENS1_21CollectiveEpilogueFwdINS6_IJS8_SA_S9_EEENS6_IJNS7_ILi1EEESI_SI_EEESC_SE_Li256ELb1ELb1ELb1ELb0EEENS1_36VarlenDynamicPersistentTileSchedulerILi128ELi48ELi256ELi256ELb1ELb1ELb0ELb1ELb0ELb1EEEEEEEEEvNT_6ParamsE,"aw",@nobits
	.sectionflags	@""
	.align	16


//--------------------- .nv.shared._ZN7cutlass13device_kernelIN5flash19enable_sm80_to_sm89INS1_16FlashAttnFwdSm80INS1_25CollectiveMainloopFwdSm80ILi8ELi1ELb0EN4cute5tupleIJNS5_1CILi128EEENS7_ILi96EEENS7_ILi256EEEEEELi256ENS_10bfloat16_tEfNS_4arch4Sm80ELb1ELb0ELb1ELb0ELb1ELb0ELb1ELb1EEENS1_21CollectiveEpilogueFwdINS6_IJS8_SA_S9_EEENS6_IJNS7_ILi1EEESI_SI_EEESC_SE_Li256ELb0ELb1ELb1ELb0EEENS1_30DynamicPersistentTileSchedulerILi256ELi256ELb1ELb1ELb0EEEEEEEEEvNT_6ParamsE --------------------------
	.section	.nv.shared._ZN7cutlass13device_kernelIN5flash19enable_sm80_to_sm89INS1_16FlashAttnFwdSm80INS1_25CollectiveMainloopFwdSm80ILi8ELi1ELb0EN4cute5tupleIJNS5_1CILi128EEENS7_ILi96EEENS7_ILi256EEEEEELi256ENS_10bfloat16_tEfNS_4arch4Sm80ELb1ELb0ELb1ELb0ELb1ELb0ELb1ELb1EEENS1_21CollectiveEpilogueFwdINS6_IJS8_SA_S9_EEENS6_IJNS7_ILi1EEESI_SI_EEESC_SE_Li256ELb0ELb1ELb1ELb0EEENS1_30DynamicPersistentTileSchedulerILi256ELi256ELb1ELb1ELb0EEEEEEEEEvNT_6ParamsE,"aw",@nobits
	.sectionflags	@""
	.align	16


//--------------------- .nv.shared._ZN7cutlass13device_kernelIN5flash19enable_sm80_to_sm89INS1_16FlashAttnFwdSm80INS1_25CollectiveMainloopFwdSm80ILi8ELi1ELb0EN4cute5tupleIJNS5_1CILi128EEENS7_ILi64EEENS7_ILi256EEEEEELi256ENS_10bfloat16_tEfNS_4arch4Sm80ELb1ELb0ELb1ELb1ELb1ELb0ELb1ELb1EEENS1_21CollectiveEpilogueFwdINS6_IJS8_SA_S9_EEENS6_IJNS7_ILi1EEESI_SI_EEESC_SE_Li256ELb1ELb1ELb1ELb0EEENS1_36VarlenDynamicPersistentTileSchedulerILi128ELi64ELi256ELi256ELb1ELb1ELb0ELb1ELb1ELb1EEEEEEEEEvNT_6ParamsE --------------------------
	.section	.nv.shared._ZN7cutlass13device_kernelIN5flash19enable_sm80_to_sm89INS1_16FlashAttnFwdSm80INS1_25CollectiveMainloopFwdSm80ILi8ELi1ELb0EN4cute5tupleIJNS5_1CILi128EEENS7_ILi64EEENS7_ILi256EEEEEELi256ENS_10bfloat16_tEfNS_4arch4Sm80ELb1ELb0ELb1ELb1ELb1ELb0ELb1ELb1EEENS1_21CollectiveEpilogueFwdINS6_IJS8_SA_S9_EEENS6_IJNS7_ILi1EEESI_SI_EEESC_SE_Li256ELb1ELb1ELb1ELb0EEENS1_36VarlenDynamicPersistentTileSchedulerILi128ELi64ELi256ELi256ELb1ELb1ELb0ELb1ELb1ELb1EEEEEEEEEvNT_6ParamsE,"aw",@nobits
	.sectionflags	@""
	.align	16


//--------------------- .nv.shared._ZN7cutlass13device_kernelIN5flash19enable_sm80_to_sm89INS1_16FlashAttnFwdSm80INS1_25CollectiveMainloopFwdSm80ILi8ELi1ELb0EN4cute5tupleIJNS5_1CILi128EEENS7_ILi48EEENS7_ILi256EEEEEELi256ENS_10bfloat16_tEfNS_4arch4Sm80ELb1ELb0ELb1ELb1ELb1ELb1ELb1ELb1EEENS1_21CollectiveEpilogueFwdINS6_IJS8_SA_S9_EEENS6_IJNS7_ILi1EEESI_SI_EEESC_SE_Li256ELb1ELb1ELb1ELb0EEENS1_36VarlenDynamicPersistentTileSchedulerILi128ELi48ELi256ELi256ELb1ELb1ELb0ELb1ELb1ELb1EEEEEEEEEvNT_6ParamsE --------------------------
	.section	.nv.shared._ZN7cutlass13device_kernelIN5flash19enable_sm80_to_sm89INS1_16FlashAttnFwdSm80INS1_25CollectiveMainloopFwdSm80ILi8ELi1ELb0EN4cute5tupleIJNS5_1CILi128EEENS7_ILi48EEENS7_ILi256EEEEEELi256ENS_10bfloat16_tEfNS_4arch4Sm80ELb1ELb0ELb1ELb1ELb1ELb1ELb1ELb1EEENS1_21CollectiveEpilogueFwdINS6_IJS8_SA_S9_EEENS6_IJNS7_ILi1EEESI_SI_EEESC_SE_Li256ELb1ELb1ELb1ELb0EEENS1_36VarlenDynamicPersistentTileSchedulerILi128ELi48ELi256ELi256ELb1ELb1ELb0ELb1ELb1ELb1EEEEEEEEEvNT_6ParamsE,"aw",@nobits
	.sectionflags	@""
	.align	16


//--------------------- .nv.shared._ZN7cutlass13device_kernelIN5flash19enable_sm80_to_sm89INS1_16FlashAttnFwdSm80INS1_25CollectiveMainloopFwdSm80ILi8ELi1ELb1EN4cute5tupleIJNS5_1CILi128EEENS7_ILi64EEENS7_ILi256EEEEEELi256ENS_10bfloat16_tEfNS_4arch4Sm80ELb0ELb0ELb0ELb0ELb1ELb0ELb1ELb1EEENS1_21CollectiveEpilogueFwdINS6_IJS8_SA_S9_EEENS6_IJNS7_ILi1EEESI_SI_EEESC_SE_Li256ELb0ELb1ELb1ELb0EEENS1_19SingleTileSchedulerILb0ELb1ELb1ELi128EEEEEEEEEvNT_6ParamsE --------------------------
	.section	.nv.shared._ZN7cutlass13device_kernelIN5flash19enable_sm80_to_sm89INS1_16FlashAttnFwdSm80INS1_25CollectiveMainloopFwdSm80ILi8ELi1ELb1EN4cute5tupleIJNS5_1CILi128EEENS7_ILi64EEENS7_ILi256EEEEEELi256ENS_10bfloat16_tEfNS_4arch4Sm80ELb0ELb0ELb0ELb0ELb1ELb0ELb1ELb1EEENS1_21CollectiveEpilogueFwdINS6_IJS8_SA_S9_EEENS6_IJNS7_ILi1EEESI_SI_EEESC_SE_Li256ELb0ELb1ELb1ELb0EEENS1_19SingleTileSchedulerILb0ELb1ELb1ELi128EEEEEEEEEvNT_6ParamsE,"aw",@nobits
	.sectionflags	@""
	.align	16


//--------------------- .nv.shared._ZN7cutlass13device_kernelIN5flash19enable_sm80_to_sm89INS1_16FlashAttnFwdSm80INS1_25CollectiveMainloopFwdSm80ILi8ELi1ELb1EN4cute5tupleIJNS5_1CILi128EEENS7_ILi48EEENS7_ILi256EEEEEELi256ENS_10bfloat16_tEfNS_4arch4Sm80ELb0ELb0ELb0ELb1ELb1ELb0ELb1ELb1EEENS1_21CollectiveEpilogueFwdINS6_IJS8_SA_S9_EEENS6_IJNS7_ILi1EEESI_SI_EEESC_SE_Li256ELb1ELb1ELb1ELb0EEENS1_36VarlenDynamicPersistentTileSchedulerILi128ELi48ELi256ELi256ELb1ELb1ELb0ELb0ELb1ELb1EEEEEEEEEvNT_6ParamsE --------------------------
	.section	.nv.shared._ZN7cutlass13device_kernelIN5flash19enable_sm80_to_sm89INS1_16FlashAttnFwdSm80INS1_25CollectiveMainloopFwdSm80ILi8ELi1ELb1EN4cute5tupleIJNS5_1CILi128EEENS7_ILi48EEENS7_ILi256EEEEEELi256ENS_10bfloat16_tEfNS_4arch4Sm80ELb0ELb0ELb0ELb1ELb1ELb0ELb1ELb1EEENS1_21CollectiveEpilogueFwdINS6_IJS8_SA_S9_EEENS6_IJNS7_ILi1EEESI_SI_EEESC_SE_Li256ELb1ELb1ELb1ELb0EEENS1_36VarlenDynamicPersistentTileSchedulerILi128ELi48ELi256ELi256ELb1ELb1ELb0ELb0ELb1ELb1EEEEEEEEEvNT_6ParamsE,"aw",@nobits
	.sectionflags	@""
	.align	16


//--------------------- .nv.shared._ZN7cutlass13device_kernelIN5flash19enable_sm80_to_sm89INS1_16FlashAttnFwdSm80INS1_25CollectiveMainloopFwdSm80ILi8ELi1ELb0EN4cute5tupleIJNS5_1CILi128EEENS7_ILi32EEENS7_ILi256EEEEEELi256ENS_10bfloat16_tEfNS_4arch4Sm80ELb0ELb0ELb0ELb1ELb1ELb1ELb1ELb1EEENS1_21CollectiveEpilogueFwdINS6_IJS8_SA_S9_EEENS6_IJNS7_ILi1EEESI_SI_EEESC_SE_Li256ELb1ELb1ELb1ELb0EEENS1_36VarlenDynamicPersistentTileSchedulerILi128ELi32ELi256ELi256ELb1ELb1ELb0ELb0ELb1ELb1EEEEEEEEEvNT_6ParamsE --------------------------
	.section	.nv.shared._ZN7cutlass13device_kernelIN5flash19enable_sm80_to_sm89INS1_16FlashAttnFwdSm80INS1_25CollectiveMainloopFwdSm80ILi8ELi1ELb0EN4cute5tupleIJNS5_1CILi128EEENS7_ILi32EEENS7_ILi256EEEEEELi256ENS_10bfloat16_tEfNS_4arch4Sm80ELb0ELb0ELb0ELb1ELb1ELb1ELb1ELb1EEENS1_21CollectiveEpilogueFwdINS6_IJS8_SA_S9_EEENS6_IJNS7_ILi1EEESI_SI_EEESC_SE_Li256ELb1ELb1ELb1ELb0EEENS1_36VarlenDynamicPersistentTileSchedulerILi128ELi32ELi256ELi256ELb1ELb1ELb0ELb0ELb1ELb1EEEEEEEEEvNT_6ParamsE,"aw",@nobits
	.sectionflags	@""
	.align	16


//--------------------- .nv.shared._ZN7cutlass13device_kernelIN5flash19enable_sm80_to_sm89INS1_16FlashAttnFwdSm80INS1_25CollectiveMainloopFwdSm80ILi8ELi1ELb1EN4cute5tupleIJNS5_1CILi128EEENS7_ILi48EEENS7_ILi256EEEEEELi256ENS_10bfloat16_tEfNS_4arch4Sm80ELb0ELb1ELb0ELb0ELb1ELb0ELb1ELb1EEENS1_21CollectiveEpilogueFwdINS6_IJS8_SA_S9_EEENS6_IJNS7_ILi1EEESI_SI_EEESC_SE_Li256ELb0ELb1ELb1ELb0EEENS1_19SingleTileSchedulerILb0ELb1ELb1ELi128EEEEEEEEEvNT_6ParamsE --------------------------
	.section	.nv.shared._ZN7cutlass13device_kernelIN5flash19enable_sm80_to_sm89INS1_16FlashAttnFwdSm80INS1_25CollectiveMainloopFwdSm80ILi8ELi1ELb1EN4cute5tupleIJNS5_1CILi128EEENS7_ILi48EEENS7_ILi256EEEEEELi256ENS_10bfloat16_tEfNS_4arch4Sm80ELb0ELb1ELb0ELb0ELb1ELb0ELb1ELb1EEENS1_21CollectiveEpilogueFwdINS6_IJS8_SA_S9_EEENS6_IJNS7_ILi1EEESI_SI_EEESC_SE_Li256ELb0ELb1ELb1ELb0EEENS1_19SingleTileSchedulerILb0ELb1ELb1ELi128EEEEEEEEEvNT_6ParamsE,"aw",@nobits
	.sectionflags	@""
	.align	16


//--------------------- .nv.shared._ZN7cutlass13device_kernelIN5flash19enable_sm80_to_sm89INS1_16FlashAttnFwdSm80INS1_25CollectiveMainloopFwdSm80ILi8ELi1ELb1EN4cute5tupleIJNS5_1CILi128EEENS7_ILi48EEENS7_ILi256EEEEEELi256ENS_10bfloat16_tEfNS_4arch4Sm80ELb0ELb1ELb0ELb1ELb1ELb0ELb1ELb1EEENS1_21CollectiveEpilogueFwdINS6_IJS8_SA_S9_EEENS6_IJNS7_ILi1EEESI_SI_EEESC_SE_Li256ELb1ELb1ELb1ELb0EEENS1_36VarlenDynamicPersistentTileSchedulerILi128ELi48ELi256ELi256ELb1ELb1ELb0ELb1ELb0ELb1EEEEEEEEEvNT_6ParamsE --------------------------
	.section	.nv.shared._ZN7cutlass13device_kernelIN5flash19enable_sm80_to_sm89INS1_16FlashAttnFwdSm80INS1_25CollectiveMainloopFwdSm80ILi8ELi1ELb1EN4cute5tupleIJNS5_1CILi128EEENS7_ILi48EEENS7_ILi256EEEEEELi256ENS_10bfloat16_tEfNS_4arch4Sm80ELb0ELb1ELb0ELb1ELb1ELb0ELb1ELb1EEENS1_21CollectiveEpilogueFwdINS6_IJS8_SA_S9_EEENS6_IJNS7_ILi1EEESI_SI_EEESC_SE_Li256ELb1ELb1ELb1ELb0EEENS1_36VarlenDynamicPersistentTileSchedulerILi128ELi48ELi256ELi256ELb1ELb1ELb0ELb1ELb0ELb1EEEEEEEEEvNT_6ParamsE,"aw",@nobits
	.sectionflags	@""
	.align	16


//--------------------- .nv.shared._ZN7cutlass13device_kernelIN5flash19enable_sm80_to_sm89INS1_16FlashAttnFwdSm80INS1_25CollectiveMainloopFwdSm80ILi8ELi1ELb0EN4cute5tupleIJNS5_1CILi128EEENS7_ILi32EEENS7_ILi256EEEEEELi256ENS_10bfloat16_tEfNS_4arch4Sm80ELb0ELb1ELb0ELb1ELb1ELb1ELb1ELb1EEENS1_21CollectiveEpilogueFwdINS6_IJS8_SA_S9_EEENS6_IJNS7_ILi1EEESI_SI_EEESC_SE_Li256ELb1ELb1ELb1ELb0EEENS1_36VarlenDynamicPersistentTileSchedulerILi128ELi32ELi256ELi256ELb1ELb1ELb0ELb1ELb0ELb1EEEEEEEEEvNT_6ParamsE --------------------------
	.section	.nv.shared._ZN7cutlass13device_kernelIN5flash19enable_sm80_to_sm89INS1_16FlashAttnFwdSm80INS1_25CollectiveMainloopFwdSm80ILi8ELi1ELb0EN4cute5tupleIJNS5_1CILi128EEENS7_ILi32EEENS7_ILi256EEEEEELi256ENS_10bfloat16_tEfNS_4arch4Sm80ELb0ELb1ELb0ELb1ELb1ELb1ELb1ELb1EEENS1_21CollectiveEpilogueFwdINS6_IJS8_SA_S9_EEENS6_IJNS7_ILi1EEESI_SI_EEESC_SE_Li256ELb1ELb1ELb1ELb0EEENS1_36VarlenDynamicPersistentTileSchedulerILi128ELi32ELi256ELi256ELb1ELb1ELb0ELb1ELb0ELb1EEEEEEEEEvNT_6ParamsE,"aw",@nobits
	.sectionflags	@""
	.align	16


//--------------------- .nv.shared._ZN7cutlass13device_kernelIN5flash19enable_sm80_to_sm89INS1_16FlashAttnFwdSm80INS1_25CollectiveMainloopFwdSm80ILi8ELi1ELb1EN4cute5tupleIJNS5_1CILi128EEENS7_ILi64EEENS7_ILi256EEEEEELi256ENS_10bfloat16_tEfNS_4arch4Sm80ELb1ELb0ELb0ELb0ELb1ELb0ELb1ELb1EEENS1_21CollectiveEpilogueFwdINS6_IJS8_SA_S9_EEENS6_IJNS7_ILi1EEESI_SI_EEESC_SE_Li256ELb0ELb1ELb1ELb0EEENS1_30DynamicPersistentTileSchedulerILi256ELi256ELb1ELb1ELb0EEEEEEEEEvNT_6ParamsE --------------------------
	.section	.nv.shared._ZN7cutlass13device_kernelIN5flash19enable_sm80_to_sm89INS1_16FlashAttnFwdSm80INS1_25CollectiveMainloopFwdSm80ILi8ELi1ELb1EN4cute5tupleIJNS5_1CILi128EEENS7_ILi64EEENS7_ILi256EEEEEELi256ENS_10bfloat16_tEfNS_4arch4Sm80ELb1ELb0ELb0ELb0ELb1ELb0ELb1ELb1EEENS1_21CollectiveEpilogueFwdINS6_IJS8_SA_S9_EEENS6_IJNS7_ILi1EEESI_SI_EEESC_SE_Li256ELb0ELb1ELb1ELb0EEENS1_30DynamicPersistentTileSchedulerILi256ELi256ELb1ELb1ELb0EEEEEEEEEvNT_6ParamsE,"aw",@nobits
	.sectionflags	@""
	.align	16


//--------------------- .nv.shared._ZN7cutlass13device_kernelIN5flash19enable_sm80_to_sm89INS1_16FlashAttnFwdSm80INS1_25CollectiveMainloopFwdSm80ILi8ELi1ELb1EN4cute5tupleIJNS5_1CILi128EEENS7_ILi48EEENS7_ILi256EEEEEELi256ENS_10bfloat16_tEfNS_4arch4Sm80ELb1ELb0ELb0ELb1ELb1ELb0ELb1ELb1EEENS1_21CollectiveEpilogueFwdINS6_IJS8_SA_S9_EEENS6_IJNS7_ILi1EEESI_SI_EEESC_SE_Li256ELb1ELb1ELb1ELb0EEENS1_36VarlenDynamicPersistentTileSchedulerILi128ELi48ELi256ELi256ELb1ELb1ELb0ELb1ELb1ELb1EEEEEEEEEvNT_6ParamsE --------------------------
	.section	.nv.shared._ZN7cutlass13device_kernelIN5flash19enable_sm80_to_sm89INS1_16FlashAttnFwdSm80INS1_25CollectiveMainloopFwdSm80ILi8ELi1ELb1EN4cute5tupleIJNS5_1CILi128EEENS7_ILi48EEENS7_ILi256EEEEEELi256ENS_10bfloat16_tEfNS_4arch4Sm80ELb1ELb0ELb0ELb1ELb1ELb0ELb1ELb1EEENS1_21CollectiveEpilogueFwdINS6_IJS8_SA_S9_EEENS6_IJNS7_ILi1EEESI_SI_EEESC_SE_Li256ELb1ELb1ELb1ELb0EEENS1_36VarlenDynamicPersistentTileSchedulerILi128ELi48ELi256ELi256ELb1ELb1ELb0ELb1ELb1ELb1EEEEEEEEEvNT_6ParamsE,"aw",@nobits
	.sectionflags	@""
	.align	16


//--------------------- .nv.shared._ZN7cutlass13device_kernelIN5flash19enable_sm80_to_sm89INS1_16FlashAttnFwdSm80INS1_25CollectiveMainloopFwdSm80ILi8ELi1ELb0EN4cute5tupleIJNS5_1CILi128EEENS7_ILi32EEENS7_ILi256EEEEEELi256ENS_10bfloat16_tEfNS_4arch4Sm80ELb1ELb0ELb0ELb1ELb1ELb1ELb1ELb1EEENS1_21CollectiveEpilogueFwdINS6_IJS8_SA_S9_EEENS6_IJNS7_ILi1EEESI_SI_EEESC_SE_Li256ELb1ELb1ELb1ELb0EEENS1_36VarlenDynamicPersistentTileSchedulerILi128ELi32ELi256ELi256ELb1ELb1ELb0ELb1ELb1ELb1EEEEEEEEEvNT_6ParamsE --------------------------
	.section	.nv.shared._ZN7cutlass13device_kernelIN5flash19enable_sm80_to_sm89INS1_16FlashAttnFwdSm80INS1_25CollectiveMainloopFwdSm80ILi8ELi1ELb0EN4cute5tupleIJNS5_1CILi128EEENS7_ILi32EEENS7_ILi256EEEEEELi256ENS_10bfloat16_tEfNS_4arch4Sm80ELb1ELb0ELb0ELb1ELb1ELb1ELb1ELb1EEENS1_21CollectiveEpilogueFwdINS6_IJS8_SA_S9_EEENS6_IJNS7_ILi1EEESI_SI_EEESC_SE_Li256ELb1ELb1ELb1ELb0EEENS1_36VarlenDynamicPersistentTileSchedulerILi128ELi32ELi256ELi256ELb1ELb1ELb0ELb1ELb1ELb1EEEEEEEEEvNT_6ParamsE,"aw",@nobits
	.sectionflags	@""
	.align	16


//--------------------- .nv.shared._ZN7cutlass13device_kernelIN5flash19enable_sm80_to_sm89INS1_16FlashAttnFwdSm80INS1_25CollectiveMainloopFwdSm80ILi8ELi1ELb0EN4cute5tupleIJNS5_1CILi128EEENS7_ILi96EEENS7_ILi256EEEEEELi256ENS_10bfloat16_tEfNS_4arch4Sm80ELb0ELb0ELb0ELb0ELb1ELb0ELb1ELb1EEENS1_21CollectiveEpilogueFwdINS6_IJS8_SA_S9_EEENS6_IJNS7_ILi1EEESI_SI_EEESC_SE_Li256ELb0ELb1ELb1ELb0EEENS1_19SingleTileSchedulerILb0ELb1ELb1ELi128EEEEEEEEEvNT_6ParamsE --------------------------
	.section	.nv.shared._ZN7cutlass13device_kernelIN5flash19enable_sm80_to_sm89INS1_16FlashAttnFwdSm80INS1_25CollectiveMainloopFwdSm80ILi8ELi1ELb0EN4cute5tupleIJNS5_1CILi128EEENS7_ILi96EEENS7_ILi256EEEEEELi256ENS_10bfloat16_tEfNS_4arch4Sm80ELb0ELb0ELb0ELb0ELb1ELb0ELb1ELb1EEENS1_21CollectiveEpilogueFwdINS6_IJS8_SA_S9_EEENS6_IJNS7_ILi1EEESI_SI_EEESC_SE_Li256ELb0ELb1ELb1ELb0EEENS1_19SingleTileSchedulerILb0ELb1ELb1ELi128EEEEEEEEEvNT_6ParamsE,"aw",@nobits
	.sectionflags	@""
	.align	16


//--------------------- .nv.shared._ZN7cutlass13device_kernelIN5flash19enable_sm80_to_sm89INS1_16FlashAttnFwdSm80INS1_25CollectiveMainloopFwdSm80ILi8ELi1ELb0EN4cute5tupleIJNS5_1CILi128EEENS7_ILi64EEENS7_ILi256EEEEEELi256ENS_10bfloat16_tEfNS_4arch4Sm80ELb0ELb0ELb0ELb1ELb1ELb0ELb1ELb1EEENS1_21CollectiveEpilogueFwdINS6_IJS8_SA_S9_EEENS6_IJNS7_ILi1EEESI_SI_EEESC_SE_Li256ELb1ELb1ELb1ELb0EEENS1_36VarlenDynamicPersistentTileSchedulerILi128ELi64ELi256ELi256ELb1ELb1ELb0ELb0ELb1ELb1EEEEEEEEEvNT_6ParamsE --------------------------
	.section	.nv.shared._ZN7cutlass13device_kernelIN5flash19enable_sm80_to_sm89INS1_16FlashAttnFwdSm80INS1_25CollectiveMainloopFwdSm80ILi8ELi1ELb0EN4cute5tupleIJNS5_1CILi128EEENS7_ILi64EEENS7_ILi256EEEEEELi256ENS_10bfloat16_tEfNS_4arch4Sm80ELb0ELb0ELb0ELb1ELb1ELb0ELb1ELb1EEENS1_21CollectiveEpilogueFwdINS6_IJS8_SA_S9_EEENS6_IJNS7_ILi1EEESI_SI_EEESC_SE_Li256ELb1ELb1ELb1ELb0EEENS1_36VarlenDynamicPersistentTileSchedulerILi128ELi64ELi256ELi256ELb1ELb1ELb0ELb0ELb1ELb1EEEEEEEEEvNT_6ParamsE,"aw",@nobits
	.sectionflags	@""
	.align	16


//--------------------- .nv.shared._ZN7cutlass13device_kernelIN5flash19enable_sm80_to_sm89INS1_16FlashAttnFwdSm80INS1_25CollectiveMainloopFwdSm80ILi8ELi1ELb0EN4cute5tupleIJNS5_1CILi128EEENS7_ILi48EEENS7_ILi256EEEEEELi256ENS_10bfloat16_tEfNS_4arch4Sm80ELb0ELb0ELb0ELb1ELb1ELb1ELb1ELb1EEENS1_21CollectiveEpilogueFwdINS6_IJS8_SA_S9_EEENS6_IJNS7_ILi1EEESI_SI_EEESC_SE_Li256ELb1ELb1ELb1ELb0EEENS1_36VarlenDynamicPersistentTileSchedulerILi128ELi48ELi256ELi256ELb1ELb1ELb0ELb0ELb1ELb1EEEEEEEEEvNT_6ParamsE --------------------------
	.section	.nv.shared._ZN7cutlass13device_kernelIN5flash19enable_sm80_to_sm89INS1_16FlashAttnFwdSm80INS1_25CollectiveMainloopFwdSm80ILi8ELi1ELb0EN4cute5tupleIJNS5_1CILi128EEENS7_ILi48EEENS7_ILi256EEEEEELi256ENS_10bfloat16_tEfNS_4arch4Sm80ELb0ELb0ELb0ELb1ELb1ELb1ELb1ELb1EEENS1_21CollectiveEpilogueFwdINS6_IJS8_SA_S9_EEENS6_IJNS7_ILi1EEESI_SI_EEESC_SE_Li256ELb1ELb1ELb1ELb0EEENS1_36VarlenDynamicPersistentTileSchedulerILi128ELi48ELi256ELi256ELb1ELb1ELb0ELb0ELb1ELb1EEEEEEEEEvNT_6ParamsE,"aw",@nobits
	.sectionflags	@""
	.align	16


//--------------------- .nv.shared._ZN7cutlass13device_kernelIN5flash19enable_sm80_to_sm89INS1_16FlashAttnFwdSm80INS1_25CollectiveMainloopFwdSm80ILi8ELi1ELb0EN4cute5tupleIJNS5_1CILi128EEENS7_ILi64EEENS7_ILi256EEEEEELi256ENS_10bfloat16_tEfNS_4arch4Sm80ELb0ELb1ELb0ELb0ELb1ELb0ELb1ELb1EEENS1_21CollectiveEpilogueFwdINS6_IJS8_SA_S9_EEENS6_IJNS7_ILi1EEESI_SI_EEESC_SE_Li256ELb0ELb1ELb1ELb0EEENS1_19SingleTileSchedulerILb0ELb1ELb1ELi128EEEEEEEEEvNT_6ParamsE --------------------------
	.section	.nv.shared._ZN7cutlass13device_kernelIN5flash19enable_sm80_to_sm89INS1_16FlashAttnFwdSm80INS1_25CollectiveMainloopFwdSm80ILi8ELi1ELb0EN4cute5tupleIJNS5_1CILi128EEENS7_ILi64EEENS7_ILi256EEEEEELi256ENS_10bfloat16_tEfNS_4arch4Sm80ELb0ELb1ELb0ELb0ELb1ELb0ELb1ELb1EEENS1_21CollectiveEpilogueFwdINS6_IJS8_SA_S9_EEENS6_IJNS7_ILi1EEESI_SI_EEESC_SE_Li256ELb0ELb1ELb1ELb0EEENS1_19SingleTileSchedulerILb0ELb1ELb1ELi128EEEEEEEEEvNT_6ParamsE,"aw",@nobits
	.sectionflags	@""
	.align	16


//--------------------- .nv.shared._ZN7cutlass13device_kernelIN5flash19enable_sm80_to_sm89INS1_16FlashAttnFwdSm80INS1_25CollectiveMainloopFwdSm80ILi8ELi1ELb0EN4cute5tupleIJNS5_1CILi128EEENS7_ILi64EEENS7_ILi256EEEEEELi256ENS_10bfloat16_tEfNS_4arch4Sm80ELb0ELb1ELb0ELb1ELb1ELb0ELb1ELb1EEENS1_21CollectiveEpilogueFwdINS6_IJS8_SA_S9_EEENS6_IJNS7_ILi1EEESI_SI_EEESC_SE_Li256ELb1ELb1ELb1ELb0EEENS1_36VarlenDynamicPersistentTileSchedulerILi128ELi64ELi256ELi256ELb1ELb1ELb0ELb1ELb0ELb1EEEEEEEEEvNT_6ParamsE --------------------------
	.section	.nv.shared._ZN7cutlass13device_kernelIN5flash19enable_sm80_to_sm89INS1_16FlashAttnFwdSm80INS1_25CollectiveMainloopFwdSm80ILi8ELi1ELb0EN4cute5tupleIJNS5_1CILi128EEENS7_ILi64EEENS7_ILi256EEEEEELi256ENS_10bfloat16_tEfNS_4arch4Sm80ELb0ELb1ELb0ELb1ELb1ELb0ELb1ELb1EEENS1_21CollectiveEpilogueFwdINS6_IJS8_SA_S9_EEENS6_IJNS7_ILi1EEESI_SI_EEESC_SE_Li256ELb1ELb1ELb1ELb0EEENS1_36VarlenDynamicPersistentTileSchedulerILi128ELi64ELi256ELi256ELb1ELb1ELb0ELb1ELb0ELb1EEEEEEEEEvNT_6ParamsE,"aw",@nobits
	.sectionflags	@""
	.align	16


//--------------------- .nv.shared._ZN7cutlass13device_kernelIN5flash19enable_sm80_to_sm89INS1_16FlashAttnFwdSm80INS1_25CollectiveMainloopFwdSm80ILi8ELi1ELb0EN4cute5tupleIJNS5_1CILi128EEENS7_ILi48EEENS7_ILi256EEEEEELi256ENS_10bfloat16_tEfNS_4arch4Sm80ELb0ELb1ELb0ELb1ELb1ELb1ELb1ELb1EEENS1_21CollectiveEpilogueFwdINS6_IJS8_SA_S9_EEENS6_IJNS7_ILi1EEESI_SI_EEESC_SE_Li256ELb1ELb1ELb1ELb0EEENS1_36VarlenDynamicPersistentTileSchedulerILi128ELi48ELi256ELi256ELb1ELb1ELb0ELb1ELb0ELb1EEEEEEEEEvNT_6ParamsE --------------------------
	.section	.nv.shared._ZN7cutlass13device_kernelIN5flash19enable_sm80_to_sm89INS1_16FlashAttnFwdSm80INS1_25CollectiveMainloopFwdSm80ILi8ELi1ELb0EN4cute5tupleIJNS5_1CILi128EEENS7_ILi48EEENS7_ILi256EEEEEELi256ENS_10bfloat16_tEfNS_4arch4Sm80ELb0ELb1ELb0ELb1ELb1ELb1ELb1ELb1EEENS1_21CollectiveEpilogueFwdINS6_IJS8_SA_S9_EEENS6_IJNS7_ILi1EEESI_SI_EEESC_SE_Li256ELb1ELb1ELb1ELb0EEENS1_36VarlenDynamicPersistentTileSchedulerILi128ELi48ELi256ELi256ELb1ELb1ELb0ELb1ELb0ELb1EEEEEEEEEvNT_6ParamsE,"aw",@nobits
	.sectionflags	@""
	.align	16


//--------------------- .nv.shared._ZN7cutlass13device_kernelIN5flash19enable_sm80_to_sm89INS1_16FlashAttnFwdSm80INS1_25CollectiveMainloopFwdSm80ILi8ELi1ELb0EN4cute5tupleIJNS5_1CILi128EEENS7_ILi96EEENS7_ILi256EEEEEELi256ENS_10bfloat16_tEfNS_4arch4Sm80ELb1ELb0ELb0ELb0ELb1ELb0ELb1ELb1EEENS1_21CollectiveEpilogueFwdINS6_IJS8_SA_S9_EEENS6_IJNS7_ILi1EEESI_SI_EEESC_SE_Li256ELb0ELb1ELb1ELb0EEENS1_30DynamicPersistentTileSchedulerILi256ELi256ELb1ELb1ELb0EEEEEEEEEvNT_6ParamsE --------------------------
	.section	.nv.shared._ZN7cutlass13device_kernelIN5flash19enable_sm80_to_sm89INS1_16FlashAttnFwdSm80INS1_25CollectiveMainloopFwdSm80ILi8ELi1ELb0EN4cute5tupleIJNS5_1CILi128EEENS7_ILi96EEENS7_ILi256EEEEEELi256ENS_10bfloat16_tEfNS_4arch4Sm80ELb1ELb0ELb0ELb0ELb1ELb0ELb1ELb1EEENS1_21CollectiveEpilogueFwdINS6_IJS8_SA_S9_EEENS6_IJNS7_ILi1EEESI_SI_EEESC_SE_Li256ELb0ELb1ELb1ELb0EEENS1_30DynamicPersistentTileSchedulerILi256ELi256ELb1ELb1ELb0EEEEEEEEEvNT_6ParamsE,"aw",@nobits
	.sectionflags	@""
	.align	16


//--------------------- .nv.shared._ZN7cutlass13device_kernelIN5flash19enable_sm80_to_sm89INS1_16FlashAttnFwdSm80INS1_25CollectiveMainloopFwdSm80ILi8ELi1ELb0EN4cute5tupleIJNS5_1CILi128EEENS7_ILi64EEENS7_ILi256EEEEEELi256ENS_10bfloat16_tEfNS_4arch4Sm80ELb1ELb0ELb0ELb1ELb1ELb0ELb1ELb1EEENS1_21CollectiveEpilogueFwdINS6_IJS8_SA_S9_EEENS6_IJNS7_ILi1EEESI_SI_EEESC_SE_Li256ELb1ELb1ELb1ELb0EEENS1_36VarlenDynamicPersistentTileSchedulerILi128ELi64ELi256ELi256ELb1ELb1ELb0ELb1ELb1ELb1EEEEEEEEEvNT_6ParamsE --------------------------
	.section	.nv.shared._ZN7cutlass13device_kernelIN5flash19enable_sm80_to_sm89INS1_16FlashAttnFwdSm80INS1_25CollectiveMainloopFwdSm80ILi8ELi1ELb0EN4cute5tupleIJNS5_1CILi128EEENS7_ILi64EEENS7_ILi256EEEEEELi256ENS_10bfloat16_tEfNS_4arch4Sm80ELb1ELb0ELb0ELb1ELb1ELb0ELb1ELb1EEENS1_21CollectiveEpilogueFwdINS6_IJS8_SA_S9_EEENS6_IJNS7_ILi1EEESI_SI_EEESC_SE_Li256ELb1ELb1ELb1ELb0EEENS1_36VarlenDynamicPersistentTileSchedulerILi128ELi64ELi256ELi256ELb1ELb1ELb0ELb1ELb1ELb1EEEEEEEEEvNT_6ParamsE,"aw",@nobits
	.sectionflags	@""
	.align	16


//--------------------- .nv.shared._ZN7cutlass13device_kernelIN5flash19enable_sm80_to_sm89INS1_16FlashAttnFwdSm80INS1_25CollectiveMainloopFwdSm80ILi8ELi1ELb0EN4cute5tupleIJNS5_1CILi128EEENS7_ILi48EEENS7_ILi256EEEEEELi256ENS_10bfloat16_tEfNS_4arch4Sm80ELb1ELb0ELb0ELb1ELb1ELb1ELb1ELb1EEENS1_21CollectiveEpilogueFwdINS6_IJS8_SA_S9_EEENS6_IJNS7_ILi1EEESI_SI_EEESC_SE_Li256ELb1ELb1ELb1ELb0EEENS1_36VarlenDynamicPersistentTileSchedulerILi128ELi48ELi256ELi256ELb1ELb1ELb0ELb1ELb1ELb1EEEEEEEEEvNT_6ParamsE --------------------------
	.section	.nv.shared._ZN7cutlass13device_kernelIN5flash19enable_sm80_to_sm89INS1_16FlashAttnFwdSm80INS1_25CollectiveMainloopFwdSm80ILi8ELi1ELb0EN4cute5tupleIJNS5_1CILi128EEENS7_ILi48EEENS7_ILi256EEEEEELi256ENS_10bfloat16_tEfNS_4arch4Sm80ELb1ELb0ELb0ELb1ELb1ELb1ELb1ELb1EEENS1_21CollectiveEpilogueFwdINS6_IJS8_SA_S9_EEENS6_IJNS7_ILi1EEESI_SI_EEESC_SE_Li256ELb1ELb1ELb1ELb0EEENS1_36VarlenDynamicPersistentTileSchedulerILi128ELi48ELi256ELi256ELb1ELb1ELb0ELb1ELb1ELb1EEEEEEEEEvNT_6ParamsE,"aw",@nobits
	.sectionflags	@""
	.align	16
